	.target	sm_80

	.elftype	@"ET_EXEC"


//--------------------- .note.nv.tkinfo           --------------------------
	.section	.note.nv.tkinfo,"",@"SHT_NOTE"
	.sectionflags	@"SHF_NOTE_NV_TKINFO"
	.tkinfo
        /*0018*/ 	.word	0x00000002
        /*0030*/ 	.string	""
        /*0030*/ 	.string	"ptxas"
        /*0030*/ 	.string	"Cuda compilation tools, release 13.0, V13.0.88"
        /*0030*/ 	.string	"Build cuda_13.0.r13.0/compiler.36424714_0"
        /*0030*/ 	.string	"-arch sm_80 -m 64 "



//--------------------- .note.nv.cuinfo           --------------------------
	.section	.note.nv.cuinfo,"",@"SHT_NOTE"
	.sectionflags	@"SHF_NOTE_NV_CUINFO"
        /*0018*/ 	.short	0x0002
        /*001a*/ 	.short	0x0050
        /*001c*/ 	.short	0x0082
	.zero		2


//--------------------- .nv.info                  --------------------------
	.section	.nv.info,"",@"SHT_CUDA_INFO"
	.align	4


	//----- nvinfo : EIATTR_REGCOUNT
	.align		4
        /*0000*/ 	.byte	0x04, 0x2f
        /*0002*/ 	.short	(.L_12 - .L_11)
	.align		4
.L_11:
        /*0004*/ 	.word	index@(_ZN7cutlass13device_kernelIN5flash19enable_sm80_to_sm89INS1_16FlashAttnFwdSm80INS1_25CollectiveMainloopFwdSm80ILi8ELi1ELb0EN4cute5tupleIJNS5_1CILi128EEENS7_ILi48EEENS7_ILi256EEEEEELi256ENS_6half_tEfNS_4arch4Sm80ELb1ELb0ELb1ELb1ELb0ELb1ELb1ELb1EEENS1_21CollectiveEpilogueFwdINS6_IJS8_SA_S9_EEENS6_IJNS7_ILi1EEESI_SI_EEESC_SE_Li256ELb1ELb1ELb1ELb0EEENS1_36VarlenDynamicPersistentTileSchedulerILi128ELi48ELi256ELi256ELb1ELb1ELb0ELb1ELb1ELb1EEEEEEEEEvNT_6ParamsE)
        /*0008*/ 	.word	0x000000ff


	//----- nvinfo : EIATTR_FRAME_SIZE
	.align		4
.L_12:
        /*000c*/ 	.byte	0x04, 0x11
        /*000e*/ 	.short	(.L_14 - .L_13)
	.align		4
.L_13:
        /*0010*/ 	.word	index@($__internal_51_$__cuda_sm70_votesync_ballot)
        /*0014*/ 	.word	0x00000000


	//----- nvinfo : EIATTR_FRAME_SIZE
	.align		4
.L_14:
        /*0018*/ 	.byte	0x04, 0x11
        /*001a*/ 	.short	(.L_16 - .L_15)
	.align		4
.L_15:
        /*001c*/ 	.word	index@($__internal_50_$__cuda_sm70_shflsync_up_p)
        /*0020*/ 	.word	0x00000000


	//----- nvinfo : EIATTR_FRAME_SIZE
	.align		4
.L_16:
        /*0024*/ 	.byte	0x04, 0x11
        /*0026*/ 	.short	(.L_18 - .L_17)
	.align		4
.L_17:
        /*0028*/ 	.word	index@($__internal_49_$__cuda_sm70_shflsync_idx_p)
        /*002c*/ 	.word	0x00000000


	//----- nvinfo : EIATTR_FRAME_SIZE
	.align		4
.L_18:
        /*0030*/ 	.byte	0x04, 0x11
        /*0032*/ 	.short	(.L_20 - .L_19)
	.align		4
.L_19:
        /*0034*/ 	.word	index@($__internal_48_$__cuda_sm70_shflsync_bfly_p)
        /*0038*/ 	.word	0x00000000


	//----- nvinfo : EIATTR_FRAME_SIZE
	.align		4
.L_20:
        /*003c*/ 	.byte	0x04, 0x11
        /*003e*/ 	.short	(.L_22 - .L_21)
	.align		4
.L_21:
        /*0040*/ 	.word	index@(_ZN7cutlass13device_kernelIN5flash19enable_sm80_to_sm89INS1_16FlashAttnFwdSm80INS1_25CollectiveMainloopFwdSm80ILi8ELi1ELb0EN4cute5tupleIJNS5_1CILi128EEENS7_ILi48EEENS7_ILi256EEEEEELi256ENS_6half_tEfNS_4arch4Sm80ELb1ELb0ELb1ELb1ELb0ELb1ELb1ELb1EEENS1_21CollectiveEpilogueFwdINS6_IJS8_SA_S9_EEENS6_IJNS7_ILi1EEESI_SI_EEESC_SE_Li256ELb1ELb1ELb1ELb0EEENS1_36VarlenDynamicPersistentTileSchedulerILi128ELi48ELi256ELi256ELb1ELb1ELb0ELb1ELb1ELb1EEEEEEEEEvNT_6ParamsE)
        /*0044*/ 	.word	0x00000058


	//----- nvinfo : EIATTR_REGCOUNT
	.align		4
.L_22:
        /*0048*/ 	.byte	0x04, 0x2f
        /*004a*/ 	.short	(.L_24 - .L_23)
	.align		4
.L_23:
        /*004c*/ 	.word	index@(_ZN7cutlass13device_kernelIN5flash19enable_sm80_to_sm89INS1_16FlashAttnFwdSm80INS1_25CollectiveMainloopFwdSm80ILi8ELi1ELb0EN4cute5tupleIJNS5_1CILi128EEENS7_ILi64EEENS7_ILi256EEEEEELi256ENS_6half_tEfNS_4arch4Sm80ELb1ELb0ELb1ELb1ELb0ELb0ELb1ELb1EEENS1_21CollectiveEpilogueFwdINS6_IJS8_SA_S9_EEENS6_IJNS7_ILi1EEESI_SI_EEESC_SE_Li256ELb1ELb1ELb1ELb0EEENS1_36VarlenDynamicPersistentTileSchedulerILi128ELi64ELi256ELi256ELb1ELb1ELb0ELb1ELb1ELb1EEEEEEEEEvNT_6ParamsE)
        /*0050*/ 	.word	0x000000ff


	//----- nvinfo : EIATTR_FRAME_SIZE
	.align		4
.L_24:
        /*0054*/ 	.byte	0x04, 0x11
        /*0056*/ 	.short	(.L_26 - .L_25)
	.align		4
.L_25:
        /*0058*/ 	.word	index@($__internal_47_$__cuda_sm70_votesync_ballot)
        /*005c*/ 	.word	0x00000000


	//----- nvinfo : EIATTR_FRAME_SIZE
	.align		4
.L_26:
        /*0060*/ 	.byte	0x04, 0x11
        /*0062*/ 	.short	(.L_28 - .L_27)
	.align		4
.L_27:
        /*0064*/ 	.word	index@($__internal_46_$__cuda_sm70_shflsync_up_p)
        /*0068*/ 	.word	0x00000000


	//----- nvinfo : EIATTR_FRAME_SIZE
	.align		4
.L_28:
        /*006c*/ 	.byte	0x04, 0x11
        /*006e*/ 	.short	(.L_30 - .L_29)
	.align		4
.L_29:
        /*0070*/ 	.word	index@($__internal_45_$__cuda_sm70_shflsync_idx_p)
        /*0074*/ 	.word	0x00000000


	//----- nvinfo : EIATTR_FRAME_SIZE
	.align		4
.L_30:
        /*0078*/ 	.byte	0x04, 0x11
        /*007a*/ 	.short	(.L_32 - .L_31)
	.align		4
.L_31:
        /*007c*/ 	.word	index@($__internal_44_$__cuda_sm70_shflsync_bfly_p)
        /*0080*/ 	.word	0x00000000


	//----- nvinfo : EIATTR_FRAME_SIZE
	.align		4
.L_32:
        /*0084*/ 	.byte	0x04, 0x11
        /*0086*/ 	.short	(.L_34 - .L_33)
	.align		4
.L_33:
        /*0088*/ 	.word	index@(_ZN7cutlass13device_kernelIN5flash19enable_sm80_to_sm89INS1_16FlashAttnFwdSm80INS1_25CollectiveMainloopFwdSm80ILi8ELi1ELb0EN4cute5tupleIJNS5_1CILi128EEENS7_ILi64EEENS7_ILi256EEEEEELi256ENS_6half_tEfNS_4arch4Sm80ELb1ELb0ELb1ELb1ELb0ELb0ELb1ELb1EEENS1_21CollectiveEpilogueFwdINS6_IJS8_SA_S9_EEENS6_IJNS7_ILi1EEESI_SI_EEESC_SE_Li256ELb1ELb1ELb1ELb0EEENS1_36VarlenDynamicPersistentTileSchedulerILi128ELi64ELi256ELi256ELb1ELb1ELb0ELb1ELb1ELb1EEEEEEEEEvNT_6ParamsE)
        /*008c*/ 	.word	0x000000e8


	//----- nvinfo : EIATTR_REGCOUNT
	.align		4
.L_34:
        /*0090*/ 	.byte	0x04, 0x2f
        /*0092*/ 	.short	(.L_36 - .L_35)
	.align		4
.L_35:
        /*0094*/ 	.word	index@(_ZN7cutlass13device_kernelIN5flash19enable_sm80_to_sm89INS1_16FlashAttnFwdSm80INS1_25CollectiveMainloopFwdSm80ILi8ELi1ELb0EN4cute5tupleIJNS5_1CILi128EEENS7_ILi96EEENS7_ILi256EEEEEELi256ENS_6half_tEfNS_4arch4Sm80ELb1ELb0ELb1ELb0ELb0ELb0ELb1ELb1EEENS1_21CollectiveEpilogueFwdINS6_IJS8_SA_S9_EEENS6_IJNS7_ILi1EEESI_SI_EEESC_SE_Li256ELb0ELb1ELb1ELb0EEENS1_30DynamicPersistentTileSchedulerILi256ELi256ELb1ELb1ELb0EEEEEEEEEvNT_6ParamsE)
        /*0098*/ 	.word	0x000000ff


	//----- nvinfo : EIATTR_FRAME_SIZE
	.align		4
.L_36:
        /*009c*/ 	.byte	0x04, 0x11
        /*009e*/ 	.short	(.L_38 - .L_37)
	.align		4
.L_37:
        /*00a0*/ 	.word	index@($__internal_43_$__cuda_sm70_shflsync_idx_p)
        /*00a4*/ 	.word	0x00000000


	//----- nvinfo : EIATTR_FRAME_SIZE
	.align		4
.L_38:
        /*00a8*/ 	.byte	0x04, 0x11
        /*00aa*/ 	.short	(.L_40 - .L_39)
	.align		4
.L_39:
        /*00ac*/ 	.word	index@($__internal_42_$__cuda_sm70_shflsync_bfly_p)
        /*00b0*/ 	.word	0x00000000


	//----- nvinfo : EIATTR_FRAME_SIZE
	.align		4
.L_40:
        /*00b4*/ 	.byte	0x04, 0x11
        /*00b6*/ 	.short	(.L_42 - .L_41)
	.align		4
.L_41:
        /*00b8*/ 	.word	index@(_ZN7cutlass13device_kernelIN5flash19enable_sm80_to_sm89INS1_16FlashAttnFwdSm80INS1_25CollectiveMainloopFwdSm80ILi8ELi1ELb0EN4cute5tupleIJNS5_1CILi128EEENS7_ILi96EEENS7_ILi256EEEEEELi256ENS_6half_tEfNS_4arch4Sm80ELb1ELb0ELb1ELb0ELb0ELb0ELb1ELb1EEENS1_21CollectiveEpilogueFwdINS6_IJS8_SA_S9_EEENS6_IJNS7_ILi1EEESI_SI_EEESC_SE_Li256ELb0ELb1ELb1ELb0EEENS1_30DynamicPersistentTileSchedulerILi256ELi256ELb1ELb1ELb0EEEEEEEEEvNT_6ParamsE)
        /*00bc*/ 	.word	0x000000b0


	//----- nvinfo : EIATTR_REGCOUNT
	.align		4
.L_42:
        /*00c0*/ 	.byte	0x04, 0x2f
        /*00c2*/ 	.short	(.L_44 - .L_43)
	.align		4
.L_43:
        /*00c4*/ 	.word	index@(_ZN7cutlass13device_kernelIN5flash19enable_sm80_to_sm89INS1_16FlashAttnFwdSm80INS1_25CollectiveMainloopFwdSm80ILi8ELi1ELb0EN4cute5tupleIJNS5_1CILi128EEENS7_ILi48EEENS7_ILi256EEEEEELi256ENS_6half_tEfNS_4arch4Sm80ELb0ELb1ELb1ELb1ELb0ELb1ELb1ELb1EEENS1_21CollectiveEpilogueFwdINS6_IJS8_SA_S9_EEENS6_IJNS7_ILi1EEESI_SI_EEESC_SE_Li256ELb1ELb1ELb1ELb0EEENS1_36VarlenDynamicPersistentTileSchedulerILi128ELi48ELi256ELi256ELb1ELb1ELb0ELb1ELb0ELb1EEEEEEEEEvNT_6ParamsE)
        /*00c8*/ 	.word	0x000000ff


	//----- nvinfo : EIATTR_FRAME_SIZE
	.align		4
.L_44:
        /*00cc*/ 	.byte	0x04, 0x11
        /*00ce*/ 	.short	(.L_46 - .L_45)
	.align		4
.L_45:
        /*00d0*/ 	.word	index@($__internal_41_$__cuda_sm70_votesync_ballot)
        /*00d4*/ 	.word	0x00000000


	//----- nvinfo : EIATTR_FRAME_SIZE
	.align		4
.L_46:
        /*00d8*/ 	.byte	0x04, 0x11
        /*00da*/ 	.short	(.L_48 - .L_47)
	.align		4
.L_47:
        /*00dc*/ 	.word	index@($__internal_40_$__cuda_sm70_shflsync_up_p)
        /*00e0*/ 	.word	0x00000000


	//----- nvinfo : EIATTR_FRAME_SIZE
	.align		4
.L_48:
        /*00e4*/ 	.byte	0x04, 0x11
        /*00e6*/ 	.short	(.L_50 - .L_49)
	.align		4
.L_49:
        /*00e8*/ 	.word	index@($__internal_39_$__cuda_sm70_shflsync_idx_p)
        /*00ec*/ 	.word	0x00000000


	//----- nvinfo : EIATTR_FRAME_SIZE
	.align		4
.L_50:
        /*00f0*/ 	.byte	0x04, 0x11
        /*00f2*/ 	.short	(.L_52 - .L_51)
	.align		4
.L_51:
        /*00f4*/ 	.word	index@($__internal_38_$__cuda_sm70_shflsync_bfly_p)
        /*00f8*/ 	.word	0x00000000


	//----- nvinfo : EIATTR_FRAME_SIZE
	.align		4
.L_52:
        /*00fc*/ 	.byte	0x04, 0x11
        /*00fe*/ 	.short	(.L_54 - .L_53)
	.align		4
.L_53:
        /*0100*/ 	.word	index@($_ZN7cutlass13device_kernelIN5flash19enable_sm80_to_sm89INS1_16FlashAttnFwdSm80INS1_25CollectiveMainloopFwdSm80ILi8ELi1ELb0EN4cute5tupleIJNS5_1CILi128EEENS7_ILi48EEENS7_ILi256EEEEEELi256ENS_6half_tEfNS_4arch4Sm80ELb0ELb1ELb1ELb1ELb0ELb1ELb1ELb1EEENS1_21CollectiveEpilogueFwdINS6_IJS8_SA_S9_EEENS6_IJNS7_ILi1EEESI_SI_EEESC_SE_Li256ELb1ELb1ELb1ELb0EEENS1_36VarlenDynamicPersistentTileSchedulerILi128ELi48ELi256ELi256ELb1ELb1ELb0ELb1ELb0ELb1EEEEEEEEEvNT_6ParamsE$_ZZN5flash25CollectiveMainloopFwdSm80ILi8ELi1ELb0EN4cute5tupleIJNS1_1CILi128EEENS3_ILi48EEENS3_ILi256EEEEEELi256EN7cutlass6half_tEfNS8_4arch4Sm80ELb0ELb1ELb1ELb1ELb0ELb1ELb1ELb1EE3mmaINS_16FlashAttnFwdSm80ISC_NS_21CollectiveEpilogueFwdINS2_IJS4_S6_S5_EEENS2_IJNS3_ILi1EEESH_SH_EEES9_SB_Li256ELb1ELb1ELb1ELb0EEENS_36VarlenDynamicPersistentTileSchedulerILi128ELi48ELi256ELi256ELb1ELb1ELb0ELb1ELb0ELb1EEEE13SharedStorageENS1_6TensorINS1_11ArrayEngineIfLm128EEENS1_6LayoutINS2_IJNS2_IJNS3_ILi2EEESS_EEESH_NS3_ILi32EEEEEENS2_IJNS2_IJSH_SS_EEENS3_ILi0EEENS3_ILi4EEEEEEEEEENS_7SoftmaxILi2ELi0EEEEEbRKNSC_6ParamsERT0_RT1_iRKNS_16SeqlenInfoQKNewKILb1ELb1EEENS2_IJiiiiEEERT_ENKUlvE_clEv)
        /*0104*/ 	.word	0x00000000


	//----- nvinfo : EIATTR_FRAME_SIZE
	.align		4
.L_54:
        /*0108*/ 	.byte	0x04, 0x11
        /*010a*/ 	.short	(.L_56 - .L_55)
	.align		4
.L_55:
        /*010c*/ 	.word	index@(_ZN7cutlass13device_kernelIN5flash19enable_sm80_to_sm89INS1_16FlashAttnFwdSm80INS1_25CollectiveMainloopFwdSm80ILi8ELi1ELb0EN4cute5tupleIJNS5_1CILi128EEENS7_ILi48EEENS7_ILi256EEEEEELi256ENS_6half_tEfNS_4arch4Sm80ELb0ELb1ELb1ELb1ELb0ELb1ELb1ELb1EEENS1_21CollectiveEpilogueFwdINS6_IJS8_SA_S9_EEENS6_IJNS7_ILi1EEESI_SI_EEESC_SE_Li256ELb1ELb1ELb1ELb0EEENS1_36VarlenDynamicPersistentTileSchedulerILi128ELi48ELi256ELi256ELb1ELb1ELb0ELb1ELb0ELb1EEEEEEEEEvNT_6ParamsE)
        /*0110*/ 	.word	0x000001c0


	//----- nvinfo : EIATTR_REGCOUNT
	.align		4
.L_56:
        /*0114*/ 	.byte	0x04, 0x2f
        /*0116*/ 	.short	(.L_58 - .L_57)
	.align		4
.L_57:
        /*0118*/ 	.word	index@(_ZN7cutlass13device_kernelIN5flash19enable_sm80_to_sm89INS1_16FlashAttnFwdSm80INS1_25CollectiveMainloopFwdSm80ILi8ELi1ELb0EN4cute5tupleIJNS5_1CILi128EEENS7_ILi64EEENS7_ILi256EEEEEELi256ENS_6half_tEfNS_4arch4Sm80ELb0ELb1ELb1ELb1ELb0ELb0ELb1ELb1EEENS1_21CollectiveEpilogueFwdINS6_IJS8_SA_S9_EEENS6_IJNS7_ILi1EEESI_SI_EEESC_SE_Li256ELb1ELb1ELb1ELb0EEENS1_36VarlenDynamicPersistentTileSchedulerILi128ELi64ELi256ELi256ELb1ELb1ELb0ELb1ELb0ELb1EEEEEEEEEvNT_6ParamsE)
        /*011c*/ 	.word	0x000000ff


	//----- nvinfo : EIATTR_FRAME_SIZE
	.align		4
.L_58:
        /*0120*/ 	.byte	0x04, 0x11
        /*0122*/ 	.short	(.L_60 - .L_59)
	.align		4
.L_59:
        /*0124*/ 	.word	index@($__internal_37_$__cuda_sm70_votesync_ballot)
        /*0128*/ 	.word	0x00000000


	//----- nvinfo : EIATTR_FRAME_SIZE
	.align		4
.L_60:
        /*012c*/ 	.byte	0x04, 0x11
        /*012e*/ 	.short	(.L_62 - .L_61)
	.align		4
.L_61:
        /*0130*/ 	.word	index@($__internal_36_$__cuda_sm70_shflsync_up_p)
        /*0134*/ 	.word	0x00000000


	//----- nvinfo : EIATTR_FRAME_SIZE
	.align		4
.L_62:
        /*0138*/ 	.byte	0x04, 0x11
        /*013a*/ 	.short	(.L_64 - .L_63)
	.align		4
.L_63:
        /*013c*/ 	.word	index@($__internal_35_$__cuda_sm70_shflsync_idx_p)
        /*0140*/ 	.word	0x00000000


	//----- nvinfo : EIATTR_FRAME_SIZE
	.align		4
.L_64:
        /*0144*/ 	.byte	0x04, 0x11
        /*0146*/ 	.short	(.L_66 - .L_65)
	.align		4
.L_65:
        /*0148*/ 	.word	index@($__internal_34_$__cuda_sm70_shflsync_bfly_p)
        /*014c*/ 	.word	0x00000000


	//----- nvinfo : EIATTR_FRAME_SIZE
	.align		4
.L_66:
        /*0150*/ 	.byte	0x04, 0x11
        /*0152*/ 	.short	(.L_68 - .L_67)
	.align		4
.L_67:
        /*0154*/ 	.word	index@(_ZN7cutlass13device_kernelIN5flash19enable_sm80_to_sm89INS1_16FlashAttnFwdSm80INS1_25CollectiveMainloopFwdSm80ILi8ELi1ELb0EN4cute5tupleIJNS5_1CILi128EEENS7_ILi64EEENS7_ILi256EEEEEELi256ENS_6half_tEfNS_4arch4Sm80ELb0ELb1ELb1ELb1ELb0ELb0ELb1ELb1EEENS1_21CollectiveEpilogueFwdINS6_IJS8_SA_S9_EEENS6_IJNS7_ILi1EEESI_SI_EEESC_SE_Li256ELb1ELb1ELb1ELb0EEENS1_36VarlenDynamicPersistentTileSchedulerILi128ELi64ELi256ELi256ELb1ELb1ELb0ELb1ELb0ELb1EEEEEEEEEvNT_6ParamsE)
        /*0158*/ 	.word	0x000000b0


	//----- nvinfo : EIATTR_REGCOUNT
	.align		4
.L_68:
        /*015c*/ 	.byte	0x04, 0x2f
        /*015e*/ 	.short	(.L_70 - .L_69)
	.align		4
.L_69:
        /*0160*/ 	.word	index@(_ZN7cutlass13device_kernelIN5flash19enable_sm80_to_sm89INS1_16FlashAttnFwdSm80INS1_25CollectiveMainloopFwdSm80ILi8ELi1ELb0EN4cute5tupleIJNS5_1CILi128EEENS7_ILi64EEENS7_ILi256EEEEEELi256ENS_6half_tEfNS_4arch4Sm80ELb0ELb1ELb1ELb0ELb0ELb0ELb1ELb1EEENS1_21CollectiveEpilogueFwdINS6_IJS8_SA_S9_EEENS6_IJNS7_ILi1EEESI_SI_EEESC_SE_Li256ELb0ELb1ELb1ELb0EEENS1_19SingleTileSchedulerILb0ELb1ELb1ELi128EEEEEEEEEvNT_6ParamsE)
        /*0164*/ 	.word	0x000000ff


	//----- nvinfo : EIATTR_FRAME_SIZE
	.align		4
.L_70:
        /*0168*/ 	.byte	0x04, 0x11
        /*016a*/ 	.short	(.L_72 - .L_71)
	.align		4
.L_71:
        /*016c*/ 	.word	index@(_ZN7cutlass13device_kernelIN5flash19enable_sm80_to_sm89INS1_16FlashAttnFwdSm80INS1_25CollectiveMainloopFwdSm80ILi8ELi1ELb0EN4cute5tupleIJNS5_1CILi128EEENS7_ILi64EEENS7_ILi256EEEEEELi256ENS_6half_tEfNS_4arch4Sm80ELb0ELb1ELb1ELb0ELb0ELb0ELb1ELb1EEENS1_21CollectiveEpilogueFwdINS6_IJS8_SA_S9_EEENS6_IJNS7_ILi1EEESI_SI_EEESC_SE_Li256ELb0ELb1ELb1ELb0EEENS1_19SingleTileSchedulerILb0ELb1ELb1ELi128EEEEEEEEEvNT_6ParamsE)
        /*0170*/ 	.word	0x00000058


	//----- nvinfo : EIATTR_REGCOUNT
	.align		4
.L_72:
        /*0174*/ 	.byte	0x04, 0x2f
        /*0176*/ 	.short	(.L_74 - .L_73)
	.align		4
.L_73:
        /*0178*/ 	.word	index@(_ZN7cutlass13device_kernelIN5flash19enable_sm80_to_sm89INS1_16FlashAttnFwdSm80INS1_25CollectiveMainloopFwdSm80ILi8ELi1ELb0EN4cute5tupleIJNS5_1CILi128EEENS7_ILi48EEENS7_ILi256EEEEEELi256ENS_6half_tEfNS_4arch4Sm80ELb0ELb0ELb1ELb1ELb0ELb1ELb1ELb1EEENS1_21CollectiveEpilogueFwdINS6_IJS8_SA_S9_EEENS6_IJNS7_ILi1EEESI_SI_EEESC_SE_Li256ELb1ELb1ELb1ELb0EEENS1_36VarlenDynamicPersistentTileSchedulerILi128ELi48ELi256ELi256ELb1ELb1ELb0ELb0ELb1ELb1EEEEEEEEEvNT_6ParamsE)
        /*017c*/ 	.word	0x000000ff


	//----- nvinfo : EIATTR_FRAME_SIZE
	.align		4
.L_74:
        /*0180*/ 	.byte	0x04, 0x11
        /*0182*/ 	.short	(.L_76 - .L_75)
	.align		4
.L_75:
        /*0184*/ 	.word	index@($__internal_33_$__cuda_sm70_votesync_ballot)
        /*0188*/ 	.word	0x00000000


	//----- nvinfo : EIATTR_FRAME_SIZE
	.align		4
.L_76:
        /*018c*/ 	.byte	0x04, 0x11
        /*018e*/ 	.short	(.L_78 - .L_77)
	.align		4
.L_77:
        /*0190*/ 	.word	index@($__internal_32_$__cuda_sm70_shflsync_up_p)
        /*0194*/ 	.word	0x00000000


	//----- nvinfo : EIATTR_FRAME_SIZE
	.align		4
.L_78:
        /*0198*/ 	.byte	0x04, 0x11
        /*019a*/ 	.short	(.L_80 - .L_79)
	.align		4
.L_79:
        /*019c*/ 	.word	index@($__internal_31_$__cuda_sm70_shflsync_idx_p)
        /*01a0*/ 	.word	0x00000000


	//----- nvinfo : EIATTR_FRAME_SIZE
	.align		4
.L_80:
        /*01a4*/ 	.byte	0x04, 0x11
        /*01a6*/ 	.short	(.L_82 - .L_81)
	.align		4
.L_81:
        /*01a8*/ 	.word	index@($__internal_30_$__cuda_sm70_shflsync_bfly_p)
        /*01ac*/ 	.word	0x00000000


	//----- nvinfo : EIATTR_FRAME_SIZE
	.align		4
.L_82:
        /*01b0*/ 	.byte	0x04, 0x11
        /*01b2*/ 	.short	(.L_84 - .L_83)
	.align		4
.L_83:
        /*01b4*/ 	.word	index@(_ZN7cutlass13device_kernelIN5flash19enable_sm80_to_sm89INS1_16FlashAttnFwdSm80INS1_25CollectiveMainloopFwdSm80ILi8ELi1ELb0EN4cute5tupleIJNS5_1CILi128EEENS7_ILi48EEENS7_ILi256EEEEEELi256ENS_6half_tEfNS_4arch4Sm80ELb0ELb0ELb1ELb1ELb0ELb1ELb1ELb1EEENS1_21CollectiveEpilogueFwdINS6_IJS8_SA_S9_EEENS6_IJNS7_ILi1EEESI_SI_EEESC_SE_Li256ELb1ELb1ELb1ELb0EEENS1_36VarlenDynamicPersistentTileSchedulerILi128ELi48ELi256ELi256ELb1ELb1ELb0ELb0ELb1ELb1EEEEEEEEEvNT_6ParamsE)
        /*01b8*/ 	.word	0x00000060


	//----- nvinfo : EIATTR_REGCOUNT
	.align		4
.L_84:
        /*01bc*/ 	.byte	0x04, 0x2f
        /*01be*/ 	.short	(.L_86 - .L_85)
	.align		4
.L_85:
        /*01c0*/ 	.word	index@(_ZN7cutlass13device_kernelIN5flash19enable_sm80_to_sm89INS1_16FlashAttnFwdSm80INS1_25CollectiveMainloopFwdSm80ILi8ELi1ELb0EN4cute5tupleIJNS5_1CILi128EEENS7_ILi64EEENS7_ILi256EEEEEELi256ENS_6half_tEfNS_4arch4Sm80ELb0ELb0ELb1ELb1ELb0ELb0ELb1ELb1EEENS1_21CollectiveEpilogueFwdINS6_IJS8_SA_S9_EEENS6_IJNS7_ILi1EEESI_SI_EEESC_SE_Li256ELb1ELb1ELb1ELb0EEENS1_36VarlenDynamicPersistentTileSchedulerILi128ELi64ELi256ELi256ELb1ELb1ELb0ELb0ELb1ELb1EEEEEEEEEvNT_6ParamsE)
        /*01c4*/ 	.word	0x000000ff


	//----- nvinfo : EIATTR_FRAME_SIZE
	.align		4
.L_86:
        /*01c8*/ 	.byte	0x04, 0x11
        /*01ca*/ 	.short	(.L_88 - .L_87)
	.align		4
.L_87:
        /*01cc*/ 	.word	index@($__internal_29_$__cuda_sm70_votesync_ballot)
        /*01d0*/ 	.word	0x00000000


	//----- nvinfo : EIATTR_FRAME_SIZE
	.align		4
.L_88:
        /*01d4*/ 	.byte	0x04, 0x11
        /*01d6*/ 	.short	(.L_90 - .L_89)
	.align		4
.L_89:
        /*01d8*/ 	.word	index@($__internal_28_$__cuda_sm70_shflsync_up_p)
        /*01dc*/ 	.word	0x00000000


	//----- nvinfo : EIATTR_FRAME_SIZE
	.align		4
.L_90:
        /*01e0*/ 	.byte	0x04, 0x11
        /*01e2*/ 	.short	(.L_92 - .L_91)
	.align		4
.L_91:
        /*01e4*/ 	.word	index@($__internal_27_$__cuda_sm70_shflsync_idx_p)
        /*01e8*/ 	.word	0x00000000


	//----- nvinfo : EIATTR_FRAME_SIZE
	.align		4
.L_92:
        /*01ec*/ 	.byte	0x04, 0x11
        /*01ee*/ 	.short	(.L_94 - .L_93)
	.align		4
.L_93:
        /*01f0*/ 	.word	index@($__internal_26_$__cuda_sm70_shflsync_bfly_p)
        /*01f4*/ 	.word	0x00000000


	//----- nvinfo : EIATTR_FRAME_SIZE
	.align		4
.L_94:
        /*01f8*/ 	.byte	0x04, 0x11
        /*01fa*/ 	.short	(.L_96 - .L_95)
	.align		4
.L_95:
        /*01fc*/ 	.word	index@(_ZN7cutlass13device_kernelIN5flash19enable_sm80_to_sm89INS1_16FlashAttnFwdSm80INS1_25CollectiveMainloopFwdSm80ILi8ELi1ELb0EN4cute5tupleIJNS5_1CILi128EEENS7_ILi64EEENS7_ILi256EEEEEELi256ENS_6half_tEfNS_4arch4Sm80ELb0ELb0ELb1ELb1ELb0ELb0ELb1ELb1EEENS1_21CollectiveEpilogueFwdINS6_IJS8_SA_S9_EEENS6_IJNS7_ILi1EEESI_SI_EEESC_SE_Li256ELb1ELb1ELb1ELb0EEENS1_36VarlenDynamicPersistentTileSchedulerILi128ELi64ELi256ELi256ELb1ELb1ELb0ELb0ELb1ELb1EEEEEEEEEvNT_6ParamsE)
        /*0200*/ 	.word	0x000000f0


	//----- nvinfo : EIATTR_REGCOUNT
	.align		4
.L_96:
        /*0204*/ 	.byte	0x04, 0x2f
        /*0206*/ 	.short	(.L_98 - .L_97)
	.align		4
.L_97:
        /*0208*/ 	.word	index@(_ZN7cutlass13device_kernelIN5flash19enable_sm80_to_sm89INS1_16FlashAttnFwdSm80INS1_25CollectiveMainloopFwdSm80ILi8ELi1ELb0EN4cute5tupleIJNS5_1CILi128EEENS7_ILi96EEENS7_ILi256EEEEEELi256ENS_6half_tEfNS_4arch4Sm80ELb0ELb0ELb1ELb0ELb0ELb0ELb1ELb1EEENS1_21CollectiveEpilogueFwdINS6_IJS8_SA_S9_EEENS6_IJNS7_ILi1EEESI_SI_EEESC_SE_Li256ELb0ELb1ELb1ELb0EEENS1_19SingleTileSchedulerILb0ELb1ELb1ELi128EEEEEEEEEvNT_6ParamsE)
        /*020c*/ 	.word	0x000000ff


	//----- nvinfo : EIATTR_FRAME_SIZE
	.align		4
.L_98:
        /*0210*/ 	.byte	0x04, 0x11
        /*0212*/ 	.short	(.L_100 - .L_99)
	.align		4
.L_99:
        /*0214*/ 	.word	index@(_ZN7cutlass13device_kernelIN5flash19enable_sm80_to_sm89INS1_16FlashAttnFwdSm80INS1_25CollectiveMainloopFwdSm80ILi8ELi1ELb0EN4cute5tupleIJNS5_1CILi128EEENS7_ILi96EEENS7_ILi256EEEEEELi256ENS_6half_tEfNS_4arch4Sm80ELb0ELb0ELb1ELb0ELb0ELb0ELb1ELb1EEENS1_21CollectiveEpilogueFwdINS6_IJS8_SA_S9_EEENS6_IJNS7_ILi1EEESI_SI_EEESC_SE_Li256ELb0ELb1ELb1ELb0EEENS1_19SingleTileSchedulerILb0ELb1ELb1ELi128EEEEEEEEEvNT_6ParamsE)
        /*0218*/ 	.word	0x00000040


	//----- nvinfo : EIATTR_REGCOUNT
	.align		4
.L_100:
        /*021c*/ 	.byte	0x04, 0x2f
        /*021e*/ 	.short	(.L_102 - .L_101)
	.align		4
.L_101:
        /*0220*/ 	.word	index@(_ZN7cutlass13device_kernelIN5flash19enable_sm80_to_sm89INS1_16FlashAttnFwdSm80INS1_25CollectiveMainloopFwdSm80ILi8ELi1ELb0EN4cute5tupleIJNS5_1CILi128EEENS7_ILi32EEENS7_ILi256EEEEEELi256ENS_6half_tEfNS_4arch4Sm80ELb1ELb0ELb1ELb1ELb0ELb1ELb1ELb1EEENS1_21CollectiveEpilogueFwdINS6_IJS8_SA_S9_EEENS6_IJNS7_ILi1EEESI_SI_EEESC_SE_Li256ELb1ELb1ELb1ELb0EEENS1_36VarlenDynamicPersistentTileSchedulerILi128ELi32ELi256ELi256ELb1ELb1ELb0ELb1ELb1ELb1EEEEEEEEEvNT_6ParamsE)
        /*0224*/ 	.word	0x000000ff


	//----- nvinfo : EIATTR_FRAME_SIZE
	.align		4
.L_102:
        /*0228*/ 	.byte	0x04, 0x11
        /*022a*/ 	.short	(.L_104 - .L_103)
	.align		4
.L_103:
        /*022c*/ 	.word	index@($__internal_25_$__cuda_sm70_votesync_ballot)
        /*0230*/ 	.word	0x00000000


	//----- nvinfo : EIATTR_FRAME_SIZE
	.align		4
.L_104:
        /*0234*/ 	.byte	0x04, 0x11
        /*0236*/ 	.short	(.L_106 - .L_105)
	.align		4
.L_105:
        /*0238*/ 	.word	index@($__internal_24_$__cuda_sm70_shflsync_up_p)
        /*023c*/ 	.word	0x00000000


	//----- nvinfo : EIATTR_FRAME_SIZE
	.align		4
.L_106:
        /*0240*/ 	.byte	0x04, 0x11
        /*0242*/ 	.short	(.L_108 - .L_107)
	.align		4
.L_107:
        /*0244*/ 	.word	index@($__internal_23_$__cuda_sm70_shflsync_idx_p)
        /*0248*/ 	.word	0x00000000


	//----- nvinfo : EIATTR_FRAME_SIZE
	.align		4
.L_108:
        /*024c*/ 	.byte	0x04, 0x11
        /*024e*/ 	.short	(.L_110 - .L_109)
	.align		4
.L_109:
        /*0250*/ 	.word	index@($__internal_22_$__cuda_sm70_shflsync_bfly_p)
        /*0254*/ 	.word	0x00000000


	//----- nvinfo : EIATTR_FRAME_SIZE
	.align		4
.L_110:
        /*0258*/ 	.byte	0x04, 0x11
        /*025a*/ 	.short	(.L_112 - .L_111)
	.align		4
.L_111:
        /*025c*/ 	.word	index@(_ZN7cutlass13device_kernelIN5flash19enable_sm80_to_sm89INS1_16FlashAttnFwdSm80INS1_25CollectiveMainloopFwdSm80ILi8ELi1ELb0EN4cute5tupleIJNS5_1CILi128EEENS7_ILi32EEENS7_ILi256EEEEEELi256ENS_6half_tEfNS_4arch4Sm80ELb1ELb0ELb1ELb1ELb0ELb1ELb1ELb1EEENS1_21CollectiveEpilogueFwdINS6_IJS8_SA_S9_EEENS6_IJNS7_ILi1EEESI_SI_EEESC_SE_Li256ELb1ELb1ELb1ELb0EEENS1_36VarlenDynamicPersistentTileSchedulerILi128ELi32ELi256ELi256ELb1ELb1ELb0ELb1ELb1ELb1EEEEEEEEEvNT_6ParamsE)
        /*0260*/ 	.word	0x00000008


	//----- nvinfo : EIATTR_REGCOUNT
	.align		4
.L_112:
        /*0264*/ 	.byte	0x04, 0x2f
        /*0266*/ 	.short	(.L_114 - .L_113)
	.align		4
.L_113:
        /*0268*/ 	.word	index@(_ZN7cutlass13device_kernelIN5flash19enable_sm80_to_sm89INS1_16FlashAttnFwdSm80INS1_25CollectiveMainloopFwdSm80ILi8ELi1ELb1EN4cute5tupleIJNS5_1CILi128EEENS7_ILi48EEENS7_ILi256EEEEEELi256ENS_6half_tEfNS_4arch4Sm80ELb1ELb0ELb1ELb1ELb0ELb0ELb1ELb1EEENS1_21CollectiveEpilogueFwdINS6_IJS8_SA_S9_EEENS6_IJNS7_ILi1EEESI_SI_EEESC_SE_Li256ELb1ELb1ELb1ELb0EEENS1_36VarlenDynamicPersistentTileSchedulerILi128ELi48ELi256ELi256ELb1ELb1ELb0ELb1ELb1ELb1EEEEEEEEEvNT_6ParamsE)
        /*026c*/ 	.word	0x000000ff


	//----- nvinfo : EIATTR_FRAME_SIZE
	.align		4
.L_114:
        /*0270*/ 	.byte	0x04, 0x11
        /*0272*/ 	.short	(.L_116 - .L_115)
	.align		4
.L_115:
        /*0274*/ 	.word	index@($__internal_21_$__cuda_sm70_votesync_ballot)
        /*0278*/ 	.word	0x00000000


	//----- nvinfo : EIATTR_FRAME_SIZE
	.align		4
.L_116:
        /*027c*/ 	.byte	0x04, 0x11
        /*027e*/ 	.short	(.L_118 - .L_117)
	.align		4
.L_117:
        /*0280*/ 	.word	index@($__internal_20_$__cuda_sm70_shflsync_up_p)
        /*0284*/ 	.word	0x00000000


	//----- nvinfo : EIATTR_FRAME_SIZE
	.align		4
.L_118:
        /*0288*/ 	.byte	0x04, 0x11
        /*028a*/ 	.short	(.L_120 - .L_119)
	.align		4
.L_119:
        /*028c*/ 	.word	index@($__internal_19_$__cuda_sm70_shflsync_idx_p)
        /*0290*/ 	.word	0x00000000


	//----- nvinfo : EIATTR_FRAME_SIZE
	.align		4
.L_120:
        /*0294*/ 	.byte	0x04, 0x11
        /*0296*/ 	.short	(.L_122 - .L_121)
	.align		4
.L_121:
        /*0298*/ 	.word	index@($__internal_18_$__cuda_sm70_shflsync_bfly_p)
        /*029c*/ 	.word	0x00000000


	//----- nvinfo : EIATTR_FRAME_SIZE
	.align		4
.L_122:
        /*02a0*/ 	.byte	0x04, 0x11
        /*02a2*/ 	.short	(.L_124 - .L_123)
	.align		4
.L_123:
        /*02a4*/ 	.word	index@(_ZN7cutlass13device_kernelIN5flash19enable_sm80_to_sm89INS1_16FlashAttnFwdSm80INS1_25CollectiveMainloopFwdSm80ILi8ELi1ELb1EN4cute5tupleIJNS5_1CILi128EEENS7_ILi48EEENS7_ILi256EEEEEELi256ENS_6half_tEfNS_4arch4Sm80ELb1ELb0ELb1ELb1ELb0ELb0ELb1ELb1EEENS1_21CollectiveEpilogueFwdINS6_IJS8_SA_S9_EEENS6_IJNS7_ILi1EEESI_SI_EEESC_SE_Li256ELb1ELb1ELb1ELb0EEENS1_36VarlenDynamicPersistentTileSchedulerILi128ELi48ELi256ELi256ELb1ELb1ELb0ELb1ELb1ELb1EEEEEEEEEvNT_6ParamsE)
        /*02a8*/ 	.word	0x000000e8


	//----- nvinfo : EIATTR_REGCOUNT
	.align		4
.L_124:
        /*02ac*/ 	.byte	0x04, 0x2f
        /*02ae*/ 	.short	(.L_126 - .L_125)
	.align		4
.L_125:
        /*02b0*/ 	.word	index@(_ZN7cutlass13device_kernelIN5flash19enable_sm80_to_sm89INS1_16FlashAttnFwdSm80INS1_25CollectiveMainloopFwdSm80ILi8ELi1ELb1EN4cute5tupleIJNS5_1CILi128EEENS7_ILi64EEENS7_ILi256EEEEEELi256ENS_6half_tEfNS_4arch4Sm80ELb1ELb0ELb1ELb0ELb0ELb0ELb1ELb1EEENS1_21CollectiveEpilogueFwdINS6_IJS8_SA_S9_EEENS6_IJNS7_ILi1EEESI_SI_EEESC_SE_Li256ELb0ELb1ELb1ELb0EEENS1_30DynamicPersistentTileSchedulerILi256ELi256ELb1ELb1ELb0EEEEEEEEEvNT_6ParamsE)
        /*02b4*/ 	.word	0x000000ff


	//----- nvinfo : EIATTR_FRAME_SIZE
	.align		4
.L_126:
        /*02b8*/ 	.byte	0x04, 0x11
        /*02ba*/ 	.short	(.L_128 - .L_127)
	.align		4
.L_127:
        /*02bc*/ 	.word	index@($__internal_17_$__cuda_sm70_shflsync_idx_p)
        /*02c0*/ 	.word	0x00000000


	//----- nvinfo : EIATTR_FRAME_SIZE
	.align		4
.L_128:
        /*02c4*/ 	.byte	0x04, 0x11
        /*02c6*/ 	.short	(.L_130 - .L_129)
	.align		4
.L_129:
        /*02c8*/ 	.word	index@($__internal_16_$__cuda_sm70_shflsync_bfly_p)
        /*02cc*/ 	.word	0x00000000


	//----- nvinfo : EIATTR_FRAME_SIZE
	.align		4
.L_130:
        /*02d0*/ 	.byte	0x04, 0x11
        /*02d2*/ 	.short	(.L_132 - .L_131)
	.align		4
.L_131:
        /*02d4*/ 	.word	index@(_ZN7cutlass13device_kernelIN5flash19enable_sm80_to_sm89INS1_16FlashAttnFwdSm80INS1_25CollectiveMainloopFwdSm80ILi8ELi1ELb1EN4cute5tupleIJNS5_1CILi128EEENS7_ILi64EEENS7_ILi256EEEEEELi256ENS_6half_tEfNS_4arch4Sm80ELb1ELb0ELb1ELb0ELb0ELb0ELb1ELb1EEENS1_21CollectiveEpilogueFwdINS6_IJS8_SA_S9_EEENS6_IJNS7_ILi1EEESI_SI_EEESC_SE_Li256ELb0ELb1ELb1ELb0EEENS1_30DynamicPersistentTileSchedulerILi256ELi256ELb1ELb1ELb0EEEEEEEEEvNT_6ParamsE)
        /*02d8*/ 	.word	0x00000150


	//----- nvinfo : EIATTR_REGCOUNT
	.align		4
.L_132:
        /*02dc*/ 	.byte	0x04, 0x2f
        /*02de*/ 	.short	(.L_134 - .L_133)
	.align		4
.L_133:
        /*02e0*/ 	.word	index@(_ZN7cutlass13device_kernelIN5flash19enable_sm80_to_sm89INS1_16FlashAttnFwdSm80INS1_25CollectiveMainloopFwdSm80ILi8ELi1ELb0EN4cute5tupleIJNS5_1CILi128EEENS7_ILi32EEENS7_ILi256EEEEEELi256ENS_6half_tEfNS_4arch4Sm80ELb0ELb1ELb1ELb1ELb0ELb1ELb1ELb1EEENS1_21CollectiveEpilogueFwdINS6_IJS8_SA_S9_EEENS6_IJNS7_ILi1EEESI_SI_EEESC_SE_Li256ELb1ELb1ELb1ELb0EEENS1_36VarlenDynamicPersistentTileSchedulerILi128ELi32ELi256ELi256ELb1ELb1ELb0ELb1ELb0ELb1EEEEEEEEEvNT_6ParamsE)
        /*02e4*/ 	.word	0x000000ff


	//----- nvinfo : EIATTR_FRAME_SIZE
	.align		4
.L_134:
        /*02e8*/ 	.byte	0x04, 0x11
        /*02ea*/ 	.short	(.L_136 - .L_135)
	.align		4
.L_135:
        /*02ec*/ 	.word	index@($__internal_15_$__cuda_sm70_votesync_ballot)
        /*02f0*/ 	.word	0x00000000


	//----- nvinfo : EIATTR_FRAME_SIZE
	.align		4
.L_136:
        /*02f4*/ 	.byte	0x04, 0x11
        /*02f6*/ 	.short	(.L_138 - .L_137)
	.align		4
.L_137:
        /*02f8*/ 	.word	index@($__internal_14_$__cuda_sm70_shflsync_up_p)
        /*02fc*/ 	.word	0x00000000


	//----- nvinfo : EIATTR_FRAME_SIZE
	.align		4
.L_138:
        /*0300*/ 	.byte	0x04, 0x11
        /*0302*/ 	.short	(.L_140 - .L_139)
	.align		4
.L_139:
        /*0304*/ 	.word	index@($__internal_13_$__cuda_sm70_shflsync_idx_p)
        /*0308*/ 	.word	0x00000000


	//----- nvinfo : EIATTR_FRAME_SIZE
	.align		4
.L_140:
        /*030c*/ 	.byte	0x04, 0x11
        /*030e*/ 	.short	(.L_142 - .L_141)
	.align		4
.L_141:
        /*0310*/ 	.word	index@($__internal_12_$__cuda_sm70_shflsync_bfly_p)
        /*0314*/ 	.word	0x00000000


	//----- nvinfo : EIATTR_FRAME_SIZE
	.align		4
.L_142:
        /*0318*/ 	.byte	0x04, 0x11
        /*031a*/ 	.short	(.L_144 - .L_143)
	.align		4
.L_143:
        /*031c*/ 	.word	index@(_ZN7cutlass13device_kernelIN5flash19enable_sm80_to_sm89INS1_16FlashAttnFwdSm80INS1_25CollectiveMainloopFwdSm80ILi8ELi1ELb0EN4cute5tupleIJNS5_1CILi128EEENS7_ILi32EEENS7_ILi256EEEEEELi256ENS_6half_tEfNS_4arch4Sm80ELb0ELb1ELb1ELb1ELb0ELb1ELb1ELb1EEENS1_21CollectiveEpilogueFwdINS6_IJS8_SA_S9_EEENS6_IJNS7_ILi1EEESI_SI_EEESC_SE_Li256ELb1ELb1ELb1ELb0EEENS1_36VarlenDynamicPersistentTileSchedulerILi128ELi32ELi256ELi256ELb1ELb1ELb0ELb1ELb0ELb1EEEEEEEEEvNT_6ParamsE)
        /*0320*/ 	.word	0x00000008


	//----- nvinfo : EIATTR_REGCOUNT
	.align		4
.L_144:
        /*0324*/ 	.byte	0x04, 0x2f
        /*0326*/ 	.short	(.L_146 - .L_145)
	.align		4
.L_145:
        /*0328*/ 	.word	index@(_ZN7cutlass13device_kernelIN5flash19enable_sm80_to_sm89INS1_16FlashAttnFwdSm80INS1_25CollectiveMainloopFwdSm80ILi8ELi1ELb1EN4cute5tupleIJNS5_1CILi128EEENS7_ILi48EEENS7_ILi256EEEEEELi256ENS_6half_tEfNS_4arch4Sm80ELb0ELb1ELb1ELb1ELb0ELb0ELb1ELb1EEENS1_21CollectiveEpilogueFwdINS6_IJS8_SA_S9_EEENS6_IJNS7_ILi1EEESI_SI_EEESC_SE_Li256ELb1ELb1ELb1ELb0EEENS1_36VarlenDynamicPersistentTileSchedulerILi128ELi48ELi256ELi256ELb1ELb1ELb0ELb1ELb0ELb1EEEEEEEEEvNT_6ParamsE)
        /*032c*/ 	.word	0x000000ff


	//----- nvinfo : EIATTR_FRAME_SIZE
	.align		4
.L_146:
        /*0330*/ 	.byte	0x04, 0x11
        /*0332*/ 	.short	(.L_148 - .L_147)
	.align		4
.L_147:
        /*0334*/ 	.word	index@($__internal_11_$__cuda_sm70_votesync_ballot)
        /*0338*/ 	.word	0x00000000


	//----- nvinfo : EIATTR_FRAME_SIZE
	.align		4
.L_148:
        /*033c*/ 	.byte	0x04, 0x11
        /*033e*/ 	.short	(.L_150 - .L_149)
	.align		4
.L_149:
        /*0340*/ 	.word	index@($__internal_10_$__cuda_sm70_shflsync_up_p)
        /*0344*/ 	.word	0x00000000


	//----- nvinfo : EIATTR_FRAME_SIZE
	.align		4
.L_150:
        /*0348*/ 	.byte	0x04, 0x11
        /*034a*/ 	.short	(.L_152 - .L_151)
	.align		4
.L_151:
        /*034c*/ 	.word	index@($__internal_9_$__cuda_sm70_shflsync_idx_p)
        /*0350*/ 	.word	0x00000000


	//----- nvinfo : EIATTR_FRAME_SIZE
	.align		4
.L_152:
        /*0354*/ 	.byte	0x04, 0x11
        /*0356*/ 	.short	(.L_154 - .L_153)
	.align		4
.L_153:
        /*0358*/ 	.word	index@($__internal_8_$__cuda_sm70_shflsync_bfly_p)
        /*035c*/ 	.word	0x00000000


	//----- nvinfo : EIATTR_FRAME_SIZE
	.align		4
.L_154:
        /*0360*/ 	.byte	0x04, 0x11
        /*0362*/ 	.short	(.L_156 - .L_155)
	.align		4
.L_155:
        /*0364*/ 	.word	index@(_ZN7cutlass13device_kernelIN5flash19enable_sm80_to_sm89INS1_16FlashAttnFwdSm80INS1_25CollectiveMainloopFwdSm80ILi8ELi1ELb1EN4cute5tupleIJNS5_1CILi128EEENS7_ILi48EEENS7_ILi256EEEEEELi256ENS_6half_tEfNS_4arch4Sm80ELb0ELb1ELb1ELb1ELb0ELb0ELb1ELb1EEENS1_21CollectiveEpilogueFwdINS6_IJS8_SA_S9_EEENS6_IJNS7_ILi1EEESI_SI_EEESC_SE_Li256ELb1ELb1ELb1ELb0EEENS1_36VarlenDynamicPersistentTileSchedulerILi128ELi48ELi256ELi256ELb1ELb1ELb0ELb1ELb0ELb1EEEEEEEEEvNT_6ParamsE)
        /*0368*/ 	.word	0x000000b0


	//----- nvinfo : EIATTR_REGCOUNT
	.align		4
.L_156:
        /*036c*/ 	.byte	0x04, 0x2f
        /*036e*/ 	.short	(.L_158 - .L_157)
	.align		4
.L_157:
        /*0370*/ 	.word	index@(_ZN7cutlass13device_kernelIN5flash19enable_sm80_to_sm89INS1_16FlashAttnFwdSm80INS1_25CollectiveMainloopFwdSm80ILi8ELi1ELb1EN4cute5tupleIJNS5_1CILi128EEENS7_ILi48EEENS7_ILi256EEEEEELi256ENS_6half_tEfNS_4arch4Sm80ELb0ELb1ELb1ELb0ELb0ELb0ELb1ELb1EEENS1_21CollectiveEpilogueFwdINS6_IJS8_SA_S9_EEENS6_IJNS7_ILi1EEESI_SI_EEESC_SE_Li256ELb0ELb1ELb1ELb0EEENS1_19SingleTileSchedulerILb0ELb1ELb1ELi128EEEEEEEEEvNT_6ParamsE)
        /*0374*/ 	.word	0x000000ff


	//----- nvinfo : EIATTR_FRAME_SIZE
	.align		4
.L_158:
        /*0378*/ 	.byte	0x04, 0x11
        /*037a*/ 	.short	(.L_160 - .L_159)
	.align		4
.L_159:
        /*037c*/ 	.word	index@(_ZN7cutlass13device_kernelIN5flash19enable_sm80_to_sm89INS1_16FlashAttnFwdSm80INS1_25CollectiveMainloopFwdSm80ILi8ELi1ELb1EN4cute5tupleIJNS5_1CILi128EEENS7_ILi48EEENS7_ILi256EEEEEELi256ENS_6half_tEfNS_4arch4Sm80ELb0ELb1ELb1ELb0ELb0ELb0ELb1ELb1EEENS1_21CollectiveEpilogueFwdINS6_IJS8_SA_S9_EEENS6_IJNS7_ILi1EEESI_SI_EEESC_SE_Li256ELb0ELb1ELb1ELb0EEENS1_19SingleTileSchedulerILb0ELb1ELb1ELi128EEEEEEEEEvNT_6ParamsE)
        /*0380*/ 	.word	0x000000a0


	//----- nvinfo : EIATTR_REGCOUNT
	.align		4
.L_160:
        /*0384*/ 	.byte	0x04, 0x2f
        /*0386*/ 	.short	(.L_162 - .L_161)
	.align		4
.L_161:
        /*0388*/ 	.word	index@(_ZN7cutlass13device_kernelIN5flash19enable_sm80_to_sm89INS1_16FlashAttnFwdSm80INS1_25CollectiveMainloopFwdSm80ILi8ELi1ELb0EN4cute5tupleIJNS5_1CILi128EEENS7_ILi32EEENS7_ILi256EEEEEELi256ENS_6half_tEfNS_4arch4Sm80ELb0ELb0ELb1ELb1ELb0ELb1ELb1ELb1EEENS1_21CollectiveEpilogueFwdINS6_IJS8_SA_S9_EEENS6_IJNS7_ILi1EEESI_SI_EEESC_SE_Li256ELb1ELb1ELb1ELb0EEENS1_36VarlenDynamicPersistentTileSchedulerILi128ELi32ELi256ELi256ELb1ELb1ELb0ELb0ELb1ELb1EEEEEEEEEvNT_6ParamsE)
        /*038c*/ 	.word	0x000000ff


	//----- nvinfo : EIATTR_FRAME_SIZE
	.align		4
.L_162:
        /*0390*/ 	.byte	0x04, 0x11
        /*0392*/ 	.short	(.L_164 - .L_163)
	.align		4
.L_163:
        /*0394*/ 	.word	index@($__internal_7_$__cuda_sm70_votesync_ballot)
        /*0398*/ 	.word	0x00000000


	//----- nvinfo : EIATTR_FRAME_SIZE
	.align		4
.L_164:
        /*039c*/ 	.byte	0x04, 0x11
        /*039e*/ 	.short	(.L_166 - .L_165)
	.align		4
.L_165:
        /*03a0*/ 	.word	index@($__internal_6_$__cuda_sm70_shflsync_up_p)
        /*03a4*/ 	.word	0x00000000


	//----- nvinfo : EIATTR_FRAME_SIZE
	.align		4
.L_166:
        /*03a8*/ 	.byte	0x04, 0x11
        /*03aa*/ 	.short	(.L_168 - .L_167)
	.align		4
.L_167:
        /*03ac*/ 	.word	index@($__internal_5_$__cuda_sm70_shflsync_idx_p)
        /*03b0*/ 	.word	0x00000000


	//----- nvinfo : EIATTR_FRAME_SIZE
	.align		4
.L_168:
        /*03b4*/ 	.byte	0x04, 0x11
        /*03b6*/ 	.short	(.L_170 - .L_169)
	.align		4
.L_169:
        /*03b8*/ 	.word	index@($__internal_4_$__cuda_sm70_shflsync_bfly_p)
        /*03bc*/ 	.word	0x00000000


	//----- nvinfo : EIATTR_FRAME_SIZE
	.align		4
.L_170:
        /*03c0*/ 	.byte	0x04, 0x11
        /*03c2*/ 	.short	(.L_172 - .L_171)
	.align		4
.L_171:
        /*03c4*/ 	.word	index@(_ZN7cutlass13device_kernelIN5flash19enable_sm80_to_sm89INS1_16FlashAttnFwdSm80INS1_25CollectiveMainloopFwdSm80ILi8ELi1ELb0EN4cute5tupleIJNS5_1CILi128EEENS7_ILi32EEENS7_ILi256EEEEEELi256ENS_6half_tEfNS_4arch4Sm80ELb0ELb0ELb1ELb1ELb0ELb1ELb1ELb1EEENS1_21CollectiveEpilogueFwdINS6_IJS8_SA_S9_EEENS6_IJNS7_ILi1EEESI_SI_EEESC_SE_Li256ELb1ELb1ELb1ELb0EEENS1_36VarlenDynamicPersistentTileSchedulerILi128ELi32ELi256ELi256ELb1ELb1ELb0ELb0ELb1ELb1EEEEEEEEEvNT_6ParamsE)
        /*03c8*/ 	.word	0x00000010


	//----- nvinfo : EIATTR_REGCOUNT
	.align		4
.L_172:
        /*03cc*/ 	.byte	0x04, 0x2f
        /*03ce*/ 	.short	(.L_174 - .L_173)
	.align		4
.L_173:
        /*03d0*/ 	.word	index@(_ZN7cutlass13device_kernelIN5flash19enable_sm80_to_sm89INS1_16FlashAttnFwdSm80INS1_25CollectiveMainloopFwdSm80ILi8ELi1ELb1EN4cute5tupleIJNS5_1CILi128EEENS7_ILi48EEENS7_ILi256EEEEEELi256ENS_6half_tEfNS_4arch4Sm80ELb0ELb0ELb1ELb1ELb0ELb0ELb1ELb1EEENS1_21CollectiveEpilogueFwdINS6_IJS8_SA_S9_EEENS6_IJNS7_ILi1EEESI_SI_EEESC_SE_Li256ELb1ELb1ELb1ELb0EEENS1_36VarlenDynamicPersistentTileSchedulerILi128ELi48ELi256ELi256ELb1ELb1ELb0ELb0ELb1ELb1EEEEEEEEEvNT_6ParamsE)
        /*03d4*/ 	.word	0x000000ff


	//----- nvinfo : EIATTR_FRAME_SIZE
	.align		4
.L_174:
        /*03d8*/ 	.byte	0x04, 0x11
        /*03da*/ 	.short	(.L_176 - .L_175)
	.align		4
.L_175:
        /*03dc*/ 	.word	index@($__internal_3_$__cuda_sm70_votesync_ballot)
        /*03e0*/ 	.word	0x00000000


	//----- nvinfo : EIATTR_FRAME_SIZE
	.align		4
.L_176:
        /*03e4*/ 	.byte	0x04, 0x11
        /*03e6*/ 	.short	(.L_178 - .L_177)
	.align		4
.L_177:
        /*03e8*/ 	.word	index@($__internal_2_$__cuda_sm70_shflsync_up_p)
        /*03ec*/ 	.word	0x00000000


	//----- nvinfo : EIATTR_FRAME_SIZE
	.align		4
.L_178:
        /*03f0*/ 	.byte	0x04, 0x11
        /*03f2*/ 	.short	(.L_180 - .L_179)
	.align		4
.L_179:
        /*03f4*/ 	.word	index@($__internal_1_$__cuda_sm70_shflsync_idx_p)
        /*03f8*/ 	.word	0x00000000


	//----- nvinfo : EIATTR_FRAME_SIZE
	.align		4
.L_180:
        /*03fc*/ 	.byte	0x04, 0x11
        /*03fe*/ 	.short	(.L_182 - .L_181)
	.align		4
.L_181:
        /*0400*/ 	.word	index@($__internal_0_$__cuda_sm70_shflsync_bfly_p)
        /*0404*/ 	.word	0x00000000


	//----- nvinfo : EIATTR_FRAME_SIZE
	.align		4
.L_182:
        /*0408*/ 	.byte	0x04, 0x11
        /*040a*/ 	.short	(.L_184 - .L_183)
	.align		4
.L_183:
        /*040c*/ 	.word	index@(_ZN7cutlass13device_kernelIN5flash19enable_sm80_to_sm89INS1_16FlashAttnFwdSm80INS1_25CollectiveMainloopFwdSm80ILi8ELi1ELb1EN4cute5tupleIJNS5_1CILi128EEENS7_ILi48EEENS7_ILi256EEEEEELi256ENS_6half_tEfNS_4arch4Sm80ELb0ELb0ELb1ELb1ELb0ELb0ELb1ELb1EEENS1_21CollectiveEpilogueFwdINS6_IJS8_SA_S9_EEENS6_IJNS7_ILi1EEESI_SI_EEESC_SE_Li256ELb1ELb1ELb1ELb0EEENS1_36VarlenDynamicPersistentTileSchedulerILi128ELi48ELi256ELi256ELb1ELb1ELb0ELb0ELb1ELb1EEEEEEEEEvNT_6ParamsE)
        /*0410*/ 	.word	0x000000c0


	//----- nvinfo : EIATTR_REGCOUNT
	.align		4
.L_184:
        /*0414*/ 	.byte	0x04, 0x2f
        /*0416*/ 	.short	(.L_186 - .L_185)
	.align		4
.L_185:
        /*0418*/ 	.word	index@(_ZN7cutlass13device_kernelIN5flash19enable_sm80_to_sm89INS1_16FlashAttnFwdSm80INS1_25CollectiveMainloopFwdSm80ILi8ELi1ELb1EN4cute5tupleIJNS5_1CILi128EEENS7_ILi64EEENS7_ILi256EEEEEELi256ENS_6half_tEfNS_4arch4Sm80ELb0ELb0ELb1ELb0ELb0ELb0ELb1ELb1EEENS1_21CollectiveEpilogueFwdINS6_IJS8_SA_S9_EEENS6_IJNS7_ILi1EEESI_SI_EEESC_SE_Li256ELb0ELb1ELb1ELb0EEENS1_19SingleTileSchedulerILb0ELb1ELb1ELi128EEEEEEEEEvNT_6ParamsE)
        /*041c*/ 	.word	0x000000ff


	//----- nvinfo : EIATTR_FRAME_SIZE
	.align		4
.L_186:
        /*0420*/ 	.byte	0x04, 0x11
        /*0422*/ 	.short	(.L_188 - .L_187)
	.align		4
.L_187:
        /*0424*/ 	.word	index@(_ZN7cutlass13device_kernelIN5flash19enable_sm80_to_sm89INS1_16FlashAttnFwdSm80INS1_25CollectiveMainloopFwdSm80ILi8ELi1ELb1EN4cute5tupleIJNS5_1CILi128EEENS7_ILi64EEENS7_ILi256EEEEEELi256ENS_6half_tEfNS_4arch4Sm80ELb0ELb0ELb1ELb0ELb0ELb0ELb1ELb1EEENS1_21CollectiveEpilogueFwdINS6_IJS8_SA_S9_EEENS6_IJNS7_ILi1EEESI_SI_EEESC_SE_Li256ELb0ELb1ELb1ELb0EEENS1_19SingleTileSchedulerILb0ELb1ELb1ELi128EEEEEEEEEvNT_6ParamsE)
        /*0428*/ 	.word	0x000000d0


	//----- nvinfo : EIATTR_MIN_STACK_SIZE
	.align		4
.L_188:
        /*042c*/ 	.byte	0x04, 0x12
        /*042e*/ 	.short	(.L_190 - .L_189)
	.align		4
.L_189:
        /*0430*/ 	.word	index@(_ZN7cutlass13device_kernelIN5flash19enable_sm80_to_sm89INS1_16FlashAttnFwdSm80INS1_25CollectiveMainloopFwdSm80ILi8ELi1ELb1EN4cute5tupleIJNS5_1CILi128EEENS7_ILi64EEENS7_ILi256EEEEEELi256ENS_6half_tEfNS_4arch4Sm80ELb0ELb0ELb1ELb0ELb0ELb0ELb1ELb1EEENS1_21CollectiveEpilogueFwdINS6_IJS8_SA_S9_EEENS6_IJNS7_ILi1EEESI_SI_EEESC_SE_Li256ELb0ELb1ELb1ELb0EEENS1_19SingleTileSchedulerILb0ELb1ELb1ELi128EEEEEEEEEvNT_6ParamsE)
        /*0434*/ 	.word	0x000000d0


	//----- nvinfo : EIATTR_MIN_STACK_SIZE
	.align		4
.L_190:
        /*0438*/ 	.byte	0x04, 0x12
        /*043a*/ 	.short	(.L_192 - .L_191)
	.align		4
.L_191:
        /*043c*/ 	.word	index@(_ZN7cutlass13device_kernelIN5flash19enable_sm80_to_sm89INS1_16FlashAttnFwdSm80INS1_25CollectiveMainloopFwdSm80ILi8ELi1ELb1EN4cute5tupleIJNS5_1CILi128EEENS7_ILi48EEENS7_ILi256EEEEEELi256ENS_6half_tEfNS_4arch4Sm80ELb0ELb0ELb1ELb1ELb0ELb0ELb1ELb1EEENS1_21CollectiveEpilogueFwdINS6_IJS8_SA_S9_EEENS6_IJNS7_ILi1EEESI_SI_EEESC_SE_Li256ELb1ELb1ELb1ELb0EEENS1_36VarlenDynamicPersistentTileSchedulerILi128ELi48ELi256ELi256ELb1ELb1ELb0ELb0ELb1ELb1EEEEEEEEEvNT_6ParamsE)
        /*0440*/ 	.word	0x000000c0


	//----- nvinfo : EIATTR_MIN_STACK_SIZE
	.align		4
.L_192:
        /*0444*/ 	.byte	0x04, 0x12
        /*0446*/ 	.short	(.L_194 - .L_193)
	.align		4
.L_193:
        /*0448*/ 	.word	index@(_ZN7cutlass13device_kernelIN5flash19enable_sm80_to_sm89INS1_16FlashAttnFwdSm80INS1_25CollectiveMainloopFwdSm80ILi8ELi1ELb0EN4cute5tupleIJNS5_1CILi128EEENS7_ILi32EEENS7_ILi256EEEEEELi256ENS_6half_tEfNS_4arch4Sm80ELb0ELb0ELb1ELb1ELb0ELb1ELb1ELb1EEENS1_21CollectiveEpilogueFwdINS6_IJS8_SA_S9_EEENS6_IJNS7_ILi1EEESI_SI_EEESC_SE_Li256ELb1ELb1ELb1ELb0EEENS1_36VarlenDynamicPersistentTileSchedulerILi128ELi32ELi256ELi256ELb1ELb1ELb0ELb0ELb1ELb1EEEEEEEEEvNT_6ParamsE)
        /*044c*/ 	.word	0x00000010


	//----- nvinfo : EIATTR_MIN_STACK_SIZE
	.align		4
.L_194:
        /*0450*/ 	.byte	0x04, 0x12
        /*0452*/ 	.short	(.L_196 - .L_195)
	.align		4
.L_195:
        /*0454*/ 	.word	index@(_ZN7cutlass13device_kernelIN5flash19enable_sm80_to_sm89INS1_16FlashAttnFwdSm80INS1_25CollectiveMainloopFwdSm80ILi8ELi1ELb1EN4cute5tupleIJNS5_1CILi128EEENS7_ILi48EEENS7_ILi256EEEEEELi256ENS_6half_tEfNS_4arch4Sm80ELb0ELb1ELb1ELb0ELb0ELb0ELb1ELb1EEENS1_21CollectiveEpilogueFwdINS6_IJS8_SA_S9_EEENS6_IJNS7_ILi1EEESI_SI_EEESC_SE_Li256ELb0ELb1ELb1ELb0EEENS1_19SingleTileSchedulerILb0ELb1ELb1ELi128EEEEEEEEEvNT_6ParamsE)
        /*0458*/ 	.word	0x000000a0


	//----- nvinfo : EIATTR_MIN_STACK_SIZE
	.align		4
.L_196:
        /*045c*/ 	.byte	0x04, 0x12
        /*045e*/ 	.short	(.L_198 - .L_197)
	.align		4
.L_197:
        /*0460*/ 	.word	index@(_ZN7cutlass13device_kernelIN5flash19enable_sm80_to_sm89INS1_16FlashAttnFwdSm80INS1_25CollectiveMainloopFwdSm80ILi8ELi1ELb1EN4cute5tupleIJNS5_1CILi128EEENS7_ILi48EEENS7_ILi256EEEEEELi256ENS_6half_tEfNS_4arch4Sm80ELb0ELb1ELb1ELb1ELb0ELb0ELb1ELb1EEENS1_21CollectiveEpilogueFwdINS6_IJS8_SA_S9_EEENS6_IJNS7_ILi1EEESI_SI_EEESC_SE_Li256ELb1ELb1ELb1ELb0EEENS1_36VarlenDynamicPersistentTileSchedulerILi128ELi48ELi256ELi256ELb1ELb1ELb0ELb1ELb0ELb1EEEEEEEEEvNT_6ParamsE)
        /*0464*/ 	.word	0x000000b0


	//----- nvinfo : EIATTR_MIN_STACK_SIZE
	.align		4
.L_198:
        /*0468*/ 	.byte	0x04, 0x12
        /*046a*/ 	.short	(.L_200 - .L_199)
	.align		4
.L_199:
        /*046c*/ 	.word	index@(_ZN7cutlass13device_kernelIN5flash19enable_sm80_to_sm89INS1_16FlashAttnFwdSm80INS1_25CollectiveMainloopFwdSm80ILi8ELi1ELb0EN4cute5tupleIJNS5_1CILi128EEENS7_ILi32EEENS7_ILi256EEEEEELi256ENS_6half_tEfNS_4arch4Sm80ELb0ELb1ELb1ELb1ELb0ELb1ELb1ELb1EEENS1_21CollectiveEpilogueFwdINS6_IJS8_SA_S9_EEENS6_IJNS7_ILi1EEESI_SI_EEESC_SE_Li256ELb1ELb1ELb1ELb0EEENS1_36VarlenDynamicPersistentTileSchedulerILi128ELi32ELi256ELi256ELb1ELb1ELb0ELb1ELb0ELb1EEEEEEEEEvNT_6ParamsE)
        /*0470*/ 	.word	0x00000008


	//----- nvinfo : EIATTR_MIN_STACK_SIZE
	.align		4
.L_200:
        /*0474*/ 	.byte	0x04, 0x12
        /*0476*/ 	.short	(.L_202 - .L_201)
	.align		4
.L_201:
        /*0478*/ 	.word	index@(_ZN7cutlass13device_kernelIN5flash19enable_sm80_to_sm89INS1_16FlashAttnFwdSm80INS1_25CollectiveMainloopFwdSm80ILi8ELi1ELb1EN4cute5tupleIJNS5_1CILi128EEENS7_ILi64EEENS7_ILi256EEEEEELi256ENS_6half_tEfNS_4arch4Sm80ELb1ELb0ELb1ELb0ELb0ELb0ELb1ELb1EEENS1_21CollectiveEpilogueFwdINS6_IJS8_SA_S9_EEENS6_IJNS7_ILi1EEESI_SI_EEESC_SE_Li256ELb0ELb1ELb1ELb0EEENS1_30DynamicPersistentTileSchedulerILi256ELi256ELb1ELb1ELb0EEEEEEEEEvNT_6ParamsE)
        /*047c*/ 	.word	0x00000150


	//----- nvinfo : EIATTR_MIN_STACK_SIZE
	.align		4
.L_202:
        /*0480*/ 	.byte	0x04, 0x12
        /*0482*/ 	.short	(.L_204 - .L_203)
	.align		4
.L_203:
        /*0484*/ 	.word	index@(_ZN7cutlass13device_kernelIN5flash19enable_sm80_to_sm89INS1_16FlashAttnFwdSm80INS1_25CollectiveMainloopFwdSm80ILi8ELi1ELb1EN4cute5tupleIJNS5_1CILi128EEENS7_ILi48EEENS7_ILi256EEEEEELi256ENS_6half_tEfNS_4arch4Sm80ELb1ELb0ELb1ELb1ELb0ELb0ELb1ELb1EEENS1_21CollectiveEpilogueFwdINS6_IJS8_SA_S9_EEENS6_IJNS7_ILi1EEESI_SI_EEESC_SE_Li256ELb1ELb1ELb1ELb0EEENS1_36VarlenDynamicPersistentTileSchedulerILi128ELi48ELi256ELi256ELb1ELb1ELb0ELb1ELb1ELb1EEEEEEEEEvNT_6ParamsE)
        /*0488*/ 	.word	0x000000e8


	//----- nvinfo : EIATTR_MIN_STACK_SIZE
	.align		4
.L_204:
        /*048c*/ 	.byte	0x04, 0x12
        /*048e*/ 	.short	(.L_206 - .L_205)
	.align		4
.L_205:
        /*0490*/ 	.word	index@(_ZN7cutlass13device_kernelIN5flash19enable_sm80_to_sm89INS1_16FlashAttnFwdSm80INS1_25CollectiveMainloopFwdSm80ILi8ELi1ELb0EN4cute5tupleIJNS5_1CILi128EEENS7_ILi32EEENS7_ILi256EEEEEELi256ENS_6half_tEfNS_4arch4Sm80ELb1ELb0ELb1ELb1ELb0ELb1ELb1ELb1EEENS1_21CollectiveEpilogueFwdINS6_IJS8_SA_S9_EEENS6_IJNS7_ILi1EEESI_SI_EEESC_SE_Li256ELb1ELb1ELb1ELb0EEENS1_36VarlenDynamicPersistentTileSchedulerILi128ELi32ELi256ELi256ELb1ELb1ELb0ELb1ELb1ELb1EEEEEEEEEvNT_6ParamsE)
        /*0494*/ 	.word	0x00000008


	//----- nvinfo : EIATTR_MIN_STACK_SIZE
	.align		4
.L_206:
        /*0498*/ 	.byte	0x04, 0x12
        /*049a*/ 	.short	(.L_208 - .L_207)
	.align		4
.L_207:
        /*049c*/ 	.word	index@(_ZN7cutlass13device_kernelIN5flash19enable_sm80_to_sm89INS1_16FlashAttnFwdSm80INS1_25CollectiveMainloopFwdSm80ILi8ELi1ELb0EN4cute5tupleIJNS5_1CILi128EEENS7_ILi96EEENS7_ILi256EEEEEELi256ENS_6half_tEfNS_4arch4Sm80ELb0ELb0ELb1ELb0ELb0ELb0ELb1ELb1EEENS1_21CollectiveEpilogueFwdINS6_IJS8_SA_S9_EEENS6_IJNS7_ILi1EEESI_SI_EEESC_SE_Li256ELb0ELb1ELb1ELb0EEENS1_19SingleTileSchedulerILb0ELb1ELb1ELi128EEEEEEEEEvNT_6ParamsE)
        /*04a0*/ 	.word	0x00000040


	//----- nvinfo : EIATTR_MIN_STACK_SIZE
	.align		4
.L_208:
        /*04a4*/ 	.byte	0x04, 0x12
        /*04a6*/ 	.short	(.L_210 - .L_209)
	.align		4
.L_209:
        /*04a8*/ 	.word	index@(_ZN7cutlass13device_kernelIN5flash19enable_sm80_to_sm89INS1_16FlashAttnFwdSm80INS1_25CollectiveMainloopFwdSm80ILi8ELi1ELb0EN4cute5tupleIJNS5_1CILi128EEENS7_ILi64EEENS7_ILi256EEEEEELi256ENS_6half_tEfNS_4arch4Sm80ELb0ELb0ELb1ELb1ELb0ELb0ELb1ELb1EEENS1_21CollectiveEpilogueFwdINS6_IJS8_SA_S9_EEENS6_IJNS7_ILi1EEESI_SI_EEESC_SE_Li256ELb1ELb1ELb1ELb0EEENS1_36VarlenDynamicPersistentTileSchedulerILi128ELi64ELi256ELi256ELb1ELb1ELb0ELb0ELb1ELb1EEEEEEEEEvNT_6ParamsE)
        /*04ac*/ 	.word	0x000000f0


	//----- nvinfo : EIATTR_MIN_STACK_SIZE
	.align		4
.L_210:
        /*04b0*/ 	.byte	0x04, 0x12
        /*04b2*/ 	.short	(.L_212 - .L_211)
	.align		4
.L_211:
        /*04b4*/ 	.word	index@(_ZN7cutlass13device_kernelIN5flash19enable_sm80_to_sm89INS1_16FlashAttnFwdSm80INS1_25CollectiveMainloopFwdSm80ILi8ELi1ELb0EN4cute5tupleIJNS5_1CILi128EEENS7_ILi48EEENS7_ILi256EEEEEELi256ENS_6half_tEfNS_4arch4Sm80ELb0ELb0ELb1ELb1ELb0ELb1ELb1ELb1EEENS1_21CollectiveEpilogueFwdINS6_IJS8_SA_S9_EEENS6_IJNS7_ILi1EEESI_SI_EEESC_SE_Li256ELb1ELb1ELb1ELb0EEENS1_36VarlenDynamicPersistentTileSchedulerILi128ELi48ELi256ELi256ELb1ELb1ELb0ELb0ELb1ELb1EEEEEEEEEvNT_6ParamsE)
        /*04b8*/ 	.word	0x00000060


	//----- nvinfo : EIATTR_MIN_STACK_SIZE
	.align		4
.L_212:
        /*04bc*/ 	.byte	0x04, 0x12
        /*04be*/ 	.short	(.L_214 - .L_213)
	.align		4
.L_213:
        /*04c0*/ 	.word	index@(_ZN7cutlass13device_kernelIN5flash19enable_sm80_to_sm89INS1_16FlashAttnFwdSm80INS1_25CollectiveMainloopFwdSm80ILi8ELi1ELb0EN4cute5tupleIJNS5_1CILi128EEENS7_ILi64EEENS7_ILi256EEEEEELi256ENS_6half_tEfNS_4arch4Sm80ELb0ELb1ELb1ELb0ELb0ELb0ELb1ELb1EEENS1_21CollectiveEpilogueFwdINS6_IJS8_SA_S9_EEENS6_IJNS7_ILi1EEESI_SI_EEESC_SE_Li256ELb0ELb1ELb1ELb0EEENS1_19SingleTileSchedulerILb0ELb1ELb1ELi128EEEEEEEEEvNT_6ParamsE)
        /*04c4*/ 	.word	0x00000058


	//----- nvinfo : EIATTR_MIN_STACK_SIZE
	.align		4
.L_214:
        /*04c8*/ 	.byte	0x04, 0x12
        /*04ca*/ 	.short	(.L_216 - .L_215)
	.align		4
.L_215:
        /*04cc*/ 	.word	index@(_ZN7cutlass13device_kernelIN5flash19enable_sm80_to_sm89INS1_16FlashAttnFwdSm80INS1_25CollectiveMainloopFwdSm80ILi8ELi1ELb0EN4cute5tupleIJNS5_1CILi128EEENS7_ILi64EEENS7_ILi256EEEEEELi256ENS_6half_tEfNS_4arch4Sm80ELb0ELb1ELb1ELb1ELb0ELb0ELb1ELb1EEENS1_21CollectiveEpilogueFwdINS6_IJS8_SA_S9_EEENS6_IJNS7_ILi1EEESI_SI_EEESC_SE_Li256ELb1ELb1ELb1ELb0EEENS1_36VarlenDynamicPersistentTileSchedulerILi128ELi64ELi256ELi256ELb1ELb1ELb0ELb1ELb0ELb1EEEEEEEEEvNT_6ParamsE)
        /*04d0*/ 	.word	0x000000b0


	//----- nvinfo : EIATTR_MIN_STACK_SIZE
	.align		4
.L_216:
        /*04d4*/ 	.byte	0x04, 0x12
        /*04d6*/ 	.short	(.L_218 - .L_217)
	.align		4
.L_217:
        /*04d8*/ 	.word	index@(_ZN7cutlass13device_kernelIN5flash19enable_sm80_to_sm89INS1_16FlashAttnFwdSm80INS1_25CollectiveMainloopFwdSm80ILi8ELi1ELb0EN4cute5tupleIJNS5_1CILi128EEENS7_ILi48EEENS7_ILi256EEEEEELi256ENS_6half_tEfNS_4arch4Sm80ELb0ELb1ELb1ELb1ELb0ELb1ELb1ELb1EEENS1_21CollectiveEpilogueFwdINS6_IJS8_SA_S9_EEENS6_IJNS7_ILi1EEESI_SI_EEESC_SE_Li256ELb1ELb1ELb1ELb0EEENS1_36VarlenDynamicPersistentTileSchedulerILi128ELi48ELi256ELi256ELb1ELb1ELb0ELb1ELb0ELb1EEEEEEEEEvNT_6ParamsE)
        /*04dc*/ 	.word	0x000001c0


	//----- nvinfo : EIATTR_MIN_STACK_SIZE
	.align		4
.L_218:
        /*04e0*/ 	.byte	0x04, 0x12
        /*04e2*/ 	.short	(.L_220 - .L_219)
	.align		4
.L_219:
        /*04e4*/ 	.word	index@(_ZN7cutlass13device_kernelIN5flash19enable_sm80_to_sm89INS1_16FlashAttnFwdSm80INS1_25CollectiveMainloopFwdSm80ILi8ELi1ELb0EN4cute5tupleIJNS5_1CILi128EEENS7_ILi96EEENS7_ILi256EEEEEELi256ENS_6half_tEfNS_4arch4Sm80ELb1ELb0ELb1ELb0ELb0ELb0ELb1ELb1EEENS1_21CollectiveEpilogueFwdINS6_IJS8_SA_S9_EEENS6_IJNS7_ILi1EEESI_SI_EEESC_SE_Li256ELb0ELb1ELb1ELb0EEENS1_30DynamicPersistentTileSchedulerILi256ELi256ELb1ELb1ELb0EEEEEEEEEvNT_6ParamsE)
        /*04e8*/ 	.word	0x000000b0


	//----- nvinfo : EIATTR_MIN_STACK_SIZE
	.align		4
.L_220:
        /*04ec*/ 	.byte	0x04, 0x12
        /*04ee*/ 	.short	(.L_222 - .L_221)
	.align		4
.L_221:
        /*04f0*/ 	.word	index@(_ZN7cutlass13device_kernelIN5flash19enable_sm80_to_sm89INS1_16FlashAttnFwdSm80INS1_25CollectiveMainloopFwdSm80ILi8ELi1ELb0EN4cute5tupleIJNS5_1CILi128EEENS7_ILi64EEENS7_ILi256EEEEEELi256ENS_6half_tEfNS_4arch4Sm80ELb1ELb0ELb1ELb1ELb0ELb0ELb1ELb1EEENS1_21CollectiveEpilogueFwdINS6_IJS8_SA_S9_EEENS6_IJNS7_ILi1EEESI_SI_EEESC_SE_Li256ELb1ELb1ELb1ELb0EEENS1_36VarlenDynamicPersistentTileSchedulerILi128ELi64ELi256ELi256ELb1ELb1ELb0ELb1ELb1ELb1EEEEEEEEEvNT_6ParamsE)
        /*04f4*/ 	.word	0x000000e8


	//----- nvinfo : EIATTR_MIN_STACK_SIZE
	.align		4
.L_222:
        /*04f8*/ 	.byte	0x04, 0x12
        /*04fa*/ 	.short	(.L_224 - .L_223)
	.align		4
.L_223:
        /*04fc*/ 	.word	index@(_ZN7cutlass13device_kernelIN5flash19enable_sm80_to_sm89INS1_16FlashAttnFwdSm80INS1_25CollectiveMainloopFwdSm80ILi8ELi1ELb0EN4cute5tupleIJNS5_1CILi128EEENS7_ILi48EEENS7_ILi256EEEEEELi256ENS_6half_tEfNS_4arch4Sm80ELb1ELb0ELb1ELb1ELb0ELb1ELb1ELb1EEENS1_21CollectiveEpilogueFwdINS6_IJS8_SA_S9_EEENS6_IJNS7_ILi1EEESI_SI_EEESC_SE_Li256ELb1ELb1ELb1ELb0EEENS1_36VarlenDynamicPersistentTileSchedulerILi128ELi48ELi256ELi256ELb1ELb1ELb0ELb1ELb1ELb1EEEEEEEEEvNT_6ParamsE)
        /*0500*/ 	.word	0x00000058
.L_224:


//--------------------- .nv.info._ZN7cutlass13device_kernelIN5flash19enable_sm80_to_sm89INS1_16FlashAttnFwdSm80INS1_25CollectiveMainloopFwdSm80ILi8ELi1ELb1EN4cute5tupleIJNS5_1CILi128EEENS7_ILi64EEENS7_ILi256EEEEEELi256ENS_6half_tEfNS_4arch4Sm80ELb0ELb0ELb1ELb0ELb0ELb0ELb1ELb1EEENS1_21CollectiveEpilogueFwdINS6_IJS8_SA_S9_EEENS6_IJNS7_ILi1EEESI_SI_EEESC_SE_Li256ELb0ELb1ELb1ELb0EEENS1_19SingleTileSchedulerILb0ELb1ELb1ELi128EEEEEEEEEvNT_6ParamsE --------------------------
	.section	.nv.info._ZN7cutlass13device_kernelIN5flash19enable_sm80_to_sm89INS1_16FlashAttnFwdSm80INS1_25CollectiveMainloopFwdSm80ILi8ELi1ELb1EN4cute5tupleIJNS5_1CILi128EEENS7_ILi64EEENS7_ILi256EEEEEELi256ENS_6half_tEfNS_4arch4Sm80ELb0ELb0ELb1ELb0ELb0ELb0ELb1ELb1EEENS1_21CollectiveEpilogueFwdINS6_IJS8_SA_S9_EEENS6_IJNS7_ILi1EEESI_SI_EEESC_SE_Li256ELb0ELb1ELb1ELb0EEENS1_19SingleTileSchedulerILb0ELb1ELb1ELi128EEEEEEEEEvNT_6ParamsE,"",@"SHT_CUDA_INFO"
	.sectionflags	@""
	.align	4


	//----- nvinfo : EIATTR_CUDA_API_VERSION
	.align		4
        /*0000*/ 	.byte	0x04, 0x37
        /*0002*/ 	.short	(.L_226 - .L_225)
.L_225:
        /*0004*/ 	.word	0x00000082


	//----- nvinfo : EIATTR_SW2861232_WAR
	.align		4
.L_226:
        /*0008*/ 	.byte	0x01, 0x35
	.zero		2


	//----- nvinfo : EIATTR_PARAM_CBANK
	.align		4
        /*000c*/ 	.byte	0x04, 0x0a
        /*000e*/ 	.short	(.L_228 - .L_227)
	.align		4
.L_227:
        /*0010*/ 	.word	index@(.nv.constant0._ZN7cutlass13device_kernelIN5flash19enable_sm80_to_sm89INS1_16FlashAttnFwdSm80INS1_25CollectiveMainloopFwdSm80ILi8ELi1ELb1EN4cute5tupleIJNS5_1CILi128EEENS7_ILi64EEENS7_ILi256EEEEEELi256ENS_6half_tEfNS_4arch4Sm80ELb0ELb0ELb1ELb0ELb0ELb0ELb1ELb1EEENS1_21CollectiveEpilogueFwdINS6_IJS8_SA_S9_EEENS6_IJNS7_ILi1EEESI_SI_EEESC_SE_Li256ELb0ELb1ELb1ELb0EEENS1_19SingleTileSchedulerILb0ELb1ELb1ELi128EEEEEEEEEvNT_6ParamsE)
        /*0014*/ 	.short	0x0160
        /*0016*/ 	.short	0x0418


	//----- nvinfo : EIATTR_CBANK_PARAM_SIZE
	.align		4
.L_228:
        /*0018*/ 	.byte	0x03, 0x19
        /*001a*/ 	.short	0x0418


	//----- nvinfo : EIATTR_KPARAM_INFO
	.align		4
        /*001c*/ 	.byte	0x04, 0x17
        /*001e*/ 	.short	(.L_230 - .L_229)
.L_229:
        /*0020*/ 	.word	0x00000000
        /*0024*/ 	.short	0x0000
        /*0026*/ 	.short	0x0000
        /*0028*/ 	.byte	0x00, 0xf0, 0x61, 0x10


	//----- nvinfo : EIATTR_MAXREG_COUNT
	.align		4
.L_230:
        /*002c*/ 	.byte	0x03, 0x1b
        /*002e*/ 	.short	0x00ff


	//----- nvinfo : EIATTR_NUM_BARRIERS
	.align		4
        /*0030*/ 	.byte	0x02, 0x4c
        /*0032*/ 	.byte	0x02
	.zero		1


	//----- nvinfo : EIATTR_ANNOTATIONS
	.align		4
        /*0034*/ 	.byte	0x04, 0x55
        /*0036*/ 	.short	(.L_232 - .L_231)


	//   ....[0]....
.L_231:
        /*0038*/ 	.word	0x00000001
        /*003c*/ 	.byte	0x70, 0x0e, 0x00, 0x00, 0x01, 0x00, 0x00, 0x00, 0x00, 0x15, 0x00, 0x00, 0x01, 0x00, 0x00, 0x00
        /* <DEDUP_REMOVED lines=50> */
        /*036c*/ 	.byte	0xa0, 0x95, 0x00, 0x00, 0x01, 0x00, 0x00, 0x00, 0xb0, 0x95, 0x00, 0x00


	//----- nvinfo : EIATTR_MERCURY_ISA_VERSION
	.align		4
.L_232:
        /*0378*/ 	.byte	0x03, 0x5f
        /*037a*/ 	.short	0x0000


	//----- nvinfo : EIATTR_COOP_GROUP_MASK_REGIDS
	.align		4
        /*037c*/ 	.byte	0x04, 0x29
        /*037e*/ 	.short	(.L_234 - .L_233)


	//   ....[0]....
.L_233:
        /*0380*/ 	.word	0xffffffff


	//   ....[1]....
        /*0384*/ 	.word	0xffffffff


	//   ....[2]....
        /*0388*/ 	.word	0xffffffff


	//   ....[3]....
        /*038c*/ 	.word	0xffffffff


	//   ....[4]....
        /*0390*/ 	.word	0xffffffff


	//   ....[5]....
        /*0394*/ 	.word	0xffffffff


	//   ....[6]....
        /*0398*/ 	.word	0xffffffff


	//   ....[7]....
        /*039c*/ 	.word	0xffffffff


	//   ....[8]....
        /*03a0*/ 	.word	0xffffffff


	//   ....[9]....
        /*03a4*/ 	.word	0xffffffff


	//   ....[10]....
        /*03a8*/ 	.word	0xffffffff


	//   ....[11]....
        /*03ac*/ 	.word	0xffffffff


	//   ....[12]....
        /*03b0*/ 	.word	0xffffffff


	//   ....[13]....
        /*03b4*/ 	.word	0xffffffff


	//   ....[14]....
        /*03b8*/ 	.word	0xffffffff


	//   ....[15]....
        /*03bc*/ 	.word	0xffffffff


	//   ....[16]....
        /*03c0*/ 	.word	0xffffffff


	//   ....[17]....
        /*03c4*/ 	.word	0xffffffff


	//   ....[18]....
        /*03c8*/ 	.word	0xffffffff


	//   ....[19]....
        /*03cc*/ 	.word	0xffffffff


	//   ....[20]....
        /*03d0*/ 	.word	0xffffffff


	//   ....[21]....
        /*03d4*/ 	.word	0xffffffff


	//   ....[22]....
        /*03d8*/ 	.word	0xffffffff


	//   ....[23]....
        /*03dc*/ 	.word	0xffffffff


	//   ....[24]....
        /*03e0*/ 	.word	0xffffffff


	//   ....[25]....
        /*03e4*/ 	.word	0xffffffff


	//   ....[26]....
        /*03e8*/ 	.word	0xffffffff


	//   ....[27]....
        /*03ec*/ 	.word	0xffffffff


	//   ....[28]....
        /*03f0*/ 	.word	0xffffffff


	//----- nvinfo : EIATTR_COOP_GROUP_INSTR_OFFSETS
	.align		4
.L_234:
        /*03f4*/ 	.byte	0x04, 0x28
        /*03f6*/ 	.short	(.L_236 - .L_235)


	//   ....[0]....
.L_235:
        /*03f8*/ 	.word	0x00000060


	//   ....[1]....
        /*03fc*/ 	.word	0x00000da0


	//   ....[2]....
        /*0400*/ 	.word	0x00000dd0


	//   ....[3]....
        /*0404*/ 	.word	0x00000e00


	//   ....[4]....
        /*0408*/ 	.word	0x00000ea0


	//   ....[5]....
        /*040c*/ 	.word	0x00001130


	//   ....[6]....
        /*0410*/ 	.word	0x00001160


	//   ....[7]....
        /*0414*/ 	.word	0x000011d0


	//   ....[8]....
        /*0418*/ 	.word	0x000011e0


	//   ....[9]....
        /*041c*/ 	.word	0x000034f0


	//   ....[10]....
        /*0420*/ 	.word	0x000035c0


	//   ....[11]....
        /*0424*/ 	.word	0x000035d0


	//   ....[12]....
        /*0428*/ 	.word	0x00003630


	//   ....[13]....
        /*042c*/ 	.word	0x00007170


	//   ....[14]....
        /*0430*/ 	.word	0x000071c0


	//   ....[15]....
        /*0434*/ 	.word	0x00007940


	//   ....[16]....
        /*0438*/ 	.word	0x00007960


	//   ....[17]....
        /*043c*/ 	.word	0x000095f0


	//   ....[18]....
        /*0440*/ 	.word	0x00009600


	//   ....[19]....
        /*0444*/ 	.word	0x00009630


	//   ....[20]....
        /*0448*/ 	.word	0x00009640


	//   ....[21]....
        /*044c*/ 	.word	0x0000a530


	//   ....[22]....
        /*0450*/ 	.word	0x0000a570


	//   ....[23]....
        /*0454*/ 	.word	0x0000a5a0


	//   ....[24]....
        /*0458*/ 	.word	0x0000a5d0


	//   ....[25]....
        /*045c*/ 	.word	0x0000a6c0


	//   ....[26]....
        /*0460*/ 	.word	0x0000a6d0


	//   ....[27]....
        /*0464*/ 	.word	0x0000b2e0


	//   ....[28]....
        /*0468*/ 	.word	0x0000b2f0


	//----- nvinfo : EIATTR_EXIT_INSTR_OFFSETS
	.align		4
.L_236:
        /*046c*/ 	.byte	0x04, 0x1c
        /*046e*/ 	.short	(.L_238 - .L_237)


	//   ....[0]....
.L_237:
        /*0470*/ 	.word	0x000001c0


	//   ....[1]....
        /*0474*/ 	.word	0x0000b300


	//   ....[2]....
        /*0478*/ 	.word	0x0000bea0


	//   ....[3]....
        /*047c*/ 	.word	0x0000bef0


	//   ....[4]....
        /*0480*/ 	.word	0x0000bf20


	//   ....[5]....
        /*0484*/ 	.word	0x0000bf80


	//   ....[6]....
        /*0488*/ 	.word	0x0000c210


	//----- nvinfo : EIATTR_CTAIDZ_USED
	.align		4
.L_238:
        /*048c*/ 	.byte	0x01, 0x04
	.zero		2


	//----- nvinfo : EIATTR_MAX_THREADS
	.align		4
        /*0490*/ 	.byte	0x04, 0x05
        /*0492*/ 	.short	(.L_240 - .L_239)
.L_239:
        /*0494*/ 	.word	0x00000100
        /*0498*/ 	.word	0x00000001
        /*049c*/ 	.word	0x00000001


	//----- nvinfo : EIATTR_CRS_STACK_SIZE
	.align		4
.L_240:
        /*04a0*/ 	.byte	0x04, 0x1e
        /*04a2*/ 	.short	(.L_242 - .L_241)
.L_241:
        /*04a4*/ 	.word	0x00000000
.L_242:


//--------------------- .nv.info._ZN7cutlass13device_kernelIN5flash19enable_sm80_to_sm89INS1_16FlashAttnFwdSm80INS1_25CollectiveMainloopFwdSm80ILi8ELi1ELb1EN4cute5tupleIJNS5_1CILi128EEENS7_ILi48EEENS7_ILi256EEEEEELi256ENS_6half_tEfNS_4arch4Sm80ELb0ELb0ELb1ELb1ELb0ELb0ELb1ELb1EEENS1_21CollectiveEpilogueFwdINS6_IJS8_SA_S9_EEENS6_IJNS7_ILi1EEESI_SI_EEESC_SE_Li256ELb1ELb1ELb1ELb0EEENS1_36VarlenDynamicPersistentTileSchedulerILi128ELi48ELi256ELi256ELb1ELb1ELb0ELb0ELb1ELb1EEEEEEEEEvNT_6ParamsE --------------------------
	.section	.nv.info._ZN7cutlass13device_kernelIN5flash19enable_sm80_to_sm89INS1_16FlashAttnFwdSm80INS1_25CollectiveMainloopFwdSm80ILi8ELi1ELb1EN4cute5tupleIJNS5_1CILi128EEENS7_ILi48EEENS7_ILi256EEEEEELi256ENS_6half_tEfNS_4arch4Sm80ELb0ELb0ELb1ELb1ELb0ELb0ELb1ELb1EEENS1_21CollectiveEpilogueFwdINS6_IJS8_SA_S9_EEENS6_IJNS7_ILi1EEESI_SI_EEESC_SE_Li256ELb1ELb1ELb1ELb0EEENS1_36VarlenDynamicPersistentTileSchedulerILi128ELi48ELi256ELi256ELb1ELb1ELb0ELb0ELb1ELb1EEEEEEEEEvNT_6ParamsE,"",@"SHT_CUDA_INFO"
	.sectionflags	@""
	.align	4


	//----- nvinfo : EIATTR_CUDA_API_VERSION
	.align		4
        /*0000*/ 	.byte	0x04, 0x37
        /*0002*/ 	.short	(.L_244 - .L_243)
.L_243:
        /*0004*/ 	.word	0x00000082


	//----- nvinfo : EIATTR_SW2861232_WAR
	.align		4
.L_244:
        /*0008*/ 	.byte	0x01, 0x35
	.zero		2


	//----- nvinfo : EIATTR_PARAM_CBANK
	.align		4
        /*000c*/ 	.byte	0x04, 0x0a
        /*000e*/ 	.short	(.L_246 - .L_245)
	.align		4
.L_245:
        /*0010*/ 	.word	index@(.nv.constant0._ZN7cutlass13device_kernelIN5flash19enable_sm80_to_sm89INS1_16FlashAttnFwdSm80INS1_25CollectiveMainloopFwdSm80ILi8ELi1ELb1EN4cute5tupleIJNS5_1CILi128EEENS7_ILi48EEENS7_ILi256EEEEEELi256ENS_6half_tEfNS_4arch4Sm80ELb0ELb0ELb1ELb1ELb0ELb0ELb1ELb1EEENS1_21CollectiveEpilogueFwdINS6_IJS8_SA_S9_EEENS6_IJNS7_ILi1EEESI_SI_EEESC_SE_Li256ELb1ELb1ELb1ELb0EEENS1_36VarlenDynamicPersistentTileSchedulerILi128ELi48ELi256ELi256ELb1ELb1ELb0ELb0ELb1ELb1EEEEEEEEEvNT_6ParamsE)
        /*0014*/ 	.short	0x0160
        /*0016*/ 	.short	0x0438


	//----- nvinfo : EIATTR_CBANK_PARAM_SIZE
	.align		4
.L_246:
        /*0018*/ 	.byte	0x03, 0x19
        /*001a*/ 	.short	0x0438


	//----- nvinfo : EIATTR_KPARAM_INFO
	.align		4
        /*001c*/ 	.byte	0x04, 0x17
        /*001e*/ 	.short	(.L_248 - .L_247)
.L_247:
        /*0020*/ 	.word	0x00000000
        /*0024*/ 	.short	0x0000
        /*0026*/ 	.short	0x0000
        /*0028*/ 	.byte	0x00, 0xf0, 0xe1, 0x10


	//----- nvinfo : EIATTR_MAXREG_COUNT
	.align		4
.L_248:
        /*002c*/ 	.byte	0x03, 0x1b
        /*002e*/ 	.short	0x00ff


	//----- nvinfo : EIATTR_NUM_BARRIERS
	.align		4
        /*0030*/ 	.byte	0x02, 0x4c
        /*0032*/ 	.byte	0x06
	.zero		1


	//----- nvinfo : EIATTR_ANNOTATIONS
	.align		4
        /*0034*/ 	.byte	0x04, 0x55
        /*0036*/ 	.short	(.L_250 - .L_249)


	//   ....[0]....
.L_249:
        /* <DEDUP_REMOVED lines=97> */
        /*063c*/ 	.byte	0x20, 0xe5, 0x00, 0x00


	//----- nvinfo : EIATTR_MERCURY_ISA_VERSION
	.align		4
.L_250:
        /*0640*/ 	.byte	0x03, 0x5f
        /*0642*/ 	.short	0x0000


	//----- nvinfo : EIATTR_INT_WARP_WIDE_INSTR_OFFSETS
	.align		4
        /*0644*/ 	.byte	0x04, 0x31
        /*0646*/ 	.short	(.L_252 - .L_251)


	//   ....[0]....
.L_251:
        /*0648*/ 	.word	0x00009230


	//   ....[1]....
        /*064c*/ 	.word	0x000092b0


	//----- nvinfo : EIATTR_COOP_GROUP_MASK_REGIDS
	.align		4
.L_252:
        /*0650*/ 	.byte	0x04, 0x29
        /*0652*/ 	.short	(.L_254 - .L_253)


	//   ....[0]....
.L_253:
        /*0654*/ 	.word	0xffffffff


	//   ....[1]....
        /*0658*/ 	.word	0xffffffff


	//   ....[2]....
        /*065c*/ 	.word	0xffffffff


	//   ....[3]....
        /*0660*/ 	.word	0xffffffff


	//   ....[4]....
        /*0664*/ 	.word	0xffffffff


	//   ....[5]....
        /*0668*/ 	.word	0xffffffff


	//   ....[6]....
        /*066c*/ 	.word	0xffffffff


	//   ....[7]....
        /*0670*/ 	.word	0xffffffff


	//   ....[8]....
        /*0674*/ 	.word	0xffffffff


	//   ....[9]....
        /*0678*/ 	.word	0xffffffff


	//   ....[10]....
        /*067c*/ 	.word	0xffffffff


	//   ....[11]....
        /*0680*/ 	.word	0xffffffff


	//   ....[12]....
        /*0684*/ 	.word	0xffffffff


	//   ....[13]....
        /*0688*/ 	.word	0xffffffff


	//   ....[14]....
        /*068c*/ 	.word	0xffffffff


	//   ....[15]....
        /*0690*/ 	.word	0xffffffff


	//   ....[16]....
        /*0694*/ 	.word	0xffffffff


	//   ....[17]....
        /*0698*/ 	.word	0xffffffff


	//   ....[18]....
        /*069c*/ 	.word	0xffffffff


	//   ....[19]....
        /*06a0*/ 	.word	0xffffffff


	//   ....[20]....
        /*06a4*/ 	.word	0xffffffff


	//   ....[21]....
        /*06a8*/ 	.word	0xffffffff


	//   ....[22]....
        /*06ac*/ 	.word	0xffffffff


	//   ....[23]....
        /*06b0*/ 	.word	0xffffffff


	//   ....[24]....
        /*06b4*/ 	.word	0xffffffff


	//   ....[25]....
        /*06b8*/ 	.word	0xffffffff


	//   ....[26]....
        /*06bc*/ 	.word	0xffffffff


	//   ....[27]....
        /*06c0*/ 	.word	0xffffffff


	//   ....[28]....
        /*06c4*/ 	.word	0xffffffff


	//   ....[29]....
        /*06c8*/ 	.word	0xffffffff


	//   ....[30]....
        /*06cc*/ 	.word	0xffffffff


	//   ....[31]....
        /*06d0*/ 	.word	0xffffffff


	//   ....[32]....
        /*06d4*/ 	.word	0xffffffff


	//   ....[33]....
        /*06d8*/ 	.word	0xffffffff


	//   ....[34]....
        /*06dc*/ 	.word	0xffffffff


	//   ....[35]....
        /*06e0*/ 	.word	0xffffffff


	//   ....[36]....
        /*06e4*/ 	.word	0xffffffff


	//   ....[37]....
        /*06e8*/ 	.word	0xffffffff


	//   ....[38]....
        /*06ec*/ 	.word	0xffffffff


	//   ....[39]....
        /*06f0*/ 	.word	0xffffffff


	//   ....[40]....
        /*06f4*/ 	.word	0xffffffff


	//   ....[41]....
        /*06f8*/ 	.word	0xffffffff


	//   ....[42]....
        /*06fc*/ 	.word	0xffffffff


	//   ....[43]....
        /*0700*/ 	.word	0xffffffff


	//   ....[44]....
        /*0704*/ 	.word	0xffffffff


	//   ....[45]....
        /*0708*/ 	.word	0xffffffff


	//   ....[46]....
        /*070c*/ 	.word	0xffffffff


	//   ....[47]....
        /*0710*/ 	.word	0xffffffff


	//   ....[48]....
        /*0714*/ 	.word	0xffffffff


	//   ....[49]....
        /*0718*/ 	.word	0xffffffff


	//   ....[50]....
        /*071c*/ 	.word	0xffffffff


	//   ....[51]....
        /*0720*/ 	.word	0xffffffff


	//   ....[52]....
        /*0724*/ 	.word	0xffffffff


	//   ....[53]....
        /*0728*/ 	.word	0xffffffff


	//   ....[54]....
        /*072c*/ 	.word	0xffffffff


	//   ....[55]....
        /*0730*/ 	.word	0xffffffff


	//   ....[56]....
        /*0734*/ 	.word	0xffffffff


	//   ....[57]....
        /*0738*/ 	.word	0xffffffff


	//   ....[58]....
        /*073c*/ 	.word	0xffffffff


	//   ....[59]....
        /*0740*/ 	.word	0xffffffff


	//   ....[60]....
        /*0744*/ 	.word	0xffffffff


	//   ....[61]....
        /*0748*/ 	.word	0xffffffff


	//   ....[62]....
        /*074c*/ 	.word	0xffffffff


	//   ....[63]....
        /*0750*/ 	.word	0xffffffff


	//   ....[64]....
        /*0754*/ 	.word	0xffffffff


	//   ....[65]....
        /*0758*/ 	.word	0xffffffff


	//   ....[66]....
        /*075c*/ 	.word	0xffffffff


	//   ....[67]....
        /*0760*/ 	.word	0xffffffff


	//   ....[68]....
        /*0764*/ 	.word	0xffffffff


	//   ....[69]....
        /*0768*/ 	.word	0xffffffff


	//   ....[70]....
        /*076c*/ 	.word	0xffffffff


	//   ....[71]....
        /*0770*/ 	.word	0xffffffff


	//   ....[72]....
        /*0774*/ 	.word	0xffffffff


	//   ....[73]....
        /*0778*/ 	.word	0xffffffff


	//   ....[74]....
        /*077c*/ 	.word	0xffffffff


	//   ....[75]....
        /*0780*/ 	.word	0xffffffff


	//   ....[76]....
        /*0784*/ 	.word	0xffffffff


	//   ....[77]....
        /*0788*/ 	.word	0xffffffff


	//   ....[78]....
        /*078c*/ 	.word	0xffffffff


	//   ....[79]....
        /*0790*/ 	.word	0xffffffff


	//   ....[80]....
        /*0794*/ 	.word	0xffffffff


	//   ....[81]....
        /*0798*/ 	.word	0xffffffff


	//   ....[82]....
        /*079c*/ 	.word	0xffffffff


	//   ....[83]....
        /*07a0*/ 	.word	0xffffffff


	//   ....[84]....
        /*07a4*/ 	.word	0xffffffff


	//   ....[85]....
        /*07a8*/ 	.word	0xffffffff


	//   ....[86]....
        /*07ac*/ 	.word	0xffffffff


	//   ....[87]....
        /*07b0*/ 	.word	0xffffffff


	//   ....[88]....
        /*07b4*/ 	.word	0xffffffff


	//   ....[89]....
        /*07b8*/ 	.word	0xffffffff


	//   ....[90]....
        /*07bc*/ 	.word	0xffffffff


	//   ....[91]....
        /*07c0*/ 	.word	0xffffffff


	//   ....[92]....
        /*07c4*/ 	.word	0xffffffff


	//   ....[93]....
        /*07c8*/ 	.word	0xffffffff


	//   ....[94]....
        /*07cc*/ 	.word	0xffffffff


	//   ....[95]....
        /*07d0*/ 	.word	0xffffffff


	//   ....[96]....
        /*07d4*/ 	.word	0xffffffff


	//   ....[97]....
        /*07d8*/ 	.word	0xffffffff


	//   ....[98]....
        /*07dc*/ 	.word	0xffffffff


	//   ....[99]....
        /*07e0*/ 	.word	0xffffffff


	//   ....[100]....
        /*07e4*/ 	.word	0xffffffff


	//   ....[101]....
        /*07e8*/ 	.word	0xffffffff


	//   ....[102]....
        /*07ec*/ 	.word	0xffffffff


	//   ....[103]....
        /*07f0*/ 	.word	0xffffffff


	//   ....[104]....
        /*07f4*/ 	.word	0xffffffff


	//   ....[105]....
        /*07f8*/ 	.word	0xffffffff


	//   ....[106]....
        /*07fc*/ 	.word	0xffffffff


	//   ....[107]....
        /*0800*/ 	.word	0xffffffff


	//   ....[108]....
        /*0804*/ 	.word	0xffffffff


	//   ....[109]....
        /*0808*/ 	.word	0xffffffff


	//   ....[110]....
        /*080c*/ 	.word	0xffffffff


	//   ....[111]....
        /*0810*/ 	.word	0xffffffff


	//   ....[112]....
        /*0814*/ 	.word	0xffffffff


	//   ....[113]....
        /*0818*/ 	.word	0xffffffff


	//   ....[114]....
        /*081c*/ 	.word	0xffffffff


	//   ....[115]....
        /*0820*/ 	.word	0xffffffff


	//   ....[116]....
        /*0824*/ 	.word	0xffffffff


	//   ....[117]....
        /*0828*/ 	.word	0xffffffff


	//   ....[118]....
        /*082c*/ 	.word	0xffffffff


	//   ....[119]....
        /*0830*/ 	.word	0xffffffff


	//   ....[120]....
        /*0834*/ 	.word	0xffffffff


	//   ....[121]....
        /*0838*/ 	.word	0xffffffff


	//   ....[122]....
        /*083c*/ 	.word	0xffffffff


	//   ....[123]....
        /*0840*/ 	.word	0xffffffff


	//   ....[124]....
        /*0844*/ 	.word	0xffffffff


	//   ....[125]....
        /*0848*/ 	.word	0xffffffff


	//   ....[126]....
        /*084c*/ 	.word	0xffffffff


	//   ....[127]....
        /*0850*/ 	.word	0xffffffff


	//   ....[128]....
        /*0854*/ 	.word	0xffffffff


	//   ....[129]....
        /*0858*/ 	.word	0xffffffff


	//   ....[130]....
        /*085c*/ 	.word	0xffffffff


	//----- nvinfo : EIATTR_COOP_GROUP_INSTR_OFFSETS
	.align		4
.L_254:
        /*0860*/ 	.byte	0x04, 0x28
        /*0862*/ 	.short	(.L_256 - .L_255)


	//   ....[0]....
.L_255:
        /*0864*/ 	.word	0x00000050


	//   ....[1]....
        /*0868*/ 	.word	0x00000200


	//   ....[2]....
        /*086c*/ 	.word	0x00000230


	//   ....[3]....
        /*0870*/ 	.word	0x00000260


	//   ....[4]....
        /*0874*/ 	.word	0x00000290


	//   ....[5]....
        /*0878*/ 	.word	0x000002c0


	//   ....[6]....
        /*087c*/ 	.word	0x000002f0


	//   ....[7]....
        /*0880*/ 	.word	0x00000460


	//   ....[8]....
        /*0884*/ 	.word	0x000004a0


	//   ....[9]....
        /*0888*/ 	.word	0x000004d0


	//   ....[10]....
        /*088c*/ 	.word	0x00000500


	//   ....[11]....
        /*0890*/ 	.word	0x00000530


	//   ....[12]....
        /*0894*/ 	.word	0x00000560


	//   ....[13]....
        /*0898*/ 	.word	0x000005f0


	//   ....[14]....
        /*089c*/ 	.word	0x00000620


	//   ....[15]....
        /*08a0*/ 	.word	0x00000630


	//   ....[16]....
        /*08a4*/ 	.word	0x000006a0


	//   ....[17]....
        /*08a8*/ 	.word	0x000022d0


	//   ....[18]....
        /*08ac*/ 	.word	0x00002300


	//   ....[19]....
        /*08b0*/ 	.word	0x00002330


	//   ....[20]....
        /*08b4*/ 	.word	0x000023a0


	//   ....[21]....
        /*08b8*/ 	.word	0x00002550


	//   ....[22]....
        /*08bc*/ 	.word	0x00002570


	//   ....[23]....
        /*08c0*/ 	.word	0x000025b0


	//   ....[24]....
        /*08c4*/ 	.word	0x000025e0


	//   ....[25]....
        /*08c8*/ 	.word	0x000043a0


	//   ....[26]....
        /*08cc*/ 	.word	0x000044f0


	//   ....[27]....
        /*08d0*/ 	.word	0x00004530


	//   ....[28]....
        /*08d4*/ 	.word	0x000045b0


	//   ....[29]....
        /*08d8*/ 	.word	0x00006f30


	//   ....[30]....
        /*08dc*/ 	.word	0x00006f50


	//   ....[31]....
        /*08e0*/ 	.word	0x00007590


	//   ....[32]....
        /*08e4*/ 	.word	0x000075b0


	//   ....[33]....
        /*08e8*/ 	.word	0x00008810


	//   ....[34]....
        /*08ec*/ 	.word	0x00008820


	//   ....[35]....
        /*08f0*/ 	.word	0x00008850


	//   ....[36]....
        /*08f4*/ 	.word	0x00008860


	//   ....[37]....
        /*08f8*/ 	.word	0x0000a0f0


	//   ....[38]....
        /*08fc*/ 	.word	0x0000a100


	//   ....[39]....
        /*0900*/ 	.word	0x0000a120


	//   ....[40]....
        /*0904*/ 	.word	0x0000a140


	//   ....[41]....
        /*0908*/ 	.word	0x0000a580


	//   ....[42]....
        /*090c*/ 	.word	0x0000a5a0


	//   ....[43]....
        /*0910*/ 	.word	0x0000a770


	//   ....[44]....
        /*0914*/ 	.word	0x0000a780


	//   ....[45]....
        /*0918*/ 	.word	0x0000a960


	//   ....[46]....
        /*091c*/ 	.word	0x0000a980


	//   ....[47]....
        /*0920*/ 	.word	0x0000ab60


	//   ....[48]....
        /*0924*/ 	.word	0x0000ab70


	//   ....[49]....
        /*0928*/ 	.word	0x0000af50


	//   ....[50]....
        /*092c*/ 	.word	0x0000af70


	//   ....[51]....
        /*0930*/ 	.word	0x0000bbc0


	//   ....[52]....
        /*0934*/ 	.word	0x0000bbd0


	//   ....[53]....
        /*0938*/ 	.word	0x0000cc40


	//   ....[54]....
        /*093c*/ 	.word	0x0000cc60


	//   ....[55]....
        /*0940*/ 	.word	0x0000ce40


	//   ....[56]....
        /*0944*/ 	.word	0x0000ce50


	//   ....[57]....
        /*0948*/ 	.word	0x0000d030


	//   ....[58]....
        /*094c*/ 	.word	0x0000d050


	//   ....[59]....
        /*0950*/ 	.word	0x0000d230


	//   ....[60]....
        /*0954*/ 	.word	0x0000d240


	//   ....[61]....
        /*0958*/ 	.word	0x0000d4e0


	//   ....[62]....
        /*095c*/ 	.word	0x0000d500


	//   ....[63]....
        /*0960*/ 	.word	0x0000d630


	//   ....[64]....
        /*0964*/ 	.word	0x0000d670


	//   ....[65]....
        /*0968*/ 	.word	0x0000d6a0


	//   ....[66]....
        /*096c*/ 	.word	0x0000d6d0


	//   ....[67]....
        /*0970*/ 	.word	0x0000d700


	//   ....[68]....
        /*0974*/ 	.word	0x0000d730


	//   ....[69]....
        /*0978*/ 	.word	0x0000d890


	//   ....[70]....
        /*097c*/ 	.word	0x0000d8d0


	//   ....[71]....
        /*0980*/ 	.word	0x0000d900


	//   ....[72]....
        /*0984*/ 	.word	0x0000d930


	//   ....[73]....
        /*0988*/ 	.word	0x0000d960


	//   ....[74]....
        /*098c*/ 	.word	0x0000d990


	//   ....[75]....
        /*0990*/ 	.word	0x0000da20


	//   ....[76]....
        /*0994*/ 	.word	0x0000da50


	//   ....[77]....
        /*0998*/ 	.word	0x0000da60


	//   ....[78]....
        /*099c*/ 	.word	0x0000dac0


	//   ....[79]....
        /*09a0*/ 	.word	0x0000e0a0


	//   ....[80]....
        /*09a4*/ 	.word	0x0000e100


	//   ....[81]....
        /*09a8*/ 	.word	0x0000e150


	//   ....[82]....
        /*09ac*/ 	.word	0x0000e1a0


	//   ....[83]....
        /*09b0*/ 	.word	0x0000e1f0


	//   ....[84]....
        /*09b4*/ 	.word	0x0000e260


	//   ....[85]....
        /*09b8*/ 	.word	0x0000e2a0


	//   ....[86]....
        /*09bc*/ 	.word	0x0000e310


	//   ....[87]....
        /*09c0*/ 	.word	0x0000e380


	//   ....[88]....
        /*09c4*/ 	.word	0x0000e3e0


	//   ....[89]....
        /*09c8*/ 	.word	0x0000e460


	//   ....[90]....
        /*09cc*/ 	.word	0x0000e4c0


	//   ....[91]....
        /*09d0*/ 	.word	0x0000e510


	//   ....[92]....
        /*09d4*/ 	.word	0x0000e570


	//   ....[93]....
        /*09d8*/ 	.word	0x0000e5e0


	//   ....[94]....
        /*09dc*/ 	.word	0x0000e650


	//   ....[95]....
        /*09e0*/ 	.word	0x0000e6b0


	//   ....[96]....
        /*09e4*/ 	.word	0x0000e710


	//   ....[97]....
        /*09e8*/ 	.word	0x0000e770


	//   ....[98]....
        /*09ec*/ 	.word	0x0000e7e0


	//   ....[99]....
        /*09f0*/ 	.word	0x0000e840


	//   ....[100]....
        /*09f4*/ 	.word	0x0000e8a0


	//   ....[101]....
        /*09f8*/ 	.word	0x0000e900


	//   ....[102]....
        /*09fc*/ 	.word	0x0000e970


	//   ....[103]....
        /*0a00*/ 	.word	0x0000e9d0


	//   ....[104]....
        /*0a04*/ 	.word	0x0000ea30


	//   ....[105]....
        /*0a08*/ 	.word	0x0000ea90


	//   ....[106]....
        /*0a0c*/ 	.word	0x0000eb00


	//   ....[107]....
        /*0a10*/ 	.word	0x0000eb60


	//   ....[108]....
        /*0a14*/ 	.word	0x0000ebc0


	//   ....[109]....
        /*0a18*/ 	.word	0x0000ec20


	//   ....[110]....
        /*0a1c*/ 	.word	0x0000ec90


	//   ....[111]....
        /*0a20*/ 	.word	0x0000ecf0


	//   ....[112]....
        /*0a24*/ 	.word	0x0000ed50


	//   ....[113]....
        /*0a28*/ 	.word	0x0000edb0


	//   ....[114]....
        /*0a2c*/ 	.word	0x0000ee20


	//   ....[115]....
        /*0a30*/ 	.word	0x0000ee70


	//   ....[116]....
        /*0a34*/ 	.word	0x0000eeb0


	//   ....[117]....
        /*0a38*/ 	.word	0x0000ef00


	//   ....[118]....
        /*0a3c*/ 	.word	0x0000ef50


	//   ....[119]....
        /*0a40*/ 	.word	0x0000efa0


	//   ....[120]....
        /*0a44*/ 	.word	0x0000f010


	//   ....[121]....
        /*0a48*/ 	.word	0x0000f050


	//   ....[122]....
        /*0a4c*/ 	.word	0x0000f0a0


	//   ....[123]....
        /*0a50*/ 	.word	0x0000f0f0


	//   ....[124]....
        /*0a54*/ 	.word	0x0000f140


	//   ....[125]....
        /*0a58*/ 	.word	0x0000f190


	//   ....[126]....
        /*0a5c*/ 	.word	0x0000f200


	//   ....[127]....
        /*0a60*/ 	.word	0x0000f240


	//   ....[128]....
        /*0a64*/ 	.word	0x0000f2b0


	//   ....[129]....
        /*0a68*/ 	.word	0x0000f310


	//   ....[130]....
        /*0a6c*/ 	.word	0x0000f370


	//----- nvinfo : EIATTR_EXIT_INSTR_OFFSETS
	.align		4
.L_256:
        /*0a70*/ 	.byte	0x04, 0x1c
        /*0a72*/ 	.short	(.L_258 - .L_257)


	//   ....[0]....
.L_257:
        /*0a74*/ 	.word	0x00000c10


	//   ....[1]....
        /*0a78*/ 	.word	0x0000e060


	//----- nvinfo : EIATTR_MAX_THREADS
	.align		4
.L_258:
        /*0a7c*/ 	.byte	0x04, 0x05
        /*0a7e*/ 	.short	(.L_260 - .L_259)
.L_259:
        /*0a80*/ 	.word	0x00000100
        /*0a84*/ 	.word	0x00000001
        /*0a88*/ 	.word	0x00000001


	//----- nvinfo : EIATTR_CRS_STACK_SIZE
	.align		4
.L_260:
        /*0a8c*/ 	.byte	0x04, 0x1e
        /*0a8e*/ 	.short	(.L_262 - .L_261)
.L_261:
        /*0a90*/ 	.word	0x00000000
.L_262:


//--------------------- .nv.info._ZN7cutlass13device_kernelIN5flash19enable_sm80_to_sm89INS1_16FlashAttnFwdSm80INS1_25CollectiveMainloopFwdSm80ILi8ELi1ELb0EN4cute5tupleIJNS5_1CILi128EEENS7_ILi32EEENS7_ILi256EEEEEELi256ENS_6half_tEfNS_4arch4Sm80ELb0ELb0ELb1ELb1ELb0ELb1ELb1ELb1EEENS1_21CollectiveEpilogueFwdINS6_IJS8_SA_S9_EEENS6_IJNS7_ILi1EEESI_SI_EEESC_SE_Li256ELb1ELb1ELb1ELb0EEENS1_36VarlenDynamicPersistentTileSchedulerILi128ELi32ELi256ELi256ELb1ELb1ELb0ELb0ELb1ELb1EEEEEEEEEvNT_6ParamsE --------------------------
	.section	.nv.info._ZN7cutlass13device_kernelIN5flash19enable_sm80_to_sm89INS1_16FlashAttnFwdSm80INS1_25CollectiveMainloopFwdSm80ILi8ELi1ELb0EN4cute5tupleIJNS5_1CILi128EEENS7_ILi32EEENS7_ILi256EEEEEELi256ENS_6half_tEfNS_4arch4Sm80ELb0ELb0ELb1ELb1ELb0ELb1ELb1ELb1EEENS1_21CollectiveEpilogueFwdINS6_IJS8_SA_S9_EEENS6_IJNS7_ILi1EEESI_SI_EEESC_SE_Li256ELb1ELb1ELb1ELb0EEENS1_36VarlenDynamicPersistentTileSchedulerILi128ELi32ELi256ELi256ELb1ELb1ELb0ELb0ELb1ELb1EEEEEEEEEvNT_6ParamsE,"",@"SHT_CUDA_INFO"
	.sectionflags	@""
	.align	4


	//----- nvinfo : EIATTR_CUDA_API_VERSION
	.align		4
        /*0000*/ 	.byte	0x04, 0x37
        /*0002*/ 	.short	(.L_264 - .L_263)
.L_263:
        /*0004*/ 	.word	0x00000082


	//----- nvinfo : EIATTR_SW2861232_WAR
	.align		4
.L_264:
        /*0008*/ 	.byte	0x01, 0x35
	.zero		2


	//----- nvinfo : EIATTR_PARAM_CBANK
	.align		4
        /*000c*/ 	.byte	0x04, 0x0a
        /*000e*/ 	.short	(.L_266 - .L_265)
	.align		4
.L_265:
        /*0010*/ 	.word	index@(.nv.constant0._ZN7cutlass13device_kernelIN5flash19enable_sm80_to_sm89INS1_16FlashAttnFwdSm80INS1_25CollectiveMainloopFwdSm80ILi8ELi1ELb0EN4cute5tupleIJNS5_1CILi128EEENS7_ILi32EEENS7_ILi256EEEEEELi256ENS_6half_tEfNS_4arch4Sm80ELb0ELb0ELb1ELb1ELb0ELb1ELb1ELb1EEENS1_21CollectiveEpilogueFwdINS6_IJS8_SA_S9_EEENS6_IJNS7_ILi1EEESI_SI_EEESC_SE_Li256ELb1ELb1ELb1ELb0EEENS1_36VarlenDynamicPersistentTileSchedulerILi128ELi32ELi256ELi256ELb1ELb1ELb0ELb0ELb1ELb1EEEEEEEEEvNT_6ParamsE)
        /*0014*/ 	.short	0x0160
        /*0016*/ 	.short	0x0438


	//----- nvinfo : EIATTR_CBANK_PARAM_SIZE
	.align		4
.L_266:
        /*0018*/ 	.byte	0x03, 0x19
        /*001a*/ 	.short	0x0438


	//----- nvinfo : EIATTR_KPARAM_INFO
	.align		4
        /*001c*/ 	.byte	0x04, 0x17
        /*001e*/ 	.short	(.L_268 - .L_267)
.L_267:
        /*0020*/ 	.word	0x00000000
        /*0024*/ 	.short	0x0000
        /*0026*/ 	.short	0x0000
        /*0028*/ 	.byte	0x00, 0xf0, 0xe1, 0x10


	//----- nvinfo : EIATTR_MAXREG_COUNT
	.align		4
.L_268:
        /*002c*/ 	.byte	0x03, 0x1b
        /*002e*/ 	.short	0x00ff


	//----- nvinfo : EIATTR_NUM_BARRIERS
	.align		4
        /*0030*/ 	.byte	0x02, 0x4c
        /*0032*/ 	.byte	0x06
	.zero		1


	//----- nvinfo : EIATTR_ANNOTATIONS
	.align		4
        /*0034*/ 	.byte	0x04, 0x55
        /*0036*/ 	.short	(.L_270 - .L_269)


	//   ....[0]....
.L_269:
        /*0038*/ 	.word	0x00000001
        /*003c*/ 	.byte	0x70, 0x00, 0x00, 0x00, 0x01, 0x00, 0x00, 0x00, 0xb0, 0x0e, 0x00, 0x00, 0x01, 0x00, 0x00, 0x00
        /*004c*/ 	.byte	0x70, 0x0f, 0x00, 0x00, 0x01, 0x00, 0x00, 0x00, 0x00, 0x22, 0x01, 0x00, 0x01, 0x00, 0x00, 0x00
        /*005c*/ 	.byte	0x40, 0x22, 0x01, 0x00, 0x01, 0x00, 0x00, 0x00, 0x60, 0x56, 0x01, 0x00


	//----- nvinfo : EIATTR_MERCURY_ISA_VERSION
	.align		4
.L_270:
        /*0068*/ 	.byte	0x03, 0x5f
        /*006a*/ 	.short	0x0000


	//----- nvinfo : EIATTR_INT_WARP_WIDE_INSTR_OFFSETS
	.align		4
        /*006c*/ 	.byte	0x04, 0x31
        /*006e*/ 	.short	(.L_272 - .L_271)


	//   ....[0]....
.L_271:
        /*0070*/ 	.word	0x00011780


	//   ....[1]....
        /*0074*/ 	.word	0x00011800


	//----- nvinfo : EIATTR_COOP_GROUP_MASK_REGIDS
	.align		4
.L_272:
        /*0078*/ 	.byte	0x04, 0x29
        /*007a*/ 	.short	(.L_274 - .L_273)


	//   ....[0]....
.L_273:
        /*007c*/ 	.word	0xffffffff


	//   ....[1]....
        /*0080*/ 	.word	0xffffffff


	//   ....[2]....
        /*0084*/ 	.word	0xffffffff


	//   ....[3]....
        /*0088*/ 	.word	0xffffffff


	//   ....[4]....
        /*008c*/ 	.word	0xffffffff


	//   ....[5]....
        /*0090*/ 	.word	0xffffffff


	//   ....[6]....
        /*0094*/ 	.word	0xffffffff


	//   ....[7]....
        /*0098*/ 	.word	0xffffffff


	//   ....[8]....
        /*009c*/ 	.word	0xffffffff


	//   ....[9]....
        /*00a0*/ 	.word	0xffffffff


	//   ....[10]....
        /*00a4*/ 	.word	0xffffffff


	//   ....[11]....
        /*00a8*/ 	.word	0xffffffff


	//   ....[12]....
        /*00ac*/ 	.word	0xffffffff


	//   ....[13]....
        /*00b0*/ 	.word	0xffffffff


	//   ....[14]....
        /*00b4*/ 	.word	0xffffffff


	//   ....[15]....
        /*00b8*/ 	.word	0xffffffff


	//   ....[16]....
        /*00bc*/ 	.word	0xffffffff


	//   ....[17]....
        /*00c0*/ 	.word	0xffffffff


	//   ....[18]....
        /*00c4*/ 	.word	0xffffffff


	//   ....[19]....
        /*00c8*/ 	.word	0xffffffff


	//   ....[20]....
        /*00cc*/ 	.word	0xffffffff


	//   ....[21]....
        /*00d0*/ 	.word	0xffffffff


	//   ....[22]....
        /*00d4*/ 	.word	0xffffffff


	//   ....[23]....
        /*00d8*/ 	.word	0xffffffff


	//   ....[24]....
        /*00dc*/ 	.word	0xffffffff


	//   ....[25]....
        /*00e0*/ 	.word	0xffffffff


	//   ....[26]....
        /*00e4*/ 	.word	0xffffffff


	//   ....[27]....
        /*00e8*/ 	.word	0xffffffff


	//   ....[28]....
        /*00ec*/ 	.word	0xffffffff


	//   ....[29]....
        /*00f0*/ 	.word	0xffffffff


	//   ....[30]....
        /*00f4*/ 	.word	0xffffffff


	//   ....[31]....
        /*00f8*/ 	.word	0xffffffff


	//   ....[32]....
        /*00fc*/ 	.word	0xffffffff


	//   ....[33]....
        /*0100*/ 	.word	0xffffffff


	//   ....[34]....
        /*0104*/ 	.word	0xffffffff


	//   ....[35]....
        /*0108*/ 	.word	0xffffffff


	//   ....[36]....
        /*010c*/ 	.word	0xffffffff


	//   ....[37]....
        /*0110*/ 	.word	0xffffffff


	//   ....[38]....
        /*0114*/ 	.word	0xffffffff


	//   ....[39]....
        /*0118*/ 	.word	0xffffffff


	//   ....[40]....
        /*011c*/ 	.word	0xffffffff


	//   ....[41]....
        /*0120*/ 	.word	0xffffffff


	//   ....[42]....
        /*0124*/ 	.word	0xffffffff


	//   ....[43]....
        /*0128*/ 	.word	0xffffffff


	//   ....[44]....
        /*012c*/ 	.word	0xffffffff


	//   ....[45]....
        /*0130*/ 	.word	0xffffffff


	//   ....[46]....
        /*0134*/ 	.word	0xffffffff


	//   ....[47]....
        /*0138*/ 	.word	0xffffffff


	//   ....[48]....
        /*013c*/ 	.word	0xffffffff


	//   ....[49]....
        /*0140*/ 	.word	0xffffffff


	//   ....[50]....
        /*0144*/ 	.word	0xffffffff


	//   ....[51]....
        /*0148*/ 	.word	0xffffffff


	//   ....[52]....
        /*014c*/ 	.word	0xffffffff


	//   ....[53]....
        /*0150*/ 	.word	0xffffffff


	//   ....[54]....
        /*0154*/ 	.word	0xffffffff


	//   ....[55]....
        /*0158*/ 	.word	0xffffffff


	//   ....[56]....
        /*015c*/ 	.word	0xffffffff


	//   ....[57]....
        /*0160*/ 	.word	0xffffffff


	//   ....[58]....
        /*0164*/ 	.word	0xffffffff


	//   ....[59]....
        /*0168*/ 	.word	0xffffffff


	//   ....[60]....
        /*016c*/ 	.word	0xffffffff


	//   ....[61]....
        /*0170*/ 	.word	0xffffffff


	//   ....[62]....
        /*0174*/ 	.word	0xffffffff


	//   ....[63]....
        /*0178*/ 	.word	0xffffffff


	//   ....[64]....
        /*017c*/ 	.word	0xffffffff


	//   ....[65]....
        /*0180*/ 	.word	0xffffffff


	//   ....[66]....
        /*0184*/ 	.word	0xffffffff


	//   ....[67]....
        /*0188*/ 	.word	0xffffffff


	//   ....[68]....
        /*018c*/ 	.word	0xffffffff


	//   ....[69]....
        /*0190*/ 	.word	0xffffffff


	//   ....[70]....
        /*0194*/ 	.word	0xffffffff


	//   ....[71]....
        /*0198*/ 	.word	0xffffffff


	//   ....[72]....
        /*019c*/ 	.word	0xffffffff


	//   ....[73]....
        /*01a0*/ 	.word	0xffffffff


	//   ....[74]....
        /*01a4*/ 	.word	0xffffffff


	//   ....[75]....
        /*01a8*/ 	.word	0xffffffff


	//   ....[76]....
        /*01ac*/ 	.word	0xffffffff


	//   ....[77]....
        /*01b0*/ 	.word	0xffffffff


	//   ....[78]....
        /*01b4*/ 	.word	0xffffffff


	//   ....[79]....
        /*01b8*/ 	.word	0xffffffff


	//   ....[80]....
        /*01bc*/ 	.word	0xffffffff


	//   ....[81]....
        /*01c0*/ 	.word	0xffffffff


	//   ....[82]....
        /*01c4*/ 	.word	0xffffffff


	//   ....[83]....
        /*01c8*/ 	.word	0xffffffff


	//   ....[84]....
        /*01cc*/ 	.word	0xffffffff


	//   ....[85]....
        /*01d0*/ 	.word	0xffffffff


	//   ....[86]....
        /*01d4*/ 	.word	0xffffffff


	//   ....[87]....
        /*01d8*/ 	.word	0xffffffff


	//   ....[88]....
        /*01dc*/ 	.word	0xffffffff


	//   ....[89]....
        /*01e0*/ 	.word	0xffffffff


	//   ....[90]....
        /*01e4*/ 	.word	0xffffffff


	//   ....[91]....
        /*01e8*/ 	.word	0xffffffff


	//   ....[92]....
        /*01ec*/ 	.word	0xffffffff


	//   ....[93]....
        /*01f0*/ 	.word	0xffffffff


	//   ....[94]....
        /*01f4*/ 	.word	0xffffffff


	//   ....[95]....
        /*01f8*/ 	.word	0xffffffff


	//   ....[96]....
        /*01fc*/ 	.word	0xffffffff


	//   ....[97]....
        /*0200*/ 	.word	0xffffffff


	//   ....[98]....
        /*0204*/ 	.word	0xffffffff


	//   ....[99]....
        /*0208*/ 	.word	0xffffffff


	//   ....[100]....
        /*020c*/ 	.word	0xffffffff


	//   ....[101]....
        /*0210*/ 	.word	0xffffffff


	//   ....[102]....
        /*0214*/ 	.word	0xffffffff


	//   ....[103]....
        /*0218*/ 	.word	0xffffffff


	//   ....[104]....
        /*021c*/ 	.word	0xffffffff


	//   ....[105]....
        /*0220*/ 	.word	0xffffffff


	//   ....[106]....
        /*0224*/ 	.word	0xffffffff


	//   ....[107]....
        /*0228*/ 	.word	0xffffffff


	//   ....[108]....
        /*022c*/ 	.word	0xffffffff


	//   ....[109]....
        /*0230*/ 	.word	0xffffffff


	//   ....[110]....
        /*0234*/ 	.word	0xffffffff


	//   ....[111]....
        /*0238*/ 	.word	0xffffffff


	//   ....[112]....
        /*023c*/ 	.word	0xffffffff


	//   ....[113]....
        /*0240*/ 	.word	0xffffffff


	//   ....[114]....
        /*0244*/ 	.word	0xffffffff


	//   ....[115]....
        /*0248*/ 	.word	0xffffffff


	//   ....[116]....
        /*024c*/ 	.word	0xffffffff


	//   ....[117]....
        /*0250*/ 	.word	0xffffffff


	//   ....[118]....
        /*0254*/ 	.word	0xffffffff


	//   ....[119]....
        /*0258*/ 	.word	0xffffffff


	//   ....[120]....
        /*025c*/ 	.word	0xffffffff


	//   ....[121]....
        /*0260*/ 	.word	0xffffffff


	//   ....[122]....
        /*0264*/ 	.word	0xffffffff


	//   ....[123]....
        /*0268*/ 	.word	0xffffffff


	//   ....[124]....
        /*026c*/ 	.word	0xffffffff


	//   ....[125]....
        /*0270*/ 	.word	0xffffffff


	//   ....[126]....
        /*0274*/ 	.word	0xffffffff


	//   ....[127]....
        /*0278*/ 	.word	0xffffffff


	//   ....[128]....
        /*027c*/ 	.word	0xffffffff


	//   ....[129]....
        /*0280*/ 	.word	0xffffffff


	//   ....[130]....
        /*0284*/ 	.word	0xffffffff


	//   ....[131]....
        /*0288*/ 	.word	0xffffffff


	//   ....[132]....
        /*028c*/ 	.word	0xffffffff


	//   ....[133]....
        /*0290*/ 	.word	0xffffffff


	//   ....[134]....
        /*0294*/ 	.word	0xffffffff


	//   ....[135]....
        /*0298*/ 	.word	0xffffffff


	//   ....[136]....
        /*029c*/ 	.word	0xffffffff


	//   ....[137]....
        /*02a0*/ 	.word	0xffffffff


	//   ....[138]....
        /*02a4*/ 	.word	0xffffffff


	//   ....[139]....
        /*02a8*/ 	.word	0xffffffff


	//   ....[140]....
        /*02ac*/ 	.word	0xffffffff


	//   ....[141]....
        /*02b0*/ 	.word	0xffffffff


	//   ....[142]....
        /*02b4*/ 	.word	0xffffffff


	//   ....[143]....
        /*02b8*/ 	.word	0xffffffff


	//   ....[144]....
        /*02bc*/ 	.word	0xffffffff


	//   ....[145]....
        /*02c0*/ 	.word	0xffffffff


	//   ....[146]....
        /*02c4*/ 	.word	0xffffffff


	//----- nvinfo : EIATTR_COOP_GROUP_INSTR_OFFSETS
	.align		4
.L_274:
        /*02c8*/ 	.byte	0x04, 0x28
        /*02ca*/ 	.short	(.L_276 - .L_275)


	//   ....[0]....
.L_275:
        /*02cc*/ 	.word	0x00000050


	//   ....[1]....
        /*02d0*/ 	.word	0x000001e0


	//   ....[2]....
        /*02d4*/ 	.word	0x00000210


	//   ....[3]....
        /*02d8*/ 	.word	0x00000240


	//   ....[4]....
        /*02dc*/ 	.word	0x00000270


	//   ....[5]....
        /*02e0*/ 	.word	0x000002a0


	//   ....[6]....
        /*02e4*/ 	.word	0x000002d0


	//   ....[7]....
        /*02e8*/ 	.word	0x00000440


	//   ....[8]....
        /*02ec*/ 	.word	0x00000480


	//   ....[9]....
        /*02f0*/ 	.word	0x000004b0


	//   ....[10]....
        /*02f4*/ 	.word	0x000004e0


	//   ....[11]....
        /*02f8*/ 	.word	0x00000510


	//   ....[12]....
        /*02fc*/ 	.word	0x00000540


	//   ....[13]....
        /*0300*/ 	.word	0x000005d0


	//   ....[14]....
        /*0304*/ 	.word	0x00000600


	//   ....[15]....
        /*0308*/ 	.word	0x00000610


	//   ....[16]....
        /*030c*/ 	.word	0x00000680


	//   ....[17]....
        /*0310*/ 	.word	0x000062f0


	//   ....[18]....
        /*0314*/ 	.word	0x00006310


	//   ....[19]....
        /*0318*/ 	.word	0x000064d0


	//   ....[20]....
        /*031c*/ 	.word	0x000064e0


	//   ....[21]....
        /*0320*/ 	.word	0x00006660


	//   ....[22]....
        /*0324*/ 	.word	0x00006680


	//   ....[23]....
        /*0328*/ 	.word	0x000067e0


	//   ....[24]....
        /*032c*/ 	.word	0x000067f0


	//   ....[25]....
        /*0330*/ 	.word	0x00006c40


	//   ....[26]....
        /*0334*/ 	.word	0x00006c80


	//   ....[27]....
        /*0338*/ 	.word	0x00006cc0


	//   ....[28]....
        /*033c*/ 	.word	0x00006cf0


	//   ....[29]....
        /*0340*/ 	.word	0x00009e30


	//   ....[30]....
        /*0344*/ 	.word	0x00009e70


	//   ....[31]....
        /*0348*/ 	.word	0x00009eb0


	//   ....[32]....
        /*034c*/ 	.word	0x00009ee0


	//   ....[33]....
        /*0350*/ 	.word	0x0000e130


	//   ....[34]....
        /*0354*/ 	.word	0x0000e1a0


	//   ....[35]....
        /*0358*/ 	.word	0x0000e270


	//   ....[36]....
        /*035c*/ 	.word	0x0000e2e0


	//   ....[37]....
        /*0360*/ 	.word	0x0000f9a0


	//   ....[38]....
        /*0364*/ 	.word	0x0000f9c0


	//   ....[39]....
        /*0368*/ 	.word	0x0000f9e0


	//   ....[40]....
        /*036c*/ 	.word	0x0000fa00


	//   ....[41]....
        /*0370*/ 	.word	0x00010d70


	//   ....[42]....
        /*0374*/ 	.word	0x00010d80


	//   ....[43]....
        /*0378*/ 	.word	0x00010db0


	//   ....[44]....
        /*037c*/ 	.word	0x00010dc0


	//   ....[45]....
        /*0380*/ 	.word	0x00012580


	//   ....[46]....
        /*0384*/ 	.word	0x00012590


	//   ....[47]....
        /*0388*/ 	.word	0x000125b0


	//   ....[48]....
        /*038c*/ 	.word	0x000125c0


	//   ....[49]....
        /*0390*/ 	.word	0x00012980


	//   ....[50]....
        /*0394*/ 	.word	0x000129a0


	//   ....[51]....
        /*0398*/ 	.word	0x00012b70


	//   ....[52]....
        /*039c*/ 	.word	0x00012b80


	//   ....[53]....
        /*03a0*/ 	.word	0x00012cf0


	//   ....[54]....
        /*03a4*/ 	.word	0x00012d10


	//   ....[55]....
        /*03a8*/ 	.word	0x00012e80


	//   ....[56]....
        /*03ac*/ 	.word	0x00012e90


	//   ....[57]....
        /*03b0*/ 	.word	0x000131f0


	//   ....[58]....
        /*03b4*/ 	.word	0x00013210


	//   ....[59]....
        /*03b8*/ 	.word	0x00013d70


	//   ....[60]....
        /*03bc*/ 	.word	0x00013d80


	//   ....[61]....
        /*03c0*/ 	.word	0x00014ff0


	//   ....[62]....
        /*03c4*/ 	.word	0x00015010


	//   ....[63]....
        /*03c8*/ 	.word	0x000151f0


	//   ....[64]....
        /*03cc*/ 	.word	0x00015200


	//   ....[65]....
        /*03d0*/ 	.word	0x00015370


	//   ....[66]....
        /*03d4*/ 	.word	0x00015390


	//   ....[67]....
        /*03d8*/ 	.word	0x00015500


	//   ....[68]....
        /*03dc*/ 	.word	0x00015510


	//   ....[69]....
        /*03e0*/ 	.word	0x00015720


	//   ....[70]....
        /*03e4*/ 	.word	0x00015740


	//   ....[71]....
        /*03e8*/ 	.word	0x00015860


	//   ....[72]....
        /*03ec*/ 	.word	0x000158a0


	//   ....[73]....
        /*03f0*/ 	.word	0x000158d0


	//   ....[74]....
        /*03f4*/ 	.word	0x00015900


	//   ....[75]....
        /*03f8*/ 	.word	0x00015930


	//   ....[76]....
        /*03fc*/ 	.word	0x00015960


	//   ....[77]....
        /*0400*/ 	.word	0x00015ab0


	//   ....[78]....
        /*0404*/ 	.word	0x00015af0


	//   ....[79]....
        /*0408*/ 	.word	0x00015b20


	//   ....[80]....
        /*040c*/ 	.word	0x00015b50


	//   ....[81]....
        /*0410*/ 	.word	0x00015b80


	//   ....[82]....
        /*0414*/ 	.word	0x00015bb0


	//   ....[83]....
        /*0418*/ 	.word	0x00015c40


	//   ....[84]....
        /*041c*/ 	.word	0x00015c70


	//   ....[85]....
        /*0420*/ 	.word	0x00015c80


	//   ....[86]....
        /*0424*/ 	.word	0x00015ce0


	//   ....[87]....
        /*0428*/ 	.word	0x00016220


	//   ....[88]....
        /*042c*/ 	.word	0x00016280


	//   ....[89]....
        /*0430*/ 	.word	0x000162d0


	//   ....[90]....
        /*0434*/ 	.word	0x00016320


	//   ....[91]....
        /*0438*/ 	.word	0x00016370


	//   ....[92]....
        /*043c*/ 	.word	0x000163e0


	//   ....[93]....
        /*0440*/ 	.word	0x00016420


	//   ....[94]....
        /*0444*/ 	.word	0x00016490


	//   ....[95]....
        /*0448*/ 	.word	0x00016500


	//   ....[96]....
        /*044c*/ 	.word	0x00016560


	//   ....[97]....
        /*0450*/ 	.word	0x000165d0


	//   ....[98]....
        /*0454*/ 	.word	0x00016640


	//   ....[99]....
        /*0458*/ 	.word	0x000166a0


	//   ....[100]....
        /*045c*/ 	.word	0x00016700


	//   ....[101]....
        /*0460*/ 	.word	0x00016760


	//   ....[102]....
        /*0464*/ 	.word	0x000167d0


	//   ....[103]....
        /*0468*/ 	.word	0x00016830


	//   ....[104]....
        /*046c*/ 	.word	0x00016890


	//   ....[105]....
        /*0470*/ 	.word	0x00016900


	//   ....[106]....
        /*0474*/ 	.word	0x00016950


	//   ....[107]....
        /*0478*/ 	.word	0x000169a0


	//   ....[108]....
        /*047c*/ 	.word	0x000169f0


	//   ....[109]....
        /*0480*/ 	.word	0x00016a60


	//   ....[110]....
        /*0484*/ 	.word	0x00016ad0


	//   ....[111]....
        /*0488*/ 	.word	0x00016b30


	//   ....[112]....
        /*048c*/ 	.word	0x00016b90


	//   ....[113]....
        /*0490*/ 	.word	0x00016bf0


	//   ....[114]....
        /*0494*/ 	.word	0x00016c60


	//   ....[115]....
        /*0498*/ 	.word	0x00016cc0


	//   ....[116]....
        /*049c*/ 	.word	0x00016d20


	//   ....[117]....
        /*04a0*/ 	.word	0x00016d80


	//   ....[118]....
        /*04a4*/ 	.word	0x00016df0


	//   ....[119]....
        /*04a8*/ 	.word	0x00016e50


	//   ....[120]....
        /*04ac*/ 	.word	0x00016eb0


	//   ....[121]....
        /*04b0*/ 	.word	0x00016f10


	//   ....[122]....
        /*04b4*/ 	.word	0x00016f80


	//   ....[123]....
        /*04b8*/ 	.word	0x00016fe0


	//   ....[124]....
        /*04bc*/ 	.word	0x00017040


	//   ....[125]....
        /*04c0*/ 	.word	0x000170a0


	//   ....[126]....
        /*04c4*/ 	.word	0x00017110


	//   ....[127]....
        /*04c8*/ 	.word	0x00017170


	//   ....[128]....
        /*04cc*/ 	.word	0x000171d0


	//   ....[129]....
        /*04d0*/ 	.word	0x00017230


	//   ....[130]....
        /*04d4*/ 	.word	0x000172a0


	//   ....[131]....
        /*04d8*/ 	.word	0x000172f0


	//   ....[132]....
        /*04dc*/ 	.word	0x00017330


	//   ....[133]....
        /*04e0*/ 	.word	0x00017380


	//   ....[134]....
        /*04e4*/ 	.word	0x000173d0


	//   ....[135]....
        /*04e8*/ 	.word	0x00017420


	//   ....[136]....
        /*04ec*/ 	.word	0x00017490


	//   ....[137]....
        /*04f0*/ 	.word	0x000174d0


	//   ....[138]....
        /*04f4*/ 	.word	0x00017520


	//   ....[139]....
        /*04f8*/ 	.word	0x00017570


	//   ....[140]....
        /*04fc*/ 	.word	0x000175c0


	//   ....[141]....
        /*0500*/ 	.word	0x00017610


	//   ....[142]....
        /*0504*/ 	.word	0x00017680


	//   ....[143]....
        /*0508*/ 	.word	0x000176c0


	//   ....[144]....
        /*050c*/ 	.word	0x00017730


	//   ....[145]....
        /*0510*/ 	.word	0x00017790


	//   ....[146]....
        /*0514*/ 	.word	0x000177f0


	//----- nvinfo : EIATTR_EXIT_INSTR_OFFSETS
	.align		4
.L_276:
        /*0518*/ 	.byte	0x04, 0x1c
        /*051a*/ 	.short	(.L_278 - .L_277)


	//   ....[0]....
.L_277:
        /*051c*/ 	.word	0x00000b40


	//   ....[1]....
        /*0520*/ 	.word	0x000161e0


	//----- nvinfo : EIATTR_MAX_THREADS
	.align		4
.L_278:
        /*0524*/ 	.byte	0x04, 0x05
        /*0526*/ 	.short	(.L_280 - .L_279)
.L_279:
        /*0528*/ 	.word	0x00000100
        /*052c*/ 	.word	0x00000001
        /*0530*/ 	.word	0x00000001


	//----- nvinfo : EIATTR_CRS_STACK_SIZE
	.align		4
.L_280:
        /*0534*/ 	.byte	0x04, 0x1e
        /*0536*/ 	.short	(.L_282 - .L_281)
.L_281:
        /*0538*/ 	.word	0x00000000
.L_282:


//--------------------- .nv.info._ZN7cutlass13device_kernelIN5flash19enable_sm80_to_sm89INS1_16FlashAttnFwdSm80INS1_25CollectiveMainloopFwdSm80ILi8ELi1ELb1EN4cute5tupleIJNS5_1CILi128EEENS7_ILi48EEENS7_ILi256EEEEEELi256ENS_6half_tEfNS_4arch4Sm80ELb0ELb1ELb1ELb0ELb0ELb0ELb1ELb1EEENS1_21CollectiveEpilogueFwdINS6_IJS8_SA_S9_EEENS6_IJNS7_ILi1EEESI_SI_EEESC_SE_Li256ELb0ELb1ELb1ELb0EEENS1_19SingleTileSchedulerILb0ELb1ELb1ELi128EEEEEEEEEvNT_6ParamsE --------------------------
	.section	.nv.info._ZN7cutlass13device_kernelIN5flash19enable_sm80_to_sm89INS1_16FlashAttnFwdSm80INS1_25CollectiveMainloopFwdSm80ILi8ELi1ELb1EN4cute5tupleIJNS5_1CILi128EEENS7_ILi48EEENS7_ILi256EEEEEELi256ENS_6half_tEfNS_4arch4Sm80ELb0ELb1ELb1ELb0ELb0ELb0ELb1ELb1EEENS1_21CollectiveEpilogueFwdINS6_IJS8_SA_S9_EEENS6_IJNS7_ILi1EEESI_SI_EEESC_SE_Li256ELb0ELb1ELb1ELb0EEENS1_19SingleTileSchedulerILb0ELb1ELb1ELi128EEEEEEEEEvNT_6ParamsE,"",@"SHT_CUDA_INFO"
	.sectionflags	@""
	.align	4


	//----- nvinfo : EIATTR_CUDA_API_VERSION
	.align		4
        /*0000*/ 	.byte	0x04, 0x37
        /*0002*/ 	.short	(.L_284 - .L_283)
.L_283:
        /*0004*/ 	.word	0x00000082


	//----- nvinfo : EIATTR_SW2861232_WAR
	.align		4
.L_284:
        /*0008*/ 	.byte	0x01, 0x35
	.zero		2


	//----- nvinfo : EIATTR_PARAM_CBANK
	.align		4
        /*000c*/ 	.byte	0x04, 0x0a
        /*000e*/ 	.short	(.L_286 - .L_285)
	.align		4
.L_285:
        /*0010*/ 	.word	index@(.nv.constant0._ZN7cutlass13device_kernelIN5flash19enable_sm80_to_sm89INS1_16FlashAttnFwdSm80INS1_25CollectiveMainloopFwdSm80ILi8ELi1ELb1EN4cute5tupleIJNS5_1CILi128EEENS7_ILi48EEENS7_ILi256EEEEEELi256ENS_6half_tEfNS_4arch4Sm80ELb0ELb1ELb1ELb0ELb0ELb0ELb1ELb1EEENS1_21CollectiveEpilogueFwdINS6_IJS8_SA_S9_EEENS6_IJNS7_ILi1EEESI_SI_EEESC_SE_Li256ELb0ELb1ELb1ELb0EEENS1_19SingleTileSchedulerILb0ELb1ELb1ELi128EEEEEEEEEvNT_6ParamsE)
        /*0014*/ 	.short	0x0160
        /*0016*/ 	.short	0x0418


	//----- nvinfo : EIATTR_CBANK_PARAM_SIZE
	.align		4
.L_286:
        /*0018*/ 	.byte	0x03, 0x19
        /*001a*/ 	.short	0x0418


	//----- nvinfo : EIATTR_KPARAM_INFO
	.align		4
        /*001c*/ 	.byte	0x04, 0x17
        /*001e*/ 	.short	(.L_288 - .L_287)
.L_287:
        /*0020*/ 	.word	0x00000000
        /*0024*/ 	.short	0x0000
        /*0026*/ 	.short	0x0000
        /*0028*/ 	.byte	0x00, 0xf0, 0x61, 0x10


	//----- nvinfo : EIATTR_MAXREG_COUNT
	.align		4
.L_288:
        /*002c*/ 	.byte	0x03, 0x1b
        /*002e*/ 	.short	0x00ff


	//----- nvinfo : EIATTR_NUM_BARRIERS
	.align		4
        /*0030*/ 	.byte	0x02, 0x4c
        /*0032*/ 	.byte	0x02
	.zero		1


	//----- nvinfo : EIATTR_ANNOTATIONS
	.align		4
        /*0034*/ 	.byte	0x04, 0x55
        /*0036*/ 	.short	(.L_290 - .L_289)


	//   ....[0]....
.L_289:
        /* <DEDUP_REMOVED lines=82> */


	//----- nvinfo : EIATTR_MERCURY_ISA_VERSION
	.align		4
.L_290:
        /*0548*/ 	.byte	0x03, 0x5f
        /*054a*/ 	.short	0x0000


	//----- nvinfo : EIATTR_INT_WARP_WIDE_INSTR_OFFSETS
	.align		4
        /*054c*/ 	.byte	0x04, 0x31
        /*054e*/ 	.short	(.L_292 - .L_291)


	//   ....[0]....
.L_291:
        /*0550*/ 	.word	0x00007300


	//   ....[1]....
        /*0554*/ 	.word	0x0000b510


	//   ....[2]....
        /*0558*/ 	.word	0x0000e8e0


	//----- nvinfo : EIATTR_COOP_GROUP_MASK_REGIDS
	.align		4
.L_292:
        /*055c*/ 	.byte	0x04, 0x29
        /*055e*/ 	.short	(.L_294 - .L_293)


	//   ....[0]....
.L_293:
        /*0560*/ 	.word	0xffffffff


	//   ....[1]....
        /*0564*/ 	.word	0xffffffff


	//   ....[2]....
        /*0568*/ 	.word	0xffffffff


	//   ....[3]....
        /*056c*/ 	.word	0xffffffff


	//   ....[4]....
        /*0570*/ 	.word	0xffffffff


	//   ....[5]....
        /*0574*/ 	.word	0xffffffff


	//   ....[6]....
        /*0578*/ 	.word	0xffffffff


	//   ....[7]....
        /*057c*/ 	.word	0xffffffff


	//   ....[8]....
        /*0580*/ 	.word	0xffffffff


	//   ....[9]....
        /*0584*/ 	.word	0xffffffff


	//   ....[10]....
        /*0588*/ 	.word	0xffffffff


	//   ....[11]....
        /*058c*/ 	.word	0xffffffff


	//   ....[12]....
        /*0590*/ 	.word	0xffffffff


	//   ....[13]....
        /*0594*/ 	.word	0xffffffff


	//   ....[14]....
        /*0598*/ 	.word	0xffffffff


	//   ....[15]....
        /*059c*/ 	.word	0xffffffff


	//   ....[16]....
        /*05a0*/ 	.word	0xffffffff


	//   ....[17]....
        /*05a4*/ 	.word	0xffffffff


	//   ....[18]....
        /*05a8*/ 	.word	0xffffffff


	//   ....[19]....
        /*05ac*/ 	.word	0xffffffff


	//   ....[20]....
        /*05b0*/ 	.word	0xffffffff


	//   ....[21]....
        /*05b4*/ 	.word	0xffffffff


	//   ....[22]....
        /*05b8*/ 	.word	0xffffffff


	//   ....[23]....
        /*05bc*/ 	.word	0xffffffff


	//   ....[24]....
        /*05c0*/ 	.word	0xffffffff


	//   ....[25]....
        /*05c4*/ 	.word	0xffffffff


	//   ....[26]....
        /*05c8*/ 	.word	0xffffffff


	//   ....[27]....
        /*05cc*/ 	.word	0xffffffff


	//   ....[28]....
        /*05d0*/ 	.word	0xffffffff


	//   ....[29]....
        /*05d4*/ 	.word	0xffffffff


	//   ....[30]....
        /*05d8*/ 	.word	0xffffffff


	//   ....[31]....
        /*05dc*/ 	.word	0xffffffff


	//   ....[32]....
        /*05e0*/ 	.word	0xffffffff


	//   ....[33]....
        /*05e4*/ 	.word	0xffffffff


	//   ....[34]....
        /*05e8*/ 	.word	0xffffffff


	//   ....[35]....
        /*05ec*/ 	.word	0xffffffff


	//   ....[36]....
        /*05f0*/ 	.word	0xffffffff


	//   ....[37]....
        /*05f4*/ 	.word	0xffffffff


	//   ....[38]....
        /*05f8*/ 	.word	0xffffffff


	//   ....[39]....
        /*05fc*/ 	.word	0xffffffff


	//   ....[40]....
        /*0600*/ 	.word	0xffffffff


	//   ....[41]....
        /*0604*/ 	.word	0xffffffff


	//   ....[42]....
        /*0608*/ 	.word	0xffffffff


	//----- nvinfo : EIATTR_COOP_GROUP_INSTR_OFFSETS
	.align		4
.L_294:
        /*060c*/ 	.byte	0x04, 0x28
        /*060e*/ 	.short	(.L_296 - .L_295)


	//   ....[0]....
.L_295:
        /*0610*/ 	.word	0x00000060


	//   ....[1]....
        /*0614*/ 	.word	0x00001310


	//   ....[2]....
        /*0618*/ 	.word	0x00001360


	//   ....[3]....
        /*061c*/ 	.word	0x000014b0


	//   ....[4]....
        /*0620*/ 	.word	0x00001510


	//   ....[5]....
        /*0624*/ 	.word	0x000016a0


	//   ....[6]....
        /*0628*/ 	.word	0x000016d0


	//   ....[7]....
        /*062c*/ 	.word	0x00001840


	//   ....[8]....
        /*0630*/ 	.word	0x00001860


	//   ....[9]....
        /*0634*/ 	.word	0x00003570


	//   ....[10]....
        /*0638*/ 	.word	0x00003d80


	//   ....[11]....
        /*063c*/ 	.word	0x00004560


	//   ....[12]....
        /*0640*/ 	.word	0x000045e0


	//   ....[13]....
        /*0644*/ 	.word	0x00004620


	//   ....[14]....
        /*0648*/ 	.word	0x00004650


	//   ....[15]....
        /*064c*/ 	.word	0x000076e0


	//   ....[16]....
        /*0650*/ 	.word	0x00007910


	//   ....[17]....
        /*0654*/ 	.word	0x000080d0


	//   ....[18]....
        /*0658*/ 	.word	0x000080f0


	//   ....[19]....
        /*065c*/ 	.word	0x00008b10


	//   ....[20]....
        /*0660*/ 	.word	0x00008b30


	//   ....[21]....
        /*0664*/ 	.word	0x0000b920


	//   ....[22]....
        /*0668*/ 	.word	0x0000b940


	//   ....[23]....
        /*066c*/ 	.word	0x0000bf90


	//   ....[24]....
        /*0670*/ 	.word	0x0000bfb0


	//   ....[25]....
        /*0674*/ 	.word	0x0000eb30


	//   ....[26]....
        /*0678*/ 	.word	0x0000ed50


	//   ....[27]....
        /*067c*/ 	.word	0x0000f500


	//   ....[28]....
        /*0680*/ 	.word	0x0000f520


	//   ....[29]....
        /*0684*/ 	.word	0x0000ff80


	//   ....[30]....
        /*0688*/ 	.word	0x0000ffa0


	//   ....[31]....
        /*068c*/ 	.word	0x00011250


	//   ....[32]....
        /*0690*/ 	.word	0x00011260


	//   ....[33]....
        /*0694*/ 	.word	0x00011290


	//   ....[34]....
        /*0698*/ 	.word	0x000112a0


	//   ....[35]....
        /*069c*/ 	.word	0x00012180


	//   ....[36]....
        /*06a0*/ 	.word	0x000121c0


	//   ....[37]....
        /*06a4*/ 	.word	0x00012200


	//   ....[38]....
        /*06a8*/ 	.word	0x00012230


	//   ....[39]....
        /*06ac*/ 	.word	0x00012320


	//   ....[40]....
        /*06b0*/ 	.word	0x00012340


	//   ....[41]....
        /*06b4*/ 	.word	0x00012f60


	//   ....[42]....
        /*06b8*/ 	.word	0x00012f70


	//----- nvinfo : EIATTR_EXIT_INSTR_OFFSETS
	.align		4
.L_296:
        /*06bc*/ 	.byte	0x04, 0x1c
        /*06be*/ 	.short	(.L_298 - .L_297)


	//   ....[0]....
.L_297:
        /*06c0*/ 	.word	0x000001c0


	//   ....[1]....
        /*06c4*/ 	.word	0x00012f80


	//   ....[2]....
        /*06c8*/ 	.word	0x00013b20


	//   ....[3]....
        /*06cc*/ 	.word	0x00013b70


	//   ....[4]....
        /*06d0*/ 	.word	0x00013ba0


	//   ....[5]....
        /*06d4*/ 	.word	0x00013c00


	//   ....[6]....
        /*06d8*/ 	.word	0x00013e90


	//----- nvinfo : EIATTR_CTAIDZ_USED
	.align		4
.L_298:
        /*06dc*/ 	.byte	0x01, 0x04
	.zero		2


	//----- nvinfo : EIATTR_MAX_THREADS
	.align		4
        /*06e0*/ 	.byte	0x04, 0x05
        /*06e2*/ 	.short	(.L_300 - .L_299)
.L_299:
        /*06e4*/ 	.word	0x00000100
        /*06e8*/ 	.word	0x00000001
        /*06ec*/ 	.word	0x00000001


	//----- nvinfo : EIATTR_CRS_STACK_SIZE
	.align		4
.L_300:
        /*06f0*/ 	.byte	0x04, 0x1e
        /*06f2*/ 	.short	(.L_302 - .L_301)
.L_301:
        /*06f4*/ 	.word	0x00000000
.L_302:


//--------------------- .nv.info._ZN7cutlass13device_kernelIN5flash19enable_sm80_to_sm89INS1_16FlashAttnFwdSm80INS1_25CollectiveMainloopFwdSm80ILi8ELi1ELb1EN4cute5tupleIJNS5_1CILi128EEENS7_ILi48EEENS7_ILi256EEEEEELi256ENS_6half_tEfNS_4arch4Sm80ELb0ELb1ELb1ELb1ELb0ELb0ELb1ELb1EEENS1_21CollectiveEpilogueFwdINS6_IJS8_SA_S9_EEENS6_IJNS7_ILi1EEESI_SI_EEESC_SE_Li256ELb1ELb1ELb1ELb0EEENS1_36VarlenDynamicPersistentTileSchedulerILi128ELi48ELi256ELi256ELb1ELb1ELb0ELb1ELb0ELb1EEEEEEEEEvNT_6ParamsE --------------------------
	.section	.nv.info._ZN7cutlass13device_kernelIN5flash19enable_sm80_to_sm89INS1_16FlashAttnFwdSm80INS1_25CollectiveMainloopFwdSm80ILi8ELi1ELb1EN4cute5tupleIJNS5_1CILi128EEENS7_ILi48EEENS7_ILi256EEEEEELi256ENS_6half_tEfNS_4arch4Sm80ELb0ELb1ELb1ELb1ELb0ELb0ELb1ELb1EEENS1_21CollectiveEpilogueFwdINS6_IJS8_SA_S9_EEENS6_IJNS7_ILi1EEESI_SI_EEESC_SE_Li256ELb1ELb1ELb1ELb0EEENS1_36VarlenDynamicPersistentTileSchedulerILi128ELi48ELi256ELi256ELb1ELb1ELb0ELb1ELb0ELb1EEEEEEEEEvNT_6ParamsE,"",@"SHT_CUDA_INFO"
	.sectionflags	@""
	.align	4


	//----- nvinfo : EIATTR_CUDA_API_VERSION
	.align		4
        /*0000*/ 	.byte	0x04, 0x37
        /*0002*/ 	.short	(.L_304 - .L_303)
.L_303:
        /*0004*/ 	.word	0x00000082


	//----- nvinfo : EIATTR_SW2861232_WAR
	.align		4
.L_304:
        /*0008*/ 	.byte	0x01, 0x35
	.zero		2


	//----- nvinfo : EIATTR_PARAM_CBANK
	.align		4
        /*000c*/ 	.byte	0x04, 0x0a
        /*000e*/ 	.short	(.L_306 - .L_305)
	.align		4
.L_305:
        /*0010*/ 	.word	index@(.nv.constant0._ZN7cutlass13device_kernelIN5flash19enable_sm80_to_sm89INS1_16FlashAttnFwdSm80INS1_25CollectiveMainloopFwdSm80ILi8ELi1ELb1EN4cute5tupleIJNS5_1CILi128EEENS7_ILi48EEENS7_ILi256EEEEEELi256ENS_6half_tEfNS_4arch4Sm80ELb0ELb1ELb1ELb1ELb0ELb0ELb1ELb1EEENS1_21CollectiveEpilogueFwdINS6_IJS8_SA_S9_EEENS6_IJNS7_ILi1EEESI_SI_EEESC_SE_Li256ELb1ELb1ELb1ELb0EEENS1_36VarlenDynamicPersistentTileSchedulerILi128ELi48ELi256ELi256ELb1ELb1ELb0ELb1ELb0ELb1EEEEEEEEEvNT_6ParamsE)
        /*0014*/ 	.short	0x0160
        /*0016*/ 	.short	0x0438


	//----- nvinfo : EIATTR_CBANK_PARAM_SIZE
	.align		4
.L_306:
        /*0018*/ 	.byte	0x03, 0x19
        /*001a*/ 	.short	0x0438


	//----- nvinfo : EIATTR_KPARAM_INFO
	.align		4
        /*001c*/ 	.byte	0x04, 0x17
        /*001e*/ 	.short	(.L_308 - .L_307)
.L_307:
        /*0020*/ 	.word	0x00000000
        /*0024*/ 	.short	0x0000
        /*0026*/ 	.short	0x0000
        /*0028*/ 	.byte	0x00, 0xf0, 0xe1, 0x10


	//----- nvinfo : EIATTR_MAXREG_COUNT
	.align		4
.L_308:
        /*002c*/ 	.byte	0x03, 0x1b
        /*002e*/ 	.short	0x00ff


	//----- nvinfo : EIATTR_NUM_BARRIERS
	.align		4
        /*0030*/ 	.byte	0x02, 0x4c
        /*0032*/ 	.byte	0x06
	.zero		1


	//----- nvinfo : EIATTR_ANNOTATIONS
	.align		4
        /*0034*/ 	.byte	0x04, 0x55
        /*0036*/ 	.short	(.L_310 - .L_309)


	//   ....[0]....
.L_309:
        /* <DEDUP_REMOVED lines=105> */


	//----- nvinfo : EIATTR_MERCURY_ISA_VERSION
	.align		4
.L_310:
        /*06b8*/ 	.byte	0x03, 0x5f
        /*06ba*/ 	.short	0x0000


	//----- nvinfo : EIATTR_INT_WARP_WIDE_INSTR_OFFSETS
	.align		4
        /*06bc*/ 	.byte	0x04, 0x31
        /*06be*/ 	.short	(.L_312 - .L_311)


	//   ....[0]....
.L_311:
        /*06c0*/ 	.word	0x00011ab0


	//   ....[1]....
        /*06c4*/ 	.word	0x00011b30


	//----- nvinfo : EIATTR_COOP_GROUP_MASK_REGIDS
	.align		4
.L_312:
        /*06c8*/ 	.byte	0x04, 0x29
        /*06ca*/ 	.short	(.L_314 - .L_313)


	//   ....[0]....
.L_313:
        /*06cc*/ 	.word	0xffffffff


	//   ....[1]....
        /*06d0*/ 	.word	0xffffffff


	//   ....[2]....
        /*06d4*/ 	.word	0xffffffff


	//   ....[3]....
        /*06d8*/ 	.word	0xffffffff


	//   ....[4]....
        /*06dc*/ 	.word	0xffffffff


	//   ....[5]....
        /*06e0*/ 	.word	0xffffffff


	//   ....[6]....
        /*06e4*/ 	.word	0xffffffff


	//   ....[7]....
        /*06e8*/ 	.word	0xffffffff


	//   ....[8]....
        /*06ec*/ 	.word	0xffffffff


	//   ....[9]....
        /*06f0*/ 	.word	0xffffffff


	//   ....[10]....
        /*06f4*/ 	.word	0xffffffff


	//   ....[11]....
        /*06f8*/ 	.word	0xffffffff


	//   ....[12]....
        /*06fc*/ 	.word	0xffffffff


	//   ....[13]....
        /*0700*/ 	.word	0xffffffff


	//   ....[14]....
        /*0704*/ 	.word	0xffffffff


	//   ....[15]....
        /*0708*/ 	.word	0xffffffff


	//   ....[16]....
        /*070c*/ 	.word	0xffffffff


	//   ....[17]....
        /*0710*/ 	.word	0xffffffff


	//   ....[18]....
        /*0714*/ 	.word	0xffffffff


	//   ....[19]....
        /*0718*/ 	.word	0xffffffff


	//   ....[20]....
        /*071c*/ 	.word	0xffffffff


	//   ....[21]....
        /*0720*/ 	.word	0xffffffff


	//   ....[22]....
        /*0724*/ 	.word	0xffffffff


	//   ....[23]....
        /*0728*/ 	.word	0xffffffff


	//   ....[24]....
        /*072c*/ 	.word	0xffffffff


	//   ....[25]....
        /*0730*/ 	.word	0xffffffff


	//   ....[26]....
        /*0734*/ 	.word	0xffffffff


	//   ....[27]....
        /*0738*/ 	.word	0xffffffff


	//   ....[28]....
        /*073c*/ 	.word	0xffffffff


	//   ....[29]....
        /*0740*/ 	.word	0xffffffff


	//   ....[30]....
        /*0744*/ 	.word	0xffffffff


	//   ....[31]....
        /*0748*/ 	.word	0xffffffff


	//   ....[32]....
        /*074c*/ 	.word	0xffffffff


	//   ....[33]....
        /*0750*/ 	.word	0xffffffff


	//   ....[34]....
        /*0754*/ 	.word	0xffffffff


	//   ....[35]....
        /*0758*/ 	.word	0xffffffff


	//   ....[36]....
        /*075c*/ 	.word	0xffffffff


	//   ....[37]....
        /*0760*/ 	.word	0xffffffff


	//   ....[38]....
        /*0764*/ 	.word	0xffffffff


	//   ....[39]....
        /*0768*/ 	.word	0xffffffff


	//   ....[40]....
        /*076c*/ 	.word	0xffffffff


	//   ....[41]....
        /*0770*/ 	.word	0xffffffff


	//   ....[42]....
        /*0774*/ 	.word	0xffffffff


	//   ....[43]....
        /*0778*/ 	.word	0xffffffff


	//   ....[44]....
        /*077c*/ 	.word	0xffffffff


	//   ....[45]....
        /*0780*/ 	.word	0xffffffff


	//   ....[46]....
        /*0784*/ 	.word	0xffffffff


	//   ....[47]....
        /*0788*/ 	.word	0xffffffff


	//   ....[48]....
        /*078c*/ 	.word	0xffffffff


	//   ....[49]....
        /*0790*/ 	.word	0xffffffff


	//   ....[50]....
        /*0794*/ 	.word	0xffffffff


	//   ....[51]....
        /*0798*/ 	.word	0xffffffff


	//   ....[52]....
        /*079c*/ 	.word	0xffffffff


	//   ....[53]....
        /*07a0*/ 	.word	0xffffffff


	//   ....[54]....
        /*07a4*/ 	.word	0xffffffff


	//   ....[55]....
        /*07a8*/ 	.word	0xffffffff


	//   ....[56]....
        /*07ac*/ 	.word	0xffffffff


	//   ....[57]....
        /*07b0*/ 	.word	0xffffffff


	//   ....[58]....
        /*07b4*/ 	.word	0xffffffff


	//   ....[59]....
        /*07b8*/ 	.word	0xffffffff


	//   ....[60]....
        /*07bc*/ 	.word	0xffffffff


	//   ....[61]....
        /*07c0*/ 	.word	0xffffffff


	//   ....[62]....
        /*07c4*/ 	.word	0xffffffff


	//   ....[63]....
        /*07c8*/ 	.word	0xffffffff


	//   ....[64]....
        /*07cc*/ 	.word	0xffffffff


	//   ....[65]....
        /*07d0*/ 	.word	0xffffffff


	//   ....[66]....
        /*07d4*/ 	.word	0xffffffff


	//   ....[67]....
        /*07d8*/ 	.word	0xffffffff


	//   ....[68]....
        /*07dc*/ 	.word	0xffffffff


	//   ....[69]....
        /*07e0*/ 	.word	0xffffffff


	//   ....[70]....
        /*07e4*/ 	.word	0xffffffff


	//   ....[71]....
        /*07e8*/ 	.word	0xffffffff


	//   ....[72]....
        /*07ec*/ 	.word	0xffffffff


	//   ....[73]....
        /*07f0*/ 	.word	0xffffffff


	//   ....[74]....
        /*07f4*/ 	.word	0xffffffff


	//   ....[75]....
        /*07f8*/ 	.word	0xffffffff


	//   ....[76]....
        /*07fc*/ 	.word	0xffffffff


	//   ....[77]....
        /*0800*/ 	.word	0xffffffff


	//   ....[78]....
        /*0804*/ 	.word	0xffffffff


	//   ....[79]....
        /*0808*/ 	.word	0xffffffff


	//   ....[80]....
        /*080c*/ 	.word	0xffffffff


	//   ....[81]....
        /*0810*/ 	.word	0xffffffff


	//   ....[82]....
        /*0814*/ 	.word	0xffffffff


	//   ....[83]....
        /*0818*/ 	.word	0xffffffff


	//   ....[84]....
        /*081c*/ 	.word	0xffffffff


	//   ....[85]....
        /*0820*/ 	.word	0xffffffff


	//   ....[86]....
        /*0824*/ 	.word	0xffffffff


	//   ....[87]....
        /*0828*/ 	.word	0xffffffff


	//   ....[88]....
        /*082c*/ 	.word	0xffffffff


	//   ....[89]....
        /*0830*/ 	.word	0xffffffff


	//   ....[90]....
        /*0834*/ 	.word	0xffffffff


	//   ....[91]....
        /*0838*/ 	.word	0xffffffff


	//   ....[92]....
        /*083c*/ 	.word	0xffffffff


	//   ....[93]....
        /*0840*/ 	.word	0xffffffff


	//   ....[94]....
        /*0844*/ 	.word	0xffffffff


	//   ....[95]....
        /*0848*/ 	.word	0xffffffff


	//   ....[96]....
        /*084c*/ 	.word	0xffffffff


	//   ....[97]....
        /*0850*/ 	.word	0xffffffff


	//   ....[98]....
        /*0854*/ 	.word	0xffffffff


	//   ....[99]....
        /*0858*/ 	.word	0xffffffff


	//   ....[100]....
        /*085c*/ 	.word	0xffffffff


	//   ....[101]....
        /*0860*/ 	.word	0xffffffff


	//   ....[102]....
        /*0864*/ 	.word	0xffffffff


	//   ....[103]....
        /*0868*/ 	.word	0xffffffff


	//   ....[104]....
        /*086c*/ 	.word	0xffffffff


	//   ....[105]....
        /*0870*/ 	.word	0xffffffff


	//   ....[106]....
        /*0874*/ 	.word	0xffffffff


	//   ....[107]....
        /*0878*/ 	.word	0xffffffff


	//   ....[108]....
        /*087c*/ 	.word	0xffffffff


	//   ....[109]....
        /*0880*/ 	.word	0xffffffff


	//   ....[110]....
        /*0884*/ 	.word	0xffffffff


	//   ....[111]....
        /*0888*/ 	.word	0xffffffff


	//   ....[112]....
        /*088c*/ 	.word	0xffffffff


	//   ....[113]....
        /*0890*/ 	.word	0xffffffff


	//   ....[114]....
        /*0894*/ 	.word	0xffffffff


	//   ....[115]....
        /*0898*/ 	.word	0xffffffff


	//   ....[116]....
        /*089c*/ 	.word	0xffffffff


	//   ....[117]....
        /*08a0*/ 	.word	0xffffffff


	//   ....[118]....
        /*08a4*/ 	.word	0xffffffff


	//   ....[119]....
        /*08a8*/ 	.word	0xffffffff


	//   ....[120]....
        /*08ac*/ 	.word	0xffffffff


	//   ....[121]....
        /*08b0*/ 	.word	0xffffffff


	//   ....[122]....
        /*08b4*/ 	.word	0xffffffff


	//   ....[123]....
        /*08b8*/ 	.word	0xffffffff


	//   ....[124]....
        /*08bc*/ 	.word	0xffffffff


	//   ....[125]....
        /*08c0*/ 	.word	0xffffffff


	//   ....[126]....
        /*08c4*/ 	.word	0xffffffff


	//   ....[127]....
        /*08c8*/ 	.word	0xffffffff


	//   ....[128]....
        /*08cc*/ 	.word	0xffffffff


	//   ....[129]....
        /*08d0*/ 	.word	0xffffffff


	//   ....[130]....
        /*08d4*/ 	.word	0xffffffff


	//   ....[131]....
        /*08d8*/ 	.word	0xffffffff


	//   ....[132]....
        /*08dc*/ 	.word	0xffffffff


	//   ....[133]....
        /*08e0*/ 	.word	0xffffffff


	//   ....[134]....
        /*08e4*/ 	.word	0xffffffff


	//   ....[135]....
        /*08e8*/ 	.word	0xffffffff


	//   ....[136]....
        /*08ec*/ 	.word	0xffffffff


	//   ....[137]....
        /*08f0*/ 	.word	0xffffffff


	//   ....[138]....
        /*08f4*/ 	.word	0xffffffff


	//   ....[139]....
        /*08f8*/ 	.word	0xffffffff


	//   ....[140]....
        /*08fc*/ 	.word	0xffffffff


	//   ....[141]....
        /*0900*/ 	.word	0xffffffff


	//   ....[142]....
        /*0904*/ 	.word	0xffffffff


	//   ....[143]....
        /*0908*/ 	.word	0xffffffff


	//   ....[144]....
        /*090c*/ 	.word	0xffffffff


	//----- nvinfo : EIATTR_COOP_GROUP_INSTR_OFFSETS
	.align		4
.L_314:
        /*0910*/ 	.byte	0x04, 0x28
        /*0912*/ 	.short	(.L_316 - .L_315)


	//   ....[0]....
.L_315:
        /*0914*/ 	.word	0x00000050


	//   ....[1]....
        /*0918*/ 	.word	0x00000200


	//   ....[2]....
        /*091c*/ 	.word	0x00000230


	//   ....[3]....
        /*0920*/ 	.word	0x00000260


	//   ....[4]....
        /*0924*/ 	.word	0x00000290


	//   ....[5]....
        /*0928*/ 	.word	0x000002c0


	//   ....[6]....
        /*092c*/ 	.word	0x000002f0


	//   ....[7]....
        /*0930*/ 	.word	0x00000450


	//   ....[8]....
        /*0934*/ 	.word	0x00000490


	//   ....[9]....
        /*0938*/ 	.word	0x000004c0


	//   ....[10]....
        /*093c*/ 	.word	0x000004f0


	//   ....[11]....
        /*0940*/ 	.word	0x00000520


	//   ....[12]....
        /*0944*/ 	.word	0x00000550


	//   ....[13]....
        /*0948*/ 	.word	0x000005e0


	//   ....[14]....
        /*094c*/ 	.word	0x00000630


	//   ....[15]....
        /*0950*/ 	.word	0x00000650


	//   ....[16]....
        /*0954*/ 	.word	0x000006b0


	//   ....[17]....
        /*0958*/ 	.word	0x00002aa0


	//   ....[18]....
        /*095c*/ 	.word	0x00002ae0


	//   ....[19]....
        /*0960*/ 	.word	0x00002c20


	//   ....[20]....
        /*0964*/ 	.word	0x00002c50


	//   ....[21]....
        /*0968*/ 	.word	0x00002c80


	//   ....[22]....
        /*096c*/ 	.word	0x00002da0


	//   ....[23]....
        /*0970*/ 	.word	0x00002dc0


	//   ....[24]....
        /*0974*/ 	.word	0x00002e00


	//   ....[25]....
        /*0978*/ 	.word	0x00004a70


	//   ....[26]....
        /*097c*/ 	.word	0x00004c20


	//   ....[27]....
        /*0980*/ 	.word	0x00005510


	//   ....[28]....
        /*0984*/ 	.word	0x00005530


	//   ....[29]....
        /*0988*/ 	.word	0x00005690


	//   ....[30]....
        /*098c*/ 	.word	0x000056e0


	//   ....[31]....
        /*0990*/ 	.word	0x00007f90


	//   ....[32]....
        /*0994*/ 	.word	0x000085b0


	//   ....[33]....
        /*0998*/ 	.word	0x00008850


	//   ....[34]....
        /*099c*/ 	.word	0x00008870


	//   ....[35]....
        /*09a0*/ 	.word	0x00009280


	//   ....[36]....
        /*09a4*/ 	.word	0x000092a0


	//   ....[37]....
        /*09a8*/ 	.word	0x0000bc10


	//   ....[38]....
        /*09ac*/ 	.word	0x0000bc30


	//   ....[39]....
        /*09b0*/ 	.word	0x0000c260


	//   ....[40]....
        /*09b4*/ 	.word	0x0000c280


	//   ....[41]....
        /*09b8*/ 	.word	0x0000e9e0


	//   ....[42]....
        /*09bc*/ 	.word	0x0000f000


	//   ....[43]....
        /*09c0*/ 	.word	0x0000f2c0


	//   ....[44]....
        /*09c4*/ 	.word	0x0000f2e0


	//   ....[45]....
        /*09c8*/ 	.word	0x0000fd10


	//   ....[46]....
        /*09cc*/ 	.word	0x0000fd30


	//   ....[47]....
        /*09d0*/ 	.word	0x00011060


	//   ....[48]....
        /*09d4*/ 	.word	0x000110b0


	//   ....[49]....
        /*09d8*/ 	.word	0x000110d0


	//   ....[50]....
        /*09dc*/ 	.word	0x000110f0


	//   ....[51]....
        /*09e0*/ 	.word	0x000129d0


	//   ....[52]....
        /*09e4*/ 	.word	0x000129e0


	//   ....[53]....
        /*09e8*/ 	.word	0x00012a00


	//   ....[54]....
        /*09ec*/ 	.word	0x00012a20


	//   ....[55]....
        /*09f0*/ 	.word	0x00012e30


	//   ....[56]....
        /*09f4*/ 	.word	0x00012e50


	//   ....[57]....
        /*09f8*/ 	.word	0x00012ff0


	//   ....[58]....
        /*09fc*/ 	.word	0x00013000


	//   ....[59]....
        /*0a00*/ 	.word	0x00013170


	//   ....[60]....
        /*0a04*/ 	.word	0x00013190


	//   ....[61]....
        /*0a08*/ 	.word	0x00013300


	//   ....[62]....
        /*0a0c*/ 	.word	0x00013310


	//   ....[63]....
        /*0a10*/ 	.word	0x00013690


	//   ....[64]....
        /*0a14*/ 	.word	0x000136b0


	//   ....[65]....
        /*0a18*/ 	.word	0x00014300


	//   ....[66]....
        /*0a1c*/ 	.word	0x00014310


	//   ....[67]....
        /*0a20*/ 	.word	0x00015370


	//   ....[68]....
        /*0a24*/ 	.word	0x00015390


	//   ....[69]....
        /*0a28*/ 	.word	0x00015540


	//   ....[70]....
        /*0a2c*/ 	.word	0x00015550


	//   ....[71]....
        /*0a30*/ 	.word	0x000156c0


	//   ....[72]....
        /*0a34*/ 	.word	0x000156e0


	//   ....[73]....
        /*0a38*/ 	.word	0x00015850


	//   ....[74]....
        /*0a3c*/ 	.word	0x00015860


	//   ....[75]....
        /*0a40*/ 	.word	0x00015a90


	//   ....[76]....
        /*0a44*/ 	.word	0x00015ab0


	//   ....[77]....
        /*0a48*/ 	.word	0x00015be0


	//   ....[78]....
        /*0a4c*/ 	.word	0x00015c20


	//   ....[79]....
        /*0a50*/ 	.word	0x00015c50


	//   ....[80]....
        /*0a54*/ 	.word	0x00015c80


	//   ....[81]....
        /*0a58*/ 	.word	0x00015cb0


	//   ....[82]....
        /*0a5c*/ 	.word	0x00015ce0


	//   ....[83]....
        /*0a60*/ 	.word	0x00015e40


	//   ....[84]....
        /*0a64*/ 	.word	0x00015e80


	//   ....[85]....
        /*0a68*/ 	.word	0x00015eb0


	//   ....[86]....
        /*0a6c*/ 	.word	0x00015ee0


	//   ....[87]....
        /*0a70*/ 	.word	0x00015f10


	//   ....[88]....
        /*0a74*/ 	.word	0x00015f40


	//   ....[89]....
        /*0a78*/ 	.word	0x00015fd0


	//   ....[90]....
        /*0a7c*/ 	.word	0x00016030


	//   ....[91]....
        /*0a80*/ 	.word	0x00016040


	//   ....[92]....
        /*0a84*/ 	.word	0x000160a0


	//   ....[93]....
        /*0a88*/ 	.word	0x00016b10


	//   ....[94]....
        /*0a8c*/ 	.word	0x00016b70


	//   ....[95]....
        /*0a90*/ 	.word	0x00016bc0


	//   ....[96]....
        /*0a94*/ 	.word	0x00016c10


	//   ....[97]....
        /*0a98*/ 	.word	0x00016c60


	//   ....[98]....
        /*0a9c*/ 	.word	0x00016cd0


	//   ....[99]....
        /*0aa0*/ 	.word	0x00016d10


	//   ....[100]....
        /*0aa4*/ 	.word	0x00016d80


	//   ....[101]....
        /*0aa8*/ 	.word	0x00016df0


	//   ....[102]....
        /*0aac*/ 	.word	0x00016e50


	//   ....[103]....
        /*0ab0*/ 	.word	0x00016eb0


	//   ....[104]....
        /*0ab4*/ 	.word	0x00016f10


	//   ....[105]....
        /*0ab8*/ 	.word	0x00016f60


	//   ....[106]....
        /*0abc*/ 	.word	0x00016fc0


	//   ....[107]....
        /*0ac0*/ 	.word	0x00017030


	//   ....[108]....
        /*0ac4*/ 	.word	0x000170a0


	//   ....[109]....
        /*0ac8*/ 	.word	0x00017100


	//   ....[110]....
        /*0acc*/ 	.word	0x00017160


	//   ....[111]....
        /*0ad0*/ 	.word	0x000171c0


	//   ....[112]....
        /*0ad4*/ 	.word	0x00017230


	//   ....[113]....
        /*0ad8*/ 	.word	0x00017290


	//   ....[114]....
        /*0adc*/ 	.word	0x000172f0


	//   ....[115]....
        /*0ae0*/ 	.word	0x00017350


	//   ....[116]....
        /*0ae4*/ 	.word	0x000173c0


	//   ....[117]....
        /*0ae8*/ 	.word	0x00017420


	//   ....[118]....
        /*0aec*/ 	.word	0x00017480


	//   ....[119]....
        /*0af0*/ 	.word	0x000174e0


	//   ....[120]....
        /*0af4*/ 	.word	0x00017550


	//   ....[121]....
        /*0af8*/ 	.word	0x000175b0


	//   ....[122]....
        /*0afc*/ 	.word	0x00017610


	//   ....[123]....
        /*0b00*/ 	.word	0x00017670


	//   ....[124]....
        /*0b04*/ 	.word	0x000176e0


	//   ....[125]....
        /*0b08*/ 	.word	0x00017740


	//   ....[126]....
        /*0b0c*/ 	.word	0x000177a0


	//   ....[127]....
        /*0b10*/ 	.word	0x00017800


	//   ....[128]....
        /*0b14*/ 	.word	0x00017870


	//   ....[129]....
        /*0b18*/ 	.word	0x000178c0


	//   ....[130]....
        /*0b1c*/ 	.word	0x00017900


	//   ....[131]....
        /*0b20*/ 	.word	0x00017950


	//   ....[132]....
        /*0b24*/ 	.word	0x000179a0


	//   ....[133]....
        /*0b28*/ 	.word	0x000179f0


	//   ....[134]....
        /*0b2c*/ 	.word	0x00017a60


	//   ....[135]....
        /*0b30*/ 	.word	0x00017aa0


	//   ....[136]....
        /*0b34*/ 	.word	0x00017af0


	//   ....[137]....
        /*0b38*/ 	.word	0x00017b40


	//   ....[138]....
        /*0b3c*/ 	.word	0x00017b90


	//   ....[139]....
        /*0b40*/ 	.word	0x00017be0


	//   ....[140]....
        /*0b44*/ 	.word	0x00017c50


	//   ....[141]....
        /*0b48*/ 	.word	0x00017c90


	//   ....[142]....
        /*0b4c*/ 	.word	0x00017d00


	//   ....[143]....
        /*0b50*/ 	.word	0x00017d60


	//   ....[144]....
        /*0b54*/ 	.word	0x00017dc0


	//----- nvinfo : EIATTR_EXIT_INSTR_OFFSETS
	.align		4
.L_316:
        /*0b58*/ 	.byte	0x04, 0x1c
        /*0b5a*/ 	.short	(.L_318 - .L_317)


	//   ....[0]....
.L_317:
        /*0b5c*/ 	.word	0x000010d0


	//   ....[1]....
        /*0b60*/ 	.word	0x00016ad0


	//----- nvinfo : EIATTR_MAX_THREADS
	.align		4
.L_318:
        /*0b64*/ 	.byte	0x04, 0x05
        /*0b66*/ 	.short	(.L_320 - .L_319)
.L_319:
        /*0b68*/ 	.word	0x00000100
        /*0b6c*/ 	.word	0x00000001
        /*0b70*/ 	.word	0x00000001


	//----- nvinfo : EIATTR_CRS_STACK_SIZE
	.align		4
.L_320:
        /*0b74*/ 	.byte	0x04, 0x1e
        /*0b76*/ 	.short	(.L_322 - .L_321)
.L_321:
        /*0b78*/ 	.word	0x00000000
.L_322:


//--------------------- .nv.info._ZN7cutlass13device_kernelIN5flash19enable_sm80_to_sm89INS1_16FlashAttnFwdSm80INS1_25CollectiveMainloopFwdSm80ILi8ELi1ELb0EN4cute5tupleIJNS5_1CILi128EEENS7_ILi32EEENS7_ILi256EEEEEELi256ENS_6half_tEfNS_4arch4Sm80ELb0ELb1ELb1ELb1ELb0ELb1ELb1ELb1EEENS1_21CollectiveEpilogueFwdINS6_IJS8_SA_S9_EEENS6_IJNS7_ILi1EEESI_SI_EEESC_SE_Li256ELb1ELb1ELb1ELb0EEENS1_36VarlenDynamicPersistentTileSchedulerILi128ELi32ELi256ELi256ELb1ELb1ELb0ELb1ELb0ELb1EEEEEEEEEvNT_6ParamsE --------------------------
	.section	.nv.info._ZN7cutlass13device_kernelIN5flash19enable_sm80_to_sm89INS1_16FlashAttnFwdSm80INS1_25CollectiveMainloopFwdSm80ILi8ELi1ELb0EN4cute5tupleIJNS5_1CILi128EEENS7_ILi32EEENS7_ILi256EEEEEELi256ENS_6half_tEfNS_4arch4Sm80ELb0ELb1ELb1ELb1ELb0ELb1ELb1ELb1EEENS1_21CollectiveEpilogueFwdINS6_IJS8_SA_S9_EEENS6_IJNS7_ILi1EEESI_SI_EEESC_SE_Li256ELb1ELb1ELb1ELb0EEENS1_36VarlenDynamicPersistentTileSchedulerILi128ELi32ELi256ELi256ELb1ELb1ELb0ELb1ELb0ELb1EEEEEEEEEvNT_6ParamsE,"",@"SHT_CUDA_INFO"
	.sectionflags	@""
	.align	4


	//----- nvinfo : EIATTR_CUDA_API_VERSION
	.align		4
        /*0000*/ 	.byte	0x04, 0x37
        /*0002*/ 	.short	(.L_324 - .L_323)
.L_323:
        /*0004*/ 	.word	0x00000082


	//----- nvinfo : EIATTR_SW2861232_WAR
	.align		4
.L_324:
        /*0008*/ 	.byte	0x01, 0x35
	.zero		2


	//----- nvinfo : EIATTR_PARAM_CBANK
	.align		4
        /*000c*/ 	.byte	0x04, 0x0a
        /*000e*/ 	.short	(.L_326 - .L_325)
	.align		4
.L_325:
        /*0010*/ 	.word	index@(.nv.constant0._ZN7cutlass13device_kernelIN5flash19enable_sm80_to_sm89INS1_16FlashAttnFwdSm80INS1_25CollectiveMainloopFwdSm80ILi8ELi1ELb0EN4cute5tupleIJNS5_1CILi128EEENS7_ILi32EEENS7_ILi256EEEEEELi256ENS_6half_tEfNS_4arch4Sm80ELb0ELb1ELb1ELb1ELb0ELb1ELb1ELb1EEENS1_21CollectiveEpilogueFwdINS6_IJS8_SA_S9_EEENS6_IJNS7_ILi1EEESI_SI_EEESC_SE_Li256ELb1ELb1ELb1ELb0EEENS1_36VarlenDynamicPersistentTileSchedulerILi128ELi32ELi256ELi256ELb1ELb1ELb0ELb1ELb0ELb1EEEEEEEEEvNT_6ParamsE)
        /*0014*/ 	.short	0x0160
        /*0016*/ 	.short	0x0438


	//----- nvinfo : EIATTR_CBANK_PARAM_SIZE
	.align		4
.L_326:
        /*0018*/ 	.byte	0x03, 0x19
        /*001a*/ 	.short	0x0438


	//----- nvinfo : EIATTR_KPARAM_INFO
	.align		4
        /*001c*/ 	.byte	0x04, 0x17
        /*001e*/ 	.short	(.L_328 - .L_327)
.L_327:
        /*0020*/ 	.word	0x00000000
        /*0024*/ 	.short	0x0000
        /*0026*/ 	.short	0x0000
        /*0028*/ 	.byte	0x00, 0xf0, 0xe1, 0x10


	//----- nvinfo : EIATTR_MAXREG_COUNT
	.align		4
.L_328:
        /*002c*/ 	.byte	0x03, 0x1b
        /*002e*/ 	.short	0x00ff


	//----- nvinfo : EIATTR_NUM_BARRIERS
	.align		4
        /*0030*/ 	.byte	0x02, 0x4c
        /*0032*/ 	.byte	0x06
	.zero		1


	//----- nvinfo : EIATTR_ANNOTATIONS
	.align		4
        /*0034*/ 	.byte	0x04, 0x55
        /*0036*/ 	.short	(.L_330 - .L_329)


	//   ....[0]....
.L_329:
        /*0038*/ 	.word	0x00000001
        /*003c*/ 	.byte	0x70, 0x00, 0x00, 0x00, 0x01, 0x00, 0x00, 0x00, 0xc0, 0x14, 0x00, 0x00, 0x01, 0x00, 0x00, 0x00
        /*004c*/ 	.byte	0x60, 0xad, 0x01, 0x00, 0x01, 0x00, 0x00, 0x00, 0x60, 0xe3, 0x01, 0x00


	//----- nvinfo : EIATTR_MERCURY_ISA_VERSION
	.align		4
.L_330:
        /*0058*/ 	.byte	0x03, 0x5f
        /*005a*/ 	.short	0x0000


	//----- nvinfo : EIATTR_INT_WARP_WIDE_INSTR_OFFSETS
	.align		4
        /*005c*/ 	.byte	0x04, 0x31
        /*005e*/ 	.short	(.L_332 - .L_331)


	//   ....[0]....
.L_331:
        /*0060*/ 	.word	0x0001a2f0


	//   ....[1]....
        /*0064*/ 	.word	0x0001a370


	//----- nvinfo : EIATTR_COOP_GROUP_MASK_REGIDS
	.align		4
.L_332:
        /*0068*/ 	.byte	0x04, 0x29
        /*006a*/ 	.short	(.L_334 - .L_333)


	//   ....[0]....
.L_333:
        /*006c*/ 	.word	0xffffffff


	//   ....[1]....
        /*0070*/ 	.word	0xffffffff


	//   ....[2]....
        /*0074*/ 	.word	0xffffffff


	//   ....[3]....
        /*0078*/ 	.word	0xffffffff


	//   ....[4]....
        /*007c*/ 	.word	0xffffffff


	//   ....[5]....
        /*0080*/ 	.word	0xffffffff


	//   ....[6]....
        /*0084*/ 	.word	0xffffffff


	//   ....[7]....
        /*0088*/ 	.word	0xffffffff


	//   ....[8]....
        /*008c*/ 	.word	0xffffffff


	//   ....[9]....
        /*0090*/ 	.word	0xffffffff


	//   ....[10]....
        /*0094*/ 	.word	0xffffffff


	//   ....[11]....
        /*0098*/ 	.word	0xffffffff


	//   ....[12]....
        /*009c*/ 	.word	0xffffffff


	//   ....[13]....
        /*00a0*/ 	.word	0xffffffff


	//   ....[14]....
        /*00a4*/ 	.word	0xffffffff


	//   ....[15]....
        /*00a8*/ 	.word	0xffffffff


	//   ....[16]....
        /*00ac*/ 	.word	0xffffffff


	//   ....[17]....
        /*00b0*/ 	.word	0xffffffff


	//   ....[18]....
        /*00b4*/ 	.word	0xffffffff


	//   ....[19]....
        /*00b8*/ 	.word	0xffffffff


	//   ....[20]....
        /*00bc*/ 	.word	0xffffffff


	//   ....[21]....
        /*00c0*/ 	.word	0xffffffff


	//   ....[22]....
        /*00c4*/ 	.word	0xffffffff


	//   ....[23]....
        /*00c8*/ 	.word	0xffffffff


	//   ....[24]....
        /*00cc*/ 	.word	0xffffffff


	//   ....[25]....
        /*00d0*/ 	.word	0xffffffff


	//   ....[26]....
        /*00d4*/ 	.word	0xffffffff


	//   ....[27]....
        /*00d8*/ 	.word	0xffffffff


	//   ....[28]....
        /*00dc*/ 	.word	0xffffffff


	//   ....[29]....
        /*00e0*/ 	.word	0xffffffff


	//   ....[30]....
        /*00e4*/ 	.word	0xffffffff


	//   ....[31]....
        /*00e8*/ 	.word	0xffffffff


	//   ....[32]....
        /*00ec*/ 	.word	0xffffffff


	//   ....[33]....
        /*00f0*/ 	.word	0xffffffff


	//   ....[34]....
        /*00f4*/ 	.word	0xffffffff


	//   ....[35]....
        /*00f8*/ 	.word	0xffffffff


	//   ....[36]....
        /*00fc*/ 	.word	0xffffffff


	//   ....[37]....
        /*0100*/ 	.word	0xffffffff


	//   ....[38]....
        /*0104*/ 	.word	0xffffffff


	//   ....[39]....
        /*0108*/ 	.word	0xffffffff


	//   ....[40]....
        /*010c*/ 	.word	0xffffffff


	//   ....[41]....
        /*0110*/ 	.word	0xffffffff


	//   ....[42]....
        /*0114*/ 	.word	0xffffffff


	//   ....[43]....
        /*0118*/ 	.word	0xffffffff


	//   ....[44]....
        /*011c*/ 	.word	0xffffffff


	//   ....[45]....
        /*0120*/ 	.word	0xffffffff


	//   ....[46]....
        /*0124*/ 	.word	0xffffffff


	//   ....[47]....
        /*0128*/ 	.word	0xffffffff


	//   ....[48]....
        /*012c*/ 	.word	0xffffffff


	//   ....[49]....
        /*0130*/ 	.word	0xffffffff


	//   ....[50]....
        /*0134*/ 	.word	0xffffffff


	//   ....[51]....
        /*0138*/ 	.word	0xffffffff


	//   ....[52]....
        /*013c*/ 	.word	0xffffffff


	//   ....[53]....
        /*0140*/ 	.word	0xffffffff


	//   ....[54]....
        /*0144*/ 	.word	0xffffffff


	//   ....[55]....
        /*0148*/ 	.word	0xffffffff


	//   ....[56]....
        /*014c*/ 	.word	0xffffffff


	//   ....[57]....
        /*0150*/ 	.word	0xffffffff


	//   ....[58]....
        /*0154*/ 	.word	0xffffffff


	//   ....[59]....
        /*0158*/ 	.word	0xffffffff


	//   ....[60]....
        /*015c*/ 	.word	0xffffffff


	//   ....[61]....
        /*0160*/ 	.word	0xffffffff


	//   ....[62]....
        /*0164*/ 	.word	0xffffffff


	//   ....[63]....
        /*0168*/ 	.word	0xffffffff


	//   ....[64]....
        /*016c*/ 	.word	0xffffffff


	//   ....[65]....
        /*0170*/ 	.word	0xffffffff


	//   ....[66]....
        /*0174*/ 	.word	0xffffffff


	//   ....[67]....
        /*0178*/ 	.word	0xffffffff


	//   ....[68]....
        /*017c*/ 	.word	0xffffffff


	//   ....[69]....
        /*0180*/ 	.word	0xffffffff


	//   ....[70]....
        /*0184*/ 	.word	0xffffffff


	//   ....[71]....
        /*0188*/ 	.word	0xffffffff


	//   ....[72]....
        /*018c*/ 	.word	0xffffffff


	//   ....[73]....
        /*0190*/ 	.word	0xffffffff


	//   ....[74]....
        /*0194*/ 	.word	0xffffffff


	//   ....[75]....
        /*0198*/ 	.word	0xffffffff


	//   ....[76]....
        /*019c*/ 	.word	0xffffffff


	//   ....[77]....
        /*01a0*/ 	.word	0xffffffff


	//   ....[78]....
        /*01a4*/ 	.word	0xffffffff


	//   ....[79]....
        /*01a8*/ 	.word	0xffffffff


	//   ....[80]....
        /*01ac*/ 	.word	0xffffffff


	//   ....[81]....
        /*01b0*/ 	.word	0xffffffff


	//   ....[82]....
        /*01b4*/ 	.word	0xffffffff


	//   ....[83]....
        /*01b8*/ 	.word	0xffffffff


	//   ....[84]....
        /*01bc*/ 	.word	0xffffffff


	//   ....[85]....
        /*01c0*/ 	.word	0xffffffff


	//   ....[86]....
        /*01c4*/ 	.word	0xffffffff


	//   ....[87]....
        /*01c8*/ 	.word	0xffffffff


	//   ....[88]....
        /*01cc*/ 	.word	0xffffffff


	//   ....[89]....
        /*01d0*/ 	.word	0xffffffff


	//   ....[90]....
        /*01d4*/ 	.word	0xffffffff


	//   ....[91]....
        /*01d8*/ 	.word	0xffffffff


	//   ....[92]....
        /*01dc*/ 	.word	0xffffffff


	//   ....[93]....
        /*01e0*/ 	.word	0xffffffff


	//   ....[94]....
        /*01e4*/ 	.word	0xffffffff


	//   ....[95]....
        /*01e8*/ 	.word	0xffffffff


	//   ....[96]....
        /*01ec*/ 	.word	0xffffffff


	//   ....[97]....
        /*01f0*/ 	.word	0xffffffff


	//   ....[98]....
        /*01f4*/ 	.word	0xffffffff


	//   ....[99]....
        /*01f8*/ 	.word	0xffffffff


	//   ....[100]....
        /*01fc*/ 	.word	0xffffffff


	//   ....[101]....
        /*0200*/ 	.word	0xffffffff


	//   ....[102]....
        /*0204*/ 	.word	0xffffffff


	//   ....[103]....
        /*0208*/ 	.word	0xffffffff


	//   ....[104]....
        /*020c*/ 	.word	0xffffffff


	//   ....[105]....
        /*0210*/ 	.word	0xffffffff


	//   ....[106]....
        /*0214*/ 	.word	0xffffffff


	//   ....[107]....
        /*0218*/ 	.word	0xffffffff


	//   ....[108]....
        /*021c*/ 	.word	0xffffffff


	//   ....[109]....
        /*0220*/ 	.word	0xffffffff


	//   ....[110]....
        /*0224*/ 	.word	0xffffffff


	//   ....[111]....
        /*0228*/ 	.word	0xffffffff


	//   ....[112]....
        /*022c*/ 	.word	0xffffffff


	//   ....[113]....
        /*0230*/ 	.word	0xffffffff


	//   ....[114]....
        /*0234*/ 	.word	0xffffffff


	//   ....[115]....
        /*0238*/ 	.word	0xffffffff


	//   ....[116]....
        /*023c*/ 	.word	0xffffffff


	//   ....[117]....
        /*0240*/ 	.word	0xffffffff


	//   ....[118]....
        /*0244*/ 	.word	0xffffffff


	//   ....[119]....
        /*0248*/ 	.word	0xffffffff


	//   ....[120]....
        /*024c*/ 	.word	0xffffffff


	//   ....[121]....
        /*0250*/ 	.word	0xffffffff


	//   ....[122]....
        /*0254*/ 	.word	0xffffffff


	//   ....[123]....
        /*0258*/ 	.word	0xffffffff


	//   ....[124]....
        /*025c*/ 	.word	0xffffffff


	//   ....[125]....
        /*0260*/ 	.word	0xffffffff


	//   ....[126]....
        /*0264*/ 	.word	0xffffffff


	//   ....[127]....
        /*0268*/ 	.word	0xffffffff


	//   ....[128]....
        /*026c*/ 	.word	0xffffffff


	//   ....[129]....
        /*0270*/ 	.word	0xffffffff


	//   ....[130]....
        /*0274*/ 	.word	0xffffffff


	//   ....[131]....
        /*0278*/ 	.word	0xffffffff


	//   ....[132]....
        /*027c*/ 	.word	0xffffffff


	//   ....[133]....
        /*0280*/ 	.word	0xffffffff


	//   ....[134]....
        /*0284*/ 	.word	0xffffffff


	//   ....[135]....
        /*0288*/ 	.word	0xffffffff


	//   ....[136]....
        /*028c*/ 	.word	0xffffffff


	//   ....[137]....
        /*0290*/ 	.word	0xffffffff


	//   ....[138]....
        /*0294*/ 	.word	0xffffffff


	//   ....[139]....
        /*0298*/ 	.word	0xffffffff


	//   ....[140]....
        /*029c*/ 	.word	0xffffffff


	//   ....[141]....
        /*02a0*/ 	.word	0xffffffff


	//   ....[142]....
        /*02a4*/ 	.word	0xffffffff


	//   ....[143]....
        /*02a8*/ 	.word	0xffffffff


	//   ....[144]....
        /*02ac*/ 	.word	0xffffffff


	//   ....[145]....
        /*02b0*/ 	.word	0xffffffff


	//   ....[146]....
        /*02b4*/ 	.word	0xffffffff


	//   ....[147]....
        /*02b8*/ 	.word	0xffffffff


	//   ....[148]....
        /*02bc*/ 	.word	0xffffffff


	//   ....[149]....
        /*02c0*/ 	.word	0xffffffff


	//   ....[150]....
        /*02c4*/ 	.word	0xffffffff


	//   ....[151]....
        /*02c8*/ 	.word	0xffffffff


	//   ....[152]....
        /*02cc*/ 	.word	0xffffffff


	//   ....[153]....
        /*02d0*/ 	.word	0xffffffff


	//   ....[154]....
        /*02d4*/ 	.word	0xffffffff


	//   ....[155]....
        /*02d8*/ 	.word	0xffffffff


	//   ....[156]....
        /*02dc*/ 	.word	0xffffffff


	//   ....[157]....
        /*02e0*/ 	.word	0xffffffff


	//   ....[158]....
        /*02e4*/ 	.word	0xffffffff


	//   ....[159]....
        /*02e8*/ 	.word	0xffffffff


	//   ....[160]....
        /*02ec*/ 	.word	0xffffffff


	//   ....[161]....
        /*02f0*/ 	.word	0xffffffff


	//   ....[162]....
        /*02f4*/ 	.word	0xffffffff


	//   ....[163]....
        /*02f8*/ 	.word	0xffffffff


	//   ....[164]....
        /*02fc*/ 	.word	0xffffffff


	//   ....[165]....
        /*0300*/ 	.word	0xffffffff


	//   ....[166]....
        /*0304*/ 	.word	0xffffffff


	//   ....[167]....
        /*0308*/ 	.word	0xffffffff


	//   ....[168]....
        /*030c*/ 	.word	0xffffffff


	//   ....[169]....
        /*0310*/ 	.word	0xffffffff


	//   ....[170]....
        /*0314*/ 	.word	0xffffffff


	//   ....[171]....
        /*0318*/ 	.word	0xffffffff


	//   ....[172]....
        /*031c*/ 	.word	0xffffffff


	//   ....[173]....
        /*0320*/ 	.word	0xffffffff


	//   ....[174]....
        /*0324*/ 	.word	0xffffffff


	//   ....[175]....
        /*0328*/ 	.word	0xffffffff


	//   ....[176]....
        /*032c*/ 	.word	0xffffffff


	//   ....[177]....
        /*0330*/ 	.word	0xffffffff


	//   ....[178]....
        /*0334*/ 	.word	0xffffffff


	//   ....[179]....
        /*0338*/ 	.word	0xffffffff


	//   ....[180]....
        /*033c*/ 	.word	0xffffffff


	//   ....[181]....
        /*0340*/ 	.word	0xffffffff


	//   ....[182]....
        /*0344*/ 	.word	0xffffffff


	//   ....[183]....
        /*0348*/ 	.word	0xffffffff


	//   ....[184]....
        /*034c*/ 	.word	0xffffffff


	//----- nvinfo : EIATTR_COOP_GROUP_INSTR_OFFSETS
	.align		4
.L_334:
        /*0350*/ 	.byte	0x04, 0x28
        /*0352*/ 	.short	(.L_336 - .L_335)


	//   ....[0]....
.L_335:
        /*0354*/ 	.word	0x00000050


	//   ....[1]....
        /*0358*/ 	.word	0x000001f0


	//   ....[2]....
        /*035c*/ 	.word	0x00000220


	//   ....[3]....
        /*0360*/ 	.word	0x00000250


	//   ....[4]....
        /*0364*/ 	.word	0x00000280


	//   ....[5]....
        /*0368*/ 	.word	0x000002b0


	//   ....[6]....
        /*036c*/ 	.word	0x000002e0


	//   ....[7]....
        /*0370*/ 	.word	0x00000450


	//   ....[8]....
        /*0374*/ 	.word	0x00000490


	//   ....[9]....
        /*0378*/ 	.word	0x000004c0


	//   ....[10]....
        /*037c*/ 	.word	0x000004f0


	//   ....[11]....
        /*0380*/ 	.word	0x00000520


	//   ....[12]....
        /*0384*/ 	.word	0x00000550


	//   ....[13]....
        /*0388*/ 	.word	0x000005e0


	//   ....[14]....
        /*038c*/ 	.word	0x00000620


	//   ....[15]....
        /*0390*/ 	.word	0x00000640


	//   ....[16]....
        /*0394*/ 	.word	0x000006a0


	//   ....[17]....
        /*0398*/ 	.word	0x00006d40


	//   ....[18]....
        /*039c*/ 	.word	0x00006d60


	//   ....[19]....
        /*03a0*/ 	.word	0x00006f50


	//   ....[20]....
        /*03a4*/ 	.word	0x00006f60


	//   ....[21]....
        /*03a8*/ 	.word	0x000070f0


	//   ....[22]....
        /*03ac*/ 	.word	0x00007110


	//   ....[23]....
        /*03b0*/ 	.word	0x000072a0


	//   ....[24]....
        /*03b4*/ 	.word	0x000072b0


	//   ....[25]....
        /*03b8*/ 	.word	0x00007910


	//   ....[26]....
        /*03bc*/ 	.word	0x00007930


	//   ....[27]....
        /*03c0*/ 	.word	0x00007950


	//   ....[28]....
        /*03c4*/ 	.word	0x00007960


	//   ....[29]....
        /*03c8*/ 	.word	0x00007df0


	//   ....[30]....
        /*03cc*/ 	.word	0x00007e30


	//   ....[31]....
        /*03d0*/ 	.word	0x00007e70


	//   ....[32]....
        /*03d4*/ 	.word	0x00007eb0


	//   ....[33]....
        /*03d8*/ 	.word	0x00008380


	//   ....[34]....
        /*03dc*/ 	.word	0x000083c0


	//   ....[35]....
        /*03e0*/ 	.word	0x00008400


	//   ....[36]....
        /*03e4*/ 	.word	0x00008440


	//   ....[37]....
        /*03e8*/ 	.word	0x000088c0


	//   ....[38]....
        /*03ec*/ 	.word	0x00008910


	//   ....[39]....
        /*03f0*/ 	.word	0x00008950


	//   ....[40]....
        /*03f4*/ 	.word	0x00008990


	//   ....[41]....
        /*03f8*/ 	.word	0x0000bf00


	//   ....[42]....
        /*03fc*/ 	.word	0x0000bf20


	//   ....[43]....
        /*0400*/ 	.word	0x0000bf40


	//   ....[44]....
        /*0404*/ 	.word	0x0000bf50


	//   ....[45]....
        /*0408*/ 	.word	0x0000c150


	//   ....[46]....
        /*040c*/ 	.word	0x0000c190


	//   ....[47]....
        /*0410*/ 	.word	0x0000c2a0


	//   ....[48]....
        /*0414*/ 	.word	0x0000c320


	//   ....[49]....
        /*0418*/ 	.word	0x0000c5e0


	//   ....[50]....
        /*041c*/ 	.word	0x0000c6f0


	//   ....[51]....
        /*0420*/ 	.word	0x0000c750


	//   ....[52]....
        /*0424*/ 	.word	0x0000c790


	//   ....[53]....
        /*0428*/ 	.word	0x0000ca30


	//   ....[54]....
        /*042c*/ 	.word	0x0000cad0


	//   ....[55]....
        /*0430*/ 	.word	0x0000cb40


	//   ....[56]....
        /*0434*/ 	.word	0x0000cc00


	//   ....[57]....
        /*0438*/ 	.word	0x00011370


	//   ....[58]....
        /*043c*/ 	.word	0x000115c0


	//   ....[59]....
        /*0440*/ 	.word	0x00011aa0


	//   ....[60]....
        /*0444*/ 	.word	0x00011c50


	//   ....[61]....
        /*0448*/ 	.word	0x00011cb0


	//   ....[62]....
        /*044c*/ 	.word	0x00011d50


	//   ....[63]....
        /*0450*/ 	.word	0x000133f0


	//   ....[64]....
        /*0454*/ 	.word	0x00013600


	//   ....[65]....
        /*0458*/ 	.word	0x00013a70


	//   ....[66]....
        /*045c*/ 	.word	0x00013bf0


	//   ....[67]....
        /*0460*/ 	.word	0x00013c00


	//   ....[68]....
        /*0464*/ 	.word	0x00013c70


	//   ....[69]....
        /*0468*/ 	.word	0x00015e50


	//   ....[70]....
        /*046c*/ 	.word	0x00015e70


	//   ....[71]....
        /*0470*/ 	.word	0x00015e90


	//   ....[72]....
        /*0474*/ 	.word	0x00015eb0


	//   ....[73]....
        /*0478*/ 	.word	0x00017d80


	//   ....[74]....
        /*047c*/ 	.word	0x00017f90


	//   ....[75]....
        /*0480*/ 	.word	0x00018410


	//   ....[76]....
        /*0484*/ 	.word	0x00018530


	//   ....[77]....
        /*0488*/ 	.word	0x00018590


	//   ....[78]....
        /*048c*/ 	.word	0x00018630


	//   ....[79]....
        /*0490*/ 	.word	0x000198d0


	//   ....[80]....
        /*0494*/ 	.word	0x00019900


	//   ....[81]....
        /*0498*/ 	.word	0x00019910


	//   ....[82]....
        /*049c*/ 	.word	0x00019940


	//   ....[83]....
        /*04a0*/ 	.word	0x0001b0c0


	//   ....[84]....
        /*04a4*/ 	.word	0x0001b0f0


	//   ....[85]....
        /*04a8*/ 	.word	0x0001b100


	//   ....[86]....
        /*04ac*/ 	.word	0x0001b110


	//   ....[87]....
        /*04b0*/ 	.word	0x0001b4d0


	//   ....[88]....
        /*04b4*/ 	.word	0x0001b4f0


	//   ....[89]....
        /*04b8*/ 	.word	0x0001b6c0


	//   ....[90]....
        /*04bc*/ 	.word	0x0001b6d0


	//   ....[91]....
        /*04c0*/ 	.word	0x0001b840


	//   ....[92]....
        /*04c4*/ 	.word	0x0001b860


	//   ....[93]....
        /*04c8*/ 	.word	0x0001b9d0


	//   ....[94]....
        /*04cc*/ 	.word	0x0001b9e0


	//   ....[95]....
        /*04d0*/ 	.word	0x0001bd40


	//   ....[96]....
        /*04d4*/ 	.word	0x0001bd60


	//   ....[97]....
        /*04d8*/ 	.word	0x0001c990


	//   ....[98]....
        /*04dc*/ 	.word	0x0001c9a0


	//   ....[99]....
        /*04e0*/ 	.word	0x0001dcf0


	//   ....[100]....
        /*04e4*/ 	.word	0x0001dd10


	//   ....[101]....
        /*04e8*/ 	.word	0x0001def0


	//   ....[102]....
        /*04ec*/ 	.word	0x0001df00


	//   ....[103]....
        /*04f0*/ 	.word	0x0001e070


	//   ....[104]....
        /*04f4*/ 	.word	0x0001e090


	//   ....[105]....
        /*04f8*/ 	.word	0x0001e200


	//   ....[106]....
        /*04fc*/ 	.word	0x0001e210


	//   ....[107]....
        /*0500*/ 	.word	0x0001e420


	//   ....[108]....
        /*0504*/ 	.word	0x0001e440


	//   ....[109]....
        /*0508*/ 	.word	0x0001e560


	//   ....[110]....
        /*050c*/ 	.word	0x0001e5a0


	//   ....[111]....
        /*0510*/ 	.word	0x0001e5d0


	//   ....[112]....
        /*0514*/ 	.word	0x0001e600


	//   ....[113]....
        /*0518*/ 	.word	0x0001e630


	//   ....[114]....
        /*051c*/ 	.word	0x0001e660


	//   ....[115]....
        /*0520*/ 	.word	0x0001e7b0


	//   ....[116]....
        /*0524*/ 	.word	0x0001e7f0


	//   ....[117]....
        /*0528*/ 	.word	0x0001e820


	//   ....[118]....
        /*052c*/ 	.word	0x0001e850


	//   ....[119]....
        /*0530*/ 	.word	0x0001e880


	//   ....[120]....
        /*0534*/ 	.word	0x0001e8b0


	//   ....[121]....
        /*0538*/ 	.word	0x0001e940


	//   ....[122]....
        /*053c*/ 	.word	0x0001e980


	//   ....[123]....
        /*0540*/ 	.word	0x0001e990


	//   ....[124]....
        /*0544*/ 	.word	0x0001e9f0


	//   ....[125]....
        /*0548*/ 	.word	0x0001f3c0


	//   ....[126]....
        /*054c*/ 	.word	0x0001f420


	//   ....[127]....
        /*0550*/ 	.word	0x0001f470


	//   ....[128]....
        /*0554*/ 	.word	0x0001f4c0


	//   ....[129]....
        /*0558*/ 	.word	0x0001f510


	//   ....[130]....
        /*055c*/ 	.word	0x0001f580


	//   ....[131]....
        /*0560*/ 	.word	0x0001f5d0


	//   ....[132]....
        /*0564*/ 	.word	0x0001f640


	//   ....[133]....
        /*0568*/ 	.word	0x0001f6b0


	//   ....[134]....
        /*056c*/ 	.word	0x0001f710


	//   ....[135]....
        /*0570*/ 	.word	0x0001f780


	//   ....[136]....
        /*0574*/ 	.word	0x0001f7f0


	//   ....[137]....
        /*0578*/ 	.word	0x0001f860


	//   ....[138]....
        /*057c*/ 	.word	0x0001f8c0


	//   ....[139]....
        /*0580*/ 	.word	0x0001f930


	//   ....[140]....
        /*0584*/ 	.word	0x0001f9a0


	//   ....[141]....
        /*0588*/ 	.word	0x0001fa10


	//   ....[142]....
        /*058c*/ 	.word	0x0001fa70


	//   ....[143]....
        /*0590*/ 	.word	0x0001fad0


	//   ....[144]....
        /*0594*/ 	.word	0x0001fb30


	//   ....[145]....
        /*0598*/ 	.word	0x0001fb80


	//   ....[146]....
        /*059c*/ 	.word	0x0001fbd0


	//   ....[147]....
        /*05a0*/ 	.word	0x0001fc40


	//   ....[148]....
        /*05a4*/ 	.word	0x0001fcb0


	//   ....[149]....
        /*05a8*/ 	.word	0x0001fd20


	//   ....[150]....
        /*05ac*/ 	.word	0x0001fd80


	//   ....[151]....
        /*05b0*/ 	.word	0x0001fdf0


	//   ....[152]....
        /*05b4*/ 	.word	0x0001fe60


	//   ....[153]....
        /*05b8*/ 	.word	0x0001fed0


	//   ....[154]....
        /*05bc*/ 	.word	0x0001ff30


	//   ....[155]....
        /*05c0*/ 	.word	0x0001ffa0


	//   ....[156]....
        /*05c4*/ 	.word	0x00020010


	//   ....[157]....
        /*05c8*/ 	.word	0x00020080


	//   ....[158]....
        /*05cc*/ 	.word	0x000200e0


	//   ....[159]....
        /*05d0*/ 	.word	0x00020150


	//   ....[160]....
        /*05d4*/ 	.word	0x000201c0


	//   ....[161]....
        /*05d8*/ 	.word	0x00020230


	//   ....[162]....
        /*05dc*/ 	.word	0x00020290


	//   ....[163]....
        /*05e0*/ 	.word	0x00020300


	//   ....[164]....
        /*05e4*/ 	.word	0x00020370


	//   ....[165]....
        /*05e8*/ 	.word	0x000203e0


	//   ....[166]....
        /*05ec*/ 	.word	0x00020440


	//   ....[167]....
        /*05f0*/ 	.word	0x000204b0


	//   ....[168]....
        /*05f4*/ 	.word	0x00020520


	//   ....[169]....
        /*05f8*/ 	.word	0x00020570


	//   ....[170]....
        /*05fc*/ 	.word	0x000205b0


	//   ....[171]....
        /*0600*/ 	.word	0x00020600


	//   ....[172]....
        /*0604*/ 	.word	0x00020650


	//   ....[173]....
        /*0608*/ 	.word	0x000206a0


	//   ....[174]....
        /*060c*/ 	.word	0x00020710


	//   ....[175]....
        /*0610*/ 	.word	0x00020760


	//   ....[176]....
        /*0614*/ 	.word	0x000207b0


	//   ....[177]....
        /*0618*/ 	.word	0x00020800


	//   ....[178]....
        /*061c*/ 	.word	0x00020850


	//   ....[179]....
        /*0620*/ 	.word	0x000208a0


	//   ....[180]....
        /*0624*/ 	.word	0x00020910


	//   ....[181]....
        /*0628*/ 	.word	0x00020960


	//   ....[182]....
        /*062c*/ 	.word	0x000209d0


	//   ....[183]....
        /*0630*/ 	.word	0x00020a30


	//   ....[184]....
        /*0634*/ 	.word	0x00020aa0


	//----- nvinfo : EIATTR_EXIT_INSTR_OFFSETS
	.align		4
.L_336:
        /*0638*/ 	.byte	0x04, 0x1c
        /*063a*/ 	.short	(.L_338 - .L_337)


	//   ....[0]....
.L_337:
        /*063c*/ 	.word	0x00001000


	//   ....[1]....
        /*0640*/ 	.word	0x0001f380


	//----- nvinfo : EIATTR_MAX_THREADS
	.align		4
.L_338:
        /*0644*/ 	.byte	0x04, 0x05
        /*0646*/ 	.short	(.L_340 - .L_339)
.L_339:
        /*0648*/ 	.word	0x00000100
        /*064c*/ 	.word	0x00000001
        /*0650*/ 	.word	0x00000001


	//----- nvinfo : EIATTR_CRS_STACK_SIZE
	.align		4
.L_340:
        /*0654*/ 	.byte	0x04, 0x1e
        /*0656*/ 	.short	(.L_342 - .L_341)
.L_341:
        /*0658*/ 	.word	0x00000000
.L_342:


//--------------------- .nv.info._ZN7cutlass13device_kernelIN5flash19enable_sm80_to_sm89INS1_16FlashAttnFwdSm80INS1_25CollectiveMainloopFwdSm80ILi8ELi1ELb1EN4cute5tupleIJNS5_1CILi128EEENS7_ILi64EEENS7_ILi256EEEEEELi256ENS_6half_tEfNS_4arch4Sm80ELb1ELb0ELb1ELb0ELb0ELb0ELb1ELb1EEENS1_21CollectiveEpilogueFwdINS6_IJS8_SA_S9_EEENS6_IJNS7_ILi1EEESI_SI_EEESC_SE_Li256ELb0ELb1ELb1ELb0EEENS1_30DynamicPersistentTileSchedulerILi256ELi256ELb1ELb1ELb0EEEEEEEEEvNT_6ParamsE --------------------------
	.section	.nv.info._ZN7cutlass13device_kernelIN5flash19enable_sm80_to_sm89INS1_16FlashAttnFwdSm80INS1_25CollectiveMainloopFwdSm80ILi8ELi1ELb1EN4cute5tupleIJNS5_1CILi128EEENS7_ILi64EEENS7_ILi256EEEEEELi256ENS_6half_tEfNS_4arch4Sm80ELb1ELb0ELb1ELb0ELb0ELb0ELb1ELb1EEENS1_21CollectiveEpilogueFwdINS6_IJS8_SA_S9_EEENS6_IJNS7_ILi1EEESI_SI_EEESC_SE_Li256ELb0ELb1ELb1ELb0EEENS1_30DynamicPersistentTileSchedulerILi256ELi256ELb1ELb1ELb0EEEEEEEEEvNT_6ParamsE,"",@"SHT_CUDA_INFO"
	.sectionflags	@""
	.align	4


	//----- nvinfo : EIATTR_CUDA_API_VERSION
	.align		4
        /*0000*/ 	.byte	0x04, 0x37
        /*0002*/ 	.short	(.L_344 - .L_343)
.L_343:
        /*0004*/ 	.word	0x00000082


	//----- nvinfo : EIATTR_SW2861232_WAR
	.align		4
.L_344:
        /*0008*/ 	.byte	0x01, 0x35
	.zero		2


	//----- nvinfo : EIATTR_PARAM_CBANK
	.align		4
        /*000c*/ 	.byte	0x04, 0x0a
        /*000e*/ 	.short	(.L_346 - .L_345)
	.align		4
.L_345:
        /*0010*/ 	.word	index@(.nv.constant0._ZN7cutlass13device_kernelIN5flash19enable_sm80_to_sm89INS1_16FlashAttnFwdSm80INS1_25CollectiveMainloopFwdSm80ILi8ELi1ELb1EN4cute5tupleIJNS5_1CILi128EEENS7_ILi64EEENS7_ILi256EEEEEELi256ENS_6half_tEfNS_4arch4Sm80ELb1ELb0ELb1ELb0ELb0ELb0ELb1ELb1EEENS1_21CollectiveEpilogueFwdINS6_IJS8_SA_S9_EEENS6_IJNS7_ILi1EEESI_SI_EEESC_SE_Li256ELb0ELb1ELb1ELb0EEENS1_30DynamicPersistentTileSchedulerILi256ELi256ELb1ELb1ELb0EEEEEEEEEvNT_6ParamsE)
        /*0014*/ 	.short	0x0160
        /*0016*/ 	.short	0x0428


	//----- nvinfo : EIATTR_CBANK_PARAM_SIZE
	.align		4
.L_346:
        /*0018*/ 	.byte	0x03, 0x19
        /*001a*/ 	.short	0x0428


	//----- nvinfo : EIATTR_KPARAM_INFO
	.align		4
        /*001c*/ 	.byte	0x04, 0x17
        /*001e*/ 	.short	(.L_348 - .L_347)
.L_347:
        /*0020*/ 	.word	0x00000000
        /*0024*/ 	.short	0x0000
        /*0026*/ 	.short	0x0000
        /*0028*/ 	.byte	0x00, 0xf0, 0xa1, 0x10


	//----- nvinfo : EIATTR_MAXREG_COUNT
	.align		4
.L_348:
        /*002c*/ 	.byte	0x03, 0x1b
        /*002e*/ 	.short	0x00ff


	//----- nvinfo : EIATTR_NUM_BARRIERS
	.align		4
        /*0030*/ 	.byte	0x02, 0x4c
        /*0032*/ 	.byte	0x06
	.zero		1


	//----- nvinfo : EIATTR_ANNOTATIONS
	.align		4
        /*0034*/ 	.byte	0x04, 0x55
        /*0036*/ 	.short	(.L_350 - .L_349)


	//   ....[0]....
.L_349:
        /* <DEDUP_REMOVED lines=129> */


	//----- nvinfo : EIATTR_MERCURY_ISA_VERSION
	.align		4
.L_350:
        /*0830*/ 	.byte	0x03, 0x5f
        /*0832*/ 	.short	0x0000


	//----- nvinfo : EIATTR_INT_WARP_WIDE_INSTR_OFFSETS
	.align		4
        /*0834*/ 	.byte	0x04, 0x31
        /*0836*/ 	.short	(.L_352 - .L_351)


	//   ....[0]....
.L_351:
        /*0838*/ 	.word	0x0000e840


	//   ....[1]....
        /*083c*/ 	.word	0x0000e8c0


	//----- nvinfo : EIATTR_COOP_GROUP_MASK_REGIDS
	.align		4
.L_352:
        /*0840*/ 	.byte	0x04, 0x29
        /*0842*/ 	.short	(.L_354 - .L_353)


	//   ....[0]....
.L_353:
        /*0844*/ 	.word	0xffffffff


	//   ....[1]....
        /*0848*/ 	.word	0xffffffff


	//   ....[2]....
        /*084c*/ 	.word	0xffffffff


	//   ....[3]....
        /*0850*/ 	.word	0xffffffff


	//   ....[4]....
        /*0854*/ 	.word	0xffffffff


	//   ....[5]....
        /*0858*/ 	.word	0xffffffff


	//   ....[6]....
        /*085c*/ 	.word	0xffffffff


	//   ....[7]....
        /*0860*/ 	.word	0xffffffff


	//   ....[8]....
        /*0864*/ 	.word	0xffffffff


	//   ....[9]....
        /*0868*/ 	.word	0xffffffff


	//   ....[10]....
        /*086c*/ 	.word	0xffffffff


	//   ....[11]....
        /*0870*/ 	.word	0xffffffff


	//   ....[12]....
        /*0874*/ 	.word	0xffffffff


	//   ....[13]....
        /*0878*/ 	.word	0xffffffff


	//   ....[14]....
        /*087c*/ 	.word	0xffffffff


	//   ....[15]....
        /*0880*/ 	.word	0xffffffff


	//   ....[16]....
        /*0884*/ 	.word	0xffffffff


	//   ....[17]....
        /*0888*/ 	.word	0xffffffff


	//   ....[18]....
        /*088c*/ 	.word	0xffffffff


	//   ....[19]....
        /*0890*/ 	.word	0xffffffff


	//   ....[20]....
        /*0894*/ 	.word	0xffffffff


	//   ....[21]....
        /*0898*/ 	.word	0xffffffff


	//   ....[22]....
        /*089c*/ 	.word	0xffffffff


	//   ....[23]....
        /*08a0*/ 	.word	0xffffffff


	//   ....[24]....
        /*08a4*/ 	.word	0xffffffff


	//   ....[25]....
        /*08a8*/ 	.word	0xffffffff


	//   ....[26]....
        /*08ac*/ 	.word	0xffffffff


	//   ....[27]....
        /*08b0*/ 	.word	0xffffffff


	//   ....[28]....
        /*08b4*/ 	.word	0xffffffff


	//   ....[29]....
        /*08b8*/ 	.word	0xffffffff


	//   ....[30]....
        /*08bc*/ 	.word	0xffffffff


	//   ....[31]....
        /*08c0*/ 	.word	0xffffffff


	//   ....[32]....
        /*08c4*/ 	.word	0xffffffff


	//   ....[33]....
        /*08c8*/ 	.word	0xffffffff


	//   ....[34]....
        /*08cc*/ 	.word	0xffffffff


	//   ....[35]....
        /*08d0*/ 	.word	0xffffffff


	//   ....[36]....
        /*08d4*/ 	.word	0xffffffff


	//   ....[37]....
        /*08d8*/ 	.word	0xffffffff


	//   ....[38]....
        /*08dc*/ 	.word	0xffffffff


	//   ....[39]....
        /*08e0*/ 	.word	0xffffffff


	//   ....[40]....
        /*08e4*/ 	.word	0xffffffff


	//   ....[41]....
        /*08e8*/ 	.word	0xffffffff


	//   ....[42]....
        /*08ec*/ 	.word	0xffffffff


	//   ....[43]....
        /*08f0*/ 	.word	0xffffffff


	//----- nvinfo : EIATTR_COOP_GROUP_INSTR_OFFSETS
	.align		4
.L_354:
        /*08f4*/ 	.byte	0x04, 0x28
        /*08f6*/ 	.short	(.L_356 - .L_355)


	//   ....[0]....
.L_355:
        /*08f8*/ 	.word	0x00000050


	//   ....[1]....
        /*08fc*/ 	.word	0x00001d80


	//   ....[2]....
        /*0900*/ 	.word	0x00001d90


	//   ....[3]....
        /*0904*/ 	.word	0x00001dc0


	//   ....[4]....
        /*0908*/ 	.word	0x00001de0


	//   ....[5]....
        /*090c*/ 	.word	0x00001df0


	//   ....[6]....
        /*0910*/ 	.word	0x00001e10


	//   ....[7]....
        /*0914*/ 	.word	0x00001f40


	//   ....[8]....
        /*0918*/ 	.word	0x00001f50


	//   ....[9]....
        /*091c*/ 	.word	0x00003c30


	//   ....[10]....
        /*0920*/ 	.word	0x00003c40


	//   ....[11]....
        /*0924*/ 	.word	0x00004200


	//   ....[12]....
        /*0928*/ 	.word	0x00004330


	//   ....[13]....
        /*092c*/ 	.word	0x00004340


	//   ....[14]....
        /*0930*/ 	.word	0x00004370


	//   ....[15]....
        /*0934*/ 	.word	0x00007420


	//   ....[16]....
        /*0938*/ 	.word	0x00007440


	//   ....[17]....
        /*093c*/ 	.word	0x00007b80


	//   ....[18]....
        /*0940*/ 	.word	0x00007c80


	//   ....[19]....
        /*0944*/ 	.word	0x00007d40


	//   ....[20]....
        /*0948*/ 	.word	0x00007e40


	//   ....[21]....
        /*094c*/ 	.word	0x0000b890


	//   ....[22]....
        /*0950*/ 	.word	0x0000b8b0


	//   ....[23]....
        /*0954*/ 	.word	0x0000b8d0


	//   ....[24]....
        /*0958*/ 	.word	0x0000b8f0


	//   ....[25]....
        /*095c*/ 	.word	0x0000ddf0


	//   ....[26]....
        /*0960*/ 	.word	0x0000de40


	//   ....[27]....
        /*0964*/ 	.word	0x0000de60


	//   ....[28]....
        /*0968*/ 	.word	0x0000de80


	//   ....[29]....
        /*096c*/ 	.word	0x0000ea10


	//   ....[30]....
        /*0970*/ 	.word	0x0000ef40


	//   ....[31]....
        /*0974*/ 	.word	0x0000ef50


	//   ....[32]....
        /*0978*/ 	.word	0x0000ef80


	//   ....[33]....
        /*097c*/ 	.word	0x0000efa0


	//   ....[34]....
        /*0980*/ 	.word	0x0000f090


	//   ....[35]....
        /*0984*/ 	.word	0x0000f0f0


	//   ....[36]....
        /*0988*/ 	.word	0x0000fbd0


	//   ....[37]....
        /*098c*/ 	.word	0x0000fbe0


	//   ....[38]....
        /*0990*/ 	.word	0x00010770


	//   ....[39]....
        /*0994*/ 	.word	0x00010850


	//   ....[40]....
        /*0998*/ 	.word	0x000108b0


	//   ....[41]....
        /*099c*/ 	.word	0x00010900


	//   ....[42]....
        /*09a0*/ 	.word	0x00010960


	//   ....[43]....
        /*09a4*/ 	.word	0x000109b0


	//----- nvinfo : EIATTR_EXIT_INSTR_OFFSETS
	.align		4
.L_356:
        /*09a8*/ 	.byte	0x04, 0x1c
        /*09aa*/ 	.short	(.L_358 - .L_357)


	//   ....[0]....
.L_357:
        /*09ac*/ 	.word	0x000000a0


	//   ....[1]....
        /*09b0*/ 	.word	0x00010810


	//----- nvinfo : EIATTR_MAX_THREADS
	.align		4
.L_358:
        /*09b4*/ 	.byte	0x04, 0x05
        /*09b6*/ 	.short	(.L_360 - .L_359)
.L_359:
        /*09b8*/ 	.word	0x00000100
        /*09bc*/ 	.word	0x00000001
        /*09c0*/ 	.word	0x00000001


	//----- nvinfo : EIATTR_CRS_STACK_SIZE
	.align		4
.L_360:
        /*09c4*/ 	.byte	0x04, 0x1e
        /*09c6*/ 	.short	(.L_362 - .L_361)
.L_361:
        /*09c8*/ 	.word	0x00000000
.L_362:


//--------------------- .nv.info._ZN7cutlass13device_kernelIN5flash19enable_sm80_to_sm89INS1_16FlashAttnFwdSm80INS1_25CollectiveMainloopFwdSm80ILi8ELi1ELb1EN4cute5tupleIJNS5_1CILi128EEENS7_ILi48EEENS7_ILi256EEEEEELi256ENS_6half_tEfNS_4arch4Sm80ELb1ELb0ELb1ELb1ELb0ELb0ELb1ELb1EEENS1_21CollectiveEpilogueFwdINS6_IJS8_SA_S9_EEENS6_IJNS7_ILi1EEESI_SI_EEESC_SE_Li256ELb1ELb1ELb1ELb0EEENS1_36VarlenDynamicPersistentTileSchedulerILi128ELi48ELi256ELi256ELb1ELb1ELb0ELb1ELb1ELb1EEEEEEEEEvNT_6ParamsE --------------------------
	.section	.nv.info._ZN7cutlass13device_kernelIN5flash19enable_sm80_to_sm89INS1_16FlashAttnFwdSm80INS1_25CollectiveMainloopFwdSm80ILi8ELi1ELb1EN4cute5tupleIJNS5_1CILi128EEENS7_ILi48EEENS7_ILi256EEEEEELi256ENS_6half_tEfNS_4arch4Sm80ELb1ELb0ELb1ELb1ELb0ELb0ELb1ELb1EEENS1_21CollectiveEpilogueFwdINS6_IJS8_SA_S9_EEENS6_IJNS7_ILi1EEESI_SI_EEESC_SE_Li256ELb1ELb1ELb1ELb0EEENS1_36VarlenDynamicPersistentTileSchedulerILi128ELi48ELi256ELi256ELb1ELb1ELb0ELb1ELb1ELb1EEEEEEEEEvNT_6ParamsE,"",@"SHT_CUDA_INFO"
	.sectionflags	@""
	.align	4


	//----- nvinfo : EIATTR_CUDA_API_VERSION
	.align		4
        /*0000*/ 	.byte	0x04, 0x37
        /*0002*/ 	.short	(.L_364 - .L_363)
.L_363:
        /*0004*/ 	.word	0x00000082


	//----- nvinfo : EIATTR_SW2861232_WAR
	.align		4
.L_364:
        /*0008*/ 	.byte	0x01, 0x35
	.zero		2


	//----- nvinfo : EIATTR_PARAM_CBANK
	.align		4
        /*000c*/ 	.byte	0x04, 0x0a
        /*000e*/ 	.short	(.L_366 - .L_365)
	.align		4
.L_365:
        /*0010*/ 	.word	index@(.nv.constant0._ZN7cutlass13device_kernelIN5flash19enable_sm80_to_sm89INS1_16FlashAttnFwdSm80INS1_25CollectiveMainloopFwdSm80ILi8ELi1ELb1EN4cute5tupleIJNS5_1CILi128EEENS7_ILi48EEENS7_ILi256EEEEEELi256ENS_6half_tEfNS_4arch4Sm80ELb1ELb0ELb1ELb1ELb0ELb0ELb1ELb1EEENS1_21CollectiveEpilogueFwdINS6_IJS8_SA_S9_EEENS6_IJNS7_ILi1EEESI_SI_EEESC_SE_Li256ELb1ELb1ELb1ELb0EEENS1_36VarlenDynamicPersistentTileSchedulerILi128ELi48ELi256ELi256ELb1ELb1ELb0ELb1ELb1ELb1EEEEEEEEEvNT_6ParamsE)
        /*0014*/ 	.short	0x0160
        /*0016*/ 	.short	0x0438


	//----- nvinfo : EIATTR_CBANK_PARAM_SIZE
	.align		4
.L_366:
        /*0018*/ 	.byte	0x03, 0x19
        /*001a*/ 	.short	0x0438


	//----- nvinfo : EIATTR_KPARAM_INFO
	.align		4
        /*001c*/ 	.byte	0x04, 0x17
        /*001e*/ 	.short	(.L_368 - .L_367)
.L_367:
        /*0020*/ 	.word	0x00000000
        /*0024*/ 	.short	0x0000
        /*0026*/ 	.short	0x0000
        /*0028*/ 	.byte	0x00, 0xf0, 0xe1, 0x10


	//----- nvinfo : EIATTR_MAXREG_COUNT
	.align		4
.L_368:
        /*002c*/ 	.byte	0x03, 0x1b
        /*002e*/ 	.short	0x00ff


	//----- nvinfo : EIATTR_NUM_BARRIERS
	.align		4
        /*0030*/ 	.byte	0x02, 0x4c
        /*0032*/ 	.byte	0x06
	.zero		1


	//----- nvinfo : EIATTR_ANNOTATIONS
	.align		4
        /*0034*/ 	.byte	0x04, 0x55
        /*0036*/ 	.short	(.L_370 - .L_369)


	//   ....[0]....
.L_369:
        /* <DEDUP_REMOVED lines=122> */


	//----- nvinfo : EIATTR_MERCURY_ISA_VERSION
	.align		4
.L_370:
        /*07c0*/ 	.byte	0x03, 0x5f
        /*07c2*/ 	.short	0x0000


	//----- nvinfo : EIATTR_INT_WARP_WIDE_INSTR_OFFSETS
	.align		4
        /*07c4*/ 	.byte	0x04, 0x31
        /*07c6*/ 	.short	(.L_372 - .L_371)


	//   ....[0]....
.L_371:
        /*07c8*/ 	.word	0x0000cf00


	//   ....[1]....
        /*07cc*/ 	.word	0x0000cf80


	//----- nvinfo : EIATTR_COOP_GROUP_MASK_REGIDS
	.align		4
.L_372:
        /*07d0*/ 	.byte	0x04, 0x29
        /*07d2*/ 	.short	(.L_374 - .L_373)


	//   ....[0]....
.L_373:
        /*07d4*/ 	.word	0xffffffff


	//   ....[1]....
        /*07d8*/ 	.word	0xffffffff


	//   ....[2]....
        /*07dc*/ 	.word	0xffffffff


	//   ....[3]....
        /*07e0*/ 	.word	0xffffffff


	//   ....[4]....
        /*07e4*/ 	.word	0xffffffff


	//   ....[5]....
        /*07e8*/ 	.word	0xffffffff


	//   ....[6]....
        /*07ec*/ 	.word	0xffffffff


	//   ....[7]....
        /*07f0*/ 	.word	0xffffffff


	//   ....[8]....
        /*07f4*/ 	.word	0xffffffff


	//   ....[9]....
        /*07f8*/ 	.word	0xffffffff


	//   ....[10]....
        /*07fc*/ 	.word	0xffffffff


	//   ....[11]....
        /*0800*/ 	.word	0xffffffff


	//   ....[12]....
        /*0804*/ 	.word	0xffffffff


	//   ....[13]....
        /*0808*/ 	.word	0xffffffff


	//   ....[14]....
        /*080c*/ 	.word	0xffffffff


	//   ....[15]....
        /*0810*/ 	.word	0xffffffff


	//   ....[16]....
        /*0814*/ 	.word	0xffffffff


	//   ....[17]....
        /*0818*/ 	.word	0xffffffff


	//   ....[18]....
        /*081c*/ 	.word	0xffffffff


	//   ....[19]....
        /*0820*/ 	.word	0xffffffff


	//   ....[20]....
        /*0824*/ 	.word	0xffffffff


	//   ....[21]....
        /*0828*/ 	.word	0xffffffff


	//   ....[22]....
        /*082c*/ 	.word	0xffffffff


	//   ....[23]....
        /*0830*/ 	.word	0xffffffff


	//   ....[24]....
        /*0834*/ 	.word	0xffffffff


	//   ....[25]....
        /*0838*/ 	.word	0xffffffff


	//   ....[26]....
        /*083c*/ 	.word	0xffffffff


	//   ....[27]....
        /*0840*/ 	.word	0xffffffff


	//   ....[28]....
        /*0844*/ 	.word	0xffffffff


	//   ....[29]....
        /*0848*/ 	.word	0xffffffff


	//   ....[30]....
        /*084c*/ 	.word	0xffffffff


	//   ....[31]....
        /*0850*/ 	.word	0xffffffff


	//   ....[32]....
        /*0854*/ 	.word	0xffffffff


	//   ....[33]....
        /*0858*/ 	.word	0xffffffff


	//   ....[34]....
        /*085c*/ 	.word	0xffffffff


	//   ....[35]....
        /*0860*/ 	.word	0xffffffff


	//   ....[36]....
        /*0864*/ 	.word	0xffffffff


	//   ....[37]....
        /*0868*/ 	.word	0xffffffff


	//   ....[38]....
        /*086c*/ 	.word	0xffffffff


	//   ....[39]....
        /*0870*/ 	.word	0xffffffff


	//   ....[40]....
        /*0874*/ 	.word	0xffffffff


	//   ....[41]....
        /*0878*/ 	.word	0xffffffff


	//   ....[42]....
        /*087c*/ 	.word	0xffffffff


	//   ....[43]....
        /*0880*/ 	.word	0xffffffff


	//   ....[44]....
        /*0884*/ 	.word	0xffffffff


	//   ....[45]....
        /*0888*/ 	.word	0xffffffff


	//   ....[46]....
        /*088c*/ 	.word	0xffffffff


	//   ....[47]....
        /*0890*/ 	.word	0xffffffff


	//   ....[48]....
        /*0894*/ 	.word	0xffffffff


	//   ....[49]....
        /*0898*/ 	.word	0xffffffff


	//   ....[50]....
        /*089c*/ 	.word	0xffffffff


	//   ....[51]....
        /*08a0*/ 	.word	0xffffffff


	//   ....[52]....
        /*08a4*/ 	.word	0xffffffff


	//   ....[53]....
        /*08a8*/ 	.word	0xffffffff


	//   ....[54]....
        /*08ac*/ 	.word	0xffffffff


	//   ....[55]....
        /*08b0*/ 	.word	0xffffffff


	//   ....[56]....
        /*08b4*/ 	.word	0xffffffff


	//   ....[57]....
        /*08b8*/ 	.word	0xffffffff


	//   ....[58]....
        /*08bc*/ 	.word	0xffffffff


	//   ....[59]....
        /*08c0*/ 	.word	0xffffffff


	//   ....[60]....
        /*08c4*/ 	.word	0xffffffff


	//   ....[61]....
        /*08c8*/ 	.word	0xffffffff


	//   ....[62]....
        /*08cc*/ 	.word	0xffffffff


	//   ....[63]....
        /*08d0*/ 	.word	0xffffffff


	//   ....[64]....
        /*08d4*/ 	.word	0xffffffff


	//   ....[65]....
        /*08d8*/ 	.word	0xffffffff


	//   ....[66]....
        /*08dc*/ 	.word	0xffffffff


	//   ....[67]....
        /*08e0*/ 	.word	0xffffffff


	//   ....[68]....
        /*08e4*/ 	.word	0xffffffff


	//   ....[69]....
        /*08e8*/ 	.word	0xffffffff


	//   ....[70]....
        /*08ec*/ 	.word	0xffffffff


	//   ....[71]....
        /*08f0*/ 	.word	0xffffffff


	//   ....[72]....
        /*08f4*/ 	.word	0xffffffff


	//   ....[73]....
        /*08f8*/ 	.word	0xffffffff


	//   ....[74]....
        /*08fc*/ 	.word	0xffffffff


	//   ....[75]....
        /*0900*/ 	.word	0xffffffff


	//   ....[76]....
        /*0904*/ 	.word	0xffffffff


	//   ....[77]....
        /*0908*/ 	.word	0xffffffff


	//   ....[78]....
        /*090c*/ 	.word	0xffffffff


	//   ....[79]....
        /*0910*/ 	.word	0xffffffff


	//   ....[80]....
        /*0914*/ 	.word	0xffffffff


	//   ....[81]....
        /*0918*/ 	.word	0xffffffff


	//   ....[82]....
        /*091c*/ 	.word	0xffffffff


	//   ....[83]....
        /*0920*/ 	.word	0xffffffff


	//   ....[84]....
        /*0924*/ 	.word	0xffffffff


	//   ....[85]....
        /*0928*/ 	.word	0xffffffff


	//   ....[86]....
        /*092c*/ 	.word	0xffffffff


	//   ....[87]....
        /*0930*/ 	.word	0xffffffff


	//   ....[88]....
        /*0934*/ 	.word	0xffffffff


	//   ....[89]....
        /*0938*/ 	.word	0xffffffff


	//   ....[90]....
        /*093c*/ 	.word	0xffffffff


	//   ....[91]....
        /*0940*/ 	.word	0xffffffff


	//   ....[92]....
        /*0944*/ 	.word	0xffffffff


	//   ....[93]....
        /*0948*/ 	.word	0xffffffff


	//   ....[94]....
        /*094c*/ 	.word	0xffffffff


	//   ....[95]....
        /*0950*/ 	.word	0xffffffff


	//   ....[96]....
        /*0954*/ 	.word	0xffffffff


	//   ....[97]....
        /*0958*/ 	.word	0xffffffff


	//   ....[98]....
        /*095c*/ 	.word	0xffffffff


	//   ....[99]....
        /*0960*/ 	.word	0xffffffff


	//   ....[100]....
        /*0964*/ 	.word	0xffffffff


	//   ....[101]....
        /*0968*/ 	.word	0xffffffff


	//   ....[102]....
        /*096c*/ 	.word	0xffffffff


	//   ....[103]....
        /*0970*/ 	.word	0xffffffff


	//   ....[104]....
        /*0974*/ 	.word	0xffffffff


	//   ....[105]....
        /*0978*/ 	.word	0xffffffff


	//   ....[106]....
        /*097c*/ 	.word	0xffffffff


	//   ....[107]....
        /*0980*/ 	.word	0xffffffff


	//   ....[108]....
        /*0984*/ 	.word	0xffffffff


	//   ....[109]....
        /*0988*/ 	.word	0xffffffff


	//   ....[110]....
        /*098c*/ 	.word	0xffffffff


	//   ....[111]....
        /*0990*/ 	.word	0xffffffff


	//   ....[112]....
        /*0994*/ 	.word	0xffffffff


	//   ....[113]....
        /*0998*/ 	.word	0xffffffff


	//   ....[114]....
        /*099c*/ 	.word	0xffffffff


	//   ....[115]....
        /*09a0*/ 	.word	0xffffffff


	//   ....[116]....
        /*09a4*/ 	.word	0xffffffff


	//   ....[117]....
        /*09a8*/ 	.word	0xffffffff


	//   ....[118]....
        /*09ac*/ 	.word	0xffffffff


	//   ....[119]....
        /*09b0*/ 	.word	0xffffffff


	//   ....[120]....
        /*09b4*/ 	.word	0xffffffff


	//   ....[121]....
        /*09b8*/ 	.word	0xffffffff


	//   ....[122]....
        /*09bc*/ 	.word	0xffffffff


	//   ....[123]....
        /*09c0*/ 	.word	0xffffffff


	//   ....[124]....
        /*09c4*/ 	.word	0xffffffff


	//   ....[125]....
        /*09c8*/ 	.word	0xffffffff


	//   ....[126]....
        /*09cc*/ 	.word	0xffffffff


	//   ....[127]....
        /*09d0*/ 	.word	0xffffffff


	//   ....[128]....
        /*09d4*/ 	.word	0xffffffff


	//   ....[129]....
        /*09d8*/ 	.word	0xffffffff


	//   ....[130]....
        /*09dc*/ 	.word	0xffffffff


	//   ....[131]....
        /*09e0*/ 	.word	0xffffffff


	//   ....[132]....
        /*09e4*/ 	.word	0xffffffff


	//   ....[133]....
        /*09e8*/ 	.word	0xffffffff


	//   ....[134]....
        /*09ec*/ 	.word	0xffffffff


	//   ....[135]....
        /*09f0*/ 	.word	0xffffffff


	//   ....[136]....
        /*09f4*/ 	.word	0xffffffff


	//   ....[137]....
        /*09f8*/ 	.word	0xffffffff


	//   ....[138]....
        /*09fc*/ 	.word	0xffffffff


	//----- nvinfo : EIATTR_COOP_GROUP_INSTR_OFFSETS
	.align		4
.L_374:
        /*0a00*/ 	.byte	0x04, 0x28
        /*0a02*/ 	.short	(.L_376 - .L_375)


	//   ....[0]....
.L_375:
        /*0a04*/ 	.word	0x00000050


	//   ....[1]....
        /*0a08*/ 	.word	0x00000200


	//   ....[2]....
        /*0a0c*/ 	.word	0x00000230


	//   ....[3]....
        /*0a10*/ 	.word	0x00000260


	//   ....[4]....
        /*0a14*/ 	.word	0x00000290


	//   ....[5]....
        /*0a18*/ 	.word	0x000002c0


	//   ....[6]....
        /*0a1c*/ 	.word	0x000002f0


	//   ....[7]....
        /*0a20*/ 	.word	0x00000450


	//   ....[8]....
        /*0a24*/ 	.word	0x00000490


	//   ....[9]....
        /*0a28*/ 	.word	0x000004c0


	//   ....[10]....
        /*0a2c*/ 	.word	0x000004f0


	//   ....[11]....
        /*0a30*/ 	.word	0x00000520


	//   ....[12]....
        /*0a34*/ 	.word	0x00000550


	//   ....[13]....
        /*0a38*/ 	.word	0x000005e0


	//   ....[14]....
        /*0a3c*/ 	.word	0x00000630


	//   ....[15]....
        /*0a40*/ 	.word	0x00000650


	//   ....[16]....
        /*0a44*/ 	.word	0x000006b0


	//   ....[17]....
        /*0a48*/ 	.word	0x00002900


	//   ....[18]....
        /*0a4c*/ 	.word	0x00002920


	//   ....[19]....
        /*0a50*/ 	.word	0x00002aa0


	//   ....[20]....
        /*0a54*/ 	.word	0x00002ae0


	//   ....[21]....
        /*0a58*/ 	.word	0x00002bc0


	//   ....[22]....
        /*0a5c*/ 	.word	0x00002be0


	//   ....[23]....
        /*0a60*/ 	.word	0x00002c60


	//   ....[24]....
        /*0a64*/ 	.word	0x00002cd0


	//   ....[25]....
        /*0a68*/ 	.word	0x000048d0


	//   ....[26]....
        /*0a6c*/ 	.word	0x00004910


	//   ....[27]....
        /*0a70*/ 	.word	0x00004d10


	//   ....[28]....
        /*0a74*/ 	.word	0x00004e40


	//   ....[29]....
        /*0a78*/ 	.word	0x00004e50


	//   ....[30]....
        /*0a7c*/ 	.word	0x00004e80


	//   ....[31]....
        /*0a80*/ 	.word	0x00007860


	//   ....[32]....
        /*0a84*/ 	.word	0x00007870


	//   ....[33]....
        /*0a88*/ 	.word	0x00007cc0


	//   ....[34]....
        /*0a8c*/ 	.word	0x00007ce0


	//   ....[35]....
        /*0a90*/ 	.word	0x00008310


	//   ....[36]....
        /*0a94*/ 	.word	0x00008330


	//   ....[37]....
        /*0a98*/ 	.word	0x0000aac0


	//   ....[38]....
        /*0a9c*/ 	.word	0x0000aae0


	//   ....[39]....
        /*0aa0*/ 	.word	0x0000b100


	//   ....[40]....
        /*0aa4*/ 	.word	0x0000b120


	//   ....[41]....
        /*0aa8*/ 	.word	0x0000c4b0


	//   ....[42]....
        /*0aac*/ 	.word	0x0000c500


	//   ....[43]....
        /*0ab0*/ 	.word	0x0000c520


	//   ....[44]....
        /*0ab4*/ 	.word	0x0000c540


	//   ....[45]....
        /*0ab8*/ 	.word	0x0000dde0


	//   ....[46]....
        /*0abc*/ 	.word	0x0000ddf0


	//   ....[47]....
        /*0ac0*/ 	.word	0x0000de10


	//   ....[48]....
        /*0ac4*/ 	.word	0x0000de30


	//   ....[49]....
        /*0ac8*/ 	.word	0x0000e280


	//   ....[50]....
        /*0acc*/ 	.word	0x0000e2a0


	//   ....[51]....
        /*0ad0*/ 	.word	0x0000e470


	//   ....[52]....
        /*0ad4*/ 	.word	0x0000e480


	//   ....[53]....
        /*0ad8*/ 	.word	0x0000e640


	//   ....[54]....
        /*0adc*/ 	.word	0x0000e660


	//   ....[55]....
        /*0ae0*/ 	.word	0x0000e820


	//   ....[56]....
        /*0ae4*/ 	.word	0x0000e830


	//   ....[57]....
        /*0ae8*/ 	.word	0x0000ebf0


	//   ....[58]....
        /*0aec*/ 	.word	0x0000ec10


	//   ....[59]....
        /*0af0*/ 	.word	0x0000f860


	//   ....[60]....
        /*0af4*/ 	.word	0x0000f870


	//   ....[61]....
        /*0af8*/ 	.word	0x000108e0


	//   ....[62]....
        /*0afc*/ 	.word	0x00010900


	//   ....[63]....
        /*0b00*/ 	.word	0x00010ae0


	//   ....[64]....
        /*0b04*/ 	.word	0x00010af0


	//   ....[65]....
        /*0b08*/ 	.word	0x00010cb0


	//   ....[66]....
        /*0b0c*/ 	.word	0x00010cd0


	//   ....[67]....
        /*0b10*/ 	.word	0x00010e90


	//   ....[68]....
        /*0b14*/ 	.word	0x00010ea0


	//   ....[69]....
        /*0b18*/ 	.word	0x00011120


	//   ....[70]....
        /*0b1c*/ 	.word	0x00011140


	//   ....[71]....
        /*0b20*/ 	.word	0x00011270


	//   ....[72]....
        /*0b24*/ 	.word	0x000112b0


	//   ....[73]....
        /*0b28*/ 	.word	0x000112e0


	//   ....[74]....
        /*0b2c*/ 	.word	0x00011310


	//   ....[75]....
        /*0b30*/ 	.word	0x00011340


	//   ....[76]....
        /*0b34*/ 	.word	0x00011370


	//   ....[77]....
        /*0b38*/ 	.word	0x000114d0


	//   ....[78]....
        /*0b3c*/ 	.word	0x00011510


	//   ....[79]....
        /*0b40*/ 	.word	0x00011540


	//   ....[80]....
        /*0b44*/ 	.word	0x00011570


	//   ....[81]....
        /*0b48*/ 	.word	0x000115a0


	//   ....[82]....
        /*0b4c*/ 	.word	0x000115d0


	//   ....[83]....
        /*0b50*/ 	.word	0x00011660


	//   ....[84]....
        /*0b54*/ 	.word	0x000116c0


	//   ....[85]....
        /*0b58*/ 	.word	0x000116d0


	//   ....[86]....
        /*0b5c*/ 	.word	0x00011730


	//   ....[87]....
        /*0b60*/ 	.word	0x000121a0


	//   ....[88]....
        /*0b64*/ 	.word	0x00012200


	//   ....[89]....
        /*0b68*/ 	.word	0x00012250


	//   ....[90]....
        /*0b6c*/ 	.word	0x000122a0


	//   ....[91]....
        /*0b70*/ 	.word	0x000122f0


	//   ....[92]....
        /*0b74*/ 	.word	0x00012360


	//   ....[93]....
        /*0b78*/ 	.word	0x000123a0


	//   ....[94]....
        /*0b7c*/ 	.word	0x00012410


	//   ....[95]....
        /*0b80*/ 	.word	0x00012480


	//   ....[96]....
        /*0b84*/ 	.word	0x000124e0


	//   ....[97]....
        /*0b88*/ 	.word	0x00012540


	//   ....[98]....
        /*0b8c*/ 	.word	0x000125a0


	//   ....[99]....
        /*0b90*/ 	.word	0x000125f0


	//   ....[100]....
        /*0b94*/ 	.word	0x00012650


	//   ....[101]....
        /*0b98*/ 	.word	0x000126c0


	//   ....[102]....
        /*0b9c*/ 	.word	0x00012730


	//   ....[103]....
        /*0ba0*/ 	.word	0x00012790


	//   ....[104]....
        /*0ba4*/ 	.word	0x000127f0


	//   ....[105]....
        /*0ba8*/ 	.word	0x00012850


	//   ....[106]....
        /*0bac*/ 	.word	0x000128c0


	//   ....[107]....
        /*0bb0*/ 	.word	0x00012920


	//   ....[108]....
        /*0bb4*/ 	.word	0x00012980


	//   ....[109]....
        /*0bb8*/ 	.word	0x000129e0


	//   ....[110]....
        /*0bbc*/ 	.word	0x00012a50


	//   ....[111]....
        /*0bc0*/ 	.word	0x00012ab0


	//   ....[112]....
        /*0bc4*/ 	.word	0x00012b10


	//   ....[113]....
        /*0bc8*/ 	.word	0x00012b70


	//   ....[114]....
        /*0bcc*/ 	.word	0x00012be0


	//   ....[115]....
        /*0bd0*/ 	.word	0x00012c40


	//   ....[116]....
        /*0bd4*/ 	.word	0x00012ca0


	//   ....[117]....
        /*0bd8*/ 	.word	0x00012d00


	//   ....[118]....
        /*0bdc*/ 	.word	0x00012d70


	//   ....[119]....
        /*0be0*/ 	.word	0x00012dd0


	//   ....[120]....
        /*0be4*/ 	.word	0x00012e30


	//   ....[121]....
        /*0be8*/ 	.word	0x00012e90


	//   ....[122]....
        /*0bec*/ 	.word	0x00012f00


	//   ....[123]....
        /*0bf0*/ 	.word	0x00012f50


	//   ....[124]....
        /*0bf4*/ 	.word	0x00012f90


	//   ....[125]....
        /*0bf8*/ 	.word	0x00012fe0


	//   ....[126]....
        /*0bfc*/ 	.word	0x00013030


	//   ....[127]....
        /*0c00*/ 	.word	0x00013080


	//   ....[128]....
        /*0c04*/ 	.word	0x000130f0


	//   ....[129]....
        /*0c08*/ 	.word	0x00013130


	//   ....[130]....
        /*0c0c*/ 	.word	0x00013180


	//   ....[131]....
        /*0c10*/ 	.word	0x000131d0


	//   ....[132]....
        /*0c14*/ 	.word	0x00013220


	//   ....[133]....
        /*0c18*/ 	.word	0x00013270


	//   ....[134]....
        /*0c1c*/ 	.word	0x000132e0


	//   ....[135]....
        /*0c20*/ 	.word	0x00013320


	//   ....[136]....
        /*0c24*/ 	.word	0x00013390


	//   ....[137]....
        /*0c28*/ 	.word	0x000133f0


	//   ....[138]....
        /*0c2c*/ 	.word	0x00013450


	//----- nvinfo : EIATTR_EXIT_INSTR_OFFSETS
	.align		4
.L_376:
        /*0c30*/ 	.byte	0x04, 0x1c
        /*0c32*/ 	.short	(.L_378 - .L_377)


	//   ....[0]....
.L_377:
        /*0c34*/ 	.word	0x000010d0


	//   ....[1]....
        /*0c38*/ 	.word	0x00012160


	//----- nvinfo : EIATTR_MAX_THREADS
	.align		4
.L_378:
        /*0c3c*/ 	.byte	0x04, 0x05
        /*0c3e*/ 	.short	(.L_380 - .L_379)
.L_379:
        /*0c40*/ 	.word	0x00000100
        /*0c44*/ 	.word	0x00000001
        /*0c48*/ 	.word	0x00000001


	//----- nvinfo : EIATTR_CRS_STACK_SIZE
	.align		4
.L_380:
        /*0c4c*/ 	.byte	0x04, 0x1e
        /*0c4e*/ 	.short	(.L_382 - .L_381)
.L_381:
        /*0c50*/ 	.word	0x00000000
.L_382:


//--------------------- .nv.info._ZN7cutlass13device_kernelIN5flash19enable_sm80_to_sm89INS1_16FlashAttnFwdSm80INS1_25CollectiveMainloopFwdSm80ILi8ELi1ELb0EN4cute5tupleIJNS5_1CILi128EEENS7_ILi32EEENS7_ILi256EEEEEELi256ENS_6half_tEfNS_4arch4Sm80ELb1ELb0ELb1ELb1ELb0ELb1ELb1ELb1EEENS1_21CollectiveEpilogueFwdINS6_IJS8_SA_S9_EEENS6_IJNS7_ILi1EEESI_SI_EEESC_SE_Li256ELb1ELb1ELb1ELb0EEENS1_36VarlenDynamicPersistentTileSchedulerILi128ELi32ELi256ELi256ELb1ELb1ELb0ELb1ELb1ELb1EEEEEEEEEvNT_6ParamsE --------------------------
	.section	.nv.info._ZN7cutlass13device_kernelIN5flash19enable_sm80_to_sm89INS1_16FlashAttnFwdSm80INS1_25CollectiveMainloopFwdSm80ILi8ELi1ELb0EN4cute5tupleIJNS5_1CILi128EEENS7_ILi32EEENS7_ILi256EEEEEELi256ENS_6half_tEfNS_4arch4Sm80ELb1ELb0ELb1ELb1ELb0ELb1ELb1ELb1EEENS1_21CollectiveEpilogueFwdINS6_IJS8_SA_S9_EEENS6_IJNS7_ILi1EEESI_SI_EEESC_SE_Li256ELb1ELb1ELb1ELb0EEENS1_36VarlenDynamicPersistentTileSchedulerILi128ELi32ELi256ELi256ELb1ELb1ELb0ELb1ELb1ELb1EEEEEEEEEvNT_6ParamsE,"",@"SHT_CUDA_INFO"
	.sectionflags	@""
	.align	4


	//----- nvinfo : EIATTR_CUDA_API_VERSION
	.align		4
        /*0000*/ 	.byte	0x04, 0x37
        /*0002*/ 	.short	(.L_384 - .L_383)
.L_383:
        /*0004*/ 	.word	0x00000082


	//----- nvinfo : EIATTR_SW2861232_WAR
	.align		4
.L_384:
        /*0008*/ 	.byte	0x01, 0x35
	.zero		2


	//----- nvinfo : EIATTR_PARAM_CBANK
	.align		4
        /*000c*/ 	.byte	0x04, 0x0a
        /*000e*/ 	.short	(.L_386 - .L_385)
	.align		4
.L_385:
        /*0010*/ 	.word	index@(.nv.constant0._ZN7cutlass13device_kernelIN5flash19enable_sm80_to_sm89INS1_16FlashAttnFwdSm80INS1_25CollectiveMainloopFwdSm80ILi8ELi1ELb0EN4cute5tupleIJNS5_1CILi128EEENS7_ILi32EEENS7_ILi256EEEEEELi256ENS_6half_tEfNS_4arch4Sm80ELb1ELb0ELb1ELb1ELb0ELb1ELb1ELb1EEENS1_21CollectiveEpilogueFwdINS6_IJS8_SA_S9_EEENS6_IJNS7_ILi1EEESI_SI_EEESC_SE_Li256ELb1ELb1ELb1ELb0EEENS1_36VarlenDynamicPersistentTileSchedulerILi128ELi32ELi256ELi256ELb1ELb1ELb0ELb1ELb1ELb1EEEEEEEEEvNT_6ParamsE)
        /*0014*/ 	.short	0x0160
        /*0016*/ 	.short	0x0438


	//----- nvinfo : EIATTR_CBANK_PARAM_SIZE
	.align		4
.L_386:
        /*0018*/ 	.byte	0x03, 0x19
        /*001a*/ 	.short	0x0438


	//----- nvinfo : EIATTR_KPARAM_INFO
	.align		4
        /*001c*/ 	.byte	0x04, 0x17
        /*001e*/ 	.short	(.L_388 - .L_387)
.L_387:
        /*0020*/ 	.word	0x00000000
        /*0024*/ 	.short	0x0000
        /*0026*/ 	.short	0x0000
        /*0028*/ 	.byte	0x00, 0xf0, 0xe1, 0x10


	//----- nvinfo : EIATTR_MAXREG_COUNT
	.align		4
.L_388:
        /*002c*/ 	.byte	0x03, 0x1b
        /*002e*/ 	.short	0x00ff


	//----- nvinfo : EIATTR_NUM_BARRIERS
	.align		4
        /*0030*/ 	.byte	0x02, 0x4c
        /*0032*/ 	.byte	0x06
	.zero		1


	//----- nvinfo : EIATTR_ANNOTATIONS
	.align		4
        /*0034*/ 	.byte	0x04, 0x55
        /*0036*/ 	.short	(.L_390 - .L_389)


	//   ....[0]....
.L_389:
        /*0038*/ 	.word	0x00000001
        /*003c*/ 	.byte	0x70, 0x00, 0x00, 0x00, 0x01, 0x00, 0x00, 0x00, 0x10, 0x15, 0x00, 0x00, 0x01, 0x00, 0x00, 0x00
        /*004c*/ 	.byte	0xf0, 0x72, 0x01, 0x00, 0x01, 0x00, 0x00, 0x00, 0x30, 0xaa, 0x01, 0x00


	//----- nvinfo : EIATTR_MERCURY_ISA_VERSION
	.align		4
.L_390:
        /*0058*/ 	.byte	0x03, 0x5f
        /*005a*/ 	.short	0x0000


	//----- nvinfo : EIATTR_INT_WARP_WIDE_INSTR_OFFSETS
	.align		4
        /*005c*/ 	.byte	0x04, 0x31
        /*005e*/ 	.short	(.L_392 - .L_391)


	//   ....[0]....
.L_391:
        /*0060*/ 	.word	0x00016870


	//   ....[1]....
        /*0064*/ 	.word	0x000168f0


	//----- nvinfo : EIATTR_COOP_GROUP_MASK_REGIDS
	.align		4
.L_392:
        /*0068*/ 	.byte	0x04, 0x29
        /*006a*/ 	.short	(.L_394 - .L_393)


	//   ....[0]....
.L_393:
        /*006c*/ 	.word	0xffffffff


	//   ....[1]....
        /*0070*/ 	.word	0xffffffff


	//   ....[2]....
        /*0074*/ 	.word	0xffffffff


	//   ....[3]....
        /*0078*/ 	.word	0xffffffff


	//   ....[4]....
        /*007c*/ 	.word	0xffffffff


	//   ....[5]....
        /*0080*/ 	.word	0xffffffff


	//   ....[6]....
        /*0084*/ 	.word	0xffffffff


	//   ....[7]....
        /*0088*/ 	.word	0xffffffff


	//   ....[8]....
        /*008c*/ 	.word	0xffffffff


	//   ....[9]....
        /*0090*/ 	.word	0xffffffff


	//   ....[10]....
        /*0094*/ 	.word	0xffffffff


	//   ....[11]....
        /*0098*/ 	.word	0xffffffff


	//   ....[12]....
        /*009c*/ 	.word	0xffffffff


	//   ....[13]....
        /*00a0*/ 	.word	0xffffffff


	//   ....[14]....
        /*00a4*/ 	.word	0xffffffff


	//   ....[15]....
        /*00a8*/ 	.word	0xffffffff


	//   ....[16]....
        /*00ac*/ 	.word	0xffffffff


	//   ....[17]....
        /*00b0*/ 	.word	0xffffffff


	//   ....[18]....
        /*00b4*/ 	.word	0xffffffff


	//   ....[19]....
        /*00b8*/ 	.word	0xffffffff


	//   ....[20]....
        /*00bc*/ 	.word	0xffffffff


	//   ....[21]....
        /*00c0*/ 	.word	0xffffffff


	//   ....[22]....
        /*00c4*/ 	.word	0xffffffff


	//   ....[23]....
        /*00c8*/ 	.word	0xffffffff


	//   ....[24]....
        /*00cc*/ 	.word	0xffffffff


	//   ....[25]....
        /*00d0*/ 	.word	0xffffffff


	//   ....[26]....
        /*00d4*/ 	.word	0xffffffff


	//   ....[27]....
        /*00d8*/ 	.word	0xffffffff


	//   ....[28]....
        /*00dc*/ 	.word	0xffffffff


	//   ....[29]....
        /*00e0*/ 	.word	0xffffffff


	//   ....[30]....
        /*00e4*/ 	.word	0xffffffff


	//   ....[31]....
        /*00e8*/ 	.word	0xffffffff


	//   ....[32]....
        /*00ec*/ 	.word	0xffffffff


	//   ....[33]....
        /*00f0*/ 	.word	0xffffffff


	//   ....[34]....
        /*00f4*/ 	.word	0xffffffff


	//   ....[35]....
        /*00f8*/ 	.word	0xffffffff


	//   ....[36]....
        /*00fc*/ 	.word	0xffffffff


	//   ....[37]....
        /*0100*/ 	.word	0xffffffff


	//   ....[38]....
        /*0104*/ 	.word	0xffffffff


	//   ....[39]....
        /*0108*/ 	.word	0xffffffff


	//   ....[40]....
        /*010c*/ 	.word	0xffffffff


	//   ....[41]....
        /*0110*/ 	.word	0xffffffff


	//   ....[42]....
        /*0114*/ 	.word	0xffffffff


	//   ....[43]....
        /*0118*/ 	.word	0xffffffff


	//   ....[44]....
        /*011c*/ 	.word	0xffffffff


	//   ....[45]....
        /*0120*/ 	.word	0xffffffff


	//   ....[46]....
        /*0124*/ 	.word	0xffffffff


	//   ....[47]....
        /*0128*/ 	.word	0xffffffff


	//   ....[48]....
        /*012c*/ 	.word	0xffffffff


	//   ....[49]....
        /*0130*/ 	.word	0xffffffff


	//   ....[50]....
        /*0134*/ 	.word	0xffffffff


	//   ....[51]....
        /*0138*/ 	.word	0xffffffff


	//   ....[52]....
        /*013c*/ 	.word	0xffffffff


	//   ....[53]....
        /*0140*/ 	.word	0xffffffff


	//   ....[54]....
        /*0144*/ 	.word	0xffffffff


	//   ....[55]....
        /*0148*/ 	.word	0xffffffff


	//   ....[56]....
        /*014c*/ 	.word	0xffffffff


	//   ....[57]....
        /*0150*/ 	.word	0xffffffff


	//   ....[58]....
        /*0154*/ 	.word	0xffffffff


	//   ....[59]....
        /*0158*/ 	.word	0xffffffff


	//   ....[60]....
        /*015c*/ 	.word	0xffffffff


	//   ....[61]....
        /*0160*/ 	.word	0xffffffff


	//   ....[62]....
        /*0164*/ 	.word	0xffffffff


	//   ....[63]....
        /*0168*/ 	.word	0xffffffff


	//   ....[64]....
        /*016c*/ 	.word	0xffffffff


	//   ....[65]....
        /*0170*/ 	.word	0xffffffff


	//   ....[66]....
        /*0174*/ 	.word	0xffffffff


	//   ....[67]....
        /*0178*/ 	.word	0xffffffff


	//   ....[68]....
        /*017c*/ 	.word	0xffffffff


	//   ....[69]....
        /*0180*/ 	.word	0xffffffff


	//   ....[70]....
        /*0184*/ 	.word	0xffffffff


	//   ....[71]....
        /*0188*/ 	.word	0xffffffff


	//   ....[72]....
        /*018c*/ 	.word	0xffffffff


	//   ....[73]....
        /*0190*/ 	.word	0xffffffff


	//   ....[74]....
        /*0194*/ 	.word	0xffffffff


	//   ....[75]....
        /*0198*/ 	.word	0xffffffff


	//   ....[76]....
        /*019c*/ 	.word	0xffffffff


	//   ....[77]....
        /*01a0*/ 	.word	0xffffffff


	//   ....[78]....
        /*01a4*/ 	.word	0xffffffff


	//   ....[79]....
        /*01a8*/ 	.word	0xffffffff


	//   ....[80]....
        /*01ac*/ 	.word	0xffffffff


	//   ....[81]....
        /*01b0*/ 	.word	0xffffffff


	//   ....[82]....
        /*01b4*/ 	.word	0xffffffff


	//   ....[83]....
        /*01b8*/ 	.word	0xffffffff


	//   ....[84]....
        /*01bc*/ 	.word	0xffffffff


	//   ....[85]....
        /*01c0*/ 	.word	0xffffffff


	//   ....[86]....
        /*01c4*/ 	.word	0xffffffff


	//   ....[87]....
        /*01c8*/ 	.word	0xffffffff


	//   ....[88]....
        /*01cc*/ 	.word	0xffffffff


	//   ....[89]....
        /*01d0*/ 	.word	0xffffffff


	//   ....[90]....
        /*01d4*/ 	.word	0xffffffff


	//   ....[91]....
        /*01d8*/ 	.word	0xffffffff


	//   ....[92]....
        /*01dc*/ 	.word	0xffffffff


	//   ....[93]....
        /*01e0*/ 	.word	0xffffffff


	//   ....[94]....
        /*01e4*/ 	.word	0xffffffff


	//   ....[95]....
        /*01e8*/ 	.word	0xffffffff


	//   ....[96]....
        /*01ec*/ 	.word	0xffffffff


	//   ....[97]....
        /*01f0*/ 	.word	0xffffffff


	//   ....[98]....
        /*01f4*/ 	.word	0xffffffff


	//   ....[99]....
        /*01f8*/ 	.word	0xffffffff


	//   ....[100]....
        /*01fc*/ 	.word	0xffffffff


	//   ....[101]....
        /*0200*/ 	.word	0xffffffff


	//   ....[102]....
        /*0204*/ 	.word	0xffffffff


	//   ....[103]....
        /*0208*/ 	.word	0xffffffff


	//   ....[104]....
        /*020c*/ 	.word	0xffffffff


	//   ....[105]....
        /*0210*/ 	.word	0xffffffff


	//   ....[106]....
        /*0214*/ 	.word	0xffffffff


	//   ....[107]....
        /*0218*/ 	.word	0xffffffff


	//   ....[108]....
        /*021c*/ 	.word	0xffffffff


	//   ....[109]....
        /*0220*/ 	.word	0xffffffff


	//   ....[110]....
        /*0224*/ 	.word	0xffffffff


	//   ....[111]....
        /*0228*/ 	.word	0xffffffff


	//   ....[112]....
        /*022c*/ 	.word	0xffffffff


	//   ....[113]....
        /*0230*/ 	.word	0xffffffff


	//   ....[114]....
        /*0234*/ 	.word	0xffffffff


	//   ....[115]....
        /*0238*/ 	.word	0xffffffff


	//   ....[116]....
        /*023c*/ 	.word	0xffffffff


	//   ....[117]....
        /*0240*/ 	.word	0xffffffff


	//   ....[118]....
        /*0244*/ 	.word	0xffffffff


	//   ....[119]....
        /*0248*/ 	.word	0xffffffff


	//   ....[120]....
        /*024c*/ 	.word	0xffffffff


	//   ....[121]....
        /*0250*/ 	.word	0xffffffff


	//   ....[122]....
        /*0254*/ 	.word	0xffffffff


	//   ....[123]....
        /*0258*/ 	.word	0xffffffff


	//   ....[124]....
        /*025c*/ 	.word	0xffffffff


	//   ....[125]....
        /*0260*/ 	.word	0xffffffff


	//   ....[126]....
        /*0264*/ 	.word	0xffffffff


	//   ....[127]....
        /*0268*/ 	.word	0xffffffff


	//   ....[128]....
        /*026c*/ 	.word	0xffffffff


	//   ....[129]....
        /*0270*/ 	.word	0xffffffff


	//   ....[130]....
        /*0274*/ 	.word	0xffffffff


	//   ....[131]....
        /*0278*/ 	.word	0xffffffff


	//   ....[132]....
        /*027c*/ 	.word	0xffffffff


	//   ....[133]....
        /*0280*/ 	.word	0xffffffff


	//   ....[134]....
        /*0284*/ 	.word	0xffffffff


	//   ....[135]....
        /*0288*/ 	.word	0xffffffff


	//   ....[136]....
        /*028c*/ 	.word	0xffffffff


	//   ....[137]....
        /*0290*/ 	.word	0xffffffff


	//   ....[138]....
        /*0294*/ 	.word	0xffffffff


	//   ....[139]....
        /*0298*/ 	.word	0xffffffff


	//   ....[140]....
        /*029c*/ 	.word	0xffffffff


	//   ....[141]....
        /*02a0*/ 	.word	0xffffffff


	//   ....[142]....
        /*02a4*/ 	.word	0xffffffff


	//   ....[143]....
        /*02a8*/ 	.word	0xffffffff


	//   ....[144]....
        /*02ac*/ 	.word	0xffffffff


	//   ....[145]....
        /*02b0*/ 	.word	0xffffffff


	//   ....[146]....
        /*02b4*/ 	.word	0xffffffff


	//   ....[147]....
        /*02b8*/ 	.word	0xffffffff


	//   ....[148]....
        /*02bc*/ 	.word	0xffffffff


	//   ....[149]....
        /*02c0*/ 	.word	0xffffffff


	//   ....[150]....
        /*02c4*/ 	.word	0xffffffff


	//   ....[151]....
        /*02c8*/ 	.word	0xffffffff


	//   ....[152]....
        /*02cc*/ 	.word	0xffffffff


	//   ....[153]....
        /*02d0*/ 	.word	0xffffffff


	//   ....[154]....
        /*02d4*/ 	.word	0xffffffff


	//   ....[155]....
        /*02d8*/ 	.word	0xffffffff


	//   ....[156]....
        /*02dc*/ 	.word	0xffffffff


	//   ....[157]....
        /*02e0*/ 	.word	0xffffffff


	//   ....[158]....
        /*02e4*/ 	.word	0xffffffff


	//   ....[159]....
        /*02e8*/ 	.word	0xffffffff


	//   ....[160]....
        /*02ec*/ 	.word	0xffffffff


	//   ....[161]....
        /*02f0*/ 	.word	0xffffffff


	//   ....[162]....
        /*02f4*/ 	.word	0xffffffff


	//   ....[163]....
        /*02f8*/ 	.word	0xffffffff


	//   ....[164]....
        /*02fc*/ 	.word	0xffffffff


	//   ....[165]....
        /*0300*/ 	.word	0xffffffff


	//   ....[166]....
        /*0304*/ 	.word	0xffffffff


	//   ....[167]....
        /*0308*/ 	.word	0xffffffff


	//   ....[168]....
        /*030c*/ 	.word	0xffffffff


	//   ....[169]....
        /*0310*/ 	.word	0xffffffff


	//   ....[170]....
        /*0314*/ 	.word	0xffffffff


	//   ....[171]....
        /*0318*/ 	.word	0xffffffff


	//   ....[172]....
        /*031c*/ 	.word	0xffffffff


	//   ....[173]....
        /*0320*/ 	.word	0xffffffff


	//   ....[174]....
        /*0324*/ 	.word	0xffffffff


	//   ....[175]....
        /*0328*/ 	.word	0xffffffff


	//   ....[176]....
        /*032c*/ 	.word	0xffffffff


	//   ....[177]....
        /*0330*/ 	.word	0xffffffff


	//   ....[178]....
        /*0334*/ 	.word	0xffffffff


	//----- nvinfo : EIATTR_COOP_GROUP_INSTR_OFFSETS
	.align		4
.L_394:
        /*0338*/ 	.byte	0x04, 0x28
        /*033a*/ 	.short	(.L_396 - .L_395)


	//   ....[0]....
.L_395:
        /*033c*/ 	.word	0x00000050


	//   ....[1]....
        /*0340*/ 	.word	0x000001e0


	//   ....[2]....
        /*0344*/ 	.word	0x00000210


	//   ....[3]....
        /*0348*/ 	.word	0x00000240


	//   ....[4]....
        /*034c*/ 	.word	0x00000270


	//   ....[5]....
        /*0350*/ 	.word	0x000002a0


	//   ....[6]....
        /*0354*/ 	.word	0x000002d0


	//   ....[7]....
        /*0358*/ 	.word	0x00000430


	//   ....[8]....
        /*035c*/ 	.word	0x00000470


	//   ....[9]....
        /*0360*/ 	.word	0x000004a0


	//   ....[10]....
        /*0364*/ 	.word	0x000004d0


	//   ....[11]....
        /*0368*/ 	.word	0x00000500


	//   ....[12]....
        /*036c*/ 	.word	0x00000530


	//   ....[13]....
        /*0370*/ 	.word	0x000005c0


	//   ....[14]....
        /*0374*/ 	.word	0x00000600


	//   ....[15]....
        /*0378*/ 	.word	0x00000620


	//   ....[16]....
        /*037c*/ 	.word	0x00000680


	//   ....[17]....
        /*0380*/ 	.word	0x00006790


	//   ....[18]....
        /*0384*/ 	.word	0x000067b0


	//   ....[19]....
        /*0388*/ 	.word	0x000069a0


	//   ....[20]....
        /*038c*/ 	.word	0x000069b0


	//   ....[21]....
        /*0390*/ 	.word	0x00006b40


	//   ....[22]....
        /*0394*/ 	.word	0x00006b60


	//   ....[23]....
        /*0398*/ 	.word	0x00006cf0


	//   ....[24]....
        /*039c*/ 	.word	0x00006d00


	//   ....[25]....
        /*03a0*/ 	.word	0x00007380


	//   ....[26]....
        /*03a4*/ 	.word	0x000073a0


	//   ....[27]....
        /*03a8*/ 	.word	0x000073c0


	//   ....[28]....
        /*03ac*/ 	.word	0x000073d0


	//   ....[29]....
        /*03b0*/ 	.word	0x00007860


	//   ....[30]....
        /*03b4*/ 	.word	0x000078a0


	//   ....[31]....
        /*03b8*/ 	.word	0x000078e0


	//   ....[32]....
        /*03bc*/ 	.word	0x00007920


	//   ....[33]....
        /*03c0*/ 	.word	0x00007df0


	//   ....[34]....
        /*03c4*/ 	.word	0x00007e30


	//   ....[35]....
        /*03c8*/ 	.word	0x00007e70


	//   ....[36]....
        /*03cc*/ 	.word	0x00007eb0


	//   ....[37]....
        /*03d0*/ 	.word	0x00008230


	//   ....[38]....
        /*03d4*/ 	.word	0x00008340


	//   ....[39]....
        /*03d8*/ 	.word	0x00008390


	//   ....[40]....
        /*03dc*/ 	.word	0x000083d0


	//   ....[41]....
        /*03e0*/ 	.word	0x0000b910


	//   ....[42]....
        /*03e4*/ 	.word	0x0000b960


	//   ....[43]....
        /*03e8*/ 	.word	0x0000b980


	//   ....[44]....
        /*03ec*/ 	.word	0x0000b990


	//   ....[45]....
        /*03f0*/ 	.word	0x0000bb90


	//   ....[46]....
        /*03f4*/ 	.word	0x0000bc30


	//   ....[47]....
        /*03f8*/ 	.word	0x0000bca0


	//   ....[48]....
        /*03fc*/ 	.word	0x0000bd60


	//   ....[49]....
        /*0400*/ 	.word	0x0000c010


	//   ....[50]....
        /*0404*/ 	.word	0x0000c120


	//   ....[51]....
        /*0408*/ 	.word	0x0000c180


	//   ....[52]....
        /*040c*/ 	.word	0x0000c1c0


	//   ....[53]....
        /*0410*/ 	.word	0x0000c460


	//   ....[54]....
        /*0414*/ 	.word	0x0000c500


	//   ....[55]....
        /*0418*/ 	.word	0x0000c570


	//   ....[56]....
        /*041c*/ 	.word	0x0000c630


	//   ....[57]....
        /*0420*/ 	.word	0x00010ae0


	//   ....[58]....
        /*0424*/ 	.word	0x00010b20


	//   ....[59]....
        /*0428*/ 	.word	0x00010f10


	//   ....[60]....
        /*042c*/ 	.word	0x00010fc0


	//   ....[61]....
        /*0430*/ 	.word	0x00010fd0


	//   ....[62]....
        /*0434*/ 	.word	0x00011020


	//   ....[63]....
        /*0438*/ 	.word	0x00012630


	//   ....[64]....
        /*043c*/ 	.word	0x00012640


	//   ....[65]....
        /*0440*/ 	.word	0x000129e0


	//   ....[66]....
        /*0444*/ 	.word	0x00012aa0


	//   ....[67]....
        /*0448*/ 	.word	0x00012ad0


	//   ....[68]....
        /*044c*/ 	.word	0x00012b40


	//   ....[69]....
        /*0450*/ 	.word	0x00014a70


	//   ....[70]....
        /*0454*/ 	.word	0x00014a90


	//   ....[71]....
        /*0458*/ 	.word	0x00014ab0


	//   ....[72]....
        /*045c*/ 	.word	0x00014ad0


	//   ....[73]....
        /*0460*/ 	.word	0x00015e50


	//   ....[74]....
        /*0464*/ 	.word	0x00015e80


	//   ....[75]....
        /*0468*/ 	.word	0x00015e90


	//   ....[76]....
        /*046c*/ 	.word	0x00015ec0


	//   ....[77]....
        /*0470*/ 	.word	0x00017650


	//   ....[78]....
        /*0474*/ 	.word	0x00017680


	//   ....[79]....
        /*0478*/ 	.word	0x00017690


	//   ....[80]....
        /*047c*/ 	.word	0x000176a0


	//   ....[81]....
        /*0480*/ 	.word	0x00017ab0


	//   ....[82]....
        /*0484*/ 	.word	0x00017ad0


	//   ....[83]....
        /*0488*/ 	.word	0x00017ca0


	//   ....[84]....
        /*048c*/ 	.word	0x00017cb0


	//   ....[85]....
        /*0490*/ 	.word	0x00017e20


	//   ....[86]....
        /*0494*/ 	.word	0x00017e40


	//   ....[87]....
        /*0498*/ 	.word	0x00017fb0


	//   ....[88]....
        /*049c*/ 	.word	0x00017fc0


	//   ....[89]....
        /*04a0*/ 	.word	0x00018320


	//   ....[90]....
        /*04a4*/ 	.word	0x00018340


	//   ....[91]....
        /*04a8*/ 	.word	0x00018fd0


	//   ....[92]....
        /*04ac*/ 	.word	0x00018fe0


	//   ....[93]....
        /*04b0*/ 	.word	0x0001a3c0


	//   ....[94]....
        /*04b4*/ 	.word	0x0001a3e0


	//   ....[95]....
        /*04b8*/ 	.word	0x0001a5c0


	//   ....[96]....
        /*04bc*/ 	.word	0x0001a5d0


	//   ....[97]....
        /*04c0*/ 	.word	0x0001a740


	//   ....[98]....
        /*04c4*/ 	.word	0x0001a760


	//   ....[99]....
        /*04c8*/ 	.word	0x0001a8d0


	//   ....[100]....
        /*04cc*/ 	.word	0x0001a8e0


	//   ....[101]....
        /*04d0*/ 	.word	0x0001aaf0


	//   ....[102]....
        /*04d4*/ 	.word	0x0001ab10


	//   ....[103]....
        /*04d8*/ 	.word	0x0001ac30


	//   ....[104]....
        /*04dc*/ 	.word	0x0001ac70


	//   ....[105]....
        /*04e0*/ 	.word	0x0001aca0


	//   ....[106]....
        /*04e4*/ 	.word	0x0001acd0


	//   ....[107]....
        /*04e8*/ 	.word	0x0001ad00


	//   ....[108]....
        /*04ec*/ 	.word	0x0001ad30


	//   ....[109]....
        /*04f0*/ 	.word	0x0001ae80


	//   ....[110]....
        /*04f4*/ 	.word	0x0001aec0


	//   ....[111]....
        /*04f8*/ 	.word	0x0001aef0


	//   ....[112]....
        /*04fc*/ 	.word	0x0001af20


	//   ....[113]....
        /*0500*/ 	.word	0x0001af50


	//   ....[114]....
        /*0504*/ 	.word	0x0001af80


	//   ....[115]....
        /*0508*/ 	.word	0x0001b010


	//   ....[116]....
        /*050c*/ 	.word	0x0001b050


	//   ....[117]....
        /*0510*/ 	.word	0x0001b060


	//   ....[118]....
        /*0514*/ 	.word	0x0001b0c0


	//   ....[119]....
        /*0518*/ 	.word	0x0001ba90


	//   ....[120]....
        /*051c*/ 	.word	0x0001baf0


	//   ....[121]....
        /*0520*/ 	.word	0x0001bb40


	//   ....[122]....
        /*0524*/ 	.word	0x0001bb90


	//   ....[123]....
        /*0528*/ 	.word	0x0001bbe0


	//   ....[124]....
        /*052c*/ 	.word	0x0001bc50


	//   ....[125]....
        /*0530*/ 	.word	0x0001bc90


	//   ....[126]....
        /*0534*/ 	.word	0x0001bd00


	//   ....[127]....
        /*0538*/ 	.word	0x0001bd70


	//   ....[128]....
        /*053c*/ 	.word	0x0001bdd0


	//   ....[129]....
        /*0540*/ 	.word	0x0001be40


	//   ....[130]....
        /*0544*/ 	.word	0x0001beb0


	//   ....[131]....
        /*0548*/ 	.word	0x0001bf10


	//   ....[132]....
        /*054c*/ 	.word	0x0001bf70


	//   ....[133]....
        /*0550*/ 	.word	0x0001bfd0


	//   ....[134]....
        /*0554*/ 	.word	0x0001c040


	//   ....[135]....
        /*0558*/ 	.word	0x0001c0a0


	//   ....[136]....
        /*055c*/ 	.word	0x0001c100


	//   ....[137]....
        /*0560*/ 	.word	0x0001c150


	//   ....[138]....
        /*0564*/ 	.word	0x0001c1b0


	//   ....[139]....
        /*0568*/ 	.word	0x0001c200


	//   ....[140]....
        /*056c*/ 	.word	0x0001c250


	//   ....[141]....
        /*0570*/ 	.word	0x0001c2c0


	//   ....[142]....
        /*0574*/ 	.word	0x0001c330


	//   ....[143]....
        /*0578*/ 	.word	0x0001c390


	//   ....[144]....
        /*057c*/ 	.word	0x0001c3f0


	//   ....[145]....
        /*0580*/ 	.word	0x0001c450


	//   ....[146]....
        /*0584*/ 	.word	0x0001c4c0


	//   ....[147]....
        /*0588*/ 	.word	0x0001c520


	//   ....[148]....
        /*058c*/ 	.word	0x0001c580


	//   ....[149]....
        /*0590*/ 	.word	0x0001c5e0


	//   ....[150]....
        /*0594*/ 	.word	0x0001c650


	//   ....[151]....
        /*0598*/ 	.word	0x0001c6b0


	//   ....[152]....
        /*059c*/ 	.word	0x0001c710


	//   ....[153]....
        /*05a0*/ 	.word	0x0001c770


	//   ....[154]....
        /*05a4*/ 	.word	0x0001c7e0


	//   ....[155]....
        /*05a8*/ 	.word	0x0001c840


	//   ....[156]....
        /*05ac*/ 	.word	0x0001c8a0


	//   ....[157]....
        /*05b0*/ 	.word	0x0001c900


	//   ....[158]....
        /*05b4*/ 	.word	0x0001c970


	//   ....[159]....
        /*05b8*/ 	.word	0x0001c9d0


	//   ....[160]....
        /*05bc*/ 	.word	0x0001ca30


	//   ....[161]....
        /*05c0*/ 	.word	0x0001ca90


	//   ....[162]....
        /*05c4*/ 	.word	0x0001cb00


	//   ....[163]....
        /*05c8*/ 	.word	0x0001cb50


	//   ....[164]....
        /*05cc*/ 	.word	0x0001cb90


	//   ....[165]....
        /*05d0*/ 	.word	0x0001cbe0


	//   ....[166]....
        /*05d4*/ 	.word	0x0001cc30


	//   ....[167]....
        /*05d8*/ 	.word	0x0001cc80


	//   ....[168]....
        /*05dc*/ 	.word	0x0001ccf0


	//   ....[169]....
        /*05e0*/ 	.word	0x0001cd30


	//   ....[170]....
        /*05e4*/ 	.word	0x0001cd80


	//   ....[171]....
        /*05e8*/ 	.word	0x0001cdd0


	//   ....[172]....
        /*05ec*/ 	.word	0x0001ce20


	//   ....[173]....
        /*05f0*/ 	.word	0x0001ce70


	//   ....[174]....
        /*05f4*/ 	.word	0x0001cee0


	//   ....[175]....
        /*05f8*/ 	.word	0x0001cf20


	//   ....[176]....
        /*05fc*/ 	.word	0x0001cf90


	//   ....[177]....
        /*0600*/ 	.word	0x0001cff0


	//   ....[178]....
        /*0604*/ 	.word	0x0001d050


	//----- nvinfo : EIATTR_EXIT_INSTR_OFFSETS
	.align		4
.L_396:
        /*0608*/ 	.byte	0x04, 0x1c
        /*060a*/ 	.short	(.L_398 - .L_397)


	//   ....[0]....
.L_397:
        /*060c*/ 	.word	0x00000fe0


	//   ....[1]....
        /*0610*/ 	.word	0x0001ba50


	//----- nvinfo : EIATTR_MAX_THREADS
	.align		4
.L_398:
        /*0614*/ 	.byte	0x04, 0x05
        /*0616*/ 	.short	(.L_400 - .L_399)
.L_399:
        /*0618*/ 	.word	0x00000100
        /*061c*/ 	.word	0x00000001
        /*0620*/ 	.word	0x00000001


	//----- nvinfo : EIATTR_CRS_STACK_SIZE
	.align		4
.L_400:
        /*0624*/ 	.byte	0x04, 0x1e
        /*0626*/ 	.short	(.L_402 - .L_401)
.L_401:
        /*0628*/ 	.word	0x00000000
.L_402:


//--------------------- .nv.info._ZN7cutlass13device_kernelIN5flash19enable_sm80_to_sm89INS1_16FlashAttnFwdSm80INS1_25CollectiveMainloopFwdSm80ILi8ELi1ELb0EN4cute5tupleIJNS5_1CILi128EEENS7_ILi96EEENS7_ILi256EEEEEELi256ENS_6half_tEfNS_4arch4Sm80ELb0ELb0ELb1ELb0ELb0ELb0ELb1ELb1EEENS1_21CollectiveEpilogueFwdINS6_IJS8_SA_S9_EEENS6_IJNS7_ILi1EEESI_SI_EEESC_SE_Li256ELb0ELb1ELb1ELb0EEENS1_19SingleTileSchedulerILb0ELb1ELb1ELi128EEEEEEEEEvNT_6ParamsE --------------------------
	.section	.nv.info._ZN7cutlass13device_kernelIN5flash19enable_sm80_to_sm89INS1_16FlashAttnFwdSm80INS1_25CollectiveMainloopFwdSm80ILi8ELi1ELb0EN4cute5tupleIJNS5_1CILi128EEENS7_ILi96EEENS7_ILi256EEEEEELi256ENS_6half_tEfNS_4arch4Sm80ELb0ELb0ELb1ELb0ELb0ELb0ELb1ELb1EEENS1_21CollectiveEpilogueFwdINS6_IJS8_SA_S9_EEENS6_IJNS7_ILi1EEESI_SI_EEESC_SE_Li256ELb0ELb1ELb1ELb0EEENS1_19SingleTileSchedulerILb0ELb1ELb1ELi128EEEEEEEEEvNT_6ParamsE,"",@"SHT_CUDA_INFO"
	.sectionflags	@""
	.align	4


	//----- nvinfo : EIATTR_CUDA_API_VERSION
	.align		4
        /*0000*/ 	.byte	0x04, 0x37
        /*0002*/ 	.short	(.L_404 - .L_403)
.L_403:
        /*0004*/ 	.word	0x00000082


	//----- nvinfo : EIATTR_SW2861232_WAR
	.align		4
.L_404:
        /*0008*/ 	.byte	0x01, 0x35
	.zero		2


	//----- nvinfo : EIATTR_PARAM_CBANK
	.align		4
        /*000c*/ 	.byte	0x04, 0x0a
        /*000e*/ 	.short	(.L_406 - .L_405)
	.align		4
.L_405:
        /*0010*/ 	.word	index@(.nv.constant0._ZN7cutlass13device_kernelIN5flash19enable_sm80_to_sm89INS1_16FlashAttnFwdSm80INS1_25CollectiveMainloopFwdSm80ILi8ELi1ELb0EN4cute5tupleIJNS5_1CILi128EEENS7_ILi96EEENS7_ILi256EEEEEELi256ENS_6half_tEfNS_4arch4Sm80ELb0ELb0ELb1ELb0ELb0ELb0ELb1ELb1EEENS1_21CollectiveEpilogueFwdINS6_IJS8_SA_S9_EEENS6_IJNS7_ILi1EEESI_SI_EEESC_SE_Li256ELb0ELb1ELb1ELb0EEENS1_19SingleTileSchedulerILb0ELb1ELb1ELi128EEEEEEEEEvNT_6ParamsE)
        /*0014*/ 	.short	0x0160
        /*0016*/ 	.short	0x0418


	//----- nvinfo : EIATTR_CBANK_PARAM_SIZE
	.align		4
.L_406:
        /*0018*/ 	.byte	0x03, 0x19
        /*001a*/ 	.short	0x0418


	//----- nvinfo : EIATTR_KPARAM_INFO
	.align		4
        /*001c*/ 	.byte	0x04, 0x17
        /*001e*/ 	.short	(.L_408 - .L_407)
.L_407:
        /*0020*/ 	.word	0x00000000
        /*0024*/ 	.short	0x0000
        /*0026*/ 	.short	0x0000
        /*0028*/ 	.byte	0x00, 0xf0, 0x61, 0x10


	//----- nvinfo : EIATTR_MAXREG_COUNT
	.align		4
.L_408:
        /*002c*/ 	.byte	0x03, 0x1b
        /*002e*/ 	.short	0x00ff


	//----- nvinfo : EIATTR_NUM_BARRIERS
	.align		4
        /*0030*/ 	.byte	0x02, 0x4c
        /*0032*/ 	.byte	0x02
	.zero		1


	//----- nvinfo : EIATTR_ANNOTATIONS
	.align		4
        /*0034*/ 	.byte	0x04, 0x55
        /*0036*/ 	.short	(.L_410 - .L_409)


	//   ....[0]....
.L_409:
        /* <DEDUP_REMOVED lines=17> */


	//----- nvinfo : EIATTR_MERCURY_ISA_VERSION
	.align		4
.L_410:
        /*0130*/ 	.byte	0x03, 0x5f
        /*0132*/ 	.short	0x0000


	//----- nvinfo : EIATTR_COOP_GROUP_MASK_REGIDS
	.align		4
        /*0134*/ 	.byte	0x04, 0x29
        /*0136*/ 	.short	(.L_412 - .L_411)


	//   ....[0]....
.L_411:
        /*0138*/ 	.word	0xffffffff


	//   ....[1]....
        /*013c*/ 	.word	0xffffffff


	//   ....[2]....
        /*0140*/ 	.word	0xffffffff


	//   ....[3]....
        /*0144*/ 	.word	0xffffffff


	//   ....[4]....
        /*0148*/ 	.word	0xffffffff


	//   ....[5]....
        /*014c*/ 	.word	0xffffffff


	//   ....[6]....
        /*0150*/ 	.word	0xffffffff


	//   ....[7]....
        /*0154*/ 	.word	0xffffffff


	//   ....[8]....
        /*0158*/ 	.word	0xffffffff


	//   ....[9]....
        /*015c*/ 	.word	0xffffffff


	//   ....[10]....
        /*0160*/ 	.word	0xffffffff


	//   ....[11]....
        /*0164*/ 	.word	0xffffffff


	//   ....[12]....
        /*0168*/ 	.word	0xffffffff


	//   ....[13]....
        /*016c*/ 	.word	0xffffffff


	//   ....[14]....
        /*0170*/ 	.word	0xffffffff


	//   ....[15]....
        /*0174*/ 	.word	0xffffffff


	//   ....[16]....
        /*0178*/ 	.word	0xffffffff


	//   ....[17]....
        /*017c*/ 	.word	0xffffffff


	//   ....[18]....
        /*0180*/ 	.word	0xffffffff


	//   ....[19]....
        /*0184*/ 	.word	0xffffffff


	//   ....[20]....
        /*0188*/ 	.word	0xffffffff


	//   ....[21]....
        /*018c*/ 	.word	0xffffffff


	//   ....[22]....
        /*0190*/ 	.word	0xffffffff


	//   ....[23]....
        /*0194*/ 	.word	0xffffffff


	//   ....[24]....
        /*0198*/ 	.word	0xffffffff


	//   ....[25]....
        /*019c*/ 	.word	0xffffffff


	//   ....[26]....
        /*01a0*/ 	.word	0xffffffff


	//   ....[27]....
        /*01a4*/ 	.word	0xffffffff


	//   ....[28]....
        /*01a8*/ 	.word	0xffffffff


	//----- nvinfo : EIATTR_COOP_GROUP_INSTR_OFFSETS
	.align		4
.L_412:
        /*01ac*/ 	.byte	0x04, 0x28
        /*01ae*/ 	.short	(.L_414 - .L_413)


	//   ....[0]....
.L_413:
        /*01b0*/ 	.word	0x00000060


	//   ....[1]....
        /*01b4*/ 	.word	0x00000fd0


	//   ....[2]....
        /*01b8*/ 	.word	0x00000ff0


	//   ....[3]....
        /*01bc*/ 	.word	0x00001300


	//   ....[4]....
        /*01c0*/ 	.word	0x000013b0


	//   ....[5]....
        /*01c4*/ 	.word	0x000015a0


	//   ....[6]....
        /*01c8*/ 	.word	0x000015d0


	//   ....[7]....
        /*01cc*/ 	.word	0x00001790


	//   ....[8]....
        /*01d0*/ 	.word	0x000017d0


	//   ....[9]....
        /*01d4*/ 	.word	0x00004900


	//   ....[10]....
        /*01d8*/ 	.word	0x000049e0


	//   ....[11]....
        /*01dc*/ 	.word	0x00004a10


	//   ....[12]....
        /*01e0*/ 	.word	0x00004a80


	//   ....[13]....
        /*01e4*/ 	.word	0x000099b0


	//   ....[14]....
        /*01e8*/ 	.word	0x00009a10


	//   ....[15]....
        /*01ec*/ 	.word	0x00009a40


	//   ....[16]....
        /*01f0*/ 	.word	0x00009b00


	//   ....[17]....
        /*01f4*/ 	.word	0x0000c7b0


	//   ....[18]....
        /*01f8*/ 	.word	0x0000c7c0


	//   ....[19]....
        /*01fc*/ 	.word	0x0000c7f0


	//   ....[20]....
        /*0200*/ 	.word	0x0000c810


	//   ....[21]....
        /*0204*/ 	.word	0x0000d6e0


	//   ....[22]....
        /*0208*/ 	.word	0x0000d720


	//   ....[23]....
        /*020c*/ 	.word	0x0000d760


	//   ....[24]....
        /*0210*/ 	.word	0x0000d790


	//   ....[25]....
        /*0214*/ 	.word	0x0000d880


	//   ....[26]....
        /*0218*/ 	.word	0x0000d8a0


	//   ....[27]....
        /*021c*/ 	.word	0x0000e4c0


	//   ....[28]....
        /*0220*/ 	.word	0x0000e4d0


	//----- nvinfo : EIATTR_EXIT_INSTR_OFFSETS
	.align		4
.L_414:
        /*0224*/ 	.byte	0x04, 0x1c
        /*0226*/ 	.short	(.L_416 - .L_415)


	//   ....[0]....
.L_415:
        /*0228*/ 	.word	0x000001c0


	//   ....[1]....
        /*022c*/ 	.word	0x0000e4e0


	//   ....[2]....
        /*0230*/ 	.word	0x0000f080


	//   ....[3]....
        /*0234*/ 	.word	0x0000f0d0


	//   ....[4]....
        /*0238*/ 	.word	0x0000f100


	//   ....[5]....
        /*023c*/ 	.word	0x0000f160


	//   ....[6]....
        /*0240*/ 	.word	0x0000f3f0


	//----- nvinfo : EIATTR_CTAIDZ_USED
	.align		4
.L_416:
        /*0244*/ 	.byte	0x01, 0x04
	.zero		2


	//----- nvinfo : EIATTR_MAX_THREADS
	.align		4
        /*0248*/ 	.byte	0x04, 0x05
        /*024a*/ 	.short	(.L_418 - .L_417)
.L_417:
        /*024c*/ 	.word	0x00000100
        /*0250*/ 	.word	0x00000001
        /*0254*/ 	.word	0x00000001


	//----- nvinfo : EIATTR_CRS_STACK_SIZE
	.align		4
.L_418:
        /*0258*/ 	.byte	0x04, 0x1e
        /*025a*/ 	.short	(.L_420 - .L_419)
.L_419:
        /*025c*/ 	.word	0x00000000
.L_420:


//--------------------- .nv.info._ZN7cutlass13device_kernelIN5flash19enable_sm80_to_sm89INS1_16FlashAttnFwdSm80INS1_25CollectiveMainloopFwdSm80ILi8ELi1ELb0EN4cute5tupleIJNS5_1CILi128EEENS7_ILi64EEENS7_ILi256EEEEEELi256ENS_6half_tEfNS_4arch4Sm80ELb0ELb0ELb1ELb1ELb0ELb0ELb1ELb1EEENS1_21CollectiveEpilogueFwdINS6_IJS8_SA_S9_EEENS6_IJNS7_ILi1EEESI_SI_EEESC_SE_Li256ELb1ELb1ELb1ELb0EEENS1_36VarlenDynamicPersistentTileSchedulerILi128ELi64ELi256ELi256ELb1ELb1ELb0ELb0ELb1ELb1EEEEEEEEEvNT_6ParamsE --------------------------
	.section	.nv.info._ZN7cutlass13device_kernelIN5flash19enable_sm80_to_sm89INS1_16FlashAttnFwdSm80INS1_25CollectiveMainloopFwdSm80ILi8ELi1ELb0EN4cute5tupleIJNS5_1CILi128EEENS7_ILi64EEENS7_ILi256EEEEEELi256ENS_6half_tEfNS_4arch4Sm80ELb0ELb0ELb1ELb1ELb0ELb0ELb1ELb1EEENS1_21CollectiveEpilogueFwdINS6_IJS8_SA_S9_EEENS6_IJNS7_ILi1EEESI_SI_EEESC_SE_Li256ELb1ELb1ELb1ELb0EEENS1_36VarlenDynamicPersistentTileSchedulerILi128ELi64ELi256ELi256ELb1ELb1ELb0ELb0ELb1ELb1EEEEEEEEEvNT_6ParamsE,"",@"SHT_CUDA_INFO"
	.sectionflags	@""
	.align	4


	//----- nvinfo : EIATTR_CUDA_API_VERSION
	.align		4
        /*0000*/ 	.byte	0x04, 0x37
        /*0002*/ 	.short	(.L_422 - .L_421)
.L_421:
        /*0004*/ 	.word	0x00000082


	//----- nvinfo : EIATTR_SW2861232_WAR
	.align		4
.L_422:
        /*0008*/ 	.byte	0x01, 0x35
	.zero		2


	//----- nvinfo : EIATTR_PARAM_CBANK
	.align		4
        /*000c*/ 	.byte	0x04, 0x0a
        /*000e*/ 	.short	(.L_424 - .L_423)
	.align		4
.L_423:
        /*0010*/ 	.word	index@(.nv.constant0._ZN7cutlass13device_kernelIN5flash19enable_sm80_to_sm89INS1_16FlashAttnFwdSm80INS1_25CollectiveMainloopFwdSm80ILi8ELi1ELb0EN4cute5tupleIJNS5_1CILi128EEENS7_ILi64EEENS7_ILi256EEEEEELi256ENS_6half_tEfNS_4arch4Sm80ELb0ELb0ELb1ELb1ELb0ELb0ELb1ELb1EEENS1_21CollectiveEpilogueFwdINS6_IJS8_SA_S9_EEENS6_IJNS7_ILi1EEESI_SI_EEESC_SE_Li256ELb1ELb1ELb1ELb0EEENS1_36VarlenDynamicPersistentTileSchedulerILi128ELi64ELi256ELi256ELb1ELb1ELb0ELb0ELb1ELb1EEEEEEEEEvNT_6ParamsE)
        /*0014*/ 	.short	0x0160
        /*0016*/ 	.short	0x0438


	//----- nvinfo : EIATTR_CBANK_PARAM_SIZE
	.align		4
.L_424:
        /*0018*/ 	.byte	0x03, 0x19
        /*001a*/ 	.short	0x0438


	//----- nvinfo : EIATTR_KPARAM_INFO
	.align		4
        /*001c*/ 	.byte	0x04, 0x17
        /*001e*/ 	.short	(.L_426 - .L_425)
.L_425:
        /*0020*/ 	.word	0x00000000
        /*0024*/ 	.short	0x0000
        /*0026*/ 	.short	0x0000
        /*0028*/ 	.byte	0x00, 0xf0, 0xe1, 0x10


	//----- nvinfo : EIATTR_MAXREG_COUNT
	.align		4
.L_426:
        /*002c*/ 	.byte	0x03, 0x1b
        /*002e*/ 	.short	0x00ff


	//----- nvinfo : EIATTR_NUM_BARRIERS
	.align		4
        /*0030*/ 	.byte	0x02, 0x4c
        /*0032*/ 	.byte	0x06
	.zero		1


	//----- nvinfo : EIATTR_ANNOTATIONS
	.align		4
        /*0034*/ 	.byte	0x04, 0x55
        /*0036*/ 	.short	(.L_428 - .L_427)


	//   ....[0]....
.L_427:
        /* <DEDUP_REMOVED lines=135> */


	//----- nvinfo : EIATTR_MERCURY_ISA_VERSION
	.align		4
.L_428:
        /*0890*/ 	.byte	0x03, 0x5f
        /*0892*/ 	.short	0x0000


	//----- nvinfo : EIATTR_INT_WARP_WIDE_INSTR_OFFSETS
	.align		4
        /*0894*/ 	.byte	0x04, 0x31
        /*0896*/ 	.short	(.L_430 - .L_429)


	//   ....[0]....
.L_429:
        /*0898*/ 	.word	0x0000a850


	//   ....[1]....
        /*089c*/ 	.word	0x0000a8d0


	//----- nvinfo : EIATTR_COOP_GROUP_MASK_REGIDS
	.align		4
.L_430:
        /*08a0*/ 	.byte	0x04, 0x29
        /*08a2*/ 	.short	(.L_432 - .L_431)


	//   ....[0]....
.L_431:
        /*08a4*/ 	.word	0xffffffff


	//   ....[1]....
        /*08a8*/ 	.word	0xffffffff


	//   ....[2]....
        /*08ac*/ 	.word	0xffffffff


	//   ....[3]....
        /*08b0*/ 	.word	0xffffffff


	//   ....[4]....
        /*08b4*/ 	.word	0xffffffff


	//   ....[5]....
        /*08b8*/ 	.word	0xffffffff


	//   ....[6]....
        /*08bc*/ 	.word	0xffffffff


	//   ....[7]....
        /*08c0*/ 	.word	0xffffffff


	//   ....[8]....
        /*08c4*/ 	.word	0xffffffff


	//   ....[9]....
        /*08c8*/ 	.word	0xffffffff


	//   ....[10]....
        /*08cc*/ 	.word	0xffffffff


	//   ....[11]....
        /*08d0*/ 	.word	0xffffffff


	//   ....[12]....
        /*08d4*/ 	.word	0xffffffff


	//   ....[13]....
        /*08d8*/ 	.word	0xffffffff


	//   ....[14]....
        /*08dc*/ 	.word	0xffffffff


	//   ....[15]....
        /*08e0*/ 	.word	0xffffffff


	//   ....[16]....
        /*08e4*/ 	.word	0xffffffff


	//   ....[17]....
        /*08e8*/ 	.word	0xffffffff


	//   ....[18]....
        /*08ec*/ 	.word	0xffffffff


	//   ....[19]....
        /*08f0*/ 	.word	0xffffffff


	//   ....[20]....
        /*08f4*/ 	.word	0xffffffff


	//   ....[21]....
        /*08f8*/ 	.word	0xffffffff


	//   ....[22]....
        /*08fc*/ 	.word	0xffffffff


	//   ....[23]....
        /*0900*/ 	.word	0xffffffff


	//   ....[24]....
        /*0904*/ 	.word	0xffffffff


	//   ....[25]....
        /*0908*/ 	.word	0xffffffff


	//   ....[26]....
        /*090c*/ 	.word	0xffffffff


	//   ....[27]....
        /*0910*/ 	.word	0xffffffff


	//   ....[28]....
        /*0914*/ 	.word	0xffffffff


	//   ....[29]....
        /*0918*/ 	.word	0xffffffff


	//   ....[30]....
        /*091c*/ 	.word	0xffffffff


	//   ....[31]....
        /*0920*/ 	.word	0xffffffff


	//   ....[32]....
        /*0924*/ 	.word	0xffffffff


	//   ....[33]....
        /*0928*/ 	.word	0xffffffff


	//   ....[34]....
        /*092c*/ 	.word	0xffffffff


	//   ....[35]....
        /*0930*/ 	.word	0xffffffff


	//   ....[36]....
        /*0934*/ 	.word	0xffffffff


	//   ....[37]....
        /*0938*/ 	.word	0xffffffff


	//   ....[38]....
        /*093c*/ 	.word	0xffffffff


	//   ....[39]....
        /*0940*/ 	.word	0xffffffff


	//   ....[40]....
        /*0944*/ 	.word	0xffffffff


	//   ....[41]....
        /*0948*/ 	.word	0xffffffff


	//   ....[42]....
        /*094c*/ 	.word	0xffffffff


	//   ....[43]....
        /*0950*/ 	.word	0xffffffff


	//   ....[44]....
        /*0954*/ 	.word	0xffffffff


	//   ....[45]....
        /*0958*/ 	.word	0xffffffff


	//   ....[46]....
        /*095c*/ 	.word	0xffffffff


	//   ....[47]....
        /*0960*/ 	.word	0xffffffff


	//   ....[48]....
        /*0964*/ 	.word	0xffffffff


	//   ....[49]....
        /*0968*/ 	.word	0xffffffff


	//   ....[50]....
        /*096c*/ 	.word	0xffffffff


	//   ....[51]....
        /*0970*/ 	.word	0xffffffff


	//   ....[52]....
        /*0974*/ 	.word	0xffffffff


	//   ....[53]....
        /*0978*/ 	.word	0xffffffff


	//   ....[54]....
        /*097c*/ 	.word	0xffffffff


	//   ....[55]....
        /*0980*/ 	.word	0xffffffff


	//   ....[56]....
        /*0984*/ 	.word	0xffffffff


	//   ....[57]....
        /*0988*/ 	.word	0xffffffff


	//   ....[58]....
        /*098c*/ 	.word	0xffffffff


	//   ....[59]....
        /*0990*/ 	.word	0xffffffff


	//   ....[60]....
        /*0994*/ 	.word	0xffffffff


	//   ....[61]....
        /*0998*/ 	.word	0xffffffff


	//   ....[62]....
        /*099c*/ 	.word	0xffffffff


	//   ....[63]....
        /*09a0*/ 	.word	0xffffffff


	//   ....[64]....
        /*09a4*/ 	.word	0xffffffff


	//   ....[65]....
        /*09a8*/ 	.word	0xffffffff


	//   ....[66]....
        /*09ac*/ 	.word	0xffffffff


	//   ....[67]....
        /*09b0*/ 	.word	0xffffffff


	//   ....[68]....
        /*09b4*/ 	.word	0xffffffff


	//   ....[69]....
        /*09b8*/ 	.word	0xffffffff


	//   ....[70]....
        /*09bc*/ 	.word	0xffffffff


	//   ....[71]....
        /*09c0*/ 	.word	0xffffffff


	//   ....[72]....
        /*09c4*/ 	.word	0xffffffff


	//   ....[73]....
        /*09c8*/ 	.word	0xffffffff


	//   ....[74]....
        /*09cc*/ 	.word	0xffffffff


	//   ....[75]....
        /*09d0*/ 	.word	0xffffffff


	//   ....[76]....
        /*09d4*/ 	.word	0xffffffff


	//   ....[77]....
        /*09d8*/ 	.word	0xffffffff


	//   ....[78]....
        /*09dc*/ 	.word	0xffffffff


	//   ....[79]....
        /*09e0*/ 	.word	0xffffffff


	//   ....[80]....
        /*09e4*/ 	.word	0xffffffff


	//   ....[81]....
        /*09e8*/ 	.word	0xffffffff


	//   ....[82]....
        /*09ec*/ 	.word	0xffffffff


	//   ....[83]....
        /*09f0*/ 	.word	0xffffffff


	//   ....[84]....
        /*09f4*/ 	.word	0xffffffff


	//   ....[85]....
        /*09f8*/ 	.word	0xffffffff


	//   ....[86]....
        /*09fc*/ 	.word	0xffffffff


	//   ....[87]....
        /*0a00*/ 	.word	0xffffffff


	//   ....[88]....
        /*0a04*/ 	.word	0xffffffff


	//   ....[89]....
        /*0a08*/ 	.word	0xffffffff


	//   ....[90]....
        /*0a0c*/ 	.word	0xffffffff


	//   ....[91]....
        /*0a10*/ 	.word	0xffffffff


	//   ....[92]....
        /*0a14*/ 	.word	0xffffffff


	//   ....[93]....
        /*0a18*/ 	.word	0xffffffff


	//   ....[94]....
        /*0a1c*/ 	.word	0xffffffff


	//   ....[95]....
        /*0a20*/ 	.word	0xffffffff


	//   ....[96]....
        /*0a24*/ 	.word	0xffffffff


	//   ....[97]....
        /*0a28*/ 	.word	0xffffffff


	//   ....[98]....
        /*0a2c*/ 	.word	0xffffffff


	//   ....[99]....
        /*0a30*/ 	.word	0xffffffff


	//   ....[100]....
        /*0a34*/ 	.word	0xffffffff


	//   ....[101]....
        /*0a38*/ 	.word	0xffffffff


	//   ....[102]....
        /*0a3c*/ 	.word	0xffffffff


	//   ....[103]....
        /*0a40*/ 	.word	0xffffffff


	//   ....[104]....
        /*0a44*/ 	.word	0xffffffff


	//   ....[105]....
        /*0a48*/ 	.word	0xffffffff


	//   ....[106]....
        /*0a4c*/ 	.word	0xffffffff


	//   ....[107]....
        /*0a50*/ 	.word	0xffffffff


	//   ....[108]....
        /*0a54*/ 	.word	0xffffffff


	//   ....[109]....
        /*0a58*/ 	.word	0xffffffff


	//   ....[110]....
        /*0a5c*/ 	.word	0xffffffff


	//   ....[111]....
        /*0a60*/ 	.word	0xffffffff


	//   ....[112]....
        /*0a64*/ 	.word	0xffffffff


	//   ....[113]....
        /*0a68*/ 	.word	0xffffffff


	//   ....[114]....
        /*0a6c*/ 	.word	0xffffffff


	//   ....[115]....
        /*0a70*/ 	.word	0xffffffff


	//   ....[116]....
        /*0a74*/ 	.word	0xffffffff


	//   ....[117]....
        /*0a78*/ 	.word	0xffffffff


	//   ....[118]....
        /*0a7c*/ 	.word	0xffffffff


	//   ....[119]....
        /*0a80*/ 	.word	0xffffffff


	//   ....[120]....
        /*0a84*/ 	.word	0xffffffff


	//   ....[121]....
        /*0a88*/ 	.word	0xffffffff


	//   ....[122]....
        /*0a8c*/ 	.word	0xffffffff


	//   ....[123]....
        /*0a90*/ 	.word	0xffffffff


	//   ....[124]....
        /*0a94*/ 	.word	0xffffffff


	//   ....[125]....
        /*0a98*/ 	.word	0xffffffff


	//   ....[126]....
        /*0a9c*/ 	.word	0xffffffff


	//   ....[127]....
        /*0aa0*/ 	.word	0xffffffff


	//   ....[128]....
        /*0aa4*/ 	.word	0xffffffff


	//   ....[129]....
        /*0aa8*/ 	.word	0xffffffff


	//   ....[130]....
        /*0aac*/ 	.word	0xffffffff


	//   ....[131]....
        /*0ab0*/ 	.word	0xffffffff


	//   ....[132]....
        /*0ab4*/ 	.word	0xffffffff


	//   ....[133]....
        /*0ab8*/ 	.word	0xffffffff


	//   ....[134]....
        /*0abc*/ 	.word	0xffffffff


	//   ....[135]....
        /*0ac0*/ 	.word	0xffffffff


	//   ....[136]....
        /*0ac4*/ 	.word	0xffffffff


	//   ....[137]....
        /*0ac8*/ 	.word	0xffffffff


	//   ....[138]....
        /*0acc*/ 	.word	0xffffffff


	//----- nvinfo : EIATTR_COOP_GROUP_INSTR_OFFSETS
	.align		4
.L_432:
        /*0ad0*/ 	.byte	0x04, 0x28
        /*0ad2*/ 	.short	(.L_434 - .L_433)


	//   ....[0]....
.L_433:
        /*0ad4*/ 	.word	0x00000050


	//   ....[1]....
        /*0ad8*/ 	.word	0x00000200


	//   ....[2]....
        /*0adc*/ 	.word	0x00000230


	//   ....[3]....
        /*0ae0*/ 	.word	0x00000260


	//   ....[4]....
        /*0ae4*/ 	.word	0x00000290


	//   ....[5]....
        /*0ae8*/ 	.word	0x000002c0


	//   ....[6]....
        /*0aec*/ 	.word	0x000002f0


	//   ....[7]....
        /*0af0*/ 	.word	0x00000460


	//   ....[8]....
        /*0af4*/ 	.word	0x000004a0


	//   ....[9]....
        /*0af8*/ 	.word	0x000004d0


	//   ....[10]....
        /*0afc*/ 	.word	0x00000500


	//   ....[11]....
        /*0b00*/ 	.word	0x00000530


	//   ....[12]....
        /*0b04*/ 	.word	0x00000560


	//   ....[13]....
        /*0b08*/ 	.word	0x000005f0


	//   ....[14]....
        /*0b0c*/ 	.word	0x00000620


	//   ....[15]....
        /*0b10*/ 	.word	0x00000630


	//   ....[16]....
        /*0b14*/ 	.word	0x000006a0


	//   ....[17]....
        /*0b18*/ 	.word	0x00002a60


	//   ....[18]....
        /*0b1c*/ 	.word	0x00002a80


	//   ....[19]....
        /*0b20*/ 	.word	0x00002c40


	//   ....[20]....
        /*0b24*/ 	.word	0x00002c50


	//   ....[21]....
        /*0b28*/ 	.word	0x00002e10


	//   ....[22]....
        /*0b2c*/ 	.word	0x00002e30


	//   ....[23]....
        /*0b30*/ 	.word	0x00002ff0


	//   ....[24]....
        /*0b34*/ 	.word	0x00003000


	//   ....[25]....
        /*0b38*/ 	.word	0x00004ea0


	//   ....[26]....
        /*0b3c*/ 	.word	0x00004fa0


	//   ....[27]....
        /*0b40*/ 	.word	0x00004fb0


	//   ....[28]....
        /*0b44*/ 	.word	0x00005000


	//   ....[29]....
        /*0b48*/ 	.word	0x00008010


	//   ....[30]....
        /*0b4c*/ 	.word	0x000080c0


	//   ....[31]....
        /*0b50*/ 	.word	0x000080d0


	//   ....[32]....
        /*0b54*/ 	.word	0x000081d0


	//   ....[33]....
        /*0b58*/ 	.word	0x00009e30


	//   ....[34]....
        /*0b5c*/ 	.word	0x00009e40


	//   ....[35]....
        /*0b60*/ 	.word	0x00009e70


	//   ....[36]....
        /*0b64*/ 	.word	0x00009e80


	//   ....[37]....
        /*0b68*/ 	.word	0x0000b710


	//   ....[38]....
        /*0b6c*/ 	.word	0x0000b720


	//   ....[39]....
        /*0b70*/ 	.word	0x0000b740


	//   ....[40]....
        /*0b74*/ 	.word	0x0000b750


	//   ....[41]....
        /*0b78*/ 	.word	0x0000bb60


	//   ....[42]....
        /*0b7c*/ 	.word	0x0000bb80


	//   ....[43]....
        /*0b80*/ 	.word	0x0000bd40


	//   ....[44]....
        /*0b84*/ 	.word	0x0000bd50


	//   ....[45]....
        /*0b88*/ 	.word	0x0000bf20


	//   ....[46]....
        /*0b8c*/ 	.word	0x0000bf40


	//   ....[47]....
        /*0b90*/ 	.word	0x0000c110


	//   ....[48]....
        /*0b94*/ 	.word	0x0000c120


	//   ....[49]....
        /*0b98*/ 	.word	0x0000c4f0


	//   ....[50]....
        /*0b9c*/ 	.word	0x0000c510


	//   ....[51]....
        /*0ba0*/ 	.word	0x0000d160


	//   ....[52]....
        /*0ba4*/ 	.word	0x0000d170


	//   ....[53]....
        /*0ba8*/ 	.word	0x0000e570


	//   ....[54]....
        /*0bac*/ 	.word	0x0000e590


	//   ....[55]....
        /*0bb0*/ 	.word	0x0000e760


	//   ....[56]....
        /*0bb4*/ 	.word	0x0000e770


	//   ....[57]....
        /*0bb8*/ 	.word	0x0000e940


	//   ....[58]....
        /*0bbc*/ 	.word	0x0000e960


	//   ....[59]....
        /*0bc0*/ 	.word	0x0000eb30


	//   ....[60]....
        /*0bc4*/ 	.word	0x0000eb40


	//   ....[61]....
        /*0bc8*/ 	.word	0x0000edd0


	//   ....[62]....
        /*0bcc*/ 	.word	0x0000edf0


	//   ....[63]....
        /*0bd0*/ 	.word	0x0000ef20


	//   ....[64]....
        /*0bd4*/ 	.word	0x0000ef60


	//   ....[65]....
        /*0bd8*/ 	.word	0x0000ef90


	//   ....[66]....
        /*0bdc*/ 	.word	0x0000efc0


	//   ....[67]....
        /*0be0*/ 	.word	0x0000eff0


	//   ....[68]....
        /*0be4*/ 	.word	0x0000f020


	//   ....[69]....
        /*0be8*/ 	.word	0x0000f180


	//   ....[70]....
        /*0bec*/ 	.word	0x0000f1c0


	//   ....[71]....
        /*0bf0*/ 	.word	0x0000f1f0


	//   ....[72]....
        /*0bf4*/ 	.word	0x0000f220


	//   ....[73]....
        /*0bf8*/ 	.word	0x0000f250


	//   ....[74]....
        /*0bfc*/ 	.word	0x0000f280


	//   ....[75]....
        /*0c00*/ 	.word	0x0000f310


	//   ....[76]....
        /*0c04*/ 	.word	0x0000f340


	//   ....[77]....
        /*0c08*/ 	.word	0x0000f350


	//   ....[78]....
        /*0c0c*/ 	.word	0x0000f3b0


	//   ....[79]....
        /*0c10*/ 	.word	0x0000f9a0


	//   ....[80]....
        /*0c14*/ 	.word	0x0000fa00


	//   ....[81]....
        /*0c18*/ 	.word	0x0000fa50


	//   ....[82]....
        /*0c1c*/ 	.word	0x0000faa0


	//   ....[83]....
        /*0c20*/ 	.word	0x0000faf0


	//   ....[84]....
        /*0c24*/ 	.word	0x0000fb60


	//   ....[85]....
        /*0c28*/ 	.word	0x0000fba0


	//   ....[86]....
        /*0c2c*/ 	.word	0x0000fc10


	//   ....[87]....
        /*0c30*/ 	.word	0x0000fc80


	//   ....[88]....
        /*0c34*/ 	.word	0x0000fce0


	//   ....[89]....
        /*0c38*/ 	.word	0x0000fd50


	//   ....[90]....
        /*0c3c*/ 	.word	0x0000fdc0


	//   ....[91]....
        /*0c40*/ 	.word	0x0000fe20


	//   ....[92]....
        /*0c44*/ 	.word	0x0000fe80


	//   ....[93]....
        /*0c48*/ 	.word	0x0000fee0


	//   ....[94]....
        /*0c4c*/ 	.word	0x0000ff50


	//   ....[95]....
        /*0c50*/ 	.word	0x0000ffb0


	//   ....[96]....
        /*0c54*/ 	.word	0x00010010


	//   ....[97]....
        /*0c58*/ 	.word	0x00010080


	//   ....[98]....
        /*0c5c*/ 	.word	0x000100d0


	//   ....[99]....
        /*0c60*/ 	.word	0x00010120


	//   ....[100]....
        /*0c64*/ 	.word	0x00010170


	//   ....[101]....
        /*0c68*/ 	.word	0x000101e0


	//   ....[102]....
        /*0c6c*/ 	.word	0x00010250


	//   ....[103]....
        /*0c70*/ 	.word	0x000102b0


	//   ....[104]....
        /*0c74*/ 	.word	0x00010310


	//   ....[105]....
        /*0c78*/ 	.word	0x00010370


	//   ....[106]....
        /*0c7c*/ 	.word	0x000103e0


	//   ....[107]....
        /*0c80*/ 	.word	0x00010440


	//   ....[108]....
        /*0c84*/ 	.word	0x000104a0


	//   ....[109]....
        /*0c88*/ 	.word	0x00010500


	//   ....[110]....
        /*0c8c*/ 	.word	0x00010570


	//   ....[111]....
        /*0c90*/ 	.word	0x000105d0


	//   ....[112]....
        /*0c94*/ 	.word	0x00010630


	//   ....[113]....
        /*0c98*/ 	.word	0x00010690


	//   ....[114]....
        /*0c9c*/ 	.word	0x00010700


	//   ....[115]....
        /*0ca0*/ 	.word	0x00010760


	//   ....[116]....
        /*0ca4*/ 	.word	0x000107c0


	//   ....[117]....
        /*0ca8*/ 	.word	0x00010820


	//   ....[118]....
        /*0cac*/ 	.word	0x00010890


	//   ....[119]....
        /*0cb0*/ 	.word	0x000108f0


	//   ....[120]....
        /*0cb4*/ 	.word	0x00010950


	//   ....[121]....
        /*0cb8*/ 	.word	0x000109b0


	//   ....[122]....
        /*0cbc*/ 	.word	0x00010a20


	//   ....[123]....
        /*0cc0*/ 	.word	0x00010a70


	//   ....[124]....
        /*0cc4*/ 	.word	0x00010ab0


	//   ....[125]....
        /*0cc8*/ 	.word	0x00010b00


	//   ....[126]....
        /*0ccc*/ 	.word	0x00010b50


	//   ....[127]....
        /*0cd0*/ 	.word	0x00010ba0


	//   ....[128]....
        /*0cd4*/ 	.word	0x00010c10


	//   ....[129]....
        /*0cd8*/ 	.word	0x00010c50


	//   ....[130]....
        /*0cdc*/ 	.word	0x00010ca0


	//   ....[131]....
        /*0ce0*/ 	.word	0x00010cf0


	//   ....[132]....
        /*0ce4*/ 	.word	0x00010d40


	//   ....[133]....
        /*0ce8*/ 	.word	0x00010d90


	//   ....[134]....
        /*0cec*/ 	.word	0x00010e00


	//   ....[135]....
        /*0cf0*/ 	.word	0x00010e40


	//   ....[136]....
        /*0cf4*/ 	.word	0x00010eb0


	//   ....[137]....
        /*0cf8*/ 	.word	0x00010f10


	//   ....[138]....
        /*0cfc*/ 	.word	0x00010f70


	//----- nvinfo : EIATTR_EXIT_INSTR_OFFSETS
	.align		4
.L_434:
        /*0d00*/ 	.byte	0x04, 0x1c
        /*0d02*/ 	.short	(.L_436 - .L_435)


	//   ....[0]....
.L_435:
        /*0d04*/ 	.word	0x00000c10


	//   ....[1]....
        /*0d08*/ 	.word	0x0000f960


	//----- nvinfo : EIATTR_MAX_THREADS
	.align		4
.L_436:
        /*0d0c*/ 	.byte	0x04, 0x05
        /*0d0e*/ 	.short	(.L_438 - .L_437)
.L_437:
        /*0d10*/ 	.word	0x00000100
        /*0d14*/ 	.word	0x00000001
        /*0d18*/ 	.word	0x00000001


	//----- nvinfo : EIATTR_CRS_STACK_SIZE
	.align		4
.L_438:
        /*0d1c*/ 	.byte	0x04, 0x1e
        /*0d1e*/ 	.short	(.L_440 - .L_439)
.L_439:
        /*0d20*/ 	.word	0x00000000
.L_440:


//--------------------- .nv.info._ZN7cutlass13device_kernelIN5flash19enable_sm80_to_sm89INS1_16FlashAttnFwdSm80INS1_25CollectiveMainloopFwdSm80ILi8ELi1ELb0EN4cute5tupleIJNS5_1CILi128EEENS7_ILi48EEENS7_ILi256EEEEEELi256ENS_6half_tEfNS_4arch4Sm80ELb0ELb0ELb1ELb1ELb0ELb1ELb1ELb1EEENS1_21CollectiveEpilogueFwdINS6_IJS8_SA_S9_EEENS6_IJNS7_ILi1EEESI_SI_EEESC_SE_Li256ELb1ELb1ELb1ELb0EEENS1_36VarlenDynamicPersistentTileSchedulerILi128ELi48ELi256ELi256ELb1ELb1ELb0ELb0ELb1ELb1EEEEEEEEEvNT_6ParamsE --------------------------
	.section	.nv.info._ZN7cutlass13device_kernelIN5flash19enable_sm80_to_sm89INS1_16FlashAttnFwdSm80INS1_25CollectiveMainloopFwdSm80ILi8ELi1ELb0EN4cute5tupleIJNS5_1CILi128EEENS7_ILi48EEENS7_ILi256EEEEEELi256ENS_6half_tEfNS_4arch4Sm80ELb0ELb0ELb1ELb1ELb0ELb1ELb1ELb1EEENS1_21CollectiveEpilogueFwdINS6_IJS8_SA_S9_EEENS6_IJNS7_ILi1EEESI_SI_EEESC_SE_Li256ELb1ELb1ELb1ELb0EEENS1_36VarlenDynamicPersistentTileSchedulerILi128ELi48ELi256ELi256ELb1ELb1ELb0ELb0ELb1ELb1EEEEEEEEEvNT_6ParamsE,"",@"SHT_CUDA_INFO"
	.sectionflags	@""
	.align	4


	//----- nvinfo : EIATTR_CUDA_API_VERSION
	.align		4
        /*0000*/ 	.byte	0x04, 0x37
        /*0002*/ 	.short	(.L_442 - .L_441)
.L_441:
        /*0004*/ 	.word	0x00000082


	//----- nvinfo : EIATTR_SW2861232_WAR
	.align		4
.L_442:
        /*0008*/ 	.byte	0x01, 0x35
	.zero		2


	//----- nvinfo : EIATTR_PARAM_CBANK
	.align		4
        /*000c*/ 	.byte	0x04, 0x0a
        /*000e*/ 	.short	(.L_444 - .L_443)
	.align		4
.L_443:
        /*0010*/ 	.word	index@(.nv.constant0._ZN7cutlass13device_kernelIN5flash19enable_sm80_to_sm89INS1_16FlashAttnFwdSm80INS1_25CollectiveMainloopFwdSm80ILi8ELi1ELb0EN4cute5tupleIJNS5_1CILi128EEENS7_ILi48EEENS7_ILi256EEEEEELi256ENS_6half_tEfNS_4arch4Sm80ELb0ELb0ELb1ELb1ELb0ELb1ELb1ELb1EEENS1_21CollectiveEpilogueFwdINS6_IJS8_SA_S9_EEENS6_IJNS7_ILi1EEESI_SI_EEESC_SE_Li256ELb1ELb1ELb1ELb0EEENS1_36VarlenDynamicPersistentTileSchedulerILi128ELi48ELi256ELi256ELb1ELb1ELb0ELb0ELb1ELb1EEEEEEEEEvNT_6ParamsE)
        /*0014*/ 	.short	0x0160
        /*0016*/ 	.short	0x0438


	//----- nvinfo : EIATTR_CBANK_PARAM_SIZE
	.align		4
.L_444:
        /*0018*/ 	.byte	0x03, 0x19
        /*001a*/ 	.short	0x0438


	//----- nvinfo : EIATTR_KPARAM_INFO
	.align		4
        /*001c*/ 	.byte	0x04, 0x17
        /*001e*/ 	.short	(.L_446 - .L_445)
.L_445:
        /*0020*/ 	.word	0x00000000
        /*0024*/ 	.short	0x0000
        /*0026*/ 	.short	0x0000
        /*0028*/ 	.byte	0x00, 0xf0, 0xe1, 0x10


	//----- nvinfo : EIATTR_MAXREG_COUNT
	.align		4
.L_446:
        /*002c*/ 	.byte	0x03, 0x1b
        /*002e*/ 	.short	0x00ff


	//----- nvinfo : EIATTR_NUM_BARRIERS
	.align		4
        /*0030*/ 	.byte	0x02, 0x4c
        /*0032*/ 	.byte	0x06
	.zero		1


	//----- nvinfo : EIATTR_ANNOTATIONS
	.align		4
        /*0034*/ 	.byte	0x04, 0x55
        /*0036*/ 	.short	(.L_448 - .L_447)


	//   ....[0]....
.L_447:
        /* <DEDUP_REMOVED lines=48> */


	//----- nvinfo : EIATTR_MERCURY_ISA_VERSION
	.align		4
.L_448:
        /*0328*/ 	.byte	0x03, 0x5f
        /*032a*/ 	.short	0x0000


	//----- nvinfo : EIATTR_INT_WARP_WIDE_INSTR_OFFSETS
	.align		4
        /*032c*/ 	.byte	0x04, 0x31
        /*032e*/ 	.short	(.L_450 - .L_449)


	//   ....[0]....
.L_449:
        /*0330*/ 	.word	0x00016740


	//   ....[1]....
        /*0334*/ 	.word	0x000167c0


	//----- nvinfo : EIATTR_COOP_GROUP_MASK_REGIDS
	.align		4
.L_450:
        /*0338*/ 	.byte	0x04, 0x29
        /*033a*/ 	.short	(.L_452 - .L_451)


	//   ....[0]....
.L_451:
        /*033c*/ 	.word	0xffffffff


	//   ....[1]....
        /*0340*/ 	.word	0xffffffff


	//   ....[2]....
        /*0344*/ 	.word	0xffffffff


	//   ....[3]....
        /*0348*/ 	.word	0xffffffff


	//   ....[4]....
        /*034c*/ 	.word	0xffffffff


	//   ....[5]....
        /*0350*/ 	.word	0xffffffff


	//   ....[6]....
        /*0354*/ 	.word	0xffffffff


	//   ....[7]....
        /*0358*/ 	.word	0xffffffff


	//   ....[8]....
        /*035c*/ 	.word	0xffffffff


	//   ....[9]....
        /*0360*/ 	.word	0xffffffff


	//   ....[10]....
        /*0364*/ 	.word	0xffffffff


	//   ....[11]....
        /*0368*/ 	.word	0xffffffff


	//   ....[12]....
        /*036c*/ 	.word	0xffffffff


	//   ....[13]....
        /*0370*/ 	.word	0xffffffff


	//   ....[14]....
        /*0374*/ 	.word	0xffffffff


	//   ....[15]....
        /*0378*/ 	.word	0xffffffff


	//   ....[16]....
        /*037c*/ 	.word	0xffffffff


	//   ....[17]....
        /*0380*/ 	.word	0xffffffff


	//   ....[18]....
        /*0384*/ 	.word	0xffffffff


	//   ....[19]....
        /*0388*/ 	.word	0xffffffff


	//   ....[20]....
        /*038c*/ 	.word	0xffffffff


	//   ....[21]....
        /*0390*/ 	.word	0xffffffff


	//   ....[22]....
        /*0394*/ 	.word	0xffffffff


	//   ....[23]....
        /*0398*/ 	.word	0xffffffff


	//   ....[24]....
        /*039c*/ 	.word	0xffffffff


	//   ....[25]....
        /*03a0*/ 	.word	0xffffffff


	//   ....[26]....
        /*03a4*/ 	.word	0xffffffff


	//   ....[27]....
        /*03a8*/ 	.word	0xffffffff


	//   ....[28]....
        /*03ac*/ 	.word	0xffffffff


	//   ....[29]....
        /*03b0*/ 	.word	0xffffffff


	//   ....[30]....
        /*03b4*/ 	.word	0xffffffff


	//   ....[31]....
        /*03b8*/ 	.word	0xffffffff


	//   ....[32]....
        /*03bc*/ 	.word	0xffffffff


	//   ....[33]....
        /*03c0*/ 	.word	0xffffffff


	//   ....[34]....
        /*03c4*/ 	.word	0xffffffff


	//   ....[35]....
        /*03c8*/ 	.word	0xffffffff


	//   ....[36]....
        /*03cc*/ 	.word	0xffffffff


	//   ....[37]....
        /*03d0*/ 	.word	0xffffffff


	//   ....[38]....
        /*03d4*/ 	.word	0xffffffff


	//   ....[39]....
        /*03d8*/ 	.word	0xffffffff


	//   ....[40]....
        /*03dc*/ 	.word	0xffffffff


	//   ....[41]....
        /*03e0*/ 	.word	0xffffffff


	//   ....[42]....
        /*03e4*/ 	.word	0xffffffff


	//   ....[43]....
        /*03e8*/ 	.word	0xffffffff


	//   ....[44]....
        /*03ec*/ 	.word	0xffffffff


	//   ....[45]....
        /*03f0*/ 	.word	0xffffffff


	//   ....[46]....
        /*03f4*/ 	.word	0xffffffff


	//   ....[47]....
        /*03f8*/ 	.word	0xffffffff


	//   ....[48]....
        /*03fc*/ 	.word	0xffffffff


	//   ....[49]....
        /*0400*/ 	.word	0xffffffff


	//   ....[50]....
        /*0404*/ 	.word	0xffffffff


	//   ....[51]....
        /*0408*/ 	.word	0xffffffff


	//   ....[52]....
        /*040c*/ 	.word	0xffffffff


	//   ....[53]....
        /*0410*/ 	.word	0xffffffff


	//   ....[54]....
        /*0414*/ 	.word	0xffffffff


	//   ....[55]....
        /*0418*/ 	.word	0xffffffff


	//   ....[56]....
        /*041c*/ 	.word	0xffffffff


	//   ....[57]....
        /*0420*/ 	.word	0xffffffff


	//   ....[58]....
        /*0424*/ 	.word	0xffffffff


	//   ....[59]....
        /*0428*/ 	.word	0xffffffff


	//   ....[60]....
        /*042c*/ 	.word	0xffffffff


	//   ....[61]....
        /*0430*/ 	.word	0xffffffff


	//   ....[62]....
        /*0434*/ 	.word	0xffffffff


	//   ....[63]....
        /*0438*/ 	.word	0xffffffff


	//   ....[64]....
        /*043c*/ 	.word	0xffffffff


	//   ....[65]....
        /*0440*/ 	.word	0xffffffff


	//   ....[66]....
        /*0444*/ 	.word	0xffffffff


	//   ....[67]....
        /*0448*/ 	.word	0xffffffff


	//   ....[68]....
        /*044c*/ 	.word	0xffffffff


	//   ....[69]....
        /*0450*/ 	.word	0xffffffff


	//   ....[70]....
        /*0454*/ 	.word	0xffffffff


	//   ....[71]....
        /*0458*/ 	.word	0xffffffff


	//   ....[72]....
        /*045c*/ 	.word	0xffffffff


	//   ....[73]....
        /*0460*/ 	.word	0xffffffff


	//   ....[74]....
        /*0464*/ 	.word	0xffffffff


	//   ....[75]....
        /*0468*/ 	.word	0xffffffff


	//   ....[76]....
        /*046c*/ 	.word	0xffffffff


	//   ....[77]....
        /*0470*/ 	.word	0xffffffff


	//   ....[78]....
        /*0474*/ 	.word	0xffffffff


	//   ....[79]....
        /*0478*/ 	.word	0xffffffff


	//   ....[80]....
        /*047c*/ 	.word	0xffffffff


	//   ....[81]....
        /*0480*/ 	.word	0xffffffff


	//   ....[82]....
        /*0484*/ 	.word	0xffffffff


	//   ....[83]....
        /*0488*/ 	.word	0xffffffff


	//   ....[84]....
        /*048c*/ 	.word	0xffffffff


	//   ....[85]....
        /*0490*/ 	.word	0xffffffff


	//   ....[86]....
        /*0494*/ 	.word	0xffffffff


	//   ....[87]....
        /*0498*/ 	.word	0xffffffff


	//   ....[88]....
        /*049c*/ 	.word	0xffffffff


	//   ....[89]....
        /*04a0*/ 	.word	0xffffffff


	//   ....[90]....
        /*04a4*/ 	.word	0xffffffff


	//   ....[91]....
        /*04a8*/ 	.word	0xffffffff


	//   ....[92]....
        /*04ac*/ 	.word	0xffffffff


	//   ....[93]....
        /*04b0*/ 	.word	0xffffffff


	//   ....[94]....
        /*04b4*/ 	.word	0xffffffff


	//   ....[95]....
        /*04b8*/ 	.word	0xffffffff


	//   ....[96]....
        /*04bc*/ 	.word	0xffffffff


	//   ....[97]....
        /*04c0*/ 	.word	0xffffffff


	//   ....[98]....
        /*04c4*/ 	.word	0xffffffff


	//   ....[99]....
        /*04c8*/ 	.word	0xffffffff


	//   ....[100]....
        /*04cc*/ 	.word	0xffffffff


	//   ....[101]....
        /*04d0*/ 	.word	0xffffffff


	//   ....[102]....
        /*04d4*/ 	.word	0xffffffff


	//   ....[103]....
        /*04d8*/ 	.word	0xffffffff


	//   ....[104]....
        /*04dc*/ 	.word	0xffffffff


	//   ....[105]....
        /*04e0*/ 	.word	0xffffffff


	//   ....[106]....
        /*04e4*/ 	.word	0xffffffff


	//   ....[107]....
        /*04e8*/ 	.word	0xffffffff


	//   ....[108]....
        /*04ec*/ 	.word	0xffffffff


	//   ....[109]....
        /*04f0*/ 	.word	0xffffffff


	//   ....[110]....
        /*04f4*/ 	.word	0xffffffff


	//   ....[111]....
        /*04f8*/ 	.word	0xffffffff


	//   ....[112]....
        /*04fc*/ 	.word	0xffffffff


	//   ....[113]....
        /*0500*/ 	.word	0xffffffff


	//   ....[114]....
        /*0504*/ 	.word	0xffffffff


	//   ....[115]....
        /*0508*/ 	.word	0xffffffff


	//   ....[116]....
        /*050c*/ 	.word	0xffffffff


	//   ....[117]....
        /*0510*/ 	.word	0xffffffff


	//   ....[118]....
        /*0514*/ 	.word	0xffffffff


	//   ....[119]....
        /*0518*/ 	.word	0xffffffff


	//   ....[120]....
        /*051c*/ 	.word	0xffffffff


	//   ....[121]....
        /*0520*/ 	.word	0xffffffff


	//   ....[122]....
        /*0524*/ 	.word	0xffffffff


	//   ....[123]....
        /*0528*/ 	.word	0xffffffff


	//   ....[124]....
        /*052c*/ 	.word	0xffffffff


	//   ....[125]....
        /*0530*/ 	.word	0xffffffff


	//   ....[126]....
        /*0534*/ 	.word	0xffffffff


	//   ....[127]....
        /*0538*/ 	.word	0xffffffff


	//   ....[128]....
        /*053c*/ 	.word	0xffffffff


	//   ....[129]....
        /*0540*/ 	.word	0xffffffff


	//   ....[130]....
        /*0544*/ 	.word	0xffffffff


	//   ....[131]....
        /*0548*/ 	.word	0xffffffff


	//   ....[132]....
        /*054c*/ 	.word	0xffffffff


	//   ....[133]....
        /*0550*/ 	.word	0xffffffff


	//   ....[134]....
        /*0554*/ 	.word	0xffffffff


	//   ....[135]....
        /*0558*/ 	.word	0xffffffff


	//   ....[136]....
        /*055c*/ 	.word	0xffffffff


	//   ....[137]....
        /*0560*/ 	.word	0xffffffff


	//   ....[138]....
        /*0564*/ 	.word	0xffffffff


	//   ....[139]....
        /*0568*/ 	.word	0xffffffff


	//   ....[140]....
        /*056c*/ 	.word	0xffffffff


	//   ....[141]....
        /*0570*/ 	.word	0xffffffff


	//   ....[142]....
        /*0574*/ 	.word	0xffffffff


	//   ....[143]....
        /*0578*/ 	.word	0xffffffff


	//   ....[144]....
        /*057c*/ 	.word	0xffffffff


	//   ....[145]....
        /*0580*/ 	.word	0xffffffff


	//   ....[146]....
        /*0584*/ 	.word	0xffffffff


	//----- nvinfo : EIATTR_COOP_GROUP_INSTR_OFFSETS
	.align		4
.L_452:
        /*0588*/ 	.byte	0x04, 0x28
        /*058a*/ 	.short	(.L_454 - .L_453)


	//   ....[0]....
.L_453:
        /*058c*/ 	.word	0x00000050


	//   ....[1]....
        /*0590*/ 	.word	0x00000200


	//   ....[2]....
        /*0594*/ 	.word	0x00000230


	//   ....[3]....
        /*0598*/ 	.word	0x00000260


	//   ....[4]....
        /*059c*/ 	.word	0x00000290


	//   ....[5]....
        /*05a0*/ 	.word	0x000002c0


	//   ....[6]....
        /*05a4*/ 	.word	0x000002f0


	//   ....[7]....
        /*05a8*/ 	.word	0x00000460


	//   ....[8]....
        /*05ac*/ 	.word	0x000004a0


	//   ....[9]....
        /*05b0*/ 	.word	0x000004d0


	//   ....[10]....
        /*05b4*/ 	.word	0x00000500


	//   ....[11]....
        /*05b8*/ 	.word	0x00000530


	//   ....[12]....
        /*05bc*/ 	.word	0x00000560


	//   ....[13]....
        /*05c0*/ 	.word	0x000005f0


	//   ....[14]....
        /*05c4*/ 	.word	0x00000620


	//   ....[15]....
        /*05c8*/ 	.word	0x00000630


	//   ....[16]....
        /*05cc*/ 	.word	0x000006a0


	//   ....[17]....
        /*05d0*/ 	.word	0x000095d0


	//   ....[18]....
        /*05d4*/ 	.word	0x000095f0


	//   ....[19]....
        /*05d8*/ 	.word	0x000097b0


	//   ....[20]....
        /*05dc*/ 	.word	0x000097c0


	//   ....[21]....
        /*05e0*/ 	.word	0x00009920


	//   ....[22]....
        /*05e4*/ 	.word	0x00009940


	//   ....[23]....
        /*05e8*/ 	.word	0x00009aa0


	//   ....[24]....
        /*05ec*/ 	.word	0x00009ab0


	//   ....[25]....
        /*05f0*/ 	.word	0x0000a000


	//   ....[26]....
        /*05f4*/ 	.word	0x0000a040


	//   ....[27]....
        /*05f8*/ 	.word	0x0000a080


	//   ....[28]....
        /*05fc*/ 	.word	0x0000a0b0


	//   ....[29]....
        /*0600*/ 	.word	0x0000d200


	//   ....[30]....
        /*0604*/ 	.word	0x0000d240


	//   ....[31]....
        /*0608*/ 	.word	0x0000d280


	//   ....[32]....
        /*060c*/ 	.word	0x0000d2b0


	//   ....[33]....
        /*0610*/ 	.word	0x00011f80


	//   ....[34]....
        /*0614*/ 	.word	0x000120b0


	//   ....[35]....
        /*0618*/ 	.word	0x000120d0


	//   ....[36]....
        /*061c*/ 	.word	0x00012130


	//   ....[37]....
        /*0620*/ 	.word	0x000145b0


	//   ....[38]....
        /*0624*/ 	.word	0x000145d0


	//   ....[39]....
        /*0628*/ 	.word	0x000145e0


	//   ....[40]....
        /*062c*/ 	.word	0x00014610


	//   ....[41]....
        /*0630*/ 	.word	0x00015d20


	//   ....[42]....
        /*0634*/ 	.word	0x00015d30


	//   ....[43]....
        /*0638*/ 	.word	0x00015d60


	//   ....[44]....
        /*063c*/ 	.word	0x00015d70


	//   ....[45]....
        /*0640*/ 	.word	0x00017610


	//   ....[46]....
        /*0644*/ 	.word	0x00017620


	//   ....[47]....
        /*0648*/ 	.word	0x00017640


	//   ....[48]....
        /*064c*/ 	.word	0x00017660


	//   ....[49]....
        /*0650*/ 	.word	0x00017a20


	//   ....[50]....
        /*0654*/ 	.word	0x00017a40


	//   ....[51]....
        /*0658*/ 	.word	0x00017c00


	//   ....[52]....
        /*065c*/ 	.word	0x00017c10


	//   ....[53]....
        /*0660*/ 	.word	0x00017d80


	//   ....[54]....
        /*0664*/ 	.word	0x00017da0


	//   ....[55]....
        /*0668*/ 	.word	0x00017f10


	//   ....[56]....
        /*066c*/ 	.word	0x00017f20


	//   ....[57]....
        /*0670*/ 	.word	0x000182a0


	//   ....[58]....
        /*0674*/ 	.word	0x000182c0


	//   ....[59]....
        /*0678*/ 	.word	0x00018fa0


	//   ....[60]....
        /*067c*/ 	.word	0x00018fb0


	//   ....[61]....
        /*0680*/ 	.word	0x0001a410


	//   ....[62]....
        /*0684*/ 	.word	0x0001a430


	//   ....[63]....
        /*0688*/ 	.word	0x0001a600


	//   ....[64]....
        /*068c*/ 	.word	0x0001a610


	//   ....[65]....
        /*0690*/ 	.word	0x0001a780


	//   ....[66]....
        /*0694*/ 	.word	0x0001a7a0


	//   ....[67]....
        /*0698*/ 	.word	0x0001a910


	//   ....[68]....
        /*069c*/ 	.word	0x0001a920


	//   ....[69]....
        /*06a0*/ 	.word	0x0001ab50


	//   ....[70]....
        /*06a4*/ 	.word	0x0001ab70


	//   ....[71]....
        /*06a8*/ 	.word	0x0001aca0


	//   ....[72]....
        /*06ac*/ 	.word	0x0001ace0


	//   ....[73]....
        /*06b0*/ 	.word	0x0001ad10


	//   ....[74]....
        /*06b4*/ 	.word	0x0001ad40


	//   ....[75]....
        /*06b8*/ 	.word	0x0001ad70


	//   ....[76]....
        /*06bc*/ 	.word	0x0001ada0


	//   ....[77]....
        /*06c0*/ 	.word	0x0001af00


	//   ....[78]....
        /*06c4*/ 	.word	0x0001af40


	//   ....[79]....
        /*06c8*/ 	.word	0x0001af70


	//   ....[80]....
        /*06cc*/ 	.word	0x0001afa0


	//   ....[81]....
        /*06d0*/ 	.word	0x0001afd0


	//   ....[82]....
        /*06d4*/ 	.word	0x0001b000


	//   ....[83]....
        /*06d8*/ 	.word	0x0001b090


	//   ....[84]....
        /*06dc*/ 	.word	0x0001b0c0


	//   ....[85]....
        /*06e0*/ 	.word	0x0001b0d0


	//   ....[86]....
        /*06e4*/ 	.word	0x0001b130


	//   ....[87]....
        /*06e8*/ 	.word	0x0001b720


	//   ....[88]....
        /*06ec*/ 	.word	0x0001b780


	//   ....[89]....
        /*06f0*/ 	.word	0x0001b7d0


	//   ....[90]....
        /*06f4*/ 	.word	0x0001b820


	//   ....[91]....
        /*06f8*/ 	.word	0x0001b870


	//   ....[92]....
        /*06fc*/ 	.word	0x0001b8e0


	//   ....[93]....
        /*0700*/ 	.word	0x0001b920


	//   ....[94]....
        /*0704*/ 	.word	0x0001b990


	//   ....[95]....
        /*0708*/ 	.word	0x0001ba00


	//   ....[96]....
        /*070c*/ 	.word	0x0001ba60


	//   ....[97]....
        /*0710*/ 	.word	0x0001bad0


	//   ....[98]....
        /*0714*/ 	.word	0x0001bb40


	//   ....[99]....
        /*0718*/ 	.word	0x0001bba0


	//   ....[100]....
        /*071c*/ 	.word	0x0001bc00


	//   ....[101]....
        /*0720*/ 	.word	0x0001bc60


	//   ....[102]....
        /*0724*/ 	.word	0x0001bcd0


	//   ....[103]....
        /*0728*/ 	.word	0x0001bd30


	//   ....[104]....
        /*072c*/ 	.word	0x0001bd90


	//   ....[105]....
        /*0730*/ 	.word	0x0001be00


	//   ....[106]....
        /*0734*/ 	.word	0x0001be50


	//   ....[107]....
        /*0738*/ 	.word	0x0001bea0


	//   ....[108]....
        /*073c*/ 	.word	0x0001bef0


	//   ....[109]....
        /*0740*/ 	.word	0x0001bf60


	//   ....[110]....
        /*0744*/ 	.word	0x0001bfd0


	//   ....[111]....
        /*0748*/ 	.word	0x0001c030


	//   ....[112]....
        /*074c*/ 	.word	0x0001c090


	//   ....[113]....
        /*0750*/ 	.word	0x0001c0f0


	//   ....[114]....
        /*0754*/ 	.word	0x0001c160


	//   ....[115]....
        /*0758*/ 	.word	0x0001c1c0


	//   ....[116]....
        /*075c*/ 	.word	0x0001c220


	//   ....[117]....
        /*0760*/ 	.word	0x0001c280


	//   ....[118]....
        /*0764*/ 	.word	0x0001c2f0


	//   ....[119]....
        /*0768*/ 	.word	0x0001c350


	//   ....[120]....
        /*076c*/ 	.word	0x0001c3b0


	//   ....[121]....
        /*0770*/ 	.word	0x0001c410


	//   ....[122]....
        /*0774*/ 	.word	0x0001c480


	//   ....[123]....
        /*0778*/ 	.word	0x0001c4e0


	//   ....[124]....
        /*077c*/ 	.word	0x0001c540


	//   ....[125]....
        /*0780*/ 	.word	0x0001c5a0


	//   ....[126]....
        /*0784*/ 	.word	0x0001c610


	//   ....[127]....
        /*0788*/ 	.word	0x0001c670


	//   ....[128]....
        /*078c*/ 	.word	0x0001c6d0


	//   ....[129]....
        /*0790*/ 	.word	0x0001c730


	//   ....[130]....
        /*0794*/ 	.word	0x0001c7a0


	//   ....[131]....
        /*0798*/ 	.word	0x0001c7f0


	//   ....[132]....
        /*079c*/ 	.word	0x0001c830


	//   ....[133]....
        /*07a0*/ 	.word	0x0001c880


	//   ....[134]....
        /*07a4*/ 	.word	0x0001c8d0


	//   ....[135]....
        /*07a8*/ 	.word	0x0001c920


	//   ....[136]....
        /*07ac*/ 	.word	0x0001c990


	//   ....[137]....
        /*07b0*/ 	.word	0x0001c9d0


	//   ....[138]....
        /*07b4*/ 	.word	0x0001ca20


	//   ....[139]....
        /*07b8*/ 	.word	0x0001ca70


	//   ....[140]....
        /*07bc*/ 	.word	0x0001cac0


	//   ....[141]....
        /*07c0*/ 	.word	0x0001cb10


	//   ....[142]....
        /*07c4*/ 	.word	0x0001cb80


	//   ....[143]....
        /*07c8*/ 	.word	0x0001cbc0


	//   ....[144]....
        /*07cc*/ 	.word	0x0001cc30


	//   ....[145]....
        /*07d0*/ 	.word	0x0001cc90


	//   ....[146]....
        /*07d4*/ 	.word	0x0001ccf0


	//----- nvinfo : EIATTR_EXIT_INSTR_OFFSETS
	.align		4
.L_454:
        /*07d8*/ 	.byte	0x04, 0x1c
        /*07da*/ 	.short	(.L_456 - .L_455)


	//   ....[0]....
.L_455:
        /*07dc*/ 	.word	0x00000c10


	//   ....[1]....
        /*07e0*/ 	.word	0x0001b6e0


	//----- nvinfo : EIATTR_MAX_THREADS
	.align		4
.L_456:
        /*07e4*/ 	.byte	0x04, 0x05
        /*07e6*/ 	.short	(.L_458 - .L_457)
.L_457:
        /*07e8*/ 	.word	0x00000100
        /*07ec*/ 	.word	0x00000001
        /*07f0*/ 	.word	0x00000001


	//----- nvinfo : EIATTR_CRS_STACK_SIZE
	.align		4
.L_458:
        /*07f4*/ 	.byte	0x04, 0x1e
        /*07f6*/ 	.short	(.L_460 - .L_459)
.L_459:
        /*07f8*/ 	.word	0x00000000
.L_460:


//--------------------- .nv.info._ZN7cutlass13device_kernelIN5flash19enable_sm80_to_sm89INS1_16FlashAttnFwdSm80INS1_25CollectiveMainloopFwdSm80ILi8ELi1ELb0EN4cute5tupleIJNS5_1CILi128EEENS7_ILi64EEENS7_ILi256EEEEEELi256ENS_6half_tEfNS_4arch4Sm80ELb0ELb1ELb1ELb0ELb0ELb0ELb1ELb1EEENS1_21CollectiveEpilogueFwdINS6_IJS8_SA_S9_EEENS6_IJNS7_ILi1EEESI_SI_EEESC_SE_Li256ELb0ELb1ELb1ELb0EEENS1_19SingleTileSchedulerILb0ELb1ELb1ELi128EEEEEEEEEvNT_6ParamsE --------------------------
	.section	.nv.info._ZN7cutlass13device_kernelIN5flash19enable_sm80_to_sm89INS1_16FlashAttnFwdSm80INS1_25CollectiveMainloopFwdSm80ILi8ELi1ELb0EN4cute5tupleIJNS5_1CILi128EEENS7_ILi64EEENS7_ILi256EEEEEELi256ENS_6half_tEfNS_4arch4Sm80ELb0ELb1ELb1ELb0ELb0ELb0ELb1ELb1EEENS1_21CollectiveEpilogueFwdINS6_IJS8_SA_S9_EEENS6_IJNS7_ILi1EEESI_SI_EEESC_SE_Li256ELb0ELb1ELb1ELb0EEENS1_19SingleTileSchedulerILb0ELb1ELb1ELi128EEEEEEEEEvNT_6ParamsE,"",@"SHT_CUDA_INFO"
	.sectionflags	@""
	.align	4


	//----- nvinfo : EIATTR_CUDA_API_VERSION
	.align		4
        /*0000*/ 	.byte	0x04, 0x37
        /*0002*/ 	.short	(.L_462 - .L_461)
.L_461:
        /*0004*/ 	.word	0x00000082


	//----- nvinfo : EIATTR_SW2861232_WAR
	.align		4
.L_462:
        /*0008*/ 	.byte	0x01, 0x35
	.zero		2


	//----- nvinfo : EIATTR_PARAM_CBANK
	.align		4
        /*000c*/ 	.byte	0x04, 0x0a
        /*000e*/ 	.short	(.L_464 - .L_463)
	.align		4
.L_463:
        /*0010*/ 	.word	index@(.nv.constant0._ZN7cutlass13device_kernelIN5flash19enable_sm80_to_sm89INS1_16FlashAttnFwdSm80INS1_25CollectiveMainloopFwdSm80ILi8ELi1ELb0EN4cute5tupleIJNS5_1CILi128EEENS7_ILi64EEENS7_ILi256EEEEEELi256ENS_6half_tEfNS_4arch4Sm80ELb0ELb1ELb1ELb0ELb0ELb0ELb1ELb1EEENS1_21CollectiveEpilogueFwdINS6_IJS8_SA_S9_EEENS6_IJNS7_ILi1EEESI_SI_EEESC_SE_Li256ELb0ELb1ELb1ELb0EEENS1_19SingleTileSchedulerILb0ELb1ELb1ELi128EEEEEEEEEvNT_6ParamsE)
        /*0014*/ 	.short	0x0160
        /*0016*/ 	.short	0x0418


	//----- nvinfo : EIATTR_CBANK_PARAM_SIZE
	.align		4
.L_464:
        /*0018*/ 	.byte	0x03, 0x19
        /*001a*/ 	.short	0x0418


	//----- nvinfo : EIATTR_KPARAM_INFO
	.align		4
        /*001c*/ 	.byte	0x04, 0x17
        /*001e*/ 	.short	(.L_466 - .L_465)
.L_465:
        /*0020*/ 	.word	0x00000000
        /*0024*/ 	.short	0x0000
        /*0026*/ 	.short	0x0000
        /*0028*/ 	.byte	0x00, 0xf0, 0x61, 0x10


	//----- nvinfo : EIATTR_MAXREG_COUNT
	.align		4
.L_466:
        /*002c*/ 	.byte	0x03, 0x1b
        /*002e*/ 	.short	0x00ff


	//----- nvinfo : EIATTR_NUM_BARRIERS
	.align		4
        /*0030*/ 	.byte	0x02, 0x4c
        /*0032*/ 	.byte	0x02
	.zero		1


	//----- nvinfo : EIATTR_ANNOTATIONS
	.align		4
        /*0034*/ 	.byte	0x04, 0x55
        /*0036*/ 	.short	(.L_468 - .L_467)


	//   ....[0]....
.L_467:
        /* <DEDUP_REMOVED lines=36> */


	//----- nvinfo : EIATTR_MERCURY_ISA_VERSION
	.align		4
.L_468:
        /*0260*/ 	.byte	0x03, 0x5f
        /*0262*/ 	.short	0x0000


	//----- nvinfo : EIATTR_COOP_GROUP_MASK_REGIDS
	.align		4
        /*0264*/ 	.byte	0x04, 0x29
        /*0266*/ 	.short	(.L_470 - .L_469)


	//   ....[0]....
.L_469:
        /*0268*/ 	.word	0xffffffff


	//   ....[1]....
        /*026c*/ 	.word	0xffffffff


	//   ....[2]....
        /*0270*/ 	.word	0xffffffff


	//   ....[3]....
        /*0274*/ 	.word	0xffffffff


	//   ....[4]....
        /*0278*/ 	.word	0xffffffff


	//   ....[5]....
        /*027c*/ 	.word	0xffffffff


	//   ....[6]....
        /*0280*/ 	.word	0xffffffff


	//   ....[7]....
        /*0284*/ 	.word	0xffffffff


	//   ....[8]....
        /*0288*/ 	.word	0xffffffff


	//   ....[9]....
        /*028c*/ 	.word	0xffffffff


	//   ....[10]....
        /*0290*/ 	.word	0xffffffff


	//   ....[11]....
        /*0294*/ 	.word	0xffffffff


	//   ....[12]....
        /*0298*/ 	.word	0xffffffff


	//   ....[13]....
        /*029c*/ 	.word	0xffffffff


	//   ....[14]....
        /*02a0*/ 	.word	0xffffffff


	//   ....[15]....
        /*02a4*/ 	.word	0xffffffff


	//   ....[16]....
        /*02a8*/ 	.word	0xffffffff


	//   ....[17]....
        /*02ac*/ 	.word	0xffffffff


	//   ....[18]....
        /*02b0*/ 	.word	0xffffffff


	//   ....[19]....
        /*02b4*/ 	.word	0xffffffff


	//   ....[20]....
        /*02b8*/ 	.word	0xffffffff


	//   ....[21]....
        /*02bc*/ 	.word	0xffffffff


	//   ....[22]....
        /*02c0*/ 	.word	0xffffffff


	//   ....[23]....
        /*02c4*/ 	.word	0xffffffff


	//   ....[24]....
        /*02c8*/ 	.word	0xffffffff


	//   ....[25]....
        /*02cc*/ 	.word	0xffffffff


	//   ....[26]....
        /*02d0*/ 	.word	0xffffffff


	//   ....[27]....
        /*02d4*/ 	.word	0xffffffff


	//   ....[28]....
        /*02d8*/ 	.word	0xffffffff


	//   ....[29]....
        /*02dc*/ 	.word	0xffffffff


	//   ....[30]....
        /*02e0*/ 	.word	0xffffffff


	//   ....[31]....
        /*02e4*/ 	.word	0xffffffff


	//   ....[32]....
        /*02e8*/ 	.word	0xffffffff


	//   ....[33]....
        /*02ec*/ 	.word	0xffffffff


	//   ....[34]....
        /*02f0*/ 	.word	0xffffffff


	//   ....[35]....
        /*02f4*/ 	.word	0xffffffff


	//   ....[36]....
        /*02f8*/ 	.word	0xffffffff


	//   ....[37]....
        /*02fc*/ 	.word	0xffffffff


	//   ....[38]....
        /*0300*/ 	.word	0xffffffff


	//   ....[39]....
        /*0304*/ 	.word	0xffffffff


	//   ....[40]....
        /*0308*/ 	.word	0xffffffff


	//   ....[41]....
        /*030c*/ 	.word	0xffffffff


	//   ....[42]....
        /*0310*/ 	.word	0xffffffff


	//----- nvinfo : EIATTR_COOP_GROUP_INSTR_OFFSETS
	.align		4
.L_470:
        /*0314*/ 	.byte	0x04, 0x28
        /*0316*/ 	.short	(.L_472 - .L_471)


	//   ....[0]....
.L_471:
        /*0318*/ 	.word	0x00000060


	//   ....[1]....
        /*031c*/ 	.word	0x000013a0


	//   ....[2]....
        /*0320*/ 	.word	0x00001410


	//   ....[3]....
        /*0324*/ 	.word	0x00001760


	//   ....[4]....
        /*0328*/ 	.word	0x00001810


	//   ....[5]....
        /*032c*/ 	.word	0x00001a40


	//   ....[6]....
        /*0330*/ 	.word	0x00001a70


	//   ....[7]....
        /*0334*/ 	.word	0x00001c60


	//   ....[8]....
        /*0338*/ 	.word	0x00001ca0


	//   ....[9]....
        /*033c*/ 	.word	0x00003800


	//   ....[10]....
        /*0340*/ 	.word	0x00003fe0


	//   ....[11]....
        /*0344*/ 	.word	0x00004620


	//   ....[12]....
        /*0348*/ 	.word	0x00004770


	//   ....[13]....
        /*034c*/ 	.word	0x00004790


	//   ....[14]....
        /*0350*/ 	.word	0x00004820


	//   ....[15]....
        /*0354*/ 	.word	0x00008380


	//   ....[16]....
        /*0358*/ 	.word	0x00008560


	//   ....[17]....
        /*035c*/ 	.word	0x00008e20


	//   ....[18]....
        /*0360*/ 	.word	0x00008f90


	//   ....[19]....
        /*0364*/ 	.word	0x00008fa0


	//   ....[20]....
        /*0368*/ 	.word	0x00008fd0


	//   ....[21]....
        /*036c*/ 	.word	0x0000c7f0


	//   ....[22]....
        /*0370*/ 	.word	0x0000c860


	//   ....[23]....
        /*0374*/ 	.word	0x0000c890


	//   ....[24]....
        /*0378*/ 	.word	0x0000c910


	//   ....[25]....
        /*037c*/ 	.word	0x000101b0


	//   ....[26]....
        /*0380*/ 	.word	0x000104d0


	//   ....[27]....
        /*0384*/ 	.word	0x00010d90


	//   ....[28]....
        /*0388*/ 	.word	0x00010f00


	//   ....[29]....
        /*038c*/ 	.word	0x00010f10


	//   ....[30]....
        /*0390*/ 	.word	0x00010f40


	//   ....[31]....
        /*0394*/ 	.word	0x00012b70


	//   ....[32]....
        /*0398*/ 	.word	0x00012ba0


	//   ....[33]....
        /*039c*/ 	.word	0x00012be0


	//   ....[34]....
        /*03a0*/ 	.word	0x00012bf0


	//   ....[35]....
        /*03a4*/ 	.word	0x00013ae0


	//   ....[36]....
        /*03a8*/ 	.word	0x00013b20


	//   ....[37]....
        /*03ac*/ 	.word	0x00013b50


	//   ....[38]....
        /*03b0*/ 	.word	0x00013b80


	//   ....[39]....
        /*03b4*/ 	.word	0x00013c70


	//   ....[40]....
        /*03b8*/ 	.word	0x00013c80


	//   ....[41]....
        /*03bc*/ 	.word	0x00014890


	//   ....[42]....
        /*03c0*/ 	.word	0x000148a0


	//----- nvinfo : EIATTR_EXIT_INSTR_OFFSETS
	.align		4
.L_472:
        /*03c4*/ 	.byte	0x04, 0x1c
        /*03c6*/ 	.short	(.L_474 - .L_473)


	//   ....[0]....
.L_473:
        /*03c8*/ 	.word	0x000001c0


	//   ....[1]....
        /*03cc*/ 	.word	0x000148b0


	//   ....[2]....
        /*03d0*/ 	.word	0x00015450


	//   ....[3]....
        /*03d4*/ 	.word	0x000154a0


	//   ....[4]....
        /*03d8*/ 	.word	0x000154d0


	//   ....[5]....
        /*03dc*/ 	.word	0x00015530


	//   ....[6]....
        /*03e0*/ 	.word	0x000157c0


	//----- nvinfo : EIATTR_CTAIDZ_USED
	.align		4
.L_474:
        /*03e4*/ 	.byte	0x01, 0x04
	.zero		2


	//----- nvinfo : EIATTR_MAX_THREADS
	.align		4
        /*03e8*/ 	.byte	0x04, 0x05
        /*03ea*/ 	.short	(.L_476 - .L_475)
.L_475:
        /*03ec*/ 	.word	0x00000100
        /*03f0*/ 	.word	0x00000001
        /*03f4*/ 	.word	0x00000001


	//----- nvinfo : EIATTR_CRS_STACK_SIZE
	.align		4
.L_476:
        /*03f8*/ 	.byte	0x04, 0x1e
        /*03fa*/ 	.short	(.L_478 - .L_477)
.L_477:
        /*03fc*/ 	.word	0x00000000
.L_478:


//--------------------- .nv.info._ZN7cutlass13device_kernelIN5flash19enable_sm80_to_sm89INS1_16FlashAttnFwdSm80INS1_25CollectiveMainloopFwdSm80ILi8ELi1ELb0EN4cute5tupleIJNS5_1CILi128EEENS7_ILi64EEENS7_ILi256EEEEEELi256ENS_6half_tEfNS_4arch4Sm80ELb0ELb1ELb1ELb1ELb0ELb0ELb1ELb1EEENS1_21CollectiveEpilogueFwdINS6_IJS8_SA_S9_EEENS6_IJNS7_ILi1EEESI_SI_EEESC_SE_Li256ELb1ELb1ELb1ELb0EEENS1_36VarlenDynamicPersistentTileSchedulerILi128ELi64ELi256ELi256ELb1ELb1ELb0ELb1ELb0ELb1EEEEEEEEEvNT_6ParamsE --------------------------
	.section	.nv.info._ZN7cutlass13device_kernelIN5flash19enable_sm80_to_sm89INS1_16FlashAttnFwdSm80INS1_25CollectiveMainloopFwdSm80ILi8ELi1ELb0EN4cute5tupleIJNS5_1CILi128EEENS7_ILi64EEENS7_ILi256EEEEEELi256ENS_6half_tEfNS_4arch4Sm80ELb0ELb1ELb1ELb1ELb0ELb0ELb1ELb1EEENS1_21CollectiveEpilogueFwdINS6_IJS8_SA_S9_EEENS6_IJNS7_ILi1EEESI_SI_EEESC_SE_Li256ELb1ELb1ELb1ELb0EEENS1_36VarlenDynamicPersistentTileSchedulerILi128ELi64ELi256ELi256ELb1ELb1ELb0ELb1ELb0ELb1EEEEEEEEEvNT_6ParamsE,"",@"SHT_CUDA_INFO"
	.sectionflags	@""
	.align	4


	//----- nvinfo : EIATTR_CUDA_API_VERSION
	.align		4
        /*0000*/ 	.byte	0x04, 0x37
        /*0002*/ 	.short	(.L_480 - .L_479)
.L_479:
        /*0004*/ 	.word	0x00000082


	//----- nvinfo : EIATTR_SW2861232_WAR
	.align		4
.L_480:
        /*0008*/ 	.byte	0x01, 0x35
	.zero		2


	//----- nvinfo : EIATTR_PARAM_CBANK
	.align		4
        /*000c*/ 	.byte	0x04, 0x0a
        /*000e*/ 	.short	(.L_482 - .L_481)
	.align		4
.L_481:
        /*0010*/ 	.word	index@(.nv.constant0._ZN7cutlass13device_kernelIN5flash19enable_sm80_to_sm89INS1_16FlashAttnFwdSm80INS1_25CollectiveMainloopFwdSm80ILi8ELi1ELb0EN4cute5tupleIJNS5_1CILi128EEENS7_ILi64EEENS7_ILi256EEEEEELi256ENS_6half_tEfNS_4arch4Sm80ELb0ELb1ELb1ELb1ELb0ELb0ELb1ELb1EEENS1_21CollectiveEpilogueFwdINS6_IJS8_SA_S9_EEENS6_IJNS7_ILi1EEESI_SI_EEESC_SE_Li256ELb1ELb1ELb1ELb0EEENS1_36VarlenDynamicPersistentTileSchedulerILi128ELi64ELi256ELi256ELb1ELb1ELb0ELb1ELb0ELb1EEEEEEEEEvNT_6ParamsE)
        /*0014*/ 	.short	0x0160
        /*0016*/ 	.short	0x0438


	//----- nvinfo : EIATTR_CBANK_PARAM_SIZE
	.align		4
.L_482:
        /*0018*/ 	.byte	0x03, 0x19
        /*001a*/ 	.short	0x0438


	//----- nvinfo : EIATTR_KPARAM_INFO
	.align		4
        /*001c*/ 	.byte	0x04, 0x17
        /*001e*/ 	.short	(.L_484 - .L_483)
.L_483:
        /*0020*/ 	.word	0x00000000
        /*0024*/ 	.short	0x0000
        /*0026*/ 	.short	0x0000
        /*0028*/ 	.byte	0x00, 0xf0, 0xe1, 0x10


	//----- nvinfo : EIATTR_MAXREG_COUNT
	.align		4
.L_484:
        /*002c*/ 	.byte	0x03, 0x1b
        /*002e*/ 	.short	0x00ff


	//----- nvinfo : EIATTR_NUM_BARRIERS
	.align		4
        /*0030*/ 	.byte	0x02, 0x4c
        /*0032*/ 	.byte	0x06
	.zero		1


	//----- nvinfo : EIATTR_ANNOTATIONS
	.align		4
        /*0034*/ 	.byte	0x04, 0x55
        /*0036*/ 	.short	(.L_486 - .L_485)


	//   ....[0]....
.L_485:
        /* <DEDUP_REMOVED lines=139> */


	//----- nvinfo : EIATTR_MERCURY_ISA_VERSION
	.align		4
.L_486:
        /*08d0*/ 	.byte	0x03, 0x5f
        /*08d2*/ 	.short	0x0000


	//----- nvinfo : EIATTR_INT_WARP_WIDE_INSTR_OFFSETS
	.align		4
        /*08d4*/ 	.byte	0x04, 0x31
        /*08d6*/ 	.short	(.L_488 - .L_487)


	//   ....[0]....
.L_487:
        /*08d8*/ 	.word	0x00014180


	//   ....[1]....
        /*08dc*/ 	.word	0x00014200


	//----- nvinfo : EIATTR_COOP_GROUP_MASK_REGIDS
	.align		4
.L_488:
        /*08e0*/ 	.byte	0x04, 0x29
        /*08e2*/ 	.short	(.L_490 - .L_489)


	//   ....[0]....
.L_489:
        /*08e4*/ 	.word	0xffffffff


	//   ....[1]....
        /*08e8*/ 	.word	0xffffffff


	//   ....[2]....
        /*08ec*/ 	.word	0xffffffff


	//   ....[3]....
        /*08f0*/ 	.word	0xffffffff


	//   ....[4]....
        /*08f4*/ 	.word	0xffffffff


	//   ....[5]....
        /*08f8*/ 	.word	0xffffffff


	//   ....[6]....
        /*08fc*/ 	.word	0xffffffff


	//   ....[7]....
        /*0900*/ 	.word	0xffffffff


	//   ....[8]....
        /*0904*/ 	.word	0xffffffff


	//   ....[9]....
        /*0908*/ 	.word	0xffffffff


	//   ....[10]....
        /*090c*/ 	.word	0xffffffff


	//   ....[11]....
        /*0910*/ 	.word	0xffffffff


	//   ....[12]....
        /*0914*/ 	.word	0xffffffff


	//   ....[13]....
        /*0918*/ 	.word	0xffffffff


	//   ....[14]....
        /*091c*/ 	.word	0xffffffff


	//   ....[15]....
        /*0920*/ 	.word	0xffffffff


	//   ....[16]....
        /*0924*/ 	.word	0xffffffff


	//   ....[17]....
        /*0928*/ 	.word	0xffffffff


	//   ....[18]....
        /*092c*/ 	.word	0xffffffff


	//   ....[19]....
        /*0930*/ 	.word	0xffffffff


	//   ....[20]....
        /*0934*/ 	.word	0xffffffff


	//   ....[21]....
        /*0938*/ 	.word	0xffffffff


	//   ....[22]....
        /*093c*/ 	.word	0xffffffff


	//   ....[23]....
        /*0940*/ 	.word	0xffffffff


	//   ....[24]....
        /*0944*/ 	.word	0xffffffff


	//   ....[25]....
        /*0948*/ 	.word	0xffffffff


	//   ....[26]....
        /*094c*/ 	.word	0xffffffff


	//   ....[27]....
        /*0950*/ 	.word	0xffffffff


	//   ....[28]....
        /*0954*/ 	.word	0xffffffff


	//   ....[29]....
        /*0958*/ 	.word	0xffffffff


	//   ....[30]....
        /*095c*/ 	.word	0xffffffff


	//   ....[31]....
        /*0960*/ 	.word	0xffffffff


	//   ....[32]....
        /*0964*/ 	.word	0xffffffff


	//   ....[33]....
        /*0968*/ 	.word	0xffffffff


	//   ....[34]....
        /*096c*/ 	.word	0xffffffff


	//   ....[35]....
        /*0970*/ 	.word	0xffffffff


	//   ....[36]....
        /*0974*/ 	.word	0xffffffff


	//   ....[37]....
        /*0978*/ 	.word	0xffffffff


	//   ....[38]....
        /*097c*/ 	.word	0xffffffff


	//   ....[39]....
        /*0980*/ 	.word	0xffffffff


	//   ....[40]....
        /*0984*/ 	.word	0xffffffff


	//   ....[41]....
        /*0988*/ 	.word	0xffffffff


	//   ....[42]....
        /*098c*/ 	.word	0xffffffff


	//   ....[43]....
        /*0990*/ 	.word	0xffffffff


	//   ....[44]....
        /*0994*/ 	.word	0xffffffff


	//   ....[45]....
        /*0998*/ 	.word	0xffffffff


	//   ....[46]....
        /*099c*/ 	.word	0xffffffff


	//   ....[47]....
        /*09a0*/ 	.word	0xffffffff


	//   ....[48]....
        /*09a4*/ 	.word	0xffffffff


	//   ....[49]....
        /*09a8*/ 	.word	0xffffffff


	//   ....[50]....
        /*09ac*/ 	.word	0xffffffff


	//   ....[51]....
        /*09b0*/ 	.word	0xffffffff


	//   ....[52]....
        /*09b4*/ 	.word	0xffffffff


	//   ....[53]....
        /*09b8*/ 	.word	0xffffffff


	//   ....[54]....
        /*09bc*/ 	.word	0xffffffff


	//   ....[55]....
        /*09c0*/ 	.word	0xffffffff


	//   ....[56]....
        /*09c4*/ 	.word	0xffffffff


	//   ....[57]....
        /*09c8*/ 	.word	0xffffffff


	//   ....[58]....
        /*09cc*/ 	.word	0xffffffff


	//   ....[59]....
        /*09d0*/ 	.word	0xffffffff


	//   ....[60]....
        /*09d4*/ 	.word	0xffffffff


	//   ....[61]....
        /*09d8*/ 	.word	0xffffffff


	//   ....[62]....
        /*09dc*/ 	.word	0xffffffff


	//   ....[63]....
        /*09e0*/ 	.word	0xffffffff


	//   ....[64]....
        /*09e4*/ 	.word	0xffffffff


	//   ....[65]....
        /*09e8*/ 	.word	0xffffffff


	//   ....[66]....
        /*09ec*/ 	.word	0xffffffff


	//   ....[67]....
        /*09f0*/ 	.word	0xffffffff


	//   ....[68]....
        /*09f4*/ 	.word	0xffffffff


	//   ....[69]....
        /*09f8*/ 	.word	0xffffffff


	//   ....[70]....
        /*09fc*/ 	.word	0xffffffff


	//   ....[71]....
        /*0a00*/ 	.word	0xffffffff


	//   ....[72]....
        /*0a04*/ 	.word	0xffffffff


	//   ....[73]....
        /*0a08*/ 	.word	0xffffffff


	//   ....[74]....
        /*0a0c*/ 	.word	0xffffffff


	//   ....[75]....
        /*0a10*/ 	.word	0xffffffff


	//   ....[76]....
        /*0a14*/ 	.word	0xffffffff


	//   ....[77]....
        /*0a18*/ 	.word	0xffffffff


	//   ....[78]....
        /*0a1c*/ 	.word	0xffffffff


	//   ....[79]....
        /*0a20*/ 	.word	0xffffffff


	//   ....[80]....
        /*0a24*/ 	.word	0xffffffff


	//   ....[81]....
        /*0a28*/ 	.word	0xffffffff


	//   ....[82]....
        /*0a2c*/ 	.word	0xffffffff


	//   ....[83]....
        /*0a30*/ 	.word	0xffffffff


	//   ....[84]....
        /*0a34*/ 	.word	0xffffffff


	//   ....[85]....
        /*0a38*/ 	.word	0xffffffff


	//   ....[86]....
        /*0a3c*/ 	.word	0xffffffff


	//   ....[87]....
        /*0a40*/ 	.word	0xffffffff


	//   ....[88]....
        /*0a44*/ 	.word	0xffffffff


	//   ....[89]....
        /*0a48*/ 	.word	0xffffffff


	//   ....[90]....
        /*0a4c*/ 	.word	0xffffffff


	//   ....[91]....
        /*0a50*/ 	.word	0xffffffff


	//   ....[92]....
        /*0a54*/ 	.word	0xffffffff


	//   ....[93]....
        /*0a58*/ 	.word	0xffffffff


	//   ....[94]....
        /*0a5c*/ 	.word	0xffffffff


	//   ....[95]....
        /*0a60*/ 	.word	0xffffffff


	//   ....[96]....
        /*0a64*/ 	.word	0xffffffff


	//   ....[97]....
        /*0a68*/ 	.word	0xffffffff


	//   ....[98]....
        /*0a6c*/ 	.word	0xffffffff


	//   ....[99]....
        /*0a70*/ 	.word	0xffffffff


	//   ....[100]....
        /*0a74*/ 	.word	0xffffffff


	//   ....[101]....
        /*0a78*/ 	.word	0xffffffff


	//   ....[102]....
        /*0a7c*/ 	.word	0xffffffff


	//   ....[103]....
        /*0a80*/ 	.word	0xffffffff


	//   ....[104]....
        /*0a84*/ 	.word	0xffffffff


	//   ....[105]....
        /*0a88*/ 	.word	0xffffffff


	//   ....[106]....
        /*0a8c*/ 	.word	0xffffffff


	//   ....[107]....
        /*0a90*/ 	.word	0xffffffff


	//   ....[108]....
        /*0a94*/ 	.word	0xffffffff


	//   ....[109]....
        /*0a98*/ 	.word	0xffffffff


	//   ....[110]....
        /*0a9c*/ 	.word	0xffffffff


	//   ....[111]....
        /*0aa0*/ 	.word	0xffffffff


	//   ....[112]....
        /*0aa4*/ 	.word	0xffffffff


	//   ....[113]....
        /*0aa8*/ 	.word	0xffffffff


	//   ....[114]....
        /*0aac*/ 	.word	0xffffffff


	//   ....[115]....
        /*0ab0*/ 	.word	0xffffffff


	//   ....[116]....
        /*0ab4*/ 	.word	0xffffffff


	//   ....[117]....
        /*0ab8*/ 	.word	0xffffffff


	//   ....[118]....
        /*0abc*/ 	.word	0xffffffff


	//   ....[119]....
        /*0ac0*/ 	.word	0xffffffff


	//   ....[120]....
        /*0ac4*/ 	.word	0xffffffff


	//   ....[121]....
        /*0ac8*/ 	.word	0xffffffff


	//   ....[122]....
        /*0acc*/ 	.word	0xffffffff


	//   ....[123]....
        /*0ad0*/ 	.word	0xffffffff


	//   ....[124]....
        /*0ad4*/ 	.word	0xffffffff


	//   ....[125]....
        /*0ad8*/ 	.word	0xffffffff


	//   ....[126]....
        /*0adc*/ 	.word	0xffffffff


	//   ....[127]....
        /*0ae0*/ 	.word	0xffffffff


	//   ....[128]....
        /*0ae4*/ 	.word	0xffffffff


	//   ....[129]....
        /*0ae8*/ 	.word	0xffffffff


	//   ....[130]....
        /*0aec*/ 	.word	0xffffffff


	//   ....[131]....
        /*0af0*/ 	.word	0xffffffff


	//   ....[132]....
        /*0af4*/ 	.word	0xffffffff


	//   ....[133]....
        /*0af8*/ 	.word	0xffffffff


	//   ....[134]....
        /*0afc*/ 	.word	0xffffffff


	//   ....[135]....
        /*0b00*/ 	.word	0xffffffff


	//   ....[136]....
        /*0b04*/ 	.word	0xffffffff


	//   ....[137]....
        /*0b08*/ 	.word	0xffffffff


	//   ....[138]....
        /*0b0c*/ 	.word	0xffffffff


	//   ....[139]....
        /*0b10*/ 	.word	0xffffffff


	//   ....[140]....
        /*0b14*/ 	.word	0xffffffff


	//   ....[141]....
        /*0b18*/ 	.word	0xffffffff


	//   ....[142]....
        /*0b1c*/ 	.word	0xffffffff


	//   ....[143]....
        /*0b20*/ 	.word	0xffffffff


	//   ....[144]....
        /*0b24*/ 	.word	0xffffffff


	//   ....[145]....
        /*0b28*/ 	.word	0xffffffff


	//   ....[146]....
        /*0b2c*/ 	.word	0xffffffff


	//   ....[147]....
        /*0b30*/ 	.word	0xffffffff


	//   ....[148]....
        /*0b34*/ 	.word	0xffffffff


	//   ....[149]....
        /*0b38*/ 	.word	0xffffffff


	//   ....[150]....
        /*0b3c*/ 	.word	0xffffffff


	//   ....[151]....
        /*0b40*/ 	.word	0xffffffff


	//   ....[152]....
        /*0b44*/ 	.word	0xffffffff


	//----- nvinfo : EIATTR_COOP_GROUP_INSTR_OFFSETS
	.align		4
.L_490:
        /*0b48*/ 	.byte	0x04, 0x28
        /*0b4a*/ 	.short	(.L_492 - .L_491)


	//   ....[0]....
.L_491:
        /*0b4c*/ 	.word	0x00000050


	//   ....[1]....
        /*0b50*/ 	.word	0x00000200


	//   ....[2]....
        /*0b54*/ 	.word	0x00000230


	//   ....[3]....
        /*0b58*/ 	.word	0x00000260


	//   ....[4]....
        /*0b5c*/ 	.word	0x00000290


	//   ....[5]....
        /*0b60*/ 	.word	0x000002c0


	//   ....[6]....
        /*0b64*/ 	.word	0x000002f0


	//   ....[7]....
        /*0b68*/ 	.word	0x00000450


	//   ....[8]....
        /*0b6c*/ 	.word	0x00000490


	//   ....[9]....
        /*0b70*/ 	.word	0x000004c0


	//   ....[10]....
        /*0b74*/ 	.word	0x000004f0


	//   ....[11]....
        /*0b78*/ 	.word	0x00000520


	//   ....[12]....
        /*0b7c*/ 	.word	0x00000550


	//   ....[13]....
        /*0b80*/ 	.word	0x000005e0


	//   ....[14]....
        /*0b84*/ 	.word	0x00000630


	//   ....[15]....
        /*0b88*/ 	.word	0x00000650


	//   ....[16]....
        /*0b8c*/ 	.word	0x000006b0


	//   ....[17]....
        /*0b90*/ 	.word	0x00003140


	//   ....[18]....
        /*0b94*/ 	.word	0x00003160


	//   ....[19]....
        /*0b98*/ 	.word	0x000033a0


	//   ....[20]....
        /*0b9c*/ 	.word	0x000033b0


	//   ....[21]....
        /*0ba0*/ 	.word	0x000035e0


	//   ....[22]....
        /*0ba4*/ 	.word	0x00003600


	//   ....[23]....
        /*0ba8*/ 	.word	0x00003830


	//   ....[24]....
        /*0bac*/ 	.word	0x00003840


	//   ....[25]....
        /*0bb0*/ 	.word	0x00005370


	//   ....[26]....
        /*0bb4*/ 	.word	0x00005570


	//   ....[27]....
        /*0bb8*/ 	.word	0x00005e10


	//   ....[28]....
        /*0bbc*/ 	.word	0x00005fb0


	//   ....[29]....
        /*0bc0*/ 	.word	0x00005fc0


	//   ....[30]....
        /*0bc4*/ 	.word	0x00006010


	//   ....[31]....
        /*0bc8*/ 	.word	0x00008fe0


	//   ....[32]....
        /*0bcc*/ 	.word	0x00009510


	//   ....[33]....
        /*0bd0*/ 	.word	0x00009810


	//   ....[34]....
        /*0bd4*/ 	.word	0x00009830


	//   ....[35]....
        /*0bd8*/ 	.word	0x0000a270


	//   ....[36]....
        /*0bdc*/ 	.word	0x0000a290


	//   ....[37]....
        /*0be0*/ 	.word	0x0000d720


	//   ....[38]....
        /*0be4*/ 	.word	0x0000d740


	//   ....[39]....
        /*0be8*/ 	.word	0x0000d760


	//   ....[40]....
        /*0bec*/ 	.word	0x0000d780


	//   ....[41]....
        /*0bf0*/ 	.word	0x00010dc0


	//   ....[42]....
        /*0bf4*/ 	.word	0x000112f0


	//   ....[43]....
        /*0bf8*/ 	.word	0x00011700


	//   ....[44]....
        /*0bfc*/ 	.word	0x000118f0


	//   ....[45]....
        /*0c00*/ 	.word	0x00011c00


	//   ....[46]....
        /*0c04*/ 	.word	0x00011c30


	//   ....[47]....
        /*0c08*/ 	.word	0x00013730


	//   ....[48]....
        /*0c0c*/ 	.word	0x00013780


	//   ....[49]....
        /*0c10*/ 	.word	0x000137a0


	//   ....[50]....
        /*0c14*/ 	.word	0x000137c0


	//   ....[51]....
        /*0c18*/ 	.word	0x00015040


	//   ....[52]....
        /*0c1c*/ 	.word	0x00015050


	//   ....[53]....
        /*0c20*/ 	.word	0x00015080


	//   ....[54]....
        /*0c24*/ 	.word	0x000150f0


	//   ....[55]....
        /*0c28*/ 	.word	0x000154c0


	//   ....[56]....
        /*0c2c*/ 	.word	0x000154e0


	//   ....[57]....
        /*0c30*/ 	.word	0x000156b0


	//   ....[58]....
        /*0c34*/ 	.word	0x000156c0


	//   ....[59]....
        /*0c38*/ 	.word	0x000158a0


	//   ....[60]....
        /*0c3c*/ 	.word	0x000158c0


	//   ....[61]....
        /*0c40*/ 	.word	0x00015aa0


	//   ....[62]....
        /*0c44*/ 	.word	0x00015ab0


	//   ....[63]....
        /*0c48*/ 	.word	0x00015e90


	//   ....[64]....
        /*0c4c*/ 	.word	0x00015eb0


	//   ....[65]....
        /*0c50*/ 	.word	0x00016b10


	//   ....[66]....
        /*0c54*/ 	.word	0x00016b20


	//   ....[67]....
        /*0c58*/ 	.word	0x00017fa0


	//   ....[68]....
        /*0c5c*/ 	.word	0x00017fc0


	//   ....[69]....
        /*0c60*/ 	.word	0x000181a0


	//   ....[70]....
        /*0c64*/ 	.word	0x000181b0


	//   ....[71]....
        /*0c68*/ 	.word	0x00018390


	//   ....[72]....
        /*0c6c*/ 	.word	0x000183b0


	//   ....[73]....
        /*0c70*/ 	.word	0x00018590


	//   ....[74]....
        /*0c74*/ 	.word	0x000185a0


	//   ....[75]....
        /*0c78*/ 	.word	0x00018830


	//   ....[76]....
        /*0c7c*/ 	.word	0x00018850


	//   ....[77]....
        /*0c80*/ 	.word	0x00018980


	//   ....[78]....
        /*0c84*/ 	.word	0x000189c0


	//   ....[79]....
        /*0c88*/ 	.word	0x000189f0


	//   ....[80]....
        /*0c8c*/ 	.word	0x00018a20


	//   ....[81]....
        /*0c90*/ 	.word	0x00018a50


	//   ....[82]....
        /*0c94*/ 	.word	0x00018a80


	//   ....[83]....
        /*0c98*/ 	.word	0x00018be0


	//   ....[84]....
        /*0c9c*/ 	.word	0x00018c20


	//   ....[85]....
        /*0ca0*/ 	.word	0x00018c50


	//   ....[86]....
        /*0ca4*/ 	.word	0x00018c80


	//   ....[87]....
        /*0ca8*/ 	.word	0x00018cb0


	//   ....[88]....
        /*0cac*/ 	.word	0x00018ce0


	//   ....[89]....
        /*0cb0*/ 	.word	0x00018d70


	//   ....[90]....
        /*0cb4*/ 	.word	0x00018dd0


	//   ....[91]....
        /*0cb8*/ 	.word	0x00018de0


	//   ....[92]....
        /*0cbc*/ 	.word	0x00018e40


	//   ....[93]....
        /*0cc0*/ 	.word	0x000198a0


	//   ....[94]....
        /*0cc4*/ 	.word	0x00019900


	//   ....[95]....
        /*0cc8*/ 	.word	0x00019950


	//   ....[96]....
        /*0ccc*/ 	.word	0x000199a0


	//   ....[97]....
        /*0cd0*/ 	.word	0x000199f0


	//   ....[98]....
        /*0cd4*/ 	.word	0x00019a60


	//   ....[99]....
        /*0cd8*/ 	.word	0x00019aa0


	//   ....[100]....
        /*0cdc*/ 	.word	0x00019b10


	//   ....[101]....
        /*0ce0*/ 	.word	0x00019b80


	//   ....[102]....
        /*0ce4*/ 	.word	0x00019be0


	//   ....[103]....
        /*0ce8*/ 	.word	0x00019c50


	//   ....[104]....
        /*0cec*/ 	.word	0x00019cc0


	//   ....[105]....
        /*0cf0*/ 	.word	0x00019d20


	//   ....[106]....
        /*0cf4*/ 	.word	0x00019d80


	//   ....[107]....
        /*0cf8*/ 	.word	0x00019de0


	//   ....[108]....
        /*0cfc*/ 	.word	0x00019e50


	//   ....[109]....
        /*0d00*/ 	.word	0x00019eb0


	//   ....[110]....
        /*0d04*/ 	.word	0x00019f10


	//   ....[111]....
        /*0d08*/ 	.word	0x00019f60


	//   ....[112]....
        /*0d0c*/ 	.word	0x00019fc0


	//   ....[113]....
        /*0d10*/ 	.word	0x0001a010


	//   ....[114]....
        /*0d14*/ 	.word	0x0001a070


	//   ....[115]....
        /*0d18*/ 	.word	0x0001a0e0


	//   ....[116]....
        /*0d1c*/ 	.word	0x0001a150


	//   ....[117]....
        /*0d20*/ 	.word	0x0001a1b0


	//   ....[118]....
        /*0d24*/ 	.word	0x0001a210


	//   ....[119]....
        /*0d28*/ 	.word	0x0001a270


	//   ....[120]....
        /*0d2c*/ 	.word	0x0001a2e0


	//   ....[121]....
        /*0d30*/ 	.word	0x0001a340


	//   ....[122]....
        /*0d34*/ 	.word	0x0001a3a0


	//   ....[123]....
        /*0d38*/ 	.word	0x0001a400


	//   ....[124]....
        /*0d3c*/ 	.word	0x0001a470


	//   ....[125]....
        /*0d40*/ 	.word	0x0001a4d0


	//   ....[126]....
        /*0d44*/ 	.word	0x0001a530


	//   ....[127]....
        /*0d48*/ 	.word	0x0001a590


	//   ....[128]....
        /*0d4c*/ 	.word	0x0001a600


	//   ....[129]....
        /*0d50*/ 	.word	0x0001a660


	//   ....[130]....
        /*0d54*/ 	.word	0x0001a6c0


	//   ....[131]....
        /*0d58*/ 	.word	0x0001a720


	//   ....[132]....
        /*0d5c*/ 	.word	0x0001a790


	//   ....[133]....
        /*0d60*/ 	.word	0x0001a7f0


	//   ....[134]....
        /*0d64*/ 	.word	0x0001a850


	//   ....[135]....
        /*0d68*/ 	.word	0x0001a8b0


	//   ....[136]....
        /*0d6c*/ 	.word	0x0001a920


	//   ....[137]....
        /*0d70*/ 	.word	0x0001a970


	//   ....[138]....
        /*0d74*/ 	.word	0x0001a9b0


	//   ....[139]....
        /*0d78*/ 	.word	0x0001aa00


	//   ....[140]....
        /*0d7c*/ 	.word	0x0001aa50


	//   ....[141]....
        /*0d80*/ 	.word	0x0001aaa0


	//   ....[142]....
        /*0d84*/ 	.word	0x0001ab10


	//   ....[143]....
        /*0d88*/ 	.word	0x0001ab50


	//   ....[144]....
        /*0d8c*/ 	.word	0x0001aba0


	//   ....[145]....
        /*0d90*/ 	.word	0x0001abf0


	//   ....[146]....
        /*0d94*/ 	.word	0x0001ac40


	//   ....[147]....
        /*0d98*/ 	.word	0x0001ac90


	//   ....[148]....
        /*0d9c*/ 	.word	0x0001ad00


	//   ....[149]....
        /*0da0*/ 	.word	0x0001ad40


	//   ....[150]....
        /*0da4*/ 	.word	0x0001adb0


	//   ....[151]....
        /*0da8*/ 	.word	0x0001ae10


	//   ....[152]....
        /*0dac*/ 	.word	0x0001ae70


	//----- nvinfo : EIATTR_EXIT_INSTR_OFFSETS
	.align		4
.L_492:
        /*0db0*/ 	.byte	0x04, 0x1c
        /*0db2*/ 	.short	(.L_494 - .L_493)


	//   ....[0]....
.L_493:
        /*0db4*/ 	.word	0x000010d0


	//   ....[1]....
        /*0db8*/ 	.word	0x00019860


	//----- nvinfo : EIATTR_MAX_THREADS
	.align		4
.L_494:
        /*0dbc*/ 	.byte	0x04, 0x05
        /*0dbe*/ 	.short	(.L_496 - .L_495)
.L_495:
        /*0dc0*/ 	.word	0x00000100
        /*0dc4*/ 	.word	0x00000001
        /*0dc8*/ 	.word	0x00000001


	//----- nvinfo : EIATTR_CRS_STACK_SIZE
	.align		4
.L_496:
        /*0dcc*/ 	.byte	0x04, 0x1e
        /*0dce*/ 	.short	(.L_498 - .L_497)
.L_497:
        /*0dd0*/ 	.word	0x00000000
.L_498:


//--------------------- .nv.info._ZN7cutlass13device_kernelIN5flash19enable_sm80_to_sm89INS1_16FlashAttnFwdSm80INS1_25CollectiveMainloopFwdSm80ILi8ELi1ELb0EN4cute5tupleIJNS5_1CILi128EEENS7_ILi48EEENS7_ILi256EEEEEELi256ENS_6half_tEfNS_4arch4Sm80ELb0ELb1ELb1ELb1ELb0ELb1ELb1ELb1EEENS1_21CollectiveEpilogueFwdINS6_IJS8_SA_S9_EEENS6_IJNS7_ILi1EEESI_SI_EEESC_SE_Li256ELb1ELb1ELb1ELb0EEENS1_36VarlenDynamicPersistentTileSchedulerILi128ELi48ELi256ELi256ELb1ELb1ELb0ELb1ELb0ELb1EEEEEEEEEvNT_6ParamsE --------------------------
	.section	.nv.info._ZN7cutlass13device_kernelIN5flash19enable_sm80_to_sm89INS1_16FlashAttnFwdSm80INS1_25CollectiveMainloopFwdSm80ILi8ELi1ELb0EN4cute5tupleIJNS5_1CILi128EEENS7_ILi48EEENS7_ILi256EEEEEELi256ENS_6half_tEfNS_4arch4Sm80ELb0ELb1ELb1ELb1ELb0ELb1ELb1ELb1EEENS1_21CollectiveEpilogueFwdINS6_IJS8_SA_S9_EEENS6_IJNS7_ILi1EEESI_SI_EEESC_SE_Li256ELb1ELb1ELb1ELb0EEENS1_36VarlenDynamicPersistentTileSchedulerILi128ELi48ELi256ELi256ELb1ELb1ELb0ELb1ELb0ELb1EEEEEEEEEvNT_6ParamsE,"",@"SHT_CUDA_INFO"
	.sectionflags	@""
	.align	4


	//----- nvinfo : EIATTR_CUDA_API_VERSION
	.align		4
        /*0000*/ 	.byte	0x04, 0x37
        /*0002*/ 	.short	(.L_500 - .L_499)
.L_499:
        /*0004*/ 	.word	0x00000082


	//----- nvinfo : EIATTR_SW2861232_WAR
	.align		4
.L_500:
        /*0008*/ 	.byte	0x01, 0x35
	.zero		2


	//----- nvinfo : EIATTR_PARAM_CBANK
	.align		4
        /*000c*/ 	.byte	0x04, 0x0a
        /*000e*/ 	.short	(.L_502 - .L_501)
	.align		4
.L_501:
        /*0010*/ 	.word	index@(.nv.constant0._ZN7cutlass13device_kernelIN5flash19enable_sm80_to_sm89INS1_16FlashAttnFwdSm80INS1_25CollectiveMainloopFwdSm80ILi8ELi1ELb0EN4cute5tupleIJNS5_1CILi128EEENS7_ILi48EEENS7_ILi256EEEEEELi256ENS_6half_tEfNS_4arch4Sm80ELb0ELb1ELb1ELb1ELb0ELb1ELb1ELb1EEENS1_21CollectiveEpilogueFwdINS6_IJS8_SA_S9_EEENS6_IJNS7_ILi1EEESI_SI_EEESC_SE_Li256ELb1ELb1ELb1ELb0EEENS1_36VarlenDynamicPersistentTileSchedulerILi128ELi48ELi256ELi256ELb1ELb1ELb0ELb1ELb0ELb1EEEEEEEEEvNT_6ParamsE)
        /*0014*/ 	.short	0x0160
        /*0016*/ 	.short	0x0438


	//----- nvinfo : EIATTR_CBANK_PARAM_SIZE
	.align		4
.L_502:
        /*0018*/ 	.byte	0x03, 0x19
        /*001a*/ 	.short	0x0438


	//----- nvinfo : EIATTR_KPARAM_INFO
	.align		4
        /*001c*/ 	.byte	0x04, 0x17
        /*001e*/ 	.short	(.L_504 - .L_503)
.L_503:
        /*0020*/ 	.word	0x00000000
        /*0024*/ 	.short	0x0000
        /*0026*/ 	.short	0x0000
        /*0028*/ 	.byte	0x00, 0xf0, 0xe1, 0x10


	//----- nvinfo : EIATTR_MAXREG_COUNT
	.align		4
.L_504:
        /*002c*/ 	.byte	0x03, 0x1b
        /*002e*/ 	.short	0x00ff


	//----- nvinfo : EIATTR_NUM_BARRIERS
	.align		4
        /*0030*/ 	.byte	0x02, 0x4c
        /*0032*/ 	.byte	0x06
	.zero		1


	//----- nvinfo : EIATTR_ANNOTATIONS
	.align		4
        /*0034*/ 	.byte	0x04, 0x55
        /*0036*/ 	.short	(.L_506 - .L_505)


	//   ....[0]....
.L_505:
        /* <DEDUP_REMOVED lines=145> */


	//----- nvinfo : EIATTR_MERCURY_ISA_VERSION
	.align		4
.L_506:
        /*0930*/ 	.byte	0x03, 0x5f
        /*0932*/ 	.short	0x0000


	//----- nvinfo : EIATTR_INT_WARP_WIDE_INSTR_OFFSETS
	.align		4
        /*0934*/ 	.byte	0x04, 0x31
        /*0936*/ 	.short	(.L_508 - .L_507)


	//   ....[0]....
.L_507:
        /*0938*/ 	.word	0x00019bf0


	//   ....[1]....
        /*093c*/ 	.word	0x00019c70


	//----- nvinfo : EIATTR_COOP_GROUP_MASK_REGIDS
	.align		4
.L_508:
        /*0940*/ 	.byte	0x04, 0x29
        /*0942*/ 	.short	(.L_510 - .L_509)


	//   ....[0]....
.L_509:
        /*0944*/ 	.word	0xffffffff


	//   ....[1]....
        /*0948*/ 	.word	0xffffffff


	//   ....[2]....
        /*094c*/ 	.word	0xffffffff


	//   ....[3]....
        /*0950*/ 	.word	0xffffffff


	//   ....[4]....
        /*0954*/ 	.word	0xffffffff


	//   ....[5]....
        /*0958*/ 	.word	0xffffffff


	//   ....[6]....
        /*095c*/ 	.word	0xffffffff


	//   ....[7]....
        /*0960*/ 	.word	0xffffffff


	//   ....[8]....
        /*0964*/ 	.word	0xffffffff


	//   ....[9]....
        /*0968*/ 	.word	0xffffffff


	//   ....[10]....
        /*096c*/ 	.word	0xffffffff


	//   ....[11]....
        /*0970*/ 	.word	0xffffffff


	//   ....[12]....
        /*0974*/ 	.word	0xffffffff


	//   ....[13]....
        /*0978*/ 	.word	0xffffffff


	//   ....[14]....
        /*097c*/ 	.word	0xffffffff


	//   ....[15]....
        /*0980*/ 	.word	0xffffffff


	//   ....[16]....
        /*0984*/ 	.word	0xffffffff


	//   ....[17]....
        /*0988*/ 	.word	0xffffffff


	//   ....[18]....
        /*098c*/ 	.word	0xffffffff


	//   ....[19]....
        /*0990*/ 	.word	0xffffffff


	//   ....[20]....
        /*0994*/ 	.word	0xffffffff


	//   ....[21]....
        /*0998*/ 	.word	0xffffffff


	//   ....[22]....
        /*099c*/ 	.word	0xffffffff


	//   ....[23]....
        /*09a0*/ 	.word	0xffffffff


	//   ....[24]....
        /*09a4*/ 	.word	0xffffffff


	//   ....[25]....
        /*09a8*/ 	.word	0xffffffff


	//   ....[26]....
        /*09ac*/ 	.word	0xffffffff


	//   ....[27]....
        /*09b0*/ 	.word	0xffffffff


	//   ....[28]....
        /*09b4*/ 	.word	0xffffffff


	//   ....[29]....
        /*09b8*/ 	.word	0xffffffff


	//   ....[30]....
        /*09bc*/ 	.word	0xffffffff


	//   ....[31]....
        /*09c0*/ 	.word	0xffffffff


	//   ....[32]....
        /*09c4*/ 	.word	0xffffffff


	//   ....[33]....
        /*09c8*/ 	.word	0xffffffff


	//   ....[34]....
        /*09cc*/ 	.word	0xffffffff


	//   ....[35]....
        /*09d0*/ 	.word	0xffffffff


	//   ....[36]....
        /*09d4*/ 	.word	0xffffffff


	//   ....[37]....
        /*09d8*/ 	.word	0xffffffff


	//   ....[38]....
        /*09dc*/ 	.word	0xffffffff


	//   ....[39]....
        /*09e0*/ 	.word	0xffffffff


	//   ....[40]....
        /*09e4*/ 	.word	0xffffffff


	//   ....[41]....
        /*09e8*/ 	.word	0xffffffff


	//   ....[42]....
        /*09ec*/ 	.word	0xffffffff


	//   ....[43]....
        /*09f0*/ 	.word	0xffffffff


	//   ....[44]....
        /*09f4*/ 	.word	0xffffffff


	//   ....[45]....
        /*09f8*/ 	.word	0xffffffff


	//   ....[46]....
        /*09fc*/ 	.word	0xffffffff


	//   ....[47]....
        /*0a00*/ 	.word	0xffffffff


	//   ....[48]....
        /*0a04*/ 	.word	0xffffffff


	//   ....[49]....
        /*0a08*/ 	.word	0xffffffff


	//   ....[50]....
        /*0a0c*/ 	.word	0xffffffff


	//   ....[51]....
        /*0a10*/ 	.word	0xffffffff


	//   ....[52]....
        /*0a14*/ 	.word	0xffffffff


	//   ....[53]....
        /*0a18*/ 	.word	0xffffffff


	//   ....[54]....
        /*0a1c*/ 	.word	0xffffffff


	//   ....[55]....
        /*0a20*/ 	.word	0xffffffff


	//   ....[56]....
        /*0a24*/ 	.word	0xffffffff


	//   ....[57]....
        /*0a28*/ 	.word	0xffffffff


	//   ....[58]....
        /*0a2c*/ 	.word	0xffffffff


	//   ....[59]....
        /*0a30*/ 	.word	0xffffffff


	//   ....[60]....
        /*0a34*/ 	.word	0xffffffff


	//   ....[61]....
        /*0a38*/ 	.word	0xffffffff


	//   ....[62]....
        /*0a3c*/ 	.word	0xffffffff


	//   ....[63]....
        /*0a40*/ 	.word	0xffffffff


	//   ....[64]....
        /*0a44*/ 	.word	0xffffffff


	//   ....[65]....
        /*0a48*/ 	.word	0xffffffff


	//   ....[66]....
        /*0a4c*/ 	.word	0xffffffff


	//   ....[67]....
        /*0a50*/ 	.word	0xffffffff


	//   ....[68]....
        /*0a54*/ 	.word	0xffffffff


	//   ....[69]....
        /*0a58*/ 	.word	0xffffffff


	//   ....[70]....
        /*0a5c*/ 	.word	0xffffffff


	//   ....[71]....
        /*0a60*/ 	.word	0xffffffff


	//   ....[72]....
        /*0a64*/ 	.word	0xffffffff


	//   ....[73]....
        /*0a68*/ 	.word	0xffffffff


	//   ....[74]....
        /*0a6c*/ 	.word	0xffffffff


	//   ....[75]....
        /*0a70*/ 	.word	0xffffffff


	//   ....[76]....
        /*0a74*/ 	.word	0xffffffff


	//   ....[77]....
        /*0a78*/ 	.word	0xffffffff


	//   ....[78]....
        /*0a7c*/ 	.word	0xffffffff


	//   ....[79]....
        /*0a80*/ 	.word	0xffffffff


	//   ....[80]....
        /*0a84*/ 	.word	0xffffffff


	//   ....[81]....
        /*0a88*/ 	.word	0xffffffff


	//   ....[82]....
        /*0a8c*/ 	.word	0xffffffff


	//   ....[83]....
        /*0a90*/ 	.word	0xffffffff


	//   ....[84]....
        /*0a94*/ 	.word	0xffffffff


	//   ....[85]....
        /*0a98*/ 	.word	0xffffffff


	//   ....[86]....
        /*0a9c*/ 	.word	0xffffffff


	//   ....[87]....
        /*0aa0*/ 	.word	0xffffffff


	//   ....[88]....
        /*0aa4*/ 	.word	0xffffffff


	//   ....[89]....
        /*0aa8*/ 	.word	0xffffffff


	//   ....[90]....
        /*0aac*/ 	.word	0xffffffff


	//   ....[91]....
        /*0ab0*/ 	.word	0xffffffff


	//   ....[92]....
        /*0ab4*/ 	.word	0xffffffff


	//   ....[93]....
        /*0ab8*/ 	.word	0xffffffff


	//   ....[94]....
        /*0abc*/ 	.word	0xffffffff


	//   ....[95]....
        /*0ac0*/ 	.word	0xffffffff


	//   ....[96]....
        /*0ac4*/ 	.word	0xffffffff


	//   ....[97]....
        /*0ac8*/ 	.word	0xffffffff


	//   ....[98]....
        /*0acc*/ 	.word	0xffffffff


	//   ....[99]....
        /*0ad0*/ 	.word	0xffffffff


	//   ....[100]....
        /*0ad4*/ 	.word	0xffffffff


	//   ....[101]....
        /*0ad8*/ 	.word	0xffffffff


	//   ....[102]....
        /*0adc*/ 	.word	0xffffffff


	//   ....[103]....
        /*0ae0*/ 	.word	0xffffffff


	//   ....[104]....
        /*0ae4*/ 	.word	0xffffffff


	//   ....[105]....
        /*0ae8*/ 	.word	0xffffffff


	//   ....[106]....
        /*0aec*/ 	.word	0xffffffff


	//   ....[107]....
        /*0af0*/ 	.word	0xffffffff


	//   ....[108]....
        /*0af4*/ 	.word	0xffffffff


	//   ....[109]....
        /*0af8*/ 	.word	0xffffffff


	//   ....[110]....
        /*0afc*/ 	.word	0xffffffff


	//   ....[111]....
        /*0b00*/ 	.word	0xffffffff


	//   ....[112]....
        /*0b04*/ 	.word	0xffffffff


	//   ....[113]....
        /*0b08*/ 	.word	0xffffffff


	//   ....[114]....
        /*0b0c*/ 	.word	0xffffffff


	//   ....[115]....
        /*0b10*/ 	.word	0xffffffff


	//   ....[116]....
        /*0b14*/ 	.word	0xffffffff


	//   ....[117]....
        /*0b18*/ 	.word	0xffffffff


	//   ....[118]....
        /*0b1c*/ 	.word	0xffffffff


	//   ....[119]....
        /*0b20*/ 	.word	0xffffffff


	//   ....[120]....
        /*0b24*/ 	.word	0xffffffff


	//   ....[121]....
        /*0b28*/ 	.word	0xffffffff


	//   ....[122]....
        /*0b2c*/ 	.word	0xffffffff


	//   ....[123]....
        /*0b30*/ 	.word	0xffffffff


	//   ....[124]....
        /*0b34*/ 	.word	0xffffffff


	//   ....[125]....
        /*0b38*/ 	.word	0xffffffff


	//   ....[126]....
        /*0b3c*/ 	.word	0xffffffff


	//   ....[127]....
        /*0b40*/ 	.word	0xffffffff


	//   ....[128]....
        /*0b44*/ 	.word	0xffffffff


	//   ....[129]....
        /*0b48*/ 	.word	0xffffffff


	//   ....[130]....
        /*0b4c*/ 	.word	0xffffffff


	//   ....[131]....
        /*0b50*/ 	.word	0xffffffff


	//   ....[132]....
        /*0b54*/ 	.word	0xffffffff


	//   ....[133]....
        /*0b58*/ 	.word	0xffffffff


	//   ....[134]....
        /*0b5c*/ 	.word	0xffffffff


	//   ....[135]....
        /*0b60*/ 	.word	0xffffffff


	//   ....[136]....
        /*0b64*/ 	.word	0xffffffff


	//   ....[137]....
        /*0b68*/ 	.word	0xffffffff


	//   ....[138]....
        /*0b6c*/ 	.word	0xffffffff


	//   ....[139]....
        /*0b70*/ 	.word	0xffffffff


	//   ....[140]....
        /*0b74*/ 	.word	0xffffffff


	//   ....[141]....
        /*0b78*/ 	.word	0xffffffff


	//   ....[142]....
        /*0b7c*/ 	.word	0xffffffff


	//   ....[143]....
        /*0b80*/ 	.word	0xffffffff


	//   ....[144]....
        /*0b84*/ 	.word	0xffffffff


	//   ....[145]....
        /*0b88*/ 	.word	0xffffffff


	//   ....[146]....
        /*0b8c*/ 	.word	0xffffffff


	//   ....[147]....
        /*0b90*/ 	.word	0xffffffff


	//   ....[148]....
        /*0b94*/ 	.word	0xffffffff


	//   ....[149]....
        /*0b98*/ 	.word	0xffffffff


	//   ....[150]....
        /*0b9c*/ 	.word	0xffffffff


	//   ....[151]....
        /*0ba0*/ 	.word	0xffffffff


	//   ....[152]....
        /*0ba4*/ 	.word	0xffffffff


	//   ....[153]....
        /*0ba8*/ 	.word	0xffffffff


	//   ....[154]....
        /*0bac*/ 	.word	0xffffffff


	//   ....[155]....
        /*0bb0*/ 	.word	0xffffffff


	//   ....[156]....
        /*0bb4*/ 	.word	0xffffffff


	//   ....[157]....
        /*0bb8*/ 	.word	0xffffffff


	//   ....[158]....
        /*0bbc*/ 	.word	0xffffffff


	//   ....[159]....
        /*0bc0*/ 	.word	0xffffffff


	//   ....[160]....
        /*0bc4*/ 	.word	0xffffffff


	//   ....[161]....
        /*0bc8*/ 	.word	0xffffffff


	//   ....[162]....
        /*0bcc*/ 	.word	0xffffffff


	//   ....[163]....
        /*0bd0*/ 	.word	0xffffffff


	//   ....[164]....
        /*0bd4*/ 	.word	0xffffffff


	//   ....[165]....
        /*0bd8*/ 	.word	0xffffffff


	//   ....[166]....
        /*0bdc*/ 	.word	0xffffffff


	//   ....[167]....
        /*0be0*/ 	.word	0xffffffff


	//   ....[168]....
        /*0be4*/ 	.word	0xffffffff


	//   ....[169]....
        /*0be8*/ 	.word	0xffffffff


	//   ....[170]....
        /*0bec*/ 	.word	0xffffffff


	//   ....[171]....
        /*0bf0*/ 	.word	0xffffffff


	//   ....[172]....
        /*0bf4*/ 	.word	0xffffffff


	//   ....[173]....
        /*0bf8*/ 	.word	0xffffffff


	//   ....[174]....
        /*0bfc*/ 	.word	0xffffffff


	//   ....[175]....
        /*0c00*/ 	.word	0xffffffff


	//   ....[176]....
        /*0c04*/ 	.word	0xffffffff


	//   ....[177]....
        /*0c08*/ 	.word	0xffffffff


	//   ....[178]....
        /*0c0c*/ 	.word	0xffffffff


	//   ....[179]....
        /*0c10*/ 	.word	0xffffffff


	//   ....[180]....
        /*0c14*/ 	.word	0xffffffff


	//   ....[181]....
        /*0c18*/ 	.word	0xffffffff


	//   ....[182]....
        /*0c1c*/ 	.word	0xffffffff


	//   ....[183]....
        /*0c20*/ 	.word	0xffffffff


	//   ....[184]....
        /*0c24*/ 	.word	0xffffffff


	//   ....[185]....
        /*0c28*/ 	.word	0xffffffff


	//   ....[186]....
        /*0c2c*/ 	.word	0xffffffff


	//   ....[187]....
        /*0c30*/ 	.word	0xffffffff


	//   ....[188]....
        /*0c34*/ 	.word	0xffffffff


	//   ....[189]....
        /*0c38*/ 	.word	0xffffffff


	//   ....[190]....
        /*0c3c*/ 	.word	0xffffffff


	//   ....[191]....
        /*0c40*/ 	.word	0xffffffff


	//   ....[192]....
        /*0c44*/ 	.word	0xffffffff


	//   ....[193]....
        /*0c48*/ 	.word	0xffffffff


	//   ....[194]....
        /*0c4c*/ 	.word	0xffffffff


	//   ....[195]....
        /*0c50*/ 	.word	0xffffffff


	//   ....[196]....
        /*0c54*/ 	.word	0xffffffff


	//   ....[197]....
        /*0c58*/ 	.word	0xffffffff


	//   ....[198]....
        /*0c5c*/ 	.word	0xffffffff


	//   ....[199]....
        /*0c60*/ 	.word	0xffffffff


	//   ....[200]....
        /*0c64*/ 	.word	0xffffffff


	//   ....[201]....
        /*0c68*/ 	.word	0xffffffff


	//   ....[202]....
        /*0c6c*/ 	.word	0xffffffff


	//   ....[203]....
        /*0c70*/ 	.word	0xffffffff


	//   ....[204]....
        /*0c74*/ 	.word	0xffffffff


	//   ....[205]....
        /*0c78*/ 	.word	0xffffffff


	//   ....[206]....
        /*0c7c*/ 	.word	0xffffffff


	//   ....[207]....
        /*0c80*/ 	.word	0xffffffff


	//   ....[208]....
        /*0c84*/ 	.word	0xffffffff


	//   ....[209]....
        /*0c88*/ 	.word	0xffffffff


	//   ....[210]....
        /*0c8c*/ 	.word	0xffffffff


	//   ....[211]....
        /*0c90*/ 	.word	0xffffffff


	//   ....[212]....
        /*0c94*/ 	.word	0xffffffff


	//   ....[213]....
        /*0c98*/ 	.word	0xffffffff


	//   ....[214]....
        /*0c9c*/ 	.word	0xffffffff


	//   ....[215]....
        /*0ca0*/ 	.word	0xffffffff


	//   ....[216]....
        /*0ca4*/ 	.word	0xffffffff


	//----- nvinfo : EIATTR_COOP_GROUP_INSTR_OFFSETS
	.align		4
.L_510:
        /*0ca8*/ 	.byte	0x04, 0x28
        /*0caa*/ 	.short	(.L_512 - .L_511)


	//   ....[0]....
.L_511:
        /*0cac*/ 	.word	0x00000060


	//   ....[1]....
        /*0cb0*/ 	.word	0x00000260


	//   ....[2]....
        /*0cb4*/ 	.word	0x00000290


	//   ....[3]....
        /*0cb8*/ 	.word	0x000002c0


	//   ....[4]....
        /*0cbc*/ 	.word	0x000002f0


	//   ....[5]....
        /*0cc0*/ 	.word	0x00000320


	//   ....[6]....
        /*0cc4*/ 	.word	0x00000350


	//   ....[7]....
        /*0cc8*/ 	.word	0x000004c0


	//   ....[8]....
        /*0ccc*/ 	.word	0x00000500


	//   ....[9]....
        /*0cd0*/ 	.word	0x00000530


	//   ....[10]....
        /*0cd4*/ 	.word	0x00000560


	//   ....[11]....
        /*0cd8*/ 	.word	0x00000590


	//   ....[12]....
        /*0cdc*/ 	.word	0x000005c0


	//   ....[13]....
        /*0ce0*/ 	.word	0x00000650


	//   ....[14]....
        /*0ce4*/ 	.word	0x00000690


	//   ....[15]....
        /*0ce8*/ 	.word	0x000006b0


	//   ....[16]....
        /*0cec*/ 	.word	0x00000710


	//   ....[17]....
        /*0cf0*/ 	.word	0x0000ab30


	//   ....[18]....
        /*0cf4*/ 	.word	0x0000ab50


	//   ....[19]....
        /*0cf8*/ 	.word	0x0000ace0


	//   ....[20]....
        /*0cfc*/ 	.word	0x0000acf0


	//   ....[21]....
        /*0d00*/ 	.word	0x0000ae80


	//   ....[22]....
        /*0d04*/ 	.word	0x0000aea0


	//   ....[23]....
        /*0d08*/ 	.word	0x0000b030


	//   ....[24]....
        /*0d0c*/ 	.word	0x0000b040


	//   ....[25]....
        /*0d10*/ 	.word	0x0000cd30


	//   ....[26]....
        /*0d14*/ 	.word	0x0000cf50


	//   ....[27]....
        /*0d18*/ 	.word	0x0000d810


	//   ....[28]....
        /*0d1c*/ 	.word	0x0000d840


	//   ....[29]....
        /*0d20*/ 	.word	0x0000d980


	//   ....[30]....
        /*0d24*/ 	.word	0x0000d9d0


	//   ....[31]....
        /*0d28*/ 	.word	0x000102e0


	//   ....[32]....
        /*0d2c*/ 	.word	0x00010870


	//   ....[33]....
        /*0d30*/ 	.word	0x00010b10


	//   ....[34]....
        /*0d34*/ 	.word	0x00010b30


	//   ....[35]....
        /*0d38*/ 	.word	0x000114b0


	//   ....[36]....
        /*0d3c*/ 	.word	0x000114d0


	//   ....[37]....
        /*0d40*/ 	.word	0x00013f90


	//   ....[38]....
        /*0d44*/ 	.word	0x00013fb0


	//   ....[39]....
        /*0d48*/ 	.word	0x000144d0


	//   ....[40]....
        /*0d4c*/ 	.word	0x000145d0


	//   ....[41]....
        /*0d50*/ 	.word	0x00016df0


	//   ....[42]....
        /*0d54*/ 	.word	0x00017380


	//   ....[43]....
        /*0d58*/ 	.word	0x00017620


	//   ....[44]....
        /*0d5c*/ 	.word	0x00017640


	//   ....[45]....
        /*0d60*/ 	.word	0x00017ee0


	//   ....[46]....
        /*0d64*/ 	.word	0x00017f80


	//   ....[47]....
        /*0d68*/ 	.word	0x000191d0


	//   ....[48]....
        /*0d6c*/ 	.word	0x00019200


	//   ....[49]....
        /*0d70*/ 	.word	0x00019220


	//   ....[50]....
        /*0d74*/ 	.word	0x00019230


	//   ....[51]....
        /*0d78*/ 	.word	0x0001aa80


	//   ....[52]....
        /*0d7c*/ 	.word	0x0001aaa0


	//   ....[53]....
        /*0d80*/ 	.word	0x0001aac0


	//   ....[54]....
        /*0d84*/ 	.word	0x0001aad0


	//   ....[55]....
        /*0d88*/ 	.word	0x0001aec0


	//   ....[56]....
        /*0d8c*/ 	.word	0x0001aee0


	//   ....[57]....
        /*0d90*/ 	.word	0x0001b080


	//   ....[58]....
        /*0d94*/ 	.word	0x0001b090


	//   ....[59]....
        /*0d98*/ 	.word	0x0001b230


	//   ....[60]....
        /*0d9c*/ 	.word	0x0001b250


	//   ....[61]....
        /*0da0*/ 	.word	0x0001b3f0


	//   ....[62]....
        /*0da4*/ 	.word	0x0001b400


	//   ....[63]....
        /*0da8*/ 	.word	0x0001b790


	//   ....[64]....
        /*0dac*/ 	.word	0x0001b7b0


	//   ....[65]....
        /*0db0*/ 	.word	0x0001c4a0


	//   ....[66]....
        /*0db4*/ 	.word	0x0001c4b0


	//   ....[67]....
        /*0db8*/ 	.word	0x0001d970


	//   ....[68]....
        /*0dbc*/ 	.word	0x0001d990


	//   ....[69]....
        /*0dc0*/ 	.word	0x0001db30


	//   ....[70]....
        /*0dc4*/ 	.word	0x0001db40


	//   ....[71]....
        /*0dc8*/ 	.word	0x0001dce0


	//   ....[72]....
        /*0dcc*/ 	.word	0x0001dd00


	//   ....[73]....
        /*0dd0*/ 	.word	0x0001dea0


	//   ....[74]....
        /*0dd4*/ 	.word	0x0001deb0


	//   ....[75]....
        /*0dd8*/ 	.word	0x0001e120


	//   ....[76]....
        /*0ddc*/ 	.word	0x0001e140


	//   ....[77]....
        /*0de0*/ 	.word	0x0001e260


	//   ....[78]....
        /*0de4*/ 	.word	0x0001e2a0


	//   ....[79]....
        /*0de8*/ 	.word	0x0001e2d0


	//   ....[80]....
        /*0dec*/ 	.word	0x0001e300


	//   ....[81]....
        /*0df0*/ 	.word	0x0001e330


	//   ....[82]....
        /*0df4*/ 	.word	0x0001e360


	//   ....[83]....
        /*0df8*/ 	.word	0x0001e4c0


	//   ....[84]....
        /*0dfc*/ 	.word	0x0001e500


	//   ....[85]....
        /*0e00*/ 	.word	0x0001e530


	//   ....[86]....
        /*0e04*/ 	.word	0x0001e560


	//   ....[87]....
        /*0e08*/ 	.word	0x0001e590


	//   ....[88]....
        /*0e0c*/ 	.word	0x0001e5c0


	//   ....[89]....
        /*0e10*/ 	.word	0x0001e650


	//   ....[90]....
        /*0e14*/ 	.word	0x0001e690


	//   ....[91]....
        /*0e18*/ 	.word	0x0001e6a0


	//   ....[92]....
        /*0e1c*/ 	.word	0x0001e700


	//   ....[93]....
        /*0e20*/ 	.word	0x0001f110


	//   ....[94]....
        /*0e24*/ 	.word	0x0001f170


	//   ....[95]....
        /*0e28*/ 	.word	0x0001f1c0


	//   ....[96]....
        /*0e2c*/ 	.word	0x0001f210


	//   ....[97]....
        /*0e30*/ 	.word	0x0001f260


	//   ....[98]....
        /*0e34*/ 	.word	0x0001f2e0


	//   ....[99]....
        /*0e38*/ 	.word	0x0001f330


	//   ....[100]....
        /*0e3c*/ 	.word	0x0001f3a0


	//   ....[101]....
        /*0e40*/ 	.word	0x0001f410


	//   ....[102]....
        /*0e44*/ 	.word	0x0001f480


	//   ....[103]....
        /*0e48*/ 	.word	0x0001f500


	//   ....[104]....
        /*0e4c*/ 	.word	0x0001f580


	//   ....[105]....
        /*0e50*/ 	.word	0x0001f600


	//   ....[106]....
        /*0e54*/ 	.word	0x0001f670


	//   ....[107]....
        /*0e58*/ 	.word	0x0001f6f0


	//   ....[108]....
        /*0e5c*/ 	.word	0x0001f770


	//   ....[109]....
        /*0e60*/ 	.word	0x0001f7f0


	//   ....[110]....
        /*0e64*/ 	.word	0x0001f860


	//   ....[111]....
        /*0e68*/ 	.word	0x0001f8c0


	//   ....[112]....
        /*0e6c*/ 	.word	0x0001f920


	//   ....[113]....
        /*0e70*/ 	.word	0x0001f970


	//   ....[114]....
        /*0e74*/ 	.word	0x0001f9c0


	//   ....[115]....
        /*0e78*/ 	.word	0x0001fa40


	//   ....[116]....
        /*0e7c*/ 	.word	0x0001fac0


	//   ....[117]....
        /*0e80*/ 	.word	0x0001fb40


	//   ....[118]....
        /*0e84*/ 	.word	0x0001fbb0


	//   ....[119]....
        /*0e88*/ 	.word	0x0001fc30


	//   ....[120]....
        /*0e8c*/ 	.word	0x0001fcb0


	//   ....[121]....
        /*0e90*/ 	.word	0x0001fd30


	//   ....[122]....
        /*0e94*/ 	.word	0x0001fda0


	//   ....[123]....
        /*0e98*/ 	.word	0x0001fe20


	//   ....[124]....
        /*0e9c*/ 	.word	0x0001fea0


	//   ....[125]....
        /*0ea0*/ 	.word	0x0001ff20


	//   ....[126]....
        /*0ea4*/ 	.word	0x0001ff90


	//   ....[127]....
        /*0ea8*/ 	.word	0x00020010


	//   ....[128]....
        /*0eac*/ 	.word	0x00020090


	//   ....[129]....
        /*0eb0*/ 	.word	0x00020110


	//   ....[130]....
        /*0eb4*/ 	.word	0x00020180


	//   ....[131]....
        /*0eb8*/ 	.word	0x00020200


	//   ....[132]....
        /*0ebc*/ 	.word	0x00020280


	//   ....[133]....
        /*0ec0*/ 	.word	0x00020300


	//   ....[134]....
        /*0ec4*/ 	.word	0x00020370


	//   ....[135]....
        /*0ec8*/ 	.word	0x000203f0


	//   ....[136]....
        /*0ecc*/ 	.word	0x00020470


	//   ....[137]....
        /*0ed0*/ 	.word	0x000204c0


	//   ....[138]....
        /*0ed4*/ 	.word	0x00020500


	//   ....[139]....
        /*0ed8*/ 	.word	0x00020550


	//   ....[140]....
        /*0edc*/ 	.word	0x000205a0


	//   ....[141]....
        /*0ee0*/ 	.word	0x000205f0


	//   ....[142]....
        /*0ee4*/ 	.word	0x00020670


	//   ....[143]....
        /*0ee8*/ 	.word	0x000206c0


	//   ....[144]....
        /*0eec*/ 	.word	0x00020710


	//   ....[145]....
        /*0ef0*/ 	.word	0x00020760


	//   ....[146]....
        /*0ef4*/ 	.word	0x000207b0


	//   ....[147]....
        /*0ef8*/ 	.word	0x00020800


	//   ....[148]....
        /*0efc*/ 	.word	0x00020880


	//   ....[149]....
        /*0f00*/ 	.word	0x000208d0


	//   ....[150]....
        /*0f04*/ 	.word	0x00020950


	//   ....[151]....
        /*0f08*/ 	.word	0x000209c0


	//   ....[152]....
        /*0f0c*/ 	.word	0x00020a40


	//   ....[153]....
        /*0f10*/ 	.word	0x00020e70


	//   ....[154]....
        /*0f14*/ 	.word	0x00020e90


	//   ....[155]....
        /*0f18*/ 	.word	0x00020eb0


	//   ....[156]....
        /*0f1c*/ 	.word	0x00020ec0


	//   ....[157]....
        /*0f20*/ 	.word	0x00021430


	//   ....[158]....
        /*0f24*/ 	.word	0x00021440


	//   ....[159]....
        /*0f28*/ 	.word	0x00021450


	//   ....[160]....
        /*0f2c*/ 	.word	0x00021460


	//   ....[161]....
        /*0f30*/ 	.word	0x000219d0


	//   ....[162]....
        /*0f34*/ 	.word	0x000219f0


	//   ....[163]....
        /*0f38*/ 	.word	0x00021a10


	//   ....[164]....
        /*0f3c*/ 	.word	0x00021a20


	//   ....[165]....
        /*0f40*/ 	.word	0x00021ff0


	//   ....[166]....
        /*0f44*/ 	.word	0x00022010


	//   ....[167]....
        /*0f48*/ 	.word	0x00022020


	//   ....[168]....
        /*0f4c*/ 	.word	0x00022030


	//   ....[169]....
        /*0f50*/ 	.word	0x00025830


	//   ....[170]....
        /*0f54*/ 	.word	0x00025850


	//   ....[171]....
        /*0f58*/ 	.word	0x00025870


	//   ....[172]....
        /*0f5c*/ 	.word	0x00025880


	//   ....[173]....
        /*0f60*/ 	.word	0x00025cf0


	//   ....[174]....
        /*0f64*/ 	.word	0x00025d00


	//   ....[175]....
        /*0f68*/ 	.word	0x00025d10


	//   ....[176]....
        /*0f6c*/ 	.word	0x00025d20


	//   ....[177]....
        /*0f70*/ 	.word	0x00026130


	//   ....[178]....
        /*0f74*/ 	.word	0x00026150


	//   ....[179]....
        /*0f78*/ 	.word	0x00026170


	//   ....[180]....
        /*0f7c*/ 	.word	0x00026180


	//   ....[181]....
        /*0f80*/ 	.word	0x00026620


	//   ....[182]....
        /*0f84*/ 	.word	0x00026640


	//   ....[183]....
        /*0f88*/ 	.word	0x00026660


	//   ....[184]....
        /*0f8c*/ 	.word	0x00026670


	//   ....[185]....
        /*0f90*/ 	.word	0x0002a310


	//   ....[186]....
        /*0f94*/ 	.word	0x0002a390


	//   ....[187]....
        /*0f98*/ 	.word	0x0002a410


	//   ....[188]....
        /*0f9c*/ 	.word	0x0002a480


	//   ....[189]....
        /*0fa0*/ 	.word	0x0002a500


	//   ....[190]....
        /*0fa4*/ 	.word	0x0002a570


	//   ....[191]....
        /*0fa8*/ 	.word	0x0002a5f0


	//   ....[192]....
        /*0fac*/ 	.word	0x0002a660


	//   ....[193]....
        /*0fb0*/ 	.word	0x0002a6e0


	//   ....[194]....
        /*0fb4*/ 	.word	0x0002a760


	//   ....[195]....
        /*0fb8*/ 	.word	0x0002a7e0


	//   ....[196]....
        /*0fbc*/ 	.word	0x0002a850


	//   ....[197]....
        /*0fc0*/ 	.word	0x0002a8d0


	//   ....[198]....
        /*0fc4*/ 	.word	0x0002a950


	//   ....[199]....
        /*0fc8*/ 	.word	0x0002a9c0


	//   ....[200]....
        /*0fcc*/ 	.word	0x0002aa30


	//   ....[201]....
        /*0fd0*/ 	.word	0x0002aab0


	//   ....[202]....
        /*0fd4*/ 	.word	0x0002ab30


	//   ....[203]....
        /*0fd8*/ 	.word	0x0002abb0


	//   ....[204]....
        /*0fdc*/ 	.word	0x0002ac20


	//   ....[205]....
        /*0fe0*/ 	.word	0x0002aca0


	//   ....[206]....
        /*0fe4*/ 	.word	0x0002ad10


	//   ....[207]....
        /*0fe8*/ 	.word	0x0002ad80


	//   ....[208]....
        /*0fec*/ 	.word	0x0002adf0


	//   ....[209]....
        /*0ff0*/ 	.word	0x0002ae70


	//   ....[210]....
        /*0ff4*/ 	.word	0x0002aef0


	//   ....[211]....
        /*0ff8*/ 	.word	0x0002af70


	//   ....[212]....
        /*0ffc*/ 	.word	0x0002afe0


	//   ....[213]....
        /*1000*/ 	.word	0x0002b060


	//   ....[214]....
        /*1004*/ 	.word	0x0002b0e0


	//   ....[215]....
        /*1008*/ 	.word	0x0002b160


	//   ....[216]....
        /*100c*/ 	.word	0x0002b1d0


	//----- nvinfo : EIATTR_EXIT_INSTR_OFFSETS
	.align		4
.L_512:
        /*1010*/ 	.byte	0x04, 0x1c
        /*1012*/ 	.short	(.L_514 - .L_513)


	//   ....[0]....
.L_513:
        /*1014*/ 	.word	0x00001100


	//   ....[1]....
        /*1018*/ 	.word	0x0001f0d0


	//----- nvinfo : EIATTR_MAX_THREADS
	.align		4
.L_514:
        /*101c*/ 	.byte	0x04, 0x05
        /*101e*/ 	.short	(.L_516 - .L_515)
.L_515:
        /*1020*/ 	.word	0x00000100
        /*1024*/ 	.word	0x00000001
        /*1028*/ 	.word	0x00000001


	//----- nvinfo : EIATTR_CRS_STACK_SIZE
	.align		4
.L_516:
        /*102c*/ 	.byte	0x04, 0x1e
        /*102e*/ 	.short	(.L_518 - .L_517)
.L_517:
        /*1030*/ 	.word	0x00000000
.L_518:


//--------------------- .nv.info._ZN7cutlass13device_kernelIN5flash19enable_sm80_to_sm89INS1_16FlashAttnFwdSm80INS1_25CollectiveMainloopFwdSm80ILi8ELi1ELb0EN4cute5tupleIJNS5_1CILi128EEENS7_ILi96EEENS7_ILi256EEEEEELi256ENS_6half_tEfNS_4arch4Sm80ELb1ELb0ELb1ELb0ELb0ELb0ELb1ELb1EEENS1_21CollectiveEpilogueFwdINS6_IJS8_SA_S9_EEENS6_IJNS7_ILi1EEESI_SI_EEESC_SE_Li256ELb0ELb1ELb1ELb0EEENS1_30DynamicPersistentTileSchedulerILi256ELi256ELb1ELb1ELb0EEEEEEEEEvNT_6ParamsE --------------------------
	.section	.nv.info._ZN7cutlass13device_kernelIN5flash19enable_sm80_to_sm89INS1_16FlashAttnFwdSm80INS1_25CollectiveMainloopFwdSm80ILi8ELi1ELb0EN4cute5tupleIJNS5_1CILi128EEENS7_ILi96EEENS7_ILi256EEEEEELi256ENS_6half_tEfNS_4arch4Sm80ELb1ELb0ELb1ELb0ELb0ELb0ELb1ELb1EEENS1_21CollectiveEpilogueFwdINS6_IJS8_SA_S9_EEENS6_IJNS7_ILi1EEESI_SI_EEESC_SE_Li256ELb0ELb1ELb1ELb0EEENS1_30DynamicPersistentTileSchedulerILi256ELi256ELb1ELb1ELb0EEEEEEEEEvNT_6ParamsE,"",@"SHT_CUDA_INFO"
	.sectionflags	@""
	.align	4


	//----- nvinfo : EIATTR_CUDA_API_VERSION
	.align		4
        /*0000*/ 	.byte	0x04, 0x37
        /*0002*/ 	.short	(.L_520 - .L_519)
.L_519:
        /*0004*/ 	.word	0x00000082


	//----- nvinfo : EIATTR_SW2861232_WAR
	.align		4
.L_520:
        /*0008*/ 	.byte	0x01, 0x35
	.zero		2


	//----- nvinfo : EIATTR_PARAM_CBANK
	.align		4
        /*000c*/ 	.byte	0x04, 0x0a
        /*000e*/ 	.short	(.L_522 - .L_521)
	.align		4
.L_521:
        /*0010*/ 	.word	index@(.nv.constant0._ZN7cutlass13device_kernelIN5flash19enable_sm80_to_sm89INS1_16FlashAttnFwdSm80INS1_25CollectiveMainloopFwdSm80ILi8ELi1ELb0EN4cute5tupleIJNS5_1CILi128EEENS7_ILi96EEENS7_ILi256EEEEEELi256ENS_6half_tEfNS_4arch4Sm80ELb1ELb0ELb1ELb0ELb0ELb0ELb1ELb1EEENS1_21CollectiveEpilogueFwdINS6_IJS8_SA_S9_EEENS6_IJNS7_ILi1EEESI_SI_EEESC_SE_Li256ELb0ELb1ELb1ELb0EEENS1_30DynamicPersistentTileSchedulerILi256ELi256ELb1ELb1ELb0EEEEEEEEEvNT_6ParamsE)
        /*0014*/ 	.short	0x0160
        /*0016*/ 	.short	0x0428


	//----- nvinfo : EIATTR_CBANK_PARAM_SIZE
	.align		4
.L_522:
        /*0018*/ 	.byte	0x03, 0x19
        /*001a*/ 	.short	0x0428


	//----- nvinfo : EIATTR_KPARAM_INFO
	.align		4
        /*001c*/ 	.byte	0x04, 0x17
        /*001e*/ 	.short	(.L_524 - .L_523)
.L_523:
        /*0020*/ 	.word	0x00000000
        /*0024*/ 	.short	0x0000
        /*0026*/ 	.short	0x0000
        /*0028*/ 	.byte	0x00, 0xf0, 0xa1, 0x10


	//----- nvinfo : EIATTR_MAXREG_COUNT
	.align		4
.L_524:
        /*002c*/ 	.byte	0x03, 0x1b
        /*002e*/ 	.short	0x00ff


	//----- nvinfo : EIATTR_NUM_BARRIERS
	.align		4
        /*0030*/ 	.byte	0x02, 0x4c
        /*0032*/ 	.byte	0x06
	.zero		1


	//----- nvinfo : EIATTR_ANNOTATIONS
	.align		4
        /*0034*/ 	.byte	0x04, 0x55
        /*0036*/ 	.short	(.L_526 - .L_525)


	//   ....[0]....
.L_525:
        /* <DEDUP_REMOVED lines=72> */


	//----- nvinfo : EIATTR_MERCURY_ISA_VERSION
	.align		4
.L_526:
        /*04a0*/ 	.byte	0x03, 0x5f
        /*04a2*/ 	.short	0x0000


	//----- nvinfo : EIATTR_INT_WARP_WIDE_INSTR_OFFSETS
	.align		4
        /*04a4*/ 	.byte	0x04, 0x31
        /*04a6*/ 	.short	(.L_528 - .L_527)


	//   ....[0]....
.L_527:
        /*04a8*/ 	.word	0x000134a0


	//   ....[1]....
        /*04ac*/ 	.word	0x00013520


	//----- nvinfo : EIATTR_COOP_GROUP_MASK_REGIDS
	.align		4
.L_528:
        /*04b0*/ 	.byte	0x04, 0x29
        /*04b2*/ 	.short	(.L_530 - .L_529)


	//   ....[0]....
.L_529:
        /*04b4*/ 	.word	0xffffffff


	//   ....[1]....
        /*04b8*/ 	.word	0xffffffff


	//   ....[2]....
        /*04bc*/ 	.word	0xffffffff


	//   ....[3]....
        /*04c0*/ 	.word	0xffffffff


	//   ....[4]....
        /*04c4*/ 	.word	0xffffffff


	//   ....[5]....
        /*04c8*/ 	.word	0xffffffff


	//   ....[6]....
        /*04cc*/ 	.word	0xffffffff


	//   ....[7]....
        /*04d0*/ 	.word	0xffffffff


	//   ....[8]....
        /*04d4*/ 	.word	0xffffffff


	//   ....[9]....
        /*04d8*/ 	.word	0xffffffff


	//   ....[10]....
        /*04dc*/ 	.word	0xffffffff


	//   ....[11]....
        /*04e0*/ 	.word	0xffffffff


	//   ....[12]....
        /*04e4*/ 	.word	0xffffffff


	//   ....[13]....
        /*04e8*/ 	.word	0xffffffff


	//   ....[14]....
        /*04ec*/ 	.word	0xffffffff


	//   ....[15]....
        /*04f0*/ 	.word	0xffffffff


	//   ....[16]....
        /*04f4*/ 	.word	0xffffffff


	//   ....[17]....
        /*04f8*/ 	.word	0xffffffff


	//   ....[18]....
        /*04fc*/ 	.word	0xffffffff


	//   ....[19]....
        /*0500*/ 	.word	0xffffffff


	//   ....[20]....
        /*0504*/ 	.word	0xffffffff


	//   ....[21]....
        /*0508*/ 	.word	0xffffffff


	//   ....[22]....
        /*050c*/ 	.word	0xffffffff


	//   ....[23]....
        /*0510*/ 	.word	0xffffffff


	//   ....[24]....
        /*0514*/ 	.word	0xffffffff


	//   ....[25]....
        /*0518*/ 	.word	0xffffffff


	//   ....[26]....
        /*051c*/ 	.word	0xffffffff


	//   ....[27]....
        /*0520*/ 	.word	0xffffffff


	//   ....[28]....
        /*0524*/ 	.word	0xffffffff


	//   ....[29]....
        /*0528*/ 	.word	0xffffffff


	//   ....[30]....
        /*052c*/ 	.word	0xffffffff


	//   ....[31]....
        /*0530*/ 	.word	0xffffffff


	//   ....[32]....
        /*0534*/ 	.word	0xffffffff


	//   ....[33]....
        /*0538*/ 	.word	0xffffffff


	//   ....[34]....
        /*053c*/ 	.word	0xffffffff


	//   ....[35]....
        /*0540*/ 	.word	0xffffffff


	//   ....[36]....
        /*0544*/ 	.word	0xffffffff


	//   ....[37]....
        /*0548*/ 	.word	0xffffffff


	//   ....[38]....
        /*054c*/ 	.word	0xffffffff


	//   ....[39]....
        /*0550*/ 	.word	0xffffffff


	//   ....[40]....
        /*0554*/ 	.word	0xffffffff


	//   ....[41]....
        /*0558*/ 	.word	0xffffffff


	//   ....[42]....
        /*055c*/ 	.word	0xffffffff


	//   ....[43]....
        /*0560*/ 	.word	0xffffffff


	//   ....[44]....
        /*0564*/ 	.word	0xffffffff


	//   ....[45]....
        /*0568*/ 	.word	0xffffffff


	//   ....[46]....
        /*056c*/ 	.word	0xffffffff


	//   ....[47]....
        /*0570*/ 	.word	0xffffffff


	//   ....[48]....
        /*0574*/ 	.word	0xffffffff


	//   ....[49]....
        /*0578*/ 	.word	0xffffffff


	//   ....[50]....
        /*057c*/ 	.word	0xffffffff


	//   ....[51]....
        /*0580*/ 	.word	0xffffffff


	//----- nvinfo : EIATTR_COOP_GROUP_INSTR_OFFSETS
	.align		4
.L_530:
        /*0584*/ 	.byte	0x04, 0x28
        /*0586*/ 	.short	(.L_532 - .L_531)


	//   ....[0]....
.L_531:
        /*0588*/ 	.word	0x00000050


	//   ....[1]....
        /*058c*/ 	.word	0x00001ad0


	//   ....[2]....
        /*0590*/ 	.word	0x00001af0


	//   ....[3]....
        /*0594*/ 	.word	0x00001cb0


	//   ....[4]....
        /*0598*/ 	.word	0x00001cc0


	//   ....[5]....
        /*059c*/ 	.word	0x00001e70


	//   ....[6]....
        /*05a0*/ 	.word	0x00001e90


	//   ....[7]....
        /*05a4*/ 	.word	0x00002040


	//   ....[8]....
        /*05a8*/ 	.word	0x00002050


	//   ....[9]....
        /*05ac*/ 	.word	0x000046f0


	//   ....[10]....
        /*05b0*/ 	.word	0x000048b0


	//   ....[11]....
        /*05b4*/ 	.word	0x00005050


	//   ....[12]....
        /*05b8*/ 	.word	0x00005100


	//   ....[13]....
        /*05bc*/ 	.word	0x00005120


	//   ....[14]....
        /*05c0*/ 	.word	0x00005140


	//   ....[15]....
        /*05c4*/ 	.word	0x00008ff0


	//   ....[16]....
        /*05c8*/ 	.word	0x00009f70


	//   ....[17]....
        /*05cc*/ 	.word	0x0000af10


	//   ....[18]....
        /*05d0*/ 	.word	0x0000af30


	//   ....[19]....
        /*05d4*/ 	.word	0x0000af90


	//   ....[20]....
        /*05d8*/ 	.word	0x0000afa0


	//   ....[21]....
        /*05dc*/ 	.word	0x0000fb30


	//   ....[22]....
        /*05e0*/ 	.word	0x0000fb80


	//   ....[23]....
        /*05e4*/ 	.word	0x0000fba0


	//   ....[24]....
        /*05e8*/ 	.word	0x0000fbc0


	//   ....[25]....
        /*05ec*/ 	.word	0x00012a10


	//   ....[26]....
        /*05f0*/ 	.word	0x00012a60


	//   ....[27]....
        /*05f4*/ 	.word	0x00012a80


	//   ....[28]....
        /*05f8*/ 	.word	0x00012aa0


	//   ....[29]....
        /*05fc*/ 	.word	0x00013660


	//   ....[30]....
        /*0600*/ 	.word	0x00013af0


	//   ....[31]....
        /*0604*/ 	.word	0x00013b00


	//   ....[32]....
        /*0608*/ 	.word	0x00013b30


	//   ....[33]....
        /*060c*/ 	.word	0x00013b50


	//   ....[34]....
        /*0610*/ 	.word	0x00013c50


	//   ....[35]....
        /*0614*/ 	.word	0x00013cb0


	//   ....[36]....
        /*0618*/ 	.word	0x00014820


	//   ....[37]....
        /*061c*/ 	.word	0x00014830


	//   ....[38]....
        /*0620*/ 	.word	0x000153e0


	//   ....[39]....
        /*0624*/ 	.word	0x000154f0


	//   ....[40]....
        /*0628*/ 	.word	0x00015560


	//   ....[41]....
        /*062c*/ 	.word	0x000155d0


	//   ....[42]....
        /*0630*/ 	.word	0x00015630


	//   ....[43]....
        /*0634*/ 	.word	0x000156a0


	//   ....[44]....
        /*0638*/ 	.word	0x00015710


	//   ....[45]....
        /*063c*/ 	.word	0x00015780


	//   ....[46]....
        /*0640*/ 	.word	0x000157e0


	//   ....[47]....
        /*0644*/ 	.word	0x00015840


	//   ....[48]....
        /*0648*/ 	.word	0x000158a0


	//   ....[49]....
        /*064c*/ 	.word	0x000158f0


	//   ....[50]....
        /*0650*/ 	.word	0x00015950


	//   ....[51]....
        /*0654*/ 	.word	0x000159c0


	//----- nvinfo : EIATTR_EXIT_INSTR_OFFSETS
	.align		4
.L_532:
        /*0658*/ 	.byte	0x04, 0x1c
        /*065a*/ 	.short	(.L_534 - .L_533)


	//   ....[0]....
.L_533:
        /*065c*/ 	.word	0x000000a0


	//   ....[1]....
        /*0660*/ 	.word	0x000154a0


	//----- nvinfo : EIATTR_MAX_THREADS
	.align		4
.L_534:
        /*0664*/ 	.byte	0x04, 0x05
        /*0666*/ 	.short	(.L_536 - .L_535)
.L_535:
        /*0668*/ 	.word	0x00000100
        /*066c*/ 	.word	0x00000001
        /*0670*/ 	.word	0x00000001


	//----- nvinfo : EIATTR_CRS_STACK_SIZE
	.align		4
.L_536:
        /*0674*/ 	.byte	0x04, 0x1e
        /*0676*/ 	.short	(.L_538 - .L_537)
.L_537:
        /*0678*/ 	.word	0x00000000
.L_538:


//--------------------- .nv.info._ZN7cutlass13device_kernelIN5flash19enable_sm80_to_sm89INS1_16FlashAttnFwdSm80INS1_25CollectiveMainloopFwdSm80ILi8ELi1ELb0EN4cute5tupleIJNS5_1CILi128EEENS7_ILi64EEENS7_ILi256EEEEEELi256ENS_6half_tEfNS_4arch4Sm80ELb1ELb0ELb1ELb1ELb0ELb0ELb1ELb1EEENS1_21CollectiveEpilogueFwdINS6_IJS8_SA_S9_EEENS6_IJNS7_ILi1EEESI_SI_EEESC_SE_Li256ELb1ELb1ELb1ELb0EEENS1_36VarlenDynamicPersistentTileSchedulerILi128ELi64ELi256ELi256ELb1ELb1ELb0ELb1ELb1ELb1EEEEEEEEEvNT_6ParamsE --------------------------
	.section	.nv.info._ZN7cutlass13device_kernelIN5flash19enable_sm80_to_sm89INS1_16FlashAttnFwdSm80INS1_25CollectiveMainloopFwdSm80ILi8ELi1ELb0EN4cute5tupleIJNS5_1CILi128EEENS7_ILi64EEENS7_ILi256EEEEEELi256ENS_6half_tEfNS_4arch4Sm80ELb1ELb0ELb1ELb1ELb0ELb0ELb1ELb1EEENS1_21CollectiveEpilogueFwdINS6_IJS8_SA_S9_EEENS6_IJNS7_ILi1EEESI_SI_EEESC_SE_Li256ELb1ELb1ELb1ELb0EEENS1_36VarlenDynamicPersistentTileSchedulerILi128ELi64ELi256ELi256ELb1ELb1ELb0ELb1ELb1ELb1EEEEEEEEEvNT_6ParamsE,"",@"SHT_CUDA_INFO"
	.sectionflags	@""
	.align	4


	//----- nvinfo : EIATTR_CUDA_API_VERSION
	.align		4
        /*0000*/ 	.byte	0x04, 0x37
        /*0002*/ 	.short	(.L_540 - .L_539)
.L_539:
        /*0004*/ 	.word	0x00000082


	//----- nvinfo : EIATTR_SW2861232_WAR
	.align		4
.L_540:
        /*0008*/ 	.byte	0x01, 0x35
	.zero		2


	//----- nvinfo : EIATTR_PARAM_CBANK
	.align		4
        /*000c*/ 	.byte	0x04, 0x0a
        /*000e*/ 	.short	(.L_542 - .L_541)
	.align		4
.L_541:
        /*0010*/ 	.word	index@(.nv.constant0._ZN7cutlass13device_kernelIN5flash19enable_sm80_to_sm89INS1_16FlashAttnFwdSm80INS1_25CollectiveMainloopFwdSm80ILi8ELi1ELb0EN4cute5tupleIJNS5_1CILi128EEENS7_ILi64EEENS7_ILi256EEEEEELi256ENS_6half_tEfNS_4arch4Sm80ELb1ELb0ELb1ELb1ELb0ELb0ELb1ELb1EEENS1_21CollectiveEpilogueFwdINS6_IJS8_SA_S9_EEENS6_IJNS7_ILi1EEESI_SI_EEESC_SE_Li256ELb1ELb1ELb1ELb0EEENS1_36VarlenDynamicPersistentTileSchedulerILi128ELi64ELi256ELi256ELb1ELb1ELb0ELb1ELb1ELb1EEEEEEEEEvNT_6ParamsE)
        /*0014*/ 	.short	0x0160
        /*0016*/ 	.short	0x0438


	//----- nvinfo : EIATTR_CBANK_PARAM_SIZE
	.align		4
.L_542:
        /*0018*/ 	.byte	0x03, 0x19
        /*001a*/ 	.short	0x0438


	//----- nvinfo : EIATTR_KPARAM_INFO
	.align		4
        /*001c*/ 	.byte	0x04, 0x17
        /*001e*/ 	.short	(.L_544 - .L_543)
.L_543:
        /*0020*/ 	.word	0x00000000
        /*0024*/ 	.short	0x0000
        /*0026*/ 	.short	0x0000
        /*0028*/ 	.byte	0x00, 0xf0, 0xe1, 0x10


	//----- nvinfo : EIATTR_MAXREG_COUNT
	.align		4
.L_544:
        /*002c*/ 	.byte	0x03, 0x1b
        /*002e*/ 	.short	0x00ff


	//----- nvinfo : EIATTR_NUM_BARRIERS
	.align		4
        /*0030*/ 	.byte	0x02, 0x4c
        /*0032*/ 	.byte	0x06
	.zero		1


	//----- nvinfo : EIATTR_ANNOTATIONS
	.align		4
        /*0034*/ 	.byte	0x04, 0x55
        /*0036*/ 	.short	(.L_546 - .L_545)


	//   ....[0]....
.L_545:
        /* <DEDUP_REMOVED lines=152> */


	//----- nvinfo : EIATTR_MERCURY_ISA_VERSION
	.align		4
.L_546:
        /*09a0*/ 	.byte	0x03, 0x5f
        /*09a2*/ 	.short	0x0000


	//----- nvinfo : EIATTR_INT_WARP_WIDE_INSTR_OFFSETS
	.align		4
        /*09a4*/ 	.byte	0x04, 0x31
        /*09a6*/ 	.short	(.L_548 - .L_547)


	//   ....[0]....
.L_547:
        /*09a8*/ 	.word	0x0000ee20


	//   ....[1]....
        /*09ac*/ 	.word	0x0000eea0


	//----- nvinfo : EIATTR_COOP_GROUP_MASK_REGIDS
	.align		4
.L_548:
        /*09b0*/ 	.byte	0x04, 0x29
        /*09b2*/ 	.short	(.L_550 - .L_549)


	//   ....[0]....
.L_549:
        /*09b4*/ 	.word	0xffffffff


	//   ....[1]....
        /*09b8*/ 	.word	0xffffffff


	//   ....[2]....
        /*09bc*/ 	.word	0xffffffff


	//   ....[3]....
        /*09c0*/ 	.word	0xffffffff


	//   ....[4]....
        /*09c4*/ 	.word	0xffffffff


	//   ....[5]....
        /*09c8*/ 	.word	0xffffffff


	//   ....[6]....
        /*09cc*/ 	.word	0xffffffff


	//   ....[7]....
        /*09d0*/ 	.word	0xffffffff


	//   ....[8]....
        /*09d4*/ 	.word	0xffffffff


	//   ....[9]....
        /*09d8*/ 	.word	0xffffffff


	//   ....[10]....
        /*09dc*/ 	.word	0xffffffff


	//   ....[11]....
        /*09e0*/ 	.word	0xffffffff


	//   ....[12]....
        /*09e4*/ 	.word	0xffffffff


	//   ....[13]....
        /*09e8*/ 	.word	0xffffffff


	//   ....[14]....
        /*09ec*/ 	.word	0xffffffff


	//   ....[15]....
        /*09f0*/ 	.word	0xffffffff


	//   ....[16]....
        /*09f4*/ 	.word	0xffffffff


	//   ....[17]....
        /*09f8*/ 	.word	0xffffffff


	//   ....[18]....
        /*09fc*/ 	.word	0xffffffff


	//   ....[19]....
        /*0a00*/ 	.word	0xffffffff


	//   ....[20]....
        /*0a04*/ 	.word	0xffffffff


	//   ....[21]....
        /*0a08*/ 	.word	0xffffffff


	//   ....[22]....
        /*0a0c*/ 	.word	0xffffffff


	//   ....[23]....
        /*0a10*/ 	.word	0xffffffff


	//   ....[24]....
        /*0a14*/ 	.word	0xffffffff


	//   ....[25]....
        /*0a18*/ 	.word	0xffffffff


	//   ....[26]....
        /*0a1c*/ 	.word	0xffffffff


	//   ....[27]....
        /*0a20*/ 	.word	0xffffffff


	//   ....[28]....
        /*0a24*/ 	.word	0xffffffff


	//   ....[29]....
        /*0a28*/ 	.word	0xffffffff


	//   ....[30]....
        /*0a2c*/ 	.word	0xffffffff


	//   ....[31]....
        /*0a30*/ 	.word	0xffffffff


	//   ....[32]....
        /*0a34*/ 	.word	0xffffffff


	//   ....[33]....
        /*0a38*/ 	.word	0xffffffff


	//   ....[34]....
        /*0a3c*/ 	.word	0xffffffff


	//   ....[35]....
        /*0a40*/ 	.word	0xffffffff


	//   ....[36]....
        /*0a44*/ 	.word	0xffffffff


	//   ....[37]....
        /*0a48*/ 	.word	0xffffffff


	//   ....[38]....
        /*0a4c*/ 	.word	0xffffffff


	//   ....[39]....
        /*0a50*/ 	.word	0xffffffff


	//   ....[40]....
        /*0a54*/ 	.word	0xffffffff


	//   ....[41]....
        /*0a58*/ 	.word	0xffffffff


	//   ....[42]....
        /*0a5c*/ 	.word	0xffffffff


	//   ....[43]....
        /*0a60*/ 	.word	0xffffffff


	//   ....[44]....
        /*0a64*/ 	.word	0xffffffff


	//   ....[45]....
        /*0a68*/ 	.word	0xffffffff


	//   ....[46]....
        /*0a6c*/ 	.word	0xffffffff


	//   ....[47]....
        /*0a70*/ 	.word	0xffffffff


	//   ....[48]....
        /*0a74*/ 	.word	0xffffffff


	//   ....[49]....
        /*0a78*/ 	.word	0xffffffff


	//   ....[50]....
        /*0a7c*/ 	.word	0xffffffff


	//   ....[51]....
        /*0a80*/ 	.word	0xffffffff


	//   ....[52]....
        /*0a84*/ 	.word	0xffffffff


	//   ....[53]....
        /*0a88*/ 	.word	0xffffffff


	//   ....[54]....
        /*0a8c*/ 	.word	0xffffffff


	//   ....[55]....
        /*0a90*/ 	.word	0xffffffff


	//   ....[56]....
        /*0a94*/ 	.word	0xffffffff


	//   ....[57]....
        /*0a98*/ 	.word	0xffffffff


	//   ....[58]....
        /*0a9c*/ 	.word	0xffffffff


	//   ....[59]....
        /*0aa0*/ 	.word	0xffffffff


	//   ....[60]....
        /*0aa4*/ 	.word	0xffffffff


	//   ....[61]....
        /*0aa8*/ 	.word	0xffffffff


	//   ....[62]....
        /*0aac*/ 	.word	0xffffffff


	//   ....[63]....
        /*0ab0*/ 	.word	0xffffffff


	//   ....[64]....
        /*0ab4*/ 	.word	0xffffffff


	//   ....[65]....
        /*0ab8*/ 	.word	0xffffffff


	//   ....[66]....
        /*0abc*/ 	.word	0xffffffff


	//   ....[67]....
        /*0ac0*/ 	.word	0xffffffff


	//   ....[68]....
        /*0ac4*/ 	.word	0xffffffff


	//   ....[69]....
        /*0ac8*/ 	.word	0xffffffff


	//   ....[70]....
        /*0acc*/ 	.word	0xffffffff


	//   ....[71]....
        /*0ad0*/ 	.word	0xffffffff


	//   ....[72]....
        /*0ad4*/ 	.word	0xffffffff


	//   ....[73]....
        /*0ad8*/ 	.word	0xffffffff


	//   ....[74]....
        /*0adc*/ 	.word	0xffffffff


	//   ....[75]....
        /*0ae0*/ 	.word	0xffffffff


	//   ....[76]....
        /*0ae4*/ 	.word	0xffffffff


	//   ....[77]....
        /*0ae8*/ 	.word	0xffffffff


	//   ....[78]....
        /*0aec*/ 	.word	0xffffffff


	//   ....[79]....
        /*0af0*/ 	.word	0xffffffff


	//   ....[80]....
        /*0af4*/ 	.word	0xffffffff


	//   ....[81]....
        /*0af8*/ 	.word	0xffffffff


	//   ....[82]....
        /*0afc*/ 	.word	0xffffffff


	//   ....[83]....
        /*0b00*/ 	.word	0xffffffff


	//   ....[84]....
        /*0b04*/ 	.word	0xffffffff


	//   ....[85]....
        /*0b08*/ 	.word	0xffffffff


	//   ....[86]....
        /*0b0c*/ 	.word	0xffffffff


	//   ....[87]....
        /*0b10*/ 	.word	0xffffffff


	//   ....[88]....
        /*0b14*/ 	.word	0xffffffff


	//   ....[89]....
        /*0b18*/ 	.word	0xffffffff


	//   ....[90]....
        /*0b1c*/ 	.word	0xffffffff


	//   ....[91]....
        /*0b20*/ 	.word	0xffffffff


	//   ....[92]....
        /*0b24*/ 	.word	0xffffffff


	//   ....[93]....
        /*0b28*/ 	.word	0xffffffff


	//   ....[94]....
        /*0b2c*/ 	.word	0xffffffff


	//   ....[95]....
        /*0b30*/ 	.word	0xffffffff


	//   ....[96]....
        /*0b34*/ 	.word	0xffffffff


	//   ....[97]....
        /*0b38*/ 	.word	0xffffffff


	//   ....[98]....
        /*0b3c*/ 	.word	0xffffffff


	//   ....[99]....
        /*0b40*/ 	.word	0xffffffff


	//   ....[100]....
        /*0b44*/ 	.word	0xffffffff


	//   ....[101]....
        /*0b48*/ 	.word	0xffffffff


	//   ....[102]....
        /*0b4c*/ 	.word	0xffffffff


	//   ....[103]....
        /*0b50*/ 	.word	0xffffffff


	//   ....[104]....
        /*0b54*/ 	.word	0xffffffff


	//   ....[105]....
        /*0b58*/ 	.word	0xffffffff


	//   ....[106]....
        /*0b5c*/ 	.word	0xffffffff


	//   ....[107]....
        /*0b60*/ 	.word	0xffffffff


	//   ....[108]....
        /*0b64*/ 	.word	0xffffffff


	//   ....[109]....
        /*0b68*/ 	.word	0xffffffff


	//   ....[110]....
        /*0b6c*/ 	.word	0xffffffff


	//   ....[111]....
        /*0b70*/ 	.word	0xffffffff


	//   ....[112]....
        /*0b74*/ 	.word	0xffffffff


	//   ....[113]....
        /*0b78*/ 	.word	0xffffffff


	//   ....[114]....
        /*0b7c*/ 	.word	0xffffffff


	//   ....[115]....
        /*0b80*/ 	.word	0xffffffff


	//   ....[116]....
        /*0b84*/ 	.word	0xffffffff


	//   ....[117]....
        /*0b88*/ 	.word	0xffffffff


	//   ....[118]....
        /*0b8c*/ 	.word	0xffffffff


	//   ....[119]....
        /*0b90*/ 	.word	0xffffffff


	//   ....[120]....
        /*0b94*/ 	.word	0xffffffff


	//   ....[121]....
        /*0b98*/ 	.word	0xffffffff


	//   ....[122]....
        /*0b9c*/ 	.word	0xffffffff


	//   ....[123]....
        /*0ba0*/ 	.word	0xffffffff


	//   ....[124]....
        /*0ba4*/ 	.word	0xffffffff


	//   ....[125]....
        /*0ba8*/ 	.word	0xffffffff


	//   ....[126]....
        /*0bac*/ 	.word	0xffffffff


	//   ....[127]....
        /*0bb0*/ 	.word	0xffffffff


	//   ....[128]....
        /*0bb4*/ 	.word	0xffffffff


	//   ....[129]....
        /*0bb8*/ 	.word	0xffffffff


	//   ....[130]....
        /*0bbc*/ 	.word	0xffffffff


	//   ....[131]....
        /*0bc0*/ 	.word	0xffffffff


	//   ....[132]....
        /*0bc4*/ 	.word	0xffffffff


	//   ....[133]....
        /*0bc8*/ 	.word	0xffffffff


	//   ....[134]....
        /*0bcc*/ 	.word	0xffffffff


	//   ....[135]....
        /*0bd0*/ 	.word	0xffffffff


	//   ....[136]....
        /*0bd4*/ 	.word	0xffffffff


	//   ....[137]....
        /*0bd8*/ 	.word	0xffffffff


	//   ....[138]....
        /*0bdc*/ 	.word	0xffffffff


	//   ....[139]....
        /*0be0*/ 	.word	0xffffffff


	//   ....[140]....
        /*0be4*/ 	.word	0xffffffff


	//   ....[141]....
        /*0be8*/ 	.word	0xffffffff


	//   ....[142]....
        /*0bec*/ 	.word	0xffffffff


	//   ....[143]....
        /*0bf0*/ 	.word	0xffffffff


	//   ....[144]....
        /*0bf4*/ 	.word	0xffffffff


	//   ....[145]....
        /*0bf8*/ 	.word	0xffffffff


	//   ....[146]....
        /*0bfc*/ 	.word	0xffffffff


	//----- nvinfo : EIATTR_COOP_GROUP_INSTR_OFFSETS
	.align		4
.L_550:
        /*0c00*/ 	.byte	0x04, 0x28
        /*0c02*/ 	.short	(.L_552 - .L_551)


	//   ....[0]....
.L_551:
        /*0c04*/ 	.word	0x00000050


	//   ....[1]....
        /*0c08*/ 	.word	0x00000200


	//   ....[2]....
        /*0c0c*/ 	.word	0x00000230


	//   ....[3]....
        /*0c10*/ 	.word	0x00000260


	//   ....[4]....
        /*0c14*/ 	.word	0x00000290


	//   ....[5]....
        /*0c18*/ 	.word	0x000002c0


	//   ....[6]....
        /*0c1c*/ 	.word	0x000002f0


	//   ....[7]....
        /*0c20*/ 	.word	0x00000450


	//   ....[8]....
        /*0c24*/ 	.word	0x00000490


	//   ....[9]....
        /*0c28*/ 	.word	0x000004c0


	//   ....[10]....
        /*0c2c*/ 	.word	0x000004f0


	//   ....[11]....
        /*0c30*/ 	.word	0x00000520


	//   ....[12]....
        /*0c34*/ 	.word	0x00000550


	//   ....[13]....
        /*0c38*/ 	.word	0x000005e0


	//   ....[14]....
        /*0c3c*/ 	.word	0x00000630


	//   ....[15]....
        /*0c40*/ 	.word	0x00000650


	//   ....[16]....
        /*0c44*/ 	.word	0x000006b0


	//   ....[17]....
        /*0c48*/ 	.word	0x00002fb0


	//   ....[18]....
        /*0c4c*/ 	.word	0x00002fd0


	//   ....[19]....
        /*0c50*/ 	.word	0x00003240


	//   ....[20]....
        /*0c54*/ 	.word	0x00003250


	//   ....[21]....
        /*0c58*/ 	.word	0x000034b0


	//   ....[22]....
        /*0c5c*/ 	.word	0x000034d0


	//   ....[23]....
        /*0c60*/ 	.word	0x00003730


	//   ....[24]....
        /*0c64*/ 	.word	0x00003740


	//   ....[25]....
        /*0c68*/ 	.word	0x000052b0


	//   ....[26]....
        /*0c6c*/ 	.word	0x000052e0


	//   ....[27]....
        /*0c70*/ 	.word	0x00005820


	//   ....[28]....
        /*0c74*/ 	.word	0x000059a0


	//   ....[29]....
        /*0c78*/ 	.word	0x000059c0


	//   ....[30]....
        /*0c7c*/ 	.word	0x00005a20


	//   ....[31]....
        /*0c80*/ 	.word	0x000083d0


	//   ....[32]....
        /*0c84*/ 	.word	0x00008420


	//   ....[33]....
        /*0c88*/ 	.word	0x00008d10


	//   ....[34]....
        /*0c8c*/ 	.word	0x00008db0


	//   ....[35]....
        /*0c90*/ 	.word	0x00008de0


	//   ....[36]....
        /*0c94*/ 	.word	0x00008ee0


	//   ....[37]....
        /*0c98*/ 	.word	0x0000c3b0


	//   ....[38]....
        /*0c9c*/ 	.word	0x0000c3d0


	//   ....[39]....
        /*0ca0*/ 	.word	0x0000c410


	//   ....[40]....
        /*0ca4*/ 	.word	0x0000c450


	//   ....[41]....
        /*0ca8*/ 	.word	0x0000e3d0


	//   ....[42]....
        /*0cac*/ 	.word	0x0000e420


	//   ....[43]....
        /*0cb0*/ 	.word	0x0000e440


	//   ....[44]....
        /*0cb4*/ 	.word	0x0000e460


	//   ....[45]....
        /*0cb8*/ 	.word	0x0000fce0


	//   ....[46]....
        /*0cbc*/ 	.word	0x0000fd00


	//   ....[47]....
        /*0cc0*/ 	.word	0x0000fd20


	//   ....[48]....
        /*0cc4*/ 	.word	0x0000fd30


	//   ....[49]....
        /*0cc8*/ 	.word	0x00010130


	//   ....[50]....
        /*0ccc*/ 	.word	0x00010150


	//   ....[51]....
        /*0cd0*/ 	.word	0x00010320


	//   ....[52]....
        /*0cd4*/ 	.word	0x00010330


	//   ....[53]....
        /*0cd8*/ 	.word	0x00010510


	//   ....[54]....
        /*0cdc*/ 	.word	0x00010530


	//   ....[55]....
        /*0ce0*/ 	.word	0x00010710


	//   ....[56]....
        /*0ce4*/ 	.word	0x00010720


	//   ....[57]....
        /*0ce8*/ 	.word	0x00010b00


	//   ....[58]....
        /*0cec*/ 	.word	0x00010b20


	//   ....[59]....
        /*0cf0*/ 	.word	0x00011770


	//   ....[60]....
        /*0cf4*/ 	.word	0x00011780


	//   ....[61]....
        /*0cf8*/ 	.word	0x00012b80


	//   ....[62]....
        /*0cfc*/ 	.word	0x00012ba0


	//   ....[63]....
        /*0d00*/ 	.word	0x00012d80


	//   ....[64]....
        /*0d04*/ 	.word	0x00012d90


	//   ....[65]....
        /*0d08*/ 	.word	0x00012f70


	//   ....[66]....
        /*0d0c*/ 	.word	0x00012f90


	//   ....[67]....
        /*0d10*/ 	.word	0x00013170


	//   ....[68]....
        /*0d14*/ 	.word	0x00013180


	//   ....[69]....
        /*0d18*/ 	.word	0x00013420


	//   ....[70]....
        /*0d1c*/ 	.word	0x00013440


	//   ....[71]....
        /*0d20*/ 	.word	0x00013570


	//   ....[72]....
        /*0d24*/ 	.word	0x000135b0


	//   ....[73]....
        /*0d28*/ 	.word	0x000135e0


	//   ....[74]....
        /*0d2c*/ 	.word	0x00013610


	//   ....[75]....
        /*0d30*/ 	.word	0x00013640


	//   ....[76]....
        /*0d34*/ 	.word	0x00013670


	//   ....[77]....
        /*0d38*/ 	.word	0x000137d0


	//   ....[78]....
        /*0d3c*/ 	.word	0x00013810


	//   ....[79]....
        /*0d40*/ 	.word	0x00013840


	//   ....[80]....
        /*0d44*/ 	.word	0x00013870


	//   ....[81]....
        /*0d48*/ 	.word	0x000138a0


	//   ....[82]....
        /*0d4c*/ 	.word	0x000138d0


	//   ....[83]....
        /*0d50*/ 	.word	0x00013960


	//   ....[84]....
        /*0d54*/ 	.word	0x000139c0


	//   ....[85]....
        /*0d58*/ 	.word	0x000139d0


	//   ....[86]....
        /*0d5c*/ 	.word	0x00013a30


	//   ....[87]....
        /*0d60*/ 	.word	0x00014490


	//   ....[88]....
        /*0d64*/ 	.word	0x000144f0


	//   ....[89]....
        /*0d68*/ 	.word	0x00014540


	//   ....[90]....
        /*0d6c*/ 	.word	0x00014590


	//   ....[91]....
        /*0d70*/ 	.word	0x000145e0


	//   ....[92]....
        /*0d74*/ 	.word	0x00014650


	//   ....[93]....
        /*0d78*/ 	.word	0x00014690


	//   ....[94]....
        /*0d7c*/ 	.word	0x00014700


	//   ....[95]....
        /*0d80*/ 	.word	0x00014770


	//   ....[96]....
        /*0d84*/ 	.word	0x000147d0


	//   ....[97]....
        /*0d88*/ 	.word	0x00014840


	//   ....[98]....
        /*0d8c*/ 	.word	0x000148b0


	//   ....[99]....
        /*0d90*/ 	.word	0x00014910


	//   ....[100]....
        /*0d94*/ 	.word	0x00014970


	//   ....[101]....
        /*0d98*/ 	.word	0x000149d0


	//   ....[102]....
        /*0d9c*/ 	.word	0x00014a40


	//   ....[103]....
        /*0da0*/ 	.word	0x00014aa0


	//   ....[104]....
        /*0da4*/ 	.word	0x00014b00


	//   ....[105]....
        /*0da8*/ 	.word	0x00014b50


	//   ....[106]....
        /*0dac*/ 	.word	0x00014bb0


	//   ....[107]....
        /*0db0*/ 	.word	0x00014c00


	//   ....[108]....
        /*0db4*/ 	.word	0x00014c60


	//   ....[109]....
        /*0db8*/ 	.word	0x00014cd0


	//   ....[110]....
        /*0dbc*/ 	.word	0x00014d40


	//   ....[111]....
        /*0dc0*/ 	.word	0x00014da0


	//   ....[112]....
        /*0dc4*/ 	.word	0x00014e00


	//   ....[113]....
        /*0dc8*/ 	.word	0x00014e60


	//   ....[114]....
        /*0dcc*/ 	.word	0x00014ed0


	//   ....[115]....
        /*0dd0*/ 	.word	0x00014f30


	//   ....[116]....
        /*0dd4*/ 	.word	0x00014f90


	//   ....[117]....
        /*0dd8*/ 	.word	0x00014ff0


	//   ....[118]....
        /*0ddc*/ 	.word	0x00015060


	//   ....[119]....
        /*0de0*/ 	.word	0x000150c0


	//   ....[120]....
        /*0de4*/ 	.word	0x00015120


	//   ....[121]....
        /*0de8*/ 	.word	0x00015180


	//   ....[122]....
        /*0dec*/ 	.word	0x000151f0


	//   ....[123]....
        /*0df0*/ 	.word	0x00015250


	//   ....[124]....
        /*0df4*/ 	.word	0x000152b0


	//   ....[125]....
        /*0df8*/ 	.word	0x00015310


	//   ....[126]....
        /*0dfc*/ 	.word	0x00015380


	//   ....[127]....
        /*0e00*/ 	.word	0x000153e0


	//   ....[128]....
        /*0e04*/ 	.word	0x00015440


	//   ....[129]....
        /*0e08*/ 	.word	0x000154a0


	//   ....[130]....
        /*0e0c*/ 	.word	0x00015510


	//   ....[131]....
        /*0e10*/ 	.word	0x00015560


	//   ....[132]....
        /*0e14*/ 	.word	0x000155a0


	//   ....[133]....
        /*0e18*/ 	.word	0x000155f0


	//   ....[134]....
        /*0e1c*/ 	.word	0x00015640


	//   ....[135]....
        /*0e20*/ 	.word	0x00015690


	//   ....[136]....
        /*0e24*/ 	.word	0x00015700


	//   ....[137]....
        /*0e28*/ 	.word	0x00015740


	//   ....[138]....
        /*0e2c*/ 	.word	0x00015790


	//   ....[139]....
        /*0e30*/ 	.word	0x000157e0


	//   ....[140]....
        /*0e34*/ 	.word	0x00015830


	//   ....[141]....
        /*0e38*/ 	.word	0x00015880


	//   ....[142]....
        /*0e3c*/ 	.word	0x000158f0


	//   ....[143]....
        /*0e40*/ 	.word	0x00015930


	//   ....[144]....
        /*0e44*/ 	.word	0x000159a0


	//   ....[145]....
        /*0e48*/ 	.word	0x00015a00


	//   ....[146]....
        /*0e4c*/ 	.word	0x00015a60


	//----- nvinfo : EIATTR_EXIT_INSTR_OFFSETS
	.align		4
.L_552:
        /*0e50*/ 	.byte	0x04, 0x1c
        /*0e52*/ 	.short	(.L_554 - .L_553)


	//   ....[0]....
.L_553:
        /*0e54*/ 	.word	0x000010d0


	//   ....[1]....
        /*0e58*/ 	.word	0x00014450


	//----- nvinfo : EIATTR_MAX_THREADS
	.align		4
.L_554:
        /*0e5c*/ 	.byte	0x04, 0x05
        /*0e5e*/ 	.short	(.L_556 - .L_555)
.L_555:
        /*0e60*/ 	.word	0x00000100
        /*0e64*/ 	.word	0x00000001
        /*0e68*/ 	.word	0x00000001


	//----- nvinfo : EIATTR_CRS_STACK_SIZE
	.align		4
.L_556:
        /*0e6c*/ 	.byte	0x04, 0x1e
        /*0e6e*/ 	.short	(.L_558 - .L_557)
.L_557:
        /*0e70*/ 	.word	0x00000000
.L_558:


//--------------------- .nv.info._ZN7cutlass13device_kernelIN5flash19enable_sm80_to_sm89INS1_16FlashAttnFwdSm80INS1_25CollectiveMainloopFwdSm80ILi8ELi1ELb0EN4cute5tupleIJNS5_1CILi128EEENS7_ILi48EEENS7_ILi256EEEEEELi256ENS_6half_tEfNS_4arch4Sm80ELb1ELb0ELb1ELb1ELb0ELb1ELb1ELb1EEENS1_21CollectiveEpilogueFwdINS6_IJS8_SA_S9_EEENS6_IJNS7_ILi1EEESI_SI_EEESC_SE_Li256ELb1ELb1ELb1ELb0EEENS1_36VarlenDynamicPersistentTileSchedulerILi128ELi48ELi256ELi256ELb1ELb1ELb0ELb1ELb1ELb1EEEEEEEEEvNT_6ParamsE --------------------------
	.section	.nv.info._ZN7cutlass13device_kernelIN5flash19enable_sm80_to_sm89INS1_16FlashAttnFwdSm80INS1_25CollectiveMainloopFwdSm80ILi8ELi1ELb0EN4cute5tupleIJNS5_1CILi128EEENS7_ILi48EEENS7_ILi256EEEEEELi256ENS_6half_tEfNS_4arch4Sm80ELb1ELb0ELb1ELb1ELb0ELb1ELb1ELb1EEENS1_21CollectiveEpilogueFwdINS6_IJS8_SA_S9_EEENS6_IJNS7_ILi1EEESI_SI_EEESC_SE_Li256ELb1ELb1ELb1ELb0EEENS1_36VarlenDynamicPersistentTileSchedulerILi128ELi48ELi256ELi256ELb1ELb1ELb0ELb1ELb1ELb1EEEEEEEEEvNT_6ParamsE,"",@"SHT_CUDA_INFO"
	.sectionflags	@""
	.align	4


	//----- nvinfo : EIATTR_CUDA_API_VERSION
	.align		4
        /*0000*/ 	.byte	0x04, 0x37
        /*0002*/ 	.short	(.L_560 - .L_559)
.L_559:
        /*0004*/ 	.word	0x00000082


	//----- nvinfo : EIATTR_SW2861232_WAR
	.align		4
.L_560:
        /*0008*/ 	.byte	0x01, 0x35
	.zero		2


	//----- nvinfo : EIATTR_PARAM_CBANK
	.align		4
        /*000c*/ 	.byte	0x04, 0x0a
        /*000e*/ 	.short	(.L_562 - .L_561)
	.align		4
.L_561:
        /*0010*/ 	.word	index@(.nv.constant0._ZN7cutlass13device_kernelIN5flash19enable_sm80_to_sm89INS1_16FlashAttnFwdSm80INS1_25CollectiveMainloopFwdSm80ILi8ELi1ELb0EN4cute5tupleIJNS5_1CILi128EEENS7_ILi48EEENS7_ILi256EEEEEELi256ENS_6half_tEfNS_4arch4Sm80ELb1ELb0ELb1ELb1ELb0ELb1ELb1ELb1EEENS1_21CollectiveEpilogueFwdINS6_IJS8_SA_S9_EEENS6_IJNS7_ILi1EEESI_SI_EEESC_SE_Li256ELb1ELb1ELb1ELb0EEENS1_36VarlenDynamicPersistentTileSchedulerILi128ELi48ELi256ELi256ELb1ELb1ELb0ELb1ELb1ELb1EEEEEEEEEvNT_6ParamsE)
        /*0014*/ 	.short	0x0160
        /*0016*/ 	.short	0x0438


	//----- nvinfo : EIATTR_CBANK_PARAM_SIZE
	.align		4
.L_562:
        /*0018*/ 	.byte	0x03, 0x19
        /*001a*/ 	.short	0x0438


	//----- nvinfo : EIATTR_KPARAM_INFO
	.align		4
        /*001c*/ 	.byte	0x04, 0x17
        /*001e*/ 	.short	(.L_564 - .L_563)
.L_563:
        /*0020*/ 	.word	0x00000000
        /*0024*/ 	.short	0x0000
        /*0026*/ 	.short	0x0000
        /*0028*/ 	.byte	0x00, 0xf0, 0xe1, 0x10


	//----- nvinfo : EIATTR_MAXREG_COUNT
	.align		4
.L_564:
        /*002c*/ 	.byte	0x03, 0x1b
        /*002e*/ 	.short	0x00ff


	//----- nvinfo : EIATTR_NUM_BARRIERS
	.align		4
        /*0030*/ 	.byte	0x02, 0x4c
        /*0032*/ 	.byte	0x06
	.zero		1


	//----- nvinfo : EIATTR_ANNOTATIONS
	.align		4
        /*0034*/ 	.byte	0x04, 0x55
        /*0036*/ 	.short	(.L_566 - .L_565)


	//   ....[0]....
.L_565:
        /* <DEDUP_REMOVED lines=53> */


	//----- nvinfo : EIATTR_MERCURY_ISA_VERSION
	.align		4
.L_566:
        /*0378*/ 	.byte	0x03, 0x5f
        /*037a*/ 	.short	0x0000


	//----- nvinfo : EIATTR_INT_WARP_WIDE_INSTR_OFFSETS
	.align		4
        /*037c*/ 	.byte	0x04, 0x31
        /*037e*/ 	.short	(.L_568 - .L_567)


	//   ....[0]....
.L_567:
        /*0380*/ 	.word	0x0001c530


	//   ....[1]....
        /*0384*/ 	.word	0x0001c5b0


	//----- nvinfo : EIATTR_COOP_GROUP_MASK_REGIDS
	.align		4
.L_568:
        /*0388*/ 	.byte	0x04, 0x29
        /*038a*/ 	.short	(.L_570 - .L_569)


	//   ....[0]....
.L_569:
        /*038c*/ 	.word	0xffffffff


	//   ....[1]....
        /*0390*/ 	.word	0xffffffff


	//   ....[2]....
        /*0394*/ 	.word	0xffffffff


	//   ....[3]....
        /*0398*/ 	.word	0xffffffff


	//   ....[4]....
        /*039c*/ 	.word	0xffffffff


	//   ....[5]....
        /*03a0*/ 	.word	0xffffffff


	//   ....[6]....
        /*03a4*/ 	.word	0xffffffff


	//   ....[7]....
        /*03a8*/ 	.word	0xffffffff


	//   ....[8]....
        /*03ac*/ 	.word	0xffffffff


	//   ....[9]....
        /*03b0*/ 	.word	0xffffffff


	//   ....[10]....
        /*03b4*/ 	.word	0xffffffff


	//   ....[11]....
        /*03b8*/ 	.word	0xffffffff


	//   ....[12]....
        /*03bc*/ 	.word	0xffffffff


	//   ....[13]....
        /*03c0*/ 	.word	0xffffffff


	//   ....[14]....
        /*03c4*/ 	.word	0xffffffff


	//   ....[15]....
        /*03c8*/ 	.word	0xffffffff


	//   ....[16]....
        /*03cc*/ 	.word	0xffffffff


	//   ....[17]....
        /*03d0*/ 	.word	0xffffffff


	//   ....[18]....
        /*03d4*/ 	.word	0xffffffff


	//   ....[19]....
        /*03d8*/ 	.word	0xffffffff


	//   ....[20]....
        /*03dc*/ 	.word	0xffffffff


	//   ....[21]....
        /*03e0*/ 	.word	0xffffffff


	//   ....[22]....
        /*03e4*/ 	.word	0xffffffff


	//   ....[23]....
        /*03e8*/ 	.word	0xffffffff


	//   ....[24]....
        /*03ec*/ 	.word	0xffffffff


	//   ....[25]....
        /*03f0*/ 	.word	0xffffffff


	//   ....[26]....
        /*03f4*/ 	.word	0xffffffff


	//   ....[27]....
        /*03f8*/ 	.word	0xffffffff


	//   ....[28]....
        /*03fc*/ 	.word	0xffffffff


	//   ....[29]....
        /*0400*/ 	.word	0xffffffff


	//   ....[30]....
        /*0404*/ 	.word	0xffffffff


	//   ....[31]....
        /*0408*/ 	.word	0xffffffff


	//   ....[32]....
        /*040c*/ 	.word	0xffffffff


	//   ....[33]....
        /*0410*/ 	.word	0xffffffff


	//   ....[34]....
        /*0414*/ 	.word	0xffffffff


	//   ....[35]....
        /*0418*/ 	.word	0xffffffff


	//   ....[36]....
        /*041c*/ 	.word	0xffffffff


	//   ....[37]....
        /*0420*/ 	.word	0xffffffff


	//   ....[38]....
        /*0424*/ 	.word	0xffffffff


	//   ....[39]....
        /*0428*/ 	.word	0xffffffff


	//   ....[40]....
        /*042c*/ 	.word	0xffffffff


	//   ....[41]....
        /*0430*/ 	.word	0xffffffff


	//   ....[42]....
        /*0434*/ 	.word	0xffffffff


	//   ....[43]....
        /*0438*/ 	.word	0xffffffff


	//   ....[44]....
        /*043c*/ 	.word	0xffffffff


	//   ....[45]....
        /*0440*/ 	.word	0xffffffff


	//   ....[46]....
        /*0444*/ 	.word	0xffffffff


	//   ....[47]....
        /*0448*/ 	.word	0xffffffff


	//   ....[48]....
        /*044c*/ 	.word	0xffffffff


	//   ....[49]....
        /*0450*/ 	.word	0xffffffff


	//   ....[50]....
        /*0454*/ 	.word	0xffffffff


	//   ....[51]....
        /*0458*/ 	.word	0xffffffff


	//   ....[52]....
        /*045c*/ 	.word	0xffffffff


	//   ....[53]....
        /*0460*/ 	.word	0xffffffff


	//   ....[54]....
        /*0464*/ 	.word	0xffffffff


	//   ....[55]....
        /*0468*/ 	.word	0xffffffff


	//   ....[56]....
        /*046c*/ 	.word	0xffffffff


	//   ....[57]....
        /*0470*/ 	.word	0xffffffff


	//   ....[58]....
        /*0474*/ 	.word	0xffffffff


	//   ....[59]....
        /*0478*/ 	.word	0xffffffff


	//   ....[60]....
        /*047c*/ 	.word	0xffffffff


	//   ....[61]....
        /*0480*/ 	.word	0xffffffff


	//   ....[62]....
        /*0484*/ 	.word	0xffffffff


	//   ....[63]....
        /*0488*/ 	.word	0xffffffff


	//   ....[64]....
        /*048c*/ 	.word	0xffffffff


	//   ....[65]....
        /*0490*/ 	.word	0xffffffff


	//   ....[66]....
        /*0494*/ 	.word	0xffffffff


	//   ....[67]....
        /*0498*/ 	.word	0xffffffff


	//   ....[68]....
        /*049c*/ 	.word	0xffffffff


	//   ....[69]....
        /*04a0*/ 	.word	0xffffffff


	//   ....[70]....
        /*04a4*/ 	.word	0xffffffff


	//   ....[71]....
        /*04a8*/ 	.word	0xffffffff


	//   ....[72]....
        /*04ac*/ 	.word	0xffffffff


	//   ....[73]....
        /*04b0*/ 	.word	0xffffffff


	//   ....[74]....
        /*04b4*/ 	.word	0xffffffff


	//   ....[75]....
        /*04b8*/ 	.word	0xffffffff


	//   ....[76]....
        /*04bc*/ 	.word	0xffffffff


	//   ....[77]....
        /*04c0*/ 	.word	0xffffffff


	//   ....[78]....
        /*04c4*/ 	.word	0xffffffff


	//   ....[79]....
        /*04c8*/ 	.word	0xffffffff


	//   ....[80]....
        /*04cc*/ 	.word	0xffffffff


	//   ....[81]....
        /*04d0*/ 	.word	0xffffffff


	//   ....[82]....
        /*04d4*/ 	.word	0xffffffff


	//   ....[83]....
        /*04d8*/ 	.word	0xffffffff


	//   ....[84]....
        /*04dc*/ 	.word	0xffffffff


	//   ....[85]....
        /*04e0*/ 	.word	0xffffffff


	//   ....[86]....
        /*04e4*/ 	.word	0xffffffff


	//   ....[87]....
        /*04e8*/ 	.word	0xffffffff


	//   ....[88]....
        /*04ec*/ 	.word	0xffffffff


	//   ....[89]....
        /*04f0*/ 	.word	0xffffffff


	//   ....[90]....
        /*04f4*/ 	.word	0xffffffff


	//   ....[91]....
        /*04f8*/ 	.word	0xffffffff


	//   ....[92]....
        /*04fc*/ 	.word	0xffffffff


	//   ....[93]....
        /*0500*/ 	.word	0xffffffff


	//   ....[94]....
        /*0504*/ 	.word	0xffffffff


	//   ....[95]....
        /*0508*/ 	.word	0xffffffff


	//   ....[96]....
        /*050c*/ 	.word	0xffffffff


	//   ....[97]....
        /*0510*/ 	.word	0xffffffff


	//   ....[98]....
        /*0514*/ 	.word	0xffffffff


	//   ....[99]....
        /*0518*/ 	.word	0xffffffff


	//   ....[100]....
        /*051c*/ 	.word	0xffffffff


	//   ....[101]....
        /*0520*/ 	.word	0xffffffff


	//   ....[102]....
        /*0524*/ 	.word	0xffffffff


	//   ....[103]....
        /*0528*/ 	.word	0xffffffff


	//   ....[104]....
        /*052c*/ 	.word	0xffffffff


	//   ....[105]....
        /*0530*/ 	.word	0xffffffff


	//   ....[106]....
        /*0534*/ 	.word	0xffffffff


	//   ....[107]....
        /*0538*/ 	.word	0xffffffff


	//   ....[108]....
        /*053c*/ 	.word	0xffffffff


	//   ....[109]....
        /*0540*/ 	.word	0xffffffff


	//   ....[110]....
        /*0544*/ 	.word	0xffffffff


	//   ....[111]....
        /*0548*/ 	.word	0xffffffff


	//   ....[112]....
        /*054c*/ 	.word	0xffffffff


	//   ....[113]....
        /*0550*/ 	.word	0xffffffff


	//   ....[114]....
        /*0554*/ 	.word	0xffffffff


	//   ....[115]....
        /*0558*/ 	.word	0xffffffff


	//   ....[116]....
        /*055c*/ 	.word	0xffffffff


	//   ....[117]....
        /*0560*/ 	.word	0xffffffff


	//   ....[118]....
        /*0564*/ 	.word	0xffffffff


	//   ....[119]....
        /*0568*/ 	.word	0xffffffff


	//   ....[120]....
        /*056c*/ 	.word	0xffffffff


	//   ....[121]....
        /*0570*/ 	.word	0xffffffff


	//   ....[122]....
        /*0574*/ 	.word	0xffffffff


	//   ....[123]....
        /*0578*/ 	.word	0xffffffff


	//   ....[124]....
        /*057c*/ 	.word	0xffffffff


	//   ....[125]....
        /*0580*/ 	.word	0xffffffff


	//   ....[126]....
        /*0584*/ 	.word	0xffffffff


	//   ....[127]....
        /*0588*/ 	.word	0xffffffff


	//   ....[128]....
        /*058c*/ 	.word	0xffffffff


	//   ....[129]....
        /*0590*/ 	.word	0xffffffff


	//   ....[130]....
        /*0594*/ 	.word	0xffffffff


	//   ....[131]....
        /*0598*/ 	.word	0xffffffff


	//   ....[132]....
        /*059c*/ 	.word	0xffffffff


	//   ....[133]....
        /*05a0*/ 	.word	0xffffffff


	//   ....[134]....
        /*05a4*/ 	.word	0xffffffff


	//   ....[135]....
        /*05a8*/ 	.word	0xffffffff


	//   ....[136]....
        /*05ac*/ 	.word	0xffffffff


	//   ....[137]....
        /*05b0*/ 	.word	0xffffffff


	//   ....[138]....
        /*05b4*/ 	.word	0xffffffff


	//   ....[139]....
        /*05b8*/ 	.word	0xffffffff


	//   ....[140]....
        /*05bc*/ 	.word	0xffffffff


	//   ....[141]....
        /*05c0*/ 	.word	0xffffffff


	//   ....[142]....
        /*05c4*/ 	.word	0xffffffff


	//   ....[143]....
        /*05c8*/ 	.word	0xffffffff


	//   ....[144]....
        /*05cc*/ 	.word	0xffffffff


	//   ....[145]....
        /*05d0*/ 	.word	0xffffffff


	//   ....[146]....
        /*05d4*/ 	.word	0xffffffff


	//   ....[147]....
        /*05d8*/ 	.word	0xffffffff


	//   ....[148]....
        /*05dc*/ 	.word	0xffffffff


	//   ....[149]....
        /*05e0*/ 	.word	0xffffffff


	//   ....[150]....
        /*05e4*/ 	.word	0xffffffff


	//   ....[151]....
        /*05e8*/ 	.word	0xffffffff


	//   ....[152]....
        /*05ec*/ 	.word	0xffffffff


	//   ....[153]....
        /*05f0*/ 	.word	0xffffffff


	//   ....[154]....
        /*05f4*/ 	.word	0xffffffff


	//   ....[155]....
        /*05f8*/ 	.word	0xffffffff


	//   ....[156]....
        /*05fc*/ 	.word	0xffffffff


	//   ....[157]....
        /*0600*/ 	.word	0xffffffff


	//   ....[158]....
        /*0604*/ 	.word	0xffffffff


	//   ....[159]....
        /*0608*/ 	.word	0xffffffff


	//   ....[160]....
        /*060c*/ 	.word	0xffffffff


	//   ....[161]....
        /*0610*/ 	.word	0xffffffff


	//   ....[162]....
        /*0614*/ 	.word	0xffffffff


	//   ....[163]....
        /*0618*/ 	.word	0xffffffff


	//   ....[164]....
        /*061c*/ 	.word	0xffffffff


	//   ....[165]....
        /*0620*/ 	.word	0xffffffff


	//   ....[166]....
        /*0624*/ 	.word	0xffffffff


	//   ....[167]....
        /*0628*/ 	.word	0xffffffff


	//   ....[168]....
        /*062c*/ 	.word	0xffffffff


	//   ....[169]....
        /*0630*/ 	.word	0xffffffff


	//   ....[170]....
        /*0634*/ 	.word	0xffffffff


	//   ....[171]....
        /*0638*/ 	.word	0xffffffff


	//   ....[172]....
        /*063c*/ 	.word	0xffffffff


	//   ....[173]....
        /*0640*/ 	.word	0xffffffff


	//   ....[174]....
        /*0644*/ 	.word	0xffffffff


	//   ....[175]....
        /*0648*/ 	.word	0xffffffff


	//   ....[176]....
        /*064c*/ 	.word	0xffffffff


	//   ....[177]....
        /*0650*/ 	.word	0xffffffff


	//   ....[178]....
        /*0654*/ 	.word	0xffffffff


	//----- nvinfo : EIATTR_COOP_GROUP_INSTR_OFFSETS
	.align		4
.L_570:
        /*0658*/ 	.byte	0x04, 0x28
        /*065a*/ 	.short	(.L_572 - .L_571)


	//   ....[0]....
.L_571:
        /*065c*/ 	.word	0x00000050


	//   ....[1]....
        /*0660*/ 	.word	0x00000210


	//   ....[2]....
        /*0664*/ 	.word	0x00000240


	//   ....[3]....
        /*0668*/ 	.word	0x00000270


	//   ....[4]....
        /*066c*/ 	.word	0x000002a0


	//   ....[5]....
        /*0670*/ 	.word	0x000002d0


	//   ....[6]....
        /*0674*/ 	.word	0x00000300


	//   ....[7]....
        /*0678*/ 	.word	0x00000470


	//   ....[8]....
        /*067c*/ 	.word	0x000004b0


	//   ....[9]....
        /*0680*/ 	.word	0x000004e0


	//   ....[10]....
        /*0684*/ 	.word	0x00000510


	//   ....[11]....
        /*0688*/ 	.word	0x00000540


	//   ....[12]....
        /*068c*/ 	.word	0x00000570


	//   ....[13]....
        /*0690*/ 	.word	0x00000600


	//   ....[14]....
        /*0694*/ 	.word	0x00000650


	//   ....[15]....
        /*0698*/ 	.word	0x00000670


	//   ....[16]....
        /*069c*/ 	.word	0x000006d0


	//   ....[17]....
        /*06a0*/ 	.word	0x00009a50


	//   ....[18]....
        /*06a4*/ 	.word	0x00009a70


	//   ....[19]....
        /*06a8*/ 	.word	0x00009c40


	//   ....[20]....
        /*06ac*/ 	.word	0x00009c50


	//   ....[21]....
        /*06b0*/ 	.word	0x00009dd0


	//   ....[22]....
        /*06b4*/ 	.word	0x00009df0


	//   ....[23]....
        /*06b8*/ 	.word	0x00009f70


	//   ....[24]....
        /*06bc*/ 	.word	0x00009f80


	//   ....[25]....
        /*06c0*/ 	.word	0x0000a700


	//   ....[26]....
        /*06c4*/ 	.word	0x0000a720


	//   ....[27]....
        /*06c8*/ 	.word	0x0000a740


	//   ....[28]....
        /*06cc*/ 	.word	0x0000a750


	//   ....[29]....
        /*06d0*/ 	.word	0x0000abc0


	//   ....[30]....
        /*06d4*/ 	.word	0x0000ac00


	//   ....[31]....
        /*06d8*/ 	.word	0x0000ac40


	//   ....[32]....
        /*06dc*/ 	.word	0x0000ac80


	//   ....[33]....
        /*06e0*/ 	.word	0x0000b130


	//   ....[34]....
        /*06e4*/ 	.word	0x0000b170


	//   ....[35]....
        /*06e8*/ 	.word	0x0000b1b0


	//   ....[36]....
        /*06ec*/ 	.word	0x0000b1f0


	//   ....[37]....
        /*06f0*/ 	.word	0x0000b610


	//   ....[38]....
        /*06f4*/ 	.word	0x0000b660


	//   ....[39]....
        /*06f8*/ 	.word	0x0000b6c0


	//   ....[40]....
        /*06fc*/ 	.word	0x0000b700


	//   ....[41]....
        /*0700*/ 	.word	0x0000ec50


	//   ....[42]....
        /*0704*/ 	.word	0x0000ec70


	//   ....[43]....
        /*0708*/ 	.word	0x0000ec90


	//   ....[44]....
        /*070c*/ 	.word	0x0000eca0


	//   ....[45]....
        /*0710*/ 	.word	0x0000eea0


	//   ....[46]....
        /*0714*/ 	.word	0x0000f040


	//   ....[47]....
        /*0718*/ 	.word	0x0000f080


	//   ....[48]....
        /*071c*/ 	.word	0x0000f0c0


	//   ....[49]....
        /*0720*/ 	.word	0x0000f340


	//   ....[50]....
        /*0724*/ 	.word	0x0000f450


	//   ....[51]....
        /*0728*/ 	.word	0x0000f4b0


	//   ....[52]....
        /*072c*/ 	.word	0x0000f4f0


	//   ....[53]....
        /*0730*/ 	.word	0x0000f790


	//   ....[54]....
        /*0734*/ 	.word	0x0000f880


	//   ....[55]....
        /*0738*/ 	.word	0x0000f900


	//   ....[56]....
        /*073c*/ 	.word	0x0000f950


	//   ....[57]....
        /*0740*/ 	.word	0x000147f0


	//   ....[58]....
        /*0744*/ 	.word	0x00014800


	//   ....[59]....
        /*0748*/ 	.word	0x00014b90


	//   ....[60]....
        /*074c*/ 	.word	0x00014d20


	//   ....[61]....
        /*0750*/ 	.word	0x00014d40


	//   ....[62]....
        /*0754*/ 	.word	0x00014da0


	//   ....[63]....
        /*0758*/ 	.word	0x00017250


	//   ....[64]....
        /*075c*/ 	.word	0x00017260


	//   ....[65]....
        /*0760*/ 	.word	0x000175b0


	//   ....[66]....
        /*0764*/ 	.word	0x00017690


	//   ....[67]....
        /*0768*/ 	.word	0x00017a70


	//   ....[68]....
        /*076c*/ 	.word	0x00017b70


	//   ....[69]....
        /*0770*/ 	.word	0x0001a380


	//   ....[70]....
        /*0774*/ 	.word	0x0001a390


	//   ....[71]....
        /*0778*/ 	.word	0x0001a3c0


	//   ....[72]....
        /*077c*/ 	.word	0x0001a3d0


	//   ....[73]....
        /*0780*/ 	.word	0x0001bb00


	//   ....[74]....
        /*0784*/ 	.word	0x0001bb30


	//   ....[75]....
        /*0788*/ 	.word	0x0001bb40


	//   ....[76]....
        /*078c*/ 	.word	0x0001bb70


	//   ....[77]....
        /*0790*/ 	.word	0x0001d3f0


	//   ....[78]....
        /*0794*/ 	.word	0x0001d400


	//   ....[79]....
        /*0798*/ 	.word	0x0001d430


	//   ....[80]....
        /*079c*/ 	.word	0x0001d450


	//   ....[81]....
        /*07a0*/ 	.word	0x0001d860


	//   ....[82]....
        /*07a4*/ 	.word	0x0001d880


	//   ....[83]....
        /*07a8*/ 	.word	0x0001da50


	//   ....[84]....
        /*07ac*/ 	.word	0x0001da60


	//   ....[85]....
        /*07b0*/ 	.word	0x0001dbd0


	//   ....[86]....
        /*07b4*/ 	.word	0x0001dbf0


	//   ....[87]....
        /*07b8*/ 	.word	0x0001dd60


	//   ....[88]....
        /*07bc*/ 	.word	0x0001dd70


	//   ....[89]....
        /*07c0*/ 	.word	0x0001e0f0


	//   ....[90]....
        /*07c4*/ 	.word	0x0001e110


	//   ....[91]....
        /*07c8*/ 	.word	0x0001edd0


	//   ....[92]....
        /*07cc*/ 	.word	0x0001ede0


	//   ....[93]....
        /*07d0*/ 	.word	0x00020260


	//   ....[94]....
        /*07d4*/ 	.word	0x00020280


	//   ....[95]....
        /*07d8*/ 	.word	0x00020460


	//   ....[96]....
        /*07dc*/ 	.word	0x00020470


	//   ....[97]....
        /*07e0*/ 	.word	0x000205e0


	//   ....[98]....
        /*07e4*/ 	.word	0x00020600


	//   ....[99]....
        /*07e8*/ 	.word	0x00020770


	//   ....[100]....
        /*07ec*/ 	.word	0x00020780


	//   ....[101]....
        /*07f0*/ 	.word	0x000209b0


	//   ....[102]....
        /*07f4*/ 	.word	0x000209d0


	//   ....[103]....
        /*07f8*/ 	.word	0x00020b00


	//   ....[104]....
        /*07fc*/ 	.word	0x00020b40


	//   ....[105]....
        /*0800*/ 	.word	0x00020b70


	//   ....[106]....
        /*0804*/ 	.word	0x00020ba0


	//   ....[107]....
        /*0808*/ 	.word	0x00020bd0


	//   ....[108]....
        /*080c*/ 	.word	0x00020c00


	//   ....[109]....
        /*0810*/ 	.word	0x00020d60


	//   ....[110]....
        /*0814*/ 	.word	0x00020da0


	//   ....[111]....
        /*0818*/ 	.word	0x00020dd0


	//   ....[112]....
        /*081c*/ 	.word	0x00020e00


	//   ....[113]....
        /*0820*/ 	.word	0x00020e30


	//   ....[114]....
        /*0824*/ 	.word	0x00020e60


	//   ....[115]....
        /*0828*/ 	.word	0x00020ef0


	//   ....[116]....
        /*082c*/ 	.word	0x00020f50


	//   ....[117]....
        /*0830*/ 	.word	0x00020f60


	//   ....[118]....
        /*0834*/ 	.word	0x00020fc0


	//   ....[119]....
        /*0838*/ 	.word	0x00021a40


	//   ....[120]....
        /*083c*/ 	.word	0x00021aa0


	//   ....[121]....
        /*0840*/ 	.word	0x00021af0


	//   ....[122]....
        /*0844*/ 	.word	0x00021b40


	//   ....[123]....
        /*0848*/ 	.word	0x00021b90


	//   ....[124]....
        /*084c*/ 	.word	0x00021c00


	//   ....[125]....
        /*0850*/ 	.word	0x00021c50


	//   ....[126]....
        /*0854*/ 	.word	0x00021cc0


	//   ....[127]....
        /*0858*/ 	.word	0x00021d30


	//   ....[128]....
        /*085c*/ 	.word	0x00021d90


	//   ....[129]....
        /*0860*/ 	.word	0x00021e00


	//   ....[130]....
        /*0864*/ 	.word	0x00021e70


	//   ....[131]....
        /*0868*/ 	.word	0x00021ee0


	//   ....[132]....
        /*086c*/ 	.word	0x00021f40


	//   ....[133]....
        /*0870*/ 	.word	0x00021fb0


	//   ....[134]....
        /*0874*/ 	.word	0x00022020


	//   ....[135]....
        /*0878*/ 	.word	0x00022090


	//   ....[136]....
        /*087c*/ 	.word	0x000220f0


	//   ....[137]....
        /*0880*/ 	.word	0x00022150


	//   ....[138]....
        /*0884*/ 	.word	0x000221b0


	//   ....[139]....
        /*0888*/ 	.word	0x00022200


	//   ....[140]....
        /*088c*/ 	.word	0x00022250


	//   ....[141]....
        /*0890*/ 	.word	0x000222c0


	//   ....[142]....
        /*0894*/ 	.word	0x00022330


	//   ....[143]....
        /*0898*/ 	.word	0x000223a0


	//   ....[144]....
        /*089c*/ 	.word	0x00022400


	//   ....[145]....
        /*08a0*/ 	.word	0x00022470


	//   ....[146]....
        /*08a4*/ 	.word	0x000224e0


	//   ....[147]....
        /*08a8*/ 	.word	0x00022550


	//   ....[148]....
        /*08ac*/ 	.word	0x000225b0


	//   ....[149]....
        /*08b0*/ 	.word	0x00022620


	//   ....[150]....
        /*08b4*/ 	.word	0x00022690


	//   ....[151]....
        /*08b8*/ 	.word	0x00022700


	//   ....[152]....
        /*08bc*/ 	.word	0x00022760


	//   ....[153]....
        /*08c0*/ 	.word	0x000227d0


	//   ....[154]....
        /*08c4*/ 	.word	0x00022840


	//   ....[155]....
        /*08c8*/ 	.word	0x000228b0


	//   ....[156]....
        /*08cc*/ 	.word	0x00022910


	//   ....[157]....
        /*08d0*/ 	.word	0x00022980


	//   ....[158]....
        /*08d4*/ 	.word	0x000229f0


	//   ....[159]....
        /*08d8*/ 	.word	0x00022a60


	//   ....[160]....
        /*08dc*/ 	.word	0x00022ac0


	//   ....[161]....
        /*08e0*/ 	.word	0x00022b30


	//   ....[162]....
        /*08e4*/ 	.word	0x00022ba0


	//   ....[163]....
        /*08e8*/ 	.word	0x00022bf0


	//   ....[164]....
        /*08ec*/ 	.word	0x00022c30


	//   ....[165]....
        /*08f0*/ 	.word	0x00022c80


	//   ....[166]....
        /*08f4*/ 	.word	0x00022cd0


	//   ....[167]....
        /*08f8*/ 	.word	0x00022d20


	//   ....[168]....
        /*08fc*/ 	.word	0x00022d90


	//   ....[169]....
        /*0900*/ 	.word	0x00022de0


	//   ....[170]....
        /*0904*/ 	.word	0x00022e30


	//   ....[171]....
        /*0908*/ 	.word	0x00022e80


	//   ....[172]....
        /*090c*/ 	.word	0x00022ed0


	//   ....[173]....
        /*0910*/ 	.word	0x00022f20


	//   ....[174]....
        /*0914*/ 	.word	0x00022f90


	//   ....[175]....
        /*0918*/ 	.word	0x00022fe0


	//   ....[176]....
        /*091c*/ 	.word	0x00023050


	//   ....[177]....
        /*0920*/ 	.word	0x000230b0


	//   ....[178]....
        /*0924*/ 	.word	0x00023120


	//----- nvinfo : EIATTR_EXIT_INSTR_OFFSETS
	.align		4
.L_572:
        /*0928*/ 	.byte	0x04, 0x1c
        /*092a*/ 	.short	(.L_574 - .L_573)


	//   ....[0]....
.L_573:
        /*092c*/ 	.word	0x000010f0


	//   ....[1]....
        /*0930*/ 	.word	0x00021a00


	//----- nvinfo : EIATTR_MAX_THREADS
	.align		4
.L_574:
        /*0934*/ 	.byte	0x04, 0x05
        /*0936*/ 	.short	(.L_576 - .L_575)
.L_575:
        /*0938*/ 	.word	0x00000100
        /*093c*/ 	.word	0x00000001
        /*0940*/ 	.word	0x00000001


	//----- nvinfo : EIATTR_CRS_STACK_SIZE
	.align		4
.L_576:
        /*0944*/ 	.byte	0x04, 0x1e
        /*0946*/ 	.short	(.L_578 - .L_577)
.L_577:
        /*0948*/ 	.word	0x00000000
.L_578:


//--------------------- .nv.callgraph             --------------------------
	.section	.nv.callgraph,"",@"SHT_CUDA_CALLGRAPH"
	.align	4
	.sectionentsize	8
	.align		4
        /*0000*/ 	.word	0x00000000
	.align		4
        /*0004*/ 	.word	0xffffffff
	.align		4
        /*0008*/ 	.word	0x00000000
	.align		4
        /*000c*/ 	.word	0xfffffffe
	.align		4
        /*0010*/ 	.word	0x00000000
	.align		4
        /*0014*/ 	.word	0xfffffffd
	.align		4
        /*0018*/ 	.word	0x00000000
	.align		4
        /*001c*/ 	.word	0xfffffffc


//--------------------- .nv.rel.action            --------------------------
	.section	.nv.rel.action,"",@"SHT_CUDA_RELOCINFO"
	.align	8
	.sectionentsize	8
        /*0000*/ 	.byte	0x73, 0x00, 0x00, 0x00, 0x00, 0x00, 0x00, 0x00, 0x00, 0x00, 0x00, 0x11, 0x25, 0x00, 0x05, 0x36


//--------------------- .nv.constant4             --------------------------
	.section	.nv.constant4,"a",@progbits
	.align	8
	.align		8
.nv.constant4:
        /*0000*/ 	.dword	_ZN80_INTERNAL_96de87e3_44_flash_fwd_hdim256_fp16_split_softcap_sm80_cu_526fb41a_32724cuda3std3__45__cpo5beginE
	.align		8
        /*0008*/ 	.dword	_ZN80_INTERNAL_96de87e3_44_flash_fwd_hdim256_fp16_split_softcap_sm80_cu_526fb41a_32724cuda3std3__45__cpo3endE
	.align		8
        /*0010*/ 	.dword	_ZN80_INTERNAL_96de87e3_44_flash_fwd_hdim256_fp16_split_softcap_sm80_cu_526fb41a_32724cuda3std3__45__cpo6cbeginE
	.align		8
        /*0018*/ 	.dword	_ZN80_INTERNAL_96de87e3_44_flash_fwd_hdim256_fp16_split_softcap_sm80_cu_526fb41a_32724cuda3std3__45__cpo4cendE
	.align		8
        /*0020*/ 	.dword	_ZN80_INTERNAL_96de87e3_44_flash_fwd_hdim256_fp16_split_softcap_sm80_cu_526fb41a_32724cuda3std3__482_GLOBAL__N__96de87e3_44_flash_fwd_hdim256_fp16_split_softcap_sm80_cu_526fb41a_32726ignoreE
	.align		8
        /*0028*/ 	.dword	_ZN80_INTERNAL_96de87e3_44_flash_fwd_hdim256_fp16_split_softcap_sm80_cu_526fb41a_32724cuda3std3__419piecewise_constructE
	.align		8
        /*0030*/ 	.dword	_ZN80_INTERNAL_96de87e3_44_flash_fwd_hdim256_fp16_split_softcap_sm80_cu_526fb41a_32724cuda3std3__48in_placeE
	.align		8
        /*0038*/ 	.dword	_ZN80_INTERNAL_96de87e3_44_flash_fwd_hdim256_fp16_split_softcap_sm80_cu_526fb41a_32724cuda3std6ranges3__45__cpo4swapE
	.align		8
        /*0040*/ 	.dword	_ZN80_INTERNAL_96de87e3_44_flash_fwd_hdim256_fp16_split_softcap_sm80_cu_526fb41a_32724cuda3std6ranges3__45__cpo9iter_moveE
	.align		8
        /*0048*/ 	.dword	_ZN80_INTERNAL_96de87e3_44_flash_fwd_hdim256_fp16_split_softcap_sm80_cu_526fb41a_32724cute7productE
	.align		8
        /*0050*/ 	.dword	_ZN80_INTERNAL_96de87e3_44_flash_fwd_hdim256_fp16_split_softcap_sm80_cu_526fb41a_32724cute1_E


//--------------------- .nv.constant0._ZN7cutlass13device_kernelIN5flash19enable_sm80_to_sm89INS1_16FlashAttnFwdSm80INS1_25CollectiveMainloopFwdSm80ILi8ELi1ELb1EN4cute5tupleIJNS5_1CILi128EEENS7_ILi64EEENS7_ILi256EEEEEELi256ENS_6half_tEfNS_4arch4Sm80ELb0ELb0ELb1ELb0ELb0ELb0ELb1ELb1EEENS1_21CollectiveEpilogueFwdINS6_IJS8_SA_S9_EEENS6_IJNS7_ILi1EEESI_SI_EEESC_SE_Li256ELb0ELb1ELb1ELb0EEENS1_19SingleTileSchedulerILb0ELb1ELb1ELi128EEEEEEEEEvNT_6ParamsE --------------------------
	.section	.nv.constant0._ZN7cutlass13device_kernelIN5flash19enable_sm80_to_sm89INS1_16FlashAttnFwdSm80INS1_25CollectiveMainloopFwdSm80ILi8ELi1ELb1EN4cute5tupleIJNS5_1CILi128EEENS7_ILi64EEENS7_ILi256EEEEEELi256ENS_6half_tEfNS_4arch4Sm80ELb0ELb0ELb1ELb0ELb0ELb0ELb1ELb1EEENS1_21CollectiveEpilogueFwdINS6_IJS8_SA_S9_EEENS6_IJNS7_ILi1EEESI_SI_EEESC_SE_Li256ELb0ELb1ELb1ELb0EEENS1_19SingleTileSchedulerILb0ELb1ELb1ELi128EEEEEEEEEvNT_6ParamsE,"a",@progbits
	.sectionflags	@""
	.align	4
.nv.constant0._ZN7cutlass13device_kernelIN5flash19enable_sm80_to_sm89INS1_16FlashAttnFwdSm80INS1_25CollectiveMainloopFwdSm80ILi8ELi1ELb1EN4cute5tupleIJNS5_1CILi128EEENS7_ILi64EEENS7_ILi256EEEEEELi256ENS_6half_tEfNS_4arch4Sm80ELb0ELb0ELb1ELb0ELb0ELb0ELb1ELb1EEENS1_21CollectiveEpilogueFwdINS6_IJS8_SA_S9_EEENS6_IJNS7_ILi1EEESI_SI_EEESC_SE_Li256ELb0ELb1ELb1ELb0EEENS1_19SingleTileSchedulerILb0ELb1ELb1ELi128EEEEEEEEEvNT_6ParamsE:
	.zero		1400


//--------------------- .nv.constant0._ZN7cutlass13device_kernelIN5flash19enable_sm80_to_sm89INS1_16FlashAttnFwdSm80INS1_25CollectiveMainloopFwdSm80ILi8ELi1ELb1EN4cute5tupleIJNS5_1CILi128EEENS7_ILi48EEENS7_ILi256EEEEEELi256ENS_6half_tEfNS_4arch4Sm80ELb0ELb0ELb1ELb1ELb0ELb0ELb1ELb1EEENS1_21CollectiveEpilogueFwdINS6_IJS8_SA_S9_EEENS6_IJNS7_ILi1EEESI_SI_EEESC_SE_Li256ELb1ELb1ELb1ELb0EEENS1_36VarlenDynamicPersistentTileSchedulerILi128ELi48ELi256ELi256ELb1ELb1ELb0ELb0ELb1ELb1EEEEEEEEEvNT_6ParamsE --------------------------
	.section	.nv.constant0._ZN7cutlass13device_kernelIN5flash19enable_sm80_to_sm89INS1_16FlashAttnFwdSm80INS1_25CollectiveMainloopFwdSm80ILi8ELi1ELb1EN4cute5tupleIJNS5_1CILi128EEENS7_ILi48EEENS7_ILi256EEEEEELi256ENS_6half_tEfNS_4arch4Sm80ELb0ELb0ELb1ELb1ELb0ELb0ELb1ELb1EEENS1_21CollectiveEpilogueFwdINS6_IJS8_SA_S9_EEENS6_IJNS7_ILi1EEESI_SI_EEESC_SE_Li256ELb1ELb1ELb1ELb0EEENS1_36VarlenDynamicPersistentTileSchedulerILi128ELi48ELi256ELi256ELb1ELb1ELb0ELb0ELb1ELb1EEEEEEEEEvNT_6ParamsE,"a",@progbits
	.sectionflags	@""
	.align	4
.nv.constant0._ZN7cutlass13device_kernelIN5flash19enable_sm80_to_sm89INS1_16FlashAttnFwdSm80INS1_25CollectiveMainloopFwdSm80ILi8ELi1ELb1EN4cute5tupleIJNS5_1CILi128EEENS7_ILi48EEENS7_ILi256EEEEEELi256ENS_6half_tEfNS_4arch4Sm80ELb0ELb0ELb1ELb1ELb0ELb0ELb1ELb1EEENS1_21CollectiveEpilogueFwdINS6_IJS8_SA_S9_EEENS6_IJNS7_ILi1EEESI_SI_EEESC_SE_Li256ELb1ELb1ELb1ELb0EEENS1_36VarlenDynamicPersistentTileSchedulerILi128ELi48ELi256ELi256ELb1ELb1ELb0ELb0ELb1ELb1EEEEEEEEEvNT_6ParamsE:
	.zero		1432


//--------------------- .nv.constant0._ZN7cutlass13device_kernelIN5flash19enable_sm80_to_sm89INS1_16FlashAttnFwdSm80INS1_25CollectiveMainloopFwdSm80ILi8ELi1ELb0EN4cute5tupleIJNS5_1CILi128EEENS7_ILi32EEENS7_ILi256EEEEEELi256ENS_6half_tEfNS_4arch4Sm80ELb0ELb0ELb1ELb1ELb0ELb1ELb1ELb1EEENS1_21CollectiveEpilogueFwdINS6_IJS8_SA_S9_EEENS6_IJNS7_ILi1EEESI_SI_EEESC_SE_Li256ELb1ELb1ELb1ELb0EEENS1_36VarlenDynamicPersistentTileSchedulerILi128ELi32ELi256ELi256ELb1ELb1ELb0ELb0ELb1ELb1EEEEEEEEEvNT_6ParamsE --------------------------
	.section	.nv.constant0._ZN7cutlass13device_kernelIN5flash19enable_sm80_to_sm89INS1_16FlashAttnFwdSm80INS1_25CollectiveMainloopFwdSm80ILi8ELi1ELb0EN4cute5tupleIJNS5_1CILi128EEENS7_ILi32EEENS7_ILi256EEEEEELi256ENS_6half_tEfNS_4arch4Sm80ELb0ELb0ELb1ELb1ELb0ELb1ELb1ELb1EEENS1_21CollectiveEpilogueFwdINS6_IJS8_SA_S9_EEENS6_IJNS7_ILi1EEESI_SI_EEESC_SE_Li256ELb1ELb1ELb1ELb0EEENS1_36VarlenDynamicPersistentTileSchedulerILi128ELi32ELi256ELi256ELb1ELb1ELb0ELb0ELb1ELb1EEEEEEEEEvNT_6ParamsE,"a",@progbits
	.sectionflags	@""
	.align	4
.nv.constant0._ZN7cutlass13device_kernelIN5flash19enable_sm80_to_sm89INS1_16FlashAttnFwdSm80INS1_25CollectiveMainloopFwdSm80ILi8ELi1ELb0EN4cute5tupleIJNS5_1CILi128EEENS7_ILi32EEENS7_ILi256EEEEEELi256ENS_6half_tEfNS_4arch4Sm80ELb0ELb0ELb1ELb1ELb0ELb1ELb1ELb1EEENS1_21CollectiveEpilogueFwdINS6_IJS8_SA_S9_EEENS6_IJNS7_ILi1EEESI_SI_EEESC_SE_Li256ELb1ELb1ELb1ELb0EEENS1_36VarlenDynamicPersistentTileSchedulerILi128ELi32ELi256ELi256ELb1ELb1ELb0ELb0ELb1ELb1EEEEEEEEEvNT_6ParamsE:
	.zero		1432


//--------------------- .nv.constant0._ZN7cutlass13device_kernelIN5flash19enable_sm80_to_sm89INS1_16FlashAttnFwdSm80INS1_25CollectiveMainloopFwdSm80ILi8ELi1ELb1EN4cute5tupleIJNS5_1CILi128EEENS7_ILi48EEENS7_ILi256EEEEEELi256ENS_6half_tEfNS_4arch4Sm80ELb0ELb1ELb1ELb0ELb0ELb0ELb1ELb1EEENS1_21CollectiveEpilogueFwdINS6_IJS8_SA_S9_EEENS6_IJNS7_ILi1EEESI_SI_EEESC_SE_Li256ELb0ELb1ELb1ELb0EEENS1_19SingleTileSchedulerILb0ELb1ELb1ELi128EEEEEEEEEvNT_6ParamsE --------------------------
	.section	.nv.constant0._ZN7cutlass13device_kernelIN5flash19enable_sm80_to_sm89INS1_16FlashAttnFwdSm80INS1_25CollectiveMainloopFwdSm80ILi8ELi1ELb1EN4cute5tupleIJNS5_1CILi128EEENS7_ILi48EEENS7_ILi256EEEEEELi256ENS_6half_tEfNS_4arch4Sm80ELb0ELb1ELb1ELb0ELb0ELb0ELb1ELb1EEENS1_21CollectiveEpilogueFwdINS6_IJS8_SA_S9_EEENS6_IJNS7_ILi1EEESI_SI_EEESC_SE_Li256ELb0ELb1ELb1ELb0EEENS1_19SingleTileSchedulerILb0ELb1ELb1ELi128EEEEEEEEEvNT_6ParamsE,"a",@progbits
	.sectionflags	@""
	.align	4
.nv.constant0._ZN7cutlass13device_kernelIN5flash19enable_sm80_to_sm89INS1_16FlashAttnFwdSm80INS1_25CollectiveMainloopFwdSm80ILi8ELi1ELb1EN4cute5tupleIJNS5_1CILi128EEENS7_ILi48EEENS7_ILi256EEEEEELi256ENS_6half_tEfNS_4arch4Sm80ELb0ELb1ELb1ELb0ELb0ELb0ELb1ELb1EEENS1_21CollectiveEpilogueFwdINS6_IJS8_SA_S9_EEENS6_IJNS7_ILi1EEESI_SI_EEESC_SE_Li256ELb0ELb1ELb1ELb0EEENS1_19SingleTileSchedulerILb0ELb1ELb1ELi128EEEEEEEEEvNT_6ParamsE:
	.zero		1400


//--------------------- .nv.constant0._ZN7cutlass13device_kernelIN5flash19enable_sm80_to_sm89INS1_16FlashAttnFwdSm80INS1_25CollectiveMainloopFwdSm80ILi8ELi1ELb1EN4cute5tupleIJNS5_1CILi128EEENS7_ILi48EEENS7_ILi256EEEEEELi256ENS_6half_tEfNS_4arch4Sm80ELb0ELb1ELb1ELb1ELb0ELb0ELb1ELb1EEENS1_21CollectiveEpilogueFwdINS6_IJS8_SA_S9_EEENS6_IJNS7_ILi1EEESI_SI_EEESC_SE_Li256ELb1ELb1ELb1ELb0EEENS1_36VarlenDynamicPersistentTileSchedulerILi128ELi48ELi256ELi256ELb1ELb1ELb0ELb1ELb0ELb1EEEEEEEEEvNT_6ParamsE --------------------------
	.section	.nv.constant0._ZN7cutlass13device_kernelIN5flash19enable_sm80_to_sm89INS1_16FlashAttnFwdSm80INS1_25CollectiveMainloopFwdSm80ILi8ELi1ELb1EN4cute5tupleIJNS5_1CILi128EEENS7_ILi48EEENS7_ILi256EEEEEELi256ENS_6half_tEfNS_4arch4Sm80ELb0ELb1ELb1ELb1ELb0ELb0ELb1ELb1EEENS1_21CollectiveEpilogueFwdINS6_IJS8_SA_S9_EEENS6_IJNS7_ILi1EEESI_SI_EEESC_SE_Li256ELb1ELb1ELb1ELb0EEENS1_36VarlenDynamicPersistentTileSchedulerILi128ELi48ELi256ELi256ELb1ELb1ELb0ELb1ELb0ELb1EEEEEEEEEvNT_6ParamsE,"a",@progbits
	.sectionflags	@""
	.align	4
.nv.constant0._ZN7cutlass13device_kernelIN5flash19enable_sm80_to_sm89INS1_16FlashAttnFwdSm80INS1_25CollectiveMainloopFwdSm80ILi8ELi1ELb1EN4cute5tupleIJNS5_1CILi128EEENS7_ILi48EEENS7_ILi256EEEEEELi256ENS_6half_tEfNS_4arch4Sm80ELb0ELb1ELb1ELb1ELb0ELb0ELb1ELb1EEENS1_21CollectiveEpilogueFwdINS6_IJS8_SA_S9_EEENS6_IJNS7_ILi1EEESI_SI_EEESC_SE_Li256ELb1ELb1ELb1ELb0EEENS1_36VarlenDynamicPersistentTileSchedulerILi128ELi48ELi256ELi256ELb1ELb1ELb0ELb1ELb0ELb1EEEEEEEEEvNT_6ParamsE:
	.zero		1432


//--------------------- .nv.constant0._ZN7cutlass13device_kernelIN5flash19enable_sm80_to_sm89INS1_16FlashAttnFwdSm80INS1_25CollectiveMainloopFwdSm80ILi8ELi1ELb0EN4cute5tupleIJNS5_1CILi128EEENS7_ILi32EEENS7_ILi256EEEEEELi256ENS_6half_tEfNS_4arch4Sm80ELb0ELb1ELb1ELb1ELb0ELb1ELb1ELb1EEENS1_21CollectiveEpilogueFwdINS6_IJS8_SA_S9_EEENS6_IJNS7_ILi1EEESI_SI_EEESC_SE_Li256ELb1ELb1ELb1ELb0EEENS1_36VarlenDynamicPersistentTileSchedulerILi128ELi32ELi256ELi256ELb1ELb1ELb0ELb1ELb0ELb1EEEEEEEEEvNT_6ParamsE --------------------------
	.section	.nv.constant0._ZN7cutlass13device_kernelIN5flash19enable_sm80_to_sm89INS1_16FlashAttnFwdSm80INS1_25CollectiveMainloopFwdSm80ILi8ELi1ELb0EN4cute5tupleIJNS5_1CILi128EEENS7_ILi32EEENS7_ILi256EEEEEELi256ENS_6half_tEfNS_4arch4Sm80ELb0ELb1ELb1ELb1ELb0ELb1ELb1ELb1EEENS1_21CollectiveEpilogueFwdINS6_IJS8_SA_S9_EEENS6_IJNS7_ILi1EEESI_SI_EEESC_SE_Li256ELb1ELb1ELb1ELb0EEENS1_36VarlenDynamicPersistentTileSchedulerILi128ELi32ELi256ELi256ELb1ELb1ELb0ELb1ELb0ELb1EEEEEEEEEvNT_6ParamsE,"a",@progbits
	.sectionflags	@""
	.align	4
.nv.constant0._ZN7cutlass13device_kernelIN5flash19enable_sm80_to_sm89INS1_16FlashAttnFwdSm80INS1_25CollectiveMainloopFwdSm80ILi8ELi1ELb0EN4cute5tupleIJNS5_1CILi128EEENS7_ILi32EEENS7_ILi256EEEEEELi256ENS_6half_tEfNS_4arch4Sm80ELb0ELb1ELb1ELb1ELb0ELb1ELb1ELb1EEENS1_21CollectiveEpilogueFwdINS6_IJS8_SA_S9_EEENS6_IJNS7_ILi1EEESI_SI_EEESC_SE_Li256ELb1ELb1ELb1ELb0EEENS1_36VarlenDynamicPersistentTileSchedulerILi128ELi32ELi256ELi256ELb1ELb1ELb0ELb1ELb0ELb1EEEEEEEEEvNT_6ParamsE:
	.zero		1432


//--------------------- .nv.constant0._ZN7cutlass13device_kernelIN5flash19enable_sm80_to_sm89INS1_16FlashAttnFwdSm80INS1_25CollectiveMainloopFwdSm80ILi8ELi1ELb1EN4cute5tupleIJNS5_1CILi128EEENS7_ILi64EEENS7_ILi256EEEEEELi256ENS_6half_tEfNS_4arch4Sm80ELb1ELb0ELb1ELb0ELb0ELb0ELb1ELb1EEENS1_21CollectiveEpilogueFwdINS6_IJS8_SA_S9_EEENS6_IJNS7_ILi1EEESI_SI_EEESC_SE_Li256ELb0ELb1ELb1ELb0EEENS1_30DynamicPersistentTileSchedulerILi256ELi256ELb1ELb1ELb0EEEEEEEEEvNT_6ParamsE --------------------------
	.section	.nv.constant0._ZN7cutlass13device_kernelIN5flash19enable_sm80_to_sm89INS1_16FlashAttnFwdSm80INS1_25CollectiveMainloopFwdSm80ILi8ELi1ELb1EN4cute5tupleIJNS5_1CILi128EEENS7_ILi64EEENS7_ILi256EEEEEELi256ENS_6half_tEfNS_4arch4Sm80ELb1ELb0ELb1ELb0ELb0ELb0ELb1ELb1EEENS1_21CollectiveEpilogueFwdINS6_IJS8_SA_S9_EEENS6_IJNS7_ILi1EEESI_SI_EEESC_SE_Li256ELb0ELb1ELb1ELb0EEENS1_30DynamicPersistentTileSchedulerILi256ELi256ELb1ELb1ELb0EEEEEEEEEvNT_6ParamsE,"a",@progbits
	.sectionflags	@""
	.align	4
.nv.constant0._ZN7cutlass13device_kernelIN5flash19enable_sm80_to_sm89INS1_16FlashAttnFwdSm80INS1_25CollectiveMainloopFwdSm80ILi8ELi1ELb1EN4cute5tupleIJNS5_1CILi128EEENS7_ILi64EEENS7_ILi256EEEEEELi256ENS_6half_tEfNS_4arch4Sm80ELb1ELb0ELb1ELb0ELb0ELb0ELb1ELb1EEENS1_21CollectiveEpilogueFwdINS6_IJS8_SA_S9_EEENS6_IJNS7_ILi1EEESI_SI_EEESC_SE_Li256ELb0ELb1ELb1ELb0EEENS1_30DynamicPersistentTileSchedulerILi256ELi256ELb1ELb1ELb0EEEEEEEEEvNT_6ParamsE:
	.zero		1416


//--------------------- .nv.constant0._ZN7cutlass13device_kernelIN5flash19enable_sm80_to_sm89INS1_16FlashAttnFwdSm80INS1_25CollectiveMainloopFwdSm80ILi8ELi1ELb1EN4cute5tupleIJNS5_1CILi128EEENS7_ILi48EEENS7_ILi256EEEEEELi256ENS_6half_tEfNS_4arch4Sm80ELb1ELb0ELb1ELb1ELb0ELb0ELb1ELb1EEENS1_21CollectiveEpilogueFwdINS6_IJS8_SA_S9_EEENS6_IJNS7_ILi1EEESI_SI_EEESC_SE_Li256ELb1ELb1ELb1ELb0EEENS1_36VarlenDynamicPersistentTileSchedulerILi128ELi48ELi256ELi256ELb1ELb1ELb0ELb1ELb1ELb1EEEEEEEEEvNT_6ParamsE --------------------------
	.section	.nv.constant0._ZN7cutlass13device_kernelIN5flash19enable_sm80_to_sm89INS1_16FlashAttnFwdSm80INS1_25CollectiveMainloopFwdSm80ILi8ELi1ELb1EN4cute5tupleIJNS5_1CILi128EEENS7_ILi48EEENS7_ILi256EEEEEELi256ENS_6half_tEfNS_4arch4Sm80ELb1ELb0ELb1ELb1ELb0ELb0ELb1ELb1EEENS1_21CollectiveEpilogueFwdINS6_IJS8_SA_S9_EEENS6_IJNS7_ILi1EEESI_SI_EEESC_SE_Li256ELb1ELb1ELb1ELb0EEENS1_36VarlenDynamicPersistentTileSchedulerILi128ELi48ELi256ELi256ELb1ELb1ELb0ELb1ELb1ELb1EEEEEEEEEvNT_6ParamsE,"a",@progbits
	.sectionflags	@""
	.align	4
.nv.constant0._ZN7cutlass13device_kernelIN5flash19enable_sm80_to_sm89INS1_16FlashAttnFwdSm80INS1_25CollectiveMainloopFwdSm80ILi8ELi1ELb1EN4cute5tupleIJNS5_1CILi128EEENS7_ILi48EEENS7_ILi256EEEEEELi256ENS_6half_tEfNS_4arch4Sm80ELb1ELb0ELb1ELb1ELb0ELb0ELb1ELb1EEENS1_21CollectiveEpilogueFwdINS6_IJS8_SA_S9_EEENS6_IJNS7_ILi1EEESI_SI_EEESC_SE_Li256ELb1ELb1ELb1ELb0EEENS1_36VarlenDynamicPersistentTileSchedulerILi128ELi48ELi256ELi256ELb1ELb1ELb0ELb1ELb1ELb1EEEEEEEEEvNT_6ParamsE:
	.zero		1432


//--------------------- .nv.constant0._ZN7cutlass13device_kernelIN5flash19enable_sm80_to_sm89INS1_16FlashAttnFwdSm80INS1_25CollectiveMainloopFwdSm80ILi8ELi1ELb0EN4cute5tupleIJNS5_1CILi128EEENS7_ILi32EEENS7_ILi256EEEEEELi256ENS_6half_tEfNS_4arch4Sm80ELb1ELb0ELb1ELb1ELb0ELb1ELb1ELb1EEENS1_21CollectiveEpilogueFwdINS6_IJS8_SA_S9_EEENS6_IJNS7_ILi1EEESI_SI_EEESC_SE_Li256ELb1ELb1ELb1ELb0EEENS1_36VarlenDynamicPersistentTileSchedulerILi128ELi32ELi256ELi256ELb1ELb1ELb0ELb1ELb1ELb1EEEEEEEEEvNT_6ParamsE --------------------------
	.section	.nv.constant0._ZN7cutlass13device_kernelIN5flash19enable_sm80_to_sm89INS1_16FlashAttnFwdSm80INS1_25CollectiveMainloopFwdSm80ILi8ELi1ELb0EN4cute5tupleIJNS5_1CILi128EEENS7_ILi32EEENS7_ILi256EEEEEELi256ENS_6half_tEfNS_4arch4Sm80ELb1ELb0ELb1ELb1ELb0ELb1ELb1ELb1EEENS1_21CollectiveEpilogueFwdINS6_IJS8_SA_S9_EEENS6_IJNS7_ILi1EEESI_SI_EEESC_SE_Li256ELb1ELb1ELb1ELb0EEENS1_36VarlenDynamicPersistentTileSchedulerILi128ELi32ELi256ELi256ELb1ELb1ELb0ELb1ELb1ELb1EEEEEEEEEvNT_6ParamsE,"a",@progbits
	.sectionflags	@""
	.align	4
.nv.constant0._ZN7cutlass13device_kernelIN5flash19enable_sm80_to_sm89INS1_16FlashAttnFwdSm80INS1_25CollectiveMainloopFwdSm80ILi8ELi1ELb0EN4cute5tupleIJNS5_1CILi128EEENS7_ILi32EEENS7_ILi256EEEEEELi256ENS_6half_tEfNS_4arch4Sm80ELb1ELb0ELb1ELb1ELb0ELb1ELb1ELb1EEENS1_21CollectiveEpilogueFwdINS6_IJS8_SA_S9_EEENS6_IJNS7_ILi1EEESI_SI_EEESC_SE_Li256ELb1ELb1ELb1ELb0EEENS1_36VarlenDynamicPersistentTileSchedulerILi128ELi32ELi256ELi256ELb1ELb1ELb0ELb1ELb1ELb1EEEEEEEEEvNT_6ParamsE:
	.zero		1432


//--------------------- .nv.constant0._ZN7cutlass13device_kernelIN5flash19enable_sm80_to_sm89INS1_16FlashAttnFwdSm80INS1_25CollectiveMainloopFwdSm80ILi8ELi1ELb0EN4cute5tupleIJNS5_1CILi128EEENS7_ILi96EEENS7_ILi256EEEEEELi256ENS_6half_tEfNS_4arch4Sm80ELb0ELb0ELb1ELb0ELb0ELb0ELb1ELb1EEENS1_21CollectiveEpilogueFwdINS6_IJS8_SA_S9_EEENS6_IJNS7_ILi1EEESI_SI_EEESC_SE_Li256ELb0ELb1ELb1ELb0EEENS1_19SingleTileSchedulerILb0ELb1ELb1ELi128EEEEEEEEEvNT_6ParamsE --------------------------
	.section	.nv.constant0._ZN7cutlass13device_kernelIN5flash19enable_sm80_to_sm89INS1_16FlashAttnFwdSm80INS1_25CollectiveMainloopFwdSm80ILi8ELi1ELb0EN4cute5tupleIJNS5_1CILi128EEENS7_ILi96EEENS7_ILi256EEEEEELi256ENS_6half_tEfNS_4arch4Sm80ELb0ELb0ELb1ELb0ELb0ELb0ELb1ELb1EEENS1_21CollectiveEpilogueFwdINS6_IJS8_SA_S9_EEENS6_IJNS7_ILi1EEESI_SI_EEESC_SE_Li256ELb0ELb1ELb1ELb0EEENS1_19SingleTileSchedulerILb0ELb1ELb1ELi128EEEEEEEEEvNT_6ParamsE,"a",@progbits
	.sectionflags	@""
	.align	4
.nv.constant0._ZN7cutlass13device_kernelIN5flash19enable_sm80_to_sm89INS1_16FlashAttnFwdSm80INS1_25CollectiveMainloopFwdSm80ILi8ELi1ELb0EN4cute5tupleIJNS5_1CILi128EEENS7_ILi96EEENS7_ILi256EEEEEELi256ENS_6half_tEfNS_4arch4Sm80ELb0ELb0ELb1ELb0ELb0ELb0ELb1ELb1EEENS1_21CollectiveEpilogueFwdINS6_IJS8_SA_S9_EEENS6_IJNS7_ILi1EEESI_SI_EEESC_SE_Li256ELb0ELb1ELb1ELb0EEENS1_19SingleTileSchedulerILb0ELb1ELb1ELi128EEEEEEEEEvNT_6ParamsE:
	.zero		1400


//--------------------- .nv.constant0._ZN7cutlass13device_kernelIN5flash19enable_sm80_to_sm89INS1_16FlashAttnFwdSm80INS1_25CollectiveMainloopFwdSm80ILi8ELi1ELb0EN4cute5tupleIJNS5_1CILi128EEENS7_ILi64EEENS7_ILi256EEEEEELi256ENS_6half_tEfNS_4arch4Sm80ELb0ELb0ELb1ELb1ELb0ELb0ELb1ELb1EEENS1_21CollectiveEpilogueFwdINS6_IJS8_SA_S9_EEENS6_IJNS7_ILi1EEESI_SI_EEESC_SE_Li256ELb1ELb1ELb1ELb0EEENS1_36VarlenDynamicPersistentTileSchedulerILi128ELi64ELi256ELi256ELb1ELb1ELb0ELb0ELb1ELb1EEEEEEEEEvNT_6ParamsE --------------------------
	.section	.nv.constant0._ZN7cutlass13device_kernelIN5flash19enable_sm80_to_sm89INS1_16FlashAttnFwdSm80INS1_25CollectiveMainloopFwdSm80ILi8ELi1ELb0EN4cute5tupleIJNS5_1CILi128EEENS7_ILi64EEENS7_ILi256EEEEEELi256ENS_6half_tEfNS_4arch4Sm80ELb0ELb0ELb1ELb1ELb0ELb0ELb1ELb1EEENS1_21CollectiveEpilogueFwdINS6_IJS8_SA_S9_EEENS6_IJNS7_ILi1EEESI_SI_EEESC_SE_Li256ELb1ELb1ELb1ELb0EEENS1_36VarlenDynamicPersistentTileSchedulerILi128ELi64ELi256ELi256ELb1ELb1ELb0ELb0ELb1ELb1EEEEEEEEEvNT_6ParamsE,"a",@progbits
	.sectionflags	@""
	.align	4
.nv.constant0._ZN7cutlass13device_kernelIN5flash19enable_sm80_to_sm89INS1_16FlashAttnFwdSm80INS1_25CollectiveMainloopFwdSm80ILi8ELi1ELb0EN4cute5tupleIJNS5_1CILi128EEENS7_ILi64EEENS7_ILi256EEEEEELi256ENS_6half_tEfNS_4arch4Sm80ELb0ELb0ELb1ELb1ELb0ELb0ELb1ELb1EEENS1_21CollectiveEpilogueFwdINS6_IJS8_SA_S9_EEENS6_IJNS7_ILi1EEESI_SI_EEESC_SE_Li256ELb1ELb1ELb1ELb0EEENS1_36VarlenDynamicPersistentTileSchedulerILi128ELi64ELi256ELi256ELb1ELb1ELb0ELb0ELb1ELb1EEEEEEEEEvNT_6ParamsE:
	.zero		1432


//--------------------- .nv.constant0._ZN7cutlass13device_kernelIN5flash19enable_sm80_to_sm89INS1_16FlashAttnFwdSm80INS1_25CollectiveMainloopFwdSm80ILi8ELi1ELb0EN4cute5tupleIJNS5_1CILi128EEENS7_ILi48EEENS7_ILi256EEEEEELi256ENS_6half_tEfNS_4arch4Sm80ELb0ELb0ELb1ELb1ELb0ELb1ELb1ELb1EEENS1_21CollectiveEpilogueFwdINS6_IJS8_SA_S9_EEENS6_IJNS7_ILi1EEESI_SI_EEESC_SE_Li256ELb1ELb1ELb1ELb0EEENS1_36VarlenDynamicPersistentTileSchedulerILi128ELi48ELi256ELi256ELb1ELb1ELb0ELb0ELb1ELb1EEEEEEEEEvNT_6ParamsE --------------------------
	.section	.nv.constant0._ZN7cutlass13device_kernelIN5flash19enable_sm80_to_sm89INS1_16FlashAttnFwdSm80INS1_25CollectiveMainloopFwdSm80ILi8ELi1ELb0EN4cute5tupleIJNS5_1CILi128EEENS7_ILi48EEENS7_ILi256EEEEEELi256ENS_6half_tEfNS_4arch4Sm80ELb0ELb0ELb1ELb1ELb0ELb1ELb1ELb1EEENS1_21CollectiveEpilogueFwdINS6_IJS8_SA_S9_EEENS6_IJNS7_ILi1EEESI_SI_EEESC_SE_Li256ELb1ELb1ELb1ELb0EEENS1_36VarlenDynamicPersistentTileSchedulerILi128ELi48ELi256ELi256ELb1ELb1ELb0ELb0ELb1ELb1EEEEEEEEEvNT_6ParamsE,"a",@progbits
	.sectionflags	@""
	.align	4
.nv.constant0._ZN7cutlass13device_kernelIN5flash19enable_sm80_to_sm89INS1_16FlashAttnFwdSm80INS1_25CollectiveMainloopFwdSm80ILi8ELi1ELb0EN4cute5tupleIJNS5_1CILi128EEENS7_ILi48EEENS7_ILi256EEEEEELi256ENS_6half_tEfNS_4arch4Sm80ELb0ELb0ELb1ELb1ELb0ELb1ELb1ELb1EEENS1_21CollectiveEpilogueFwdINS6_IJS8_SA_S9_EEENS6_IJNS7_ILi1EEESI_SI_EEESC_SE_Li256ELb1ELb1ELb1ELb0EEENS1_36VarlenDynamicPersistentTileSchedulerILi128ELi48ELi256ELi256ELb1ELb1ELb0ELb0ELb1ELb1EEEEEEEEEvNT_6ParamsE:
	.zero		1432


//--------------------- .nv.constant0._ZN7cutlass13device_kernelIN5flash19enable_sm80_to_sm89INS1_16FlashAttnFwdSm80INS1_25CollectiveMainloopFwdSm80ILi8ELi1ELb0EN4cute5tupleIJNS5_1CILi128EEENS7_ILi64EEENS7_ILi256EEEEEELi256ENS_6half_tEfNS_4arch4Sm80ELb0ELb1ELb1ELb0ELb0ELb0ELb1ELb1EEENS1_21CollectiveEpilogueFwdINS6_IJS8_SA_S9_EEENS6_IJNS7_ILi1EEESI_SI_EEESC_SE_Li256ELb0ELb1ELb1ELb0EEENS1_19SingleTileSchedulerILb0ELb1ELb1ELi128EEEEEEEEEvNT_6ParamsE --------------------------
	.section	.nv.constant0._ZN7cutlass13device_kernelIN5flash19enable_sm80_to_sm89INS1_16FlashAttnFwdSm80INS1_25CollectiveMainloopFwdSm80ILi8ELi1ELb0EN4cute5tupleIJNS5_1CILi128EEENS7_ILi64EEENS7_ILi256EEEEEELi256ENS_6half_tEfNS_4arch4Sm80ELb0ELb1ELb1ELb0ELb0ELb0ELb1ELb1EEENS1_21CollectiveEpilogueFwdINS6_IJS8_SA_S9_EEENS6_IJNS7_ILi1EEESI_SI_EEESC_SE_Li256ELb0ELb1ELb1ELb0EEENS1_19SingleTileSchedulerILb0ELb1ELb1ELi128EEEEEEEEEvNT_6ParamsE,"a",@progbits
	.sectionflags	@""
	.align	4
.nv.constant0._ZN7cutlass13device_kernelIN5flash19enable_sm80_to_sm89INS1_16FlashAttnFwdSm80INS1_25CollectiveMainloopFwdSm80ILi8ELi1ELb0EN4cute5tupleIJNS5_1CILi128EEENS7_ILi64EEENS7_ILi256EEEEEELi256ENS_6half_tEfNS_4arch4Sm80ELb0ELb1ELb1ELb0ELb0ELb0ELb1ELb1EEENS1_21CollectiveEpilogueFwdINS6_IJS8_SA_S9_EEENS6_IJNS7_ILi1EEESI_SI_EEESC_SE_Li256ELb0ELb1ELb1ELb0EEENS1_19SingleTileSchedulerILb0ELb1ELb1ELi128EEEEEEEEEvNT_6ParamsE:
	.zero		1400


//--------------------- .nv.constant0._ZN7cutlass13device_kernelIN5flash19enable_sm80_to_sm89INS1_16FlashAttnFwdSm80INS1_25CollectiveMainloopFwdSm80ILi8ELi1ELb0EN4cute5tupleIJNS5_1CILi128EEENS7_ILi64EEENS7_ILi256EEEEEELi256ENS_6half_tEfNS_4arch4Sm80ELb0ELb1ELb1ELb1ELb0ELb0ELb1ELb1EEENS1_21CollectiveEpilogueFwdINS6_IJS8_SA_S9_EEENS6_IJNS7_ILi1EEESI_SI_EEESC_SE_Li256ELb1ELb1ELb1ELb0EEENS1_36VarlenDynamicPersistentTileSchedulerILi128ELi64ELi256ELi256ELb1ELb1ELb0ELb1ELb0ELb1EEEEEEEEEvNT_6ParamsE --------------------------
	.section	.nv.constant0._ZN7cutlass13device_kernelIN5flash19enable_sm80_to_sm89INS1_16FlashAttnFwdSm80INS1_25CollectiveMainloopFwdSm80ILi8ELi1ELb0EN4cute5tupleIJNS5_1CILi128EEENS7_ILi64EEENS7_ILi256EEEEEELi256ENS_6half_tEfNS_4arch4Sm80ELb0ELb1ELb1ELb1ELb0ELb0ELb1ELb1EEENS1_21CollectiveEpilogueFwdINS6_IJS8_SA_S9_EEENS6_IJNS7_ILi1EEESI_SI_EEESC_SE_Li256ELb1ELb1ELb1ELb0EEENS1_36VarlenDynamicPersistentTileSchedulerILi128ELi64ELi256ELi256ELb1ELb1ELb0ELb1ELb0ELb1EEEEEEEEEvNT_6ParamsE,"a",@progbits
	.sectionflags	@""
	.align	4
.nv.constant0._ZN7cutlass13device_kernelIN5flash19enable_sm80_to_sm89INS1_16FlashAttnFwdSm80INS1_25CollectiveMainloopFwdSm80ILi8ELi1ELb0EN4cute5tupleIJNS5_1CILi128EEENS7_ILi64EEENS7_ILi256EEEEEELi256ENS_6half_tEfNS_4arch4Sm80ELb0ELb1ELb1ELb1ELb0ELb0ELb1ELb1EEENS1_21CollectiveEpilogueFwdINS6_IJS8_SA_S9_EEENS6_IJNS7_ILi1EEESI_SI_EEESC_SE_Li256ELb1ELb1ELb1ELb0EEENS1_36VarlenDynamicPersistentTileSchedulerILi128ELi64ELi256ELi256ELb1ELb1ELb0ELb1ELb0ELb1EEEEEEEEEvNT_6ParamsE:
	.zero		1432


//--------------------- .nv.constant0._ZN7cutlass13device_kernelIN5flash19enable_sm80_to_sm89INS1_16FlashAttnFwdSm80INS1_25CollectiveMainloopFwdSm80ILi8ELi1ELb0EN4cute5tupleIJNS5_1CILi128EEENS7_ILi48EEENS7_ILi256EEEEEELi256ENS_6half_tEfNS_4arch4Sm80ELb0ELb1ELb1ELb1ELb0ELb1ELb1ELb1EEENS1_21CollectiveEpilogueFwdINS6_IJS8_SA_S9_EEENS6_IJNS7_ILi1EEESI_SI_EEESC_SE_Li256ELb1ELb1ELb1ELb0EEENS1_36VarlenDynamicPersistentTileSchedulerILi128ELi48ELi256ELi256ELb1ELb1ELb0ELb1ELb0ELb1EEEEEEEEEvNT_6ParamsE --------------------------
	.section	.nv.constant0._ZN7cutlass13device_kernelIN5flash19enable_sm80_to_sm89INS1_16FlashAttnFwdSm80INS1_25CollectiveMainloopFwdSm80ILi8ELi1ELb0EN4cute5tupleIJNS5_1CILi128EEENS7_ILi48EEENS7_ILi256EEEEEELi256ENS_6half_tEfNS_4arch4Sm80ELb0ELb1ELb1ELb1ELb0ELb1ELb1ELb1EEENS1_21CollectiveEpilogueFwdINS6_IJS8_SA_S9_EEENS6_IJNS7_ILi1EEESI_SI_EEESC_SE_Li256ELb1ELb1ELb1ELb0EEENS1_36VarlenDynamicPersistentTileSchedulerILi128ELi48ELi256ELi256ELb1ELb1ELb0ELb1ELb0ELb1EEEEEEEEEvNT_6ParamsE,"a",@progbits
	.sectionflags	@""
	.align	4
.nv.constant0._ZN7cutlass13device_kernelIN5flash19enable_sm80_to_sm89INS1_16FlashAttnFwdSm80INS1_25CollectiveMainloopFwdSm80ILi8ELi1ELb0EN4cute5tupleIJNS5_1CILi128EEENS7_ILi48EEENS7_ILi256EEEEEELi256ENS_6half_tEfNS_4arch4Sm80ELb0ELb1ELb1ELb1ELb0ELb1ELb1ELb1EEENS1_21CollectiveEpilogueFwdINS6_IJS8_SA_S9_EEENS6_IJNS7_ILi1EEESI_SI_EEESC_SE_Li256ELb1ELb1ELb1ELb0EEENS1_36VarlenDynamicPersistentTileSchedulerILi128ELi48ELi256ELi256ELb1ELb1ELb0ELb1ELb0ELb1EEEEEEEEEvNT_6ParamsE:
	.zero		1432


//--------------------- .nv.constant0._ZN7cutlass13device_kernelIN5flash19enable_sm80_to_sm89INS1_16FlashAttnFwdSm80INS1_25CollectiveMainloopFwdSm80ILi8ELi1ELb0EN4cute5tupleIJNS5_1CILi128EEENS7_ILi96EEENS7_ILi256EEEEEELi256ENS_6half_tEfNS_4arch4Sm80ELb1ELb0ELb1ELb0ELb0ELb0ELb1ELb1EEENS1_21CollectiveEpilogueFwdINS6_IJS8_SA_S9_EEENS6_IJNS7_ILi1EEESI_SI_EEESC_SE_Li256ELb0ELb1ELb1ELb0EEENS1_30DynamicPersistentTileSchedulerILi256ELi256ELb1ELb1ELb0EEEEEEEEEvNT_6ParamsE --------------------------
	.section	.nv.constant0._ZN7cutlass13device_kernelIN5flash19enable_sm80_to_sm89INS1_16FlashAttnFwdSm80INS1_25CollectiveMainloopFwdSm80ILi8ELi1ELb0EN4cute5tupleIJNS5_1CILi128EEENS7_ILi96EEENS7_ILi256EEEEEELi256ENS_6half_tEfNS_4arch4Sm80ELb1ELb0ELb1ELb0ELb0ELb0ELb1ELb1EEENS1_21CollectiveEpilogueFwdINS6_IJS8_SA_S9_EEENS6_IJNS7_ILi1EEESI_SI_EEESC_SE_Li256ELb0ELb1ELb1ELb0EEENS1_30DynamicPersistentTileSchedulerILi256ELi256ELb1ELb1ELb0EEEEEEEEEvNT_6ParamsE,"a",@progbits
	.sectionflags	@""
	.align	4
.nv.constant0._ZN7cutlass13device_kernelIN5flash19enable_sm80_to_sm89INS1_16FlashAttnFwdSm80INS1_25CollectiveMainloopFwdSm80ILi8ELi1ELb0EN4cute5tupleIJNS5_1CILi128EEENS7_ILi96EEENS7_ILi256EEEEEELi256ENS_6half_tEfNS_4arch4Sm80ELb1ELb0ELb1ELb0ELb0ELb0ELb1ELb1EEENS1_21CollectiveEpilogueFwdINS6_IJS8_SA_S9_EEENS6_IJNS7_ILi1EEESI_SI_EEESC_SE_Li256ELb0ELb1ELb1ELb0EEENS1_30DynamicPersistentTileSchedulerILi256ELi256ELb1ELb1ELb0EEEEEEEEEvNT_6ParamsE:
	.zero		1416


//--------------------- .nv.constant0._ZN7cutlass13device_kernelIN5flash19enable_sm80_to_sm89INS1_16FlashAttnFwdSm80INS1_25CollectiveMainloopFwdSm80ILi8ELi1ELb0EN4cute5tupleIJNS5_1CILi128EEENS7_ILi64EEENS7_ILi256EEEEEELi256ENS_6half_tEfNS_4arch4Sm80ELb1ELb0ELb1ELb1ELb0ELb0ELb1ELb1EEENS1_21CollectiveEpilogueFwdINS6_IJS8_SA_S9_EEENS6_IJNS7_ILi1EEESI_SI_EEESC_SE_Li256ELb1ELb1ELb1ELb0EEENS1_36VarlenDynamicPersistentTileSchedulerILi128ELi64ELi256ELi256ELb1ELb1ELb0ELb1ELb1ELb1EEEEEEEEEvNT_6ParamsE --------------------------
	.section	.nv.constant0._ZN7cutlass13device_kernelIN5flash19enable_sm80_to_sm89INS1_16FlashAttnFwdSm80INS1_25CollectiveMainloopFwdSm80ILi8ELi1ELb0EN4cute5tupleIJNS5_1CILi128EEENS7_ILi64EEENS7_ILi256EEEEEELi256ENS_6half_tEfNS_4arch4Sm80ELb1ELb0ELb1ELb1ELb0ELb0ELb1ELb1EEENS1_21CollectiveEpilogueFwdINS6_IJS8_SA_S9_EEENS6_IJNS7_ILi1EEESI_SI_EEESC_SE_Li256ELb1ELb1ELb1ELb0EEENS1_36VarlenDynamicPersistentTileSchedulerILi128ELi64ELi256ELi256ELb1ELb1ELb0ELb1ELb1ELb1EEEEEEEEEvNT_6ParamsE,"a",@progbits
	.sectionflags	@""
	.align	4
.nv.constant0._ZN7cutlass13device_kernelIN5flash19enable_sm80_to_sm89INS1_16FlashAttnFwdSm80INS1_25CollectiveMainloopFwdSm80ILi8ELi1ELb0EN4cute5tupleIJNS5_1CILi128EEENS7_ILi64EEENS7_ILi256EEEEEELi256ENS_6half_tEfNS_4arch4Sm80ELb1ELb0ELb1ELb1ELb0ELb0ELb1ELb1EEENS1_21CollectiveEpilogueFwdINS6_IJS8_SA_S9_EEENS6_IJNS7_ILi1EEESI_SI_EEESC_SE_Li256ELb1ELb1ELb1ELb0EEENS1_36VarlenDynamicPersistentTileSchedulerILi128ELi64ELi256ELi256ELb1ELb1ELb0ELb1ELb1ELb1EEEEEEEEEvNT_6ParamsE:
	.zero		1432


//--------------------- .nv.constant0._ZN7cutlass13device_kernelIN5flash19enable_sm80_to_sm89INS1_16FlashAttnFwdSm80INS1_25CollectiveMainloopFwdSm80ILi8ELi1ELb0EN4cute5tupleIJNS5_1CILi128EEENS7_ILi48EEENS7_ILi256EEEEEELi256ENS_6half_tEfNS_4arch4Sm80ELb1ELb0ELb1ELb1ELb0ELb1ELb1ELb1EEENS1_21CollectiveEpilogueFwdINS6_IJS8_SA_S9_EEENS6_IJNS7_ILi1EEESI_SI_EEESC_SE_Li256ELb1ELb1ELb1ELb0EEENS1_36VarlenDynamicPersistentTileSchedulerILi128ELi48ELi256ELi256ELb1ELb1ELb0ELb1ELb1ELb1EEEEEEEEEvNT_6ParamsE --------------------------
	.section	.nv.constant0._ZN7cutlass13device_kernelIN5flash19enable_sm80_to_sm89INS1_16FlashAttnFwdSm80INS1_25CollectiveMainloopFwdSm80ILi8ELi1ELb0EN4cute5tupleIJNS5_1CILi128EEENS7_ILi48EEENS7_ILi256EEEEEELi256ENS_6half_tEfNS_4arch4Sm80ELb1ELb0ELb1ELb1ELb0ELb1ELb1ELb1EEENS1_21CollectiveEpilogueFwdINS6_IJS8_SA_S9_EEENS6_IJNS7_ILi1EEESI_SI_EEESC_SE_Li256ELb1ELb1ELb1ELb0EEENS1_36VarlenDynamicPersistentTileSchedulerILi128ELi48ELi256ELi256ELb1ELb1ELb0ELb1ELb1ELb1EEEEEEEEEvNT_6ParamsE,"a",@progbits
	.sectionflags	@""
	.align	4
.nv.constant0._ZN7cutlass13device_kernelIN5flash19enable_sm80_to_sm89INS1_16FlashAttnFwdSm80INS1_25CollectiveMainloopFwdSm80ILi8ELi1ELb0EN4cute5tupleIJNS5_1CILi128EEENS7_ILi48EEENS7_ILi256EEEEEELi256ENS_6half_tEfNS_4arch4Sm80ELb1ELb0ELb1ELb1ELb0ELb1ELb1ELb1EEENS1_21CollectiveEpilogueFwdINS6_IJS8_SA_S9_EEENS6_IJNS7_ILi1EEESI_SI_EEESC_SE_Li256ELb1ELb1ELb1ELb0EEENS1_36VarlenDynamicPersistentTileSchedulerILi128ELi48ELi256ELi256ELb1ELb1ELb0ELb1ELb1ELb1EEEEEEEEEvNT_6ParamsE:
	.zero		1432


//--------------------- .text._ZN7cutlass13device_kernelIN5flash19enable_sm80_to_sm89INS1_16FlashAttnFwdSm80INS1_25CollectiveMainloopFwdSm80ILi8ELi1ELb1EN4cute5tupleIJNS5_1CILi128EEENS7_ILi64EEENS7_ILi256EEEEEELi256ENS_6half_tEfNS_4arch4Sm80ELb0ELb0ELb1ELb0ELb0ELb0ELb1ELb1EEENS1_21CollectiveEpilogueFwdINS6_IJS8_SA_S9_EEENS6_IJNS7_ILi1EEESI_SI_EEESC_SE_Li256ELb0ELb1ELb1ELb0EEENS1_19SingleTileSchedulerILb0ELb1ELb1ELi128EEEEEEEEEvNT_6ParamsE --------------------------
	.section	.text._ZN7cutlass13device_kernelIN5flash19enable_sm80_to_sm89INS1_16FlashAttnFwdSm80INS1_25CollectiveMainloopFwdSm80ILi8ELi1ELb1EN4cute5tupleIJNS5_1CILi128EEENS7_ILi64EEENS7_ILi256EEEEEELi256ENS_6half_tEfNS_4arch4Sm80ELb0ELb0ELb1ELb0ELb0ELb0ELb1ELb1EEENS1_21CollectiveEpilogueFwdINS6_IJS8_SA_S9_EEENS6_IJNS7_ILi1EEESI_SI_EEESC_SE_Li256ELb0ELb1ELb1ELb0EEENS1_19SingleTileSchedulerILb0ELb1ELb1ELi128EEEEEEEEEvNT_6ParamsE,"ax",@progbits
	.sectioninfo	@"SHI_REGISTERS=255"
	.align	128
.text._ZN7cutlass13device_kernelIN5flash19enable_sm80_to_sm89INS1_16FlashAttnFwdSm80INS1_25CollectiveMainloopFwdSm80ILi8ELi1ELb1EN4cute5tupleIJNS5_1CILi128EEENS7_ILi64EEENS7_ILi256EEEEEELi256ENS_6half_tEfNS_4arch4Sm80ELb0ELb0ELb1ELb0ELb0ELb0ELb1ELb1EEENS1_21CollectiveEpilogueFwdINS6_IJS8_SA_S9_EEENS6_IJNS7_ILi1EEESI_SI_EEESC_SE_Li256ELb0ELb1ELb1ELb0EEENS1_19SingleTileSchedulerILb0ELb1ELb1ELi128EEEEEEEEEvNT_6ParamsE:
        .type           _ZN7cutlass13device_kernelIN5flash19enable_sm80_to_sm89INS1_16FlashAttnFwdSm80INS1_25CollectiveMainloopFwdSm80ILi8ELi1ELb1EN4cute5tupleIJNS5_1CILi128EEENS7_ILi64EEENS7_ILi256EEEEEELi256ENS_6half_tEfNS_4arch4Sm80ELb0ELb0ELb1ELb0ELb0ELb0ELb1ELb1EEENS1_21CollectiveEpilogueFwdINS6_IJS8_SA_S9_EEENS6_IJNS7_ILi1EEESI_SI_EEESC_SE_Li256ELb0ELb1ELb1ELb0EEENS1_19SingleTileSchedulerILb0ELb1ELb1ELi128EEEEEEEEEvNT_6ParamsE,@function
        .size           _ZN7cutlass13device_kernelIN5flash19enable_sm80_to_sm89INS1_16FlashAttnFwdSm80INS1_25CollectiveMainloopFwdSm80ILi8ELi1ELb1EN4cute5tupleIJNS5_1CILi128EEENS7_ILi64EEENS7_ILi256EEEEEELi256ENS_6half_tEfNS_4arch4Sm80ELb0ELb0ELb1ELb0ELb0ELb0ELb1ELb1EEENS1_21CollectiveEpilogueFwdINS6_IJS8_SA_S9_EEENS6_IJNS7_ILi1EEESI_SI_EEESC_SE_Li256ELb0ELb1ELb1ELb0EEENS1_19SingleTileSchedulerILb0ELb1ELb1ELi128EEEEEEEEEvNT_6ParamsE,(.L_x_2584 - _ZN7cutlass13device_kernelIN5flash19enable_sm80_to_sm89INS1_16FlashAttnFwdSm80INS1_25CollectiveMainloopFwdSm80ILi8ELi1ELb1EN4cute5tupleIJNS5_1CILi128EEENS7_ILi64EEENS7_ILi256EEEEEELi256ENS_6half_tEfNS_4arch4Sm80ELb0ELb0ELb1ELb0ELb0ELb0ELb1ELb1EEENS1_21CollectiveEpilogueFwdINS6_IJS8_SA_S9_EEENS6_IJNS7_ILi1EEESI_SI_EEESC_SE_Li256ELb0ELb1ELb1ELb0EEENS1_19SingleTileSchedulerILb0ELb1ELb1ELi128EEEEEEEEEvNT_6ParamsE)
        .other          _ZN7cutlass13device_kernelIN5flash19enable_sm80_to_sm89INS1_16FlashAttnFwdSm80INS1_25CollectiveMainloopFwdSm80ILi8ELi1ELb1EN4cute5tupleIJNS5_1CILi128EEENS7_ILi64EEENS7_ILi256EEEEEELi256ENS_6half_tEfNS_4arch4Sm80ELb0ELb0ELb1ELb0ELb0ELb0ELb1ELb1EEENS1_21CollectiveEpilogueFwdINS6_IJS8_SA_S9_EEENS6_IJNS7_ILi1EEESI_SI_EEESC_SE_Li256ELb0ELb1ELb1ELb0EEENS1_19SingleTileSchedulerILb0ELb1ELb1ELi128EEEEEEEEEvNT_6ParamsE,@"STO_CUDA_ENTRY STV_DEFAULT"
_ZN7cutlass13device_kernelIN5flash19enable_sm80_to_sm89INS1_16FlashAttnFwdSm80INS1_25CollectiveMainloopFwdSm80ILi8ELi1ELb1EN4cute5tupleIJNS5_1CILi128EEENS7_ILi64EEENS7_ILi256EEEEEELi256ENS_6half_tEfNS_4arch4Sm80ELb0ELb0ELb1ELb0ELb0ELb0ELb1ELb1EEENS1_21CollectiveEpilogueFwdINS6_IJS8_SA_S9_EEENS6_IJNS7_ILi1EEESI_SI_EEESC_SE_Li256ELb0ELb1ELb1ELb0EEENS1_19SingleTileSchedulerILb0ELb1ELb1ELi128EEEEEEEEEvNT_6ParamsE:
[----:B------:R-:W-:Y:S02]  /*0000*/  MOV R1, c[0x0][0x28] ;  /* 0x00000a0000017a02 */ /* 0x000fe40000000f00 */
[----:B------:R-:W1:Y:S01]  /*0010*/  S2R R132, SR_TID.X ;  /* 0x0000000000847919 */ /* 0x000e620000002100 */
[----:B------:R-:W2:Y:S01]  /*0020*/  S2UR UR6, SR_CTAID.Y ;  /* 0x00000000000679c3 */ /* 0x000ea20000002600 */
[----:B------:R-:W-:Y:S02]  /*0030*/  IADD3 R1, R1, -0xd0, RZ ;  /* 0xffffff3001017810 */ /* 0x000fe40007ffe0ff */
[----:B------:R-:W3:Y:S01]  /*0040*/  S2R R12, SR_CTAID.Z ;  /* 0x00000000000c7919 */ /* 0x000ee20000002700 */
[----:B-1----:R-:W-:-:S06]  /*0050*/  SHF.R.U32.HI R0, RZ, 0x5, R132 ;  /* 0x00000005ff007819 */ /* 0x002fcc0000011684 */
[----:B------:R-:W1:Y:S02]  /*0060*/  SHFL.IDX PT, R0, R0, RZ, 0x1f ;  /* 0x00001fff00007589 */ /* 0x000e6400000e0000 */
[----:B-1----:R-:W-:-:S13]  /*0070*/  ISETP.NE.AND P0, PT, R0, RZ, PT ;  /* 0x000000ff0000720c */ /* 0x002fda0003f05270 */
[----:B--2---:R-:W-:Y:S05]  /*0080*/  @!P0 BRA `(.L_x_0) ;  /* 0x0000009000008947 */ /* 0x004fea0003800000 */
[----:B---3--:R-:W-:Y:S01]  /*0090*/  MOV R0, c[0x0][0x550] ;  /* 0x0001540000007a02 */ /* 0x008fe20000000f00 */
[----:B------:R-:W-:-:S03]  /*00a0*/  UMOV UR11, UR6 ;  /* 0x00000006000b7c82 */ /* 0x000fc60008000000 */
[----:B------:R-:W-:-:S13]  /*00b0*/  ISETP.NE.AND P0, PT, R0, 0x1, PT ;  /* 0x000000010000780c */ /* 0x000fda0003f05270 */
[----:B------:R-:W-:Y:S05]  /*00c0*/  @!P0 BRA `(.L_x_1) ;  /* 0x000000b000008947 */ /* 0x000fea0003800000 */
[----:B------:R-:W-:Y:S02]  /*00d0*/  ULDC UR4, c[0x0][0x554] ;  /* 0x0001550000047ab9 */ /* 0x000fe40000000800 */
[----:B------:R-:W-:Y:S02]  /*00e0*/  UIMAD.WIDE.U32 UR4, UR6, UR4, URZ ;  /* 0x00000004060472a5 */ /* 0x000fe4000f8e003f */
[----:B------:R-:W-:Y:S02]  /*00f0*/  ULDC UR11, c[0x0][0x558] ;  /* 0x00015600000b7ab9 */ /* 0x000fe40000000800 */
[----:B------:R-:W-:Y:S01]  /*0100*/  USHF.R.U32.HI UR11, URZ, UR11, UR5 ;  /* 0x0000000b3f0b7299 */ /* 0x000fe20008011605 */
[----:B------:R-:W-:Y:S05]  /*0110*/  BRA `(.L_x_1) ;  /* 0x0000006000007947 */ /* 0x000fea0003800000 */
.L_x_0:
[----:B---3--:R-:W-:Y:S02]  /*0120*/  ULDC.64 UR4, c[0x0][0x550] ;  /* 0x0001540000047ab9 */ /* 0x008fe40000000a00 */
[----:B------:R-:W-:Y:S02]  /*0130*/  UISETP.NE.AND UP0, UPT, UR4, 0x1, UPT ;  /* 0x000000010400788c */ /* 0x000fe4000bf05270 */
[----:B------:R-:W-:-:S02]  /*0140*/  UIMAD.WIDE.U32 UR8, UR6, UR5, URZ ;  /* 0x00000005060872a5 */ /* 0x000fc4000f8e003f */
[----:B------:R-:W-:Y:S02]  /*0150*/  ULDC UR4, c[0x0][0x558] ;  /* 0x0001560000047ab9 */ /* 0x000fe40000000800 */
[----:B------:R-:W-:-:S05]  /*0160*/  UMOV UR11, UR6 ;  /* 0x00000006000b7c82 */ /* 0x000fca0008000000 */
[----:B------:R-:W-:-:S03]  /*0170*/  @UP0 USHF.R.U32.HI UR11, URZ, UR4, UR9 ;  /* 0x000000043f0b0299 */ /* 0x000fc60008011609 */
.L_x_1:
[----:B------:R-:W-:Y:S01]  /*0180*/  ISETP.GE.AND P0, PT, R12, RZ, PT ;  /* 0x000000ff0c00720c */ /* 0x000fe20003f06270 */
[----:B------:R-:W-:Y:S02]  /*0190*/  UIADD3 UR5, -UR11, URZ, URZ ;  /* 0x0000003f0b057290 */ /* 0x000fe4000fffe13f */
[----:B------:R-:W-:Y:S02]  /*01a0*/  ULDC UR4, c[0x0][0x550] ;  /* 0x0001540000047ab9 */ /* 0x000fe40000000800 */
[----:B------:R-:W-:-:S08]  /*01b0*/  UIMAD UR6, UR5, UR4, UR6 ;  /* 0x00000004050672a4 */ /* 0x000fd0000f8e0206 */
[----:B------:R-:W-:Y:S05]  /*01c0*/  @!P0 EXIT ;  /* 0x000000000000894d */ /* 0x000fea0003800000 */
[----:B------:R-:W-:Y:S02]  /*01d0*/  ULDC UR4, c[0x0][0x1d0] ;  /* 0x0000740000047ab9 */ /* 0x000fe40000000800 */
[----:B------:R-:W-:Y:S02]  /*01e0*/  UISETP.GE.AND UP0, UPT, UR4, 0x1, UPT ;  /* 0x000000010400788c */ /* 0x000fe4000bf06270 */
[----:B------:R-:W-:Y:S02]  /*01f0*/  UIADD3 UR7, UR4, 0x3f, URZ ;  /* 0x0000003f04077890 */ /* 0x000fe4000fffe03f */
[----:B------:R-:W-:Y:S02]  /*0200*/  UMOV UR13, URZ ;  /* 0x0000003f000d7c82 */ /* 0x000fe40008000000 */
[----:B------:R-:W-:Y:S01]  /*0210*/  PLOP3.LUT P0, PT, PT, PT, UP0, 0x80, 0x0 ;  /* 0x000000000000781c */ /* 0x000fe20003f0f008 */
[----:B------:R-:W-:-:S04]  /*0220*/  USHF.R.S32.HI UR5, URZ, 0x1f, UR7 ;  /* 0x0000001f3f057899 */ /* 0x000fc80008011407 */
[----:B------:R-:W-:-:S04]  /*0230*/  ULEA.HI UR5, UR5, UR7, URZ, 0x6 ;  /* 0x0000000705057291 */ /* 0x000fc8000f8f303f */
[----:B------:R-:W-:-:S04]  /*0240*/  USHF.R.S32.HI UR14, URZ, 0x6, UR5 ;  /* 0x000000063f0e7899 */ /* 0x000fc80008011405 */
[----:B------:R-:W-:Y:S05]  /*0250*/  @!P0 BRA `(.L_x_2) ;  /* 0x0000023000008947 */ /* 0x000fea0003800000 */
[----:B------:R-:W-:Y:S02]  /*0260*/  USHF.R.U32.HI UR4, URZ, 0x10, UR6 ;  /* 0x000000103f047899 */ /* 0x000fe40008011606 */
[----:B------:R-:W-:Y:S02]  /*0270*/  ULDC UR5, c[0x0][0x338] ;  /* 0x0000ce0000057ab9 */ /* 0x000fe40000000800 */
[----:B------:R-:W-:Y:S02]  /*0280*/  UISETP.NE.AND UP0, UPT, UR4, URZ, UPT ;  /* 0x0000003f0400728c */ /* 0x000fe4000bf05270 */
[----:B------:R-:W-:Y:S02]  /*0290*/  UMOV UR12, URZ ;  /* 0x0000003f000c7c82 */ /* 0x000fe40008000000 */
[----:B------:R-:W-:-:S04]  /*02a0*/  USEL UR5, UR4, UR5, UP0 ;  /* 0x0000000504057287 */ /* 0x000fc80008000000 */
[----:B------:R-:W-:Y:S02]  /*02b0*/  UIADD3 UR10, UR14, -0x1, UR5 ;  /* 0xffffffff0e0a7890 */ /* 0x000fe4000fffe005 */
[----:B------:R-:W-:-:S05]  /*02c0*/  IMAD.U32 R3, RZ, RZ, UR5 ;  /* 0x00000005ff037e24 */ /* 0x000fca000f8e00ff */
[----:B------:R-:W-:-:S04]  /*02d0*/  IABS R0, R3 ;  /* 0x0000000300007213 */ /* 0x000fc80000000000 */
[----:B------:R-:W1:Y:S02]  /*02e0*/  R2UR UR9, R0 ;  /* 0x00000000000973c2 */ /* 0x000e6400000e0000 */
[----:B-1----:R-:W1:Y:S08]  /*02f0*/  I2F.RP R0, UR9 ;  /* 0x0000000900007d06 */ /* 0x002e700008209400 */
[----:B-1----:R-:W1:Y:S02]  /*0300*/  MUFU.RCP R0, R0 ;  /* 0x0000000000007308 */ /* 0x002e640000001000 */
[----:B-1----:R-:W-:-:S06]  /*0310*/  IADD3 R0, R0, 0xffffffe, RZ ;  /* 0x0ffffffe00007810 */ /* 0x002fcc0007ffe0ff */
[----:B------:R-:W1:Y:S02]  /*0320*/  F2I.FTZ.U32.TRUNC.NTZ R0, R0 ;  /* 0x0000000000007305 */ /* 0x000e64000021f000 */
[----:B-1----:R1:W2:Y:S02]  /*0330*/  R2UR UR13, R0 ;  /* 0x00000000000d73c2 */ /* 0x0022a400000e0000 */
[----:B-1----:R-:W-:Y:S01]  /*0340*/  IMAD.U32 R0, RZ, RZ, UR10 ;  /* 0x0000000aff007e24 */ /* 0x002fe2000f8e00ff */
[----:B--2---:R-:W-:Y:S02]  /*0350*/  UIADD3 UR4, URZ, -UR13, URZ ;  /* 0x8000000d3f047290 */ /* 0x004fe4000fffe03f */
[----:B------:R-:W-:Y:S02]  /*0360*/  ULOP3.LUT UR10, UR10, UR5, URZ, 0x3c, !UPT ;  /* 0x000000050a0a7292 */ /* 0x000fe4000f8e3c3f */
[----:B------:R-:W-:Y:S01]  /*0370*/  IABS R2, R0 ;  /* 0x0000000000027213 */ /* 0x000fe20000000000 */
[----:B------:R-:W-:Y:S01]  /*0380*/  UIMAD UR4, UR4, UR9, URZ ;  /* 0x00000009040472a4 */ /* 0x000fe2000f8e023f */
[----:B------:R-:W-:-:S02]  /*0390*/  IABS R0, R3 ;  /* 0x0000000300007213 */ /* 0x000fc40000000000 */
[----:B------:R-:W1:Y:S01]  /*03a0*/  R2UR UR8, R2 ;  /* 0x00000000020873c2 */ /* 0x000e6200000e0000 */
[----:B------:R-:W-:Y:S02]  /*03b0*/  UIMAD.WIDE.U32 UR12, UR13, UR4, UR12 ;  /* 0x000000040d0c72a5 */ /* 0x000fe4000f8e000c */
[----:B------:R-:W-:-:S05]  /*03c0*/  IMAD.MOV R0, RZ, RZ, -R0 ;  /* 0x000000ffff007224 */ /* 0x000fca00078e0a00 */
[----:B------:R-:W2:Y:S01]  /*03d0*/  R2UR UR7, R0 ;  /* 0x00000000000773c2 */ /* 0x000ea200000e0000 */
[----:B-1----:R-:W-:-:S04]  /*03e0*/  UIMAD.WIDE.U32 UR12, UR13, UR8, URZ ;  /* 0x000000080d0c72a5 */ /* 0x002fc8000f8e003f */
[----:B--2---:R-:W-:-:S04]  /*03f0*/  UIMAD UR7, UR13, UR7, UR8 ;  /* 0x000000070d0772a4 */ /* 0x004fc8000f8e0208 */
[----:B------:R-:W-:-:S11]  /*0400*/  UISETP.GT.U32.AND UP0, UPT, UR9, UR7, UPT ;  /* 0x000000070900728c */ /* 0x000fd6000bf04070 */
[----:B------:R-:W-:Y:S02]  /*0410*/  @!UP0 UIADD3 UR7, UR7, -UR9, URZ ;  /* 0x8000000907078290 */ /* 0x000fe4000fffe03f */
[----:B------:R-:W-:Y:S02]  /*0420*/  @!UP0 UIADD3 UR13, UR13, 0x1, URZ ;  /* 0x000000010d0d8890 */ /* 0x000fe4000fffe03f */
[----:B------:R-:W-:Y:S02]  /*0430*/  UISETP.GE.U32.AND UP1, UPT, UR7, UR9, UPT ;  /* 0x000000090700728c */ /* 0x000fe4000bf26070 */
[----:B------:R-:W-:-:S09]  /*0440*/  UISETP.GE.AND UP0, UPT, UR10, URZ, UPT ;  /* 0x0000003f0a00728c */ /* 0x000fd2000bf06270 */
[----:B------:R-:W-:Y:S02]  /*0450*/  @UP1 UIADD3 UR13, UR13, 0x1, URZ ;  /* 0x000000010d0d1890 */ /* 0x000fe4000fffe03f */
[----:B------:R-:W-:Y:S02]  /*0460*/  UISETP.NE.AND UP1, UPT, UR5, URZ, UPT ;  /* 0x0000003f0500728c */ /* 0x000fe4000bf25270 */
[----:B------:R-:W-:-:S09]  /*0470*/  @!UP0 UIADD3 UR13, -UR13, URZ, URZ ;  /* 0x0000003f0d0d8290 */ /* 0x000fd2000fffe13f */
[----:B------:R-:W-:Y:S02]  /*0480*/  @!UP1 ULOP3.LUT UR13, URZ, UR5, URZ, 0x33, !UPT ;  /* 0x000000053f0d9292 */ /* 0x000fe4000f8e333f */
.L_x_2:
[----:B------:R-:W-:Y:S01]  /*0490*/  ULOP3.LUT UR8, UR6, 0xffff, URZ, 0xc0, !UPT ;  /* 0x0000ffff06087892 */ /* 0x000fe2000f8ec03f */
[----:B------:R-:W-:Y:S01]  /*04a0*/  PLOP3.LUT P2, PT, PT, PT, PT, 0x80, 0x0 ;  /* 0x000000000000781c */ /* 0x000fe20003f4f070 */
[----:B------:R-:W-:Y:S01]  /*04b0*/  CS2R R16, SRZ ;  /* 0x0000000000107805 */ /* 0x000fe2000001ff00 */
[----:B------:R-:W-:Y:S01]  /*04c0*/  CS2R R130, SRZ ;  /* 0x0000000000827805 */ /* 0x000fe2000001ff00 */
[----:B------:R-:W-:Y:S01]  /*04d0*/  UIMAD UR8, UR8, UR13, URZ ;  /* 0x0000000d080872a4 */ /* 0x000fe2000f8e023f */
[----:B------:R-:W-:Y:S01]  /*04e0*/  CS2R R128, SRZ ;  /* 0x0000000000807805 */ /* 0x000fe2000001ff00 */
[----:B------:R-:W-:Y:S01]  /*04f0*/  CS2R R126, SRZ ;  /* 0x00000000007e7805 */ /* 0x000fe2000001ff00 */
[----:B------:R-:W-:Y:S01]  /*0500*/  CS2R R124, SRZ ;  /* 0x00000000007c7805 */ /* 0x000fe2000001ff00 */
[----:B------:R-:W-:Y:S01]  /*0510*/  UIADD3 UR13, UR8, UR13, URZ ;  /* 0x0000000d080d7290 */ /* 0x000fe2000fffe03f */
[----:B------:R-:W-:Y:S01]  /*0520*/  CS2R R122, SRZ ;  /* 0x00000000007a7805 */ /* 0x000fe2000001ff00 */
[----:B------:R-:W-:Y:S01]  /*0530*/  CS2R R120, SRZ ;  /* 0x0000000000787805 */ /* 0x000fe2000001ff00 */
[----:B------:R-:W-:Y:S01]  /*0540*/  CS2R R118, SRZ ;  /* 0x0000000000767805 */ /* 0x000fe2000001ff00 */
[----:B------:R-:W-:Y:S01]  /*0550*/  UISETP.LT.AND UP0, UPT, UR14, UR13, UPT ;  /* 0x0000000d0e00728c */ /* 0x000fe2000bf01270 */
[----:B------:R-:W-:Y:S01]  /*0560*/  CS2R R116, SRZ ;  /* 0x0000000000747805 */ /* 0x000fe2000001ff00 */
[----:B------:R-:W-:Y:S01]  /*0570*/  CS2R R114, SRZ ;  /* 0x0000000000727805 */ /* 0x000fe2000001ff00 */
[----:B------:R-:W-:Y:S01]  /*0580*/  CS2R R112, SRZ ;  /* 0x0000000000707805 */ /* 0x000fe2000001ff00 */
[----:B------:R-:W-:Y:S01]  /*0590*/  USEL UR14, UR14, UR13, UP0 ;  /* 0x0000000d0e0e7287 */ /* 0x000fe20008000000 */
[----:B------:R-:W-:Y:S01]  /*05a0*/  CS2R R110, SRZ ;  /* 0x00000000006e7805 */ /* 0x000fe2000001ff00 */
[----:B------:R-:W-:Y:S01]  /*05b0*/  CS2R R108, SRZ ;  /* 0x00000000006c7805 */ /* 0x000fe2000001ff00 */
[----:B------:R-:W-:Y:S01]  /*05c0*/  ULDC.64 UR12, c[0x0][0x118] ;  /* 0x00004600000c7ab9 */ /* 0x000fe20000000a00 */
[----:B------:R-:W-:Y:S01]  /*05d0*/  CS2R R106, SRZ ;  /* 0x00000000006a7805 */ /* 0x000fe2000001ff00 */
[----:B------:R-:W-:Y:S01]  /*05e0*/  UISETP.GT.AND UP0, UPT, UR14, UR8, UPT ;  /* 0x000000080e00728c */ /* 0x000fe2000bf04270 */
[----:B------:R-:W-:Y:S01]  /*05f0*/  CS2R R104, SRZ ;  /* 0x0000000000687805 */ /* 0x000fe2000001ff00 */
[----:B------:R-:W-:Y:S01]  /*0600*/  CS2R R102, SRZ ;  /* 0x0000000000667805 */ /* 0x000fe2000001ff00 */
[----:B------:R-:W-:Y:S01]  /*0610*/  CS2R R100, SRZ ;  /* 0x0000000000647805 */ /* 0x000fe2000001ff00 */
[----:B------:R-:W-:Y:S01]  /*0620*/  CS2R R98, SRZ ;  /* 0x0000000000627805 */ /* 0x000fe2000001ff00 */
[----:B------:R-:W-:Y:S01]  /*0630*/  CS2R R96, SRZ ;  /* 0x0000000000607805 */ /* 0x000fe2000001ff00 */
[----:B------:R-:W-:Y:S01]  /*0640*/  PLOP3.LUT P0, PT, PT, PT, UP0, 0x80, 0x0 ;  /* 0x000000000000781c */ /* 0x000fe20003f0f008 */
[----:B------:R-:W-:Y:S01]  /*0650*/  CS2R R94, SRZ ;  /* 0x00000000005e7805 */ /* 0x000fe2000001ff00 */
        /* <DEDUP_REMOVED lines=45> */
[----:B------:R-:W-:Y:S05]  /*0930*/  @!P0 BRA `(.L_x_3) ;  /* 0x0000963000008947 */ /* 0x000fea0003800000 */
[----:B------:R-:W-:Y:S01]  /*0940*/  ISETP.NE.U32.AND P0, PT, RZ, c[0x0][0x340], PT ;  /* 0x0000d000ff007a0c */ /* 0x000fe20003f05070 */
[----:B------:R-:W1:Y:S01]  /*0950*/  S2R R8, SR_CTAID.X ;  /* 0x0000000000087919 */ /* 0x000e620000002500 */
[----:B------:R-:W-:Y:S01]  /*0960*/  SHF.R.S32.HI R27, RZ, 0x1f, R132 ;  /* 0x0000001fff1b7819 */ /* 0x000fe20000011484 */
[----:B------:R-:W-:Y:S01]  /*0970*/  USHF.R.S32.HI UR17, URZ, 0x1f, UR11 ;  /* 0x0000001f3f117899 */ /* 0x000fe2000801140b */
[----:B------:R-:W-:Y:S01]  /*0980*/  ISETP.NE.AND.EX P0, PT, RZ, c[0x0][0x344], PT, P0 ;  /* 0x0000d100ff007a0c */ /* 0x000fe20003f05300 */
[----:B------:R-:W-:-:S12]  /*0990*/  ULDC.64 UR4, c[0x0][0x1b8] ;  /* 0x00006e0000047ab9 */ /* 0x000fd80000000a00 */
[----:B------:R-:W-:-:S04]  /*09a0*/  @P0 IMAD.MOV.U32 R0, RZ, RZ, 0x4 ;  /* 0x00000004ff000424 */ /* 0x000fc800078e00ff */
[----:B------:R-:W-:-:S05]  /*09b0*/  @P0 IMAD.WIDE R2, R12, R0, c[0x0][0x340] ;  /* 0x0000d0000c020625 */ /* 0x000fca00078e0200 */
[----:B------:R2:W3:Y:S01]  /*09c0*/  @P0 LDG.E R14, [R2.64] ;  /* 0x0000000c020e0981 */ /* 0x0004e2000c1e1900 */
[----:B------:R-:W-:Y:S01]  /*09d0*/  IMAD.MOV.U32 R10, RZ, RZ, c[0x0][0x2c4] ;  /* 0x0000b100ff0a7624 */ /* 0x000fe200078e00ff */
[----:B------:R-:W-:Y:S01]  /*09e0*/  UIMAD.WIDE.U32 UR6, UR11, UR4, URZ ;  /* 0x000000040b0672a5 */ /* 0x000fe2000f8e003f */
[----:B------:R-:W-:Y:S01]  /*09f0*/  SHF.R.S32.HI R11, RZ, 0x1f, R12 ;  /* 0x0000001fff0b7819 */ /* 0x000fe2000001140c */
[----:B------:R-:W-:Y:S01]  /*0a00*/  UIMAD UR4, UR17, UR4, URZ ;  /* 0x00000004110472a4 */ /* 0x000fe2000f8e023f */
[----:B------:R-:W-:Y:S01]  /*0a10*/  LEA.HI R92, R27, R132, RZ, 0x5 ;  /* 0x000000841b5c7211 */ /* 0x000fe200078f28ff */
[----:B------:R-:W-:Y:S01]  /*0a20*/  UMOV UR15, 0x6 ;  /* 0x00000006000f7882 */ /* 0x000fe20000000000 */
[----:B------:R-:W-:Y:S01]  /*0a30*/  BAR.SYNC.DEFER_BLOCKING 0x0 ;  /* 0x0000000000007b1d */ /* 0x000fe20000010000 */
[----:B------:R-:W-:Y:S01]  /*0a40*/  ISETP.NE.AND P1, PT, R10, 0x1, PT ;  /* 0x000000010a00780c */ /* 0x000fe20003f25270 */
[----:B------:R-:W-:Y:S01]  /*0a50*/  UIMAD UR4, UR11, UR5, UR4 ;  /* 0x000000050b0472a4 */ /* 0x000fe2000f8e0204 */
[----:B------:R-:W-:-:S03]  /*0a60*/  IMAD R6, R11, c[0x0][0x1c0], RZ ;  /* 0x000070000b067a24 */ /* 0x000fc600078e02ff */
[----:B------:R-:W-:Y:S02]  /*0a70*/  UIADD3 UR4, UR7, UR4, URZ ;  /* 0x0000000407047290 */ /* 0x000fe4000fffe03f */
[----:B------:R-:W-:Y:S01]  /*0a80*/  UMOV UR9, 0x5 ;  /* 0x0000000500097882 */ /* 0x000fe20000000000 */
[----:B--2---:R-:W-:Y:S01]  /*0a90*/  LEA.HI R2, R27, R132, RZ, 0x3 ;  /* 0x000000841b027211 */ /* 0x004fe200078f18ff */
[----:B------:R-:W-:Y:S02]  /*0aa0*/  IMAD.U32 R3, RZ, RZ, UR7 ;  /* 0x00000007ff037e24 */ /* 0x000fe4000f8e00ff */
[----:B------:R-:W-:Y:S01]  /*0ab0*/  MOV R3, UR4 ;  /* 0x0000000400037c02 */ /* 0x000fe20008000f00 */
[----:B------:R-:W-:Y:S01]  /*0ac0*/  UIADD3 UR7, UR14, -0x1, URZ ;  /* 0xffffffff0e077890 */ /* 0x000fe2000fffe03f */
[----:B------:R-:W-:Y:S01]  /*0ad0*/  LOP3.LUT R0, R2, 0xfffffff8, RZ, 0xc0, !PT ;  /* 0xfffffff802007812 */ /* 0x000fe200078ec0ff */
[----:B------:R-:W-:Y:S01]  /*0ae0*/  ULDC.64 UR4, c[0x0][0x1e8] ;  /* 0x00007a0000047ab9 */ /* 0x000fe20000000a00 */
[----:B------:R-:W-:Y:S01]  /*0af0*/  SHF.R.S32.HI R23, RZ, 0x3, R2 ;  /* 0x00000003ff177819 */ /* 0x000fe20000011402 */
[----:B------:R-:W-:Y:S01]  /*0b00*/  IMAD.U32 R2, RZ, RZ, UR6 ;  /* 0x00000006ff027e24 */ /* 0x000fe2000f8e00ff */
[----:B------:R-:W-:Y:S01]  /*0b10*/  UIMAD UR4, UR17, UR4, URZ ;  /* 0x00000004110472a4 */ /* 0x000fe2000f8e023f */
[----:B------:R-:W-:Y:S01]  /*0b20*/  IMAD.IADD R25, R132, 0x1, -R0 ;  /* 0x0000000184197824 */ /* 0x000fe200078e0a00 */
[----:B------:R-:W-:Y:S01]  /*0b30*/  IADD3 R7, -R23, c[0x0][0x1d0], RZ ;  /* 0x0000740017077a10 */ /* 0x000fe20007ffe1ff */
[----:B------:R-:W-:Y:S01]  /*0b40*/  IMAD.WIDE.U32 R2, R12, c[0x0][0x1c0], R2 ;  /* 0x000070000c027a25 */ /* 0x000fe200078e0002 */
[----:B------:R-:W-:Y:S01]  /*0b50*/  SHF.R.S32.HI R26, RZ, 0x1f, R23 ;  /* 0x0000001fff1a7819 */ /* 0x000fe20000011417 */
[----:B------:R-:W-:Y:S01]  /*0b60*/  UIMAD UR4, UR11, UR5, UR4 ;  /* 0x000000050b0472a4 */ /* 0x000fe2000f8e0204 */
[----:B------:R-:W-:Y:S01]  /*0b70*/  LEA R0, R25, R23, 0x5 ;  /* 0x0000001719007211 */ /* 0x000fe200078e28ff */
[----:B------:R-:W-:-:S02]  /*0b80*/  USHF.R.S32.HI UR6, URZ, 0x1f, UR7 ;  /* 0x0000001f3f067899 */ /* 0x000fc40008011407 */
[----:B------:R-:W-:Y:S02]  /*0b90*/  UISETP.GT.AND UP0, UPT, UR7, UR8, UPT ;  /* 0x000000080700728c */ /* 0x000fe4000bf04270 */
[----:B-1----:R-:W-:Y:S01]  /*0ba0*/  IMAD R4, R8, 0x80, R0 ;  /* 0x0000008008047824 */ /* 0x002fe200078e0200 */
[----:B------:R-:W-:-:S03]  /*0bb0*/  UIADD3 UR14, UR14, -0x2, URZ ;  /* 0xfffffffe0e0e7890 */ /* 0x000fc6000fffe03f */
[----:B------:R-:W-:-:S04]  /*0bc0*/  @P1 IMAD.HI.U32 R5, R4, c[0x0][0x2c8], RZ ;  /* 0x0000b20004051a27 */ /* 0x000fc800078e00ff */
[----:B------:R-:W-:Y:S01]  /*0bd0*/  IMAD.MOV.U32 R0, RZ, RZ, R4 ;  /* 0x000000ffff007224 */ /* 0x000fe200078e0004 */
[----:B------:R-:W-:Y:S01]  /*0be0*/  @P1 SHF.R.U32.HI R0, RZ, c[0x0][0x2cc], R5 ;  /* 0x0000b300ff001a19 */ /* 0x000fe20000011605 */
[----:B------:R-:W-:-:S03]  /*0bf0*/  IMAD R5, R12, c[0x0][0x1c4], R6 ;  /* 0x000071000c057a24 */ /* 0x000fc600078e0206 */
[--C-:B------:R-:W-:Y:S01]  /*0c00*/  SHF.R.S32.HI R6, RZ, 0x1f, R0.reuse ;  /* 0x0000001fff067819 */ /* 0x100fe20000011400 */
[----:B------:R-:W-:Y:S02]  /*0c10*/  IMAD.IADD R3, R3, 0x1, R5 ;  /* 0x0000000103037824 */ /* 0x000fe400078e0205 */
[----:B------:R-:W-:Y:S02]  /*0c20*/  IMAD.MOV R5, RZ, RZ, -R0 ;  /* 0x000000ffff057224 */ /* 0x000fe400078e0a00 */
[----:B------:R-:W-:Y:S02]  /*0c30*/  IMAD R6, R6, c[0x0][0x1b0], RZ ;  /* 0x00006c0006067a24 */ /* 0x000fe400078e02ff */
[----:B------:R-:W-:Y:S02]  /*0c40*/  IMAD R4, R5, c[0x0][0x2c4], R4 ;  /* 0x0000b10005047a24 */ /* 0x000fe400078e0204 */
[----:B------:R-:W-:-:S03]  /*0c50*/  IMAD.WIDE.U32 R2, R0, c[0x0][0x1b0], R2 ;  /* 0x00006c0000027a25 */ /* 0x000fc600078e0002 */
[----:B------:R-:W-:Y:S01]  /*0c60*/  SHF.R.S32.HI R5, RZ, 0x1f, R4 ;  /* 0x0000001fff057819 */ /* 0x000fe20000011404 */
[----:B------:R-:W-:Y:S01]  /*0c70*/  IMAD R0, R0, c[0x0][0x1b4], R6 ;  /* 0x00006d0000007a24 */ /* 0x000fe200078e0206 */
[----:B------:R-:W-:-:S03]  /*0c80*/  MOV R6, UR7 ;  /* 0x0000000700067c02 */ /* 0x000fc60008000f00 */
[----:B------:R-:W-:Y:S02]  /*0c90*/  IMAD.IADD R3, R3, 0x1, R0 ;  /* 0x0000000103037824 */ /* 0x000fe400078e0200 */
[----:B------:R-:W-:Y:S02]  /*0ca0*/  IMAD R0, R5, c[0x0][0x1a8], RZ ;  /* 0x00006a0005007a24 */ /* 0x000fe400078e02ff */
[----:B------:R-:W-:Y:S02]  /*0cb0*/  IMAD R24, R6, -0x40, R7 ;  /* 0xffffffc006187824 */ /* 0x000fe400078e0207 */
[----:B------:R-:W-:Y:S02]  /*0cc0*/  IMAD.SHL.U32 R7, R23, 0x40, RZ ;  /* 0x0000004017077824 */ /* 0x000fe400078e00ff */
[C---:B------:R-:W-:Y:S02]  /*0cd0*/  IMAD R9, R4.reuse, c[0x0][0x1ac], R0 ;  /* 0x00006b0004097a24 */ /* 0x040fe400078e0200 */
[----:B------:R-:W-:Y:S01]  /*0ce0*/  IMAD.WIDE.U32 R4, R4, c[0x0][0x1a8], R2 ;  /* 0x00006a0004047a25 */ /* 0x000fe200078e0002 */
[----:B------:R-:W-:-:S02]  /*0cf0*/  LOP3.LUT R0, R7, 0x1c0, RZ, 0xc0, !PT ;  /* 0x000001c007007812 */ /* 0x000fc400078ec0ff */
[----:B------:R-:W-:Y:S01]  /*0d00*/  SHF.L.U32 R2, R25, 0x3, RZ ;  /* 0x0000000319027819 */ /* 0x000fe200000006ff */
[----:B------:R-:W-:Y:S01]  /*0d10*/  IMAD R6, R8, 0x80, R23 ;  /* 0x0000008008067824 */ /* 0x000fe200078e0217 */
[----:B------:R-:W-:Y:S01]  /*0d20*/  SHF.R.U32.HI R8, RZ, 0x3, R0 ;  /* 0x00000003ff087819 */ /* 0x000fe20000011600 */
[----:B------:R-:W-:Y:S01]  /*0d30*/  IMAD R7, R10, c[0x0][0x168], RZ ;  /* 0x00005a000a077a24 */ /* 0x000fe200078e02ff */
[----:B------:R-:W-:Y:S01]  /*0d40*/  LOP3.LUT R3, R0, 0x38, R2, 0xf8, !PT ;  /* 0x0000003800037812 */ /* 0x000fe200078ef802 */
[----:B------:R-:W-:Y:S01]  /*0d50*/  IMAD.IADD R0, R5, 0x1, R9 ;  /* 0x0000000105007824 */ /* 0x000fe200078e0209 */
[C---:B------:R-:W-:Y:S02]  /*0d60*/  LEA R22, P2, R4.reuse, c[0x0][0x160], 0x1 ;  /* 0x0000580004167a11 */ /* 0x040fe400078408ff */
[----:B------:R-:W-:Y:S02]  /*0d70*/  LEA.HI R5, R27, R132, RZ, 0x6 ;  /* 0x000000841b057211 */ /* 0x000fe400078f30ff */
[----:B------:R-:W-:-:S02]  /*0d80*/  LEA.HI.X R21, R4, c[0x0][0x164], R0, 0x1, P2 ;  /* 0x0000590004157a11 */ /* 0x000fc400010f0c00 */
[C---:B------:R-:W-:Y:S01]  /*0d90*/  ISETP.GE.AND P6, PT, R6.reuse, R7, PT ;  /* 0x000000070600720c */ /* 0x040fe20003fc6270 */
[----:B------:R-:W-:Y:S01]  /*0da0*/  SHFL.IDX PT, R4, R22, RZ, 0x181f ;  /* 0x00181fff16047589 */ /* 0x000fe200000e0000 */
[----:B------:R-:W-:Y:S01]  /*0db0*/  IMAD.SHL.U32 R0, R5, 0x8, RZ ;  /* 0x0000000805007824 */ /* 0x000fe200078e00ff */
[----:B------:R-:W-:Y:S02]  /*0dc0*/  LOP3.LUT R3, R3, R8, RZ, 0x3c, !PT ;  /* 0x0000000803037212 */ /* 0x000fe400078e3cff */
[----:B------:R-:W1:Y:S01]  /*0dd0*/  SHFL.IDX PT, R5, R21, RZ, 0x181f ;  /* 0x00181fff15057589 */ /* 0x000e6200000e0000 */
[----:B------:R-:W-:Y:S02]  /*0de0*/  IADD3 R10, R6, 0x20, RZ ;  /* 0x00000020060a7810 */ /* 0x000fe40007ffe0ff */
[----:B------:R-:W-:Y:S01]  /*0df0*/  LOP3.LUT R16, R3, 0xfffffe00, R0, 0xf8, !PT ;  /* 0xfffffe0003107812 */ /* 0x000fe200078ef800 */
[----:B------:R-:W2:Y:S01]  /*0e00*/  SHFL.IDX PT, R8, R22, 0x1, 0x181f ;  /* 0x00381f0016087f89 */ /* 0x000ea200000e0000 */
[----:B------:R-:W-:-:S02]  /*0e10*/  IADD3 R0, R2, 0x80, RZ ;  /* 0x0000008002007810 */ /* 0x000fc40007ffe0ff */
[----:B------:R-:W-:Y:S01]  /*0e20*/  ISETP.GE.AND P1, PT, R10, R7, PT ;  /* 0x000000070a00720c */ /* 0x000fe20003f26270 */
[----:B------:R-:W-:Y:S01]  /*0e30*/  IMAD.SHL.U32 R100, R16, 0x2, RZ ;  /* 0x0000000210647824 */ /* 0x000fe200078e00ff */
[C---:B------:R-:W-:Y:S02]  /*0e40*/  IADD3 R10, R2.reuse, 0x40, RZ ;  /* 0x00000040020a7810 */ /* 0x040fe40007ffe0ff */
[----:B------:R-:W-:Y:S02]  /*0e50*/  @!P6 SHF.R.S32.HI R9, RZ, 0x1f, R0 ;  /* 0x0000001fff09e819 */ /* 0x000fe40000011400 */
[----:B------:R-:W-:Y:S01]  /*0e60*/  @!P6 SHF.R.S32.HI R13, RZ, 0x1f, R10 ;  /* 0x0000001fff0de819 */ /* 0x000fe2000001140a */
[----:B------:R-:W-:Y:S01]  /*0e70*/  STL [R1+0x18], R100 ;  /* 0x0000186401007387 */ /* 0x000fe20000100800 */
[----:B------:R-:W-:Y:S02]  /*0e80*/  @!P6 LEA.HI R19, R9, R0, RZ, 0x3 ;  /* 0x000000000913e211 */ /* 0x000fe400078f18ff */
[----:B------:R-:W-:Y:S01]  /*0e90*/  ISETP.GE.AND P2, PT, R2, c[0x0][0x198], PT ;  /* 0x0000660002007a0c */ /* 0x000fe20003f46270 */
[----:B------:R-:W4:Y:S01]  /*0ea0*/  SHFL.IDX PT, R9, R21, 0x1, 0x181f ;  /* 0x00381f0015097f89 */ /* 0x000f2200000e0000 */
[----:B------:R-:W-:-:S02]  /*0eb0*/  @!P6 LEA.HI R13, R13, R10, RZ, 0x3 ;  /* 0x0000000a0d0de211 */ /* 0x000fc400078f18ff */
[----:B------:R-:W-:Y:S02]  /*0ec0*/  ISETP.GE.AND P5, PT, R10, c[0x0][0x198], PT ;  /* 0x000066000a007a0c */ /* 0x000fe40003fa6270 */
[----:B------:R-:W-:Y:S02]  /*0ed0*/  ISETP.GE.AND P4, PT, R0, c[0x0][0x198], PT ;  /* 0x0000660000007a0c */ /* 0x000fe40003f86270 */
[----:B------:R-:W-:Y:S02]  /*0ee0*/  SHF.R.S32.HI R3, RZ, 0x1f, R2 ;  /* 0x0000001fff037819 */ /* 0x000fe40000011402 */
[----:B------:R-:W-:Y:S02]  /*0ef0*/  @!P6 LOP3.LUT R18, R13, 0xfffffff8, RZ, 0xc0, !PT ;  /* 0xfffffff80d12e812 */ /* 0x000fe400078ec0ff */
[----:B------:R-:W-:-:S03]  /*0f00*/  @!P6 LOP3.LUT R16, R19, 0xfffffff8, RZ, 0xc0, !PT ;  /* 0xfffffff81310e812 */ /* 0x000fc600078ec0ff */
[----:B-1----:R-:W-:Y:S01]  /*0f10*/  @!P6 IMAD.WIDE R18, R18, 0x2, R4 ;  /* 0x000000021212e825 */ /* 0x002fe200078e0204 */
[----:B---3--:R-:W-:-:S03]  /*0f20*/  @P0 SHF.R.S32.HI R15, RZ, 0x1f, R14 ;  /* 0x0000001fff0f0819 */ /* 0x008fc6000001140e */
[----:B------:R-:W-:Y:S01]  /*0f30*/  @!P0 IMAD.MOV.U32 R14, RZ, RZ, R12 ;  /* 0x000000ffff0e8224 */ /* 0x000fe200078e000c */
[----:B------:R-:W-:Y:S02]  /*0f40*/  @!P0 MOV R15, R11 ;  /* 0x0000000b000f8202 */ /* 0x000fe40000000f00 */
[----:B------:R-:W-:-:S04]  /*0f50*/  IADD3 R11, R2, 0xc0, RZ ;  /* 0x000000c0020b7810 */ /* 0x000fc80007ffe0ff */
[----:B------:R-:W-:Y:S02]  /*0f60*/  @!P6 SHF.R.S32.HI R12, RZ, 0x1f, R11 ;  /* 0x0000001fff0ce819 */ /* 0x000fe4000001140b */
[----:B------:R-:W-:Y:S02]  /*0f70*/  ISETP.GE.AND P3, PT, R11, c[0x0][0x198], PT ;  /* 0x000066000b007a0c */ /* 0x000fe40003f66270 */
[----:B------:R-:W-:Y:S02]  /*0f80*/  @!P6 LEA.HI R17, R12, R11, RZ, 0x3 ;  /* 0x0000000b0c11e211 */ /* 0x000fe400078f18ff */
[----:B------:R-:W-:Y:S02]  /*0f90*/  @!P6 LEA R12, P0, R2, R4, 0x1 ;  /* 0x00000004020ce211 */ /* 0x000fe400078008ff */
[----:B------:R-:W-:Y:S01]  /*0fa0*/  @!P6 LOP3.LUT R20, R17, 0xfffffff8, RZ, 0xc0, !PT ;  /* 0xfffffff81114e812 */ /* 0x000fe200078ec0ff */
[----:B------:R-:W-:Y:S01]  /*0fb0*/  @!P6 IMAD.WIDE R16, R16, 0x2, R4 ;  /* 0x000000021010e825 */ /* 0x000fe200078e0204 */
[----:B------:R-:W-:-:S03]  /*0fc0*/  @!P6 LEA.HI.X R13, R2, R5, R3, 0x1, P0 ;  /* 0x00000005020de211 */ /* 0x000fc600000f0c03 */
[----:B------:R-:W-:Y:S02]  /*0fd0*/  @!P6 IMAD.WIDE R4, R20, 0x2, R4 ;  /* 0x000000021404e825 */ /* 0x000fe400078e0204 */
[----:B------:R1:W-:Y:S04]  /*0fe0*/  @!P6 LDGSTS.E.BYPASS.LTC128B.128 [R100+0x100], [R12.64], !P2 ;  /* 0x001000000c64efae */ /* 0x0003e8000d101d4c */
[----:B------:R3:W-:Y:S04]  /*0ff0*/  @!P6 LDGSTS.E.BYPASS.LTC128B.128 [R100+0x4100], [R18.64], !P5 ;  /* 0x041000001264efae */ /* 0x0007e8000e901d4c */
[----:B------:R5:W-:Y:S04]  /*1000*/  @!P6 LDGSTS.E.BYPASS.LTC128B.128 [R100+0x8100], [R16.64], !P4 ;  /* 0x081000001064efae */ /* 0x000be8000e101d4c */
[----:B------:R2:W-:Y:S01]  /*1010*/  @!P6 LDGSTS.E.BYPASS.LTC128B.128 [R100+0xc100], [R4.64], !P3 ;  /* 0x0c1000000464efae */ /* 0x0005e2000d901d4c */
[----:B-1----:R-:W-:-:S04]  /*1020*/  IMAD.WIDE.U32 R12, R23, c[0x0][0x1e0], R2 ;  /* 0x00007800170c7a25 */ /* 0x002fc800078e0002 */
[----:B-----5:R-:W-:Y:S01]  /*1030*/  IMAD R17, R26, c[0x0][0x1e0], RZ ;  /* 0x000078001a117a24 */ /* 0x020fe200078e02ff */
[----:B------:R-:W-:Y:S02]  /*1040*/  @!P1 SHF.R.S32.HI R16, RZ, 0x1f, R10 ;  /* 0x0000001fff109819 */ /* 0x000fe4000001140a */
[----:B--2---:R-:W-:Y:S01]  /*1050*/  IADD3 R5, R6, 0x40, RZ ;  /* 0x0000004006057810 */ /* 0x004fe20007ffe0ff */
[----:B------:R-:W-:Y:S01]  /*1060*/  IMAD R17, R23, c[0x0][0x1e4], R17 ;  /* 0x0000790017117a24 */ /* 0x000fe200078e0211 */
[----:B------:R-:W-:Y:S02]  /*1070*/  @!P1 LEA R4, P0, R2, R8, 0x1 ;  /* 0x0000000802049211 */ /* 0x000fe400078008ff */
[----:B------:R-:W-:Y:S01]  /*1080*/  IADD3 R6, R6, 0x60, RZ ;  /* 0x0000006006067810 */ /* 0x000fe20007ffe0ff */
[----:B------:R-:W-:Y:S01]  /*1090*/  IMAD.IADD R13, R13, 0x1, R17 ;  /* 0x000000010d0d7824 */ /* 0x000fe200078e0211 */
[----:B------:R-:W-:Y:S02]  /*10a0*/  ISETP.GE.AND P6, PT, R5, R7, PT ;  /* 0x000000070500720c */ /* 0x000fe40003fc6270 */
[----:B----4-:R-:W-:-:S02]  /*10b0*/  @!P1 LEA.HI.X R5, R2, R9, R3, 0x1, P0 ;  /* 0x0000000902059211 */ /* 0x010fc400000f0c03 */
[----:B------:R-:W-:Y:S02]  /*10c0*/  ISETP.GE.AND P0, PT, R6, R7, PT ;  /* 0x000000070600720c */ /* 0x000fe40003f06270 */
[----:B------:R-:W-:Y:S01]  /*10d0*/  @!P1 SHF.R.S32.HI R7, RZ, 0x1f, R0 ;  /* 0x0000001fff079819 */ /* 0x000fe20000011400 */
[----:B------:R1:W-:Y:S01]  /*10e0*/  @!P1 LDGSTS.E.BYPASS.LTC128B.128 [R100+0x1100], [R4.64], !P2 ;  /* 0x0110000004649fae */ /* 0x0003e2000d101d4c */
[----:B------:R-:W-:Y:S02]  /*10f0*/  @!P1 SHF.R.S32.HI R6, RZ, 0x1f, R11 ;  /* 0x0000001fff069819 */ /* 0x000fe4000001140b */
[----:B---3--:R-:W-:Y:S02]  /*1100*/  @!P1 LEA.HI R18, R16, R10, RZ, 0x3 ;  /* 0x0000000a10129211 */ /* 0x008fe400078f18ff */
[----:B------:R-:W-:Y:S02]  /*1110*/  @!P1 LEA.HI R7, R7, R0, RZ, 0x3 ;  /* 0x0000000007079211 */ /* 0x000fe400078f18ff */
[----:B------:R-:W-:-:S02]  /*1120*/  @!P1 LEA.HI R16, R6, R11, RZ, 0x3 ;  /* 0x0000000b06109211 */ /* 0x000fc400078f18ff */
[----:B------:R-:W-:Y:S01]  /*1130*/  SHFL.IDX PT, R6, R22, 0x2, 0x181f ;  /* 0x00581f0016067f89 */ /* 0x000fe200000e0000 */
[----:B------:R-:W-:Y:S02]  /*1140*/  @!P1 LOP3.LUT R17, R7, 0xfffffff8, RZ, 0xc0, !PT ;  /* 0xfffffff807119812 */ /* 0x000fe400078ec0ff */
[----:B------:R-:W-:Y:S01]  /*1150*/  @!P1 LOP3.LUT R18, R18, 0xfffffff8, RZ, 0xc0, !PT ;  /* 0xfffffff812129812 */ /* 0x000fe200078ec0ff */
[----:B------:R-:W2:Y:S01]  /*1160*/  SHFL.IDX PT, R7, R21, 0x2, 0x181f ;  /* 0x00581f0015077f89 */ /* 0x000ea200000e0000 */
[----:B------:R-:W-:Y:S01]  /*1170*/  @!P1 LOP3.LUT R20, R16, 0xfffffff8, RZ, 0xc0, !PT ;  /* 0xfffffff810149812 */ /* 0x000fe200078ec0ff */
[----:B------:R-:W-:-:S04]  /*1180*/  @!P1 IMAD.WIDE R16, R17, 0x2, R8 ;  /* 0x0000000211109825 */ /* 0x000fc800078e0208 */
[----:B------:R-:W-:-:S04]  /*1190*/  @!P1 IMAD.WIDE R18, R18, 0x2, R8 ;  /* 0x0000000212129825 */ /* 0x000fc800078e0208 */
[----:B------:R-:W-:Y:S01]  /*11a0*/  @!P1 IMAD.WIDE R8, R20, 0x2, R8 ;  /* 0x0000000214089825 */ /* 0x000fe200078e0208 */
[----:B------:R3:W-:Y:S04]  /*11b0*/  @!P1 LDGSTS.E.BYPASS.LTC128B.128 [R100+0x5100], [R18.64], !P5 ;  /* 0x0510000012649fae */ /* 0x0007e8000e901d4c */
[----:B------:R4:W-:Y:S04]  /*11c0*/  @!P1 LDGSTS.E.BYPASS.LTC128B.128 [R100+0x9100], [R16.64], !P4 ;  /* 0x0910000010649fae */ /* 0x0009e8000e101d4c */
[----:B-1----:R-:W1:Y:S04]  /*11d0*/  SHFL.IDX PT, R4, R22, 0x3, 0x181f ;  /* 0x00781f0016047f89 */ /* 0x002e6800000e0000 */
[----:B------:R-:W5:Y:S04]  /*11e0*/  SHFL.IDX PT, R5, R21, 0x3, 0x181f ;  /* 0x00781f0015057f89 */ /* 0x000f6800000e0000 */
[----:B------:R1:W-:Y:S01]  /*11f0*/  @!P1 LDGSTS.E.BYPASS.LTC128B.128 [R100+0xd100], [R8.64], !P3 ;  /* 0x0d10000008649fae */ /* 0x0003e2000d901d4c */
[----:B---3--:R-:W-:-:S02]  /*1200*/  @!P6 SHF.R.S32.HI R18, RZ, 0x1f, R10 ;  /* 0x0000001fff12e819 */ /* 0x008fc4000001140a */
[----:B----4-:R-:W-:Y:S02]  /*1210*/  @!P6 SHF.R.S32.HI R17, RZ, 0x1f, R0 ;  /* 0x0000001fff11e819 */ /* 0x010fe40000011400 */
[----:B------:R-:W-:Y:S02]  /*1220*/  @!P6 SHF.R.S32.HI R16, RZ, 0x1f, R11 ;  /* 0x0000001fff10e819 */ /* 0x000fe4000001140b */
[----:B------:R-:W-:Y:S02]  /*1230*/  @!P6 LEA.HI R18, R18, R10, RZ, 0x3 ;  /* 0x0000000a1212e211 */ /* 0x000fe400078f18ff */
[----:B------:R-:W-:Y:S02]  /*1240*/  @!P6 LEA.HI R17, R17, R0, RZ, 0x3 ;  /* 0x000000001111e211 */ /* 0x000fe400078f18ff */
[----:B------:R-:W-:Y:S02]  /*1250*/  @!P6 LOP3.LUT R18, R18, 0xfffffff8, RZ, 0xc0, !PT ;  /* 0xfffffff81212e812 */ /* 0x000fe400078ec0ff */
[----:B------:R-:W-:-:S02]  /*1260*/  @!P6 LOP3.LUT R17, R17, 0xfffffff8, RZ, 0xc0, !PT ;  /* 0xfffffff81111e812 */ /* 0x000fc400078ec0ff */
[----:B-1----:R-:W-:Y:S01]  /*1270*/  @!P6 LEA.HI R9, R16, R11, RZ, 0x3 ;  /* 0x0000000b1009e211 */ /* 0x002fe200078f18ff */
[--C-:B--2---:R-:W-:Y:S01]  /*1280*/  @!P6 IMAD.WIDE R18, R18, 0x2, R6.reuse ;  /* 0x000000021212e825 */ /* 0x104fe200078e0206 */
[C---:B------:R-:W-:Y:S02]  /*1290*/  @!P6 LEA R8, P1, R2.reuse, R6, 0x1 ;  /* 0x000000060208e211 */ /* 0x040fe400078208ff */
        /* <DEDUP_REMOVED lines=8> */
[----:B------:R-:W-:-:S02]  /*1320*/  ISETP.GE.AND P6, PT, R2, c[0x0][0x1d4], PT ;  /* 0x0000750002007a0c */ /* 0x000fc40003fc6270 */
[----:B-1----:R-:W-:-:S04]  /*1330*/  @!P0 LEA R8, P1, R2, R4, 0x1 ;  /* 0x0000000402088211 */ /* 0x002fc800078208ff */
[--C-:B-----5:R-:W-:Y:S01]  /*1340*/  @!P0 LEA.HI.X R9, R2, R5, R3.reuse, 0x1, P1 ;  /* 0x0000000502098211 */ /* 0x120fe200008f0c03 */
[----:B------:R-:W-:Y:S01]  /*1350*/  IMAD.WIDE.U32 R2, R23, c[0x0][0x208], R2 ;  /* 0x0000820017027a25 */ /* 0x000fe200078e0002 */
[C---:B------:R-:W-:Y:S02]  /*1360*/  ISETP.GE.AND P1, PT, R24.reuse, 0x21, PT ;  /* 0x000000211800780c */ /* 0x040fe40003f26270 */
[----:B--2---:R-:W-:Y:S01]  /*1370*/  LEA.HI R18, R27, R132, RZ, 0x4 ;  /* 0x000000841b127211 */ /* 0x004fe200078f20ff */
[----:B------:R1:W-:Y:S01]  /*1380*/  @!P0 LDGSTS.E.BYPASS.LTC128B.128 [R100+0x3100], [R8.64], !P2 ;  /* 0x0310000008648fae */ /* 0x0003e2000d101d4c */
[----:B------:R-:W-:Y:S02]  /*1390*/  ISETP.GE.AND P2, PT, R24, 0x1, PT ;  /* 0x000000011800780c */ /* 0x000fe40003f46270 */
[----:B----4-:R-:W-:Y:S01]  /*13a0*/  @!P0 SHF.R.S32.HI R7, RZ, 0x1f, R10 ;  /* 0x0000001fff078819 */ /* 0x010fe2000001140a */
[----:B------:R-:W-:Y:S01]  /*13b0*/  IMAD.U32 R6, RZ, RZ, UR11 ;  /* 0x0000000bff067e24 */ /* 0x000fe2000f8e00ff */
[----:B---3--:R-:W-:-:S02]  /*13c0*/  SHF.R.S32.HI R17, RZ, 0x4, R18 ;  /* 0x00000004ff117819 */ /* 0x008fc40000011412 */
[----:B------:R-:W-:Y:S01]  /*13d0*/  @!P0 LEA.HI R16, R7, R10, RZ, 0x3 ;  /* 0x0000000a07108211 */ /* 0x000fe200078f18ff */
[----:B------:R-:W-:Y:S01]  /*13e0*/  IMAD.WIDE.U32 R6, R6, c[0x0][0x1e8], R12 ;  /* 0x00007a0006067a25 */ /* 0x000fe200078e000c */
[----:B------:R-:W-:Y:S02]  /*13f0*/  LEA.HI R13, R18, R17, RZ, 0x1 ;  /* 0x00000011120d7211 */ /* 0x000fe400078f08ff */
[----:B------:R-:W-:Y:S02]  /*1400*/  @!P0 LOP3.LUT R12, R16, 0xfffffff8, RZ, 0xc0, !PT ;  /* 0xfffffff8100c8812 */ /* 0x000fe400078ec0ff */
[----:B------:R-:W-:Y:S01]  /*1410*/  IADD3 R7, R7, UR4, RZ ;  /* 0x0000000407077c10 */ /* 0x000fe2000fffe0ff */
[----:B------:R-:W-:Y:S01]  /*1420*/  ULDC.64 UR4, c[0x0][0x1e0] ;  /* 0x0000780000047ab9 */ /* 0x000fe20000000a00 */
[----:B------:R-:W-:Y:S01]  /*1430*/  LOP3.LUT R13, R13, 0xfffffffe, RZ, 0xc0, !PT ;  /* 0xfffffffe0d0d7812 */ /* 0x000fe200078ec0ff */
[----:B------:R-:W-:Y:S02]  /*1440*/  USHF.L.U32 UR16, UR4, 0x6, URZ ;  /* 0x0000000604107899 */ /* 0x000fe4000800063f */
[----:B------:R-:W-:Y:S01]  /*1450*/  USHF.L.U64.HI UR15, UR4, UR15, UR5 ;  /* 0x0000000f040f7299 */ /* 0x000fe20008010205 */
[----:B------:R-:W-:Y:S01]  /*1460*/  IMAD.WIDE.U32 R28, R14, c[0x0][0x1f0], R6 ;  /* 0x00007c000e1c7a25 */ /* 0x000fe200078e0006 */
[----:B------:R-:W-:Y:S01]  /*1470*/  USHF.L.U32 UR10, UR4, 0x5, URZ ;  /* 0x00000005040a7899 */ /* 0x000fe2000800063f */
[----:B------:R-:W-:Y:S01]  /*1480*/  IADD3 R17, R17, -R13, RZ ;  /* 0x8000000d11117210 */ /* 0x000fe20007ffe0ff */
[----:B------:R-:W-:Y:S01]  /*1490*/  UIMAD UR18, UR15, UR7, URZ ;  /* 0x000000070f1272a4 */ /* 0x000fe2000f8e023f */
[----:B------:R-:W-:Y:S01]  /*14a0*/  IMAD.U32 R96, RZ, RZ, UR16 ;  /* 0x00000010ff607e24 */ /* 0x000fe2000f8e00ff */
[----:B------:R-:W-:Y:S01]  /*14b0*/  USHF.L.U64.HI UR9, UR4, UR9, UR5 ;  /* 0x0000000904097299 */ /* 0x000fe20008010205 */
[----:B------:R-:W-:Y:S01]  /*14c0*/  IMAD.MOV.U32 R98, RZ, RZ, R28 ;  /* 0x000000ffff627224 */ /* 0x000fe200078e001c */
[----:B------:R-:W-:Y:S01]  /*14d0*/  UIMAD UR18, UR6, UR16, UR18 ;  /* 0x00000010061272a4 */ /* 0x000fe2000f8e0212 */
[----:B-1----:R-:W-:Y:S01]  /*14e0*/  @!P0 IMAD.WIDE R8, R12, 0x2, R4 ;  /* 0x000000020c088825 */ /* 0x002fe200078e0204 */
[----:B------:R-:W-:Y:S01]  /*14f0*/  ULDC.64 UR4, c[0x0][0x210] ;  /* 0x0000840000047ab9 */ /* 0x000fe20000000a00 */
[----:B------:R-:W-:Y:S01]  /*1500*/  STL.64 [R1+0x68], R28 ;  /* 0x0000681c01007387 */ /* 0x000fe20000100a00 */
[----:B------:R-:W-:Y:S01]  /*1510*/  UIMAD UR17, UR17, UR4, URZ ;  /* 0x00000004111172a4 */ /* 0x000fe2000f8e023f */
[----:B------:R-:W-:Y:S01]  /*1520*/  IMAD R12, R15, c[0x0][0x1f0], RZ ;  /* 0x00007c000f0c7a24 */ /* 0x000fe200078e02ff */
[----:B------:R-:W-:Y:S01]  /*1530*/  @UP0 UIMAD UR15, UR15, UR14, URZ ;  /* 0x0000000e0f0f02a4 */ /* 0x000fe2000f8e023f */
[----:B------:R1:W-:Y:S01]  /*1540*/  @!P0 LDGSTS.E.BYPASS.LTC128B.128 [R100+0x7100], [R8.64], !P5 ;  /* 0x0710000008648fae */ /* 0x0003e2000e901d4c */
[----:B------:R-:W-:Y:S01]  /*1550*/  ISETP.GE.AND P5, PT, R10, c[0x0][0x1d4], PT ;  /* 0x000075000a007a0c */ /* 0x000fe20003fa6270 */
[----:B------:R-:W-:Y:S01]  /*1560*/  IMAD R12, R14, c[0x0][0x1f4], R12 ;  /* 0x00007d000e0c7a24 */ /* 0x000fe200078e020c */
[----:B------:R-:W-:-:S03]  /*1570*/  UIMAD UR17, UR11, UR5, UR17 ;  /* 0x000000050b1172a4 */ /* 0x000fc6000f8e0211 */
[----:B------:R-:W-:Y:S01]  /*1580*/  IMAD.IADD R99, R29, 0x1, R12 ;  /* 0x000000011d637824 */ /* 0x000fe200078e020c */
[----:B------:R-:W-:Y:S01]  /*1590*/  ULDC.64 UR4, c[0x0][0x208] ;  /* 0x0000820000047ab9 */ /* 0x000fe20000000a00 */
[----:B------:R-:W-:-:S03]  /*15a0*/  SEL R12, RZ, 0x1, P6 ;  /* 0x00000001ff0c7807 */ /* 0x000fc60003000000 */
[----:B------:R-:W-:Y:S01]  /*15b0*/  STL.64 [R1+0x58], R98 ;  /* 0x0000586201007387 */ /* 0x000fe20000100a00 */
[----:B-1----:R-:W-:Y:S02]  /*15c0*/  @!P0 SHF.R.S32.HI R9, RZ, 0x1f, R0 ;  /* 0x0000001fff098819 */ /* 0x002fe40000011400 */
[----:B------:R-:W-:Y:S02]  /*15d0*/  @!P0 SHF.R.S32.HI R8, RZ, 0x1f, R11 ;  /* 0x0000001fff088819 */ /* 0x000fe4000001140b */
[----:B------:R-:W-:Y:S02]  /*15e0*/  @!P0 LEA.HI R9, R9, R0, RZ, 0x3 ;  /* 0x0000000009098211 */ /* 0x000fe400078f18ff */
[----:B------:R-:W-:Y:S02]  /*15f0*/  @!P0 LEA.HI R8, R8, R11, RZ, 0x3 ;  /* 0x0000000b08088211 */ /* 0x000fe400078f18ff */
[----:B------:R-:W-:Y:S02]  /*1600*/  @!P0 LOP3.LUT R9, R9, 0xfffffff8, RZ, 0xc0, !PT ;  /* 0xfffffff809098812 */ /* 0x000fe400078ec0ff */
[----:B------:R-:W-:-:S03]  /*1610*/  @!P0 LOP3.LUT R10, R8, 0xfffffff8, RZ, 0xc0, !PT ;  /* 0xfffffff8080a8812 */ /* 0x000fc600078ec0ff */
[----:B------:R-:W-:-:S04]  /*1620*/  @!P0 IMAD.WIDE R8, R9, 0x2, R4 ;  /* 0x0000000209088825 */ /* 0x000fc800078e0204 */
[----:B------:R-:W-:Y:S01]  /*1630*/  @!P0 IMAD.WIDE R6, R10, 0x2, R4 ;  /* 0x000000020a068825 */ /* 0x000fe200078e0204 */
[----:B------:R1:W-:Y:S01]  /*1640*/  @!P0 LDGSTS.E.BYPASS.LTC128B.128 [R100+0xb100], [R8.64], !P4 ;  /* 0x0b10000008648fae */ /* 0x0003e2000e101d4c */
[----:B------:R-:W-:Y:S02]  /*1650*/  ISETP.GE.AND P4, PT, R0, c[0x0][0x1d4], PT ;  /* 0x0000750000007a0c */ /* 0x000fe40003f86270 */
[----:B------:R-:W-:Y:S01]  /*1660*/  IMAD.WIDE.U32 R4, R96, UR7, R98 ;  /* 0x0000000760047c25 */ /* 0x000fe2000f8e0062 */
[----:B------:R2:W-:Y:S03]  /*1670*/  @!P0 LDGSTS.E.BYPASS.LTC128B.128 [R100+0xf100], [R6.64], !P3 ;  /* 0x0f10000006648fae */ /* 0x0005e6000d901d4c */
[----:B------:R-:W-:Y:S01]  /*1680*/  IMAD.SHL.U32 R10, R23, 0x8, RZ ;  /* 0x00000008170a7824 */ /* 0x000fe200078e00ff */
[----:B------:R-:W-:Y:S01]  /*1690*/  IADD3 R0, R5, UR18, RZ ;  /* 0x0000001205007c10 */ /* 0x000fe2000fffe0ff */
[----:B------:R-:W0:Y:S01]  /*16a0*/  LDGDEPBAR ;  /* 0x00000000000079af */ /* 0x000e220000000000 */
[----:B------:R-:W-:-:S02]  /*16b0*/  UIMAD.WIDE.U32 UR18, UR7, UR4, URZ ;  /* 0x00000004071272a5 */ /* 0x000fc4000f8e003f */
[----:B------:R-:W-:-:S04]  /*16c0*/  UIMAD UR4, UR6, UR4, URZ ;  /* 0x00000004060472a4 */ /* 0x000fc8000f8e023f */
[----:B------:R-:W-:-:S03]  /*16d0*/  UIMAD UR4, UR7, UR5, UR4 ;  /* 0x00000005070472a4 */ /* 0x000fc6000f8e0204 */
[----:B------:R-:W-:Y:S02]  /*16e0*/  UMOV UR5, 0xffffffc0 ;  /* 0xffffffc000057882 */ /* 0x000fe40000000000 */
[----:B------:R-:W-:Y:S01]  /*16f0*/  UIADD3 UR4, UR19, UR4, URZ ;  /* 0x0000000413047290 */ /* 0x000fe2000fffe03f */
[----:B-1----:R-:W-:-:S05]  /*1700*/  @P1 IADD3 R8, P0, R4, UR10, RZ ;  /* 0x0000000a04081c10 */ /* 0x002fca000ff1e0ff */
[----:B------:R-:W-:Y:S01]  /*1710*/  IMAD.U32 R13, RZ, RZ, UR4 ;  /* 0x00000004ff0d7e24 */ /* 0x000fe2000f8e00ff */
[----:B------:R-:W-:Y:S01]  /*1720*/  ULDC UR4, c[0x0][0x1d0] ;  /* 0x0000740000047ab9 */ /* 0x000fe20000000800 */
[----:B--2---:R-:W-:Y:S01]  /*1730*/  SHF.L.U32 R7, R25, 0x6, RZ ;  /* 0x0000000619077819 */ /* 0x004fe200000006ff */
[----:B------:R-:W-:Y:S01]  /*1740*/  UIMAD UR4, UR7, UR5, UR4 ;  /* 0x00000005070472a4 */ /* 0x000fe2000f8e0204 */
[C---:B------:R-:W-:Y:S02]  /*1750*/  @P2 LEA R6, P3, R4.reuse, c[0x0][0x1c8], 0x1 ;  /* 0x0000720004062a11 */ /* 0x040fe400078608ff */
[----:B------:R-:W-:Y:S02]  /*1760*/  LOP3.LUT R5, R7, 0x1c0, RZ, 0xc0, !PT ;  /* 0x000001c007057812 */ /* 0x000fe400078ec0ff */
[----:B------:R-:W-:Y:S02]  /*1770*/  @P2 LEA.HI.X R7, R4, c[0x0][0x1cc], R0, 0x1, P3 ;  /* 0x0000730004072a11 */ /* 0x000fe400018f0c00 */
[----:B------:R-:W-:-:S02]  /*1780*/  LOP3.LUT R10, R5, 0x8, R10, 0xf8, !PT ;  /* 0x00000008050a7812 */ /* 0x000fc400078ef80a */
[----:B------:R-:W-:Y:S01]  /*1790*/  SHF.R.U32.HI R9, RZ, 0x3, R5 ;  /* 0x00000003ff097819 */ /* 0x000fe20000011605 */
[----:B------:R1:W-:Y:S01]  /*17a0*/  @P2 LDGSTS.E.BYPASS.LTC128B.128 [R100+0x10100], [R6.64], !P6 ;  /* 0x1010000006642fae */ /* 0x0003e2000f101d4c */
[----:B------:R-:W-:Y:S01]  /*17b0*/  @P1 IADD3.X R5, R0, UR9, RZ, P0, !PT ;  /* 0x0000000900051c10 */ /* 0x000fe200087fe4ff */
[----:B------:R-:W-:Y:S01]  /*17c0*/  IMAD R0, R26, c[0x0][0x208], RZ ;  /* 0x000082001a007a24 */ /* 0x000fe200078e02ff */
[----:B------:R-:W-:Y:S01]  /*17d0*/  @P1 LEA R4, P0, R8, c[0x0][0x1c8], 0x1 ;  /* 0x0000720008041a11 */ /* 0x000fe200078008ff */
[----:B------:R1:W-:Y:S01]  /*17e0*/  @P2 LDGSTS.E.BYPASS.LTC128B.128 [R100+0x12100], [R6.64+0x80], !P5 ;  /* 0x1210008006642fae */ /* 0x0003e2000e901d4c */
[----:B------:R-:W-:Y:S01]  /*17f0*/  LOP3.LUT R10, R10, R9, RZ, 0x3c, !PT ;  /* 0x000000090a0a7212 */ /* 0x000fe200078e3cff */
[----:B------:R-:W-:Y:S01]  /*1800*/  IMAD R0, R23, c[0x0][0x20c], R0 ;  /* 0x0000830017007a24 */ /* 0x000fe200078e0200 */
[----:B------:R-:W-:Y:S01]  /*1810*/  @P1 LEA.HI.X R5, R8, c[0x0][0x1cc], R5, 0x1, P0 ;  /* 0x0000730008051a11 */ /* 0x000fe200000f0c05 */
[----:B------:R-:W-:Y:S01]  /*1820*/  IMAD.U32 R9, RZ, RZ, UR11 ;  /* 0x0000000bff097e24 */ /* 0x000fe2000f8e00ff */
[----:B------:R-:W-:Y:S01]  /*1830*/  LOP3.LUT R8, R18, 0xfffffff0, RZ, 0xc0, !PT ;  /* 0xfffffff012087812 */ /* 0x000fe200078ec0ff */
[----:B------:R1:W-:Y:S01]  /*1840*/  @P2 LDGSTS.E.BYPASS.LTC128B.128 [R100+0x14100], [R6.64+0x100], !P4 ;  /* 0x1410010006642fae */ /* 0x0003e2000e101d4c */
[----:B------:R-:W-:-:S02]  /*1850*/  ISETP.GE.AND P3, PT, R11, c[0x0][0x1d4], PT ;  /* 0x000075000b007a0c */ /* 0x000fc40003f66270 */
[----:B------:R-:W-:Y:S01]  /*1860*/  IADD3 R3, R3, R0, RZ ;  /* 0x0000000003037210 */ /* 0x000fe20007ffe0ff */
[----:B------:R-:W-:Y:S01]  /*1870*/  IMAD.IADD R8, R132, 0x1, -R8 ;  /* 0x0000000184087824 */ /* 0x000fe200078e0a08 */
[----:B------:R-:W-:Y:S01]  /*1880*/  LOP3.LUT P0, RZ, R25, 0x2, RZ, 0xc0, !PT ;  /* 0x0000000219ff7812 */ /* 0x000fe2000780c0ff */
[----:B------:R-:W-:Y:S01]  /*1890*/  IMAD R0, R17, 0x200, R10 ;  /* 0x0000020011007824 */ /* 0x000fe200078e020a */
[----:B------:R-:W-:Y:S01]  /*18a0*/  SEL R11, RZ, 0x2, P5 ;  /* 0x00000002ff0b7807 */ /* 0x000fe20002800000 */
[----:B------:R-:W-:Y:S01]  /*18b0*/  IMAD.WIDE.U32 R2, R9, c[0x0][0x210], R2 ;  /* 0x0000840009027a25 */ /* 0x000fe200078e0002 */
[----:B------:R-:W-:Y:S02]  /*18c0*/  SHF.R.S32.HI R16, RZ, 0x1f, R8 ;  /* 0x0000001fff107819 */ /* 0x000fe40000011408 */
[----:B------:R-:W-:Y:S01]  /*18d0*/  SEL R10, RZ, 0x4, P4 ;  /* 0x00000004ff0a7807 */ /* 0x000fe20002000000 */
[----:B------:R-:W-:Y:S01]  /*18e0*/  IMAD.SHL.U32 R236, R0, 0x2, RZ ;  /* 0x0000000200ec7824 */ /* 0x000fe200078e00ff */
[----:B------:R-:W-:Y:S01]  /*18f0*/  LEA.HI R16, R16, R8, RZ, 0x3 ;  /* 0x0000000810107211 */ /* 0x000fe200078f18ff */
[----:B------:R1:W-:Y:S01]  /*1900*/  @P2 LDGSTS.E.BYPASS.LTC128B.128 [R100+0x16100], [R6.64+0x180], !P3 ;  /* 0x1610018006642fae */ /* 0x0003e2000d901d4c */
[----:B------:R-:W-:-:S02]  /*1910*/  IADD3 R3, R3, UR17, RZ ;  /* 0x0000001103037c10 */ /* 0x000fc4000fffe0ff */
[----:B------:R-:W-:Y:S01]  /*1920*/  LOP3.LUT R0, R16, 0xfffffff8, RZ, 0xc0, !PT ;  /* 0xfffffff810007812 */ /* 0x000fe200078ec0ff */
[----:B------:R2:W-:Y:S01]  /*1930*/  @P1 LDGSTS.E.BYPASS.LTC128B.128 [R100+0x11100], [R4.64], !P6 ;  /* 0x1110000004641fae */ /* 0x0005e2000f101d4c */
[----:B------:R-:W-:Y:S01]  /*1940*/  IADD3 R9, R236, 0x10100, RZ ;  /* 0x00010100ec097810 */ /* 0x000fe20007ffe0ff */
[----:B------:R-:W-:Y:S01]  /*1950*/  IMAD.WIDE.U32 R20, R14, c[0x0][0x218], R2 ;  /* 0x000086000e147a25 */ /* 0x000fe200078e0002 */
[----:B------:R-:W-:Y:S01]  /*1960*/  IADD3 R243, R236, 0x10120, RZ ;  /* 0x00010120ecf37810 */ /* 0x000fe20007ffe0ff */
[----:B------:R2:W-:Y:S01]  /*1970*/  @P1 LDGSTS.E.BYPASS.LTC128B.128 [R100+0x13100], [R4.64+0x80], !P5 ;  /* 0x1310008004641fae */ /* 0x0005e2000e901d4c */
[----:B------:R-:W-:Y:S01]  /*1980*/  @P0 IADD3 R243, R9, -0x20, RZ ;  /* 0xffffffe009f30810 */ /* 0x000fe20007ffe0ff */
[----:B------:R-:W-:Y:S01]  /*1990*/  IMAD.IADD R8, R8, 0x1, -R0 ;  /* 0x0000000108087824 */ /* 0x000fe200078e0a00 */
[----:B------:R-:W-:Y:S01]  /*19a0*/  IADD3 R10, R10, R11, R12 ;  /* 0x0000000b0a0a7210 */ /* 0x000fe20007ffe00c */
[----:B------:R-:W-:Y:S01]  /*19b0*/  IMAD R0, R15, c[0x0][0x218], RZ ;  /* 0x000086000f007a24 */ /* 0x000fe200078e02ff */
[----:B------:R2:W-:Y:S01]  /*19c0*/  @P1 LDGSTS.E.BYPASS.LTC128B.128 [R100+0x15100], [R4.64+0x100], !P4 ;  /* 0x1510010004641fae */ /* 0x0005e2000e101d4c */
[----:B------:R-:W-:Y:S01]  /*19d0*/  IMAD.U32 R3, RZ, RZ, UR19 ;  /* 0x00000013ff037e24 */ /* 0x000fe2000f8e00ff */
[----:B------:R-:W-:Y:S01]  /*19e0*/  SHF.L.U32 R3, R17, 0x3, RZ ;  /* 0x0000000311037819 */ /* 0x000fe200000006ff */
[----:B------:R-:W-:Y:S01]  /*19f0*/  IMAD R15, R14, c[0x0][0x21c], R0 ;  /* 0x000087000e0f7a24 */ /* 0x000fe200078e0200 */
[----:B------:R2:W-:Y:S01]  /*1a00*/  @P1 LDGSTS.E.BYPASS.LTC128B.128 [R100+0x17100], [R4.64+0x180], !P3 ;  /* 0x1710018004641fae */ /* 0x0005e2000d901d4c */
[C---:B------:R-:W-:Y:S01]  /*1a10*/  SHF.L.U32 R0, R8.reuse, 0x6, RZ ;  /* 0x0000000608007819 */ /* 0x040fe200000006ff */
[----:B------:R-:W-:Y:S01]  /*1a20*/  IMAD.U32 R2, RZ, RZ, UR18 ;  /* 0x00000012ff027e24 */ /* 0x000fe2000f8e00ff */
[----:B------:R-:W-:Y:S01]  /*1a30*/  LOP3.LUT P2, RZ, R8, 0x2, RZ, 0xc0, !PT ;  /* 0x0000000208ff7812 */ /* 0x000fe2000784c0ff */
[----:B------:R-:W0:Y:S01]  /*1a40*/  LDGDEPBAR ;  /* 0x00000000000079af */ /* 0x000e220000000000 */
[----:B------:R-:W-:Y:S01]  /*1a50*/  LOP3.LUT R0, R0, 0x1c0, RZ, 0xc0, !PT ;  /* 0x000001c000007812 */ /* 0x000fe200078ec0ff */
[----:B------:R-:W-:Y:S01]  /*1a60*/  IMAD.IADD R19, R21, 0x1, R15 ;  /* 0x0000000115137824 */ /* 0x000fe200078e020f */
[----:B------:R-:W-:Y:S01]  /*1a70*/  P2R R11, PR, RZ, 0x20 ;  /* 0x00000020ff0b7803 */ /* 0x000fe20000000000 */
[----:B------:R-:W-:Y:S01]  /*1a80*/  STL.64 [R1+0x60], R20 ;  /* 0x0000601401007387 */ /* 0x000fe20000100a00 */
[----:B------:R-:W-:-:S02]  /*1a90*/  LOP3.LUT R9, R0, 0x8, R3, 0xf8, !PT ;  /* 0x0000000800097812 */ /* 0x000fc400078ef803 */
[----:B------:R-:W-:Y:S01]  /*1aa0*/  SHF.R.U32.HI R3, RZ, 0x3, R0 ;  /* 0x00000003ff037819 */ /* 0x000fe20000011600 */
[----:B------:R-:W-:Y:S01]  /*1ab0*/  STL [R1+0x54], R19 ;  /* 0x0000541301007387 */ /* 0x000fe20000100800 */
[C---:B------:R-:W-:Y:S02]  /*1ac0*/  LEA R0, P0, R2.reuse, R20, 0x6 ;  /* 0x0000001402007211 */ /* 0x040fe400078030ff */
[----:B------:R-:W-:Y:S02]  /*1ad0*/  LOP3.LUT R3, R9, R3, RZ, 0x3c, !PT ;  /* 0x0000000309037212 */ /* 0x000fe400078e3cff */
[----:B------:R-:W-:Y:S02]  /*1ae0*/  LEA.HI.X R2, R2, R19, R13, 0x6, P0 ;  /* 0x0000001302027211 */ /* 0x000fe400000f340d */
[----:B-1----:R-:W-:Y:S02]  /*1af0*/  LEA R6, P1, R0, c[0x0][0x1f8], 0x1 ;  /* 0x00007e0000067a11 */ /* 0x002fe400078208ff */
[----:B------:R-:W-:-:S02]  /*1b00*/  LOP3.LUT P0, RZ, R8, 0x4, RZ, 0xc0, !PT ;  /* 0x0000000408ff7812 */ /* 0x000fc4000780c0ff */
[----:B------:R-:W-:Y:S01]  /*1b10*/  LEA.HI.X R7, R0, c[0x0][0x1fc], R2, 0x1, P1 ;  /* 0x00007f0000077a11 */ /* 0x000fe200008f0c02 */
[----:B------:R-:W-:Y:S01]  /*1b20*/  IMAD.SHL.U32 R0, R92, 0x20, RZ ;  /* 0x000000205c007824 */ /* 0x000fe200078e00ff */
[----:B------:R-:W-:Y:S01]  /*1b30*/  SEL R2, RZ, 0x8, P3 ;  /* 0x00000008ff027807 */ /* 0x000fe20001800000 */
[----:B--2---:R-:W-:Y:S01]  /*1b40*/  IMAD.SHL.U32 R4, R16, 0x40, RZ ;  /* 0x0000004010047824 */ /* 0x004fe200078e00ff */
[----:B------:R-:W-:-:S04]  /*1b50*/  DEPBAR.LE SB0, 0x1 ;  /* 0x000080400000791a */ /* 0x000fc80000000000 */
[----:B------:R-:W-:Y:S01]  /*1b60*/  LOP3.LUT R4, R3, 0xfffffe00, R4, 0xf8, !PT ;  /* 0xfffffe0003047812 */ /* 0x000fe200078ef804 */
[----:B------:R-:W-:Y:S01]  /*1b70*/  IMAD.MOV.U32 R3, RZ, RZ, c[0x0][0x208] ;  /* 0x00008200ff037624 */ /* 0x000fe200078e00ff */
[----:B------:R-:W-:Y:S01]  /*1b80*/  MOV R5, c[0x0][0x20c] ;  /* 0x0000830000057a02 */ /* 0x000fe20000000f00 */
[----:B------:R-:W-:Y:S01]  /*1b90*/  IMAD.IADD R10, R10, 0x1, R2 ;  /* 0x000000010a0a7824 */ /* 0x000fe200078e0202 */
[----:B------:R-:W-:Y:S01]  /*1ba0*/  LOP3.LUT R0, R0, 0x7ffffc00, RZ, 0xc0, !PT ;  /* 0x7ffffc0000007812 */ /* 0x000fe200078ec0ff */
[----:B------:R-:W-:Y:S01]  /*1bb0*/  IMAD.MOV.U32 R2, RZ, RZ, -0x40 ;  /* 0xffffffc0ff027424 */ /* 0x000fe200078e00ff */
[----:B------:R-:W-:Y:S01]  /*1bc0*/  BAR.SYNC.DEFER_BLOCKING 0x0 ;  /* 0x0000000000007b1d */ /* 0x000fe20000010000 */
[C---:B------:R-:W-:Y:S01]  /*1bd0*/  LEA R8, P1, R3.reuse, R6, 0x6 ;  /* 0x0000000603087211 */ /* 0x040fe200078230ff */
[C---:B------:R-:W-:Y:S01]  /*1be0*/  IMAD.SHL.U32 R237, R4.reuse, 0x2, RZ ;  /* 0x0000000204ed7824 */ /* 0x040fe200078e00ff */
[----:B------:R-:W-:Y:S01]  /*1bf0*/  IADD3 R220, R4, R0, RZ ;  /* 0x0000000004dc7210 */ /* 0x000fe20007ffe0ff */
[----:B------:R-:W-:Y:S01]  /*1c00*/  IMAD.MOV.U32 R0, RZ, RZ, 0x20 ;  /* 0x00000020ff007424 */ /* 0x000fe200078e00ff */
[----:B------:R-:W-:Y:S01]  /*1c10*/  LEA.HI.X R9, R3, R7, R5, 0x6, P1 ;  /* 0x0000000703097211 */ /* 0x000fe200008f3405 */
[----:B------:R-:W-:Y:S01]  /*1c20*/  IMAD.MOV.U32 R5, RZ, RZ, 0x10 ;  /* 0x00000010ff057424 */ /* 0x000fe200078e00ff */
[C---:B------:R-:W-:Y:S01]  /*1c30*/  LEA R228, R220.reuse, 0x100, 0x1 ;  /* 0x00000100dce47811 */ /* 0x040fe200078e08ff */
[----:B------:R-:W-:Y:S01]  /*1c40*/  IMAD.SHL.U32 R220, R220, 0x2, RZ ;  /* 0x00000002dcdc7824 */ /* 0x000fe200078e00ff */
[----:B------:R-:W-:-:S02]  /*1c50*/  SEL R0, R0, 0xffffffe0, !P0 ;  /* 0xffffffe000007807 */ /* 0x000fc40004000000 */
[----:B------:R-:W-:Y:S02]  /*1c60*/  SEL R5, R5, 0xfffffff0, !P2 ;  /* 0xfffffff005057807 */ /* 0x000fe40005000000 */
[----:B------:R-:W-:Y:S01]  /*1c70*/  IADD3 R3, -R23, UR4, RZ ;  /* 0x0000000417037c10 */ /* 0x000fe2000fffe1ff */
[----:B------:R-:W-:Y:S01]  /*1c80*/  IMAD R241, R0, 0x2, R237 ;  /* 0x0000000200f17824 */ /* 0x000fe200078e02ed */
[----:B------:R-:W-:Y:S01]  /*1c90*/  LOP3.LUT P2, RZ, R10, 0x2, RZ, 0xc0, !PT ;  /* 0x000000020aff7812 */ /* 0x000fe2000784c0ff */
[----:B------:R-:W-:Y:S01]  /*1ca0*/  IMAD R224, R5, 0x2, R228 ;  /* 0x0000000205e07824 */ /* 0x000fe200078e02e4 */
[C---:B------:R-:W-:Y:S02]  /*1cb0*/  LEA R228, R0.reuse, R228, 0x1 ;  /* 0x000000e400e47211 */ /* 0x040fe400078e08ff */
[C---:B------:R-:W-:Y:S01]  /*1cc0*/  ISETP.LT.OR P1, PT, R3.reuse, 0x1, P6 ;  /* 0x000000010300780c */ /* 0x040fe20003721670 */
[----:B------:R-:W-:Y:S01]  /*1cd0*/  IMAD R232, R0, 0x2, R224 ;  /* 0x0000000200e87824 */ /* 0x000fe200078e02e0 */
[----:B------:R-:W-:-:S02]  /*1ce0*/  ISETP.LT.OR P0, PT, R3, 0x1, !P2 ;  /* 0x000000010300780c */ /* 0x000fc40005701670 */
[----:B------:R-:W-:Y:S01]  /*1cf0*/  ISETP.LT.OR P2, PT, R3, 0x21, !P2 ;  /* 0x000000210300780c */ /* 0x000fe20005741670 */
[----:B------:R-:W-:Y:S01]  /*1d00*/  LDSM.16.M88.4 R168, [R220+0x100] ;  /* 0x00010000dca8783b */ /* 0x000fe20000000200 */
[----:B------:R-:W-:-:S03]  /*1d10*/  LEA R238, R5, R237, 0x1 ;  /* 0x000000ed05ee7211 */ /* 0x000fc600078e08ff */
[----:B------:R-:W-:Y:S02]  /*1d20*/  LDSM.16.M88.4 R188, [R220+0x4100] ;  /* 0x00410000dcbc783b */ /* 0x000fe40000000200 */
[----:B------:R-:W-:Y:S02]  /*1d30*/  IMAD R240, R0, 0x2, R238 ;  /* 0x0000000200f07824 */ /* 0x000fe400078e02ee */
[----:B------:R-:W-:Y:S04]  /*1d40*/  LDSM.16.M88.4 R204, [R220+0x8100] ;  /* 0x00810000dccc783b */ /* 0x000fe80000000200 */
[----:B------:R-:W-:Y:S04]  /*1d50*/  LDSM.16.M88.4 R172, [R224] ;  /* 0x00000000e0ac783b */ /* 0x000fe80000000200 */
[----:B------:R-:W-:Y:S04]  /*1d60*/  LDSM.16.M88.4 R192, [R224+0x4000] ;  /* 0x00400000e0c0783b */ /* 0x000fe80000000200 */
[----:B------:R-:W-:Y:S04]  /*1d70*/  LDSM.16.M88.4 R208, [R224+0x8000] ;  /* 0x00800000e0d0783b */ /* 0x000fe80000000200 */
[----:B------:R-:W-:Y:S04]  /*1d80*/  LDSM.16.M88.4 R180, [R228] ;  /* 0x00000000e4b4783b */ /* 0x000fe80000000200 */
[----:B------:R-:W-:Y:S04]  /*1d90*/  LDSM.16.M88.4 R196, [R228+0x4000] ;  /* 0x00400000e4c4783b */ /* 0x000fe80000000200 */
[----:B------:R-:W-:Y:S04]  /*1da0*/  LDSM.16.M88.4 R212, [R228+0x8000] ;  /* 0x00800000e4d4783b */ /* 0x000fe80000000200 */
[----:B------:R-:W-:Y:S04]  /*1db0*/  LDSM.16.M88.4 R184, [R232] ;  /* 0x00000000e8b8783b */ /* 0x000fe80000000200 */
[----:B------:R-:W-:Y:S04]  /*1dc0*/  LDSM.16.M88.4 R200, [R232+0x4000] ;  /* 0x00400000e8c8783b */ /* 0x000fe80000000200 */
[----:B------:R-:W-:Y:S04]  /*1dd0*/  LDSM.16.M88.4 R216, [R232+0x8000] ;  /* 0x00800000e8d8783b */ /* 0x000fe80000000200 */
[----:B------:R-:W-:Y:S04]  /*1de0*/  LDSM.16.M88.4 R220, [R220+0xc100] ;  /* 0x00c10000dcdc783b */ /* 0x000fe80000000200 */
[----:B------:R-:W-:Y:S04]  /*1df0*/  LDSM.16.M88.4 R224, [R224+0xc000] ;  /* 0x00c00000e0e0783b */ /* 0x000fe80000000200 */
[----:B------:R-:W-:Y:S04]  /*1e00*/  LDSM.16.M88.4 R228, [R228+0xc000] ;  /* 0x00c00000e4e4783b */ /* 0x000fe80000000200 */
[----:B------:R-:W-:Y:S04]  /*1e10*/  LDSM.16.M88.4 R232, [R232+0xc000] ;  /* 0x00c00000e8e8783b */ /* 0x000fe80000000200 */
[----:B------:R-:W-:Y:S06]  /*1e20*/  BAR.SYNC.DEFER_BLOCKING 0x0 ;  /* 0x0000000000007b1d */ /* 0x000fec0000010000 */
[----:B------:R-:W-:-:S04]  /*1e30*/  DEPBAR.LE SB0, 0x0 ;  /* 0x000080000000791a */ /* 0x000fc80000000000 */
[----:B------:R-:W-:Y:S06]  /*1e40*/  BAR.SYNC.DEFER_BLOCKING 0x0 ;  /* 0x0000000000007b1d */ /* 0x000fec0000010000 */
[----:B------:R-:W1:Y:S04]  /*1e50*/  LDSM.16.M88.4 R16, [R236+0x10100] ;  /* 0x01010000ec10783b */ /* 0x000e680000000200 */
[----:B------:R-:W2:Y:S04]  /*1e60*/  LDSM.16.M88.4 R28, [R236+0x10900] ;  /* 0x01090000ec1c783b */ /* 0x000ea80000000200 */
[----:B------:R-:W3:Y:S04]  /*1e70*/  LDSM.16.M88.4 R32, [R236+0x11100] ;  /* 0x01110000ec20783b */ /* 0x000ee80000000200 */
[----:B------:R-:W-:Y:S04]  /*1e80*/  LDSM.16.M88.4 R36, [R236+0x11900] ;  /* 0x01190000ec24783b */ /* 0x000fe80000000200 */
[----:B------:R-:W4:Y:S04]  /*1e90*/  LDSM.16.M88.4 R44, [R243] ;  /* 0x00000000f32c783b */ /* 0x000f280000000200 */
[----:B------:R-:W5:Y:S04]  /*1ea0*/  LDSM.16.M88.4 R56, [R243+0x800] ;  /* 0x00080000f338783b */ /* 0x000f680000000200 */
[----:B------:R-:W3:Y:S04]  /*1eb0*/  LDSM.16.M88.4 R64, [R243+0x1000] ;  /* 0x00100000f340783b */ /* 0x000ee80000000200 */
[----:B------:R-:W-:Y:S04]  /*1ec0*/  LDSM.16.M88.4 R76, [R243+0x1800] ;  /* 0x00180000f34c783b */ /* 0x000fe80000000200 */
[----:B------:R-:W-:Y:S01]  /*1ed0*/  @!PT LDS RZ, [RZ] ;  /* 0x00000000fffff984 */ /* 0x000fe20000000800 */
[----:B------:R-:W-:Y:S01]  /*1ee0*/  @!PT LDS RZ, [RZ] ;  /* 0x00000000fffff984 */ /* 0x000fe20000000800 */
[----:B------:R-:W-:Y:S01]  /*1ef0*/  @!PT LDS RZ, [RZ] ;  /* 0x00000000fffff984 */ /* 0x000fe20000000800 */
[----:B------:R3:W-:Y:S01]  /*1f00*/  LDGSTS.E.BYPASS.LTC128B.128 [R100+0x100], [R6.64], !P1 ;  /* 0x0010000006647fae */ /* 0x0007e2000c901d4c */
[----:B------:R-:W-:-:S03]  /*1f10*/  LOP3.LUT P1, RZ, R10, 0x4, RZ, 0xc0, !PT ;  /* 0x000000040aff7812 */ /* 0x000fc6000782c0ff */
[----:B------:R3:W-:Y:S01]  /*1f20*/  LDGSTS.E.BYPASS.LTC128B.128 [R100+0x2100], [R6.64+0x80], !P0 ;  /* 0x0210008006647fae */ /* 0x0007e2000c101d4c */
[C---:B------:R-:W-:Y:S02]  /*1f30*/  ISETP.LT.OR P0, PT, R3.reuse, 0x1, !P1 ;  /* 0x000000010300780c */ /* 0x040fe40004f01670 */
[----:B------:R-:W-:Y:S01]  /*1f40*/  ISETP.LT.OR P1, PT, R3, 0x21, !P1 ;  /* 0x000000210300780c */ /* 0x000fe20004f21670 */
[C---:B-1----:R-:W-:Y:S08]  /*1f50*/  HMMA.16816.F32 R12, R168.reuse, R16, RZ ;  /* 0x00000010a80c723c */ /* 0x042ff000000018ff */
[----:B------:R-:W-:Y:S02]  /*1f60*/  HMMA.16816.F32 R16, R168, R18, RZ ;  /* 0x00000012a810723c */ /* 0x000fe400000018ff */
[----:B------:R1:W-:Y:S01]  /*1f70*/  LDGSTS.E.BYPASS.LTC128B.128 [R100+0x4100], [R6.64+0x100], !P0 ;  /* 0x0410010006647fae */ /* 0x0003e2000c101d4c */
[----:B------:R-:W-:-:S04]  /*1f80*/  LOP3.LUT P0, RZ, R25, 0x4, RZ, 0xc0, !PT ;  /* 0x0000000419ff7812 */ /* 0x000fc8000780c0ff */
[----:B------:R-:W-:Y:S01]  /*1f90*/  SEL R2, R2, 0x40, P0 ;  /* 0x0000004002027807 */ /* 0x000fe20000000000 */
[C---:B--2---:R-:W-:Y:S01]  /*1fa0*/  HMMA.16816.F32 R24, R168.reuse, R30, RZ ;  /* 0x0000001ea818723c */ /* 0x044fe200000018ff */
[----:B------:R-:W-:Y:S02]  /*1fb0*/  LOP3.LUT P0, RZ, R10, 0x8, RZ, 0xc0, !PT ;  /* 0x000000080aff7812 */ /* 0x000fe4000780c0ff */
[----:B------:R-:W-:Y:S01]  /*1fc0*/  IADD3 R239, R2, R243, RZ ;  /* 0x000000f302ef7210 */ /* 0x000fe20007ffe0ff */
[----:B------:R-:W-:Y:S01]  /*1fd0*/  IMAD.IADD R242, R236, 0x1, R2 ;  /* 0x00000001ecf27824 */ /* 0x000fe200078e0202 */
[C---:B------:R-:W-:Y:S02]  /*1fe0*/  ISETP.LT.OR P5, PT, R3.reuse, 0x1, !P0 ;  /* 0x000000010300780c */ /* 0x040fe400047a1670 */
[C---:B------:R-:W-:Y:S01]  /*1ff0*/  ISETP.LT.OR P0, PT, R3.reuse, 0x21, !P0 ;  /* 0x000000210300780c */ /* 0x040fe20004701670 */
[C---:B---3--:R-:W-:Y:S08]  /*2000*/  HMMA.16816.F32 R40, R168.reuse, R32, RZ ;  /* 0x00000020a828723c */ /* 0x048ff000000018ff */
[----:B------:R-:W-:Y:S02]  /*2010*/  HMMA.16816.F32 R20, R168, R28, RZ ;  /* 0x0000001ca814723c */ /* 0x000fe400000018ff */
[----:B------:R1:W-:Y:S01]  /*2020*/  LDGSTS.E.BYPASS.LTC128B.128 [R100+0x6100], [R6.64+0x180], !P5 ;  /* 0x0610018006647fae */ /* 0x0003e2000e901d4c */
[----:B------:R-:W-:-:S05]  /*2030*/  ISETP.LT.OR P5, PT, R3, 0x21, P6 ;  /* 0x000000210300780c */ /* 0x000fca00037a1670 */
[----:B------:R-:W-:Y:S08]  /*2040*/  HMMA.16816.F32 R48, R168, R34, RZ ;  /* 0x00000022a830723c */ /* 0x000ff000000018ff */
[----:B------:R2:W-:Y:S01]  /*2050*/  LDGSTS.E.BYPASS.LTC128B.128 [R100+0x1100], [R8.64], !P5 ;  /* 0x0110000008647fae */ /* 0x0005e2000e901d4c */
[----:B----4-:R-:W-:Y:S01]  /*2060*/  HMMA.16816.F32 R12, R172, R44, R12 ;  /* 0x0000002cac0c723c */ /* 0x010fe2000000180c */
[----:B------:R-:W-:-:S02]  /*2070*/  ISETP.NE.AND P5, PT, R11, RZ, PT ;  /* 0x000000ff0b00720c */ /* 0x000fc40003fa5270 */
[----:B------:R2:W-:Y:S04]  /*2080*/  LDGSTS.E.BYPASS.LTC128B.128 [R100+0x3100], [R8.64+0x80], !P2 ;  /* 0x0310008008647fae */ /* 0x0005e8000d101d4c */
[----:B------:R2:W-:Y:S01]  /*2090*/  LDGSTS.E.BYPASS.LTC128B.128 [R100+0x5100], [R8.64+0x100], !P1 ;  /* 0x0510010008647fae */ /* 0x0005e2000c901d4c */
[C---:B------:R-:W-:Y:S03]  /*20a0*/  HMMA.16816.F32 R52, R168.reuse, R36, RZ ;  /* 0x00000024a834723c */ /* 0x040fe600000018ff */
[----:B------:R2:W-:Y:S04]  /*20b0*/  LDGSTS.E.BYPASS.LTC128B.128 [R100+0x7100], [R8.64+0x180], !P0 ;  /* 0x0710018008647fae */ /* 0x0005e8000c101d4c */
[----:B------:R-:W3:Y:S01]  /*20c0*/  LDSM.16.M88.4 R68, [R242+0x10100] ;  /* 0x01010000f244783b */ /* 0x000ee20000000200 */
[----:B------:R-:W-:Y:S03]  /*20d0*/  HMMA.16816.F32 R28, R168, R38, RZ ;  /* 0x00000026a81c723c */ /* 0x000fe600000018ff */
[----:B------:R-:W4:Y:S04]  /*20e0*/  LDSM.16.M88.4 R60, [R242+0x10900] ;  /* 0x01090000f23c783b */ /* 0x000f280000000200 */
[----:B------:R-:W1:Y:S01]  /*20f0*/  LDSM.16.M88.4 R72, [R242+0x11100] ;  /* 0x01110000f248783b */ /* 0x000e620000000200 */
[C---:B-----5:R-:W-:Y:S03]  /*2100*/  HMMA.16816.F32 R32, R172.reuse, R58, R24 ;  /* 0x0000003aac20723c */ /* 0x060fe60000001818 */
[----:B------:R-:W5:Y:S04]  /*2110*/  LDSM.16.M88.4 R88, [R239] ;  /* 0x00000000ef58783b */ /* 0x000f680000000200 */
[----:B------:R-:W1:Y:S01]  /*2120*/  LDSM.16.M88.4 R80, [R242+0x11900] ;  /* 0x01190000f250783b */ /* 0x000e620000000200 */
[C---:B------:R-:W-:Y:S03]  /*2130*/  HMMA.16816.F32 R36, R172.reuse, R64, R40 ;  /* 0x00000040ac24723c */ /* 0x040fe60000001828 */
[----:B------:R-:W-:Y:S04]  /*2140*/  LDSM.16.M88.4 R84, [R239+0x1800] ;  /* 0x00180000ef54783b */ /* 0x000fe80000000200 */
[----:B------:R-:W0:Y:S01]  /*2150*/  LDGDEPBAR ;  /* 0x00000000000079af */ /* 0x000e220000000000 */
[C---:B--2---:R-:W-:Y:S08]  /*2160*/  HMMA.16816.F32 R8, R172.reuse, R46, R16 ;  /* 0x0000002eac08723c */ /* 0x044ff00000001810 */
[C---:B------:R-:W-:Y:S01]  /*2170*/  HMMA.16816.F32 R16, R172.reuse, R56, R20 ;  /* 0x00000038ac10723c */ /* 0x040fe20000001814 */
[----:B------:R-:W-:Y:S07]  /*2180*/  LDSM.16.M88.4 R56, [R239+0x1000] ;  /* 0x00100000ef38783b */ /* 0x000fee0000000200 */
[----:B------:R-:W-:Y:S01]  /*2190*/  HMMA.16816.F32 R40, R172, R66, R48 ;  /* 0x00000042ac28723c */ /* 0x000fe20000001830 */
[----:B------:R-:W2:Y:S04]  /*21a0*/  LDSM.16.M88.4 R48, [R239+0x800] ;  /* 0x00080000ef30783b */ /* 0x000ea80000000200 */
[----:B------:R-:W-:Y:S03]  /*21b0*/  LDSM.16.M88.4 R64, [R236+0x13900] ;  /* 0x01390000ec40783b */ /* 0x000fe60000000200 */
[----:B---3--:R-:W-:Y:S08]  /*21c0*/  HMMA.16816.F32 R20, R180, R68, R12 ;  /* 0x00000044b414723c */ /* 0x008ff0000000180c */
[C---:B------:R-:W-:Y:S01]  /*21d0*/  HMMA.16816.F32 R44, R172.reuse, R76, R52 ;  /* 0x0000004cac2c723c */ /* 0x040fe20000001834 */
[----:B------:R-:W-:Y:S07]  /*21e0*/  LDSM.16.M88.4 R52, [R236+0x12900] ;  /* 0x01290000ec34783b */ /* 0x000fee0000000200 */
[----:B------:R-:W-:Y:S01]  /*21f0*/  HMMA.16816.F32 R28, R172, R78, R28 ;  /* 0x0000004eac1c723c */ /* 0x000fe2000000181c */
[----:B------:R-:W3:Y:S07]  /*2200*/  LDSM.16.M88.4 R76, [R236+0x12100] ;  /* 0x01210000ec4c783b */ /* 0x000eee0000000200 */
[C---:B------:R-:W-:Y:S01]  /*2210*/  HMMA.16816.F32 R12, R180.reuse, R70, R8 ;  /* 0x00000046b40c723c */ /* 0x040fe20000001808 */
[----:B------:R-:W-:Y:S07]  /*2220*/  LDSM.16.M88.4 R68, [R239+0x2000] ;  /* 0x00200000ef44783b */ /* 0x000fee0000000200 */
[C---:B----4-:R-:W-:Y:S08]  /*2230*/  HMMA.16816.F32 R32, R180.reuse, R62, R32 ;  /* 0x0000003eb420723c */ /* 0x050ff00000001820 */
[C---:B------:R-:W-:Y:S01]  /*2240*/  HMMA.16816.F32 R8, R180.reuse, R60, R16 ;  /* 0x0000003cb408723c */ /* 0x040fe20000001810 */
[----:B------:R-:W4:Y:S07]  /*2250*/  LDSM.16.M88.4 R60, [R236+0x13100] ;  /* 0x01310000ec3c783b */ /* 0x000f2e0000000200 */
[C---:B-1----:R-:W-:Y:S08]  /*2260*/  HMMA.16816.F32 R36, R180.reuse, R72, R36 ;  /* 0x00000048b424723c */ /* 0x042ff00000001824 */
[----:B------:R-:W-:Y:S01]  /*2270*/  HMMA.16816.F32 R40, R180, R74, R40 ;  /* 0x0000004ab428723c */ /* 0x000fe20000001828 */
[----:B------:R-:W-:Y:S07]  /*2280*/  LDSM.16.M88.4 R72, [R242+0x13900] ;  /* 0x01390000f248783b */ /* 0x000fee0000000200 */
[----:B-----5:R-:W-:Y:S08]  /*2290*/  HMMA.16816.F32 R20, R184, R88, R20 ;  /* 0x00000058b814723c */ /* 0x020ff00000001814 */
[C---:B------:R-:W-:Y:S08]  /*22a0*/  HMMA.16816.F32 R44, R180.reuse, R80, R44 ;  /* 0x00000050b42c723c */ /* 0x040ff0000000182c */
[----:B------:R-:W-:Y:S01]  /*22b0*/  HMMA.16816.F32 R28, R180, R82, R28 ;  /* 0x00000052b41c723c */ /* 0x000fe2000000181c */
[----:B------:R-:W1:Y:S07]  /*22c0*/  LDSM.16.M88.4 R80, [R243+0x2000] ;  /* 0x00200000f350783b */ /* 0x000e6e0000000200 */
[C---:B------:R-:W-:Y:S01]  /*22d0*/  HMMA.16816.F32 R24, R184.reuse, R90, R12 ;  /* 0x0000005ab818723c */ /* 0x040fe2000000180c */
[----:B------:R-:W-:Y:S07]  /*22e0*/  LDSM.16.M88.4 R88, [R243+0x3800] ;  /* 0x00380000f358783b */ /* 0x000fee0000000200 */
[C---:B--2---:R-:W-:Y:S08]  /*22f0*/  HMMA.16816.F32 R32, R184.reuse, R50, R32 ;  /* 0x00000032b820723c */ /* 0x044ff00000001820 */
[C---:B------:R-:W-:Y:S01]  /*2300*/  HMMA.16816.F32 R16, R184.reuse, R48, R8 ;  /* 0x00000030b810723c */ /* 0x040fe20000001808 */
[----:B------:R-:W2:Y:S07]  /*2310*/  LDSM.16.M88.4 R48, [R243+0x2800] ;  /* 0x00280000f330783b */ /* 0x000eae0000000200 */
[C---:B------:R-:W-:Y:S08]  /*2320*/  HMMA.16816.F32 R36, R184.reuse, R56, R36 ;  /* 0x00000038b824723c */ /* 0x040ff00000001824 */
[----:B------:R-:W-:Y:S01]  /*2330*/  HMMA.16816.F32 R40, R184, R58, R40 ;  /* 0x0000003ab828723c */ /* 0x000fe20000001828 */
[----:B------:R-:W5:Y:S07]  /*2340*/  LDSM.16.M88.4 R56, [R243+0x3000] ;  /* 0x00300000f338783b */ /* 0x000f6e0000000200 */
[----:B---3--:R-:W-:Y:S08]  /*2350*/  HMMA.16816.F32 R8, R188, R76, R20 ;  /* 0x0000004cbc08723c */ /* 0x008ff00000001814 */
[C---:B------:R-:W-:Y:S08]  /*2360*/  HMMA.16816.F32 R44, R184.reuse, R84, R44 ;  /* 0x00000054b82c723c */ /* 0x040ff0000000182c */
[----:B------:R-:W-:Y:S01]  /*2370*/  HMMA.16816.F32 R12, R184, R86, R28 ;  /* 0x00000056b80c723c */ /* 0x000fe2000000181c */
[----:B------:R-:W3:Y:S07]  /*2380*/  LDSM.16.M88.4 R84, [R242+0x12100] ;  /* 0x01210000f254783b */ /* 0x000eee0000000200 */
[C---:B------:R-:W-:Y:S01]  /*2390*/  HMMA.16816.F32 R20, R188.reuse, R78, R24 ;  /* 0x0000004ebc14723c */ /* 0x040fe20000001818 */
[----:B------:R-:W-:Y:S07]  /*23a0*/  LDSM.16.M88.4 R76, [R239+0x3800] ;  /* 0x00380000ef4c783b */ /* 0x000fee0000000200 */
[C---:B------:R-:W-:Y:S08]  /*23b0*/  HMMA.16816.F32 R24, R188.reuse, R54, R32 ;  /* 0x00000036bc18723c */ /* 0x040ff00000001820 */
[C---:B----4-:R-:W-:Y:S08]  /*23c0*/  HMMA.16816.F32 R36, R188.reuse, R60, R36 ;  /* 0x0000003cbc24723c */ /* 0x050ff00000001824 */
[----:B------:R-:W-:Y:S01]  /*23d0*/  HMMA.16816.F32 R40, R188, R62, R40 ;  /* 0x0000003ebc28723c */ /* 0x000fe20000001828 */
[----:B------:R-:W-:Y:S07]  /*23e0*/  LDSM.16.M88.4 R60, [R242+0x13100] ;  /* 0x01310000f23c783b */ /* 0x000fee0000000200 */
[----:B-1----:R-:W-:Y:S08]  /*23f0*/  HMMA.16816.F32 R28, R192, R80, R8 ;  /* 0x00000050c01c723c */ /* 0x002ff00000001808 */
[C---:B------:R-:W-:Y:S01]  /*2400*/  HMMA.16816.F32 R16, R188.reuse, R52, R16 ;  /* 0x00000034bc10723c */ /* 0x040fe20000001810 */
[----:B------:R-:W1:Y:S07]  /*2410*/  LDSM.16.M88.4 R52, [R242+0x12900] ;  /* 0x01290000f234783b */ /* 0x000e6e0000000200 */
[C---:B------:R-:W-:Y:S08]  /*2420*/  HMMA.16816.F32 R44, R188.reuse, R64, R44 ;  /* 0x00000040bc2c723c */ /* 0x040ff0000000182c */
[----:B------:R-:W-:Y:S01]  /*2430*/  HMMA.16816.F32 R12, R188, R66, R12 ;  /* 0x00000042bc0c723c */ /* 0x000fe2000000180c */
[----:B------:R-:W-:Y:S07]  /*2440*/  LDSM.16.M88.4 R64, [R236+0x15100] ;  /* 0x01510000ec40783b */ /* 0x000fee0000000200 */
[C---:B------:R-:W-:Y:S01]  /*2450*/  HMMA.16816.F32 R8, R192.reuse, R82, R20 ;  /* 0x00000052c008723c */ /* 0x040fe20000001814 */
[----:B------:R-:W-:Y:S07]  /*2460*/  LDSM.16.M88.4 R80, [R243+0x4000] ;  /* 0x00400000f350783b */ /* 0x000fee0000000200 */
[C---:B--2---:R-:W-:Y:S08]  /*2470*/  HMMA.16816.F32 R24, R192.reuse, R50, R24 ;  /* 0x00000032c018723c */ /* 0x044ff00000001818 */
[C---:B-----5:R-:W-:Y:S08]  /*2480*/  HMMA.16816.F32 R36, R192.reuse, R56, R36 ;  /* 0x00000038c024723c */ /* 0x060ff00000001824 */
[----:B------:R-:W-:Y:S01]  /*2490*/  HMMA.16816.F32 R40, R192, R58, R40 ;  /* 0x0000003ac028723c */ /* 0x000fe20000001828 */
[----:B------:R-:W-:Y:S07]  /*24a0*/  LDSM.16.M88.4 R56, [R239+0x3000] ;  /* 0x00300000ef38783b */ /* 0x000fee0000000200 */
[----:B---3--:R-:W-:Y:S08]  /*24b0*/  HMMA.16816.F32 R32, R196, R84, R28 ;  /* 0x00000054c420723c */ /* 0x008ff0000000181c */
[C---:B------:R-:W-:Y:S01]  /*24c0*/  HMMA.16816.F32 R20, R192.reuse, R48, R16 ;  /* 0x00000030c014723c */ /* 0x040fe20000001810 */
[----:B------:R-:W2:Y:S07]  /*24d0*/  LDSM.16.M88.4 R48, [R239+0x2800] ;  /* 0x00280000ef30783b */ /* 0x000eae0000000200 */
[C---:B------:R-:W-:Y:S08]  /*24e0*/  HMMA.16816.F32 R44, R192.reuse, R88, R44 ;  /* 0x00000058c02c723c */ /* 0x040ff0000000182c */
[----:B------:R-:W-:Y:S01]  /*24f0*/  HMMA.16816.F32 R28, R192, R90, R12 ;  /* 0x0000005ac01c723c */ /* 0x000fe2000000180c */
[----:B------:R-:W3:Y:S07]  /*2500*/  LDSM.16.M88.4 R88, [R236+0x14100] ;  /* 0x01410000ec58783b */ /* 0x000eee0000000200 */
[C---:B------:R-:W-:Y:S01]  /*2510*/  HMMA.16816.F32 R16, R196.reuse, R86, R8 ;  /* 0x00000056c410723c */ /* 0x040fe20000001808 */
[----:B------:R-:W-:Y:S07]  /*2520*/  LDSM.16.M88.4 R84, [R236+0x15900] ;  /* 0x01590000ec54783b */ /* 0x000fee0000000200 */
[C---:B-1----:R-:W-:Y:S08]  /*2530*/  HMMA.16816.F32 R8, R196.reuse, R54, R24 ;  /* 0x00000036c408723c */ /* 0x042ff00000001818 */
[C---:B------:R-:W-:Y:S08]  /*2540*/  HMMA.16816.F32 R24, R196.reuse, R60, R36 ;  /* 0x0000003cc418723c */ /* 0x040ff00000001824 */
[----:B------:R-:W-:Y:S01]  /*2550*/  HMMA.16816.F32 R40, R196, R62, R40 ;  /* 0x0000003ec428723c */ /* 0x000fe20000001828 */
[----:B------:R-:W-:Y:S07]  /*2560*/  LDSM.16.M88.4 R60, [R243+0x5000] ;  /* 0x00500000f33c783b */ /* 0x000fee0000000200 */
[----:B------:R-:W-:Y:S08]  /*2570*/  HMMA.16816.F32 R36, R200, R68, R32 ;  /* 0x00000044c824723c */ /* 0x000ff00000001820 */
        /* <DEDUP_REMOVED lines=8> */
[----:B------:R-:W-:Y:S08]  /*2600*/  HMMA.16816.F32 R8, R200, R58, R40 ;  /* 0x0000003ac808723c */ /* 0x000ff00000001828 */
[----:B---3--:R-:W-:Y:S08]  /*2610*/  HMMA.16816.F32 R36, R204, R88, R36 ;  /* 0x00000058cc24723c */ /* 0x008ff00000001824 */
[C---:B------:R-:W-:Y:S01]  /*2620*/  HMMA.16816.F32 R20, R200.reuse, R48, R12 ;  /* 0x00000030c814723c */ /* 0x040fe2000000180c */
[----:B------:R-:W-:Y:S07]  /*2630*/  LDSM.16.M88.4 R48, [R243+0x4800] ;  /* 0x00480000f330783b */ /* 0x000fee0000000200 */
[C---:B------:R-:W-:Y:S01]  /*2640*/  HMMA.16816.F32 R12, R200.reuse, R56, R24 ;  /* 0x00000038c80c723c */ /* 0x040fe20000001818 */
[----:B------:R-:W-:Y:S07]  /*2650*/  LDSM.16.M88.4 R56, [R242+0x14900] ;  /* 0x01490000f238783b */ /* 0x000fee0000000200 */
[C---:B------:R-:W-:Y:S08]  /*2660*/  HMMA.16816.F32 R44, R200.reuse, R76, R44 ;  /* 0x0000004cc82c723c */ /* 0x040ff0000000182c */
[----:B------:R-:W-:Y:S01]  /*2670*/  HMMA.16816.F32 R40, R200, R78, R32 ;  /* 0x0000004ec828723c */ /* 0x000fe20000001820 */
[----:B------:R-:W2:Y:S07]  /*2680*/  LDSM.16.M88.4 R76, [R242+0x14100] ;  /* 0x01410000f24c783b */ /* 0x000eae0000000200 */
[C---:B-1----:R-:W-:Y:S08]  /*2690*/  HMMA.16816.F32 R24, R204.reuse, R54, R16 ;  /* 0x00000036cc18723c */ /* 0x042ff00000001810 */
[----:B------:R-:W-:Y:S08]  /*26a0*/  HMMA.16816.F32 R16, R204, R66, R8 ;  /* 0x00000042cc10723c */ /* 0x000ff00000001808 */
[----:B------:R-:W-:Y:S08]  /*26b0*/  HMMA.16816.F32 R8, R208, R80, R36 ;  /* 0x00000050d008723c */ /* 0x000ff00000001824 */
[C---:B------:R-:W-:Y:S08]  /*26c0*/  HMMA.16816.F32 R32, R204.reuse, R90, R28 ;  /* 0x0000005acc20723c */ /* 0x040ff0000000181c */
[C---:B------:R-:W-:Y:S01]  /*26d0*/  HMMA.16816.F32 R28, R204.reuse, R52, R20 ;  /* 0x00000034cc1c723c */ /* 0x040fe20000001814 */
[----:B------:R-:W-:Y:S07]  /*26e0*/  LDSM.16.M88.4 R52, [R236+0x16100] ;  /* 0x01610000ec34783b */ /* 0x000fee0000000200 */
[----:B------:R-:W-:Y:S01]  /*26f0*/  HMMA.16816.F32 R20, R204, R64, R12 ;  /* 0x00000040cc14723c */ /* 0x000fe2000000180c */
[----:B------:R-:W1:Y:S07]  /*2700*/  LDSM.16.M88.4 R64, [R242+0x15100] ;  /* 0x01510000f240783b */ /* 0x000e6e0000000200 */
[----:B--2---:R-:W-:Y:S08]  /*2710*/  HMMA.16816.F32 R8, R212, R76, R8 ;  /* 0x0000004cd408723c */ /* 0x004ff00000001808 */
[----:B------:R-:W-:Y:S08]  /*2720*/  HMMA.16816.F32 R12, R204, R84, R44 ;  /* 0x00000054cc0c723c */ /* 0x000ff0000000182c */
[C---:B------:R-:W-:Y:S08]  /*2730*/  HMMA.16816.F32 R20, R208.reuse, R60, R20 ;  /* 0x0000003cd014723c */ /* 0x040ff00000001814 */
[C---:B------:R-:W-:Y:S08]  /*2740*/  HMMA.16816.F32 R32, R208.reuse, R82, R32 ;  /* 0x00000052d020723c */ /* 0x040ff00000001820 */
[----:B------:R-:W-:Y:S08]  /*2750*/  HMMA.16816.F32 R28, R208, R48, R28 ;  /* 0x00000030d01c723c */ /* 0x000ff0000000181c */
[----:B------:R-:W-:Y:S08]  /*2760*/  HMMA.16816.F32 R8, R216, R68, R8 ;  /* 0x00000044d808723c */ /* 0x000ff00000001808 */
[----:B------:R-:W-:Y:S01]  /*2770*/  HMMA.16816.F32 R24, R208, R50, R24 ;  /* 0x00000032d018723c */ /* 0x000fe20000001818 */
[----:B------:R-:W-:Y:S07]  /*2780*/  LDSM.16.M88.4 R48, [R242+0x15900] ;  /* 0x01590000f230783b */ /* 0x000fee0000000200 */
[----:B------:R-:W-:Y:S08]  /*2790*/  HMMA.16816.F32 R36, R204, R86, R40 ;  /* 0x00000056cc24723c */ /* 0x000ff00000001828 */
[C---:B------:R-:W-:Y:S08]  /*27a0*/  HMMA.16816.F32 R44, R208.reuse, R62, R16 ;  /* 0x0000003ed02c723c */ /* 0x040ff00000001810 */
[----:B------:R-:W-:Y:S08]  /*27b0*/  HMMA.16816.F32 R40, R208, R72, R12 ;  /* 0x00000048d028723c */ /* 0x000ff0000000180c */
[C---:B-1----:R-:W-:Y:S01]  /*27c0*/  HMMA.16816.F32 R60, R212.reuse, R64, R20 ;  /* 0x00000040d43c723c */ /* 0x042fe20000001814 */
[----:B------:R-:W1:Y:S07]  /*27d0*/  LDSM.16.M88.4 R20, [R239+0x4800] ;  /* 0x00480000ef14783b */ /* 0x000e6e0000000200 */
[C---:B------:R-:W-:Y:S01]  /*27e0*/  HMMA.16816.F32 R12, R212.reuse, R78, R32 ;  /* 0x0000004ed40c723c */ /* 0x040fe20000001820 */
[----:B------:R-:W2:Y:S07]  /*27f0*/  LDSM.16.M88.4 R32, [R243+0x6000] ;  /* 0x00600000f320783b */ /* 0x000eae0000000200 */
[----:B------:R-:W-:Y:S08]  /*2800*/  HMMA.16816.F32 R16, R212, R56, R28 ;  /* 0x00000038d410723c */ /* 0x000ff0000000181c */
[----:B------:R-:W-:Y:S08]  /*2810*/  HMMA.16816.F32 R8, R220, R52, R8 ;  /* 0x00000034dc08723c */ /* 0x000ff00000001808 */
[C---:B------:R-:W-:Y:S01]  /*2820*/  HMMA.16816.F32 R24, R212.reuse, R58, R24 ;  /* 0x0000003ad418723c */ /* 0x040fe20000001818 */
[----:B------:R-:W3:Y:S07]  /*2830*/  LDSM.16.M88.4 R56, [R236+0x16900] ;  /* 0x01690000ec38783b */ /* 0x000eee0000000200 */
[----:B------:R-:W-:Y:S01]  /*2840*/  HMMA.16816.F32 R76, R212, R66, R44 ;  /* 0x00000042d44c723c */ /* 0x000fe2000000182c */
[----:B------:R-:W4:Y:S04]  /*2850*/  LDSM.16.M88.4 R44, [R242+0x16100] ;  /* 0x01610000f22c783b */ /* 0x000f280000000200 */
[----:B------:R-:W-:Y:S03]  /*2860*/  LDSM.16.M88.4 R64, [R243+0x7000] ;  /* 0x00700000f340783b */ /* 0x000fe60000000200 */
[----:B------:R-:W-:Y:S01]  /*2870*/  HMMA.16816.F32 R12, R216, R70, R12 ;  /* 0x00000046d80c723c */ /* 0x000fe2000000180c */
[----:B------:R-:W-:Y:S07]  /*2880*/  LDSM.16.M88.4 R68, [R236+0x17100] ;  /* 0x01710000ec44783b */ /* 0x000fee0000000200 */
[----:B------:R-:W-:Y:S01]  /*2890*/  HMMA.16816.F32 R36, R208, R74, R36 ;  /* 0x0000004ad024723c */ /* 0x000fe20000001824 */
[----:B------:R-:W5:Y:S07]  /*28a0*/  LDSM.16.M88.4 R72, [R239+0x5000] ;  /* 0x00500000ef48783b */ /* 0x000f6e0000000200 */
[----:B-1----:R-:W-:Y:S08]  /*28b0*/  HMMA.16816.F32 R16, R216, R20, R16 ;  /* 0x00000014d810723c */ /* 0x002ff00000001810 */
[----:B--2---:R-:W-:Y:S08]  /*28c0*/  HMMA.16816.F32 R8, R224, R32, R8 ;  /* 0x00000020e008723c */ /* 0x004ff00000001808 */
[----:B------:R-:W-:Y:S08]  /*28d0*/  HMMA.16816.F32 R28, R216, R22, R24 ;  /* 0x00000016d81c723c */ /* 0x000ff00000001818 */
[----:B------:R-:W-:Y:S01]  /*28e0*/  HMMA.16816.F32 R80, R212, R48, R40 ;  /* 0x00000030d450723c */ /* 0x000fe20000001828 */
[----:B------:R-:W1:Y:S07]  /*28f0*/  LDSM.16.M88.4 R40, [R243+0x6800] ;  /* 0x00680000f328783b */ /* 0x000e6e0000000200 */
[C---:B------:R-:W-:Y:S01]  /*2900*/  HMMA.16816.F32 R12, R220.reuse, R54, R12 ;  /* 0x00000036dc0c723c */ /* 0x040fe2000000180c */
[----:B------:R-:W2:Y:S07]  /*2910*/  LDSM.16.M88.4 R52, [R239+0x6000] ;  /* 0x00600000ef34783b */ /* 0x000eae0000000200 */
[----:B---3--:R-:W-:Y:S08]  /*2920*/  HMMA.16816.F32 R16, R220, R56, R16 ;  /* 0x00000038dc10723c */ /* 0x008ff00000001810 */
[----:B----4-:R-:W-:Y:S08]  /*2930*/  HMMA.16816.F32 R8, R228, R44, R8 ;  /* 0x0000002ce408723c */ /* 0x010ff00000001808 */
[----:B------:R-:W-:Y:S01]  /*2940*/  HMMA.16816.F32 R28, R220, R58, R28 ;  /* 0x0000003adc1c723c */ /* 0x000fe2000000181c */
[----:B------:R-:W-:Y:S07]  /*2950*/  LDSM.16.M88.4 R56, [R239+0x5800] ;  /* 0x00580000ef38783b */ /* 0x000fee0000000200 */
[----:B------:R-:W-:Y:S01]  /*2960*/  HMMA.16816.F32 R84, R212, R50, R36 ;  /* 0x00000032d454723c */ /* 0x000fe20000001824 */
[----:B------:R-:W3:Y:S07]  /*2970*/  LDSM.16.M88.4 R36, [R242+0x16900] ;  /* 0x01690000f224783b */ /* 0x000eee0000000200 */
[----:B------:R-:W-:Y:S08]  /*2980*/  HMMA.16816.F32 R12, R224, R34, R12 ;  /* 0x00000022e00c723c */ /* 0x000ff0000000180c */
[----:B-----5:R-:W-:Y:S01]  /*2990*/  HMMA.16816.F32 R48, R216, R72, R60 ;  /* 0x00000048d830723c */ /* 0x020fe2000000183c */
[----:B------:R-:W4:Y:S07]  /*29a0*/  LDSM.16.M88.4 R60, [R239+0x6800] ;  /* 0x00680000ef3c783b */ /* 0x000f2e0000000200 */
[----:B-1----:R-:W-:Y:S08]  /*29b0*/  HMMA.16816.F32 R24, R224, R40, R16 ;  /* 0x00000028e018723c */ /* 0x002ff00000001810 */
[----:B--2---:R-:W-:Y:S08]  /*29c0*/  HMMA.16816.F32 R16, R232, R52, R8 ;  /* 0x00000034e810723c */ /* 0x004ff00000001808 */
[----:B------:R-:W-:Y:S01]  /*29d0*/  HMMA.16816.F32 R8, R224, R42, R28 ;  /* 0x0000002ae008723c */ /* 0x000fe2000000181c */
[----:B------:R-:W-:Y:S07]  /*29e0*/  LDSM.16.M88.4 R40, [R243+0x7800] ;  /* 0x00780000f328783b */ /* 0x000fee0000000200 */
[----:B------:R-:W-:Y:S08]  /*29f0*/  HMMA.16816.F32 R20, R228, R46, R12 ;  /* 0x0000002ee414723c */ /* 0x000ff0000000180c */
[----:B------:R-:W-:Y:S01]  /*2a00*/  HMMA.16816.F32 R12, R220, R68, R48 ;  /* 0x00000044dc0c723c */ /* 0x000fe20000001830 */
[----:B------:R-:W1:Y:S01]  /*2a10*/  LDSM.16.M88.4 R48, [R242+0x17100] ;  /* 0x01710000f230783b */ /* 0x000e620000000200 */
[----:B------:R-:W-:-:S04]  /*2a20*/  FMUL.FTZ R2, R16, c[0x0][0x320] ;  /* 0x0000c80010027a20 */ /* 0x000fc80000410000 */
[----:B------:R2:W-:Y:S02]  /*2a30*/  MUFU.TANH R69, R2 ;  /* 0x0000000200457308 */ /* 0x0005e40000002400 */
[----:B------:R-:W-:Y:S08]  /*2a40*/  HMMA.16816.F32 R44, R216, R74, R76 ;  /* 0x0000004ad82c723c */ /* 0x000ff0000000184c */
[----:B---3--:R-:W-:Y:S01]  /*2a50*/  HMMA.16816.F32 R24, R228, R36, R24 ;  /* 0x00000024e418723c */ /* 0x008fe20000001818 */
[----:B--2---:R-:W-:-:S07]  /*2a60*/  FMUL.FTZ R2, R17, c[0x0][0x320] ;  /* 0x0000c80011027a20 */ /* 0x004fce0000410000 */
[----:B------:R-:W-:Y:S01]  /*2a70*/  HMMA.16816.F32 R8, R228, R38, R8 ;  /* 0x00000026e408723c */ /* 0x000fe20000001808 */
[----:B------:R-:W2:Y:S01]  /*2a80*/  LDSM.16.M88.4 R36, [R236+0x17900] ;  /* 0x01790000ec24783b */ /* 0x000ea20000000200 */
[----:B------:R3:W-:Y:S06]  /*2a90*/  MUFU.TANH R68, R2 ;  /* 0x0000000200447308 */ /* 0x0007ec0000002400 */
[----:B------:R-:W-:Y:S08]  /*2aa0*/  HMMA.16816.F32 R32, R232, R54, R20 ;  /* 0x00000036e820723c */ /* 0x000ff00000001814 */
[----:B------:R-:W-:Y:S01]  /*2ab0*/  HMMA.16816.F32 R20, R224, R64, R12 ;  /* 0x00000040e014723c */ /* 0x000fe2000000180c */
[----:B---3--:R-:W-:-:S04]  /*2ac0*/  FMUL.FTZ R2, R18, c[0x0][0x320] ;  /* 0x0000c80012027a20 */ /* 0x008fc80000410000 */
[----:B------:R3:W-:Y:S03]  /*2ad0*/  MUFU.TANH R6, R2 ;  /* 0x0000000200067308 */ /* 0x0007e60000002400 */
[----:B------:R-:W-:Y:S01]  /*2ae0*/  HMMA.16816.F32 R12, R220, R70, R44 ;  /* 0x00000046dc0c723c */ /* 0x000fe2000000182c */
[----:B------:R-:W5:Y:S07]  /*2af0*/  LDSM.16.M88.4 R44, [R239+0x7000] ;  /* 0x00700000ef2c783b */ /* 0x000f6e0000000200 */
[----:B------:R-:W-:Y:S01]  /*2b00*/  HMMA.16816.F32 R52, R216, R56, R80 ;  /* 0x00000038d834723c */ /* 0x000fe20000001850 */
[----:B------:R-:W-:-:S02]  /*2b10*/  FMUL.FTZ R34, R34, c[0x0][0x320] ;  /* 0x0000c80022227a20 */ /* 0x000fc40000410000 */
[----:B------:R-:W-:Y:S02]  /*2b20*/  FMUL.FTZ R35, R35, c[0x0][0x320] ;  /* 0x0000c80023237a20 */ /* 0x000fe40000410000 */
[----:B---3--:R-:W-:-:S03]  /*2b30*/  FMUL.FTZ R2, R19, c[0x0][0x320] ;  /* 0x0000c80013027a20 */ /* 0x008fc60000410000 */
[----:B------:R-:W-:Y:S01]  /*2b40*/  HMMA.16816.F32 R28, R216, R58, R84 ;  /* 0x0000003ad81c723c */ /* 0x000fe20000001854 */
[----:B------:R-:W3:Y:S07]  /*2b50*/  MUFU.TANH R59, R34 ;  /* 0x00000022003b7308 */ /* 0x000eee0000002400 */
[----:B----4-:R-:W-:Y:S01]  /*2b60*/  HMMA.16816.F32 R16, R232, R60, R24 ;  /* 0x0000003ce810723c */ /* 0x010fe20000001818 */
[----:B------:R4:W3:Y:S07]  /*2b70*/  MUFU.TANH R7, R2 ;  /* 0x0000000200077308 */ /* 0x0008ee0000002400 */
[----:B-1----:R-:W-:Y:S01]  /*2b80*/  HMMA.16816.F32 R24, R228, R48, R20 ;  /* 0x00000030e418723c */ /* 0x002fe20000001814 */
[----:B------:R-:W-:Y:S07]  /*2b90*/  MUFU.TANH R58, R35 ;  /* 0x00000023003a7308 */ /* 0x000fee0000002400 */
[----:B--2---:R-:W-:Y:S01]  /*2ba0*/  HMMA.16816.F32 R20, R220, R38, R28 ;  /* 0x00000026dc14723c */ /* 0x004fe2000000181c */
[----:B----4-:R-:W-:Y:S01]  /*2bb0*/  FMUL.FTZ R2, R32, c[0x0][0x320] ;  /* 0x0000c80020027a20 */ /* 0x010fe20000410000 */
[----:B------:R-:W-:Y:S03]  /*2bc0*/  LDSM.16.M88.4 R28, [R239+0x7800] ;  /* 0x00780000ef1c783b */ /* 0x000fe60000000200 */
[----:B------:R1:W2:Y:S03]  /*2bd0*/  MUFU.TANH R61, R2 ;  /* 0x00000002003d7308 */ /* 0x0002a60000002400 */
[----:B------:R-:W-:-:S02]  /*2be0*/  FMUL.FTZ R16, R16, c[0x0][0x320] ;  /* 0x0000c80010107a20 */ /* 0x000fc40000410000 */
[----:B------:R-:W-:Y:S02]  /*2bf0*/  FMUL.FTZ R17, R17, c[0x0][0x320] ;  /* 0x0000c80011117a20 */ /* 0x000fe40000410000 */
[----:B------:R-:W-:Y:S01]  /*2c00*/  FMUL.FTZ R18, R18, c[0x0][0x320] ;  /* 0x0000c80012127a20 */ /* 0x000fe20000410000 */
[----:B------:R-:W-:Y:S01]  /*2c10*/  MUFU.TANH R57, R16 ;  /* 0x0000001000397308 */ /* 0x000fe20000002400 */
[----:B------:R-:W-:Y:S02]  /*2c20*/  FMUL.FTZ R19, R19, c[0x0][0x320] ;  /* 0x0000c80013137a20 */ /* 0x000fe40000410000 */
[----:B-----5:R-:W-:Y:S01]  /*2c30*/  HMMA.16816.F32 R24, R232, R44, R24 ;  /* 0x0000002ce818723c */ /* 0x020fe20000001818 */
[----:B-1----:R-:W-:-:S04]  /*2c40*/  FMUL.FTZ R2, R33, c[0x0][0x320] ;  /* 0x0000c80021027a20 */ /* 0x002fc80000410000 */
[----:B------:R-:W-:Y:S03]  /*2c50*/  MUFU.TANH R56, R17 ;  /* 0x0000001100387308 */ /* 0x000fe60000002400 */
[----:B------:R-:W-:Y:S05]  /*2c60*/  HMMA.16816.F32 R32, R232, R62, R8 ;  /* 0x0000003ee820723c */ /* 0x000fea0000001808 */
[----:B------:R1:W4:Y:S03]  /*2c70*/  MUFU.TANH R60, R2 ;  /* 0x00000002003c7308 */ /* 0x0003260000002400 */
[----:B------:R-:W-:Y:S08]  /*2c80*/  HMMA.16816.F32 R8, R224, R66, R12 ;  /* 0x00000042e008723c */ /* 0x000ff0000000180c */
[----:B------:R-:W-:Y:S01]  /*2c90*/  HMMA.16816.F32 R12, R220, R36, R52 ;  /* 0x00000024dc0c723c */ /* 0x000fe20000001834 */
[----:B------:R-:W5:Y:S01]  /*2ca0*/  LDSM.16.M88.4 R36, [R242+0x17900] ;  /* 0x01790000f224783b */ /* 0x000f620000000200 */
[----:B------:R-:W2:Y:S01]  /*2cb0*/  MUFU.TANH R53, R18 ;  /* 0x0000001200357308 */ /* 0x000ea20000002400 */
[----:B------:R-:W-:Y:S01]  /*2cc0*/  FMUL.FTZ R24, R24, c[0x0][0x320] ;  /* 0x0000c80018187a20 */ /* 0x000fe20000410000 */
[----:B------:R-:W-:-:S04]  /*2cd0*/  DEPBAR.LE SB0, 0x0 ;  /* 0x000080000000791a */ /* 0x000fc80000000000 */
[----:B-1----:R-:W-:Y:S01]  /*2ce0*/  LOP3.LUT R2, R92, 0xffffffe0, RZ, 0xc0, !PT ;  /* 0xffffffe05c027812 */ /* 0x002fe200078ec0ff */
[----:B------:R-:W-:Y:S01]  /*2cf0*/  FMUL.FTZ R35, R35, c[0x0][0x320] ;  /* 0x0000c80023237a20 */ /* 0x000fe20000410000 */
[----:B------:R1:W-:Y:S01]  /*2d00*/  MUFU.TANH R52, R19 ;  /* 0x0000001300347308 */ /* 0x0003e20000002400 */
[----:B------:R-:W-:Y:S02]  /*2d10*/  FMUL.FTZ R32, R32, c[0x0][0x320] ;  /* 0x0000c80020207a20 */ /* 0x000fe40000410000 */
[----:B------:R-:W-:Y:S02]  /*2d20*/  IMAD.IADD R2, R132, 0x1, -R2 ;  /* 0x0000000184027824 */ /* 0x000fe400078e0a02 */
[----:B------:R-:W-:Y:S01]  /*2d30*/  FMUL.FTZ R33, R33, c[0x0][0x320] ;  /* 0x0000c80021217a20 */ /* 0x000fe20000410000 */
[----:B------:R-:W-:Y:S01]  /*2d40*/  HMMA.16816.F32 R8, R228, R50, R8 ;  /* 0x00000032e408723c */ /* 0x000fe20000001808 */
[----:B------:R-:W-:Y:S01]  /*2d50*/  FMUL.FTZ R34, R34, c[0x0][0x320] ;  /* 0x0000c80022227a20 */ /* 0x000fe20000410000 */
[----:B------:R-:W-:Y:S01]  /*2d60*/  SHF.R.S32.HI R3, RZ, 0x1f, R2 ;  /* 0x0000001fff037819 */ /* 0x000fe20000011402 */
[----:B------:R-:W-:Y:S01]  /*2d70*/  MUFU.TANH R49, R35 ;  /* 0x0000002300317308 */ /* 0x000fe20000002400 */
[----:B------:R-:W-:-:S02]  /*2d80*/  FMUL.FTZ R25, R25, c[0x0][0x320] ;  /* 0x0000c80019197a20 */ /* 0x000fc40000410000 */
[----:B------:R-:W-:Y:S01]  /*2d90*/  LEA.HI R3, R3, R2, RZ, 0x2 ;  /* 0x0000000203037211 */ /* 0x000fe200078f10ff */
[----:B------:R-:W-:Y:S01]  /*2da0*/  FMUL.FTZ R26, R26, c[0x0][0x320] ;  /* 0x0000c8001a1a7a20 */ /* 0x000fe20000410000 */
[C---:B------:R-:W-:Y:S01]  /*2db0*/  HMMA.16816.F32 R12, R224.reuse, R40, R12 ;  /* 0x00000028e00c723c */ /* 0x040fe2000000180c */
[----:B------:R-:W-:Y:S01]  /*2dc0*/  FMUL.FTZ R27, R27, c[0x0][0x320] ;  /* 0x0000c8001b1b7a20 */ /* 0x000fe20000410000 */
[----:B------:R-:W-:Y:S01]  /*2dd0*/  LOP3.LUT R3, R3, 0x7ffffffc, RZ, 0xc0, !PT ;  /* 0x7ffffffc03037812 */ /* 0x000fe200078ec0ff */
[----:B------:R-:W2:Y:S04]  /*2de0*/  MUFU.TANH R44, R32 ;  /* 0x00000020002c7308 */ /* 0x000ea80000002400 */
[----:B------:R-:W-:Y:S01]  /*2df0*/  IMAD.IADD R3, R2, 0x1, -R3 ;  /* 0x0000000102037824 */ /* 0x000fe200078e0a03 */
[----:B-1----:R-:W-:Y:S01]  /*2e00*/  HMMA.16816.F32 R16, R224, R42, R20 ;  /* 0x0000002ae010723c */ /* 0x002fe20000001814 */
[----:B------:R-:W-:Y:S01]  /*2e10*/  IMAD.U32 R2, RZ, RZ, UR4 ;  /* 0x00000004ff027e24 */ /* 0x000fe2000f8e00ff */
[----:B------:R-:W-:Y:S01]  /*2e20*/  @UP0 USHF.R.S32.HI UR4, URZ, 0x1f, UR14 ;  /* 0x0000001f3f040899 */ /* 0x000fe2000801140e */
[----:B------:R-:W1:Y:S02]  /*2e30*/  MUFU.TANH R32, R33 ;  /* 0x0000002100207308 */ /* 0x000e640000002400 */
[----:B------:R-:W-:Y:S01]  /*2e40*/  IMAD R2, R3, -0x2, R2 ;  /* 0xfffffffe03027824 */ /* 0x000fe200078e0202 */
[----:B------:R-:W-:-:S02]  /*2e50*/  @UP0 UIMAD UR4, UR4, UR16, UR15 ;  /* 0x00000010040402a4 */ /* 0x000fc4000f8e020f */
[----:B------:R-:W-:Y:S02]  /*2e60*/  HMMA.16816.F32 R20, R232, R46, R8 ;  /* 0x0000002ee814723c */ /* 0x000fe40000001808 */
[C---:B------:R-:W-:Y:S01]  /*2e70*/  ISETP.GT.AND P0, PT, R2.reuse, RZ, PT ;  /* 0x000000ff0200720c */ /* 0x040fe20003f04270 */
[----:B------:R3:W-:Y:S01]  /*2e80*/  MUFU.TANH R41, R24 ;  /* 0x0000001800297308 */ /* 0x0007e20000002400 */
[C---:B------:R-:W-:Y:S02]  /*2e90*/  ISETP.GT.AND P2, PT, R2.reuse, 0x1, PT ;  /* 0x000000010200780c */ /* 0x040fe40003f44270 */
[----:B------:R-:W-:Y:S02]  /*2ea0*/  ISETP.GT.AND P1, PT, R2, 0x8, PT ;  /* 0x000000080200780c */ /* 0x000fe40003f24270 */
[C---:B-----5:R-:W-:Y:S03]  /*2eb0*/  HMMA.16816.F32 R12, R228.reuse, R36, R12 ;  /* 0x00000024e40c723c */ /* 0x060fe6000000180c */
[----:B------:R-:W5:Y:S05]  /*2ec0*/  MUFU.TANH R48, R34 ;  /* 0x0000002200307308 */ /* 0x000f6a0000002400 */
[----:B------:R-:W-:Y:S01]  /*2ed0*/  HMMA.16816.F32 R8, R228, R38, R16 ;  /* 0x00000026e408723c */ /* 0x000fe20000001810 */
[----:B---3--:R-:W-:-:S02]  /*2ee0*/  FSEL R24, R59, -INF , P1 ;  /* 0xff8000003b187808 */ /* 0x008fc40000800000 */
[----:B------:R-:W3:Y:S05]  /*2ef0*/  MUFU.TANH R40, R25 ;  /* 0x0000001900287308 */ /* 0x000eea0000002400 */
[----:B------:R-:W-:Y:S02]  /*2f00*/  FMUL.FTZ R20, R20, c[0x0][0x320] ;  /* 0x0000c80014147a20 */ /* 0x000fe40000410000 */
[----:B------:R-:W-:Y:S02]  /*2f10*/  FMUL.FTZ R21, R21, c[0x0][0x320] ;  /* 0x0000c80015157a20 */ /* 0x000fe40000410000 */
[----:B------:R1:W-:Y:S01]  /*2f20*/  MUFU.TANH R35, R20 ;  /* 0x0000001400237308 */ /* 0x0003e20000002400 */
[----:B------:R-:W-:-:S02]  /*2f30*/  FMUL.FTZ R22, R22, c[0x0][0x320] ;  /* 0x0000c80016167a20 */ /* 0x000fc40000410000 */
[----:B------:R-:W-:Y:S01]  /*2f40*/  FMUL.FTZ R23, R23, c[0x0][0x320] ;  /* 0x0000c80017177a20 */ /* 0x000fe20000410000 */
[C---:B------:R-:W-:Y:S04]  /*2f50*/  HMMA.16816.F32 R16, R232.reuse, R28, R12 ;  /* 0x0000001ce810723c */ /* 0x040fe8000000180c */
[----:B------:R3:W3:Y:S03]  /*2f60*/  MUFU.TANH R37, R26 ;  /* 0x0000001a00257308 */ /* 0x0006e60000002400 */
[----:B------:R-:W-:Y:S01]  /*2f70*/  FSEL R15, R6, -INF , P0 ;  /* 0xff800000060f7808 */ /* 0x000fe20000000000 */
[----:B------:R-:W-:Y:S01]  /*2f80*/  HMMA.16816.F32 R28, R232, R30, R8 ;  /* 0x0000001ee81c723c */ /* 0x000fe20000001808 */
[----:B------:R-:W-:-:S02]  /*2f90*/  FSEL R6, R69, -INF , P0 ;  /* 0xff80000045067808 */ /* 0x000fc40000000000 */
[----:B------:R-:W-:Y:S01]  /*2fa0*/  ISETP.GT.AND P0, PT, R2, 0x9, PT ;  /* 0x000000090200780c */ /* 0x000fe20003f04270 */
[----:B------:R3:W3:Y:S01]  /*2fb0*/  MUFU.TANH R36, R27 ;  /* 0x0000001b00247308 */ /* 0x0006e20000002400 */
[----:B-1----:R-:W-:Y:S02]  /*2fc0*/  FSEL R20, R7, -INF , P2 ;  /* 0xff80000007147808 */ /* 0x002fe40001000000 */
[----:B------:R-:W-:Y:S01]  /*2fd0*/  FSEL R7, R68, -INF , P2 ;  /* 0xff80000044077808 */ /* 0x000fe20001000000 */
[----:B------:R-:W-:Y:S01]  /*2fe0*/  IMAD.U32 R11, RZ, RZ, UR10 ;  /* 0x0000000aff0b7e24 */ /* 0x000fe2000f8e00ff */
[----:B--2---:R-:W-:Y:S02]  /*2ff0*/  FSEL R10, R61, -INF , P1 ;  /* 0xff8000003d0a7808 */ /* 0x004fe40000800000 */
[----:B------:R-:W-:Y:S01]  /*3000*/  FMNMX.FTZ R3, R6, R7, !PT ;  /* 0x0000000706037209 */ /* 0x000fe20007810000 */
[----:B------:R-:W-:Y:S01]  /*3010*/  MUFU.TANH R21, R21 ;  /* 0x0000001500157308 */ /* 0x000fe20000002400 */
[----:B------:R-:W-:-:S02]  /*3020*/  ISETP.GT.AND P2, PT, R2, 0x10, PT ;  /* 0x000000100200780c */ /* 0x000fc40003f44270 */
[----:B----4-:R-:W-:Y:S01]  /*3030*/  FSEL R12, R60, -INF , P0 ;  /* 0xff8000003c0c7808 */ /* 0x010fe20000000000 */
[----:B------:R-:W-:Y:S01]  /*3040*/  FMUL.FTZ R16, R16, c[0x0][0x320] ;  /* 0x0000c80010107a20 */ /* 0x000fe20000410000 */
[----:B------:R-:W-:Y:S01]  /*3050*/  FMNMX.FTZ R3, R10, R3, !PT ;  /* 0x000000030a037209 */ /* 0x000fe20007810000 */
[----:B------:R-:W-:Y:S01]  /*3060*/  FMUL.FTZ R18, R18, c[0x0][0x320] ;  /* 0x0000c80012127a20 */ /* 0x000fe20000410000 */
[----:B------:R-:W-:Y:S01]  /*3070*/  ISETP.GT.AND P1, PT, R2, 0x11, PT ;  /* 0x000000110200780c */ /* 0x000fe20003f24270 */
[----:B------:R-:W1:Y:S01]  /*3080*/  MUFU.TANH R22, R22 ;  /* 0x0000001600167308 */ /* 0x000e620000002400 */
[----:B------:R-:W-:Y:S01]  /*3090*/  FSEL R14, R57, -INF , P2 ;  /* 0xff800000390e7808 */ /* 0x000fe20001000000 */
[----:B------:R-:W-:Y:S01]  /*30a0*/  FMUL.FTZ R17, R17, c[0x0][0x320] ;  /* 0x0000c80011117a20 */ /* 0x000fe20000410000 */
[----:B------:R-:W-:Y:S01]  /*30b0*/  FMNMX.FTZ R3, R12, R3, !PT ;  /* 0x000000030c037209 */ /* 0x000fe20007810000 */
[----:B------:R-:W-:Y:S01]  /*30c0*/  FMUL.FTZ R28, R28, c[0x0][0x320] ;  /* 0x0000c8001c1c7a20 */ /* 0x000fe20000410000 */
[----:B------:R-:W-:Y:S01]  /*30d0*/  FSEL R25, R58, -INF , P0 ;  /* 0xff8000003a197808 */ /* 0x000fe20000000000 */
[----:B------:R-:W-:Y:S01]  /*30e0*/  FMUL.FTZ R9, R29, c[0x0][0x320] ;  /* 0x0000c8001d097a20 */ /* 0x000fe20000410000 */
[----:B------:R-:W-:Y:S01]  /*30f0*/  ISETP.GT.AND P0, PT, R2, 0x18, PT ;  /* 0x000000180200780c */ /* 0x000fe20003f04270 */
[----:B------:R-:W2:Y:S01]  /*3100*/  MUFU.TANH R23, R23 ;  /* 0x0000001700177308 */ /* 0x000ea20000002400 */
[----:B---3--:R-:W-:Y:S01]  /*3110*/  FSEL R26, R56, -INF , P1 ;  /* 0xff800000381a7808 */ /* 0x008fe20000800000 */
[----:B------:R-:W-:Y:S01]  /*3120*/  FMUL.FTZ R19, R19, c[0x0][0x320] ;  /* 0x0000c80013137a20 */ /* 0x000fe20000410000 */
[----:B------:R-:W-:Y:S01]  /*3130*/  FMNMX.FTZ R3, R14, R3, !PT ;  /* 0x000000030e037209 */ /* 0x000fe20007810000 */
[----:B------:R-:W-:Y:S01]  /*3140*/  FMUL.FTZ R30, R30, c[0x0][0x320] ;  /* 0x0000c8001e1e7a20 */ /* 0x000fe20000410000 */
[----:B------:R-:W-:-:S02]  /*3150*/  FSEL R33, R53, -INF , P2 ;  /* 0xff80000035217808 */ /* 0x000fc40001000000 */
[----:B------:R-:W-:Y:S01]  /*3160*/  ISETP.GT.AND P2, PT, R2, 0x19, PT ;  /* 0x000000190200780c */ /* 0x000fe20003f44270 */
[----:B------:R-:W-:Y:S01]  /*3170*/  MUFU.TANH R16, R16 ;  /* 0x0000001000107308 */ /* 0x000fe20000002400 */
[----:B------:R-:W-:Y:S02]  /*3180*/  FSEL R27, R44, -INF , P0 ;  /* 0xff8000002c1b7808 */ /* 0x000fe40000000000 */
[----:B------:R-:W-:Y:S02]  /*3190*/  FMNMX.FTZ R3, R26, R3, !PT ;  /* 0x000000031a037209 */ /* 0x000fe40007810000 */
[----:B------:R-:W-:Y:S02]  /*31a0*/  FSEL R34, R52, -INF , P1 ;  /* 0xff80000034227808 */ /* 0x000fe40000800000 */
[----:B------:R-:W-:Y:S01]  /*31b0*/  ISETP.GT.AND P1, PT, R2, 0x20, PT ;  /* 0x000000200200780c */ /* 0x000fe20003f24270 */
[----:B------:R-:W3:Y:S01]  /*31c0*/  MUFU.TANH R18, R18 ;  /* 0x0000001200127308 */ /* 0x000ee20000002400 */
[----:B------:R-:W-:-:S02]  /*31d0*/  FSEL R32, R32, -INF , P2 ;  /* 0xff80000020207808 */ /* 0x000fc40001000000 */
[----:B------:R-:W-:Y:S02]  /*31e0*/  FMNMX.FTZ R3, R27, R3, !PT ;  /* 0x000000031b037209 */ /* 0x000fe40007810000 */
[----:B-----5:R-:W-:Y:S02]  /*31f0*/  FSEL R48, R48, -INF , P0 ;  /* 0xff80000030307808 */ /* 0x020fe40000000000 */
[----:B------:R-:W-:Y:S01]  /*3200*/  ISETP.GT.AND P0, PT, R2, 0x21, PT ;  /* 0x000000210200780c */ /* 0x000fe20003f04270 */
[----:B------:R-:W4:Y:S01]  /*3210*/  MUFU.TANH R17, R17 ;  /* 0x0000001100117308 */ /* 0x000f220000002400 */
[----:B------:R-:W-:Y:S02]  /*3220*/  FSEL R88, R41, -INF , P1 ;  /* 0xff80000029587808 */ /* 0x000fe40000800000 */
[----:B------:R-:W-:Y:S02]  /*3230*/  FMNMX.FTZ R3, R32, R3, !PT ;  /* 0x0000000320037209 */ /* 0x000fe40007810000 */
[----:B------:R-:W-:-:S02]  /*3240*/  FSEL R49, R49, -INF , P2 ;  /* 0xff80000031317808 */ /* 0x000fc40001000000 */
[----:B------:R-:W-:Y:S01]  /*3250*/  ISETP.GT.AND P2, PT, R2, 0x28, PT ;  /* 0x000000280200780c */ /* 0x000fe20003f44270 */
[----:B------:R-:W5:Y:S01]  /*3260*/  MUFU.TANH R28, R28 ;  /* 0x0000001c001c7308 */ /* 0x000f620000002400 */
[----:B------:R-:W-:Y:S02]  /*3270*/  FSEL R85, R40, -INF , P0 ;  /* 0xff80000028557808 */ /* 0x000fe40000000000 */
[----:B------:R-:W-:Y:S02]  /*3280*/  FMNMX.FTZ R3, R88, R3, !PT ;  /* 0x0000000358037209 */ /* 0x000fe40007810000 */
[----:B------:R-:W-:Y:S02]  /*3290*/  FMNMX.FTZ R8, R15, R20, !PT ;  /* 0x000000140f087209 */ /* 0x000fe40007810000 */
[----:B------:R-:W-:Y:S01]  /*32a0*/  FSEL R95, R37, -INF , P1 ;  /* 0xff800000255f7808 */ /* 0x000fe20000800000 */
[----:B------:R-:W3:Y:S01]  /*32b0*/  MUFU.TANH R9, R9 ;  /* 0x0000000900097308 */ /* 0x000ee20000002400 */
[----:B------:R-:W-:-:S02]  /*32c0*/  FSEL R92, R36, -INF , P0 ;  /* 0xff800000245c7808 */ /* 0x000fc40000000000 */
[C---:B------:R-:W-:Y:S02]  /*32d0*/  ISETP.GT.AND P1, PT, R2.reuse, 0x29, PT ;  /* 0x000000290200780c */ /* 0x040fe40003f24270 */
[----:B------:R-:W-:Y:S02]  /*32e0*/  ISETP.GT.AND P0, PT, R2, 0x30, PT ;  /* 0x000000300200780c */ /* 0x000fe40003f04270 */
[----:B------:R-:W-:Y:S01]  /*32f0*/  FSEL R84, R35, -INF , P2 ;  /* 0xff80000023547808 */ /* 0x000fe20001000000 */
[----:B------:R-:W4:Y:S01]  /*3300*/  MUFU.TANH R19, R19 ;  /* 0x0000001300137308 */ /* 0x000f220000002400 */
[----:B------:R-:W-:Y:S02]  /*3310*/  FMNMX.FTZ R3, R85, R3, !PT ;  /* 0x0000000355037209 */ /* 0x000fe40007810000 */
[----:B------:R-:W-:Y:S02]  /*3320*/  FMNMX.FTZ R8, R24, R8, !PT ;  /* 0x0000000818087209 */ /* 0x000fe40007810000 */
[----:B-1----:R-:W-:-:S02]  /*3330*/  FSEL R93, R22, -INF , P2 ;  /* 0xff800000165d7808 */ /* 0x002fc40001000000 */
[----:B--2---:R-:W-:Y:S01]  /*3340*/  FSEL R91, R23, -INF , P1 ;  /* 0xff800000175b7808 */ /* 0x004fe20000800000 */
[----:B------:R-:W1:Y:S01]  /*3350*/  MUFU.TANH R30, R30 ;  /* 0x0000001e001e7308 */ /* 0x000e620000002400 */
[----:B------:R-:W-:Y:S02]  /*3360*/  FSEL R83, R21, -INF , P1 ;  /* 0xff80000015537808 */ /* 0x000fe40000800000 */
[----:B------:R-:W-:Y:S02]  /*3370*/  FMNMX.FTZ R3, R84, R3, !PT ;  /* 0x0000000354037209 */ /* 0x000fe40007810000 */
[----:B---3--:R-:W-:Y:S02]  /*3380*/  FSEL R94, R18, -INF , P0 ;  /* 0xff800000125e7808 */ /* 0x008fe40000000000 */
[----:B------:R-:W-:Y:S01]  /*3390*/  FSEL R90, R16, -INF , P0 ;  /* 0xff800000105a7808 */ /* 0x000fe20000000000 */
[----:B------:R-:W-:Y:S01]  /*33a0*/  BAR.SYNC.DEFER_BLOCKING 0x0 ;  /* 0x0000000000007b1d */ /* 0x000fe20000010000 */
[----:B------:R-:W-:-:S02]  /*33b0*/  ISETP.GT.AND P2, PT, R2, 0x31, PT ;  /* 0x000000310200780c */ /* 0x000fc40003f44270 */
[C---:B------:R-:W-:Y:S02]  /*33c0*/  ISETP.GT.AND P1, PT, R2.reuse, 0x38, PT ;  /* 0x000000380200780c */ /* 0x040fe40003f24270 */
[----:B------:R-:W-:Y:S02]  /*33d0*/  ISETP.GT.AND P0, PT, R2, 0x39, PT ;  /* 0x000000390200780c */ /* 0x000fe40003f04270 */
[----:B------:R-:W-:Y:S02]  /*33e0*/  FMNMX.FTZ R2, R25, R8, !PT ;  /* 0x0000000819027209 */ /* 0x000fe40007810000 */
[----:B------:R-:W-:Y:S02]  /*33f0*/  FMNMX.FTZ R3, R83, R3, !PT ;  /* 0x0000000353037209 */ /* 0x000fe40007810000 */
[----:B------:R-:W-:Y:S02]  /*3400*/  FMNMX.FTZ R2, R33, R2, !PT ;  /* 0x0000000221027209 */ /* 0x000fe40007810000 */
[----:B----4-:R-:W-:-:S02]  /*3410*/  FSEL R89, R17, -INF , P2 ;  /* 0xff80000011597808 */ /* 0x010fc40001000000 */
[----:B------:R-:W-:Y:S02]  /*3420*/  FMNMX.FTZ R3, R90, R3, !PT ;  /* 0x000000035a037209 */ /* 0x000fe40007810000 */
[----:B------:R-:W-:Y:S02]  /*3430*/  FMNMX.FTZ R2, R34, R2, !PT ;  /* 0x0000000222027209 */ /* 0x000fe40007810000 */
[----:B-----5:R-:W-:Y:S02]  /*3440*/  FSEL R87, R28, -INF , P1 ;  /* 0xff8000001c577808 */ /* 0x020fe40000800000 */
[----:B------:R-:W-:Y:S02]  /*3450*/  FMNMX.FTZ R3, R89, R3, !PT ;  /* 0x0000000359037209 */ /* 0x000fe40007810000 */
[----:B------:R-:W-:Y:S02]  /*3460*/  FMNMX.FTZ R2, R48, R2, !PT ;  /* 0x0000000230027209 */ /* 0x000fe40007810000 */
[----:B------:R-:W-:Y:S01]  /*3470*/  FSEL R86, R9, -INF , P0 ;  /* 0xff80000009567808 */ /* 0x000fe20000000000 */
[----:B------:R-:W-:Y:S01]  /*3480*/  FMUL.FTZ R9, R31, c[0x0][0x320] ;  /* 0x0000c8001f097a20 */ /* 0x000fe20000410000 */
[----:B------:R-:W-:-:S02]  /*3490*/  FMNMX.FTZ R3, R87, R3, !PT ;  /* 0x0000000357037209 */ /* 0x000fc40007810000 */
[----:B------:R-:W-:Y:S02]  /*34a0*/  FMNMX.FTZ R2, R49, R2, !PT ;  /* 0x0000000231027209 */ /* 0x000fe40007810000 */
[----:B------:R-:W-:Y:S01]  /*34b0*/  FMNMX.FTZ R3, R86, R3, !PT ;  /* 0x0000000356037209 */ /* 0x000fe20007810000 */
[----:B------:R-:W2:Y:S01]  /*34c0*/  MUFU.TANH R9, R9 ;  /* 0x0000000900097308 */ /* 0x000ea20000002400 */
[----:B------:R-:W-:Y:S02]  /*34d0*/  FMNMX.FTZ R2, R95, R2, !PT ;  /* 0x000000025f027209 */ /* 0x000fe40007810000 */
[----:B------:R-:W-:Y:S01]  /*34e0*/  FSEL R82, R19, -INF , P2 ;  /* 0xff80000013527808 */ /* 0x000fe20001000000 */
[----:B------:R-:W3:Y:S01]  /*34f0*/  SHFL.BFLY PT, R8, R3, 0x2, 0x1f ;  /* 0x0c401f0003087f89 */ /* 0x000ee200000e0000 */
[----:B------:R-:W-:Y:S02]  /*3500*/  FMNMX.FTZ R2, R92, R2, !PT ;  /* 0x000000025c027209 */ /* 0x000fe40007810000 */
[----:B-1----:R-:W-:-:S02]  /*3510*/  FSEL R81, R30, -INF , P1 ;  /* 0xff8000001e517808 */ /* 0x002fc40000800000 */
[----:B------:R-:W-:-:S04]  /*3520*/  FMNMX.FTZ R2, R93, R2, !PT ;  /* 0x000000025d027209 */ /* 0x000fc80007810000 */
[----:B------:R-:W-:Y:S02]  /*3530*/  FMNMX.FTZ R2, R91, R2, !PT ;  /* 0x000000025b027209 */ /* 0x000fe40007810000 */
[----:B--2---:R-:W-:Y:S02]  /*3540*/  FSEL R80, R9, -INF , P0 ;  /* 0xff80000009507808 */ /* 0x004fe40000000000 */
[----:B------:R-:W-:Y:S02]  /*3550*/  FMNMX.FTZ R2, R94, R2, !PT ;  /* 0x000000025e027209 */ /* 0x000fe40007810000 */
[----:B------:R-:W-:Y:S01]  /*3560*/  PLOP3.LUT P0, PT, PT, PT, UP0, 0x80, 0x0 ;  /* 0x000000000000781c */ /* 0x000fe20003f0f008 */
[----:B------:R-:W-:Y:S01]  /*3570*/  UISETP.GE.AND UP0, UPT, UR14, UR8, UPT ;  /* 0x000000080e00728c */ /* 0x000fe2000bf06270 */
[----:B------:R-:W-:-:S04]  /*3580*/  FMNMX.FTZ R2, R82, R2, !PT ;  /* 0x0000000252027209 */ /* 0x000fc80007810000 */
[----:B------:R-:W-:Y:S02]  /*3590*/  FMNMX.FTZ R2, R81, R2, !PT ;  /* 0x0000000251027209 */ /* 0x000fe40007810000 */
[----:B---3--:R-:W-:Y:S02]  /*35a0*/  FMNMX.FTZ R3, R3, R8, !PT ;  /* 0x0000000803037209 */ /* 0x008fe40007810000 */
[----:B------:R-:W-:-:S03]  /*35b0*/  FMNMX.FTZ R2, R80, R2, !PT ;  /* 0x0000000250027209 */ /* 0x000fc60007810000 */
[----:B------:R-:W1:Y:S04]  /*35c0*/  SHFL.BFLY PT, R8, R3, 0x1, 0x1f ;  /* 0x0c201f0003087f89 */ /* 0x000e6800000e0000 */
[----:B------:R-:W2:Y:S01]  /*35d0*/  SHFL.BFLY PT, R9, R2, 0x2, 0x1f ;  /* 0x0c401f0002097f89 */ /* 0x000ea200000e0000 */
[----:B-1----:R-:W-:Y:S02]  /*35e0*/  FMNMX.FTZ R3, R3, R8, !PT ;  /* 0x0000000803037209 */ /* 0x002fe40007810000 */
[----:B--2---:R-:W-:-:S03]  /*35f0*/  FMNMX.FTZ R2, R2, R9, !PT ;  /* 0x0000000902027209 */ /* 0x004fc60007810000 */
[C---:B------:R-:W-:Y:S01]  /*3600*/  FMUL.FTZ R13, R3.reuse, c[0x0][0x2d0] ;  /* 0x0000b400030d7a20 */ /* 0x040fe20000410000 */
[----:B------:R-:W-:Y:S01]  /*3610*/  FSETP.NEU.FTZ.AND P1, PT, R3, -INF , PT ;  /* 0xff8000000300780b */ /* 0x000fe20003f3d000 */
[----:B------:R-:W-:Y:S01]  /*3620*/  @P0 IMAD.WIDE.U32 R8, R96, UR14, R98 ;  /* 0x0000000e60080c25 */ /* 0x000fe2000f8e0062 */
[----:B------:R-:W1:Y:S02]  /*3630*/  SHFL.BFLY PT, R16, R2, 0x1, 0x1f ;  /* 0x0c201f0002107f89 */ /* 0x000e6400000e0000 */
[----:B------:R-:W-:Y:S02]  /*3640*/  FSEL R13, R13, RZ, P1 ;  /* 0x000000ff0d0d7208 */ /* 0x000fe40000800000 */
[----:B------:R-:W-:-:S03]  /*3650*/  @P0 IADD3 R9, R9, UR4, RZ ;  /* 0x0000000409090c10 */ /* 0x000fc6000fffe0ff */
[--C-:B------:R-:W-:Y:S02]  /*3660*/  FFMA.FTZ R6, R6, c[0x0][0x2d0], -R13.reuse ;  /* 0x0000b40006067a23 */ /* 0x100fe4000001080d */
[--C-:B------:R-:W-:Y:S02]  /*3670*/  FFMA.FTZ R7, R7, c[0x0][0x2d0], -R13.reuse ;  /* 0x0000b40007077a23 */ /* 0x100fe4000001080d */
[----:B------:R2:W-:Y:S01]  /*3680*/  MUFU.EX2 R99, R6 ;  /* 0x0000000600637308 */ /* 0x0005e20000000800 */
[--C-:B------:R-:W-:Y:S02]  /*3690*/  FFMA.FTZ R10, R10, c[0x0][0x2d0], -R13.reuse ;  /* 0x0000b4000a0a7a23 */ /* 0x100fe4000001080d */
[----:B------:R-:W-:-:S05]  /*36a0*/  FFMA.FTZ R0, R32, c[0x0][0x2d0], -R13 ;  /* 0x0000b40020007a23 */ /* 0x000fca000001080d */
[----:B------:R3:W-:Y:S01]  /*36b0*/  MUFU.EX2 R98, R7 ;  /* 0x0000000700627308 */ /* 0x0007e20000000800 */
[----:B-1----:R-:W-:Y:S02]  /*36c0*/  FMNMX.FTZ R2, R2, R16, !PT ;  /* 0x0000001002027209 */ /* 0x002fe40007810000 */
[----:B--2---:R-:W-:-:S05]  /*36d0*/  @P0 LEA R6, P1, R8, c[0x0][0x1c8], 0x1 ;  /* 0x0000720008060a11 */ /* 0x004fca00078208ff */
[----:B------:R1:W-:Y:S01]  /*36e0*/  MUFU.EX2 R97, R10 ;  /* 0x0000000a00617308 */ /* 0x0003e20000000800 */
[----:B---3--:R-:W-:Y:S01]  /*36f0*/  @P0 LEA.HI.X R7, R8, c[0x0][0x1cc], R9, 0x1, P1 ;  /* 0x0000730008070a11 */ /* 0x008fe200008f0c09 */
[----:B------:R-:W-:Y:S01]  /*3700*/  IMAD.U32 R9, RZ, RZ, UR9 ;  /* 0x00000009ff097e24 */ /* 0x000fe2000f8e00ff */
[----:B------:R-:W-:-:S05]  /*3710*/  MOV R8, UR10 ;  /* 0x0000000a00087c02 */ /* 0x000fca0008000f00 */
[----:B------:R2:W-:Y:S01]  /*3720*/  MUFU.EX2 R124, R0 ;  /* 0x00000000007c7308 */ /* 0x0005e20000000800 */
[----:B------:R3:W-:Y:S01]  /*3730*/  @P0 LDGSTS.E.BYPASS.LTC128B.128 [R100+0x10100], [R6.64], !P6 ;  /* 0x1010000006640fae */ /* 0x0007e2000f101d4c */
[----:B------:R-:W-:Y:S01]  /*3740*/  @P0 LEA R8, P1, R8, R6, 0x1 ;  /* 0x0000000608080211 */ /* 0x000fe200078208ff */
[----:B-1----:R-:W-:-:S03]  /*3750*/  FFMA.FTZ R10, R12, c[0x0][0x2d0], -R13 ;  /* 0x0000b4000c0a7a23 */ /* 0x002fc6000001080d */
[----:B------:R-:W-:Y:S01]  /*3760*/  @P0 LEA.HI.X R9, R11, R7, R9, 0x1, P1 ;  /* 0x000000070b090211 */ /* 0x000fe200008f0c09 */
[C---:B------:R-:W-:Y:S01]  /*3770*/  FMUL.FTZ R12, R2.reuse, c[0x0][0x2d0] ;  /* 0x0000b400020c7a20 */ /* 0x040fe20000410000 */
[----:B------:R3:W-:Y:S01]  /*3780*/  @P0 LDGSTS.E.BYPASS.LTC128B.128 [R100+0x12100], [R6.64+0x80], !P5 ;  /* 0x1210008006640fae */ /* 0x0007e2000e901d4c */
[----:B------:R-:W-:Y:S01]  /*3790*/  FSETP.NEU.FTZ.AND P1, PT, R2, -INF , PT ;  /* 0xff8000000200780b */ /* 0x000fe20003f3d000 */
[----:B------:R1:W4:Y:S02]  /*37a0*/  MUFU.EX2 R176, R10 ;  /* 0x0000000a00b07308 */ /* 0x0003240000000800 */
[----:B------:R3:W-:Y:S01]  /*37b0*/  @P0 LDGSTS.E.BYPASS.LTC128B.128 [R100+0x14100], [R6.64+0x100], !P4 ;  /* 0x1410010006640fae */ /* 0x0007e2000e101d4c */
[----:B------:R-:W-:-:S03]  /*37c0*/  FSEL R12, R12, RZ, P1 ;  /* 0x000000ff0c0c7208 */ /* 0x000fc60000800000 */
[----:B------:R3:W-:Y:S02]  /*37d0*/  @P0 LDGSTS.E.BYPASS.LTC128B.128 [R100+0x16100], [R6.64+0x180], !P3 ;  /* 0x1610018006640fae */ /* 0x0007e4000d901d4c */
[--C-:B------:R-:W-:Y:S02]  /*37e0*/  FFMA.FTZ R4, R20, c[0x0][0x2d0], -R12.reuse ;  /* 0x0000b40014047a23 */ /* 0x100fe4000001080c */
[----:B------:R5:W-:Y:S01]  /*37f0*/  @P0 LDGSTS.E.BYPASS.LTC128B.128 [R100+0x11100], [R8.64], !P6 ;  /* 0x1110000008640fae */ /* 0x000be2000f101d4c */
[----:B--2---:R-:W-:Y:S01]  /*3800*/  FFMA.FTZ R0, R33, c[0x0][0x2d0], -R12 ;  /* 0x0000b40021007a23 */ /* 0x004fe2000001080c */
[----:B------:R2:W-:Y:S02]  /*3810*/  MUFU.EX2 R178, R4 ;  /* 0x0000000400b27308 */ /* 0x0005e40000000800 */
[----:B------:R5:W-:Y:S01]  /*3820*/  @P0 LDGSTS.E.BYPASS.LTC128B.128 [R100+0x13100], [R8.64+0x80], !P5 ;  /* 0x1310008008640fae */ /* 0x000be2000e901d4c */
[----:B-1----:R-:W-:-:S03]  /*3830*/  FFMA.FTZ R10, R14, c[0x0][0x2d0], -R13 ;  /* 0x0000b4000e0a7a23 */ /* 0x002fc6000001080d */
[----:B------:R5:W-:Y:S02]  /*3840*/  @P0 LDGSTS.E.BYPASS.LTC128B.128 [R100+0x15100], [R8.64+0x100], !P4 ;  /* 0x1510010008640fae */ /* 0x000be4000e101d4c */
[----:B------:R1:W-:Y:S02]  /*3850*/  MUFU.EX2 R125, R0 ;  /* 0x00000000007d7308 */ /* 0x0003e40000000800 */
[----:B------:R5:W-:Y:S01]  /*3860*/  @P0 LDGSTS.E.BYPASS.LTC128B.128 [R100+0x17100], [R8.64+0x180], !P3 ;  /* 0x1710018008640fae */ /* 0x000be2000d901d4c */
[----:B------:R-:W-:-:S03]  /*3870*/  PLOP3.LUT P0, PT, PT, PT, UP0, 0x80, 0x0 ;  /* 0x000000000000781c */ /* 0x000fc60003f0f008 */
[----:B------:R-:W5:Y:S01]  /*3880*/  LDSM.16.MT88.4 R16, [R238+0x100] ;  /* 0x00010000ee10783b */ /* 0x000f620000004200 */
[--C-:B--2---:R-:W-:Y:S01]  /*3890*/  FFMA.FTZ R4, R24, c[0x0][0x2d0], -R12.reuse ;  /* 0x0000b40018047a23 */ /* 0x104fe2000001080c */
[----:B------:R4:W-:Y:S02]  /*38a0*/  MUFU.EX2 R252, R10 ;  /* 0x0000000a00fc7308 */ /* 0x0009e40000000800 */
[----:B------:R-:W-:Y:S01]  /*38b0*/  LDSM.16.MT88.4 R28, [R241+0x100] ;  /* 0x00010000f11c783b */ /* 0x000fe20000004200 */
[----:B---3--:R-:W-:-:S03]  /*38c0*/  FFMA.FTZ R6, R15, c[0x0][0x2d0], -R12 ;  /* 0x0000b4000f067a23 */ /* 0x008fc6000001080c */
[----:B------:R-:W2:Y:S01]  /*38d0*/  LDSM.16.MT88.4 R20, [R237+0x100] ;  /* 0x00010000ed14783b */ /* 0x000ea20000004200 */
[----:B-1----:R-:W-:Y:S01]  /*38e0*/  FFMA.FTZ R0, R34, c[0x0][0x2d0], -R12 ;  /* 0x0000b40022007a23 */ /* 0x002fe2000001080c */
[----:B------:R1:W-:Y:S02]  /*38f0*/  MUFU.EX2 R127, R4 ;  /* 0x00000004007f7308 */ /* 0x0003e40000000800 */
[----:B------:R-:W3:Y:S04]  /*3900*/  LDSM.16.MT88.4 R32, [R241+0x900] ;  /* 0x00090000f120783b */ /* 0x000ee80000004200 */
[----:B------:R-:W-:Y:S02]  /*3910*/  LDSM.16.MT88.4 R68, [R237+0x2100] ;  /* 0x00210000ed44783b */ /* 0x000fe40000004200 */
[----:B------:R-:W5:Y:S01]  /*3920*/  MUFU.EX2 R179, R6 ;  /* 0x0000000600b37308 */ /* 0x000f620000000800 */
[----:B----4-:R-:W-:Y:S01]  /*3930*/  F2FP.PACK_AB R10, R176, R97 ;  /* 0x00000061b00a723e */ /* 0x010fe200000000ff */
[----:B------:R-:W4:Y:S01]  /*3940*/  LDSM.16.MT88.4 R40, [R238+0x900] ;  /* 0x00090000ee28783b */ /* 0x000f220000004200 */
[----:B-----5:R-:W-:-:S03]  /*3950*/  F2FP.PACK_AB R8, R98, R99 ;  /* 0x000000636208723e */ /* 0x020fc600000000ff */
[----:B------:R-:W5:Y:S01]  /*3960*/  LDSM.16.MT88.4 R56, [R240+0x100] ;  /* 0x00010000f038783b */ /* 0x000f620000004200 */
[--C-:B-1----:R-:W-:Y:S01]  /*3970*/  FFMA.FTZ R4, R25, c[0x0][0x2d0], -R12.reuse ;  /* 0x0000b40019047a23 */ /* 0x102fe2000001080c */
[----:B------:R1:W1:Y:S02]  /*3980*/  MUFU.EX2 R14, R0 ;  /* 0x00000000000e7308 */ /* 0x0002640000000800 */
[----:B------:R-:W2:Y:S04]  /*3990*/  LDSM.16.MT88.4 R72, [R237+0x2900] ;  /* 0x00290000ed48783b */ /* 0x000ea80000004200 */
[----:B------:R-:W3:Y:S01]  /*39a0*/  LDSM.16.MT88.4 R44, [R237+0x900] ;  /* 0x00090000ed2c783b */ /* 0x000ee20000004200 */
[----:B------:R-:W-:Y:S01]  /*39b0*/  F2FP.PACK_AB R9, R178, R179 ;  /* 0x000000b3b209723e */ /* 0x000fe200000000ff */
[----:B------:R1:W1:Y:S02]  /*39c0*/  MUFU.EX2 R126, R4 ;  /* 0x00000004007e7308 */ /* 0x0002640000000800 */
[----:B------:R-:W3:Y:S04]  /*39d0*/  LDSM.16.MT88.4 R64, [R240+0x900] ;  /* 0x00090000f040783b */ /* 0x000ee80000004200 */
[----:B------:R-:W0:Y:S01]  /*39e0*/  LDGDEPBAR ;  /* 0x00000000000079af */ /* 0x000e220000000000 */
[----:B-1----:R-:W-:Y:S01]  /*39f0*/  FFMA.FTZ R0, R48, c[0x0][0x2d0], -R12 ;  /* 0x0000b40030007a23 */ /* 0x002fe2000001080c */
[----:B------:R-:W-:-:S03]  /*3a00*/  F2FP.PACK_AB R5, R14, R125 ;  /* 0x0000007d0e05723e */ /* 0x000fc600000000ff */
[----:B------:R1:W-:Y:S01]  /*3a10*/  MUFU.EX2 R96, R0 ;  /* 0x0000000000607308 */ /* 0x0003e20000000800 */
[----:B------:R-:W-:Y:S01]  /*3a20*/  FFMA.FTZ R4, R26, c[0x0][0x2d0], -R13 ;  /* 0x0000b4001a047a23 */ /* 0x000fe2000001080d */
[----:B------:R-:W-:-:S06]  /*3a30*/  F2FP.PACK_AB R11, R126, R127 ;  /* 0x0000007f7e0b723e */ /* 0x000fcc00000000ff */
[----:B------:R4:W-:Y:S01]  /*3a40*/  MUFU.EX2 R132, R4 ;  /* 0x0000000400847308 */ /* 0x0009e20000000800 */
[C---:B------:R-:W-:Y:S01]  /*3a50*/  HMMA.16816.F32 R36, R8.reuse, R16, RZ ;  /* 0x000000100824723c */ /* 0x040fe200000018ff */
[----:B-1----:R-:W-:Y:S02]  /*3a60*/  FFMA.FTZ R0, R49, c[0x0][0x2d0], -R12 ;  /* 0x0000b40031007a23 */ /* 0x002fe4000001080c */
[----:B------:R-:W1:Y:S04]  /*3a70*/  LDSM.16.MT88.4 R48, [R238+0x2100] ;  /* 0x00210000ee30783b */ /* 0x000e680000004200 */
[----:B------:R-:W3:Y:S01]  /*3a80*/  MUFU.EX2 R15, R0 ;  /* 0x00000000000f7308 */ /* 0x000ee20000000800 */
[----:B--2---:R-:W-:Y:S01]  /*3a90*/  HMMA.16816.F32 R60, R8, R20, RZ ;  /* 0x00000014083c723c */ /* 0x004fe200000018ff */
[----:B----4-:R-:W-:-:S06]  /*3aa0*/  FFMA.FTZ R4, R27, c[0x0][0x2d0], -R13 ;  /* 0x0000b4001b047a23 */ /* 0x010fcc000001080d */
[----:B------:R-:W2:Y:S01]  /*3ab0*/  MUFU.EX2 R6, R4 ;  /* 0x0000000400067308 */ /* 0x000ea20000000800 */
[----:B------:R-:W-:Y:S01]  /*3ac0*/  HMMA.16816.F32 R24, R8, R18, RZ ;  /* 0x000000120818723c */ /* 0x000fe200000018ff */
[----:B---3--:R-:W-:-:S07]  /*3ad0*/  F2FP.PACK_AB R7, R15, R96 ;  /* 0x000000600f07723e */ /* 0x008fce00000000ff */
[----:B------:R-:W-:Y:S01]  /*3ae0*/  HMMA.16816.F32 R16, R8, R30, RZ ;  /* 0x0000001e0810723c */ /* 0x000fe200000018ff */
[----:B--2---:R-:W-:Y:S01]  /*3af0*/  IMAD.MOV.U32 R0, RZ, RZ, R6 ;  /* 0x000000ffff007224 */ /* 0x004fe200078e0006 */
[----:B------:R-:W-:-:S06]  /*3b00*/  F2FP.PACK_AB R4, R132, R252 ;  /* 0x000000fc8404723e */ /* 0x000fcc00000000ff */
[----:B------:R-:W-:Y:S01]  /*3b10*/  HMMA.16816.F32 R52, R8, R22, RZ ;  /* 0x000000160834723c */ /* 0x000fe200000018ff */
[----:B------:R-:W-:-:S07]  /*3b20*/  F2FP.PACK_AB R6, R124, R0 ;  /* 0x000000007c06723e */ /* 0x000fce00000000ff */
[----:B------:R-:W-:Y:S08]  /*3b30*/  HMMA.16816.F32 R20, R8, R28, RZ ;  /* 0x0000001c0814723c */ /* 0x000ff000000018ff */
[C---:B------:R-:W-:Y:S08]  /*3b40*/  HMMA.16816.F32 R16, R4.reuse, R34, R16 ;  /* 0x000000220410723c */ /* 0x040ff00000001810 */
[C---:B------:R-:W-:Y:S08]  /*3b50*/  HMMA.16816.F32 R36, R4.reuse, R40, R36 ;  /* 0x000000280424723c */ /* 0x040ff00000001824 */
[C---:B------:R-:W-:Y:S01]  /*3b60*/  HMMA.16816.F32 R20, R4.reuse, R32, R20 ;  /* 0x000000200414723c */ /* 0x040fe20000001814 */
[----:B------:R-:W2:Y:S07]  /*3b70*/  LDSM.16.MT88.4 R32, [R241+0x2100] ;  /* 0x00210000f120783b */ /* 0x000eae0000004200 */
[----:B------:R-:W-:Y:S01]  /*3b80*/  MOV R107, R16 ;  /* 0x00000010006b7202 */ /* 0x000fe20000000f00 */
[----:B------:R-:W-:Y:S01]  /*3b90*/  IMAD.MOV.U32 R177, RZ, RZ, R17 ;  /* 0x000000ffffb17224 */ /* 0x000fe200078e0011 */
[----:B------:R-:W-:Y:S01]  /*3ba0*/  HMMA.16816.F32 R148, R4, R42, R24 ;  /* 0x0000002a0494723c */ /* 0x000fe20000001818 */
[----:B------:R-:W-:Y:S01]  /*3bb0*/  IMAD.MOV.U32 R135, RZ, RZ, R18 ;  /* 0x000000ffff877224 */ /* 0x000fe200078e0012 */
[----:B------:R-:W-:Y:S01]  /*3bc0*/  LDSM.16.MT88.4 R40, [R238+0x4100] ;  /* 0x00410000ee28783b */ /* 0x000fe20000004200 */
[----:B------:R-:W-:-:S03]  /*3bd0*/  IMAD.MOV.U32 R134, RZ, RZ, R19 ;  /* 0x000000ffff867224 */ /* 0x000fc600078e0013 */
[----:B------:R-:W-:Y:S01]  /*3be0*/  MOV R106, R39 ;  /* 0x00000027006a7202 */ /* 0x000fe20000000f00 */
[----:B------:R-:W-:Y:S01]  /*3bf0*/  IMAD.MOV.U32 R105, RZ, RZ, R37 ;  /* 0x000000ffff697224 */ /* 0x000fe200078e0025 */
[C---:B------:R-:W-:Y:S01]  /*3c00*/  HMMA.16816.F32 R16, R8.reuse, R68, RZ ;  /* 0x000000440810723c */ /* 0x040fe200000018ff */
[----:B------:R-:W-:Y:S02]  /*3c10*/  IMAD.MOV.U32 R104, RZ, RZ, R38 ;  /* 0x000000ffff687224 */ /* 0x000fe400078e0026 */
[----:B------:R-:W-:Y:S02]  /*3c20*/  IMAD.MOV.U32 R103, RZ, RZ, R36 ;  /* 0x000000ffff677224 */ /* 0x000fe400078e0024 */
[----:B------:R-:W3:Y:S01]  /*3c30*/  LDSM.16.MT88.4 R36, [R238+0x2900] ;  /* 0x00290000ee24783b */ /* 0x000ee20000004200 */
[----:B------:R-:W-:Y:S01]  /*3c40*/  MOV R79, R20 ;  /* 0x00000014004f7202 */ /* 0x000fe20000000f00 */
[----:B------:R-:W-:Y:S01]  /*3c50*/  IMAD.MOV.U32 R78, RZ, RZ, R21 ;  /* 0x000000ffff4e7224 */ /* 0x000fe200078e0015 */
[----:B-----5:R-:W-:Y:S01]  /*3c60*/  HMMA.16816.F32 R28, R8, R56, RZ ;  /* 0x00000038081c723c */ /* 0x020fe200000018ff */
[----:B------:R-:W-:-:S02]  /*3c70*/  IMAD.MOV.U32 R77, RZ, RZ, R22 ;  /* 0x000000ffff4d7224 */ /* 0x000fc400078e0016 */
[----:B------:R-:W-:-:S05]  /*3c80*/  IMAD.MOV.U32 R76, RZ, RZ, R23 ;  /* 0x000000ffff4c7224 */ /* 0x000fca00078e0017 */
[----:B------:R-:W-:Y:S01]  /*3c90*/  HMMA.16816.F32 R20, R8, R58, RZ ;  /* 0x0000003a0814723c */ /* 0x000fe200000018ff */
[----:B------:R-:W-:Y:S07]  /*3ca0*/  LDSM.16.MT88.4 R56, [R241+0x2900] ;  /* 0x00290000f138783b */ /* 0x000fee0000004200 */
[C---:B------:R-:W-:Y:S08]  /*3cb0*/  HMMA.16816.F32 R24, R4.reuse, R72, R16 ;  /* 0x000000480418723c */ /* 0x040ff00000001810 */
[C---:B------:R-:W-:Y:S01]  /*3cc0*/  HMMA.16816.F32 R164, R4.reuse, R44, R60 ;  /* 0x0000002c04a4723c */ /* 0x040fe2000000183c */
[----:B------:R-:W-:Y:S07]  /*3cd0*/  LDSM.16.MT88.4 R60, [R241+0x4100] ;  /* 0x00410000f13c783b */ /* 0x000fee0000004200 */
[C---:B------:R-:W-:Y:S01]  /*3ce0*/  HMMA.16816.F32 R156, R4.reuse, R46, R52 ;  /* 0x0000002e049c723c */ /* 0x040fe20000001834 */
[----:B------:R-:W4:Y:S04]  /*3cf0*/  LDSM.16.MT88.4 R44, [R240+0x2100] ;  /* 0x00210000f02c783b */ /* 0x000f280000004200 */
[----:B------:R-:W-:Y:S03]  /*3d00*/  LDSM.16.MT88.4 R52, [R240+0x2900] ;  /* 0x00290000f034783b */ /* 0x000fe60000004200 */
[----:B------:R-:W-:Y:S01]  /*3d10*/  HMMA.16816.F32 R244, R4, R66, R20 ;  /* 0x0000004204f4723c */ /* 0x000fe20000001814 */
[----:B------:R-:W-:Y:S01]  /*3d20*/  MOV R102, R26 ;  /* 0x0000001a00667202 */ /* 0x000fe20000000f00 */
[----:B------:R-:W-:-:S02]  /*3d30*/  IMAD.MOV.U32 R101, RZ, RZ, R24 ;  /* 0x000000ffff657224 */ /* 0x000fc400078e0018 */
[----:B------:R-:W-:Y:S02]  /*3d40*/  IMAD.MOV.U32 R100, RZ, RZ, R25 ;  /* 0x000000ffff647224 */ /* 0x000fe400078e0019 */
[----:B------:R-:W-:Y:S02]  /*3d50*/  IMAD.MOV.U32 R133, RZ, RZ, R27 ;  /* 0x000000ffff857224 */ /* 0x000fe400078e001b */
[C---:B-1----:R-:W-:Y:S08]  /*3d60*/  HMMA.16816.F32 R24, R8.reuse, R48, RZ ;  /* 0x000000300818723c */ /* 0x042ff000000018ff */
[----:B------:R-:W-:Y:S01]  /*3d70*/  HMMA.16816.F32 R20, R8, R50, RZ ;  /* 0x000000320814723c */ /* 0x000fe200000018ff */
[----:B------:R-:W1:Y:S07]  /*3d80*/  LDSM.16.MT88.4 R48, [R237+0x4100] ;  /* 0x00410000ed30783b */ /* 0x000e6e0000004200 */
[----:B------:R-:W-:Y:S01]  /*3d90*/  HMMA.16816.F32 R140, R4, R64, R28 ;  /* 0x00000040048c723c */ /* 0x000fe2000000181c */
[----:B------:R-:W-:Y:S07]  /*3da0*/  LDSM.16.MT88.4 R64, [R238+0x4900] ;  /* 0x00490000ee40783b */ /* 0x000fee0000004200 */
[C---:B------:R-:W-:Y:S01]  /*3db0*/  HMMA.16816.F32 R28, R8.reuse, R70, RZ ;  /* 0x00000046081c723c */ /* 0x040fe200000018ff */
[----:B------:R-:W-:Y:S07]  /*3dc0*/  LDSM.16.MT88.4 R68, [R240+0x4100] ;  /* 0x00410000f044783b */ /* 0x000fee0000004200 */
[----:B--2---:R-:W-:Y:S08]  /*3dd0*/  HMMA.16816.F32 R16, R8, R32, RZ ;  /* 0x000000200810723c */ /* 0x004ff000000018ff */
[C---:B---3--:R-:W-:Y:S08]  /*3de0*/  HMMA.16816.F32 R160, R4.reuse, R36, R24 ;  /* 0x0000002404a0723c */ /* 0x048ff00000001818 */
[----:B------:R-:W-:Y:S01]  /*3df0*/  HMMA.16816.F32 R152, R4, R38, R20 ;  /* 0x000000260498723c */ /* 0x000fe20000001814 */
[----:B------:R-:W2:Y:S07]  /*3e00*/  LDSM.16.MT88.4 R36, [R237+0x4900] ;  /* 0x00490000ed24783b */ /* 0x000eae0000004200 */
[----:B------:R-:W-:Y:S08]  /*3e10*/  HMMA.16816.F32 R32, R8, R34, RZ ;  /* 0x000000220820723c */ /* 0x000ff000000018ff */
[----:B------:R-:W-:Y:S08]  /*3e20*/  HMMA.16816.F32 R72, R4, R74, R28 ;  /* 0x0000004a0448723c */ /* 0x000ff0000000181c */
[C---:B----4-:R-:W-:Y:S08]  /*3e30*/  HMMA.16816.F32 R28, R8.reuse, R44, RZ ;  /* 0x0000002c081c723c */ /* 0x050ff000000018ff */
[C---:B------:R-:W-:Y:S01]  /*3e40*/  HMMA.16816.F32 R24, R8.reuse, R46, RZ ;  /* 0x0000002e0818723c */ /* 0x040fe200000018ff */
[----:B------:R-:W3:Y:S07]  /*3e50*/  LDSM.16.MT88.4 R44, [R241+0x4900] ;  /* 0x00490000f12c783b */ /* 0x000eee0000004200 */
[----:B-1----:R-:W-:Y:S08]  /*3e60*/  HMMA.16816.F32 R20, R8, R48, RZ ;  /* 0x000000300814723c */ /* 0x002ff000000018ff */
[----:B------:R-:W-:Y:S08]  /*3e70*/  HMMA.16816.F32 R144, R4, R56, R16 ;  /* 0x000000380490723c */ /* 0x000ff00000001810 */
[----:B------:R-:W-:Y:S01]  /*3e80*/  HMMA.16816.F32 R16, R8, R50, RZ ;  /* 0x000000320810723c */ /* 0x000fe200000018ff */
[----:B------:R-:W1:Y:S07]  /*3e90*/  LDSM.16.MT88.4 R48, [R237+0x6100] ;  /* 0x00610000ed30783b */ /* 0x000e6e0000004200 */
[C---:B------:R-:W-:Y:S01]  /*3ea0*/  HMMA.16816.F32 R128, R4.reuse, R58, R32 ;  /* 0x0000003a0480723c */ /* 0x040fe20000001820 */
[----:B------:R-:W4:Y:S07]  /*3eb0*/  LDSM.16.MT88.4 R56, [R240+0x4900] ;  /* 0x00490000f038783b */ /* 0x000f2e0000004200 */
[----:B------:R-:W-:Y:S07]  /*3ec0*/  HMMA.16816.F32 R136, R4, R52, R28 ;  /* 0x000000340488723c */ /* 0x000fee000000181c */
[----:B------:R-:W-:Y:S01]  /*3ed0*/  MOV R53, R107 ;  /* 0x0000006b00357202 */ /* 0x000fe20000000f00 */
[----:B------:R-:W-:Y:S01]  /*3ee0*/  HMMA.16816.F32 R32, R8, R40, RZ ;  /* 0x000000280820723c */ /* 0x000fe200000018ff */
[----:B------:R-:W-:-:S07]  /*3ef0*/  IMAD.MOV.U32 R52, RZ, RZ, R106 ;  /* 0x000000ffff347224 */ /* 0x000fce00078e006a */
[----:B------:R-:W-:Y:S01]  /*3f00*/  HMMA.16816.F32 R28, R8, R42, RZ ;  /* 0x0000002a081c723c */ /* 0x000fe200000018ff */
[----:B------:R-:W-:Y:S07]  /*3f10*/  LDSM.16.MT88.4 R40, [R241+0x6100] ;  /* 0x00610000f128783b */ /* 0x000fee0000004200 */
[C---:B------:R-:W-:Y:S07]  /*3f20*/  HMMA.16816.F32 R120, R4.reuse, R54, R24 ;  /* 0x000000360478723c */ /* 0x040fee0000001818 */
[----:B------:R-:W-:Y:S01]  /*3f30*/  IMAD.MOV.U32 R54, RZ, RZ, R105 ;  /* 0x000000ffff367224 */ /* 0x000fe200078e0069 */
[----:B--2---:R-:W-:Y:S01]  /*3f40*/  HMMA.16816.F32 R248, R4, R36, R20 ;  /* 0x0000002404f8723c */ /* 0x004fe20000001814 */
[----:B------:R-:W-:-:S07]  /*3f50*/  IMAD.MOV.U32 R55, RZ, RZ, R104 ;  /* 0x000000ffff377224 */ /* 0x000fce00078e0068 */
[C---:B------:R-:W-:Y:S08]  /*3f60*/  HMMA.16816.F32 R24, R8.reuse, R60, RZ ;  /* 0x0000003c0818723c */ /* 0x040ff000000018ff */
[----:B------:R-:W-:Y:S08]  /*3f70*/  HMMA.16816.F32 R20, R8, R62, RZ ;  /* 0x0000003e0814723c */ /* 0x000ff000000018ff */
[----:B------:R-:W-:Y:S01]  /*3f80*/  HMMA.16816.F32 R116, R4, R38, R16 ;  /* 0x000000260474723c */ /* 0x000fe20000001810 */
[----:B------:R-:W2:Y:S07]  /*3f90*/  LDSM.16.MT88.4 R36, [R237+0x6900] ;  /* 0x00690000ed24783b */ /* 0x000eae0000004200 */
[----:B------:R-:W-:Y:S08]  /*3fa0*/  HMMA.16816.F32 R16, R8, R68, RZ ;  /* 0x000000440810723c */ /* 0x000ff000000018ff */
[C---:B------:R-:W-:Y:S01]  /*3fb0*/  HMMA.16816.F32 R104, R4.reuse, R64, R32 ;  /* 0x000000400468723c */ /* 0x040fe20000001820 */
[----:B------:R-:W5:Y:S06]  /*3fc0*/  LDSM.16.MT88.4 R32, [R238+0x6100] ;  /* 0x00610000ee20783b */ /* 0x000f6c0000004200 */
[----:B------:R-:W-:Y:S01]  /*3fd0*/  IMAD.MOV.U32 R64, RZ, RZ, R101 ;  /* 0x000000ffff407224 */ /* 0x000fe200078e0065 */
[C---:B------:R-:W-:Y:S01]  /*3fe0*/  HMMA.16816.F32 R108, R4.reuse, R66, R28 ;  /* 0x00000042046c723c */ /* 0x040fe2000000181c */
[----:B------:R-:W-:Y:S01]  /*3ff0*/  IMAD.MOV.U32 R65, RZ, RZ, R100 ;  /* 0x000000ffff417224 */ /* 0x000fe200078e0064 */
[----:B------:R-:W2:Y:S05]  /*4000*/  LDSM.16.MT88.4 R28, [R238+0x6900] ;  /* 0x00690000ee1c783b */ /* 0x000eaa0000004200 */
[----:B------:R-:W-:Y:S01]  /*4010*/  MOV R66, R103 ;  /* 0x0000006700427202 */ /* 0x000fe20000000f00 */
[----:B------:R-:W-:Y:S01]  /*4020*/  IMAD.MOV.U32 R67, RZ, RZ, R102 ;  /* 0x000000ffff437224 */ /* 0x000fe200078e0066 */
[C---:B---3--:R-:W-:Y:S07]  /*4030*/  HMMA.16816.F32 R112, R4.reuse, R44, R24 ;  /* 0x0000002c0470723c */ /* 0x048fee0000001818 */
[----:B------:R-:W-:Y:S01]  /*4040*/  MOV R44, R99 ;  /* 0x00000063002c7202 */ /* 0x000fe20000000f00 */
[----:B------:R-:W-:Y:S01]  /*4050*/  HMMA.16816.F32 R100, R4, R46, R20 ;  /* 0x0000002e0464723c */ /* 0x000fe20000001814 */
[----:B------:R-:W-:-:S06]  /*4060*/  IMAD.MOV.U32 R45, RZ, RZ, R98 ;  /* 0x000000ffff2d7224 */ /* 0x000fcc00078e0062 */
[----:B------:R-:W-:Y:S01]  /*4070*/  IMAD.MOV.U32 R46, RZ, RZ, R96 ;  /* 0x000000ffff2e7224 */ /* 0x000fe200078e0060 */
[----:B-1----:R-:W-:Y:S01]  /*4080*/  HMMA.16816.F32 R20, R8, R48, RZ ;  /* 0x000000300814723c */ /* 0x002fe200000018ff */
[----:B------:R-:W-:-:S06]  /*4090*/  IMAD.MOV.U32 R47, RZ, RZ, R97 ;  /* 0x000000ffff2f7224 */ /* 0x000fcc00078e0061 */
[----:B------:R-:W-:Y:S01]  /*40a0*/  IMAD.MOV.U32 R48, RZ, RZ, R77 ;  /* 0x000000ffff307224 */ /* 0x000fe200078e004d */
[----:B----4-:R-:W-:Y:S01]  /*40b0*/  HMMA.16816.F32 R96, R4, R56, R16 ;  /* 0x000000380460723c */ /* 0x010fe20000001810 */
[----:B------:R-:W-:-:S06]  /*40c0*/  IMAD.MOV.U32 R49, RZ, RZ, R76 ;  /* 0x000000ffff317224 */ /* 0x000fcc00078e004c */
[----:B------:R-:W-:Y:S01]  /*40d0*/  MOV R56, R79 ;  /* 0x0000004f00387202 */ /* 0x000fe20000000f00 */
[----:B------:R-:W-:Y:S01]  /*40e0*/  HMMA.16816.F32 R16, R8, R50, RZ ;  /* 0x000000320810723c */ /* 0x000fe200000018ff */
[----:B------:R-:W-:-:S07]  /*40f0*/  IMAD.MOV.U32 R57, RZ, RZ, R78 ;  /* 0x000000ffff397224 */ /* 0x000fce00078e004e */
[----:B------:R-:W-:Y:S08]  /*4100*/  HMMA.16816.F32 R24, R8, R70, RZ ;  /* 0x000000460818723c */ /* 0x000ff000000018ff */
[C---:B--2---:R-:W-:Y:S08]  /*4110*/  HMMA.16816.F32 R68, R4.reuse, R36, R20 ;  /* 0x000000240444723c */ /* 0x044ff00000001814 */
[C---:B------:R-:W-:Y:S01]  /*4120*/  HMMA.16816.F32 R60, R4.reuse, R38, R16 ;  /* 0x00000026043c723c */ /* 0x040fe20000001810 */
[----:B------:R-:W1:Y:S07]  /*4130*/  LDSM.16.MT88.4 R36, [R241+0x6900] ;  /* 0x00690000f124783b */ /* 0x000e6e0000004200 */
[----:B------:R-:W-:Y:S08]  /*4140*/  HMMA.16816.F32 R76, R4, R58, R24 ;  /* 0x0000003a044c723c */ /* 0x000ff00000001818 */
[C---:B-----5:R-:W-:Y:S07]  /*4150*/  HMMA.16816.F32 R24, R8.reuse, R32, RZ ;  /* 0x000000200818723c */ /* 0x060fee00000018ff */
[----:B------:R-:W-:Y:S01]  /*4160*/  MOV R32, R48 ;  /* 0x0000003000207202 */ /* 0x000fe20000000f00 */
[----:B------:R-:W-:Y:S01]  /*4170*/  HMMA.16816.F32 R20, R8, R34, RZ ;  /* 0x000000220814723c */ /* 0x000fe200000018ff */
[----:B------:R-:W-:-:S06]  /*4180*/  IMAD.MOV.U32 R33, RZ, RZ, R49 ;  /* 0x000000ffff217224 */ /* 0x000fcc00078e0031 */
[----:B------:R-:W-:Y:S01]  /*4190*/  IMAD.MOV.U32 R34, RZ, RZ, R56 ;  /* 0x000000ffff227224 */ /* 0x000fe200078e0038 */
[----:B------:R-:W-:Y:S01]  /*41a0*/  HMMA.16816.F32 R16, R8, R40, RZ ;  /* 0x000000280810723c */ /* 0x000fe200000018ff */
[----:B------:R-:W-:-:S06]  /*41b0*/  IMAD.MOV.U32 R35, RZ, RZ, R57 ;  /* 0x000000ffff237224 */ /* 0x000fcc00078e0039 */
[----:B------:R-:W-:Y:S01]  /*41c0*/  MOV R40, R46 ;  /* 0x0000002e00287202 */ /* 0x000fe20000000f00 */
[----:B------:R-:W-:Y:S01]  /*41d0*/  HMMA.16816.F32 R56, R4, R28, R24 ;  /* 0x0000001c0438723c */ /* 0x000fe20000001818 */
[----:B------:R-:W-:-:S06]  /*41e0*/  IMAD.MOV.U32 R41, RZ, RZ, R47 ;  /* 0x000000ffff297224 */ /* 0x000fcc00078e002f */
[----:B------:R-:W-:Y:S01]  /*41f0*/  IMAD.MOV.U32 R27, RZ, RZ, R44 ;  /* 0x000000ffff1b7224 */ /* 0x000fe200078e002c */
[----:B------:R-:W-:Y:S01]  /*4200*/  HMMA.16816.F32 R48, R4, R30, R20 ;  /* 0x0000001e0430723c */ /* 0x000fe20000001814 */
[----:B------:R-:W-:Y:S01]  /*4210*/  IMAD.MOV.U32 R28, RZ, RZ, R32 ;  /* 0x000000ffff1c7224 */ /* 0x000fe200078e0020 */
[----:B------:R-:W-:Y:S01]  /*4220*/  MOV R32, R66 ;  /* 0x0000004200207202 */ /* 0x000fe20000000f00 */
[----:B------:R-:W-:Y:S01]  /*4230*/  IMAD.MOV.U32 R29, RZ, RZ, R33 ;  /* 0x000000ffff1d7224 */ /* 0x000fe200078e0021 */
[----:B------:R-:W-:Y:S01]  /*4240*/  MOV R66, R124 ;  /* 0x0000007c00427202 */ /* 0x000fe20000000f00 */
[----:B------:R-:W-:Y:S02]  /*4250*/  IMAD.MOV.U32 R33, RZ, RZ, R54 ;  /* 0x000000ffff217224 */ /* 0x000fe400078e0036 */
[----:B------:R-:W-:Y:S01]  /*4260*/  IMAD.MOV.U32 R30, RZ, RZ, R45 ;  /* 0x000000ffff1e7224 */ /* 0x000fe200078e002d */
[----:B------:R-:W-:Y:S01]  /*4270*/  HMMA.16816.F32 R20, R8, R42, RZ ;  /* 0x0000002a0814723c */ /* 0x000fe200000018ff */
[----:B------:R-:W-:-:S02]  /*4280*/  IMAD.MOV.U32 R54, RZ, RZ, R135 ;  /* 0x000000ffff367224 */ /* 0x000fc400078e0087 */
[----:B------:R-:W-:Y:S02]  /*4290*/  IMAD.MOV.U32 R31, RZ, RZ, R41 ;  /* 0x000000ffff1f7224 */ /* 0x000fe400078e0029 */
[----:B------:R-:W-:Y:S02]  /*42a0*/  IMAD.MOV.U32 R41, RZ, RZ, R35 ;  /* 0x000000ffff297224 */ /* 0x000fe400078e0023 */
[----:B------:R-:W-:Y:S01]  /*42b0*/  MOV R43, R27 ;  /* 0x0000001b002b7202 */ /* 0x000fe20000000f00 */
[----:B-1----:R-:W-:Y:S01]  /*42c0*/  HMMA.16816.F32 R44, R4, R36, R16 ;  /* 0x00000024042c723c */ /* 0x002fe20000001810 */
[----:B------:R-:W1:Y:S01]  /*42d0*/  LDSM.16.MT88.4 R16, [R240+0x6100] ;  /* 0x00610000f010783b */ /* 0x000e620000004200 */
[----:B------:R-:W-:Y:S02]  /*42e0*/  IMAD.MOV.U32 R42, RZ, RZ, R0 ;  /* 0x000000ffff2a7224 */ /* 0x000fe400078e0000 */
[----:B------:R-:W-:Y:S02]  /*42f0*/  FFMA.FTZ R0, R88, c[0x0][0x2d0], -R13 ;  /* 0x0000b40058007a23 */ /* 0x000fe4000001080d */
[----:B------:R-:W-:Y:S01]  /*4300*/  IMAD.MOV.U32 R88, RZ, RZ, R40 ;  /* 0x000000ffff587224 */ /* 0x000fe200078e0028 */
[----:B------:R-:W-:Y:S01]  /*4310*/  MOV R40, R34 ;  /* 0x0000002200287202 */ /* 0x000fe20000000f00 */
[----:B------:R2:W-:Y:S01]  /*4320*/  MUFU.EX2 R124, R0 ;  /* 0x00000000007c7308 */ /* 0x0005e20000000800 */
[----:B------:R-:W-:-:S02]  /*4330*/  IMAD.MOV.U32 R34, RZ, RZ, R55 ;  /* 0x000000ffff227224 */ /* 0x000fc400078e0037 */
[----:B------:R-:W-:Y:S02]  /*4340*/  IMAD.MOV.U32 R55, RZ, RZ, R134 ;  /* 0x000000ffff377224 */ /* 0x000fe400078e0086 */
[----:B------:R-:W-:Y:S01]  /*4350*/  IMAD.MOV.U32 R35, RZ, RZ, R52 ;  /* 0x000000ffff237224 */ /* 0x000fe200078e0034 */
[----:B------:R-:W-:Y:S01]  /*4360*/  MOV R52, R53 ;  /* 0x0000003500347202 */ /* 0x000fe20000000f00 */
[----:B------:R-:W-:Y:S01]  /*4370*/  IMAD.MOV.U32 R53, RZ, RZ, R177 ;  /* 0x000000ffff357224 */ /* 0x000fe200078e00b1 */
[----:B------:R-:W-:Y:S01]  /*4380*/  HMMA.16816.F32 R36, R4, R38, R20 ;  /* 0x000000260424723c */ /* 0x000fe20000001814 */
[----:B--2---:R-:W-:Y:S02]  /*4390*/  FFMA.FTZ R0, R85, c[0x0][0x2d0], -R13 ;  /* 0x0000b40055007a23 */ /* 0x004fe4000001080d */
[----:B------:R-:W-:Y:S02]  /*43a0*/  IMAD.MOV.U32 R85, RZ, RZ, R43 ;  /* 0x000000ffff557224 */ /* 0x000fe400078e002b */
[----:B------:R2:W3:Y:S01]  /*43b0*/  MUFU.EX2 R134, R0 ;  /* 0x0000000000867308 */ /* 0x0004e20000000800 */
[----:B------:R-:W-:-:S02]  /*43c0*/  IMAD.MOV.U32 R43, RZ, RZ, R29 ;  /* 0x000000ffff2b7224 */ /* 0x000fc400078e001d */
[C---:B-1----:R-:W-:Y:S01]  /*43d0*/  HMMA.16816.F32 R24, R8.reuse, R16, RZ ;  /* 0x000000100818723c */ /* 0x042fe200000018ff */
[--C-:B--2---:R-:W-:Y:S02]  /*43e0*/  FFMA.FTZ R0, R84, c[0x0][0x2d0], -R13.reuse ;  /* 0x0000b40054007a23 */ /* 0x104fe4000001080d */
[----:B------:R-:W-:Y:S02]  /*43f0*/  IMAD.MOV.U32 R84, RZ, RZ, R30 ;  /* 0x000000ffff547224 */ /* 0x000fe400078e001e */
[----:B------:R1:W-:Y:S03]  /*4400*/  MUFU.EX2 R135, R0 ;  /* 0x0000000000877308 */ /* 0x0003e60000000800 */
[----:B------:R-:W-:Y:S01]  /*4410*/  HMMA.16816.F32 R8, R8, R18, RZ ;  /* 0x000000120808723c */ /* 0x000fe200000018ff */
[----:B------:R-:W2:Y:S01]  /*4420*/  LDSM.16.MT88.4 R16, [R240+0x6900] ;  /* 0x00690000f010783b */ /* 0x000ea20000004200 */
[----:B-1----:R-:W-:Y:S01]  /*4430*/  FFMA.FTZ R0, R83, c[0x0][0x2d0], -R13 ;  /* 0x0000b40053007a23 */ /* 0x002fe2000001080d */
[----:B------:R-:W-:Y:S01]  /*4440*/  MOV R83, R66 ;  /* 0x0000004200537202 */ /* 0x000fe20000000f00 */
[----:B------:R-:W-:-:S02]  /*4450*/  IMAD.MOV.U32 R66, RZ, RZ, R67 ;  /* 0x000000ffff427224 */ /* 0x000fc400078e0043 */
[----:B------:R1:W4:Y:S01]  /*4460*/  MUFU.EX2 R177, R0 ;  /* 0x0000000000b17308 */ /* 0x0003220000000800 */
[----:B------:R-:W-:Y:S02]  /*4470*/  IMAD.MOV.U32 R67, RZ, RZ, R133 ;  /* 0x000000ffff437224 */ /* 0x000fe400078e0085 */
[----:B-1----:R-:W-:Y:S02]  /*4480*/  FFMA.FTZ R0, R95, c[0x0][0x2d0], -R12 ;  /* 0x0000b4005f007a23 */ /* 0x002fe4000001080c */
[----:B------:R-:W-:Y:S02]  /*4490*/  IMAD.MOV.U32 R95, RZ, RZ, R42 ;  /* 0x000000ffff5f7224 */ /* 0x000fe400078e002a */
[----:B------:R-:W-:-:S11]  /*44a0*/  IMAD.MOV.U32 R42, RZ, RZ, R28 ;  /* 0x000000ffff2a7224 */ /* 0x000fd600078e001c */
[C---:B--2---:R-:W-:Y:S01]  /*44b0*/  HMMA.16816.F32 R20, R4.reuse, R18, R8 ;  /* 0x000000120414723c */ /* 0x044fe20000001808 */
[----:B------:R-:W1:Y:S01]  /*44c0*/  LDSM.16.MT88.4 R8, [R237+0x1100] ;  /* 0x00110000ed08783b */ /* 0x000e620000004200 */
[----:B------:R2:W-:Y:S05]  /*44d0*/  MUFU.EX2 R19, R0 ;  /* 0x0000000000137308 */ /* 0x0005ea0000000800 */
[--C-:B------:R-:W-:Y:S01]  /*44e0*/  FFMA.FTZ R18, R81, c[0x0][0x2d0], -R12.reuse ;  /* 0x0000b40051127a23 */ /* 0x100fe2000001080c */
[----:B------:R-:W-:Y:S07]  /*44f0*/  HMMA.16816.F32 R24, R4, R16, R24 ;  /* 0x000000100418723c */ /* 0x000fee0000001818 */
[----:B---3--:R-:W-:Y:S01]  /*4500*/  F2FP.PACK_AB R4, R134, R124 ;  /* 0x0000007c8604723e */ /* 0x008fe200000000ff */
[--C-:B------:R-:W-:Y:S01]  /*4510*/  FFMA.FTZ R17, R90, c[0x0][0x2d0], -R13.reuse ;  /* 0x0000b4005a117a23 */ /* 0x100fe2000001080d */
[----:B----4-:R-:W-:Y:S01]  /*4520*/  F2FP.PACK_AB R6, R177, R135 ;  /* 0x00000087b106723e */ /* 0x010fe200000000ff */
[----:B--2---:R-:W-:Y:S01]  /*4530*/  FFMA.FTZ R0, R92, c[0x0][0x2d0], -R12 ;  /* 0x0000b4005c007a23 */ /* 0x004fe2000001080c */
[----:B------:R-:W-:Y:S01]  /*4540*/  MOV R92, R132 ;  /* 0x00000084005c7202 */ /* 0x000fe20000000f00 */
[----:B------:R-:W-:Y:S01]  /*4550*/  FFMA.FTZ R16, R89, c[0x0][0x2d0], -R13 ;  /* 0x0000b40059107a23 */ /* 0x000fe2000001080d */
[----:B------:R-:W-:Y:S01]  /*4560*/  MOV R90, R15 ;  /* 0x0000000f005a7202 */ /* 0x000fe20000000f00 */
[----:B------:R2:W3:Y:S01]  /*4570*/  MUFU.EX2 R132, R0 ;  /* 0x0000000000847308 */ /* 0x0004e20000000800 */
[----:B------:R-:W-:-:S02]  /*4580*/  IMAD.MOV.U32 R89, RZ, RZ, R14 ;  /* 0x000000ffff597224 */ /* 0x000fc400078e000e */
[--C-:B------:R-:W-:Y:S02]  /*4590*/  FFMA.FTZ R15, R87, c[0x0][0x2d0], -R13.reuse ;  /* 0x0000b400570f7a23 */ /* 0x100fe4000001080d */
[----:B------:R-:W-:Y:S02]  /*45a0*/  FFMA.FTZ R14, R86, c[0x0][0x2d0], -R13 ;  /* 0x0000b400560e7a23 */ /* 0x000fe4000001080d */
[--C-:B------:R-:W-:Y:S01]  /*45b0*/  FFMA.FTZ R13, R94, c[0x0][0x2d0], -R12.reuse ;  /* 0x0000b4005e0d7a23 */ /* 0x100fe2000001080c */
[----:B------:R-:W-:Y:S01]  /*45c0*/  MUFU.EX2 R17, R17 ;  /* 0x0000001100117308 */ /* 0x000fe20000000800 */
[----:B--2---:R-:W-:Y:S01]  /*45d0*/  FFMA.FTZ R0, R93, c[0x0][0x2d0], -R12 ;  /* 0x0000b4005d007a23 */ /* 0x004fe2000001080c */
[----:B---3--:R-:W-:Y:S01]  /*45e0*/  F2FP.PACK_AB R5, R132, R19 ;  /* 0x000000138405723e */ /* 0x008fe200000000ff */
[----:B------:R-:W-:-:S05]  /*45f0*/  IMAD.MOV.U32 R93, RZ, RZ, R31 ;  /* 0x000000ffff5d7224 */ /* 0x000fca00078e001f */
[----:B------:R-:W-:Y:S08]  /*4600*/  MUFU.EX2 R16, R16 ;  /* 0x0000001000107308 */ /* 0x000ff00000000800 */
[----:B------:R2:W-:Y:S02]  /*4610*/  MUFU.EX2 R133, R0 ;  /* 0x0000000000857308 */ /* 0x0005e40000000800 */
[----:B--2---:R-:W-:-:S02]  /*4620*/  FFMA.FTZ R0, R91, c[0x0][0x2d0], -R12 ;  /* 0x0000b4005b007a23 */ /* 0x004fc4000001080c */
[----:B------:R-:W-:-:S04]  /*4630*/  IMAD.MOV.U32 R91, RZ, RZ, R176 ;  /* 0x000000ffff5b7224 */ /* 0x000fc800078e00b0 */
[----:B------:R-:W2:Y:S02]  /*4640*/  MUFU.EX2 R176, R0 ;  /* 0x0000000000b07308 */ /* 0x000ea40000000800 */
[----:B--2---:R-:W-:Y:S01]  /*4650*/  F2FP.PACK_AB R7, R176, R133 ;  /* 0x00000085b007723e */ /* 0x004fe200000000ff */
[--C-:B------:R-:W-:Y:S02]  /*4660*/  FFMA.FTZ R0, R82, c[0x0][0x2d0], -R12.reuse ;  /* 0x0000b40052007a23 */ /* 0x100fe4000001080c */
[----:B------:R-:W-:-:S04]  /*4670*/  FFMA.FTZ R12, R80, c[0x0][0x2d0], -R12 ;  /* 0x0000b400500c7a23 */ /* 0x000fc8000001080c */
[C---:B-1----:R-:W-:Y:S08]  /*4680*/  HMMA.16816.F32 R164, R4.reuse, R8, R164 ;  /* 0x0000000804a4723c */ /* 0x042ff000000018a4 */
[C---:B------:R-:W-:Y:S01]  /*4690*/  HMMA.16816.F32 R28, R4.reuse, R10, R156 ;  /* 0x0000000a041c723c */ /* 0x040fe2000000189c */
[----:B------:R-:W1:Y:S07]  /*46a0*/  LDSM.16.MT88.4 R8, [R238+0x1100] ;  /* 0x00110000ee08783b */ /* 0x000e6e0000004200 */
[C---:B-1----:R-:W-:Y:S08]  /*46b0*/  HMMA.16816.F32 R156, R4.reuse, R8, R32 ;  /* 0x00000008049c723c */ /* 0x042ff00000001820 */
[C---:B------:R-:W-:Y:S01]  /*46c0*/  HMMA.16816.F32 R32, R4.reuse, R10, R148 ;  /* 0x0000000a0420723c */ /* 0x040fe20000001894 */
[----:B------:R-:W1:Y:S07]  /*46d0*/  LDSM.16.MT88.4 R8, [R241+0x1100] ;  /* 0x00110000f108783b */ /* 0x000e6e0000004200 */
[C---:B-1----:R-:W-:Y:S08]  /*46e0*/  HMMA.16816.F32 R148, R4.reuse, R8, R40 ;  /* 0x000000080494723c */ /* 0x042ff00000001828 */
[C---:B------:R-:W-:Y:S01]  /*46f0*/  HMMA.16816.F32 R40, R4.reuse, R10, R52 ;  /* 0x0000000a0428723c */ /* 0x040fe20000001834 */
[----:B------:R-:W1:Y:S07]  /*4700*/  LDSM.16.MT88.4 R8, [R240+0x1100] ;  /* 0x00110000f008783b */ /* 0x000e6e0000004200 */
[C---:B-1----:R-:W-:Y:S08]  /*4710*/  HMMA.16816.F32 R140, R4.reuse, R8, R140 ;  /* 0x00000008048c723c */ /* 0x042ff0000000188c */
[----:B------:R-:W-:Y:S01]  /*4720*/  HMMA.16816.F32 R52, R4, R10, R244 ;  /* 0x0000000a0434723c */ /* 0x000fe200000018f4 */
[----:B------:R-:W1:Y:S06]  /*4730*/  LDSM.16.MT88.4 R8, [R237+0x3100] ;  /* 0x00310000ed08783b */ /* 0x000e6c0000004200 */
[----:B------:R-:W-:Y:S01]  /*4740*/  IMAD.MOV.U32 R245, RZ, RZ, R83 ;  /* 0x000000fffff57224 */ /* 0x000fe200078e0053 */
[----:B------:R-:W-:Y:S01]  /*4750*/  MOV R246, R91 ;  /* 0x0000005b00f67202 */ /* 0x000fe20000000f00 */
[----:B------:R-:W-:-:S02]  /*4760*/  IMAD.MOV.U32 R244, RZ, RZ, R89 ;  /* 0x000000fffff47224 */ /* 0x000fc400078e0059 */
[----:B------:R-:W-:Y:S01]  /*4770*/  IMAD.MOV.U32 R247, RZ, RZ, R90 ;  /* 0x000000fffff77224 */ /* 0x000fe200078e005a */
[C---:B-1----:R-:W-:Y:S08]  /*4780*/  HMMA.16816.F32 R64, R4.reuse, R8, R64 ;  /* 0x000000080440723c */ /* 0x042ff00000001840 */
[C---:B------:R-:W-:Y:S01]  /*4790*/  HMMA.16816.F32 R72, R4.reuse, R10, R72 ;  /* 0x0000000a0448723c */ /* 0x040fe20000001848 */
[----:B------:R-:W1:Y:S07]  /*47a0*/  LDSM.16.MT88.4 R8, [R238+0x3100] ;  /* 0x00310000ee08783b */ /* 0x000e6e0000004200 */
[----:B-1----:R-:W-:Y:S07]  /*47b0*/  HMMA.16816.F32 R80, R4, R8, R160 ;  /* 0x000000080450723c */ /* 0x002fee00000018a0 */
[----:B------:R-:W-:Y:S01]  /*47c0*/  MOV R161, R84 ;  /* 0x0000005400a17202 */ /* 0x000fe20000000f00 */
[----:B------:R-:W-:-:S02]  /*47d0*/  IMAD.MOV.U32 R160, RZ, RZ, R85 ;  /* 0x000000ffffa07224 */ /* 0x000fc400078e0055 */
[----:B------:R-:W-:Y:S01]  /*47e0*/  HMMA.16816.F32 R84, R4, R10, R152 ;  /* 0x0000000a0454723c */ /* 0x000fe20000001898 */
[----:B------:R-:W1:Y:S01]  /*47f0*/  LDSM.16.MT88.4 R8, [R241+0x3100] ;  /* 0x00310000f108783b */ /* 0x000e620000004200 */
[----:B------:R-:W-:Y:S02]  /*4800*/  IMAD.MOV.U32 R163, RZ, RZ, R93 ;  /* 0x000000ffffa37224 */ /* 0x000fe400078e005d */
[----:B------:R-:W-:-:S03]  /*4810*/  IMAD.MOV.U32 R162, RZ, RZ, R92 ;  /* 0x000000ffffa27224 */ /* 0x000fc600078e005c */
[----:B------:R-:W-:Y:S02]  /*4820*/  IMAD.MOV.U32 R154, RZ, RZ, R95 ;  /* 0x000000ffff9a7224 */ /* 0x000fe400078e005f */
[----:B------:R-:W-:Y:S02]  /*4830*/  IMAD.MOV.U32 R155, RZ, RZ, R88 ;  /* 0x000000ffff9b7224 */ /* 0x000fe400078e0058 */
[C---:B-1----:R-:W-:Y:S08]  /*4840*/  HMMA.16816.F32 R88, R4.reuse, R8, R144 ;  /* 0x000000080458723c */ /* 0x042ff00000001890 */
[C---:B------:R-:W-:Y:S01]  /*4850*/  HMMA.16816.F32 R92, R4.reuse, R10, R128 ;  /* 0x0000000a045c723c */ /* 0x040fe20000001880 */
[----:B------:R-:W1:Y:S07]  /*4860*/  LDSM.16.MT88.4 R8, [R240+0x3100] ;  /* 0x00310000f008783b */ /* 0x000e6e0000004200 */
[C---:B-1----:R-:W-:Y:S08]  /*4870*/  HMMA.16816.F32 R136, R4.reuse, R8, R136 ;  /* 0x000000080488723c */ /* 0x042ff00000001888 */
[----:B------:R-:W-:Y:S11]  /*4880*/  HMMA.16816.F32 R8, R4, R10, R120 ;  /* 0x0000000a0408723c */ /* 0x000ff60000001878 */
[----:B------:R-:W-:Y:S05]  /*4890*/  @!UPT UIADD3 URZ, URZ, URZ, URZ ;  /* 0x0000003f3f3ff290 */ /* 0x000fea000fffe03f */
[----:B------:R-:W-:Y:S01]  /*48a0*/  IMAD.MOV.U32 R147, RZ, RZ, R138 ;  /* 0x000000ffff937224 */ /* 0x000fe200078e008a */
[----:B------:R-:W-:Y:S01]  /*48b0*/  MOV R138, R154 ;  /* 0x0000009a008a7202 */ /* 0x000fe20000000f00 */
[----:B------:R-:W-:Y:S01]  /*48c0*/  IMAD.MOV.U32 R146, RZ, RZ, R139 ;  /* 0x000000ffff927224 */ /* 0x000fe200078e008b */
[----:B------:R-:W-:Y:S01]  /*48d0*/  MOV R153, R136 ;  /* 0x0000008800997202 */ /* 0x000fe20000000f00 */
[----:B------:R-:W-:Y:S02]  /*48e0*/  IMAD.MOV.U32 R139, RZ, RZ, R155 ;  /* 0x000000ffff8b7224 */ /* 0x000fe400078e009b */
[----:B------:R-:W-:Y:S02]  /*48f0*/  IMAD.MOV.U32 R152, RZ, RZ, R137 ;  /* 0x000000ffff987224 */ /* 0x000fe400078e0089 */
[----:B------:R-:W-:Y:S01]  /*4900*/  IMAD.MOV.U32 R131, RZ, RZ, R8 ;  /* 0x000000ffff837224 */ /* 0x000fe200078e0008 */
[----:B------:R-:W-:Y:S01]  /*4910*/  MOV R155, R10 ;  /* 0x0000000a009b7202 */ /* 0x000fe20000000f00 */
[----:B------:R-:W-:-:S02]  /*4920*/  IMAD.MOV.U32 R128, RZ, RZ, R9 ;  /* 0x000000ffff807224 */ /* 0x000fc400078e0009 */
[----:B------:R-:W-:Y:S02]  /*4930*/  IMAD.MOV.U32 R154, RZ, RZ, R11 ;  /* 0x000000ffff9a7224 */ /* 0x000fe400078e000b */
[----:B------:R-:W1:Y:S02]  /*4940*/  LDSM.16.MT88.4 R8, [R237+0x5100] ;  /* 0x00510000ed08783b */ /* 0x000e640000004200 */
[C---:B-1----:R-:W-:Y:S08]  /*4950*/  HMMA.16816.F32 R248, R4.reuse, R8, R248 ;  /* 0x0000000804f8723c */ /* 0x042ff000000018f8 */
[C---:B------:R-:W-:Y:S01]  /*4960*/  HMMA.16816.F32 R116, R4.reuse, R10, R116 ;  /* 0x0000000a0474723c */ /* 0x040fe20000001874 */
[----:B------:R-:W1:Y:S07]  /*4970*/  LDSM.16.MT88.4 R8, [R238+0x5100] ;  /* 0x00510000ee08783b */ /* 0x000e6e0000004200 */
[C---:B-1----:R-:W-:Y:S08]  /*4980*/  HMMA.16816.F32 R104, R4.reuse, R8, R104 ;  /* 0x000000080468723c */ /* 0x042ff00000001868 */
[C---:B------:R-:W-:Y:S01]  /*4990*/  HMMA.16816.F32 R108, R4.reuse, R10, R108 ;  /* 0x0000000a046c723c */ /* 0x040fe2000000186c */
[----:B------:R-:W1:Y:S07]  /*49a0*/  LDSM.16.MT88.4 R8, [R241+0x5100] ;  /* 0x00510000f108783b */ /* 0x000e6e0000004200 */
[C---:B-1----:R-:W-:Y:S08]  /*49b0*/  HMMA.16816.F32 R112, R4.reuse, R8, R112 ;  /* 0x000000080470723c */ /* 0x042ff00000001870 */
[----:B------:R-:W-:Y:S11]  /*49c0*/  HMMA.16816.F32 R8, R4, R10, R100 ;  /* 0x0000000a0408723c */ /* 0x000ff60000001864 */
[----:B------:R-:W-:Y:S05]  /*49d0*/  @!UPT UIADD3 URZ, URZ, URZ, URZ ;  /* 0x0000003f3f3ff290 */ /* 0x000fea000fffe03f */
[----:B------:R-:W-:Y:S01]  /*49e0*/  MOV R145, R114 ;  /* 0x0000007200917202 */ /* 0x000fe20000000f00 */
[----:B------:R-:W-:Y:S02]  /*49f0*/  IMAD.MOV.U32 R144, RZ, RZ, R115 ;  /* 0x000000ffff907224 */ /* 0x000fe400078e0073 */
[----:B------:R-:W-:Y:S02]  /*4a00*/  IMAD.MOV.U32 R114, RZ, RZ, R138 ;  /* 0x000000ffff727224 */ /* 0x000fe400078e008a */
[----:B------:R-:W-:Y:S02]  /*4a10*/  IMAD.MOV.U32 R115, RZ, RZ, R139 ;  /* 0x000000ffff737224 */ /* 0x000fe400078e008b */
[----:B------:R-:W-:Y:S01]  /*4a20*/  IMAD.MOV.U32 R130, RZ, RZ, R113 ;  /* 0x000000ffff827224 */ /* 0x000fe200078e0071 */
[----:B------:R-:W-:Y:S01]  /*4a30*/  MOV R139, R9 ;  /* 0x00000009008b7202 */ /* 0x000fe20000000f00 */
[----:B------:R-:W-:Y:S02]  /*4a40*/  IMAD.MOV.U32 R138, RZ, RZ, R10 ;  /* 0x000000ffff8a7224 */ /* 0x000fe400078e000a */
[----:B------:R-:W-:-:S02]  /*4a50*/  IMAD.MOV.U32 R137, RZ, RZ, R11 ;  /* 0x000000ffff897224 */ /* 0x000fc400078e000b */
[----:B------:R-:W-:Y:S02]  /*4a60*/  IMAD.MOV.U32 R136, RZ, RZ, R8 ;  /* 0x000000ffff887224 */ /* 0x000fe400078e0008 */
[----:B------:R-:W1:Y:S01]  /*4a70*/  LDSM.16.MT88.4 R8, [R240+0x5100] ;  /* 0x00510000f008783b */ /* 0x000e620000004200 */
[----:B------:R-:W-:Y:S01]  /*4a80*/  IMAD.MOV.U32 R129, RZ, RZ, R112 ;  /* 0x000000ffff817224 */ /* 0x000fe200078e0070 */
[C---:B-1----:R-:W-:Y:S07]  /*4a90*/  HMMA.16816.F32 R120, R4.reuse, R8, R96 ;  /* 0x000000080478723c */ /* 0x042fee0000001860 */
[----:B------:R-:W-:Y:S01]  /*4aa0*/  MOV R98, R114 ;  /* 0x0000007200627202 */ /* 0x000fe20000000f00 */
[----:B------:R-:W-:Y:S01]  /*4ab0*/  IMAD.MOV.U32 R99, RZ, RZ, R115 ;  /* 0x000000ffff637224 */ /* 0x000fe200078e0073 */
[----:B------:R-:W-:Y:S01]  /*4ac0*/  MOV R97, R129 ;  /* 0x0000008100617202 */ /* 0x000fe20000000f00 */
[----:B------:R-:W-:Y:S01]  /*4ad0*/  HMMA.16816.F32 R112, R4, R10, R76 ;  /* 0x0000000a0470723c */ /* 0x000fe2000000184c */
[----:B------:R-:W1:Y:S01]  /*4ae0*/  LDSM.16.MT88.4 R8, [R237+0x7100] ;  /* 0x00710000ed08783b */ /* 0x000e620000004200 */
[----:B------:R-:W-:-:S02]  /*4af0*/  IMAD.MOV.U32 R96, RZ, RZ, R162 ;  /* 0x000000ffff607224 */ /* 0x000fc400078e00a2 */
[----:B------:R-:W-:-:S04]  /*4b00*/  IMAD.MOV.U32 R129, RZ, RZ, R246 ;  /* 0x000000ffff817224 */ /* 0x000fc800078e00f6 */
[C---:B-1----:R-:W-:Y:S07]  /*4b10*/  HMMA.16816.F32 R100, R4.reuse, R8, R68 ;  /* 0x000000080464723c */ /* 0x042fee0000001844 */
[----:B------:R-:W-:Y:S01]  /*4b20*/  IMAD.MOV.U32 R69, RZ, RZ, R98 ;  /* 0x000000ffff457224 */ /* 0x000fe200078e0062 */
[----:B------:R-:W-:Y:S01]  /*4b30*/  HMMA.16816.F32 R76, R4, R10, R60 ;  /* 0x0000000a044c723c */ /* 0x000fe2000000183c */
[----:B------:R-:W1:Y:S01]  /*4b40*/  LDSM.16.MT88.4 R8, [R238+0x7100] ;  /* 0x00710000ee08783b */ /* 0x000e620000004200 */
[----:B------:R-:W-:Y:S01]  /*4b50*/  IMAD.MOV.U32 R68, RZ, RZ, R99 ;  /* 0x000000ffff447224 */ /* 0x000fe200078e0063 */
[----:B------:R-:W-:Y:S01]  /*4b60*/  MOV R99, R131 ;  /* 0x0000008300637202 */ /* 0x000fe20000000f00 */
[----:B------:R-:W-:Y:S01]  /*4b70*/  IMAD.MOV.U32 R98, RZ, RZ, R130 ;  /* 0x000000ffff627224 */ /* 0x000fe200078e0082 */
[----:B------:R-:W-:Y:S01]  /*4b80*/  MOV R131, R245 ;  /* 0x000000f500837202 */ /* 0x000fe20000000f00 */
[----:B------:R-:W-:-:S02]  /*4b90*/  IMAD.MOV.U32 R70, RZ, RZ, R163 ;  /* 0x000000ffff467224 */ /* 0x000fc400078e00a3 */
[----:B------:R-:W-:Y:S02]  /*4ba0*/  IMAD.MOV.U32 R71, RZ, RZ, R244 ;  /* 0x000000ffff477224 */ /* 0x000fe400078e00f4 */
[----:B------:R-:W-:Y:S11]  /*4bb0*/  IMAD.MOV.U32 R130, RZ, RZ, R247 ;  /* 0x000000ffff827224 */ /* 0x000ff600078e00f7 */
[----:B------:R-:W-:Y:S03]  /*4bc0*/  @!UPT UIADD3 URZ, URZ, URZ, URZ ;  /* 0x0000003f3f3ff290 */ /* 0x000fe6000fffe03f */
[----:B------:R-:W-:Y:S01]  /*4bd0*/  IMAD.MOV.U32 R63, RZ, RZ, R76 ;  /* 0x000000ffff3f7224 */ /* 0x000fe200078e004c */
[----:B------:R-:W-:Y:S01]  /*4be0*/  MOV R61, R78 ;  /* 0x0000004e003d7202 */ /* 0x000fe20000000f00 */
[----:B------:R-:W-:Y:S02]  /*4bf0*/  IMAD.MOV.U32 R62, RZ, RZ, R77 ;  /* 0x000000ffff3e7224 */ /* 0x000fe400078e004d */
[----:B------:R-:W-:Y:S01]  /*4c00*/  IMAD.MOV.U32 R60, RZ, RZ, R79 ;  /* 0x000000ffff3c7224 */ /* 0x000fe200078e004f */
        /* <DEDUP_REMOVED lines=14> */
[----:B------:R-:W-:Y:S01]  /*4cf0*/  MOV R57, R60 ;  /* 0x0000003c00397202 */ /* 0x000fe20000000f00 */
[----:B------:R-:W-:Y:S01]  /*4d00*/  IMAD.MOV.U32 R56, RZ, RZ, R61 ;  /* 0x000000ffff387224 */ /* 0x000fe200078e003d */
[----:B------:R-:W-:Y:S02]  /*4d10*/  MOV R61, R139 ;  /* 0x0000008b003d7202 */ /* 0x000fe40000000f00 */
[----:B------:R-:W-:Y:S01]  /*4d20*/  MOV R60, R136 ;  /* 0x00000088003c7202 */ /* 0x000fe20000000f00 */
[C---:B-1----:R-:W-:Y:S07]  /*4d30*/  HMMA.16816.F32 R244, R4.reuse, R8, R44 ;  /* 0x0000000804f4723c */ /* 0x042fee000000182c */
[----:B------:R-:W-:Y:S01]  /*4d40*/  IMAD.MOV.U32 R46, RZ, RZ, R51 ;  /* 0x000000ffff2e7224 */ /* 0x000fe200078e0033 */
[----:B------:R-:W-:Y:S01]  /*4d50*/  HMMA.16816.F32 R160, R4, R10, R36 ;  /* 0x0000000a04a0723c */ /* 0x000fe20000001824 */
[----:B------:R-:W1:Y:S01]  /*4d60*/  LDSM.16.MT88.4 R8, [R240+0x7100] ;  /* 0x00710000f008783b */ /* 0x000e620000004200 */
[----:B------:R-:W-:Y:S01]  /*4d70*/  MOV R47, R50 ;  /* 0x00000032002f7202 */ /* 0x000fe20000000f00 */
[----:B------:R-:W-:Y:S01]  /*4d80*/  IMAD.MOV.U32 R51, RZ, RZ, R62 ;  /* 0x000000ffff337224 */ /* 0x000fe200078e003e */
[----:B------:R-:W-:Y:S01]  /*4d90*/  MOV R50, R63 ;  /* 0x0000003f00327202 */ /* 0x000fe20000000f00 */
[----:B------:R-:W-:-:S02]  /*4da0*/  IMAD.MOV.U32 R62, RZ, RZ, R138 ;  /* 0x000000ffff3e7224 */ /* 0x000fc400078e008a */
[----:B------:R-:W-:Y:S02]  /*4db0*/  IMAD.MOV.U32 R63, RZ, RZ, R137 ;  /* 0x000000ffff3f7224 */ /* 0x000fe400078e0089 */
[----:B------:R-:W2:Y:S11]  /*4dc0*/  LDSM.16.MT88.4 R136, [R240+0x1900] ;  /* 0x00190000f088783b */ /* 0x000eb60000004200 */
[----:B------:R-:W-:Y:S04]  /*4dd0*/  @!UPT UIADD3 URZ, URZ, URZ, URZ ;  /* 0x0000003f3f3ff290 */ /* 0x000fe8000fffe03f */
[----:B------:R-:W-:Y:S01]  /*4de0*/  IMAD.MOV.U32 R39, RZ, RZ, R160 ;  /* 0x000000ffff277224 */ /* 0x000fe200078e00a0 */
[----:B------:R-:W-:Y:S01]  /*4df0*/  MOV R38, R161 ;  /* 0x000000a100267202 */ /* 0x000fe20000000f00 */
[----:B------:R-:W-:Y:S02]  /*4e00*/  IMAD.MOV.U32 R37, RZ, RZ, R162 ;  /* 0x000000ffff257224 */ /* 0x000fe400078e00a2 */
[----:B------:R-:W-:Y:S02]  /*4e10*/  IMAD.MOV.U32 R36, RZ, RZ, R163 ;  /* 0x000000ffff247224 */ /* 0x000fe400078e00a3 */
[----:B------:R-:W3:Y:S01]  /*4e20*/  LDSM.16.MT88.4 R160, [R237+0x1900] ;  /* 0x00190000eda0783b */ /* 0x000ee20000004200 */
[C---:B-1----:R-:W-:Y:S01]  /*4e30*/  HMMA.16816.F32 R24, R4.reuse, R8, R24 ;  /* 0x000000080418723c */ /* 0x042fe20000001818 */
[----:B------:R1:W-:Y:S07]  /*4e40*/  MUFU.EX2 R8, R0 ;  /* 0x0000000000087308 */ /* 0x0003ee0000000800 */
[----:B------:R-:W-:Y:S01]  /*4e50*/  HMMA.16816.F32 R20, R4, R10, R20 ;  /* 0x0000000a0414723c */ /* 0x000fe20000001814 */
[----:B------:R-:W-:Y:S06]  /*4e60*/  MUFU.EX2 R11, R15 ;  /* 0x0000000f000b7308 */ /* 0x000fec0000000800 */
[----:B------:R-:W-:-:S02]  /*4e70*/  FADD.FTZ R5, R179, R178 ;  /* 0x000000b2b3057221 */ /* 0x000fc40000010000 */
[----:B-1----:R-:W-:Y:S01]  /*4e80*/  FADD.FTZ R0, R59, R58 ;  /* 0x0000003a3b007221 */ /* 0x002fe20000010000 */
[----:B------:R-:W-:Y:S01]  /*4e90*/  MUFU.EX2 R10, R14 ;  /* 0x0000000e000a7308 */ /* 0x000fe20000000800 */
[----:B------:R-:W-:Y:S02]  /*4ea0*/  FADD.FTZ R5, R127, R5 ;  /* 0x000000057f057221 */ /* 0x000fe40000010000 */
[----:B------:R-:W-:Y:S02]  /*4eb0*/  FADD.FTZ R0, R70, R0 ;  /* 0x0000000046007221 */ /* 0x000fe40000010000 */
[----:B------:R-:W-:Y:S01]  /*4ec0*/  IMAD.MOV.U32 R70, RZ, RZ, R71 ;  /* 0x000000ffff467224 */ /* 0x000fe200078e0047 */
[----:B------:R-:W-:Y:S01]  /*4ed0*/  MOV R71, R96 ;  /* 0x0000006000477202 */ /* 0x000fe20000000f00 */
[----:B------:R-:W-:Y:S01]  /*4ee0*/  IMAD.MOV.U32 R96, RZ, RZ, R97 ;  /* 0x000000ffff607224 */ /* 0x000fe200078e0061 */
[----:B------:R-:W1:Y:S01]  /*4ef0*/  MUFU.EX2 R9, R13 ;  /* 0x0000000d00097308 */ /* 0x000e620000000800 */
[----:B------:R-:W-:-:S02]  /*4f00*/  FADD.FTZ R4, R129, R0 ;  /* 0x0000000081047221 */ /* 0x000fc40000010000 */
[----:B------:R-:W-:Y:S01]  /*4f10*/  IMAD.MOV.U32 R97, RZ, RZ, R98 ;  /* 0x000000ffff617224 */ /* 0x000fe200078e0062 */
[----:B------:R-:W-:Y:S01]  /*4f20*/  MOV R58, R96 ;  /* 0x00000060003a7202 */ /* 0x000fe20000000f00 */
[----:B------:R-:W-:Y:S02]  /*4f30*/  FADD.FTZ R0, R126, R5 ;  /* 0x000000057e007221 */ /* 0x000fe40000010000 */
[----:B------:R-:W-:Y:S01]  /*4f40*/  IMAD.MOV.U32 R98, RZ, RZ, R99 ;  /* 0x000000ffff627224 */ /* 0x000fe200078e0063 */
[----:B------:R-:W-:Y:S01]  /*4f50*/  MOV R99, R128 ;  /* 0x0000008000637202 */ /* 0x000fe20000000f00 */
[----:B------:R-:W-:Y:S01]  /*4f60*/  FADD.FTZ R4, R252, R4 ;  /* 0x00000004fc047221 */ /* 0x000fe20000010000 */
[----:B------:R4:W-:Y:S01]  /*4f70*/  MUFU.EX2 R7, R18 ;  /* 0x0000001200077308 */ /* 0x0009e20000000800 */
[----:B------:R-:W-:Y:S01]  /*4f80*/  FADD.FTZ R0, R125, R0 ;  /* 0x000000007d007221 */ /* 0x000fe20000010000 */
[----:B------:R-:W-:Y:S01]  /*4f90*/  F2FP.PACK_AB R128, R16, R17 ;  /* 0x000000111080723e */ /* 0x000fe200000000ff */
[----:B------:R-:W-:-:S02]  /*4fa0*/  IMAD.MOV.U32 R5, RZ, RZ, R70 ;  /* 0x000000ffff057224 */ /* 0x000fc400078e0046 */
[----:B------:R-:W-:Y:S01]  /*4fb0*/  IMAD.MOV.U32 R126, RZ, RZ, R71 ;  /* 0x000000ffff7e7224 */ /* 0x000fe200078e0047 */
[----:B------:R-:W-:Y:S01]  /*4fc0*/  MOV R71, R146 ;  /* 0x0000009200477202 */ /* 0x000fe20000000f00 */
[----:B------:R-:W-:Y:S01]  /*4fd0*/  IMAD.MOV.U32 R59, RZ, RZ, R97 ;  /* 0x000000ffff3b7224 */ /* 0x000fe200078e0061 */
[----:B------:R-:W-:Y:S01]  /*4fe0*/  MOV R97, R99 ;  /* 0x0000006300617202 */ /* 0x000fe20000000f00 */
[----:B------:R-:W-:Y:S01]  /*4ff0*/  IMAD.MOV.U32 R70, RZ, RZ, R147 ;  /* 0x000000ffff467224 */ /* 0x000fe200078e0093 */
[----:B------:R-:W5:Y:S01]  /*5000*/  MUFU.EX2 R6, R12 ;  /* 0x0000000c00067308 */ /* 0x000f620000000800 */
[----:B------:R-:W-:Y:S01]  /*5010*/  IMAD.MOV.U32 R125, RZ, RZ, R145 ;  /* 0x000000ffff7d7224 */ /* 0x000fe200078e0091 */
[----:B-1----:R-:W-:Y:S01]  /*5020*/  F2FP.PACK_AB R129, R8, R9 ;  /* 0x000000090881723e */ /* 0x002fe200000000ff */
[----:B------:R-:W-:Y:S01]  /*5030*/  IMAD.MOV.U32 R252, RZ, RZ, R144 ;  /* 0x000000fffffc7224 */ /* 0x000fe200078e0090 */
[----:B------:R-:W-:Y:S01]  /*5040*/  MOV R13, R51 ;  /* 0x00000033000d7202 */ /* 0x000fe20000000f00 */
[----:B------:R-:W-:Y:S01]  /*5050*/  IMAD.MOV.U32 R179, RZ, RZ, R68 ;  /* 0x000000ffffb37224 */ /* 0x000fe200078e0044 */
[----:B------:R-:W1:Y:S01]  /*5060*/  LDSM.16.MT88.4 R144, [R241+0x1900] ;  /* 0x00190000f190783b */ /* 0x000e620000004200 */
[----:B------:R-:W-:Y:S01]  /*5070*/  IMAD.MOV.U32 R127, RZ, RZ, R69 ;  /* 0x000000ffff7f7224 */ /* 0x000fe200078e0045 */
[----:B------:R-:W-:Y:S01]  /*5080*/  MOV R68, R153 ;  /* 0x0000009900447202 */ /* 0x000fe20000000f00 */
[----:B------:R-:W-:-:S02]  /*5090*/  IMAD.MOV.U32 R96, RZ, RZ, R98 ;  /* 0x000000ffff607224 */ /* 0x000fc400078e0062 */
[----:B------:R-:W-:Y:S02]  /*50a0*/  IMAD.MOV.U32 R98, RZ, RZ, R155 ;  /* 0x000000ffff627224 */ /* 0x000fe400078e009b */
[----:B------:R-:W-:Y:S02]  /*50b0*/  IMAD.MOV.U32 R99, RZ, RZ, R154 ;  /* 0x000000ffff637224 */ /* 0x000fe400078e009a */
[----:B------:R-:W-:Y:S02]  /*50c0*/  IMAD.MOV.U32 R69, RZ, RZ, R152 ;  /* 0x000000ffff457224 */ /* 0x000fe400078e0098 */
[----:B------:R-:W1:Y:S01]  /*50d0*/  LDSM.16.MT88.4 R152, [R238+0x1900] ;  /* 0x00190000ee98783b */ /* 0x000e620000004200 */
[----:B----4-:R-:W-:Y:S01]  /*50e0*/  IMAD.MOV.U32 R18, RZ, RZ, R130 ;  /* 0x000000ffff127224 */ /* 0x010fe200078e0082 */
[----:B------:R-:W-:Y:S01]  /*50f0*/  F2FP.PACK_AB R130, R10, R11 ;  /* 0x0000000b0a82723e */ /* 0x000fe200000000ff */
[----:B------:R-:W-:Y:S01]  /*5100*/  IMAD.MOV.U32 R178, RZ, RZ, R131 ;  /* 0x000000ffffb27224 */ /* 0x000fe200078e0083 */
[----:B-----5:R-:W-:Y:S01]  /*5110*/  F2FP.PACK_AB R131, R6, R7 ;  /* 0x000000070683723e */ /* 0x020fe200000000ff */
[----:B------:R-:W-:-:S02]  /*5120*/  IMAD.MOV.U32 R12, RZ, RZ, R50 ;  /* 0x000000ffff0c7224 */ /* 0x000fc400078e0032 */
[----:B------:R-:W-:Y:S02]  /*5130*/  IMAD.MOV.U32 R14, RZ, RZ, R56 ;  /* 0x000000ffff0e7224 */ /* 0x000fe400078e0038 */
[----:B------:R-:W-:Y:S02]  /*5140*/  IMAD.MOV.U32 R15, RZ, RZ, R57 ;  /* 0x000000ffff0f7224 */ /* 0x000fe400078e0039 */
[C---:B--2---:R-:W-:Y:S01]  /*5150*/  HMMA.16816.F32 R140, R128.reuse, R136, R140 ;  /* 0x00000088808c723c */ /* 0x044fe2000000188c */
[----:B------:R-:W-:Y:S02]  /*5160*/  FADD.FTZ R4, R126, R4 ;  /* 0x000000047e047221 */ /* 0x000fe40000010000 */
[----:B------:R-:W-:Y:S02]  /*5170*/  FADD.FTZ R0, R5, R0 ;  /* 0x0000000005007221 */ /* 0x000fe40000010000 */
[----:B------:R-:W-:Y:S02]  /*5180*/  FADD.FTZ R4, R127, R4 ;  /* 0x000000047f047221 */ /* 0x000fe40000010000 */
[----:B------:R-:W-:Y:S01]  /*5190*/  FADD.FTZ R0, R179, R0 ;  /* 0x00000000b3007221 */ /* 0x000fe20000010000 */
[----:B------:R-:W-:Y:S01]  /*51a0*/  HMMA.16816.F32 R136, R128, R138, R52 ;  /* 0x0000008a8088723c */ /* 0x000fe20000001834 */
[----:B------:R-:W-:-:S02]  /*51b0*/  FADD.FTZ R4, R178, R4 ;  /* 0x00000004b2047221 */ /* 0x000fc40000010000 */
[----:B------:R-:W-:Y:S02]  /*51c0*/  FADD.FTZ R0, R18, R0 ;  /* 0x0000000012007221 */ /* 0x000fe40000010000 */
[----:B------:R-:W-:Y:S02]  /*51d0*/  FADD.FTZ R4, R124, R4 ;  /* 0x000000047c047221 */ /* 0x000fe40000010000 */
[----:B------:R-:W-:Y:S01]  /*51e0*/  MOV R54, R58 ;  /* 0x0000003a00367202 */ /* 0x000fe20000000f00 */
[----:B---3--:R-:W-:Y:S01]  /*51f0*/  HMMA.16816.F32 R164, R128, R160, R164 ;  /* 0x000000a080a4723c */ /* 0x008fe200000018a4 */
[----:B------:R-:W-:Y:S02]  /*5200*/  IMAD.MOV.U32 R55, RZ, RZ, R59 ;  /* 0x000000ffff377224 */ /* 0x000fe400078e003b */
[----:B------:R-:W-:Y:S01]  /*5210*/  LDSM.16.MT88.4 R56, [R241+0x3900] ;  /* 0x00390000f138783b */ /* 0x000fe20000004200 */
[----:B------:R-:W-:Y:S02]  /*5220*/  FADD.FTZ R0, R19, R0 ;  /* 0x0000000013007221 */ /* 0x000fe40000010000 */
[----:B------:R-:W-:-:S02]  /*5230*/  FADD.FTZ R4, R134, R4 ;  /* 0x0000000486047221 */ /* 0x000fc40000010000 */
[C---:B-1----:R-:W-:Y:S01]  /*5240*/  HMMA.16816.F32 R148, R128.reuse, R144, R148 ;  /* 0x000000908094723c */ /* 0x042fe20000001894 */
[----:B------:R-:W-:Y:S02]  /*5250*/  FADD.FTZ R0, R132, R0 ;  /* 0x0000000084007221 */ /* 0x000fe40000010000 */
[----:B------:R-:W-:Y:S02]  /*5260*/  FADD.FTZ R5, R135, R4 ;  /* 0x0000000487057221 */ /* 0x000fe40000010000 */
[----:B------:R-:W-:Y:S02]  /*5270*/  FADD.FTZ R4, R133, R0 ;  /* 0x0000000085047221 */ /* 0x000fe40000010000 */
[----:B------:R-:W-:Y:S01]  /*5280*/  FADD.FTZ R0, R177, R5 ;  /* 0x00000005b1007221 */ /* 0x000fe20000010000 */
[----:B------:R-:W-:Y:S01]  /*5290*/  HMMA.16816.F32 R144, R128, R146, R40 ;  /* 0x000000928090723c */ /* 0x000fe20000001828 */
[----:B------:R-:W1:Y:S01]  /*52a0*/  LDSM.16.MT88.4 R40, [R237+0x3900] ;  /* 0x00390000ed28783b */ /* 0x000e620000004200 */
[----:B------:R-:W-:-:S02]  /*52b0*/  FADD.FTZ R4, R176, R4 ;  /* 0x00000004b0047221 */ /* 0x000fc40000010000 */
[----:B------:R-:W-:Y:S02]  /*52c0*/  FADD.FTZ R17, R17, R0 ;  /* 0x0000000011117221 */ /* 0x000fe40000010000 */
[----:B------:R-:W-:Y:S02]  /*52d0*/  FADD.FTZ R9, R9, R4 ;  /* 0x0000000409097221 */ /* 0x000fe40000010000 */
[C---:B------:R-:W-:Y:S01]  /*52e0*/  HMMA.16816.F32 R156, R128.reuse, R152, R156 ;  /* 0x00000098809c723c */ /* 0x040fe2000000189c */
[----:B------:R-:W-:Y:S02]  /*52f0*/  FADD.FTZ R16, R16, R17 ;  /* 0x0000001110107221 */ /* 0x000fe40000010000 */
[----:B------:R-:W-:Y:S02]  /*5300*/  FADD.FTZ R8, R8, R9 ;  /* 0x0000000908087221 */ /* 0x000fe40000010000 */
[----:B------:R-:W-:Y:S02]  /*5310*/  FADD.FTZ R11, R11, R16 ;  /* 0x000000100b0b7221 */ /* 0x000fe40000010000 */
[----:B------:R-:W-:Y:S01]  /*5320*/  FADD.FTZ R7, R7, R8 ;  /* 0x0000000807077221 */ /* 0x000fe20000010000 */
[----:B------:R-:W-:Y:S01]  /*5330*/  HMMA.16816.F32 R152, R128, R154, R32 ;  /* 0x0000009a8098723c */ /* 0x000fe20000001820 */
[----:B------:R-:W-:-:S02]  /*5340*/  FADD.FTZ R4, R10, R11 ;  /* 0x0000000b0a047221 */ /* 0x000fc40000010000 */
[----:B------:R-:W-:-:S04]  /*5350*/  FADD.FTZ R0, R6, R7 ;  /* 0x0000000706007221 */ /* 0x000fc80000010000 */
[----:B------:R-:W-:Y:S01]  /*5360*/  MOV R34, R49 ;  /* 0x0000003100227202 */ /* 0x000fe20000000f00 */
[----:B------:R-:W-:Y:S01]  /*5370*/  IMAD.MOV.U32 R35, RZ, RZ, R48 ;  /* 0x000000ffff237224 */ /* 0x000fe200078e0030 */
[----:B------:R-:W-:Y:S01]  /*5380*/  HMMA.16816.F32 R160, R128, R162, R28 ;  /* 0x000000a280a0723c */ /* 0x000fe2000000181c */
[----:B------:R-:W2:Y:S01]  /*5390*/  LDSM.16.MT88.4 R48, [R238+0x3900] ;  /* 0x00390000ee30783b */ /* 0x000ea20000004200 */
[----:B------:R-:W-:Y:S02]  /*53a0*/  IMAD.MOV.U32 R32, RZ, RZ, R46 ;  /* 0x000000ffff207224 */ /* 0x000fe400078e002e */
[----:B------:R-:W-:Y:S01]  /*53b0*/  IMAD.MOV.U32 R33, RZ, RZ, R47 ;  /* 0x000000ffff217224 */ /* 0x000fe200078e002f */
[----:B------:R-:W-:Y:S02]  /*53c0*/  STL [R1+0x20], R0 ;  /* 0x0000200001007387 */ /* 0x000fe40000100800 */
[----:B------:R-:W-:Y:S01]  /*53d0*/  IMAD.MOV.U32 R28, RZ, RZ, R39 ;  /* 0x000000ffff1c7224 */ /* 0x000fe200078e0027 */
[----:B------:R-:W-:Y:S01]  /*53e0*/  MOV R29, R38 ;  /* 0x00000026001d7202 */ /* 0x000fe20000000f00 */
[----:B------:R-:W-:Y:S01]  /*53f0*/  IMAD.MOV.U32 R30, RZ, RZ, R37 ;  /* 0x000000ffff1e7224 */ /* 0x000fe200078e0025 */
[----:B------:R-:W-:Y:S01]  /*5400*/  STL [R1+0x1c], R4 ;  /* 0x00001c0401007387 */ /* 0x000fe20000100800 */
[----:B------:R-:W-:-:S02]  /*5410*/  IMAD.MOV.U32 R31, RZ, RZ, R36 ;  /* 0x000000ffff1f7224 */ /* 0x000fc400078e0024 */
[C---:B-1----:R-:W-:Y:S01]  /*5420*/  HMMA.16816.F32 R36, R128.reuse, R40, R64 ;  /* 0x000000288024723c */ /* 0x042fe20000001840 */
[----:B------:R-:W1:Y:S07]  /*5430*/  LDSM.16.MT88.4 R64, [R240+0x3900] ;  /* 0x00390000f040783b */ /* 0x000e6e0000004200 */
[C---:B------:R-:W-:Y:S01]  /*5440*/  HMMA.16816.F32 R40, R128.reuse, R42, R72 ;  /* 0x0000002a8028723c */ /* 0x040fe20000001848 */
[----:B------:R-:W3:Y:S07]  /*5450*/  LDSM.16.MT88.4 R72, [R237+0x5900] ;  /* 0x00590000ed48783b */ /* 0x000eee0000004200 */
[C---:B--2---:R-:W-:Y:S01]  /*5460*/  HMMA.16816.F32 R44, R128.reuse, R48, R80 ;  /* 0x00000030802c723c */ /* 0x044fe20000001850 */
[----:B------:R-:W2:Y:S07]  /*5470*/  LDSM.16.MT88.4 R80, [R238+0x5900] ;  /* 0x00590000ee50783b */ /* 0x000eae0000004200 */
[C---:B------:R-:W-:Y:S07]  /*5480*/  HMMA.16816.F32 R48, R128.reuse, R50, R84 ;  /* 0x000000328030723c */ /* 0x040fee0000001854 */
[----:B------:R-:W-:Y:S01]  /*5490*/  IMAD.MOV.U32 R84, RZ, RZ, R54 ;  /* 0x000000ffff547224 */ /* 0x000fe200078e0036 */
[----:B------:R-:W-:Y:S01]  /*54a0*/  MOV R85, R55 ;  /* 0x0000003700557202 */ /* 0x000fe20000000f00 */
[----:B------:R-:W-:Y:S01]  /*54b0*/  IMAD.MOV.U32 R86, RZ, RZ, R125 ;  /* 0x000000ffff567224 */ /* 0x000fe200078e007d */
[----:B------:R-:W-:Y:S01]  /*54c0*/  HMMA.16816.F32 R52, R128, R56, R88 ;  /* 0x000000388034723c */ /* 0x000fe20000001858 */
[----:B------:R-:W4:Y:S01]  /*54d0*/  LDSM.16.MT88.4 R88, [R241+0x5900] ;  /* 0x00590000f158783b */ /* 0x000f220000004200 */
[----:B------:R-:W-:-:S06]  /*54e0*/  IMAD.MOV.U32 R87, RZ, RZ, R252 ;  /* 0x000000ffff577224 */ /* 0x000fcc00078e00fc */
[----:B------:R-:W-:Y:S07]  /*54f0*/  HMMA.16816.F32 R56, R128, R58, R92 ;  /* 0x0000003a8038723c */ /* 0x000fee000000185c */
[----:B------:R-:W-:Y:S01]  /*5500*/  MOV R92, R60 ;  /* 0x0000003c005c7202 */ /* 0x000fe20000000f00 */
[----:B------:R-:W-:Y:S01]  /*5510*/  IMAD.MOV.U32 R93, RZ, RZ, R61 ;  /* 0x000000ffff5d7224 */ /* 0x000fe200078e003d */
[----:B------:R-:W-:Y:S01]  /*5520*/  MOV R95, R63 ;  /* 0x0000003f005f7202 */ /* 0x000fe20000000f00 */
[----:B------:R-:W-:-:S02]  /*5530*/  IMAD.MOV.U32 R94, RZ, RZ, R62 ;  /* 0x000000ffff5e7224 */ /* 0x000fc400078e003e */
[C---:B-1----:R-:W-:Y:S08]  /*5540*/  HMMA.16816.F32 R60, R128.reuse, R64, R68 ;  /* 0x00000040803c723c */ /* 0x042ff00000001844 */
[C---:B---3--:R-:W-:Y:S07]  /*5550*/  HMMA.16816.F32 R68, R128.reuse, R72, R248 ;  /* 0x000000488044723c */ /* 0x048fee00000018f8 */
[----:B------:R-:W-:Y:S01]  /*5560*/  IMAD.MOV.U32 R248, RZ, RZ, R79 ;  /* 0x000000fffff87224 */ /* 0x000fe200078e004f */
[C---:B------:R-:W-:Y:S01]  /*5570*/  HMMA.16816.F32 R64, R128.reuse, R66, R96 ;  /* 0x000000428040723c */ /* 0x040fe20000001860 */
[----:B------:R-:W-:Y:S01]  /*5580*/  IMAD.MOV.U32 R249, RZ, RZ, R78 ;  /* 0x000000fffff97224 */ /* 0x000fe200078e004e */
[----:B------:R-:W-:Y:S01]  /*5590*/  MOV R250, R77 ;  /* 0x0000004d00fa7202 */ /* 0x000fe20000000f00 */
[----:B------:R-:W-:Y:S01]  /*55a0*/  IMAD.MOV.U32 R251, RZ, RZ, R76 ;  /* 0x000000fffffb7224 */ /* 0x000fe200078e004c */
[----:B------:R-:W1:Y:S04]  /*55b0*/  LDSM.16.MT88.4 R96, [R240+0x5900] ;  /* 0x00590000f060783b */ /* 0x000e680000004200 */
[C---:B--2---:R-:W-:Y:S01]  /*55c0*/  HMMA.16816.F32 R76, R128.reuse, R80, R104 ;  /* 0x00000050804c723c */ /* 0x044fe20000001868 */
[----:B------:R-:W2:Y:S07]  /*55d0*/  LDSM.16.MT88.4 R104, [R237+0x7900] ;  /* 0x00790000ed68783b */ /* 0x000eae0000004200 */
[C---:B----4-:R-:W-:Y:S08]  /*55e0*/  HMMA.16816.F32 R84, R128.reuse, R88, R84 ;  /* 0x000000588054723c */ /* 0x050ff00000001854 */
[C---:B------:R-:W-:Y:S08]  /*55f0*/  HMMA.16816.F32 R88, R128.reuse, R90, R92 ;  /* 0x0000005a8058723c */ /* 0x040ff0000000185c */
[C---:B------:R-:W-:Y:S08]  /*5600*/  HMMA.16816.F32 R72, R128.reuse, R74, R116 ;  /* 0x0000004a8048723c */ /* 0x040ff00000001874 */
[C---:B------:R-:W-:Y:S08]  /*5610*/  HMMA.16816.F32 R80, R128.reuse, R82, R108 ;  /* 0x000000528050723c */ /* 0x040ff0000000186c */
[C---:B-1----:R-:W-:Y:S01]  /*5620*/  HMMA.16816.F32 R92, R128.reuse, R96, R120 ;  /* 0x00000060805c723c */ /* 0x042fe20000001878 */
[----:B------:R-:W1:Y:S07]  /*5630*/  LDSM.16.MT88.4 R120, [R241+0x7900] ;  /* 0x00790000f178783b */ /* 0x000e6e0000004200 */
[C---:B------:R-:W-:Y:S01]  /*5640*/  HMMA.16816.F32 R96, R128.reuse, R98, R112 ;  /* 0x000000628060723c */ /* 0x040fe20000001870 */
[----:B------:R-:W3:Y:S07]  /*5650*/  LDSM.16.MT88.4 R112, [R238+0x7900] ;  /* 0x00790000ee70783b */ /* 0x000eee0000004200 */
[C---:B--2---:R-:W-:Y:S08]  /*5660*/  HMMA.16816.F32 R100, R128.reuse, R104, R100 ;  /* 0x000000688064723c */ /* 0x044ff00000001864 */
[C---:B------:R-:W-:Y:S01]  /*5670*/  HMMA.16816.F32 R104, R128.reuse, R106, R12 ;  /* 0x0000006a8068723c */ /* 0x040fe2000000180c */
[----:B------:R-:W2:Y:S07]  /*5680*/  LDSM.16.MT88.4 R12, [R240+0x7900] ;  /* 0x00790000f00c783b */ /* 0x000eae0000004200 */
[C---:B-1----:R-:W-:Y:S08]  /*5690*/  HMMA.16816.F32 R116, R128.reuse, R120, R244 ;  /* 0x000000788074723c */ /* 0x042ff000000018f4 */
[C---:B---3--:R-:W-:Y:S08]  /*56a0*/  HMMA.16816.F32 R108, R128.reuse, R112, R248 ;  /* 0x00000070806c723c */ /* 0x048ff000000018f8 */
[C---:B------:R-:W-:Y:S08]  /*56b0*/  HMMA.16816.F32 R112, R128.reuse, R114, R32 ;  /* 0x000000728070723c */ /* 0x040ff00000001820 */
[C---:B------:R-:W-:Y:S08]  /*56c0*/  HMMA.16816.F32 R120, R128.reuse, R122, R28 ;  /* 0x0000007a8078723c */ /* 0x040ff0000000181c */
[C---:B--2---:R-:W-:Y:S08]  /*56d0*/  HMMA.16816.F32 R124, R128.reuse, R12, R24 ;  /* 0x0000000c807c723c */ /* 0x044ff00000001818 */
[----:B------:R-:W-:Y:S01]  /*56e0*/  HMMA.16816.F32 R128, R128, R14, R20 ;  /* 0x0000000e8080723c */ /* 0x000fe20000001814 */
[----:B------:R-:W-:Y:S07]  /*56f0*/  @!P0 BRA `(.L_x_4) ;  /* 0x00003ea000008947 */ /* 0x000fee0003800000 */
[----:B------:R-:W2:Y:S04]  /*5700*/  LDL.64 R28, [R1+0x60] ;  /* 0x00006000011c7983 */ /* 0x000ea80000100a00 */
[----:B------:R-:W3:Y:S04]  /*5710*/  LDL R18, [R1+0x54] ;  /* 0x0000540001127983 */ /* 0x000ee80000100800 */
[----:B------:R-:W4:Y:S04]  /*5720*/  LDL.64 R30, [R1+0x68] ;  /* 0x00006800011e7983 */ /* 0x000f280000100a00 */
[----:B------:R-:W5:Y:S01]  /*5730*/  LDL.64 R178, [R1+0x58] ;  /* 0x0000580001b27983 */ /* 0x000f620000100a00 */
[----:B------:R-:W-:Y:S01]  /*5740*/  IMAD.MOV.U32 R0, RZ, RZ, R3 ;  /* 0x000000ffff007224 */ /* 0x000fe200078e0003 */
[C---:B------:R-:W-:Y:S01]  /*5750*/  IADD3 R4, R243.reuse, 0x800, RZ ;  /* 0x00000800f3047810 */ /* 0x040fe20007ffe0ff */
[----:B------:R-:W-:Y:S01]  /*5760*/  IMAD.MOV.U32 R132, RZ, RZ, R2 ;  /* 0x000000ffff847224 */ /* 0x000fe200078e0002 */
[C---:B------:R-:W-:Y:S01]  /*5770*/  IADD3 R3, R243.reuse, 0x1000, RZ ;  /* 0x00001000f3037810 */ /* 0x040fe20007ffe0ff */
[----:B------:R-:W-:Y:S01]  /*5780*/  UMOV UR16, UR14 ;  /* 0x0000000e00107c82 */ /* 0x000fe20008000000 */
[C---:B------:R-:W-:Y:S01]  /*5790*/  IADD3 R2, R243.reuse, 0x1800, RZ ;  /* 0x00001800f3027810 */ /* 0x040fe20007ffe0ff */
[----:B------:R1:W-:Y:S01]  /*57a0*/  STL [R1+0x14], R4 ;  /* 0x0000140401007387 */ /* 0x0003e20000100800 */
[----:B------:R-:W-:Y:S01]  /*57b0*/  IADD3 R252, R243, 0x3800, RZ ;  /* 0x00003800f3fc7810 */ /* 0x000fe20007ffe0ff */
[----:B------:R-:W-:-:S02]  /*57c0*/  ULDC.64 UR6, c[0x0][0x208] ;  /* 0x0000820000067ab9 */ /* 0x000fc40000000a00 */
[----:B------:R1:W-:Y:S01]  /*57d0*/  STL [R1+0x10], R3 ;  /* 0x0000100301007387 */ /* 0x0003e20000100800 */
[C---:B------:R-:W-:Y:S01]  /*57e0*/  IADD3 R251, R243.reuse, 0x4000, RZ ;  /* 0x00004000f3fb7810 */ /* 0x040fe20007ffe0ff */
[----:B------:R-:W-:Y:S02]  /*57f0*/  ULDC.64 UR4, c[0x0][0x1e0] ;  /* 0x0000780000047ab9 */ /* 0x000fe40000000a00 */
[----:B------:R1:W-:Y:S02]  /*5800*/  STL [R1+0xc], R2 ;  /* 0x00000c0201007387 */ /* 0x0003e40000100800 */
[C---:B-1----:R-:W-:Y:S02]  /*5810*/  IADD3 R4, R243.reuse, 0x2000, RZ ;  /* 0x00002000f3047810 */ /* 0x042fe40007ffe0ff */
[----:B------:R-:W-:-:S03]  /*5820*/  IADD3 R3, R243, 0x2800, RZ ;  /* 0x00002800f3037810 */ /* 0x000fc60007ffe0ff */
[----:B------:R-:W-:Y:S01]  /*5830*/  STL [R1+0x8], R4 ;  /* 0x0000080401007387 */ /* 0x000fe20000100800 */
[----:B------:R-:W-:-:S03]  /*5840*/  IADD3 R2, R243, 0x3000, RZ ;  /* 0x00003000f3027810 */ /* 0x000fc60007ffe0ff */
[----:B------:R-:W-:Y:S04]  /*5850*/  STL [R1+0x4], R3 ;  /* 0x0000040301007387 */ /* 0x000fe80000100800 */
[----:B------:R2:W-:Y:S01]  /*5860*/  STL [R1], R2 ;  /* 0x0000000201007387 */ /* 0x0005e20000100800 */
[C---:B------:R-:W-:Y:S02]  /*5870*/  IADD3 R250, R243.reuse, 0x4800, RZ ;  /* 0x00004800f3fa7810 */ /* 0x040fe40007ffe0ff */
[C---:B------:R-:W-:Y:S02]  /*5880*/  IADD3 R249, R243.reuse, 0x5000, RZ ;  /* 0x00005000f3f97810 */ /* 0x040fe40007ffe0ff */
[C---:B------:R-:W-:Y:S02]  /*5890*/  IADD3 R248, R243.reuse, 0x5800, RZ ;  /* 0x00005800f3f87810 */ /* 0x040fe40007ffe0ff */
[----:B------:R-:W-:-:S02]  /*58a0*/  IADD3 R247, R243, 0x6000, RZ ;  /* 0x00006000f3f77810 */ /* 0x000fc40007ffe0ff */
[C---:B------:R-:W-:Y:S02]  /*58b0*/  IADD3 R246, R243.reuse, 0x6800, RZ ;  /* 0x00006800f3f67810 */ /* 0x040fe40007ffe0ff */
[C---:B------:R-:W-:Y:S02]  /*58c0*/  IADD3 R245, R243.reuse, 0x7000, RZ ;  /* 0x00007000f3f57810 */ /* 0x040fe40007ffe0ff */
[----:B------:R-:W-:Y:S02]  /*58d0*/  IADD3 R244, R243, 0x7800, RZ ;  /* 0x00007800f3f47810 */ /* 0x000fe40007ffe0ff */
[C---:B--2---:R-:W-:Y:S02]  /*58e0*/  IADD3 R2, P2, R28.reuse, 0x40, RZ ;  /* 0x000000401c027810 */ /* 0x044fe40007f5e0ff */
[----:B------:R-:W-:-:S03]  /*58f0*/  IADD3 R3, P1, R28, 0x80, RZ ;  /* 0x000000801c037810 */ /* 0x000fc60007f3e0ff */
[----:B------:R1:W-:Y:S01]  /*5900*/  STL [R1+0x50], R2 ;  /* 0x0000500201007387 */ /* 0x0003e20000100800 */
[----:B---3--:R-:W-:-:S03]  /*5910*/  IMAD.X R4, RZ, RZ, R18, P2 ;  /* 0x000000ffff047224 */ /* 0x008fc600010e0612 */
[----:B------:R4:W-:Y:S01]  /*5920*/  STL [R1+0x48], R3 ;  /* 0x0000480301007387 */ /* 0x0009e20000100800 */
[----:B-1----:R-:W-:Y:S02]  /*5930*/  IADD3 R2, P0, R28, 0xc0, RZ ;  /* 0x000000c01c027810 */ /* 0x002fe40007f1e0ff */
[----:B----4-:R-:W-:-:S03]  /*5940*/  IADD3 R3, P2, R30, 0x40, RZ ;  /* 0x000000401e037810 */ /* 0x010fc60007f5e0ff */
[----:B------:R1:W-:Y:S04]  /*5950*/  STL [R1+0x40], R2 ;  /* 0x0000400201007387 */ /* 0x0003e80000100800 */
[----:B------:R2:W-:Y:S04]  /*5960*/  STL [R1+0x4c], R4 ;  /* 0x00004c0401007387 */ /* 0x0005e80000100800 */
[----:B------:R3:W-:Y:S01]  /*5970*/  STL [R1+0x38], R3 ;  /* 0x0000380301007387 */ /* 0x0007e20000100800 */
[----:B-1----:R-:W-:Y:S01]  /*5980*/  IMAD.X R2, RZ, RZ, R18, P1 ;  /* 0x000000ffff027224 */ /* 0x002fe200008e0612 */
[----:B--2---:R-:W-:-:S04]  /*5990*/  IADD3 R4, P1, R30, 0x80, RZ ;  /* 0x000000801e047810 */ /* 0x004fc80007f3e0ff */
[----:B------:R1:W-:Y:S01]  /*59a0*/  STL [R1+0x44], R2 ;  /* 0x0000440201007387 */ /* 0x0003e20000100800 */
[----:B---3--:R-:W-:-:S03]  /*59b0*/  IMAD.X R3, RZ, RZ, R18, P0 ;  /* 0x000000ffff037224 */ /* 0x008fc600000e0612 */
[----:B------:R5:W-:Y:S04]  /*59c0*/  STL [R1+0x30], R4 ;  /* 0x0000300401007387 */ /* 0x000be80000100800 */
[----:B------:R2:W-:Y:S01]  /*59d0*/  STL [R1+0x3c], R3 ;  /* 0x00003c0301007387 */ /* 0x0005e20000100800 */
[----:B-1----:R-:W-:Y:S01]  /*59e0*/  IADD3 R2, P0, R30, 0xc0, RZ ;  /* 0x000000c01e027810 */ /* 0x002fe20007f1e0ff */
[----:B-----5:R-:W-:-:S04]  /*59f0*/  IMAD.X R4, RZ, RZ, R179, P2 ;  /* 0x000000ffff047224 */ /* 0x020fc800010e06b3 */
[----:B------:R1:W-:Y:S01]  /*5a00*/  STL [R1+0x28], R2 ;  /* 0x0000280201007387 */ /* 0x0003e20000100800 */
[----:B--2---:R-:W-:-:S03]  /*5a10*/  IMAD.X R3, RZ, RZ, R179, P1 ;  /* 0x000000ffff037224 */ /* 0x004fc600008e06b3 */
[----:B------:R2:W-:Y:S04]  /*5a20*/  STL [R1+0x34], R4 ;  /* 0x0000340401007387 */ /* 0x0005e80000100800 */
[----:B------:R2:W-:Y:S01]  /*5a30*/  STL [R1+0x2c], R3 ;  /* 0x00002c0301007387 */ /* 0x0005e20000100800 */
[----:B-1----:R-:W-:-:S05]  /*5a40*/  IMAD.X R2, RZ, RZ, R179, P0 ;  /* 0x000000ffff027224 */ /* 0x002fca00000e06b3 */
[----:B------:R2:W-:Y:S02]  /*5a50*/  STL [R1+0x24], R2 ;  /* 0x0000240201007387 */ /* 0x0005e40000100800 */
.L_x_5:
[----:B------:R-:W3:Y:S01]  /*5a60*/  LDL R133, [R1+0x14] ;  /* 0x0000140001857983 */ /* 0x000ee20000100800 */
[----:B------:R-:W-:Y:S04]  /*5a70*/  DEPBAR.LE SB0, 0x0 ;  /* 0x000080000000791a */ /* 0x000fe80000000000 */
[----:B------:R-:W-:Y:S01]  /*5a80*/  BAR.SYNC.DEFER_BLOCKING 0x0 ;  /* 0x0000000000007b1d */ /* 0x000fe20000010000 */
[----:B------:R-:W-:Y:S02]  /*5a90*/  USHF.R.S32.HI UR14, URZ, 0x1f, UR16 ;  /* 0x0000001f3f0e7899 */ /* 0x000fe40008011410 */
[----:B------:R-:W-:Y:S02]  /*5aa0*/  UIMAD.WIDE.U32 UR18, UR16, UR6, URZ ;  /* 0x00000006101272a5 */ /* 0x000fe4000f8e003f */
[----:B------:R-:W-:Y:S02]  /*5ab0*/  UIMAD UR14, UR14, UR6, URZ ;  /* 0x000000060e0e72a4 */ /* 0x000fe4000f8e023f */
[----:B------:R-:W-:Y:S02]  /*5ac0*/  USHF.L.U32 UR15, UR18, 0x6, URZ ;  /* 0x00000006120f7899 */ /* 0x000fe4000800063f */
[----:B------:R-:W-:Y:S04]  /*5ad0*/  UIMAD UR14, UR16, UR7, UR14 ;  /* 0x00000007100e72a4 */ /* 0x000fe8000f8e020e */
[----:B------:R-:W-:Y:S04]  /*5ae0*/  UIADD3 UR14, UR19, UR14, URZ ;  /* 0x0000000e130e7290 */ /* 0x000fe8000fffe03f */
[----:B------:R-:W-:Y:S01]  /*5af0*/  USHF.L.U64.HI UR14, UR18, 0x6, UR14 ;  /* 0x00000006120e7899 */ /* 0x000fe2000801020e */
[----:B------:R-:W1:Y:S05]  /*5b00*/  LDSM.16.M88.4 R8, [R236+0x10100] ;  /* 0x01010000ec08783b */ /* 0x000e6a0000000200 */
[----:B--2---:R-:W2:Y:S05]  /*5b10*/  LDL R3, [R1+0x10] ;  /* 0x0000100001037983 */ /* 0x004eaa0000100800 */
[----:B------:R-:W4:Y:S05]  /*5b20*/  LDL R2, [R1+0xc] ;  /* 0x00000c0001027983 */ /* 0x000f2a0000100800 */
[----:B------:R-:W-:Y:S05]  /*5b30*/  STL [R1+0xc8], R237 ;  /* 0x0000c8ed01007387 */ /* 0x000fea0000100800 */
[----:B------:R-:W-:Y:S05]  /*5b40*/  STL [R1+0xc4], R238 ;  /* 0x0000c4ee01007387 */ /* 0x000fea0000100800 */
[----:B------:R-:W-:Y:S05]  /*5b50*/  STL [R1+0xc0], R241 ;  /* 0x0000c0f101007387 */ /* 0x000fea0000100800 */
[----:B------:R1:W-:Y:S05]  /*5b60*/  STL [R1+0xbc], R240 ;  /* 0x0000bcf001007387 */ /* 0x0003ea0000100800 */
[----:B------:R-:W1:Y:S02]  /*5b70*/  LDSM.16.M88.4 R16, [R236+0x10900] ;  /* 0x01090000ec10783b */ /* 0x000e640000000200 */
[C---:B-1---5:R-:W-:Y:S03]  /*5b80*/  HMMA.16816.F32 R4, R168.reuse, R8, RZ ;  /* 0x00000008a804723c */ /* 0x062fe600000018ff */
[----:B------:R-:W1:Y:S05]  /*5b90*/  LDSM.16.M88.4 R24, [R236+0x11100] ;  /* 0x01110000ec18783b */ /* 0x000e6a0000000200 */
[----:B------:R-:W1:Y:S01]  /*5ba0*/  LDSM.16.M88.4 R32, [R236+0x11900] ;  /* 0x01190000ec20783b */ /* 0x000e620000000200 */
[C---:B------:R-:W-:Y:S04]  /*5bb0*/  HMMA.16816.F32 R8, R168.reuse, R10, RZ ;  /* 0x0000000aa808723c */ /* 0x040fe800000018ff */
[----:B------:R-:W1:Y:S05]  /*5bc0*/  LDSM.16.M88.4 R176, [R243] ;  /* 0x00000000f3b0783b */ /* 0x000e6a0000000200 */
[----:B------:R-:W4:Y:S05]  /*5bd0*/  LDL.64 R240, [R1+0x60] ;  /* 0x0000600001f07983 */ /* 0x000f2a0000100a00 */
[----:B------:R-:W-:Y:S05]  /*5be0*/  STL [R1+0x70], R243 ;  /* 0x000070f301007387 */ /* 0x000fea0000100800 */
[----:B------:R-:W-:Y:S05]  /*5bf0*/  STL [R1+0x80], R168 ;  /* 0x000080a801007387 */ /* 0x000fea0000100800 */
[----:B------:R-:W-:Y:S01]  /*5c00*/  STL [R1+0x7c], R169 ;  /* 0x00007ca901007387 */ /* 0x000fe20000100800 */
[C---:B------:R-:W-:Y:S04]  /*5c10*/  HMMA.16816.F32 R12, R168.reuse, R16, RZ ;  /* 0x00000010a80c723c */ /* 0x040fe800000018ff */
[----:B------:R-:W-:Y:S05]  /*5c20*/  STL [R1+0x78], R170 ;  /* 0x000078aa01007387 */ /* 0x000fea0000100800 */
[----:B------:R1:W-:Y:S01]  /*5c30*/  STL [R1+0x74], R171 ;  /* 0x000074ab01007387 */ /* 0x0003e20000100800 */
[C---:B------:R-:W-:Y:S04]  /*5c40*/  HMMA.16816.F32 R16, R168.reuse, R18, RZ ;  /* 0x00000012a810723c */ /* 0x040fe800000018ff */
[----:B------:R-:W4:Y:S04]  /*5c50*/  LDL R237, [R1+0x54] ;  /* 0x0000540001ed7983 */ /* 0x000f280000100800 */
[C---:B-1----:R-:W-:Y:S01]  /*5c60*/  HMMA.16816.F32 R20, R168.reuse, R24, RZ ;  /* 0x00000018a814723c */ /* 0x042fe200000018ff */
[----:B------:R-:W4:Y:S05]  /*5c70*/  LDL R238, [R1+0x18] ;  /* 0x0000180001ee7983 */ /* 0x000f2a0000100800 */
[----:B------:R-:W4:Y:S02]  /*5c80*/  LDL R135, [R1+0x40] ;  /* 0x0000400001877983 */ /* 0x000f240000100800 */
[C---:B------:R-:W-:Y:S03]  /*5c90*/  HMMA.16816.F32 R24, R168.reuse, R26, RZ ;  /* 0x0000001aa818723c */ /* 0x040fe600000018ff */
[----:B------:R-:W4:Y:S05]  /*5ca0*/  LDL R134, [R1+0x3c] ;  /* 0x00003c0001867983 */ /* 0x000f2a0000100800 */
[C---:B------:R-:W-:Y:S08]  /*5cb0*/  HMMA.16816.F32 R28, R168.reuse, R32, RZ ;  /* 0x00000020a81c723c */ /* 0x040ff000000018ff */
[----:B------:R-:W-:Y:S01]  /*5cc0*/  HMMA.16816.F32 R32, R168, R34, RZ ;  /* 0x00000022a820723c */ /* 0x000fe200000018ff */
[----:B------:R-:W4:Y:S05]  /*5cd0*/  LDL R171, [R1+0x50] ;  /* 0x0000500001ab7983 */ /* 0x000f2a0000100800 */
[----:B------:R-:W4:Y:S02]  /*5ce0*/  LDL R170, [R1+0x4c] ;  /* 0x00004c0001aa7983 */ /* 0x000f240000100800 */
[C---:B------:R-:W-:Y:S03]  /*5cf0*/  HMMA.16816.F32 R4, R172.reuse, R176, R4 ;  /* 0x000000b0ac04723c */ /* 0x040fe60000001804 */
[----:B------:R-:W4:Y:S05]  /*5d00*/  LDL R169, [R1+0x48] ;  /* 0x0000480001a97983 */ /* 0x000f2a0000100800 */
[C---:B------:R-:W-:Y:S01]  /*5d10*/  HMMA.16816.F32 R8, R172.reuse, R178, R8 ;  /* 0x000000b2ac08723c */ /* 0x040fe20000001808 */
[----:B------:R-:W4:Y:S05]  /*5d20*/  LDL R168, [R1+0x44] ;  /* 0x0000440001a87983 */ /* 0x000f2a0000100800 */
[----:B------:R-:W-:Y:S05]  /*5d30*/  STL [R1+0x90], R172 ;  /* 0x000090ac01007387 */ /* 0x000fea0000100800 */
[----:B------:R-:W-:Y:S05]  /*5d40*/  STL [R1+0x8c], R173 ;  /* 0x00008cad01007387 */ /* 0x000fea0000100800 */
[----:B------:R-:W-:Y:S05]  /*5d50*/  STL [R1+0x88], R174 ;  /* 0x000088ae01007387 */ /* 0x000fea0000100800 */
[----:B------:R-:W-:Y:S05]  /*5d60*/  STL [R1+0x84], R175 ;  /* 0x000084af01007387 */ /* 0x000fea0000100800 */
[----:B---3--:R-:W1:Y:S02]  /*5d70*/  LDSM.16.M88.4 R176, [R133] ;  /* 0x0000000085b0783b */ /* 0x008e640000000200 */
[C---:B-1----:R-:W-:Y:S08]  /*5d80*/  HMMA.16816.F32 R12, R172.reuse, R176, R12 ;  /* 0x000000b0ac0c723c */ /* 0x042ff0000000180c */
[C---:B------:R-:W-:Y:S01]  /*5d90*/  HMMA.16816.F32 R16, R172.reuse, R178, R16 ;  /* 0x000000b2ac10723c */ /* 0x040fe20000001810 */
[----:B--2---:R4:W1:Y:S03]  /*5da0*/  LDSM.16.M88.4 R176, [R3] ;  /* 0x0000000003b0783b */ /* 0x0048660000000200 */
[----:B----4-:R-:W-:Y:S04]  /*5db0*/  IADD3 R3, P1, R240, UR15, RZ ;  /* 0x0000000ff0037c10 */ /* 0x010fe8000ff3e0ff */
[C---:B-1----:R-:W-:Y:S08]  /*5dc0*/  HMMA.16816.F32 R20, R172.reuse, R176, R20 ;  /* 0x000000b0ac14723c */ /* 0x042ff00000001814 */
[C---:B------:R-:W-:Y:S01]  /*5dd0*/  HMMA.16816.F32 R24, R172.reuse, R178, R24 ;  /* 0x000000b2ac18723c */ /* 0x040fe20000001818 */
[----:B------:R1:W2:Y:S03]  /*5de0*/  LDSM.16.M88.4 R176, [R2] ;  /* 0x0000000002b0783b */ /* 0x0002a60000000200 */
[----:B------:R-:W-:Y:S02]  /*5df0*/  IADD3.X R133, R237, UR14, RZ, P1, !PT ;  /* 0x0000000eed857c10 */ /* 0x000fe40008ffe4ff */
[C---:B-1----:R-:W-:Y:S06]  /*5e00*/  LEA R2, P0, R3.reuse, c[0x0][0x1f8], 0x1 ;  /* 0x00007e0003027a11 */ /* 0x042fec00078008ff */
[----:B------:R-:W-:Y:S05]  /*5e10*/  LEA.HI.X R3, R3, c[0x0][0x1fc], R133, 0x1, P0 ;  /* 0x00007f0003037a11 */ /* 0x000fea00000f0c85 */
[----:B------:R-:W-:Y:S01]  /*5e20*/  @!PT LDS RZ, [RZ] ;  /* 0x00000000fffff984 */ /* 0x000fe20000000800 */
[----:B------:R-:W-:Y:S01]  /*5e30*/  @!PT LDS RZ, [RZ] ;  /* 0x00000000fffff984 */ /* 0x000fe20000000800 */
[----:B------:R-:W-:Y:S01]  /*5e40*/  @!PT LDS RZ, [RZ] ;  /* 0x00000000fffff984 */ /* 0x000fe20000000800 */
[----:B------:R1:W-:Y:S01]  /*5e50*/  LDGSTS.E.BYPASS.LTC128B.128 [R238+0x100], [R2.64], !P6 ;  /* 0x0010000002ee7fae */ /* 0x0003e2000f101d4c */
[C---:B--2---:R-:W-:Y:S08]  /*5e60*/  HMMA.16816.F32 R28, R172.reuse, R176, R28 ;  /* 0x000000b0ac1c723c */ /* 0x044ff0000000181c */
[----:B------:R-:W-:Y:S04]  /*5e70*/  HMMA.16816.F32 R32, R172, R178, R32 ;  /* 0x000000b2ac20723c */ /* 0x000fe80000001820 */
[----:B-1----:R-:W-:Y:S04]  /*5e80*/  IADD3 R3, P1, R171, UR15, RZ ;  /* 0x0000000fab037c10 */ /* 0x002fe8000ff3e0ff */
[C---:B------:R-:W-:Y:S04]  /*5e90*/  LEA R2, P0, R3.reuse, c[0x0][0x1f8], 0x1 ;  /* 0x00007e0003027a11 */ /* 0x040fe800078008ff */
[----:B------:R-:W-:Y:S04]  /*5ea0*/  IADD3.X R133, R170, UR14, RZ, P1, !PT ;  /* 0x0000000eaa857c10 */ /* 0x000fe80008ffe4ff */
[----:B------:R-:W-:Y:S05]  /*5eb0*/  LEA.HI.X R3, R3, c[0x0][0x1fc], R133, 0x1, P0 ;  /* 0x00007f0003037a11 */ /* 0x000fea00000f0c85 */
[----:B------:R1:W-:Y:S02]  /*5ec0*/  LDGSTS.E.BYPASS.LTC128B.128 [R238+0x2100], [R2.64], !P5 ;  /* 0x0210000002ee7fae */ /* 0x0003e4000e901d4c */
[----:B-1----:R-:W-:Y:S04]  /*5ed0*/  IADD3 R3, P1, R169, UR15, RZ ;  /* 0x0000000fa9037c10 */ /* 0x002fe8000ff3e0ff */
[C---:B------:R-:W-:Y:S02]  /*5ee0*/  LEA R2, P0, R3.reuse, c[0x0][0x1f8], 0x1 ;  /* 0x00007e0003027a11 */ /* 0x040fe400078008ff */
[----:B------:R-:W-:Y:S04]  /*5ef0*/  IADD3.X R133, R168, UR14, RZ, P1, !PT ;  /* 0x0000000ea8857c10 */ /* 0x000fe80008ffe4ff */
[----:B------:R-:W-:Y:S05]  /*5f00*/  LEA.HI.X R3, R3, c[0x0][0x1fc], R133, 0x1, P0 ;  /* 0x00007f0003037a11 */ /* 0x000fea00000f0c85 */
[----:B------:R1:W-:Y:S02]  /*5f10*/  LDGSTS.E.BYPASS.LTC128B.128 [R238+0x4100], [R2.64], !P4 ;  /* 0x0410000002ee7fae */ /* 0x0003e4000e101d4c */
[----:B-1----:R-:W-:Y:S01]  /*5f20*/  IADD3 R3, P1, R135, UR15, RZ ;  /* 0x0000000f87037c10 */ /* 0x002fe2000ff3e0ff */
[----:B------:R-:W-:Y:S03]  /*5f30*/  ULEA UR15, UP0, UR6, UR15, 0x5 ;  /* 0x0000000f060f7291 */ /* 0x000fe6000f80283f */
[C---:B------:R-:W-:Y:S02]  /*5f40*/  LEA R2, P0, R3.reuse, c[0x0][0x1f8], 0x1 ;  /* 0x00007e0003027a11 */ /* 0x040fe400078008ff */
[----:B------:R-:W-:Y:S01]  /*5f50*/  IADD3.X R133, R134, UR14, RZ, P1, !PT ;  /* 0x0000000e86857c10 */ /* 0x000fe20008ffe4ff */
[----:B------:R-:W-:Y:S02]  /*5f60*/  ULEA.HI.X UR14, UR6, UR14, UR7, 0x5, UP0 ;  /* 0x0000000e060e7291 */ /* 0x000fe400080f2c07 */
[----:B------:R-:W-:Y:S01]  /*5f70*/  UISETP.GT.AND UP0, UPT, UR16, UR8, UPT ;  /* 0x000000081000728c */ /* 0x000fe2000bf04270 */
[----:B------:R-:W-:Y:S01]  /*5f80*/  LEA.HI.X R3, R3, c[0x0][0x1fc], R133, 0x1, P0 ;  /* 0x00007f0003037a11 */ /* 0x000fe200000f0c85 */
[----:B------:R-:W-:Y:S04]  /*5f90*/  UIADD3 UR16, UR16, -0x1, URZ ;  /* 0xffffffff10107890 */ /* 0x000fe8000fffe03f */
[----:B------:R1:W-:Y:S05]  /*5fa0*/  LDGSTS.E.BYPASS.LTC128B.128 [R238+0x6100], [R2.64], !P3 ;  /* 0x0610000002ee7fae */ /* 0x0003ea000d901d4c */
[----:B------:R-:W-:Y:S01]  /*5fb0*/  @UP0 UIMAD.WIDE.U32 UR18, UR16, UR4, URZ ;  /* 0x00000004101202a5 */ /* 0x000fe2000f8e003f */
[----:B-1----:R-:W-:Y:S04]  /*5fc0*/  IADD3 R3, P1, R240, UR15, RZ ;  /* 0x0000000ff0037c10 */ /* 0x002fe8000ff3e0ff */
[----:B------:R-:W-:Y:S02]  /*5fd0*/  LEA R2, P0, R3, c[0x0][0x1f8], 0x1 ;  /* 0x00007e0003027a11 */ /* 0x000fe400078008ff */
        /* <DEDUP_REMOVED lines=8> */
[----:B-1----:R-:W-:Y:S04]  /*6060*/  IADD3 R3, P1, R169, UR15, RZ ;  /* 0x0000000fa9037c10 */ /* 0x002fe8000ff3e0ff */
[C---:B------:R-:W-:Y:S02]  /*6070*/  LEA R2, P0, R3.reuse, c[0x0][0x1f8], 0x1 ;  /* 0x00007e0003027a11 */ /* 0x040fe400078008ff */
[----:B------:R-:W-:Y:S02]  /*6080*/  IADD3.X R133, R168, UR14, RZ, P1, !PT ;  /* 0x0000000ea8857c10 */ /* 0x000fe40008ffe4ff */
[----:B------:R-:W2:Y:S02]  /*6090*/  LDL R168, [R1+0x8] ;  /* 0x0000080001a87983 */ /* 0x000ea40000100800 */
[----:B------:R-:W-:Y:S05]  /*60a0*/  LEA.HI.X R3, R3, c[0x0][0x1fc], R133, 0x1, P0 ;  /* 0x00007f0003037a11 */ /* 0x000fea00000f0c85 */
[----:B------:R1:W-:Y:S02]  /*60b0*/  LDGSTS.E.BYPASS.LTC128B.128 [R238+0x5100], [R2.64], !P4 ;  /* 0x0510000002ee7fae */ /* 0x0003e4000e101d4c */
[----:B-1----:R-:W-:Y:S01]  /*60c0*/  IADD3 R3, P1, R135, UR15, RZ ;  /* 0x0000000f87037c10 */ /* 0x002fe2000ff3e0ff */
[----:B------:R-:W-:Y:S02]  /*60d0*/  @UP0 USHF.L.U32 UR15, UR18, 0x6, URZ ;  /* 0x00000006120f0899 */ /* 0x000fe4000800063f */
[----:B------:R-:W3:Y:S01]  /*60e0*/  LDL R135, [R1+0x4] ;  /* 0x0000040001877983 */ /* 0x000ee20000100800 */
[C---:B------:R-:W-:Y:S02]  /*60f0*/  LEA R2, P0, R3.reuse, c[0x0][0x1f8], 0x1 ;  /* 0x00007e0003027a11 */ /* 0x040fe400078008ff */
[----:B------:R-:W-:Y:S01]  /*6100*/  IADD3.X R133, R134, UR14, RZ, P1, !PT ;  /* 0x0000000e86857c10 */ /* 0x000fe20008ffe4ff */
[----:B------:R-:W-:Y:S01]  /*6110*/  @UP0 USHF.R.S32.HI UR14, URZ, 0x1f, UR16 ;  /* 0x0000001f3f0e0899 */ /* 0x000fe20008011410 */
[----:B------:R-:W4:Y:S02]  /*6120*/  LDL R134, [R1] ;  /* 0x0000000001867983 */ /* 0x000f240000100800 */
[----:B------:R-:W-:Y:S01]  /*6130*/  LEA.HI.X R3, R3, c[0x0][0x1fc], R133, 0x1, P0 ;  /* 0x00007f0003037a11 */ /* 0x000fe200000f0c85 */
[----:B------:R-:W-:Y:S01]  /*6140*/  @UP0 UIMAD UR14, UR14, UR4, URZ ;  /* 0x000000040e0e02a4 */ /* 0x000fe2000f8e023f */
[----:B------:R-:W-:Y:S01]  /*6150*/  PLOP3.LUT P0, PT, PT, PT, UP0, 0x80, 0x0 ;  /* 0x000000000000781c */ /* 0x000fe20003f0f008 */
[----:B------:R-:W-:Y:S02]  /*6160*/  STL [R1+0xa0], R180 ;  /* 0x0000a0b401007387 */ /* 0x000fe40000100800 */
[----:B------:R-:W-:Y:S03]  /*6170*/  @UP0 UIMAD UR14, UR16, UR5, UR14 ;  /* 0x00000005100e02a4 */ /* 0x000fe6000f8e020e */
[----:B------:R1:W-:Y:S01]  /*6180*/  LDGSTS.E.BYPASS.LTC128B.128 [R238+0x7100], [R2.64], !P3 ;  /* 0x0710000002ee7fae */ /* 0x0003e2000d901d4c */
[----:B------:R-:W-:Y:S04]  /*6190*/  @UP0 UIADD3 UR14, UR19, UR14, URZ ;  /* 0x0000000e130e0290 */ /* 0x000fe8000fffe03f */
[----:B------:R-:W1:Y:S01]  /*61a0*/  LDSM.16.M88.4 R176, [R242+0x10100] ;  /* 0x01010000f2b0783b */ /* 0x000e620000000200 */
[----:B------:R-:W-:Y:S04]  /*61b0*/  @UP0 USHF.L.U64.HI UR14, UR18, 0x6, UR14 ;  /* 0x00000006120e0899 */ /* 0x000fe8000801020e */
[----:B------:R-:W0:Y:S05]  /*61c0*/  LDGDEPBAR ;  /* 0x00000000000079af */ /* 0x000e2a0000000000 */
[----:B------:R-:W-:Y:S05]  /*61d0*/  STL [R1+0x9c], R181 ;  /* 0x00009cb501007387 */ /* 0x000fea0000100800 */
[----:B------:R-:W-:Y:S05]  /*61e0*/  STL [R1+0x98], R182 ;  /* 0x000098b601007387 */ /* 0x000fea0000100800 */
[----:B------:R-:W-:Y:S05]  /*61f0*/  STL [R1+0x94], R183 ;  /* 0x000094b701007387 */ /* 0x000fea0000100800 */
[----:B------:R-:W-:Y:S05]  /*6200*/  STL [R1+0xb0], R184 ;  /* 0x0000b0b801007387 */ /* 0x000fea0000100800 */
[----:B------:R-:W-:Y:S05]  /*6210*/  STL [R1+0xac], R185 ;  /* 0x0000acb901007387 */ /* 0x000fea0000100800 */
[----:B------:R-:W-:Y:S01]  /*6220*/  STL [R1+0xa8], R186 ;  /* 0x0000a8ba01007387 */ /* 0x000fe20000100800 */
[C---:B-1----:R-:W-:Y:S04]  /*6230*/  HMMA.16816.F32 R4, R180.reuse, R176, R4 ;  /* 0x000000b0b404723c */ /* 0x042fe80000001804 */
[----:B------:R-:W-:Y:S05]  /*6240*/  STL [R1+0xa4], R187 ;  /* 0x0000a4bb01007387 */ /* 0x000fea0000100800 */
[----:B------:R-:W-:Y:S01]  /*6250*/  STL [R1+0xb8], R190 ;  /* 0x0000b8be01007387 */ /* 0x000fe20000100800 */
[C---:B------:R-:W-:Y:S04]  /*6260*/  HMMA.16816.F32 R8, R180.reuse, R178, R8 ;  /* 0x000000b2b408723c */ /* 0x040fe80000001808 */
[----:B------:R-:W1:Y:S05]  /*6270*/  LDSM.16.M88.4 R176, [R242+0x10900] ;  /* 0x01090000f2b0783b */ /* 0x000e6a0000000200 */
[----:B------:R-:W-:Y:S01]  /*6280*/  STL [R1+0xb4], R191 ;  /* 0x0000b4bf01007387 */ /* 0x000fe20000100800 */
[C---:B-1----:R-:W-:Y:S08]  /*6290*/  HMMA.16816.F32 R12, R180.reuse, R176, R12 ;  /* 0x000000b0b40c723c */ /* 0x042ff0000000180c */
[C---:B------:R-:W-:Y:S01]  /*62a0*/  HMMA.16816.F32 R16, R180.reuse, R178, R16 ;  /* 0x000000b2b410723c */ /* 0x040fe20000001810 */
[----:B------:R-:W1:Y:S07]  /*62b0*/  LDSM.16.M88.4 R176, [R242+0x11100] ;  /* 0x01110000f2b0783b */ /* 0x000e6e0000000200 */
[C---:B-1----:R-:W-:Y:S08]  /*62c0*/  HMMA.16816.F32 R20, R180.reuse, R176, R20 ;  /* 0x000000b0b414723c */ /* 0x042ff00000001814 */
[C---:B------:R-:W-:Y:S01]  /*62d0*/  HMMA.16816.F32 R24, R180.reuse, R178, R24 ;  /* 0x000000b2b418723c */ /* 0x040fe20000001818 */
[----:B------:R-:W1:Y:S07]  /*62e0*/  LDSM.16.M88.4 R176, [R242+0x11900] ;  /* 0x01190000f2b0783b */ /* 0x000e6e0000000200 */
[C---:B-1----:R-:W-:Y:S08]  /*62f0*/  HMMA.16816.F32 R28, R180.reuse, R176, R28 ;  /* 0x000000b0b41c723c */ /* 0x042ff0000000181c */
[----:B------:R-:W-:Y:S01]  /*6300*/  HMMA.16816.F32 R32, R180, R178, R32 ;  /* 0x000000b2b420723c */ /* 0x000fe20000001820 */
[----:B------:R-:W1:Y:S07]  /*6310*/  LDSM.16.M88.4 R176, [R239] ;  /* 0x00000000efb0783b */ /* 0x000e6e0000000200 */
[C---:B-1----:R-:W-:Y:S08]  /*6320*/  HMMA.16816.F32 R4, R184.reuse, R176, R4 ;  /* 0x000000b0b804723c */ /* 0x042ff00000001804 */
[C---:B------:R-:W-:Y:S01]  /*6330*/  HMMA.16816.F32 R8, R184.reuse, R178, R8 ;  /* 0x000000b2b808723c */ /* 0x040fe20000001808 */
[----:B------:R-:W1:Y:S07]  /*6340*/  LDSM.16.M88.4 R176, [R239+0x800] ;  /* 0x00080000efb0783b */ /* 0x000e6e0000000200 */
        /* <DEDUP_REMOVED lines=20> */
[----:B--2---:R-:W1:Y:S07]  /*6490*/  LDSM.16.M88.4 R176, [R168] ;  /* 0x00000000a8b0783b */ /* 0x004e6e0000000200 */
[C---:B-1----:R-:W-:Y:S08]  /*64a0*/  HMMA.16816.F32 R4, R192.reuse, R176, R4 ;  /* 0x000000b0c004723c */ /* 0x042ff00000001804 */
[C---:B------:R-:W-:Y:S01]  /*64b0*/  HMMA.16816.F32 R8, R192.reuse, R178, R8 ;  /* 0x000000b2c008723c */ /* 0x040fe20000001808 */
[----:B---3--:R-:W1:Y:S07]  /*64c0*/  LDSM.16.M88.4 R176, [R135] ;  /* 0x0000000087b0783b */ /* 0x008e6e0000000200 */
[C---:B-1----:R-:W-:Y:S08]  /*64d0*/  HMMA.16816.F32 R12, R192.reuse, R176, R12 ;  /* 0x000000b0c00c723c */ /* 0x042ff0000000180c */
[C---:B------:R-:W-:Y:S01]  /*64e0*/  HMMA.16816.F32 R16, R192.reuse, R178, R16 ;  /* 0x000000b2c010723c */ /* 0x040fe20000001810 */
[----:B----4-:R-:W1:Y:S07]  /*64f0*/  LDSM.16.M88.4 R176, [R134] ;  /* 0x0000000086b0783b */ /* 0x010e6e0000000200 */
[C---:B-1----:R-:W-:Y:S08]  /*6500*/  HMMA.16816.F32 R20, R192.reuse, R176, R20 ;  /* 0x000000b0c014723c */ /* 0x042ff00000001814 */
[C---:B------:R-:W-:Y:S01]  /*6510*/  HMMA.16816.F32 R24, R192.reuse, R178, R24 ;  /* 0x000000b2c018723c */ /* 0x040fe20000001818 */
[----:B------:R-:W1:Y:S07]  /*6520*/  LDSM.16.M88.4 R176, [R252] ;  /* 0x00000000fcb0783b */ /* 0x000e6e0000000200 */
        /* <DEDUP_REMOVED lines=113> */
[----:B------:R-:W1:Y:S11]  /*6c40*/  LDSM.16.M88.4 R176, [R239+0x6800] ;  /* 0x00680000efb0783b */ /* 0x000e760000000200 */
[----:B------:R-:W-:Y:S04]  /*6c50*/  @!UPT UIADD3 URZ, URZ, URZ, URZ ;  /* 0x0000003f3f3ff290 */ /* 0x000fe8000fffe03f */
[----:B------:R-:W-:Y:S02]  /*6c60*/  FMUL.FTZ R7, R7, c[0x0][0x320] ;  /* 0x0000c80007077a20 */ /* 0x000fe40000410000 */
[----:B------:R-:W-:Y:S02]  /*6c70*/  FMUL.FTZ R5, R5, c[0x0][0x320] ;  /* 0x0000c80005057a20 */ /* 0x000fe40000410000 */
[----:B------:R2:W-:Y:S01]  /*6c80*/  MUFU.TANH R237, R7 ;  /* 0x0000000700ed7308 */ /* 0x0005e20000002400 */
[----:B------:R-:W-:Y:S02]  /*6c90*/  FMUL.FTZ R6, R6, c[0x0][0x320] ;  /* 0x0000c80006067a20 */ /* 0x000fe40000410000 */
[----:B------:R-:W-:Y:S02]  /*6ca0*/  FMUL.FTZ R4, R4, c[0x0][0x320] ;  /* 0x0000c80004047a20 */ /* 0x000fe40000410000 */
[----:B------:R-:W-:Y:S02]  /*6cb0*/  FMUL.FTZ R10, R10, c[0x0][0x320] ;  /* 0x0000c8000a0a7a20 */ /* 0x000fe40000410000 */
[----:B------:R-:W-:Y:S02]  /*6cc0*/  FMUL.FTZ R11, R11, c[0x0][0x320] ;  /* 0x0000c8000b0b7a20 */ /* 0x000fe40000410000 */
[----:B------:R-:W-:Y:S01]  /*6cd0*/  FMUL.FTZ R8, R8, c[0x0][0x320] ;  /* 0x0000c80008087a20 */ /* 0x000fe20000410000 */
[----:B------:R-:W-:Y:S01]  /*6ce0*/  MUFU.TANH R241, R10 ;  /* 0x0000000a00f17308 */ /* 0x000fe20000002400 */
[----:B------:R-:W-:Y:S09]  /*6cf0*/  FMUL.FTZ R9, R9, c[0x0][0x320] ;  /* 0x0000c80009097a20 */ /* 0x000ff20000410000 */
[----:B------:R-:W-:Y:S01]  /*6d00*/  MUFU.TANH R240, R11 ;  /* 0x0000000b00f07308 */ /* 0x000fe20000002400 */
[C---:B-1----:R-:W-:Y:S01]  /*6d10*/  HMMA.16816.F32 R12, R232.reuse, R176, R12 ;  /* 0x000000b0e80c723c */ /* 0x042fe2000000180c */
[----:B--2---:R-:W2:Y:S07]  /*6d20*/  LDL.LU R7, [R1+0x1c] ;  /* 0x00001c0001077983 */ /* 0x004eae0000300800 */
[C---:B------:R-:W-:Y:S01]  /*6d30*/  HMMA.16816.F32 R16, R232.reuse, R178, R16 ;  /* 0x000000b2e810723c */ /* 0x040fe20000001810 */
[----:B------:R-:W1:Y:S01]  /*6d40*/  LDSM.16.M88.4 R176, [R239+0x7000] ;  /* 0x00700000efb0783b */ /* 0x000e620000000200 */
[----:B------:R-:W-:Y:S10]  /*6d50*/  MUFU.TANH R172, R5 ;  /* 0x0000000500ac7308 */ /* 0x000ff40000002400 */
[----:B------:R-:W-:Y:S04]  /*6d60*/  MUFU.TANH R171, R8 ;  /* 0x0000000800ab7308 */ /* 0x000fe80000002400 */
[----:B------:R-:W-:Y:S02]  /*6d70*/  FMUL.FTZ R13, R13, c[0x0][0x320] ;  /* 0x0000c8000d0d7a20 */ /* 0x000fe40000410000 */
        /* <DEDUP_REMOVED lines=9> */
[C---:B-1----:R-:W-:Y:S09]  /*6e10*/  HMMA.16816.F32 R20, R232.reuse, R176, R20 ;  /* 0x000000b0e814723c */ /* 0x042ff20000001814 */
[----:B------:R-:W-:Y:S01]  /*6e20*/  MUFU.TANH R187, R15 ;  /* 0x0000000f00bb7308 */ /* 0x000fe20000002400 */
[C---:B------:R-:W-:Y:S01]  /*6e30*/  HMMA.16816.F32 R24, R232.reuse, R178, R24 ;  /* 0x000000b2e818723c */ /* 0x040fe20000001818 */
[----:B------:R-:W1:Y:S01]  /*6e40*/  LDSM.16.M88.4 R176, [R239+0x7800] ;  /* 0x00780000efb0783b */ /* 0x000e620000000200 */
[----:B------:R-:W-:Y:S07]  /*6e50*/  DEPBAR.LE SB0, 0x0 ;  /* 0x000080000000791a */ /* 0x000fee0000000000 */
[----:B------:R-:W4:Y:S01]  /*6e60*/  MUFU.TANH R4, R4 ;  /* 0x0000000400047308 */ /* 0x000f220000002400 */
[----:B------:R-:W-:Y:S04]  /*6e70*/  BAR.SYNC.DEFER_BLOCKING 0x0 ;  /* 0x0000000000007b1d */ /* 0x000fe80000010000 */
[----:B------:R-:W-:Y:S02]  /*6e80*/  FMUL.FTZ R22, R22, c[0x0][0x320] ;  /* 0x0000c80016167a20 */ /* 0x000fe40000410000 */
[----:B------:R-:W-:Y:S02]  /*6e90*/  FMUL.FTZ R23, R23, c[0x0][0x320] ;  /* 0x0000c80017177a20 */ /* 0x000fe40000410000 */
[----:B------:R-:W-:Y:S06]  /*6ea0*/  FMUL.FTZ R20, R20, c[0x0][0x320] ;  /* 0x0000c80014147a20 */ /* 0x000fec0000410000 */
[----:B---3--:R-:W-:Y:S02]  /*6eb0*/  FMUL.FTZ R13, R25, c[0x0][0x320] ;  /* 0x0000c800190d7a20 */ /* 0x008fe40000410000 */
[----:B------:R-:W-:Y:S02]  /*6ec0*/  FMUL.FTZ R26, R26, c[0x0][0x320] ;  /* 0x0000c8001a1a7a20 */ /* 0x000fe40000410000 */
[----:B------:R-:W-:Y:S01]  /*6ed0*/  FMUL.FTZ R27, R27, c[0x0][0x320] ;  /* 0x0000c8001b1b7a20 */ /* 0x000fe20000410000 */
[----:B----4-:R-:W-:Y:S01]  /*6ee0*/  FMNMX.FTZ R3, R4, R0, !PT ;  /* 0x0000000004037209 */ /* 0x010fe20007810000 */
[----:B------:R3:W-:Y:S03]  /*6ef0*/  MUFU.TANH R133, R17 ;  /* 0x0000001100857308 */ /* 0x0007e60000002400 */
[----:B------:R-:W-:Y:S04]  /*6f00*/  FMNMX.FTZ R3, R172, R3, !PT ;  /* 0x00000003ac037209 */ /* 0x000fe80007810000 */
[----:B------:R-:W-:Y:S01]  /*6f10*/  FMNMX.FTZ R3, R171, R3, !PT ;  /* 0x00000003ab037209 */ /* 0x000fe20007810000 */
[C---:B-1----:R-:W-:Y:S02]  /*6f20*/  HMMA.16816.F32 R28, R232.reuse, R176, R28 ;  /* 0x000000b0e81c723c */ /* 0x042fe4000000181c */
[----:B------:R1:W-:Y:S06]  /*6f30*/  MUFU.TANH R134, R16 ;  /* 0x0000001000867308 */ /* 0x0003ec0000002400 */
[----:B------:R-:W-:Y:S04]  /*6f40*/  HMMA.16816.F32 R32, R232, R178, R32 ;  /* 0x000000b2e820723c */ /* 0x000fe80000001820 */
[----:B------:R-:W4:Y:S01]  /*6f50*/  MUFU.TANH R170, R9 ;  /* 0x0000000900aa7308 */ /* 0x000f220000002400 */
[----:B---3--:R-:W-:Y:S09]  /*6f60*/  FMUL.FTZ R17, R21, c[0x0][0x320] ;  /* 0x0000c80015117a20 */ /* 0x008ff20000410000 */
[----:B------:R-:W3:Y:S02]  /*6f70*/  MUFU.TANH R169, R12 ;  /* 0x0000000c00a97308 */ /* 0x000ee40000002400 */
[----:B------:R-:W-:Y:S02]  /*6f80*/  FMUL.FTZ R30, R30, c[0x0][0x320] ;  /* 0x0000c8001e1e7a20 */ /* 0x000fe40000410000 */
[----:B-1----:R-:W-:Y:S02]  /*6f90*/  FMUL.FTZ R16, R24, c[0x0][0x320] ;  /* 0x0000c80018107a20 */ /* 0x002fe40000410000 */
[----:B------:R-:W-:Y:S04]  /*6fa0*/  FMUL.FTZ R31, R31, c[0x0][0x320] ;  /* 0x0000c8001f1f7a20 */ /* 0x000fe80000410000 */
[----:B------:R-:W1:Y:S01]  /*6fb0*/  MUFU.TANH R20, R20 ;  /* 0x0000001400147308 */ /* 0x000e620000002400 */
[----:B------:R-:W-:Y:S02]  /*6fc0*/  FMUL.FTZ R8, R32, c[0x0][0x320] ;  /* 0x0000c80020087a20 */ /* 0x000fe40000410000 */
[----:B------:R-:W-:Y:S01]  /*6fd0*/  FMUL.FTZ R5, R33, c[0x0][0x320] ;  /* 0x0000c80021057a20 */ /* 0x000fe20000410000 */
[----:B----4-:R-:W-:Y:S01]  /*6fe0*/  FMNMX.FTZ R3, R170, R3, !PT ;  /* 0x00000003aa037209 */ /* 0x010fe20007810000 */
[----:B------:R-:W-:Y:S02]  /*6ff0*/  FMUL.FTZ R9, R29, c[0x0][0x320] ;  /* 0x0000c8001d097a20 */ /* 0x000fe40000410000 */
[----:B------:R-:W-:Y:S03]  /*7000*/  FMUL.FTZ R34, R34, c[0x0][0x320] ;  /* 0x0000c80022227a20 */ /* 0x000fe60000410000 */
[----:B------:R-:W4:Y:S01]  /*7010*/  MUFU.TANH R17, R17 ;  /* 0x0000001100117308 */ /* 0x000f220000002400 */
[----:B---3--:R-:W-:Y:S01]  /*7020*/  FMNMX.FTZ R3, R169, R3, !PT ;  /* 0x00000003a9037209 */ /* 0x008fe20007810000 */
[----:B------:R-:W-:Y:S03]  /*7030*/  FMUL.FTZ R12, R28, c[0x0][0x320] ;  /* 0x0000c8001c0c7a20 */ /* 0x000fe60000410000 */
[----:B------:R-:W-:Y:S05]  /*7040*/  FMNMX.FTZ R3, R135, R3, !PT ;  /* 0x0000000387037209 */ /* 0x000fea0007810000 */
[----:B------:R-:W3:Y:S01]  /*7050*/  MUFU.TANH R16, R16 ;  /* 0x0000001000107308 */ /* 0x000ee20000002400 */
[----:B------:R-:W-:Y:S04]  /*7060*/  FMNMX.FTZ R3, R134, R3, !PT ;  /* 0x0000000386037209 */ /* 0x000fe80007810000 */
[----:B------:R-:W-:Y:S05]  /*7070*/  FMNMX.FTZ R3, R133, R3, !PT ;  /* 0x0000000385037209 */ /* 0x000fea0007810000 */
[----:B------:R-:W3:Y:S01]  /*7080*/  MUFU.TANH R13, R13 ;  /* 0x0000000d000d7308 */ /* 0x000ee20000002400 */
[----:B-1----:R-:W-:Y:S04]  /*7090*/  FMNMX.FTZ R3, R20, R3, !PT ;  /* 0x0000000314037209 */ /* 0x002fe80007810000 */
[----:B----4-:R-:W-:Y:S05]  /*70a0*/  FMNMX.FTZ R3, R17, R3, !PT ;  /* 0x0000000311037209 */ /* 0x010fea0007810000 */
[----:B------:R-:W1:Y:S01]  /*70b0*/  MUFU.TANH R12, R12 ;  /* 0x0000000c000c7308 */ /* 0x000e620000002400 */
[----:B---3--:R-:W-:Y:S09]  /*70c0*/  FMNMX.FTZ R3, R16, R3, !PT ;  /* 0x0000000310037209 */ /* 0x008ff20007810000 */
[----:B------:R-:W3:Y:S01]  /*70d0*/  MUFU.TANH R9, R9 ;  /* 0x0000000900097308 */ /* 0x000ee20000002400 */
[----:B------:R-:W-:Y:S09]  /*70e0*/  FMNMX.FTZ R3, R13, R3, !PT ;  /* 0x000000030d037209 */ /* 0x000ff20007810000 */
[----:B------:R-:W4:Y:S01]  /*70f0*/  MUFU.TANH R8, R8 ;  /* 0x0000000800087308 */ /* 0x000f220000002400 */
[----:B-1----:R-:W-:Y:S09]  /*7100*/  FMNMX.FTZ R3, R12, R3, !PT ;  /* 0x000000030c037209 */ /* 0x002ff20007810000 */
[----:B------:R-:W1:Y:S01]  /*7110*/  MUFU.TANH R5, R5 ;  /* 0x0000000500057308 */ /* 0x000e620000002400 */
[----:B---3--:R-:W-:Y:S09]  /*7120*/  FMNMX.FTZ R3, R9, R3, !PT ;  /* 0x0000000309037209 */ /* 0x008ff20007810000 */
[----:B------:R-:W-:Y:S01]  /*7130*/  MUFU.TANH R6, R6 ;  /* 0x0000000600067308 */ /* 0x000fe20000002400 */
[----:B----4-:R-:W-:Y:S09]  /*7140*/  FMNMX.FTZ R3, R8, R3, !PT ;  /* 0x0000000308037209 */ /* 0x010ff20007810000 */
[----:B------:R-:W-:Y:S01]  /*7150*/  MUFU.TANH R180, R18 ;  /* 0x0000001200b47308 */ /* 0x000fe20000002400 */
[----:B-1----:R-:W-:Y:S05]  /*7160*/  FMNMX.FTZ R3, R5, R3, !PT ;  /* 0x0000000305037209 */ /* 0x002fea0007810000 */
[----:B------:R-:W1:Y:S04]  /*7170*/  SHFL.BFLY PT, R2, R3, 0x2, 0x1f ;  /* 0x0c401f0003027f89 */ /* 0x000e6800000e0000 */
[----:B------:R-:W-:Y:S10]  /*7180*/  MUFU.TANH R181, R19 ;  /* 0x0000001300b57308 */ /* 0x000ff40000002400 */
[----:B------:R-:W-:Y:S10]  /*7190*/  MUFU.TANH R174, R22 ;  /* 0x0000001600ae7308 */ /* 0x000ff40000002400 */
[----:B------:R-:W-:Y:S01]  /*71a0*/  MUFU.TANH R175, R23 ;  /* 0x0000001700af7308 */ /* 0x000fe20000002400 */
[----:B-1----:R-:W-:Y:S05]  /*71b0*/  FMNMX.FTZ R3, R3, R2, !PT ;  /* 0x0000000203037209 */ /* 0x002fea0007810000 */
[----:B------:R-:W1:Y:S04]  /*71c0*/  SHFL.BFLY PT, R2, R3, 0x1, 0x1f ;  /* 0x0c201f0003027f89 */ /* 0x000e6800000e0000 */
[----:B------:R-:W-:Y:S01]  /*71d0*/  MUFU.TANH R168, R26 ;  /* 0x0000001a00a87308 */ /* 0x000fe20000002400 */
[----:B-1----:R-:W-:Y:S05]  /*71e0*/  FMNMX.FTZ R3, R3, R2, !PT ;  /* 0x0000000203037209 */ /* 0x002fea0007810000 */
[C---:B------:R-:W-:Y:S02]  /*71f0*/  FADD.FTZ R0, -R3.reuse, R0 ;  /* 0x0000000003007221 */ /* 0x040fe40000010100 */
[----:B------:R-:W-:Y:S02]  /*7200*/  FMUL.FTZ R2, R3, c[0x0][0x2d0] ;  /* 0x0000b40003027a20 */ /* 0x000fe40000410000 */
[----:B------:R-:W-:Y:S02]  /*7210*/  FMUL.FTZ R0, R0, c[0x0][0x2d0] ;  /* 0x0000b40000007a20 */ /* 0x000fe40000410000 */
[--C-:B------:R-:W-:Y:S02]  /*7220*/  FFMA.FTZ R4, R4, c[0x0][0x2d0], -R2.reuse ;  /* 0x0000b40004047a23 */ /* 0x100fe40000010802 */
[--C-:B------:R-:W-:Y:S02]  /*7230*/  FFMA.FTZ R190, R169, c[0x0][0x2d0], -R2.reuse ;  /* 0x0000b400a9be7a23 */ /* 0x100fe40000010802 */
[----:B------:R-:W1:Y:S01]  /*7240*/  MUFU.EX2 R0, R0 ;  /* 0x0000000000007308 */ /* 0x000e620000000800 */
[--C-:B------:R-:W-:Y:S02]  /*7250*/  FFMA.FTZ R182, R20, c[0x0][0x2d0], -R2.reuse ;  /* 0x0000b40014b67a23 */ /* 0x100fe40000010802 */
[--C-:B------:R-:W-:Y:S02]  /*7260*/  FFMA.FTZ R183, R17, c[0x0][0x2d0], -R2.reuse ;  /* 0x0000b40011b77a23 */ /* 0x100fe40000010802 */
[--C-:B------:R-:W-:Y:S02]  /*7270*/  FFMA.FTZ R173, R13, c[0x0][0x2d0], -R2.reuse ;  /* 0x0000b4000dad7a23 */ /* 0x100fe40000010802 */
[--C-:B------:R-:W-:Y:S02]  /*7280*/  FFMA.FTZ R169, R12, c[0x0][0x2d0], -R2.reuse ;  /* 0x0000b4000ca97a23 */ /* 0x100fe40000010802 */
[--C-:B------:R-:W-:Y:S01]  /*7290*/  FFMA.FTZ R243, R5, c[0x0][0x2d0], -R2.reuse ;  /* 0x0000b40005f37a23 */ /* 0x100fe20000010802 */
[----:B------:R3:W2:Y:S01]  /*72a0*/  MUFU.EX2 R176, R4 ;  /* 0x0000000400b07308 */ /* 0x0006a20000000800 */
[--C-:B------:R-:W-:Y:S02]  /*72b0*/  FFMA.FTZ R177, R172, c[0x0][0x2d0], -R2.reuse ;  /* 0x0000b400acb17a23 */ /* 0x100fe40000010802 */
[--C-:B------:R-:W-:Y:S02]  /*72c0*/  FFMA.FTZ R172, R16, c[0x0][0x2d0], -R2.reuse ;  /* 0x0000b40010ac7a23 */ /* 0x100fe40000010802 */
[--C-:B------:R-:W-:Y:S02]  /*72d0*/  FFMA.FTZ R178, R171, c[0x0][0x2d0], -R2.reuse ;  /* 0x0000b400abb27a23 */ /* 0x100fe40000010802 */
[--C-:B------:R-:W-:Y:S02]  /*72e0*/  FFMA.FTZ R171, R8, c[0x0][0x2d0], -R2.reuse ;  /* 0x0000b40008ab7a23 */ /* 0x100fe40000010802 */
[--C-:B------:R-:W-:Y:S02]  /*72f0*/  FFMA.FTZ R179, R170, c[0x0][0x2d0], -R2.reuse ;  /* 0x0000b400aab37a23 */ /* 0x100fe40000010802 */
[--C-:B------:R-:W-:Y:S02]  /*7300*/  FFMA.FTZ R170, R9, c[0x0][0x2d0], -R2.reuse ;  /* 0x0000b40009aa7a23 */ /* 0x100fe40000010802 */
[----:B------:R-:W-:Y:S02]  /*7310*/  FFMA.FTZ R191, R135, c[0x0][0x2d0], -R2 ;  /* 0x0000b40087bf7a23 */ /* 0x000fe40000010802 */
[C---:B-1----:R-:W-:Y:S01]  /*7320*/  FMUL.FTZ R12, R0.reuse, R156 ;  /* 0x0000009c000c7220 */ /* 0x042fe20000410000 */
[----:B------:R-:W4:Y:S01]  /*7330*/  LDL.LU R135, [R1+0x20] ;  /* 0x0000200001877983 */ /* 0x000f220000300800 */
[C---:B------:R-:W-:Y:S01]  /*7340*/  FMUL.FTZ R16, R0.reuse, R152 ;  /* 0x0000009800107220 */ /* 0x040fe20000410000 */
[----:B------:R-:W-:Y:S01]  /*7350*/  MUFU.EX2 R179, R179 ;  /* 0x000000b300b37308 */ /* 0x000fe20000000800 */
[C---:B------:R-:W-:Y:S02]  /*7360*/  FMUL.FTZ R17, R0.reuse, R153 ;  /* 0x0000009900117220 */ /* 0x040fe40000410000 */
[C---:B------:R-:W-:Y:S01]  /*7370*/  FMUL.FTZ R20, R0.reuse, R148 ;  /* 0x0000009400147220 */ /* 0x040fe20000410000 */
[----:B------:R-:W4:Y:S01]  /*7380*/  LDL R156, [R1+0x38] ;  /* 0x00003800019c7983 */ /* 0x000f220000100800 */
[C---:B------:R-:W-:Y:S02]  /*7390*/  FMUL.FTZ R21, R0.reuse, R149 ;  /* 0x0000009500157220 */ /* 0x040fe40000410000 */
[C---:B------:R-:W-:Y:S02]  /*73a0*/  FMUL.FTZ R25, R0.reuse, R145 ;  /* 0x0000009100197220 */ /* 0x040fe40000410000 */
[C---:B------:R-:W-:Y:S01]  /*73b0*/  FMUL.FTZ R32, R0.reuse, R136 ;  /* 0x0000008800207220 */ /* 0x040fe20000410000 */
[----:B------:R-:W4:Y:S01]  /*73c0*/  LDL R153, [R1+0x34] ;  /* 0x0000340001997983 */ /* 0x000f220000100800 */
[C---:B---3--:R-:W-:Y:S02]  /*73d0*/  FMUL.FTZ R4, R0.reuse, R164 ;  /* 0x000000a400047220 */ /* 0x048fe40000410000 */
[C---:B------:R-:W-:Y:S01]  /*73e0*/  FMUL.FTZ R33, R0.reuse, R137 ;  /* 0x0000008900217220 */ /* 0x040fe20000410000 */
[----:B------:R-:W1:Y:S01]  /*73f0*/  MUFU.TANH R164, R27 ;  /* 0x0000001b00a47308 */ /* 0x000e620000002400 */
[C---:B------:R-:W-:Y:S01]  /*7400*/  FMUL.FTZ R5, R0.reuse, R165 ;  /* 0x000000a500057220 */ /* 0x040fe20000410000 */
[----:B------:R-:W3:Y:S01]  /*7410*/  LDL R152, [R1+0x30] ;  /* 0x0000300001987983 */ /* 0x000ee20000100800 */
[C---:B------:R-:W-:Y:S02]  /*7420*/  FMUL.FTZ R8, R0.reuse, R160 ;  /* 0x000000a000087220 */ /* 0x040fe40000410000 */
[C---:B------:R-:W-:Y:S02]  /*7430*/  FMUL.FTZ R9, R0.reuse, R161 ;  /* 0x000000a100097220 */ /* 0x040fe40000410000 */
[C---:B------:R-:W-:Y:S01]  /*7440*/  FMUL.FTZ R13, R0.reuse, R157 ;  /* 0x0000009d000d7220 */ /* 0x040fe20000410000 */
[----:B------:R-:W3:Y:S01]  /*7450*/  LDL R149, [R1+0x2c] ;  /* 0x00002c0001957983 */ /* 0x000ee20000100800 */
[C---:B------:R-:W-:Y:S01]  /*7460*/  FMUL.FTZ R24, R0.reuse, R144 ;  /* 0x0000009000187220 */ /* 0x040fe20000410000 */
[----:B------:R-:W1:Y:S01]  /*7470*/  MUFU.TANH R161, R30 ;  /* 0x0000001e00a17308 */ /* 0x000e620000002400 */
[C---:B------:R-:W-:Y:S02]  /*7480*/  FMUL.FTZ R28, R0.reuse, R140 ;  /* 0x0000008c001c7220 */ /* 0x040fe40000410000 */
[C---:B------:R-:W-:Y:S01]  /*7490*/  FMUL.FTZ R29, R0.reuse, R141 ;  /* 0x0000008d001d7220 */ /* 0x040fe20000410000 */
[----:B------:R-:W3:Y:S01]  /*74a0*/  LDL R148, [R1+0x28] ;  /* 0x0000280001947983 */ /* 0x000ee20000100800 */
[C---:B------:R-:W-:Y:S02]  /*74b0*/  FMUL.FTZ R36, R0.reuse, R36 ;  /* 0x0000002400247220 */ /* 0x040fe40000410000 */
[C---:B------:R-:W-:Y:S02]  /*74c0*/  FMUL.FTZ R37, R0.reuse, R37 ;  /* 0x0000002500257220 */ /* 0x040fe40000410000 */
[C---:B------:R-:W-:Y:S01]  /*74d0*/  FMUL.FTZ R40, R0.reuse, R40 ;  /* 0x0000002800287220 */ /* 0x040fe20000410000 */
[----:B------:R-:W1:Y:S01]  /*74e0*/  MUFU.TANH R160, R31 ;  /* 0x0000001f00a07308 */ /* 0x000e620000002400 */
[C---:B------:R-:W-:Y:S01]  /*74f0*/  FMUL.FTZ R41, R0.reuse, R41 ;  /* 0x0000002900297220 */ /* 0x040fe20000410000 */
[----:B------:R-:W3:Y:S01]  /*7500*/  LDL R145, [R1+0x24] ;  /* 0x0000240001917983 */ /* 0x000ee20000100800 */
[C---:B------:R-:W-:Y:S02]  /*7510*/  FMUL.FTZ R44, R0.reuse, R44 ;  /* 0x0000002c002c7220 */ /* 0x040fe40000410000 */
        /* <DEDUP_REMOVED lines=43> */
[----:B--2---:R-:W-:Y:S01]  /*77d0*/  FFMA.FTZ R144, R0, R7, R176 ;  /* 0x0000000700907223 */ /* 0x004fe200000100b0 */
[----:B------:R-:W-:Y:S01]  /*77e0*/  FMNMX.FTZ R0, R6, R132, !PT ;  /* 0x0000008406007209 */ /* 0x000fe20007810000 */
[--C-:B------:R-:W-:Y:S02]  /*77f0*/  FFMA.FTZ R184, R134, c[0x0][0x2d0], -R2.reuse ;  /* 0x0000b40086b87a23 */ /* 0x100fe40000010802 */
[----:B------:R-:W-:Y:S01]  /*7800*/  FFMA.FTZ R185, R133, c[0x0][0x2d0], -R2 ;  /* 0x0000b40085b97a23 */ /* 0x000fe20000010802 */
[----:B------:R-:W-:Y:S01]  /*7810*/  FMNMX.FTZ R0, R237, R0, !PT ;  /* 0x00000000ed007209 */ /* 0x000fe20007810000 */
[----:B------:R-:W2:Y:S03]  /*7820*/  MUFU.TANH R134, R34 ;  /* 0x0000002200867308 */ /* 0x000ea60000002400 */
[----:B------:R-:W-:Y:S04]  /*7830*/  FMNMX.FTZ R0, R241, R0, !PT ;  /* 0x00000000f1007209 */ /* 0x000fe80007810000 */
[----:B------:R-:W-:Y:S03]  /*7840*/  FMNMX.FTZ R0, R240, R0, !PT ;  /* 0x00000000f0007209 */ /* 0x000fe60007810000 */
[----:B------:R-:W-:Y:S01]  /*7850*/  MUFU.EX2 R157, R185 ;  /* 0x000000b9009d7308 */ /* 0x000fe20000000800 */
[----:B------:R-:W-:Y:S04]  /*7860*/  FMNMX.FTZ R0, R186, R0, !PT ;  /* 0x00000000ba007209 */ /* 0x000fe80007810000 */
[----:B------:R-:W-:Y:S04]  /*7870*/  FMNMX.FTZ R0, R187, R0, !PT ;  /* 0x00000000bb007209 */ /* 0x000fe80007810000 */
[----:B------:R-:W-:Y:S04]  /*7880*/  FMNMX.FTZ R0, R180, R0, !PT ;  /* 0x00000000b4007209 */ /* 0x000fe80007810000 */
[----:B------:R-:W-:Y:S01]  /*7890*/  FMNMX.FTZ R2, R181, R0, !PT ;  /* 0x00000000b5027209 */ /* 0x000fe20007810000 */
[----:B------:R-:W-:Y:S03]  /*78a0*/  FMUL.FTZ R0, R35, c[0x0][0x320] ;  /* 0x0000c80023007a20 */ /* 0x000fe60000410000 */
[----:B------:R-:W-:Y:S01]  /*78b0*/  FMNMX.FTZ R2, R174, R2, !PT ;  /* 0x00000002ae027209 */ /* 0x000fe20007810000 */
[----:B------:R1:W1:Y:S03]  /*78c0*/  MUFU.TANH R133, R0 ;  /* 0x0000000000857308 */ /* 0x0002660000002400 */
[----:B-1----:R-:W-:Y:S04]  /*78d0*/  FMNMX.FTZ R0, R175, R2, !PT ;  /* 0x00000002af007209 */ /* 0x002fe80007810000 */
[----:B------:R-:W-:Y:S04]  /*78e0*/  FMNMX.FTZ R0, R168, R0, !PT ;  /* 0x00000000a8007209 */ /* 0x000fe80007810000 */
[----:B------:R-:W-:Y:S04]  /*78f0*/  FMNMX.FTZ R0, R164, R0, !PT ;  /* 0x00000000a4007209 */ /* 0x000fe80007810000 */
[----:B------:R-:W-:Y:S04]  /*7900*/  FMNMX.FTZ R0, R161, R0, !PT ;  /* 0x00000000a1007209 */ /* 0x000fe80007810000 */
[----:B------:R-:W-:Y:S04]  /*7910*/  FMNMX.FTZ R0, R160, R0, !PT ;  /* 0x00000000a0007209 */ /* 0x000fe80007810000 */
[----:B--2---:R-:W-:Y:S04]  /*7920*/  FMNMX.FTZ R0, R134, R0, !PT ;  /* 0x0000000086007209 */ /* 0x004fe80007810000 */
[----:B------:R-:W-:Y:S05]  /*7930*/  FMNMX.FTZ R0, R133, R0, !PT ;  /* 0x0000000085007209 */ /* 0x000fea0007810000 */
[----:B------:R-:W1:Y:S02]  /*7940*/  SHFL.BFLY PT, R2, R0, 0x2, 0x1f ;  /* 0x0c401f0000027f89 */ /* 0x000e6400000e0000 */
[----:B-1----:R-:W-:Y:S05]  /*7950*/  FMNMX.FTZ R0, R0, R2, !PT ;  /* 0x0000000200007209 */ /* 0x002fea0007810000 */
[----:B------:R-:W1:Y:S02]  /*7960*/  SHFL.BFLY PT, R2, R0, 0x1, 0x1f ;  /* 0x0c201f0000027f89 */ /* 0x000e6400000e0000 */
[----:B-1----:R-:W-:Y:S05]  /*7970*/  FMNMX.FTZ R2, R0, R2, !PT ;  /* 0x0000000200027209 */ /* 0x002fea0007810000 */
[C---:B------:R-:W-:Y:S02]  /*7980*/  FADD.FTZ R0, -R2.reuse, R132 ;  /* 0x0000008402007221 */ /* 0x040fe40000010100 */
[----:B------:R-:W-:Y:S02]  /*7990*/  FMUL.FTZ R132, R2, c[0x0][0x2d0] ;  /* 0x0000b40002847a20 */ /* 0x000fe40000410000 */
[----:B------:R-:W-:Y:S02]  /*79a0*/  FMUL.FTZ R0, R0, c[0x0][0x2d0] ;  /* 0x0000b40000007a20 */ /* 0x000fe40000410000 */
[----:B------:R-:W-:Y:S04]  /*79b0*/  FFMA.FTZ R140, R6, c[0x0][0x2d0], -R132 ;  /* 0x0000b400068c7a23 */ /* 0x000fe80000010884 */
[----:B------:R-:W1:Y:S10]  /*79c0*/  MUFU.EX2 R0, R0 ;  /* 0x0000000000007308 */ /* 0x000e740000000800 */
[----:B------:R-:W4:Y:S01]  /*79d0*/  MUFU.EX2 R140, R140 ;  /* 0x0000008c008c7308 */ /* 0x000f220000000800 */
[C---:B-1----:R-:W-:Y:S02]  /*79e0*/  FMUL.FTZ R10, R0.reuse, R162 ;  /* 0x000000a2000a7220 */ /* 0x042fe40000410000 */
[C---:B------:R-:W-:Y:S02]  /*79f0*/  FMUL.FTZ R11, R0.reuse, R163 ;  /* 0x000000a3000b7220 */ /* 0x040fe40000410000 */
[----:B------:R-:W2:Y:S01]  /*7a00*/  LDL.64 R162, [R1+0x68] ;  /* 0x0000680001a27983 */ /* 0x000ea20000100a00 */
[C---:B------:R-:W-:Y:S02]  /*7a10*/  FMUL.FTZ R6, R0.reuse, R166 ;  /* 0x000000a600067220 */ /* 0x040fe40000410000 */
[C---:B------:R-:W-:Y:S02]  /*7a20*/  FMUL.FTZ R7, R0.reuse, R167 ;  /* 0x000000a700077220 */ /* 0x040fe40000410000 */
[----:B------:R-:W3:Y:S01]  /*7a30*/  LDL.64 R166, [R1+0x58] ;  /* 0x0000580001a67983 */ /* 0x000ee20000100a00 */
[C---:B------:R-:W-:Y:S02]  /*7a40*/  FMUL.FTZ R30, R0.reuse, R142 ;  /* 0x0000008e001e7220 */ /* 0x040fe40000410000 */
[C---:B------:R-:W-:Y:S02]  /*7a50*/  FMUL.FTZ R31, R0.reuse, R143 ;  /* 0x0000008f001f7220 */ /* 0x040fe40000410000 */
[C---:B----4-:R-:W-:Y:S02]  /*7a60*/  FFMA.FTZ R141, R0.reuse, R135, R140 ;  /* 0x00000087008d7223 */ /* 0x050fe4000001008c */
[C---:B------:R-:W-:Y:S02]  /*7a70*/  FMUL.FTZ R14, R0.reuse, R158 ;  /* 0x0000009e000e7220 */ /* 0x040fe40000410000 */
[C---:B------:R-:W-:Y:S01]  /*7a80*/  FMUL.FTZ R15, R0.reuse, R159 ;  /* 0x0000009f000f7220 */ /* 0x040fe20000410000 */
[----:B------:R-:W-:Y:S01]  /*7a90*/  MUFU.EX2 R158, R171 ;  /* 0x000000ab009e7308 */ /* 0x000fe20000000800 */
[C---:B------:R-:W-:Y:S02]  /*7aa0*/  FMUL.FTZ R18, R0.reuse, R154 ;  /* 0x0000009a00127220 */ /* 0x040fe40000410000 */
[C---:B------:R-:W-:Y:S02]  /*7ab0*/  FMUL.FTZ R19, R0.reuse, R155 ;  /* 0x0000009b00137220 */ /* 0x040fe40000410000 */
[C---:B------:R-:W-:Y:S02]  /*7ac0*/  FMUL.FTZ R22, R0.reuse, R150 ;  /* 0x0000009600167220 */ /* 0x040fe40000410000 */
        /* <DEDUP_REMOVED lines=8> */
[----:B------:R-:W1:Y:S01]  /*7b50*/  MUFU.EX2 R139, R177 ;  /* 0x000000b1008b7308 */ /* 0x000e620000000800 */
        /* <DEDUP_REMOVED lines=48> */
[----:B------:R-:W-:Y:S02]  /*7e60*/  FMUL.FTZ R131, R0, R131 ;  /* 0x0000008300837220 */ /* 0x000fe40000410000 */
[----:B------:R-:W-:Y:S02]  /*7e70*/  FFMA.FTZ R138, R237, c[0x0][0x2d0], -R132 ;  /* 0x0000b400ed8a7a23 */ /* 0x000fe40000010884 */
[----:B------:R-:W4:Y:S01]  /*7e80*/  LDL.LU R237, [R1+0xc8] ;  /* 0x0000c80001ed7983 */ /* 0x000f220000300800 */
[----:B-1----:R-:W-:Y:S02]  /*7e90*/  FADD.FTZ R144, R139, R144 ;  /* 0x000000908b907221 */ /* 0x002fe40000010000 */
[----:B------:R-:W-:Y:S02]  /*7ea0*/  FFMA.FTZ R178, R160, c[0x0][0x2d0], -R132 ;  /* 0x0000b400a0b27a23 */ /* 0x000fe40000010884 */
[----:B------:R-:W-:Y:S02]  /*7eb0*/  FADD.FTZ R144, R151, R144 ;  /* 0x0000009097907221 */ /* 0x000fe40000010000 */
[----:B------:R-:W-:Y:S02]  /*7ec0*/  FFMA.FTZ R177, R134, c[0x0][0x2d0], -R132 ;  /* 0x0000b40086b17a23 */ /* 0x000fe40000010884 */
[----:B------:R-:W-:Y:S01]  /*7ed0*/  FADD.FTZ R144, R179, R144 ;  /* 0x00000090b3907221 */ /* 0x000fe20000010000 */
[----:B------:R-:W-:Y:S10]  /*7ee0*/  MUFU.EX2 R178, R178 ;  /* 0x000000b200b27308 */ /* 0x000ff40000000800 */
[----:B------:R-:W-:Y:S01]  /*7ef0*/  MUFU.EX2 R177, R177 ;  /* 0x000000b100b17308 */ /* 0x000fe20000000800 */
[----:B--2---:R-:W-:Y:S04]  /*7f00*/  @P0 IADD3 R0, P2, R162, UR15, RZ ;  /* 0x0000000fa2000c10 */ /* 0x004fe8000ff5e0ff */
[C---:B------:R-:W-:Y:S02]  /*7f10*/  @P0 LEA R136, P1, R0.reuse, c[0x0][0x1c8], 0x1 ;  /* 0x0000720000880a11 */ /* 0x040fe400078208ff */
[----:B---3--:R-:W-:Y:S04]  /*7f20*/  @P0 IADD3.X R135, R167, UR14, RZ, P2, !PT ;  /* 0x0000000ea7870c10 */ /* 0x008fe800097fe4ff */
[----:B------:R-:W-:Y:S02]  /*7f30*/  @P0 LEA.HI.X R137, R0, c[0x0][0x1cc], R135, 0x1, P1 ;  /* 0x0000730000890a11 */ /* 0x000fe400008f0c87 */
[----:B------:R-:W-:Y:S03]  /*7f40*/  @P0 IADD3 R0, P2, R156, UR15, RZ ;  /* 0x0000000f9c000c10 */ /* 0x000fe6000ff5e0ff */
[----:B------:R1:W-:Y:S01]  /*7f50*/  @P0 LDGSTS.E.BYPASS.LTC128B.128 [R238+0x10100], [R136.64], !P6 ;  /* 0x1010000088ee0fae */ /* 0x0003e2000f101d4c */
[----:B------:R-:W-:Y:S02]  /*7f60*/  @P0 IADD3.X R135, R153, UR14, RZ, P2, !PT ;  /* 0x0000000e99870c10 */ /* 0x000fe400097fe4ff */
[C---:B-1----:R-:W-:Y:S04]  /*7f70*/  @P0 LEA R136, P1, R0.reuse, c[0x0][0x1c8], 0x1 ;  /* 0x0000720000880a11 */ /* 0x042fe800078208ff */
[----:B------:R-:W-:Y:S02]  /*7f80*/  @P0 LEA.HI.X R137, R0, c[0x0][0x1cc], R135, 0x1, P1 ;  /* 0x0000730000890a11 */ /* 0x000fe400008f0c87 */
[----:B------:R-:W-:Y:S03]  /*7f90*/  @P0 IADD3 R0, P2, R152, UR15, RZ ;  /* 0x0000000f98000c10 */ /* 0x000fe6000ff5e0ff */
[----:B------:R1:W-:Y:S01]  /*7fa0*/  @P0 LDGSTS.E.BYPASS.LTC128B.128 [R238+0x12100], [R136.64], !P5 ;  /* 0x1210000088ee0fae */ /* 0x0003e2000e901d4c */
[----:B------:R-:W-:Y:S02]  /*7fb0*/  @P0 IADD3.X R135, R149, UR14, RZ, P2, !PT ;  /* 0x0000000e95870c10 */ /* 0x000fe400097fe4ff */
[C---:B-1----:R-:W-:Y:S04]  /*7fc0*/  @P0 LEA R136, P1, R0.reuse, c[0x0][0x1c8], 0x1 ;  /* 0x0000720000880a11 */ /* 0x042fe800078208ff */
[----:B------:R-:W-:Y:S02]  /*7fd0*/  @P0 LEA.HI.X R137, R0, c[0x0][0x1cc], R135, 0x1, P1 ;  /* 0x0000730000890a11 */ /* 0x000fe400008f0c87 */
[----:B------:R-:W-:Y:S01]  /*7fe0*/  @P0 IADD3 R0, P2, R148, UR15, RZ ;  /* 0x0000000f94000c10 */ /* 0x000fe2000ff5e0ff */
[----:B------:R-:W-:Y:S02]  /*7ff0*/  @UP0 UIADD3 UR15, UP1, UR10, UR15, URZ ;  /* 0x0000000f0a0f0290 */ /* 0x000fe4000ff3e03f */
[----:B------:R1:W-:Y:S01]  /*8000*/  @P0 LDGSTS.E.BYPASS.LTC128B.128 [R238+0x14100], [R136.64], !P4 ;  /* 0x1410000088ee0fae */ /* 0x0003e2000e101d4c */
[----:B------:R-:W-:Y:S01]  /*8010*/  @P0 IADD3.X R135, R145, UR14, RZ, P2, !PT ;  /* 0x0000000e91870c10 */ /* 0x000fe200097fe4ff */
[----:B------:R-:W-:Y:S01]  /*8020*/  @UP0 UIADD3.X UR14, UR9, UR14, URZ, UP1, !UPT ;  /* 0x0000000e090e0290 */ /* 0x000fe20008ffe43f */
[C---:B-1----:R-:W-:Y:S04]  /*8030*/  @P0 LEA R136, P1, R0.reuse, c[0x0][0x1c8], 0x1 ;  /* 0x0000720000880a11 */ /* 0x042fe800078208ff */
[----:B------:R-:W-:Y:S02]  /*8040*/  @P0 LEA.HI.X R137, R0, c[0x0][0x1cc], R135, 0x1, P1 ;  /* 0x0000730000890a11 */ /* 0x000fe400008f0c87 */
[----:B------:R-:W-:Y:S02]  /*8050*/  @P0 IADD3 R0, P2, R162, UR15, RZ ;  /* 0x0000000fa2000c10 */ /* 0x000fe4000ff5e0ff */
[----:B------:R-:W1:Y:S01]  /*8060*/  MUFU.EX2 R162, R173 ;  /* 0x000000ad00a27308 */ /* 0x000e620000000800 */
[----:B------:R2:W-:Y:S01]  /*8070*/  @P0 LDGSTS.E.BYPASS.LTC128B.128 [R238+0x16100], [R136.64], !P3 ;  /* 0x1610000088ee0fae */ /* 0x0005e2000d901d4c */
[----:B------:R-:W-:Y:S08]  /*8080*/  @P0 IADD3.X R135, R167, UR14, RZ, P2, !PT ;  /* 0x0000000ea7870c10 */ /* 0x000ff000097fe4ff */
[----:B------:R-:W-:Y:S01]  /*8090*/  MUFU.EX2 R167, R169 ;  /* 0x000000a900a77308 */ /* 0x000fe20000000800 */
[----:B-1----:R-:W-:Y:S02]  /*80a0*/  F2FP.PACK_AB R134, R162, R155 ;  /* 0x0000009ba286723e */ /* 0x002fe400000000ff */
[C---:B--2---:R-:W-:Y:S04]  /*80b0*/  @P0 LEA R136, P1, R0.reuse, c[0x0][0x1c8], 0x1 ;  /* 0x0000720000880a11 */ /* 0x044fe800078208ff */
[----:B------:R-:W-:Y:S02]  /*80c0*/  @P0 LEA.HI.X R137, R0, c[0x0][0x1cc], R135, 0x1, P1 ;  /* 0x0000730000890a11 */ /* 0x000fe400008f0c87 */
[----:B------:R-:W-:Y:S02]  /*80d0*/  @P0 IADD3 R0, P2, R156, UR15, RZ ;  /* 0x0000000f9c000c10 */ /* 0x000fe4000ff5e0ff */
[----:B------:R-:W-:Y:S01]  /*80e0*/  MUFU.EX2 R156, R183 ;  /* 0x000000b7009c7308 */ /* 0x000fe20000000800 */
[----:B------:R1:W-:Y:S01]  /*80f0*/  @P0 LDGSTS.E.BYPASS.LTC128B.128 [R238+0x11100], [R136.64], !P6 ;  /* 0x1110000088ee0fae */ /* 0x0003e2000f101d4c */
[----:B------:R-:W-:Y:S08]  /*8100*/  @P0 IADD3.X R135, R153, UR14, RZ, P2, !PT ;  /* 0x0000000e99870c10 */ /* 0x000ff000097fe4ff */
[----:B------:R-:W-:Y:S01]  /*8110*/  MUFU.EX2 R153, R191 ;  /* 0x000000bf00997308 */ /* 0x000fe20000000800 */
[C---:B-1----:R-:W-:Y:S04]  /*8120*/  @P0 LEA R136, P1, R0.reuse, c[0x0][0x1c8], 0x1 ;  /* 0x0000720000880a11 */ /* 0x042fe800078208ff */
[----:B------:R-:W-:Y:S02]  /*8130*/  @P0 LEA.HI.X R137, R0, c[0x0][0x1cc], R135, 0x1, P1 ;  /* 0x0000730000890a11 */ /* 0x000fe400008f0c87 */
[----:B------:R-:W-:Y:S03]  /*8140*/  @P0 IADD3 R0, P2, R152, UR15, RZ ;  /* 0x0000000f98000c10 */ /* 0x000fe6000ff5e0ff */
[----:B------:R-:W-:Y:S01]  /*8150*/  MUFU.EX2 R152, R190 ;  /* 0x000000be00987308 */ /* 0x000fe20000000800 */
[----:B------:R1:W-:Y:S01]  /*8160*/  @P0 LDGSTS.E.BYPASS.LTC128B.128 [R238+0x13100], [R136.64], !P5 ;  /* 0x1310000088ee0fae */ /* 0x0003e2000e901d4c */
[----:B------:R-:W-:Y:S02]  /*8170*/  @P0 IADD3.X R135, R149, UR14, RZ, P2, !PT ;  /* 0x0000000e95870c10 */ /* 0x000fe400097fe4ff */
[C---:B-1----:R-:W-:Y:S04]  /*8180*/  @P0 LEA R136, P1, R0.reuse, c[0x0][0x1c8], 0x1 ;  /* 0x0000720000880a11 */ /* 0x042fe800078208ff */
[----:B------:R-:W-:Y:S02]  /*8190*/  @P0 LEA.HI.X R137, R0, c[0x0][0x1cc], R135, 0x1, P1 ;  /* 0x0000730000890a11 */ /* 0x000fe400008f0c87 */
[----:B------:R-:W-:Y:S01]  /*81a0*/  @P0 IADD3 R0, P2, R148, UR15, RZ ;  /* 0x0000000f94000c10 */ /* 0x000fe2000ff5e0ff */
[----:B------:R-:W1:Y:S02]  /*81b0*/  MUFU.EX2 R135, R138 ;  /* 0x0000008a00877308 */ /* 0x000e640000000800 */
[----:B------:R2:W-:Y:S01]  /*81c0*/  @P0 LDGSTS.E.BYPASS.LTC128B.128 [R238+0x15100], [R136.64], !P4 ;  /* 0x1510000088ee0fae */ /* 0x0005e2000e101d4c */
[----:B-1----:R-:W-:Y:S01]  /*81d0*/  FADD.FTZ R148, R135, R141 ;  /* 0x0000008d87947221 */ /* 0x002fe20000010000 */
[----:B------:R-:W-:Y:S01]  /*81e0*/  F2FP.PACK_AB R138, R179, R151 ;  /* 0x00000097b38a723e */ /* 0x000fe200000000ff */
[--C-:B------:R-:W-:Y:S05]  /*81f0*/  FFMA.FTZ R179, R161, c[0x0][0x2d0], -R132.reuse ;  /* 0x0000b400a1b37a23 */ /* 0x100fea0000010884 */
[----:B------:R-:W-:Y:S01]  /*8200*/  MUFU.EX2 R151, R182 ;  /* 0x000000b600977308 */ /* 0x000fe20000000800 */
[C---:B--2---:R-:W-:Y:S02]  /*8210*/  @P0 LEA R136, P1, R0.reuse, c[0x0][0x1c8], 0x1 ;  /* 0x0000720000880a11 */ /* 0x044fe400078208ff */
[----:B------:R-:W-:Y:S04]  /*8220*/  @P0 IADD3.X R137, R145, UR14, RZ, P2, !PT ;  /* 0x0000000e91890c10 */ /* 0x000fe800097fe4ff */
[----:B------:R-:W-:Y:S01]  /*8230*/  @P0 LEA.HI.X R137, R0, c[0x0][0x1cc], R137, 0x1, P1 ;  /* 0x0000730000890a11 */ /* 0x000fe200008f0c89 */
[--C-:B------:R-:W-:Y:S02]  /*8240*/  FFMA.FTZ R0, R241, c[0x0][0x2d0], -R132.reuse ;  /* 0x0000b400f1007a23 */ /* 0x100fe40000010884 */
[----:B------:R-:W-:Y:S02]  /*8250*/  MUFU.EX2 R179, R179 ;  /* 0x000000b300b37308 */ /* 0x000fe40000000800 */
[----:B------:R1:W-:Y:S05]  /*8260*/  @P0 LDGSTS.E.BYPASS.LTC128B.128 [R238+0x17100], [R136.64], !P3 ;  /* 0x1710000088ee0fae */ /* 0x0003ea000d901d4c */
[----:B------:R-:W0:Y:S05]  /*8270*/  LDGDEPBAR ;  /* 0x00000000000079af */ /* 0x000e2a0000000000 */
[----:B-1----:R-:W2:Y:S01]  /*8280*/  LDL.LU R238, [R1+0xc4] ;  /* 0x0000c40001ee7983 */ /* 0x002ea20000300800 */
[----:B------:R-:W-:Y:S02]  /*8290*/  F2FP.PACK_AB R137, R135, R140 ;  /* 0x0000008c8789723e */ /* 0x000fe400000000ff */
[----:B------:R1:W-:Y:S01]  /*82a0*/  MUFU.EX2 R135, R0 ;  /* 0x0000000000877308 */ /* 0x0003e20000000800 */
[----:B------:R-:W-:Y:S01]  /*82b0*/  F2FP.PACK_AB R136, R139, R176 ;  /* 0x000000b08b88723e */ /* 0x000fe200000000ff */
[----:B------:R-:W3:Y:S01]  /*82c0*/  LDL.LU R241, [R1+0xc0] ;  /* 0x0000c00001f17983 */ /* 0x000ee20000300800 */
[--C-:B------:R-:W-:Y:S04]  /*82d0*/  FFMA.FTZ R176, R133, c[0x0][0x2d0], -R132.reuse ;  /* 0x0000b40085b07a23 */ /* 0x100fe80000010884 */
[----:B----4-:R-:W4:Y:S03]  /*82e0*/  LDSM.16.MT88.4 R140, [R237+0x100] ;  /* 0x00010000ed8c783b */ /* 0x010f260000004200 */
[----:B------:R-:W-:Y:S01]  /*82f0*/  MUFU.EX2 R176, R176 ;  /* 0x000000b000b07308 */ /* 0x000fe20000000800 */
[--C-:B-1----:R-:W-:Y:S02]  /*8300*/  FFMA.FTZ R0, R240, c[0x0][0x2d0], -R132.reuse ;  /* 0x0000b400f0007a23 */ /* 0x102fe40000010884 */
[----:B------:R-:W3:Y:S07]  /*8310*/  LDL.LU R240, [R1+0xbc] ;  /* 0x0000bc0001f07983 */ /* 0x000eee0000300800 */
[----:B------:R-:W1:Y:S01]  /*8320*/  MUFU.EX2 R146, R0 ;  /* 0x0000000000927308 */ /* 0x000e620000000800 */
[----:B------:R2:W5:Y:S05]  /*8330*/  LDL.LU R190, [R1+0xb8] ;  /* 0x0000b80001be7983 */ /* 0x00056a0000300800 */
[----:B------:R2:W5:Y:S05]  /*8340*/  LDL.LU R191, [R1+0xb4] ;  /* 0x0000b40001bf7983 */ /* 0x00056a0000300800 */
[----:B------:R2:W5:Y:S05]  /*8350*/  LDL.LU R184, [R1+0xb0] ;  /* 0x0000b00001b87983 */ /* 0x00056a0000300800 */
[----:B------:R2:W5:Y:S01]  /*8360*/  LDL.LU R185, [R1+0xac] ;  /* 0x0000ac0001b97983 */ /* 0x0005620000300800 */
[----:B-1----:R-:W-:Y:S01]  /*8370*/  F2FP.PACK_AB R139, R146, R135 ;  /* 0x00000087928b723e */ /* 0x002fe200000000ff */
[----:B------:R-:W-:Y:S03]  /*8380*/  FFMA.FTZ R0, R186, c[0x0][0x2d0], -R132 ;  /* 0x0000b400ba007a23 */ /* 0x000fe60000010884 */
[----:B------:R1:W5:Y:S01]  /*8390*/  LDL.LU R186, [R1+0xa8] ;  /* 0x0000a80001ba7983 */ /* 0x0003620000300800 */
[----:B------:R-:W-:Y:S01]  /*83a0*/  FADD.FTZ R135, R135, R148 ;  /* 0x0000009487877221 */ /* 0x000fe20000010000 */
[----:B------:R1:W-:Y:S01]  /*83b0*/  MUFU.EX2 R145, R0 ;  /* 0x0000000000917308 */ /* 0x0003e20000000800 */
[C---:B----4-:R-:W-:Y:S05]  /*83c0*/  HMMA.16816.F32 R4, R136.reuse, R140, R4 ;  /* 0x0000008c8804723c */ /* 0x050fea0000001804 */
[----:B------:R-:W-:Y:S03]  /*83d0*/  FADD.FTZ R135, R146, R135 ;  /* 0x0000008792877221 */ /* 0x000fe60000010000 */
[C---:B------:R-:W-:Y:S04]  /*83e0*/  HMMA.16816.F32 R8, R136.reuse, R142, R8 ;  /* 0x0000008e8808723c */ /* 0x040fe80000001808 */
[--C-:B-1----:R-:W-:Y:S02]  /*83f0*/  FFMA.FTZ R0, R187, c[0x0][0x2d0], -R132.reuse ;  /* 0x0000b400bb007a23 */ /* 0x102fe40000010884 */
[----:B------:R1:W5:Y:S02]  /*8400*/  LDL.LU R187, [R1+0xa4] ;  /* 0x0000a40001bb7983 */ /* 0x0003640000300800 */
[----:B------:R4:W-:Y:S04]  /*8410*/  MUFU.EX2 R149, R0 ;  /* 0x0000000000957308 */ /* 0x0009e80000000800 */
[--C-:B----4-:R-:W-:Y:S02]  /*8420*/  FFMA.FTZ R0, R180, c[0x0][0x2d0], -R132.reuse ;  /* 0x0000b400b4007a23 */ /* 0x110fe40000010884 */
[----:B------:R1:W5:Y:S04]  /*8430*/  LDL.LU R180, [R1+0xa0] ;  /* 0x0000a00001b47983 */ /* 0x0003680000300800 */
[----:B------:R4:W-:Y:S02]  /*8440*/  MUFU.EX2 R147, R0 ;  /* 0x0000000000937308 */ /* 0x0009e40000000800 */
[--C-:B----4-:R-:W-:Y:S02]  /*8450*/  FFMA.FTZ R0, R181, c[0x0][0x2d0], -R132.reuse ;  /* 0x0000b400b5007a23 */ /* 0x110fe40000010884 */
[----:B------:R1:W5:Y:S06]  /*8460*/  LDL.LU R181, [R1+0x9c] ;  /* 0x00009c0001b57983 */ /* 0x00036c0000300800 */
[----:B------:R4:W-:Y:S01]  /*8470*/  MUFU.EX2 R150, R0 ;  /* 0x0000000000967308 */ /* 0x0009e20000000800 */
[----:B------:R1:W5:Y:S05]  /*8480*/  LDL.LU R182, [R1+0x98] ;  /* 0x0000980001b67983 */ /* 0x00036a0000300800 */
[----:B------:R1:W5:Y:S05]  /*8490*/  LDL.LU R183, [R1+0x94] ;  /* 0x0000940001b77983 */ /* 0x00036a0000300800 */
[----:B------:R1:W5:Y:S05]  /*84a0*/  LDL.LU R172, [R1+0x90] ;  /* 0x0000900001ac7983 */ /* 0x00036a0000300800 */
[----:B------:R1:W5:Y:S01]  /*84b0*/  LDL.LU R173, [R1+0x8c] ;  /* 0x00008c0001ad7983 */ /* 0x0003620000300800 */
[--C-:B----4-:R-:W-:Y:S04]  /*84c0*/  FFMA.FTZ R0, R174, c[0x0][0x2d0], -R132.reuse ;  /* 0x0000b400ae007a23 */ /* 0x110fe80000010884 */
[----:B------:R1:W5:Y:S01]  /*84d0*/  LDL.LU R174, [R1+0x88] ;  /* 0x0000880001ae7983 */ /* 0x0003620000300800 */
[----:B------:R4:W-:Y:S02]  /*84e0*/  MUFU.EX2 R148, R0 ;  /* 0x0000000000947308 */ /* 0x0009e40000000800 */
[--C-:B----4-:R-:W-:Y:S02]  /*84f0*/  FFMA.FTZ R0, R175, c[0x0][0x2d0], -R132.reuse ;  /* 0x0000b400af007a23 */ /* 0x110fe40000010884 */
[----:B------:R1:W5:Y:S06]  /*8500*/  LDL.LU R175, [R1+0x84] ;  /* 0x0000840001af7983 */ /* 0x00036c0000300800 */
[----:B------:R4:W1:Y:S02]  /*8510*/  MUFU.EX2 R165, R0 ;  /* 0x0000000000a57308 */ /* 0x0008640000000800 */
[--C-:B----4-:R-:W-:Y:S01]  /*8520*/  FFMA.FTZ R0, R168, c[0x0][0x2d0], -R132.reuse ;  /* 0x0000b400a8007a23 */ /* 0x110fe20000010884 */
[----:B-1----:R-:W-:Y:S01]  /*8530*/  F2FP.PACK_AB R133, R165, R148 ;  /* 0x00000094a585723e */ /* 0x002fe200000000ff */
[----:B------:R1:W5:Y:S05]  /*8540*/  LDL.LU R168, [R1+0x80] ;  /* 0x0000800001a87983 */ /* 0x00036a0000300800 */
[----:B------:R1:W5:Y:S05]  /*8550*/  LDL.LU R169, [R1+0x7c] ;  /* 0x00007c0001a97983 */ /* 0x00036a0000300800 */
[----:B--2---:R-:W2:Y:S02]  /*8560*/  LDSM.16.MT88.4 R140, [R238+0x100] ;  /* 0x00010000ee8c783b */ /* 0x004ea40000004200 */
[C---:B--2---:R-:W-:Y:S08]  /*8570*/  HMMA.16816.F32 R12, R136.reuse, R140, R12 ;  /* 0x0000008c880c723c */ /* 0x044ff0000000180c */
[C---:B------:R-:W-:Y:S01]  /*8580*/  HMMA.16816.F32 R16, R136.reuse, R142, R16 ;  /* 0x0000008e8810723c */ /* 0x040fe20000001810 */
[----:B---3--:R-:W2:Y:S07]  /*8590*/  LDSM.16.MT88.4 R140, [R241+0x100] ;  /* 0x00010000f18c783b */ /* 0x008eae0000004200 */
[C---:B--2---:R-:W-:Y:S08]  /*85a0*/  HMMA.16816.F32 R20, R136.reuse, R140, R20 ;  /* 0x0000008c8814723c */ /* 0x044ff00000001814 */
[C---:B------:R-:W-:Y:S01]  /*85b0*/  HMMA.16816.F32 R24, R136.reuse, R142, R24 ;  /* 0x0000008e8818723c */ /* 0x040fe20000001818 */
[----:B------:R-:W2:Y:S07]  /*85c0*/  LDSM.16.MT88.4 R140, [R240+0x100] ;  /* 0x00010000f08c783b */ /* 0x000eae0000004200 */
        /* <DEDUP_REMOVED lines=37> */
[----:B------:R-:W-:Y:S01]  /*8820*/  HMMA.16816.F32 R128, R136, R142, R128 ;  /* 0x0000008e8880723c */ /* 0x000fe20000001880 */
[----:B------:R-:W2:Y:S06]  /*8830*/  LDSM.16.MT88.4 R140, [R237+0x900] ;  /* 0x00090000ed8c783b */ /* 0x000eac0000004200 */
[----:B------:R-:W-:Y:S02]  /*8840*/  F2FP.PACK_AB R136, R153, R152 ;  /* 0x000000989988723e */ /* 0x000fe400000000ff */
[----:B------:R-:W-:Y:S03]  /*8850*/  F2FP.PACK_AB R138, R157, R154 ;  /* 0x0000009a9d8a723e */ /* 0x000fe600000000ff */
[----:B------:R-:W-:Y:S01]  /*8860*/  F2FP.PACK_AB R137, R149, R145 ;  /* 0x000000919589723e */ /* 0x000fe200000000ff */
[----:B------:R-:W-:Y:S01]  /*8870*/  FADD.FTZ R145, R145, R135 ;  /* 0x0000008791917221 */ /* 0x000fe20000010000 */
[----:B------:R-:W-:Y:S07]  /*8880*/  F2FP.PACK_AB R139, R150, R147 ;  /* 0x00000093968b723e */ /* 0x000fee00000000ff */
        /* <DEDUP_REMOVED lines=45> */
[C---:B--2---:R-:W-:Y:S01]  /*8b60*/  HMMA.16816.F32 R124, R136.reuse, R140, R124 ;  /* 0x0000008c887c723c */ /* 0x044fe2000000187c */
[----:B------:R2:W3:Y:S07]  /*8b70*/  MUFU.EX2 R140, R0 ;  /* 0x00000000008c7308 */ /* 0x0004ee0000000800 */
[----:B------:R-:W-:Y:S01]  /*8b80*/  HMMA.16816.F32 R128, R136, R142, R128 ;  /* 0x0000008e8880723c */ /* 0x000fe20000001880 */
[----:B------:R-:W4:Y:S03]  /*8b90*/  LDSM.16.MT88.4 R136, [R237+0x1100] ;  /* 0x00110000ed88783b */ /* 0x000f260000004200 */
[----:B--2---:R-:W-:Y:S01]  /*8ba0*/  FFMA.FTZ R0, R164, c[0x0][0x2d0], -R132 ;  /* 0x0000b400a4007a23 */ /* 0x004fe20000010884 */
[----:B---3--:R-:W-:Y:S01]  /*8bb0*/  MOV R146, R140 ;  /* 0x0000008c00927202 */ /* 0x008fe20000000f00 */
[----:B------:R2:W-:Y:S01]  /*8bc0*/  MUFU.EX2 R164, R170 ;  /* 0x000000aa00a47308 */ /* 0x0005e20000000800 */
[----:B------:R-:W3:Y:S01]  /*8bd0*/  LDSM.16.MT88.4 R140, [R238+0x1100] ;  /* 0x00110000ee8c783b */ /* 0x000ee20000004200 */
[----:B------:R-:W-:Y:S08]  /*8be0*/  F2FP.PACK_AB R132, R156, R151 ;  /* 0x000000979c84723e */ /* 0x000ff000000000ff */
[----:B------:R-:W1:Y:S01]  /*8bf0*/  MUFU.EX2 R166, R0 ;  /* 0x0000000000a67308 */ /* 0x000e620000000800 */
[----:B--2---:R2:W5:Y:S05]  /*8c00*/  LDL.LU R170, [R1+0x78] ;  /* 0x0000780001aa7983 */ /* 0x00456a0000300800 */
[----:B------:R2:W5:Y:S01]  /*8c10*/  LDL.LU R171, [R1+0x74] ;  /* 0x0000740001ab7983 */ /* 0x0005620000300800 */
[----:B-1----:R-:W-:Y:S04]  /*8c20*/  F2FP.PACK_AB R135, R166, R146 ;  /* 0x00000092a687723e */ /* 0x002fe800000000ff */
[----:B------:R2:W5:Y:S01]  /*8c30*/  LDL.LU R243, [R1+0x70] ;  /* 0x0000700001f37983 */ /* 0x0005620000300800 */
[----:B------:R-:W-:Y:S04]  /*8c40*/  FADD.FTZ R0, R152, R144 ;  /* 0x0000009098007221 */ /* 0x000fe80000010000 */
[----:B------:R-:W-:Y:S01]  /*8c50*/  FADD.FTZ R144, R153, R0 ;  /* 0x0000000099907221 */ /* 0x000fe20000010000 */
[C---:B----4-:R-:W-:Y:S05]  /*8c60*/  HMMA.16816.F32 R4, R132.reuse, R136, R4 ;  /* 0x000000888404723c */ /* 0x050fea0000001804 */
[----:B------:R-:W-:Y:S03]  /*8c70*/  FADD.FTZ R0, R149, R145 ;  /* 0x0000009195007221 */ /* 0x000fe60000010000 */
[C---:B------:R-:W-:Y:S01]  /*8c80*/  HMMA.16816.F32 R8, R132.reuse, R138, R8 ;  /* 0x0000008a8408723c */ /* 0x040fe20000001808 */
[----:B------:R-:W1:Y:S07]  /*8c90*/  LDSM.16.MT88.4 R136, [R241+0x1100] ;  /* 0x00110000f188783b */ /* 0x000e6e0000004200 */
[C---:B---3--:R-:W-:Y:S08]  /*8ca0*/  HMMA.16816.F32 R12, R132.reuse, R140, R12 ;  /* 0x0000008c840c723c */ /* 0x048ff0000000180c */
[C---:B------:R-:W-:Y:S01]  /*8cb0*/  HMMA.16816.F32 R16, R132.reuse, R142, R16 ;  /* 0x0000008e8410723c */ /* 0x040fe20000001810 */
[----:B------:R-:W3:Y:S07]  /*8cc0*/  LDSM.16.MT88.4 R140, [R240+0x1100] ;  /* 0x00110000f08c783b */ /* 0x000eee0000004200 */
[C---:B-1----:R-:W-:Y:S08]  /*8cd0*/  HMMA.16816.F32 R20, R132.reuse, R136, R20 ;  /* 0x000000888414723c */ /* 0x042ff00000001814 */
        /* <DEDUP_REMOVED lines=35> */
[C---:B-1----:R-:W-:Y:S07]  /*8f10*/  HMMA.16816.F32 R116, R132.reuse, R136, R116 ;  /* 0x000000888474723c */ /* 0x042fee0000001874 */
[----:B------:R-:W-:Y:S01]  /*8f20*/  MOV R137, R162 ;  /* 0x000000a200897202 */ /* 0x000fe20000000f00 */
[C---:B------:R-:W-:Y:S01]  /*8f30*/  HMMA.16816.F32 R120, R132.reuse, R138, R120 ;  /* 0x0000008a8478723c */ /* 0x040fe20000001878 */
[----:B------:R-:W1:Y:S03]  /*8f40*/  LDSM.16.MT88.4 R160, [R237+0x1900] ;  /* 0x00190000eda0783b */ /* 0x000e660000004200 */
[----:B------:R-:W-:Y:S04]  /*8f50*/  FADD.FTZ R136, R154, R144 ;  /* 0x000000909a887221 */ /* 0x000fe80000010000 */
[C---:B---3--:R-:W-:Y:S07]  /*8f60*/  HMMA.16816.F32 R124, R132.reuse, R140, R124 ;  /* 0x0000008c847c723c */ /* 0x048fee000000187c */
[----:B------:R-:W-:Y:S01]  /*8f70*/  MOV R141, R155 ;  /* 0x0000009b008d7202 */ /* 0x000fe20000000f00 */
[----:B------:R-:W-:Y:S01]  /*8f80*/  HMMA.16816.F32 R128, R132, R142, R128 ;  /* 0x0000008e8480723c */ /* 0x000fe20000001880 */
[----:B------:R-:W3:Y:S03]  /*8f90*/  LDSM.16.MT88.4 R152, [R238+0x1900] ;  /* 0x00190000ee98783b */ /* 0x000ee60000004200 */
[----:B------:R-:W-:Y:S02]  /*8fa0*/  FADD.FTZ R140, R147, R0 ;  /* 0x00000000938c7221 */ /* 0x000fe40000010000 */
[----:B------:R-:W-:Y:S01]  /*8fb0*/  FADD.FTZ R0, R157, R136 ;  /* 0x000000889d007221 */ /* 0x000fe20000010000 */
[----:B------:R-:W-:Y:S01]  /*8fc0*/  MOV R157, R167 ;  /* 0x000000a7009d7202 */ /* 0x000fe20000000f00 */
[----:B------:R-:W-:Y:S01]  /*8fd0*/  FADD.FTZ R132, R150, R140 ;  /* 0x0000008c96847221 */ /* 0x000fe20000010000 */
[----:B------:R-:W-:Y:S03]  /*8fe0*/  MOV R150, R164 ;  /* 0x000000a400967202 */ /* 0x000fe60000000f00 */
[----:B------:R-:W-:Y:S01]  /*8ff0*/  MOV R143, R146 ;  /* 0x00000092008f7202 */ /* 0x000fe20000000f00 */
[----:B------:R-:W-:Y:S01]  /*9000*/  FADD.FTZ R148, R148, R132 ;  /* 0x0000008494947221 */ /* 0x000fe20000010000 */
[----:B------:R-:W4:Y:S01]  /*9010*/  LDSM.16.MT88.4 R144, [R241+0x1900] ;  /* 0x00190000f190783b */ /* 0x000f220000004200 */
[----:B------:R-:W-:Y:S01]  /*9020*/  F2FP.PACK_AB R132, R150, R157 ;  /* 0x0000009d9684723e */ /* 0x000fe200000000ff */
[----:B------:R-:W-:Y:S01]  /*9030*/  FADD.FTZ R0, R151, R0 ;  /* 0x0000000097007221 */ /* 0x000fe20000010000 */
[----:B------:R-:W-:Y:S02]  /*9040*/  F2FP.PACK_AB R134, R159, R158 ;  /* 0x0000009e9f86723e */ /* 0x000fe400000000ff */
[----:B------:R-:W-:Y:S01]  /*9050*/  F2FP.PACK_AB R133, R178, R179 ;  /* 0x000000b3b285723e */ /* 0x000fe200000000ff */
[----:B------:R-:W-:Y:S01]  /*9060*/  FADD.FTZ R149, R156, R0 ;  /* 0x000000009c957221 */ /* 0x000fe20000010000 */
[----:B------:R-:W-:Y:S02]  /*9070*/  F2FP.PACK_AB R135, R176, R177 ;  /* 0x000000b1b087723e */ /* 0x000fe400000000ff */
[----:B------:R-:W-:Y:S02]  /*9080*/  MOV R140, R166 ;  /* 0x000000a6008c7202 */ /* 0x000fe40000000f00 */
[----:B------:R-:W-:Y:S02]  /*9090*/  MOV R0, R165 ;  /* 0x000000a500007202 */ /* 0x000fe40000000f00 */
[----:B------:R-:W-:Y:S01]  /*90a0*/  MOV R142, R137 ;  /* 0x00000089008e7202 */ /* 0x000fe20000000f00 */
[C---:B-1----:R-:W-:Y:S01]  /*90b0*/  HMMA.16816.F32 R164, R132.reuse, R160, R4 ;  /* 0x000000a084a4723c */ /* 0x042fe20000001804 */
[----:B------:R-:W1:Y:S06]  /*90c0*/  LDSM.16.MT88.4 R136, [R240+0x1900] ;  /* 0x00190000f088783b */ /* 0x000e6c0000004200 */
[----:B------:R-:W-:Y:S01]  /*90d0*/  MOV R5, R157 ;  /* 0x0000009d00057202 */ /* 0x000fe20000000f00 */
[C---:B------:R-:W-:Y:S04]  /*90e0*/  HMMA.16816.F32 R160, R132.reuse, R162, R8 ;  /* 0x000000a284a0723c */ /* 0x040fe80000001808 */
[----:B------:R-:W-:Y:S02]  /*90f0*/  MOV R4, R150 ;  /* 0x0000009600047202 */ /* 0x000fe40000000f00 */
[----:B------:R-:W-:Y:S02]  /*9100*/  MOV R6, R149 ;  /* 0x0000009500067202 */ /* 0x000fe40000000f00 */
[----:B------:R-:W-:Y:S04]  /*9110*/  MOV R10, R159 ;  /* 0x0000009f000a7202 */ /* 0x000fe80000000f00 */
[----:B------:R-:W-:Y:S02]  /*9120*/  MOV R11, R158 ;  /* 0x0000009e000b7202 */ /* 0x000fe40000000f00 */
[C---:B---3--:R-:W-:Y:S01]  /*9130*/  HMMA.16816.F32 R156, R132.reuse, R152, R12 ;  /* 0x00000098849c723c */ /* 0x048fe2000000180c */
[----:B------:R-:W-:Y:S02]  /*9140*/  LDSM.16.MT88.4 R12, [R241+0x3900] ;  /* 0x00390000f10c783b */ /* 0x000fe40000004200 */
[----:B------:R-:W-:Y:S05]  /*9150*/  MOV R7, R148 ;  /* 0x0000009400077202 */ /* 0x000fea0000000f00 */
[C---:B------:R-:W-:Y:S01]  /*9160*/  HMMA.16816.F32 R152, R132.reuse, R154, R16 ;  /* 0x0000009a8498723c */ /* 0x040fe20000001810 */
[----:B------:R-:W-:Y:S07]  /*9170*/  LDSM.16.MT88.4 R16, [R240+0x3900] ;  /* 0x00390000f010783b */ /* 0x000fee0000004200 */
[C---:B----4-:R-:W-:Y:S07]  /*9180*/  HMMA.16816.F32 R148, R132.reuse, R144, R20 ;  /* 0x000000908494723c */ /* 0x050fee0000001814 */
[----:B------:R-:W-:Y:S01]  /*9190*/  MOV R21, R4 ;  /* 0x0000000400157202 */ /* 0x000fe20000000f00 */
[C---:B------:R-:W-:Y:S04]  /*91a0*/  HMMA.16816.F32 R144, R132.reuse, R146, R24 ;  /* 0x000000928490723c */ /* 0x040fe80000001818 */
[----:B------:R-:W-:Y:S02]  /*91b0*/  MOV R20, R5 ;  /* 0x0000000500147202 */ /* 0x000fe40000000f00 */
[----:B------:R-:W-:Y:S02]  /*91c0*/  MOV R23, R10 ;  /* 0x0000000a00177202 */ /* 0x000fe40000000f00 */
[----:B------:R-:W-:Y:S04]  /*91d0*/  MOV R27, R140 ;  /* 0x0000008c001b7202 */ /* 0x000fe80000000f00 */
[----:B------:R-:W-:Y:S02]  /*91e0*/  MOV R26, R142 ;  /* 0x0000008e001a7202 */ /* 0x000fe40000000f00 */
[----:B------:R-:W-:Y:S02]  /*91f0*/  MOV R25, R143 ;  /* 0x0000008f00197202 */ /* 0x000fe40000000f00 */
[----:B------:R-:W-:Y:S02]  /*9200*/  MOV R24, R141 ;  /* 0x0000008d00187202 */ /* 0x000fe40000000f00 */
[C---:B-1----:R-:W-:Y:S03]  /*9210*/  HMMA.16816.F32 R140, R132.reuse, R136, R28 ;  /* 0x00000088848c723c */ /* 0x042fe6000000181c */
[----:B------:R-:W-:Y:S02]  /*9220*/  MOV R22, R11 ;  /* 0x0000000b00167202 */ /* 0x000fe40000000f00 */
[----:B------:R-:W-:Y:S02]  /*9230*/  LDSM.16.MT88.4 R8, [R238+0x3900] ;  /* 0x00390000ee08783b */ /* 0x000fe40000004200 */
[----:B------:R-:W-:Y:S01]  /*9240*/  MOV R31, R6 ;  /* 0x00000006001f7202 */ /* 0x000fe20000000f00 */
[C---:B------:R-:W-:Y:S04]  /*9250*/  HMMA.16816.F32 R136, R132.reuse, R138, R32 ;  /* 0x0000008a8488723c */ /* 0x040fe80000001820 */
[----:B------:R-:W-:Y:S02]  /*9260*/  MOV R30, R7 ;  /* 0x00000007001e7202 */ /* 0x000fe40000000f00 */
[----:B------:R-:W1:Y:S03]  /*9270*/  LDSM.16.MT88.4 R4, [R237+0x3900] ;  /* 0x00390000ed04783b */ /* 0x000e660000004200 */
[----:B------:R-:W-:Y:S04]  /*9280*/  FADD.FTZ R0, R0, R30 ;  /* 0x0000001e00007221 */ /* 0x000fe80000010000 */
[----:B------:R-:W-:Y:S01]  /*9290*/  FADD.FTZ R0, R25, R0 ;  /* 0x0000000019007221 */ /* 0x000fe20000010000 */
[C---:B-1----:R-:W-:Y:S08]  /*92a0*/  HMMA.16816.F32 R36, R132.reuse, R4, R36 ;  /* 0x000000048424723c */ /* 0x042ff00000001824 */
[C---:B------:R-:W-:Y:S01]  /*92b0*/  HMMA.16816.F32 R40, R132.reuse, R6, R40 ;  /* 0x000000068428723c */ /* 0x040fe20000001828 */
[----:B------:R-:W1:Y:S07]  /*92c0*/  LDSM.16.MT88.4 R4, [R237+0x5900] ;  /* 0x00590000ed04783b */ /* 0x000e6e0000004200 */
[C---:B------:R-:W-:Y:S08]  /*92d0*/  HMMA.16816.F32 R44, R132.reuse, R8, R44 ;  /* 0x00000008842c723c */ /* 0x040ff0000000182c */
[C---:B------:R-:W-:Y:S01]  /*92e0*/  HMMA.16816.F32 R48, R132.reuse, R10, R48 ;  /* 0x0000000a8430723c */ /* 0x040fe20000001830 */
[----:B------:R-:W3:Y:S07]  /*92f0*/  LDSM.16.MT88.4 R8, [R238+0x5900] ;  /* 0x00590000ee08783b */ /* 0x000eee0000004200 */
[C---:B------:R-:W-:Y:S08]  /*9300*/  HMMA.16816.F32 R52, R132.reuse, R12, R52 ;  /* 0x0000000c8434723c */ /* 0x040ff00000001834 */
[C---:B------:R-:W-:Y:S01]  /*9310*/  HMMA.16816.F32 R56, R132.reuse, R14, R56 ;  /* 0x0000000e8438723c */ /* 0x040fe20000001838 */
[----:B------:R-:W4:Y:S07]  /*9320*/  LDSM.16.MT88.4 R12, [R241+0x5900] ;  /* 0x00590000f10c783b */ /* 0x000f2e0000004200 */
[C---:B------:R-:W-:Y:S08]  /*9330*/  HMMA.16816.F32 R60, R132.reuse, R16, R60 ;  /* 0x00000010843c723c */ /* 0x040ff0000000183c */
[C---:B------:R-:W-:Y:S01]  /*9340*/  HMMA.16816.F32 R64, R132.reuse, R18, R64 ;  /* 0x000000128440723c */ /* 0x040fe20000001840 */
[----:B------:R-:W2:Y:S07]  /*9350*/  LDSM.16.MT88.4 R16, [R240+0x5900] ;  /* 0x00590000f010783b */ /* 0x000eae0000004200 */
[C---:B-1----:R-:W-:Y:S08]  /*9360*/  HMMA.16816.F32 R68, R132.reuse, R4, R68 ;  /* 0x000000048444723c */ /* 0x042ff00000001844 */
[C---:B------:R-:W-:Y:S01]  /*9370*/  HMMA.16816.F32 R72, R132.reuse, R6, R72 ;  /* 0x000000068448723c */ /* 0x040fe20000001848 */
[----:B------:R-:W1:Y:S07]  /*9380*/  LDSM.16.MT88.4 R4, [R237+0x7900] ;  /* 0x00790000ed04783b */ /* 0x000e6e0000004200 */
[C---:B---3--:R-:W-:Y:S08]  /*9390*/  HMMA.16816.F32 R76, R132.reuse, R8, R76 ;  /* 0x00000008844c723c */ /* 0x048ff0000000184c */
[C---:B------:R-:W-:Y:S01]  /*93a0*/  HMMA.16816.F32 R80, R132.reuse, R10, R80 ;  /* 0x0000000a8450723c */ /* 0x040fe20000001850 */
[----:B------:R-:W3:Y:S07]  /*93b0*/  LDSM.16.MT88.4 R8, [R238+0x7900] ;  /* 0x00790000ee08783b */ /* 0x000eee0000004200 */
[C---:B----4-:R-:W-:Y:S08]  /*93c0*/  HMMA.16816.F32 R84, R132.reuse, R12, R84 ;  /* 0x0000000c8454723c */ /* 0x050ff00000001854 */
[C---:B------:R-:W-:Y:S01]  /*93d0*/  HMMA.16816.F32 R88, R132.reuse, R14, R88 ;  /* 0x0000000e8458723c */ /* 0x040fe20000001858 */
[----:B------:R-:W4:Y:S07]  /*93e0*/  LDSM.16.MT88.4 R12, [R241+0x7900] ;  /* 0x00790000f10c783b */ /* 0x000f2e0000004200 */
[C---:B--2---:R-:W-:Y:S08]  /*93f0*/  HMMA.16816.F32 R92, R132.reuse, R16, R92 ;  /* 0x00000010845c723c */ /* 0x044ff0000000185c */
[C---:B------:R-:W-:Y:S01]  /*9400*/  HMMA.16816.F32 R96, R132.reuse, R18, R96 ;  /* 0x000000128460723c */ /* 0x040fe20000001860 */
[----:B------:R-:W2:Y:S07]  /*9410*/  LDSM.16.MT88.4 R16, [R240+0x7900] ;  /* 0x00790000f010783b */ /* 0x000eae0000004200 */
[C---:B-1----:R-:W-:Y:S07]  /*9420*/  HMMA.16816.F32 R100, R132.reuse, R4, R100 ;  /* 0x000000048464723c */ /* 0x042fee0000001864 */
[----:B------:R-:W-:Y:S01]  /*9430*/  FADD.FTZ R4, R24, R31 ;  /* 0x0000001f18047221 */ /* 0x000fe20000010000 */
[C---:B------:R-:W-:Y:S04]  /*9440*/  HMMA.16816.F32 R104, R132.reuse, R6, R104 ;  /* 0x000000068468723c */ /* 0x040fe80000001868 */
[----:B------:R-:W-:Y:S02]  /*9450*/  FADD.FTZ R4, R26, R4 ;  /* 0x000000041a047221 */ /* 0x000fe40000010000 */
[----:B------:R-:W-:Y:S02]  /*9460*/  FADD.FTZ R5, R27, R0 ;  /* 0x000000001b057221 */ /* 0x000fe40000010000 */
[C---:B---3--:R-:W-:Y:S04]  /*9470*/  HMMA.16816.F32 R108, R132.reuse, R8, R108 ;  /* 0x00000008846c723c */ /* 0x048fe8000000186c */
[----:B------:R-:W-:Y:S02]  /*9480*/  FADD.FTZ R0, R20, R4 ;  /* 0x0000000414007221 */ /* 0x000fe40000010000 */
[----:B------:R-:W-:Y:S02]  /*9490*/  FADD.FTZ R5, R179, R5 ;  /* 0x00000005b3057221 */ /* 0x000fe40000010000 */
[C---:B------:R-:W-:Y:S04]  /*94a0*/  HMMA.16816.F32 R112, R132.reuse, R10, R112 ;  /* 0x0000000a8470723c */ /* 0x040fe80000001870 */
[----:B------:R-:W-:Y:S02]  /*94b0*/  FADD.FTZ R0, R21, R0 ;  /* 0x0000000015007221 */ /* 0x000fe40000010000 */
[----:B------:R-:W-:Y:S02]  /*94c0*/  FADD.FTZ R5, R178, R5 ;  /* 0x00000005b2057221 */ /* 0x000fe40000010000 */
[C---:B----4-:R-:W-:Y:S04]  /*94d0*/  HMMA.16816.F32 R116, R132.reuse, R12, R116 ;  /* 0x0000000c8474723c */ /* 0x050fe80000001874 */
[----:B------:R-:W-:Y:S02]  /*94e0*/  FADD.FTZ R4, R22, R0 ;  /* 0x0000000016047221 */ /* 0x000fe40000010000 */
[----:B------:R-:W-:Y:S02]  /*94f0*/  FADD.FTZ R0, R177, R5 ;  /* 0x00000005b1007221 */ /* 0x000fe40000010000 */
[C---:B------:R-:W-:Y:S04]  /*9500*/  HMMA.16816.F32 R120, R132.reuse, R14, R120 ;  /* 0x0000000e8478723c */ /* 0x040fe80000001878 */
[----:B------:R-:W-:Y:S02]  /*9510*/  FADD.FTZ R4, R23, R4 ;  /* 0x0000000417047221 */ /* 0x000fe40000010000 */
[----:B------:R-:W-:Y:S02]  /*9520*/  FADD.FTZ R0, R176, R0 ;  /* 0x00000000b0007221 */ /* 0x000fe40000010000 */
[C---:B--2---:R-:W-:Y:S01]  /*9530*/  HMMA.16816.F32 R124, R132.reuse, R16, R124 ;  /* 0x00000010847c723c */ /* 0x044fe2000000187c */
[----:B------:R-:W-:Y:S05]  /*9540*/  STL [R1+0x1c], R4 ;  /* 0x00001c0401007387 */ /* 0x000fea0000100800 */
[----:B------:R1:W-:Y:S02]  /*9550*/  STL [R1+0x20], R0 ;  /* 0x0000200001007387 */ /* 0x0003e40000100800 */
[----:B------:R-:W-:Y:S07]  /*9560*/  HMMA.16816.F32 R128, R132, R18, R128 ;  /* 0x000000128480723c */ /* 0x000fee0000001880 */
[----:B------:R-:W-:Y:S02]  /*9570*/  MOV R132, R2 ;  /* 0x0000000200847202 */ /* 0x000fe40000000f00 */
[----:B-1----:R-:W-:Y:S01]  /*9580*/  MOV R0, R3 ;  /* 0x0000000300007202 */ /* 0x002fe20000000f00 */
[----:B------:R-:W-:-:S05]  /*9590*/  @P0 BRA `(.L_x_5) ;  /* 0xffffc4c000000947 */ /* 0x000fca000383ffff */
.L_x_4:
[----:B------:R-:W2:Y:S04]  /*95a0*/  LDL.LU R4, [R1+0x1c] ;  /* 0x00001c0001047983 */ /* 0x000ea80000300800 */
[----:B------:R-:W3:Y:S01]  /*95b0*/  LDL.LU R5, [R1+0x20] ;  /* 0x0000200001057983 */ /* 0x000ee20000300800 */
[----:B------:R-:W-:-:S02]  /*95c0*/  MOV R16, 0xff800000 ;  /* 0xff80000000107802 */ /* 0x000fc40000000f00 */
[----:B------:R-:W-:Y:S02]  /*95d0*/  MOV R17, 0xff800000 ;  /* 0xff80000000117802 */ /* 0x000fe40000000f00 */
[----:B------:R-:W-:Y:S01]  /*95e0*/  PLOP3.LUT P2, PT, PT, PT, PT, 0x8, 0x0 ;  /* 0x000000000000781c */ /* 0x000fe20003f4e170 */
[----:B--2---:R-:W1:Y:S04]  /*95f0*/  SHFL.BFLY PT, R7, R4, 0x2, 0x1f ;  /* 0x0c401f0004077f89 */ /* 0x004e6800000e0000 */
[----:B---3--:R-:W2:Y:S01]  /*9600*/  SHFL.BFLY PT, R8, R5, 0x2, 0x1f ;  /* 0x0c401f0005087f89 */ /* 0x008ea200000e0000 */
[----:B-1----:R-:W-:Y:S02]  /*9610*/  FADD.FTZ R7, R7, R4 ;  /* 0x0000000407077221 */ /* 0x002fe40000010000 */
[----:B--2---:R-:W-:-:S03]  /*9620*/  FADD.FTZ R8, R8, R5 ;  /* 0x0000000508087221 */ /* 0x004fc60000010000 */
[----:B------:R-:W1:Y:S04]  /*9630*/  SHFL.BFLY PT, R4, R7, 0x1, 0x1f ;  /* 0x0c201f0007047f89 */ /* 0x000e6800000e0000 */
[----:B------:R-:W2:Y:S01]  /*9640*/  SHFL.BFLY PT, R0, R8, 0x1, 0x1f ;  /* 0x0c201f0008007f89 */ /* 0x000ea200000e0000 */
[----:B-1----:R-:W-:Y:S01]  /*9650*/  FADD.FTZ R7, R7, R4 ;  /* 0x0000000407077221 */ /* 0x002fe20000010000 */
[----:B------:R-:W-:Y:S01]  /*9660*/  MOV R4, RZ ;  /* 0x000000ff00047202 */ /* 0x000fe20000000f00 */
[----:B--2---:R-:W-:-:S03]  /*9670*/  FADD.FTZ R8, R0, R8 ;  /* 0x0000000800087221 */ /* 0x004fc60000010000 */
[----:B------:R-:W-:Y:S02]  /*9680*/  FSETP.NE.FTZ.AND P1, PT, R7, RZ, PT ;  /* 0x000000ff0700720b */ /* 0x000fe40003f35000 */
[----:B------:R-:W-:Y:S02]  /*9690*/  MOV R0, RZ ;  /* 0x000000ff00007202 */ /* 0x000fe40000000f00 */
[----:B------:R-:W-:-:S09]  /*96a0*/  FSETP.NE.FTZ.AND P0, PT, R8, RZ, PT ;  /* 0x000000ff0800720b */ /* 0x000fd20003f15000 */
[----:B------:R-:W1:Y:S01]  /*96b0*/  @P1 MUFU.RCP R4, R7 ;  /* 0x0000000700041308 */ /* 0x000e620000001000 */
[----:B------:R-:W-:-:S05]  /*96c0*/  @P1 MOV R5, 0x3f317218 ;  /* 0x3f31721800051802 */ /* 0x000fca0000000f00 */
[----:B------:R-:W-:Y:S02]  /*96d0*/  @P1 FMUL.FTZ R6, R5, c[0x0][0x2d0] ;  /* 0x0000b40005061a20 */ /* 0x000fe40000410000 */
[----:B------:R-:W-:Y:S08]  /*96e0*/  @P0 MUFU.RCP R0, R8 ;  /* 0x0000000800000308 */ /* 0x000ff00000001000 */
[----:B------:R-:W2:Y:S01]  /*96f0*/  @P1 MUFU.LG2 R7, R7 ;  /* 0x0000000700071308 */ /* 0x000ea20000000c00 */
[----:B-1----:R-:W-:-:S02]  /*9700*/  FMUL.FTZ R164, R4, R164 ;  /* 0x000000a404a47220 */ /* 0x002fc40000410000 */
[C---:B------:R-:W-:Y:S02]  /*9710*/  FMUL.FTZ R165, R4.reuse, R165 ;  /* 0x000000a504a57220 */ /* 0x040fe40000410000 */
[C---:B------:R-:W-:Y:S02]  /*9720*/  FMUL.FTZ R160, R4.reuse, R160 ;  /* 0x000000a004a07220 */ /* 0x040fe40000410000 */
[C---:B------:R-:W-:Y:S01]  /*9730*/  FMUL.FTZ R161, R4.reuse, R161 ;  /* 0x000000a104a17220 */ /* 0x040fe20000410000 */
[----:B------:R-:W1:Y:S01]  /*9740*/  @P0 MUFU.LG2 R8, R8 ;  /* 0x0000000800080308 */ /* 0x000e620000000c00 */
[C---:B------:R-:W-:Y:S02]  /*9750*/  FMUL.FTZ R156, R4.reuse, R156 ;  /* 0x0000009c049c7220 */ /* 0x040fe40000410000 */
[C---:B------:R-:W-:Y:S02]  /*9760*/  FMUL.FTZ R157, R4.reuse, R157 ;  /* 0x0000009d049d7220 */ /* 0x040fe40000410000 */
[----:B------:R-:W-:-:S02]  /*9770*/  FMUL.FTZ R152, R4, R152 ;  /* 0x0000009804987220 */ /* 0x000fc40000410000 */
[C---:B------:R-:W-:Y:S02]  /*9780*/  FMUL.FTZ R153, R4.reuse, R153 ;  /* 0x0000009904997220 */ /* 0x040fe40000410000 */
[C---:B------:R-:W-:Y:S02]  /*9790*/  FMUL.FTZ R148, R4.reuse, R148 ;  /* 0x0000009404947220 */ /* 0x040fe40000410000 */
[C---:B------:R-:W-:Y:S02]  /*97a0*/  FMUL.FTZ R149, R4.reuse, R149 ;  /* 0x0000009504957220 */ /* 0x040fe40000410000 */
        /* <DEDUP_REMOVED lines=53> */
[----:B------:R-:W-:Y:S01]  /*9b00*/  FMUL.FTZ R129, R4, R129 ;  /* 0x0000008104817220 */ /* 0x000fe20000410000 */
[----:B------:R-:W-:Y:S01]  /*9b10*/  @P0 MOV R4, 0x3f317218 ;  /* 0x3f31721800040802 */ /* 0x000fe20000000f00 */
[----:B--2---:R-:W-:Y:S02]  /*9b20*/  @P1 FMUL.FTZ R7, R7, 0.69314718246459960938 ;  /* 0x3f31721807071820 */ /* 0x004fe40000410000 */
[----:B-1----:R-:W-:Y:S02]  /*9b30*/  @P0 FMUL.FTZ R5, R8, 0.69314718246459960938 ;  /* 0x3f31721808050820 */ /* 0x002fe40000410000 */
[----:B------:R-:W-:-:S02]  /*9b40*/  @P0 FMUL.FTZ R4, R4, c[0x0][0x2d0] ;  /* 0x0000b40004040a20 */ /* 0x000fc40000410000 */
        /* <DEDUP_REMOVED lines=63> */
[----:B------:R-:W-:Y:S02]  /*9f40*/  FMUL.FTZ R131, R0, R131 ;  /* 0x0000008300837220 */ /* 0x000fe40000410000 */
[----:B------:R-:W-:Y:S02]  /*9f50*/  @P1 FFMA.FTZ R16, R6, R3, R7 ;  /* 0x0000000306101223 */ /* 0x000fe40000010007 */
[----:B------:R-:W-:-:S02]  /*9f60*/  @P0 FFMA.FTZ R17, R4, R2, R5 ;  /* 0x0000000204110223 */ /* 0x000fc40000010005 */
.L_x_3:
[----:B------:R-:W-:Y:S05]  /*9f70*/  @P2 BRA `(.L_x_6) ;  /* 0x00001f8000002947 */ /* 0x000fea0003800000 */
[----:B------:R-:W1:Y:S01]  /*9f80*/  S2R R7, SR_TID.X ;  /* 0x0000000000077919 */ /* 0x000e620000002100 */
[----:B------:R-:W-:Y:S01]  /*9f90*/  IMAD R0, RZ, RZ, -UR11 ;  /* 0x8000000bff007e24 */ /* 0x000fe2000f8e02ff */
[----:B------:R-:W-:Y:S01]  /*9fa0*/  ULDC.64 UR4, c[0x0][0x4d0] ;  /* 0x0001340000047ab9 */ /* 0x000fe20000000a00 */
[----:B------:R-:W-:Y:S01]  /*9fb0*/  MOV R20, c[0x0][0x4e8] ;  /* 0x00013a0000147a02 */ /* 0x000fe20000000f00 */
[----:B------:R-:W2:Y:S01]  /*9fc0*/  S2R R9, SR_CTAID.Y ;  /* 0x0000000000097919 */ /* 0x000ea20000002600 */
[----:B------:R-:W-:Y:S01]  /*9fd0*/  UIMAD.WIDE.U32 UR8, UR11, UR4, URZ ;  /* 0x000000040b0872a5 */ /* 0x000fe2000f8e003f */
[----:B------:R-:W-:Y:S01]  /*9fe0*/  BSSY B0, `(.L_x_7) ;  /* 0x000012f000007945 */ /* 0x000fe20003800000 */
[----:B------:R-:W-:Y:S01]  /*9ff0*/  USHF.R.S32.HI UR6, URZ, 0x1f, UR11 ;  /* 0x0000001f3f067899 */ /* 0x000fe2000801140b */
[----:B------:R-:W3:Y:S01]  /*a000*/  S2R R10, SR_CTAID.Z ;  /* 0x00000000000a7919 */ /* 0x000ee20000002700 */
[----:B------:R-:W-:-:S02]  /*a010*/  ISETP.NE.AND P1, PT, R20, 0x1, PT ;  /* 0x000000011400780c */ /* 0x000fc40003f25270 */
[----:B------:R-:W-:Y:S01]  /*a020*/  IMAD.U32 R2, RZ, RZ, UR8 ;  /* 0x00000008ff027e24 */ /* 0x000fe2000f8e00ff */
[----:B------:R-:W-:Y:S01]  /*a030*/  MOV R3, UR9 ;  /* 0x0000000900037c02 */ /* 0x000fe20008000f00 */
[----:B------:R-:W4:Y:S01]  /*a040*/  S2R R19, SR_CTAID.X ;  /* 0x0000000000137919 */ /* 0x000f220000002500 */
[----:B------:R-:W-:-:S04]  /*a050*/  UIMAD UR7, UR6, UR4, URZ ;  /* 0x00000004060772a4 */ /* 0x000fc8000f8e023f */
[----:B------:R-:W-:-:S03]  /*a060*/  UIMAD UR7, UR11, UR5, UR7 ;  /* 0x000000050b0772a4 */ /* 0x000fc6000f8e0207 */
[----:B------:R-:W-:Y:S02]  /*a070*/  ULDC.64 UR4, c[0x0][0x438] ;  /* 0x00010e0000047ab9 */ /* 0x000fe40000000a00 */
[----:B------:R-:W-:Y:S01]  /*a080*/  UIMAD.WIDE.U32 UR14, UR11, UR4, URZ ;  /* 0x000000040b0e72a5 */ /* 0x000fe2000f8e003f */
[----:B-1----:R-:W-:Y:S01]  /*a090*/  SHF.R.S32.HI R5, RZ, 0x1f, R7 ;  /* 0x0000001fff057819 */ /* 0x002fe20000011407 */
[----:B------:R-:W-:Y:S02]  /*a0a0*/  UIMAD UR4, UR6, UR4, URZ ;  /* 0x00000004060472a4 */ /* 0x000fe4000f8e023f */
[----:B------:R-:W-:Y:S01]  /*a0b0*/  UIADD3 UR7, UR9, UR7, URZ ;  /* 0x0000000709077290 */ /* 0x000fe2000fffe03f */
[----:B--2---:R-:W-:Y:S01]  /*a0c0*/  IMAD R9, R0, c[0x0][0x550], R9 ;  /* 0x0001540000097a24 */ /* 0x004fe200078e0209 */
[CC--:B------:R-:W-:Y:S01]  /*a0d0*/  LEA.HI R0, R5.reuse, R7.reuse, RZ, 0x5 ;  /* 0x0000000705007211 */ /* 0x0c0fe200078f28ff */
[----:B------:R-:W-:Y:S01]  /*a0e0*/  UIMAD UR4, UR11, UR5, UR4 ;  /* 0x000000050b0472a4 */ /* 0x000fe2000f8e0204 */
[----:B------:R-:W-:-:S02]  /*a0f0*/  LEA.HI R5, R5, R7, RZ, 0x2 ;  /* 0x0000000705057211 */ /* 0x000fc400078f10ff */
[----:B------:R-:W-:Y:S01]  /*a100*/  LOP3.LUT R4, R0, 0xffffffe0, RZ, 0xc0, !PT ;  /* 0xffffffe000047812 */ /* 0x000fe200078ec0ff */
[----:B------:R-:W-:Y:S01]  /*a110*/  UIADD3 UR4, UR15, UR4, URZ ;  /* 0x000000040f047290 */ /* 0x000fe2000fffe03f */
[--C-:B------:R-:W-:Y:S02]  /*a120*/  SHF.R.S32.HI R6, RZ, 0x5, R0.reuse ;  /* 0x00000005ff067819 */ /* 0x100fe40000011400 */
[----:B------:R-:W-:Y:S01]  /*a130*/  SHF.R.S32.HI R0, RZ, 0x1f, R0 ;  /* 0x0000001fff007819 */ /* 0x000fe20000011400 */
[----:B------:R-:W-:Y:S01]  /*a140*/  IMAD.IADD R14, R7, 0x1, -R4 ;  /* 0x00000001070e7824 */ /* 0x000fe200078e0a04 */
[----:B------:R-:W-:Y:S01]  /*a150*/  LOP3.LUT R3, R5, 0xfffffffc, RZ, 0xc0, !PT ;  /* 0xfffffffc05037812 */ /* 0x000fe200078ec0ff */
[----:B------:R-:W-:Y:S01]  /*a160*/  IMAD.MOV.U32 R4, RZ, RZ, R2 ;  /* 0x000000ffff047224 */ /* 0x000fe200078e0002 */
[----:B------:R-:W-:Y:S01]  /*a170*/  LEA.HI R0, R0, R6, RZ, 0x3 ;  /* 0x0000000600007211 */ /* 0x000fe200078f18ff */
[----:B------:R-:W-:Y:S01]  /*a180*/  IMAD.U32 R5, RZ, RZ, UR7 ;  /* 0x00000007ff057e24 */ /* 0x000fe2000f8e00ff */
[----:B------:R-:W-:Y:S01]  /*a190*/  IADD3 R7, -R3, R7, RZ ;  /* 0x0000000703077210 */ /* 0x000fe20007ffe1ff */
[----:B------:R-:W-:Y:S01]  /*a1a0*/  IMAD.U32 R3, RZ, RZ, UR15 ;  /* 0x0000000fff037e24 */ /* 0x000fe2000f8e00ff */
[----:B------:R-:W-:Y:S01]  /*a1b0*/  LOP3.LUT R0, R0, 0xffffff8, RZ, 0xc0, !PT ;  /* 0x0ffffff800007812 */ /* 0x000fe200078ec0ff */
[----:B---3--:R-:W-:Y:S01]  /*a1c0*/  IMAD.WIDE.U32 R4, R10, c[0x0][0x4d8], R4 ;  /* 0x000136000a047a25 */ /* 0x008fe200078e0004 */
[----:B------:R-:W-:-:S02]  /*a1d0*/  SHF.R.S32.HI R2, RZ, 0x1f, R14 ;  /* 0x0000001fff027819 */ /* 0x000fc4000001140e */
[----:B------:R-:W-:Y:S01]  /*a1e0*/  SHF.R.S32.HI R11, RZ, 0x1f, R10 ;  /* 0x0000001fff0b7819 */ /* 0x000fe2000001140a */
[----:B------:R-:W-:Y:S01]  /*a1f0*/  IMAD.IADD R8, R6, 0x1, -R0 ;  /* 0x0000000106087824 */ /* 0x000fe200078e0a00 */
[C---:B------:R-:W-:Y:S02]  /*a200*/  LEA.HI R0, R7.reuse, R7, RZ, 0x1 ;  /* 0x0000000707007211 */ /* 0x040fe400078f08ff */
[----:B------:R-:W-:Y:S01]  /*a210*/  LEA.HI R18, R2, R14, RZ, 0x2 ;  /* 0x0000000e02127211 */ /* 0x000fe200078f10ff */
[----:B------:R-:W-:Y:S01]  /*a220*/  IMAD.U32 R2, RZ, RZ, UR14 ;  /* 0x0000000eff027e24 */ /* 0x000fe2000f8e00ff */
[----:B------:R-:W-:Y:S02]  /*a230*/  LOP3.LUT R0, R0, 0x1ffffffe, RZ, 0xc0, !PT ;  /* 0x1ffffffe00007812 */ /* 0x000fe400078ec0ff */
[----:B------:R-:W-:Y:S02]  /*a240*/  SHF.R.S32.HI R6, RZ, 0x2, R18 ;  /* 0x00000002ff067819 */ /* 0x000fe40000011412 */
[----:B------:R-:W-:Y:S01]  /*a250*/  MOV R3, UR4 ;  /* 0x0000000400037c02 */ /* 0x000fe20008000f00 */
[----:B------:R-:W-:-:S02]  /*a260*/  IMAD.IADD R0, R7, 0x1, -R0 ;  /* 0x0000000107007824 */ /* 0x000fc400078e0a00 */
[----:B------:R-:W-:Y:S02]  /*a270*/  IMAD R15, R8, 0x10, R6 ;  /* 0x00000010080f7824 */ /* 0x000fe400078e0206 */
[C---:B------:R-:W-:Y:S02]  /*a280*/  IMAD R7, R11.reuse, c[0x0][0x4d8], RZ ;  /* 0x000136000b077a24 */ /* 0x040fe400078e02ff */
[----:B------:R-:W-:Y:S01]  /*a290*/  IMAD R6, R11, c[0x0][0x440], RZ ;  /* 0x000110000b067a24 */ /* 0x000fe200078e02ff */
[----:B------:R-:W-:Y:S01]  /*a2a0*/  LEA R0, R0, R15, 0x3 ;  /* 0x0000000f00007211 */ /* 0x000fe200078e18ff */
[C---:B------:R-:W-:Y:S02]  /*a2b0*/  IMAD R7, R10.reuse, c[0x0][0x4dc], R7 ;  /* 0x000137000a077a24 */ /* 0x040fe400078e0207 */
[----:B------:R-:W-:Y:S02]  /*a2c0*/  IMAD R6, R10, c[0x0][0x444], R6 ;  /* 0x000111000a067a24 */ /* 0x000fe400078e0206 */
[----:B----4-:R-:W-:Y:S01]  /*a2d0*/  IMAD R8, R19, 0x80, R0 ;  /* 0x0000008013087824 */ /* 0x010fe200078e0200 */
[----:B------:R-:W-:Y:S01]  /*a2e0*/  SHF.R.S32.HI R0, RZ, 0x1f, R9 ;  /* 0x0000001fff007819 */ /* 0x000fe20000011409 */
[----:B------:R-:W-:-:S02]  /*a2f0*/  IMAD.IADD R5, R5, 0x1, R7 ;  /* 0x0000000105057824 */ /* 0x000fc400078e0207 */
[----:B------:R-:W-:-:S04]  /*a300*/  @P1 IMAD.HI.U32 R7, R8, c[0x0][0x4ec], RZ ;  /* 0x00013b0008071a27 */ /* 0x000fc800078e00ff */
[----:B------:R-:W-:-:S04]  /*a310*/  IMAD.WIDE.U32 R2, R10, c[0x0][0x440], R2 ;  /* 0x000110000a027a25 */ /* 0x000fc800078e0002 */
[----:B------:R-:W-:Y:S01]  /*a320*/  IMAD.MOV.U32 R10, RZ, RZ, R8 ;  /* 0x000000ffff0a7224 */ /* 0x000fe200078e0008 */
[----:B------:R-:W-:Y:S02]  /*a330*/  @P1 SHF.R.U32.HI R10, RZ, c[0x0][0x4f0], R7 ;  /* 0x00013c00ff0a1a19 */ /* 0x000fe40000011607 */
[----:B------:R-:W-:Y:S01]  /*a340*/  IADD3 R3, R3, R6, RZ ;  /* 0x0000000603037210 */ /* 0x000fe20007ffe0ff */
[C---:B------:R-:W-:Y:S02]  /*a350*/  IMAD R6, R0.reuse, c[0x0][0x4e0], RZ ;  /* 0x0001380000067a24 */ /* 0x040fe400078e02ff */
[----:B------:R-:W-:Y:S02]  /*a360*/  IMAD R0, R0, c[0x0][0x448], RZ ;  /* 0x0001120000007a24 */ /* 0x000fe400078e02ff */
[----:B------:R-:W-:Y:S02]  /*a370*/  IMAD.MOV R11, RZ, RZ, -R10 ;  /* 0x000000ffff0b7224 */ /* 0x000fe400078e0a0a */
[----:B------:R-:W-:-:S02]  /*a380*/  IMAD R13, R9, c[0x0][0x4e4], R6 ;  /* 0x00013900090d7a24 */ /* 0x000fc400078e0206 */
[----:B------:R-:W-:-:S04]  /*a390*/  IMAD.WIDE.U32 R6, R9, c[0x0][0x448], R2 ;  /* 0x0001120009067a25 */ /* 0x000fc800078e0002 */
[C---:B------:R-:W-:Y:S01]  /*a3a0*/  IMAD R12, R9.reuse, c[0x0][0x44c], R0 ;  /* 0x00011300090c7a24 */ /* 0x040fe200078e0200 */
[----:B------:R-:W-:Y:S01]  /*a3b0*/  MOV R0, R8 ;  /* 0x0000000800007202 */ /* 0x000fe20000000f00 */
[----:B------:R-:W-:-:S04]  /*a3c0*/  IMAD.WIDE.U32 R2, R9, c[0x0][0x4e0], R4 ;  /* 0x0001380009027a25 */ /* 0x000fc800078e0004 */
[----:B------:R-:W-:Y:S01]  /*a3d0*/  IMAD R9, R11, c[0x0][0x4e8], R8 ;  /* 0x00013a000b097a24 */ /* 0x000fe200078e0208 */
[----:B------:R-:W-:Y:S01]  /*a3e0*/  SHF.R.S32.HI R11, RZ, 0x1f, R10 ;  /* 0x0000001fff0b7819 */ /* 0x000fe2000001140a */
[----:B------:R-:W-:Y:S01]  /*a3f0*/  @P1 IMAD.HI.U32 R4, R8, c[0x0][0x4ec], RZ ;  /* 0x00013b0008041a27 */ /* 0x000fe200078e00ff */
[----:B------:R-:W-:Y:S01]  /*a400*/  BAR.SYNC.DEFER_BLOCKING 0x1, 0x100 ;  /* 0x0044000000007b1d */ /* 0x000fe20000010000 */
[----:B------:R-:W-:Y:S02]  /*a410*/  IADD3 R2, P0, R10, R2, RZ ;  /* 0x000000020a027210 */ /* 0x000fe40007f1e0ff */
[----:B------:R-:W-:Y:S01]  /*a420*/  IMAD.IADD R5, R7, 0x1, R12 ;  /* 0x0000000107057824 */ /* 0x000fe200078e020c */
[----:B------:R-:W-:Y:S02]  /*a430*/  SHF.R.S32.HI R7, RZ, 0x1f, R9 ;  /* 0x0000001fff077819 */ /* 0x000fe40000011409 */
[----:B------:R-:W-:Y:S02]  /*a440*/  @P1 SHF.R.U32.HI R0, RZ, c[0x0][0x4f0], R4 ;  /* 0x00013c00ff001a19 */ /* 0x000fe40000011604 */
[----:B------:R-:W-:Y:S01]  /*a450*/  IADD3.X R3, R11, R3, R13, P0, !PT ;  /* 0x000000030b037210 */ /* 0x000fe200007fe40d */
[----:B------:R-:W-:Y:S01]  /*a460*/  IMAD R11, R19, 0x80, R15 ;  /* 0x00000080130b7824 */ /* 0x000fe200078e020f */
[----:B------:R-:W-:Y:S01]  /*a470*/  MOV R4, R6 ;  /* 0x0000000600047202 */ /* 0x000fe20000000f00 */
[----:B------:R-:W-:Y:S01]  /*a480*/  IMAD R6, R7, c[0x0][0x4c8], RZ ;  /* 0x0001320007067a24 */ /* 0x000fe200078e02ff */
[----:B------:R-:W-:Y:S01]  /*a490*/  SHF.R.S32.HI R7, RZ, 0x1f, R0 ;  /* 0x0000001fff077819 */ /* 0x000fe20000011400 */
[----:B------:R-:W-:Y:S01]  /*a4a0*/  IMAD.WIDE.U32 R2, R9, c[0x0][0x4c8], R2 ;  /* 0x0001320009027a25 */ /* 0x000fe200078e0002 */
[----:B------:R-:W-:-:S03]  /*a4b0*/  LOP3.LUT P1, RZ, R14, 0x3, RZ, 0xc0, !PT ;  /* 0x000000030eff7812 */ /* 0x000fc6000782c0ff */
[----:B------:R-:W-:Y:S02]  /*a4c0*/  IMAD.MOV R10, RZ, RZ, -R0 ;  /* 0x000000ffff0a7224 */ /* 0x000fe400078e0a00 */
[----:B------:R-:W-:Y:S01]  /*a4d0*/  IMAD R9, R9, c[0x0][0x4cc], R6 ;  /* 0x0001330009097a24 */ /* 0x000fe200078e0206 */
[----:B------:R-:W-:Y:S01]  /*a4e0*/  LEA R6, P0, R2, c[0x0][0x4a8], 0x2 ;  /* 0x00012a0002067a11 */ /* 0x000fe200078010ff */
[----:B------:R-:W-:Y:S02]  /*a4f0*/  IMAD R10, R10, c[0x0][0x4e8], R8 ;  /* 0x00013a000a0a7a24 */ /* 0x000fe400078e0208 */
[----:B------:R-:W-:Y:S01]  /*a500*/  IMAD R7, R7, c[0x0][0x430], RZ ;  /* 0x00010c0007077a24 */ /* 0x000fe200078e02ff */
[----:B------:R-:W-:Y:S01]  /*a510*/  IADD3 R3, R3, R9, RZ ;  /* 0x0000000903037210 */ /* 0x000fe20007ffe0ff */
[----:B------:R-:W-:Y:S01]  /*a520*/  IMAD.WIDE.U32 R4, R0, c[0x0][0x430], R4 ;  /* 0x00010c0000047a25 */ /* 0x000fe200078e0004 */
[----:B------:R-:W-:Y:S02]  /*a530*/  SHFL.IDX PT, R8, R6, RZ, 0x1c1f ;  /* 0x001c1fff06087589 */ /* 0x000fe400000e0000 */
[----:B------:R-:W-:Y:S01]  /*a540*/  LEA.HI.X R2, R2, c[0x0][0x4ac], R3, 0x2, P0 ;  /* 0x00012b0002027a11 */ /* 0x000fe200000f1403 */
[----:B------:R-:W-:Y:S01]  /*a550*/  IMAD R0, R0, c[0x0][0x434], R7 ;  /* 0x00010d0000007a24 */ /* 0x000fe200078e0207 */
[----:B------:R-:W-:Y:S01]  /*a560*/  SHF.R.S32.HI R7, RZ, 0x1f, R10 ;  /* 0x0000001fff077819 */ /* 0x000fe2000001140a */
[----:B------:R-:W-:Y:S03]  /*a570*/  SHFL.IDX PT, R6, R6, 0x1, 0x1c1f ;  /* 0x003c1f0006067f89 */ /* 0x000fe600000e0000 */
[----:B------:R-:W-:Y:S01]  /*a580*/  IADD3 R3, R5, R0, RZ ;  /* 0x0000000005037210 */ /* 0x000fe20007ffe0ff */
[----:B------:R-:W-:Y:S01]  /*a590*/  IMAD R0, R7, c[0x0][0x428], RZ ;  /* 0x00010a0007007a24 */ /* 0x000fe200078e02ff */
[----:B------:R-:W1:Y:S01]  /*a5a0*/  SHFL.IDX PT, R9, R2, RZ, 0x1c1f ;  /* 0x001c1fff02097589 */ /* 0x000e6200000e0000 */
[----:B------:R-:W-:-:S02]  /*a5b0*/  IMAD R5, R20, c[0x0][0x388], RZ ;  /* 0x0000e20014057a24 */ /* 0x000fc400078e02ff */
[----:B------:R-:W-:Y:S01]  /*a5c0*/  IMAD R0, R10, c[0x0][0x42c], R0 ;  /* 0x00010b000a007a24 */ /* 0x000fe200078e0200 */
[----:B------:R2:W3:Y:S02]  /*a5d0*/  SHFL.IDX PT, R7, R2, 0x1, 0x1c1f ;  /* 0x003c1f0002077f89 */ /* 0x0004e400000e0000 */
[----:B------:R-:W-:-:S13]  /*a5e0*/  ISETP.GE.OR P2, PT, R11, R5, P1 ;  /* 0x000000050b00720c */ /* 0x000fda0000f46670 */
[----:B-1----:R1:W-:Y:S01]  /*a5f0*/  @!P2 ST.E [R8.64], R16 ;  /* 0x000000100800a985 */ /* 0x0023e2000c10190c */
[----:B--2---:R-:W-:Y:S01]  /*a600*/  IMAD.MOV.U32 R2, RZ, RZ, R4 ;  /* 0x000000ffff027224 */ /* 0x004fe200078e0004 */
[----:B------:R-:W-:-:S03]  /*a610*/  IADD3 R4, R11, 0x8, RZ ;  /* 0x000000080b047810 */ /* 0x000fc60007ffe0ff */
[----:B------:R-:W-:Y:S01]  /*a620*/  IMAD.WIDE.U32 R2, R10, c[0x0][0x428], R2 ;  /* 0x00010a000a027a25 */ /* 0x000fe200078e0002 */
[----:B------:R-:W-:-:S04]  /*a630*/  ISETP.GE.OR P1, PT, R4, R5, P1 ;  /* 0x000000050400720c */ /* 0x000fc80000f26670 */
[----:B------:R-:W-:Y:S02]  /*a640*/  IADD3 R0, R3, R0, RZ ;  /* 0x0000000003007210 */ /* 0x000fe40007ffe0ff */
[----:B------:R-:W-:-:S04]  /*a650*/  LEA R20, P0, R2, c[0x0][0x400], 0x2 ;  /* 0x0001000002147a11 */ /* 0x000fc800078010ff */
[----:B------:R-:W-:Y:S02]  /*a660*/  LEA.HI.X R19, R2, c[0x0][0x404], R0, 0x2, P0 ;  /* 0x0001010002137a11 */ /* 0x000fe400000f1400 */
[----:B------:R-:W-:Y:S01]  /*a670*/  LOP3.LUT R0, R18, 0x7ffffffc, RZ, 0xc0, !PT ;  /* 0x7ffffffc12007812 */ /* 0x000fe200078ec0ff */
[----:B---3--:R1:W-:Y:S01]  /*a680*/  @!P1 ST.E [R6.64], R17 ;  /* 0x0000001106009985 */ /* 0x0083e2000c10190c */
[-C--:B------:R-:W-:Y:S02]  /*a690*/  ISETP.GE.AND P1, PT, R11, R5.reuse, PT ;  /* 0x000000050b00720c */ /* 0x080fe40003f26270 */
[----:B------:R-:W-:Y:S01]  /*a6a0*/  ISETP.GE.AND P0, PT, R4, R5, PT ;  /* 0x000000050400720c */ /* 0x000fe20003f06270 */
[----:B------:R-:W-:Y:S01]  /*a6b0*/  IMAD.IADD R0, R14, 0x1, -R0 ;  /* 0x000000010e007824 */ /* 0x000fe200078e0a00 */
[----:B------:R1:W2:Y:S04]  /*a6c0*/  SHFL.IDX PT, R2, R20, RZ, 0x1c1f ;  /* 0x001c1fff14027589 */ /* 0x0002a800000e0000 */
[----:B------:R1:W3:Y:S01]  /*a6d0*/  SHFL.IDX PT, R3, R19, RZ, 0x1c1f ;  /* 0x001c1fff13037589 */ /* 0x0002e200000e0000 */
[----:B------:R-:W-:-:S04]  /*a6e0*/  SHF.L.U32 R0, R0, 0x1, RZ ;  /* 0x0000000100007819 */ /* 0x000fc800000006ff */
[----:B------:R-:W-:Y:S05]  /*a6f0*/  @P1 BRA `(.L_x_8) ;  /* 0x00000bd000001947 */ /* 0x000fea0003800000 */
[C---:B------:R-:W-:Y:S02]  /*a700*/  ISETP.GE.AND P2, PT, R0.reuse, c[0x0][0x3c8], PT ;  /* 0x0000f20000007a0c */ /* 0x040fe40003f46270 */
[C---:B------:R-:W-:Y:S02]  /*a710*/  IADD3 R5, R0.reuse, 0x8, RZ ;  /* 0x0000000800057810 */ /* 0x040fe40007ffe0ff */
[----:B------:R-:W-:Y:S02]  /*a720*/  IADD3 R4, R0, 0x10, RZ ;  /* 0x0000001000047810 */ /* 0x000fe40007ffe0ff */
[----:B------:R-:W-:Y:S02]  /*a730*/  ISETP.GE.AND P6, PT, R5, c[0x0][0x3c8], PT ;  /* 0x0000f20005007a0c */ /* 0x000fe40003fc6270 */
[----:B------:R-:W-:Y:S02]  /*a740*/  ISETP.GE.AND P1, PT, R4, c[0x0][0x3c8], PT ;  /* 0x0000f20004007a0c */ /* 0x000fe40003f26270 */
[----:B-1----:R-:W-:-:S02]  /*a750*/  IADD3 R8, R0, 0x18, RZ ;  /* 0x0000001800087810 */ /* 0x002fc40007ffe0ff */
[C---:B------:R-:W-:Y:S01]  /*a760*/  IADD3 R10, R0.reuse, 0x20, RZ ;  /* 0x00000020000a7810 */ /* 0x040fe20007ffe0ff */
[C---:B--23--:R-:W-:Y:S01]  /*a770*/  @!P2 IMAD.WIDE R6, R0.reuse, 0x4, R2 ;  /* 0x000000040006a825 */ /* 0x04cfe200078e0202 */
[C---:B------:R-:W-:Y:S02]  /*a780*/  IADD3 R11, R0.reuse, 0x28, RZ ;  /* 0x00000028000b7810 */ /* 0x040fe40007ffe0ff */
[----:B------:R-:W-:Y:S02]  /*a790*/  IADD3 R9, R0, 0x30, RZ ;  /* 0x0000003000097810 */ /* 0x000fe40007ffe0ff */
[----:B------:R1:W-:Y:S01]  /*a7a0*/  @!P2 ST.E.64 [R6.64], R164 ;  /* 0x000000a40600a985 */ /* 0x0003e2000c101b0c */
[----:B------:R-:W-:Y:S02]  /*a7b0*/  ISETP.GE.AND P5, PT, R8, c[0x0][0x3c8], PT ;  /* 0x0000f20008007a0c */ /* 0x000fe40003fa6270 */
[----:B------:R-:W-:Y:S02]  /*a7c0*/  @!P1 LEA.HI R4, R4, R4, RZ, 0x1 ;  /* 0x0000000404049211 */ /* 0x000fe400078f08ff */
[----:B------:R-:W-:-:S02]  /*a7d0*/  ISETP.GE.AND P4, PT, R10, c[0x0][0x3c8], PT ;  /* 0x0000f2000a007a0c */ /* 0x000fc40003f86270 */
[----:B------:R-:W-:Y:S02]  /*a7e0*/  @!P1 LOP3.LUT R4, R4, 0xfffffffe, RZ, 0xc0, !PT ;  /* 0xfffffffe04049812 */ /* 0x000fe400078ec0ff */
[----:B------:R-:W-:Y:S02]  /*a7f0*/  ISETP.GE.AND P3, PT, R11, c[0x0][0x3c8], PT ;  /* 0x0000f2000b007a0c */ /* 0x000fe40003f66270 */
[----:B------:R-:W-:Y:S02]  /*a800*/  ISETP.GE.AND P2, PT, R9, c[0x0][0x3c8], PT ;  /* 0x0000f20009007a0c */ /* 0x000fe40003f46270 */
[C---:B------:R-:W-:Y:S02]  /*a810*/  IADD3 R13, R0.reuse, 0x38, RZ ;  /* 0x00000038000d7810 */ /* 0x040fe40007ffe0ff */
[----:B------:R-:W-:Y:S02]  /*a820*/  IADD3 R12, R0, 0x40, RZ ;  /* 0x00000040000c7810 */ /* 0x000fe40007ffe0ff */
[----:B-1----:R-:W-:Y:S01]  /*a830*/  @!P6 LEA.HI R6, R5, R5, RZ, 0x1 ;  /* 0x000000050506e211 */ /* 0x002fe200078f08ff */
[----:B------:R-:W-:-:S03]  /*a840*/  @!P1 IMAD.WIDE R4, R4, 0x4, R2 ;  /* 0x0000000404049825 */ /* 0x000fc600078e0202 */
[----:B------:R-:W-:-:S05]  /*a850*/  @!P6 LOP3.LUT R6, R6, 0xfffffffe, RZ, 0xc0, !PT ;  /* 0xfffffffe0606e812 */ /* 0x000fca00078ec0ff */
[----:B------:R-:W-:-:S05]  /*a860*/  @!P6 IMAD.WIDE R6, R6, 0x4, R2 ;  /* 0x000000040606e825 */ /* 0x000fca00078e0202 */
[----:B------:R1:W-:Y:S01]  /*a870*/  @!P6 ST.E.64 [R6.64], R160 ;  /* 0x000000a00600e985 */ /* 0x0003e2000c101b0c */
[----:B------:R-:W-:-:S03]  /*a880*/  ISETP.GE.AND P6, PT, R13, c[0x0][0x3c8], PT ;  /* 0x0000f2000d007a0c */ /* 0x000fc60003fc6270 */
[----:B------:R2:W-:Y:S01]  /*a890*/  @!P1 ST.E.64 [R4.64], R156 ;  /* 0x0000009c04009985 */ /* 0x0005e2000c101b0c */
[----:B------:R-:W-:Y:S02]  /*a8a0*/  ISETP.GE.AND P1, PT, R12, c[0x0][0x3c8], PT ;  /* 0x0000f2000c007a0c */ /* 0x000fe40003f26270 */
[----:B-1----:R-:W-:Y:S02]  /*a8b0*/  @!P4 LEA.HI R7, R10, R10, RZ, 0x1 ;  /* 0x0000000a0a07c211 */ /* 0x002fe400078f08ff */
[----:B------:R-:W-:Y:S02]  /*a8c0*/  @!P3 LEA.HI R6, R11, R11, RZ, 0x1 ;  /* 0x0000000b0b06b211 */ /* 0x000fe400078f08ff */
[----:B--2---:R-:W-:Y:S02]  /*a8d0*/  @!P5 LEA.HI R4, R8, R8, RZ, 0x1 ;  /* 0x000000080804d211 */ /* 0x004fe400078f08ff */
[----:B------:R-:W-:Y:S02]  /*a8e0*/  @!P2 LEA.HI R5, R9, R9, RZ, 0x1 ;  /* 0x000000090905a211 */ /* 0x000fe400078f08ff */
[----:B------:R-:W-:-:S02]  /*a8f0*/  @!P5 LOP3.LUT R4, R4, 0xfffffffe, RZ, 0xc0, !PT ;  /* 0xfffffffe0404d812 */ /* 0x000fc400078ec0ff */
[----:B------:R-:W-:Y:S02]  /*a900*/  @!P4 LOP3.LUT R7, R7, 0xfffffffe, RZ, 0xc0, !PT ;  /* 0xfffffffe0707c812 */ /* 0x000fe400078ec0ff */
[----:B------:R-:W-:Y:S01]  /*a910*/  @!P3 LOP3.LUT R6, R6, 0xfffffffe, RZ, 0xc0, !PT ;  /* 0xfffffffe0606b812 */ /* 0x000fe200078ec0ff */
[----:B------:R-:W-:Y:S01]  /*a920*/  @!P5 IMAD.WIDE R10, R4, 0x4, R2 ;  /* 0x00000004040ad825 */ /* 0x000fe200078e0202 */
[----:B------:R-:W-:-:S03]  /*a930*/  @!P2 LOP3.LUT R5, R5, 0xfffffffe, RZ, 0xc0, !PT ;  /* 0xfffffffe0505a812 */ /* 0x000fc600078ec0ff */
[--C-:B------:R-:W-:Y:S01]  /*a940*/  @!P4 IMAD.WIDE R8, R7, 0x4, R2.reuse ;  /* 0x000000040708c825 */ /* 0x100fe200078e0202 */
[----:B------:R1:W-:Y:S03]  /*a950*/  @!P5 ST.E.64 [R10.64], R152 ;  /* 0x000000980a00d985 */ /* 0x0003e6000c101b0c */
[--C-:B------:R-:W-:Y:S01]  /*a960*/  @!P3 IMAD.WIDE R6, R6, 0x4, R2.reuse ;  /* 0x000000040606b825 */ /* 0x100fe200078e0202 */
[----:B------:R2:W-:Y:S03]  /*a970*/  @!P4 ST.E.64 [R8.64], R148 ;  /* 0x000000940800c985 */ /* 0x0005e6000c101b0c */
[----:B------:R-:W-:Y:S01]  /*a980*/  @!P2 IMAD.WIDE R4, R5, 0x4, R2 ;  /* 0x000000040504a825 */ /* 0x000fe200078e0202 */
[----:B------:R3:W-:Y:S04]  /*a990*/  @!P3 ST.E.64 [R6.64], R144 ;  /* 0x000000900600b985 */ /* 0x0007e8000c101b0c */
[----:B------:R4:W-:Y:S01]  /*a9a0*/  @!P2 ST.E.64 [R4.64], R140 ;  /* 0x0000008c0400a985 */ /* 0x0009e2000c101b0c */
[----:B-1----:R-:W-:-:S02]  /*a9b0*/  IADD3 R10, R0, 0x58, RZ ;  /* 0x00000058000a7810 */ /* 0x002fc40007ffe0ff */
[C---:B------:R-:W-:Y:S02]  /*a9c0*/  IADD3 R11, R0.reuse, 0x60, RZ ;  /* 0x00000060000b7810 */ /* 0x040fe40007ffe0ff */
[C---:B--2---:R-:W-:Y:S02]  /*a9d0*/  IADD3 R8, R0.reuse, 0x48, RZ ;  /* 0x0000004800087810 */ /* 0x044fe40007ffe0ff */
[----:B------:R-:W-:Y:S02]  /*a9e0*/  IADD3 R9, R0, 0x50, RZ ;  /* 0x0000005000097810 */ /* 0x000fe40007ffe0ff */
[----:B---3--:R-:W-:Y:S02]  /*a9f0*/  @!P6 LEA.HI R6, R13, R13, RZ, 0x1 ;  /* 0x0000000d0d06e211 */ /* 0x008fe400078f08ff */
[----:B------:R-:W-:Y:S02]  /*aa00*/  ISETP.GE.AND P5, PT, R8, c[0x0][0x3c8], PT ;  /* 0x0000f20008007a0c */ /* 0x000fe40003fa6270 */
[----:B----4-:R-:W-:-:S02]  /*aa10*/  @!P1 LEA.HI R4, R12, R12, RZ, 0x1 ;  /* 0x0000000c0c049211 */ /* 0x010fc400078f08ff */
[----:B------:R-:W-:Y:S02]  /*aa20*/  @!P6 LOP3.LUT R6, R6, 0xfffffffe, RZ, 0xc0, !PT ;  /* 0xfffffffe0606e812 */ /* 0x000fe400078ec0ff */
[----:B------:R-:W-:Y:S02]  /*aa30*/  ISETP.GE.AND P4, PT, R9, c[0x0][0x3c8], PT ;  /* 0x0000f20009007a0c */ /* 0x000fe40003f86270 */
[----:B------:R-:W-:Y:S01]  /*aa40*/  @!P1 LOP3.LUT R4, R4, 0xfffffffe, RZ, 0xc0, !PT ;  /* 0xfffffffe04049812 */ /* 0x000fe200078ec0ff */
[--C-:B------:R-:W-:Y:S01]  /*aa50*/  @!P6 IMAD.WIDE R6, R6, 0x4, R2.reuse ;  /* 0x000000040606e825 */ /* 0x100fe200078e0202 */
[----:B------:R-:W-:Y:S02]  /*aa60*/  ISETP.GE.AND P3, PT, R10, c[0x0][0x3c8], PT ;  /* 0x0000f2000a007a0c */ /* 0x000fe40003f66270 */
[----:B------:R-:W-:Y:S01]  /*aa70*/  ISETP.GE.AND P2, PT, R11, c[0x0][0x3c8], PT ;  /* 0x0000f2000b007a0c */ /* 0x000fe20003f46270 */
[----:B------:R-:W-:Y:S01]  /*aa80*/  @!P1 IMAD.WIDE R4, R4, 0x4, R2 ;  /* 0x0000000404049825 */ /* 0x000fe200078e0202 */
[----:B------:R1:W-:Y:S01]  /*aa90*/  @!P6 ST.E.64 [R6.64], R136 ;  /* 0x000000880600e985 */ /* 0x0003e2000c101b0c */
[----:B------:R-:W-:-:S02]  /*aaa0*/  IADD3 R13, R0, 0x68, RZ ;  /* 0x00000068000d7810 */ /* 0x000fc40007ffe0ff */
[----:B------:R-:W-:Y:S01]  /*aab0*/  IADD3 R12, R0, 0x70, RZ ;  /* 0x00000070000c7810 */ /* 0x000fe20007ffe0ff */
[----:B------:R2:W-:Y:S01]  /*aac0*/  @!P1 ST.E.64 [R4.64], R36 ;  /* 0x0000002404009985 */ /* 0x0005e2000c101b0c */
[----:B------:R-:W-:Y:S02]  /*aad0*/  ISETP.GE.AND P6, PT, R13, c[0x0][0x3c8], PT ;  /* 0x0000f2000d007a0c */ /* 0x000fe40003fc6270 */
[----:B------:R-:W-:Y:S02]  /*aae0*/  ISETP.GE.AND P1, PT, R12, c[0x0][0x3c8], PT ;  /* 0x0000f2000c007a0c */ /* 0x000fe40003f26270 */
[----:B-1----:R-:W-:Y:S02]  /*aaf0*/  @!P4 LEA.HI R7, R9, R9, RZ, 0x1 ;  /* 0x000000090907c211 */ /* 0x002fe400078f08ff */
[----:B------:R-:W-:Y:S02]  /*ab00*/  @!P3 LEA.HI R6, R10, R10, RZ, 0x1 ;  /* 0x0000000a0a06b211 */ /* 0x000fe400078f08ff */
[----:B--2---:R-:W-:-:S02]  /*ab10*/  @!P5 LEA.HI R4, R8, R8, RZ, 0x1 ;  /* 0x000000080804d211 */ /* 0x004fc400078f08ff */
[----:B------:R-:W-:Y:S02]  /*ab20*/  @!P2 LEA.HI R5, R11, R11, RZ, 0x1 ;  /* 0x0000000b0b05a211 */ /* 0x000fe400078f08ff */
[----:B------:R-:W-:Y:S02]  /*ab30*/  @!P5 LOP3.LUT R4, R4, 0xfffffffe, RZ, 0xc0, !PT ;  /* 0xfffffffe0404d812 */ /* 0x000fe400078ec0ff */
        /* <DEDUP_REMOVED lines=18> */
[----:B------:R-:W-:Y:S02]  /*ac60*/  ISETP.GE.AND P4, PT, R9, c[0x0][0x3c8], PT ;  /* 0x0000f20009007a0c */ /* 0x000fe40003f86270 */
[----:B------:R-:W-:Y:S02]  /*ac70*/  @!P6 LOP3.LUT R6, R6, 0xfffffffe, RZ, 0xc0, !PT ;  /* 0xfffffffe0606e812 */ /* 0x000fe400078ec0ff */
[----:B------:R-:W-:Y:S02]  /*ac80*/  @!P1 LOP3.LUT R4, R4, 0xfffffffe, RZ, 0xc0, !PT ;  /* 0xfffffffe04049812 */ /* 0x000fe400078ec0ff */
[----:B------:R-:W-:Y:S01]  /*ac90*/  ISETP.GE.AND P3, PT, R10, c[0x0][0x3c8], PT ;  /* 0x0000f2000a007a0c */ /* 0x000fe20003f66270 */
[--C-:B------:R-:W-:Y:S01]  /*aca0*/  @!P6 IMAD.WIDE R6, R6, 0x4, R2.reuse ;  /* 0x000000040606e825 */ /* 0x100fe200078e0202 */
[----:B------:R-:W-:Y:S02]  /*acb0*/  ISETP.GE.AND P2, PT, R11, c[0x0][0x3c8], PT ;  /* 0x0000f2000b007a0c */ /* 0x000fe40003f46270 */
[----:B------:R-:W-:Y:S01]  /*acc0*/  IADD3 R12, R0, 0x98, RZ ;  /* 0x00000098000c7810 */ /* 0x000fe20007ffe0ff */
[----:B------:R-:W-:Y:S01]  /*acd0*/  @!P1 IMAD.WIDE R4, R4, 0x4, R2 ;  /* 0x0000000404049825 */ /* 0x000fe200078e0202 */
[----:B------:R1:W-:Y:S01]  /*ace0*/  @!P6 ST.E.64 [R6.64], R56 ;  /* 0x000000380600e985 */ /* 0x0003e2000c101b0c */
[----:B------:R-:W-:-:S03]  /*acf0*/  IADD3 R13, R0, 0xa0, RZ ;  /* 0x000000a0000d7810 */ /* 0x000fc60007ffe0ff */
[----:B------:R2:W-:Y:S01]  /*ad00*/  @!P1 ST.E.64 [R4.64], R60 ;  /* 0x0000003c04009985 */ /* 0x0005e2000c101b0c */
[----:B------:R-:W-:Y:S02]  /*ad10*/  ISETP.GE.AND P1, PT, R12, c[0x0][0x3c8], PT ;  /* 0x0000f2000c007a0c */ /* 0x000fe40003f26270 */
[----:B------:R-:W-:Y:S02]  /*ad20*/  ISETP.GE.AND P6, PT, R13, c[0x0][0x3c8], PT ;  /* 0x0000f2000d007a0c */ /* 0x000fe40003fc6270 */
[----:B-1----:R-:W-:Y:S02]  /*ad30*/  @!P4 LEA.HI R7, R9, R9, RZ, 0x1 ;  /* 0x000000090907c211 */ /* 0x002fe400078f08ff */
[----:B------:R-:W-:Y:S02]  /*ad40*/  @!P3 LEA.HI R6, R10, R10, RZ, 0x1 ;  /* 0x0000000a0a06b211 */ /* 0x000fe400078f08ff */
[----:B--2---:R-:W-:Y:S02]  /*ad50*/  @!P5 LEA.HI R4, R8, R8, RZ, 0x1 ;  /* 0x000000080804d211 */ /* 0x004fe400078f08ff */
[----:B------:R-:W-:-:S02]  /*ad60*/  @!P4 LOP3.LUT R7, R7, 0xfffffffe, RZ, 0xc0, !PT ;  /* 0xfffffffe0707c812 */ /* 0x000fc400078ec0ff */
[----:B------:R-:W-:Y:S02]  /*ad70*/  @!P5 LOP3.LUT R4, R4, 0xfffffffe, RZ, 0xc0, !PT ;  /* 0xfffffffe0404d812 */ /* 0x000fe400078ec0ff */
[----:B------:R-:W-:Y:S02]  /*ad80*/  @!P2 LEA.HI R5, R11, R11, RZ, 0x1 ;  /* 0x0000000b0b05a211 */ /* 0x000fe400078f08ff */
        /* <DEDUP_REMOVED lines=12> */
[----:B--2---:R-:W-:Y:S02]  /*ae50*/  IADD3 R7, R0, 0xa8, RZ ;  /* 0x000000a800077810 */ /* 0x004fe40007ffe0ff */
[----:B------:R-:W-:Y:S02]  /*ae60*/  @!P6 LEA.HI R6, R13, R13, RZ, 0x1 ;  /* 0x0000000d0d06e211 */ /* 0x000fe400078f08ff */
[----:B---3--:R-:W-:Y:S02]  /*ae70*/  @!P1 LEA.HI R4, R12, R12, RZ, 0x1 ;  /* 0x0000000c0c049211 */ /* 0x008fe400078f08ff */
[----:B------:R-:W-:Y:S02]  /*ae80*/  ISETP.GE.AND P5, PT, R7, c[0x0][0x3c8], PT ;  /* 0x0000f20007007a0c */ /* 0x000fe40003fa6270 */
[----:B------:R-:W-:-:S02]  /*ae90*/  @!P1 LOP3.LUT R4, R4, 0xfffffffe, RZ, 0xc0, !PT ;  /* 0xfffffffe04049812 */ /* 0x000fc400078ec0ff */
[C---:B----4-:R-:W-:Y:S02]  /*aea0*/  IADD3 R10, R0.reuse, 0xc0, RZ ;  /* 0x000000c0000a7810 */ /* 0x050fe40007ffe0ff */
[----:B------:R-:W-:Y:S01]  /*aeb0*/  IADD3 R12, R0, 0xc8, RZ ;  /* 0x000000c8000c7810 */ /* 0x000fe20007ffe0ff */
[----:B------:R-:W-:Y:S01]  /*aec0*/  @!P1 IMAD.WIDE R4, R4, 0x4, R2 ;  /* 0x0000000404049825 */ /* 0x000fe200078e0202 */
[----:B------:R-:W-:Y:S02]  /*aed0*/  ISETP.GE.AND P4, PT, R8, c[0x0][0x3c8], PT ;  /* 0x0000f20008007a0c */ /* 0x000fe40003f86270 */
[----:B------:R-:W-:Y:S02]  /*aee0*/  ISETP.GE.AND P3, PT, R9, c[0x0][0x3c8], PT ;  /* 0x0000f20009007a0c */ /* 0x000fe40003f66270 */
[----:B------:R-:W-:Y:S01]  /*aef0*/  @!P6 LOP3.LUT R6, R6, 0xfffffffe, RZ, 0xc0, !PT ;  /* 0xfffffffe0606e812 */ /* 0x000fe200078ec0ff */
[----:B------:R1:W-:Y:S01]  /*af00*/  @!P1 ST.E.64 [R4.64], R80 ;  /* 0x0000005004009985 */ /* 0x0003e2000c101b0c */
[----:B------:R-:W-:-:S02]  /*af10*/  ISETP.GE.AND P2, PT, R10, c[0x0][0x3c8], PT ;  /* 0x0000f2000a007a0c */ /* 0x000fc40003f46270 */
[----:B------:R-:W-:-:S13]  /*af20*/  ISETP.GE.AND P1, PT, R12, c[0x0][0x3c8], PT ;  /* 0x0000f2000c007a0c */ /* 0x000fda0003f26270 */
[----:B------:R-:W-:-:S04]  /*af30*/  @!P1 LEA.HI R12, R12, R12, RZ, 0x1 ;  /* 0x0000000c0c0c9211 */ /* 0x000fc800078f08ff */
[----:B------:R-:W-:Y:S01]  /*af40*/  @!P1 LOP3.LUT R12, R12, 0xfffffffe, RZ, 0xc0, !PT ;  /* 0xfffffffe0c0c9812 */ /* 0x000fe200078ec0ff */
[----:B-1----:R-:W-:Y:S01]  /*af50*/  @!P6 IMAD.WIDE R4, R6, 0x4, R2 ;  /* 0x000000040604e825 */ /* 0x002fe200078e0202 */
[----:B------:R-:W-:Y:S02]  /*af60*/  @!P5 LEA.HI R6, R7, R7, RZ, 0x1 ;  /* 0x000000070706d211 */ /* 0x000fe400078f08ff */
[----:B------:R-:W-:Y:S02]  /*af70*/  @!P2 LEA.HI R7, R10, R10, RZ, 0x1 ;  /* 0x0000000a0a07a211 */ /* 0x000fe400078f08ff */
[----:B------:R1:W-:Y:S01]  /*af80*/  @!P6 ST.E.64 [R4.64], R84 ;  /* 0x000000540400e985 */ /* 0x0003e2000c101b0c */
[----:B------:R-:W-:Y:S02]  /*af90*/  @!P5 LOP3.LUT R6, R6, 0xfffffffe, RZ, 0xc0, !PT ;  /* 0xfffffffe0606d812 */ /* 0x000fe400078ec0ff */
[----:B------:R-:W-:Y:S02]  /*afa0*/  @!P2 LOP3.LUT R7, R7, 0xfffffffe, RZ, 0xc0, !PT ;  /* 0xfffffffe0707a812 */ /* 0x000fe400078ec0ff */
[----:B-1----:R-:W-:-:S02]  /*afb0*/  @!P4 LEA.HI R5, R8, R8, RZ, 0x1 ;  /* 0x000000080805c211 */ /* 0x002fc400078f08ff */
[----:B------:R-:W-:Y:S02]  /*afc0*/  @!P3 LEA.HI R4, R9, R9, RZ, 0x1 ;  /* 0x000000090904b211 */ /* 0x000fe400078f08ff */
[----:B------:R-:W-:Y:S02]  /*afd0*/  @!P4 LOP3.LUT R8, R5, 0xfffffffe, RZ, 0xc0, !PT ;  /* 0xfffffffe0508c812 */ /* 0x000fe400078ec0ff */
[----:B------:R-:W-:Y:S01]  /*afe0*/  @!P3 LOP3.LUT R10, R4, 0xfffffffe, RZ, 0xc0, !PT ;  /* 0xfffffffe040ab812 */ /* 0x000fe200078ec0ff */
[----:B------:R-:W-:-:S04]  /*aff0*/  @!P5 IMAD.WIDE R4, R6, 0x4, R2 ;  /* 0x000000040604d825 */ /* 0x000fc800078e0202 */
[--C-:B------:R-:W-:Y:S01]  /*b000*/  @!P4 IMAD.WIDE R8, R8, 0x4, R2.reuse ;  /* 0x000000040808c825 */ /* 0x100fe200078e0202 */
[----:B------:R1:W-:Y:S03]  /*b010*/  @!P5 ST.E.64 [R4.64], R88 ;  /* 0x000000580400d985 */ /* 0x0003e6000c101b0c */
[--C-:B------:R-:W-:Y:S01]  /*b020*/  @!P3 IMAD.WIDE R10, R10, 0x4, R2.reuse ;  /* 0x000000040a0ab825 */ /* 0x100fe200078e0202 */
[----:B------:R2:W-:Y:S03]  /*b030*/  @!P4 ST.E.64 [R8.64], R92 ;  /* 0x0000005c0800c985 */ /* 0x0005e6000c101b0c */
[--C-:B------:R-:W-:Y:S01]  /*b040*/  @!P2 IMAD.WIDE R6, R7, 0x4, R2.reuse ;  /* 0x000000040706a825 */ /* 0x100fe200078e0202 */
[----:B------:R-:W-:Y:S04]  /*b050*/  @!P3 ST.E.64 [R10.64], R96 ;  /* 0x000000600a00b985 */ /* 0x000fe8000c101b0c */
[----:B------:R3:W-:Y:S01]  /*b060*/  @!P2 ST.E.64 [R6.64], R100 ;  /* 0x000000640600a985 */ /* 0x0007e2000c101b0c */
[----:B-1----:R-:W-:Y:S01]  /*b070*/  @!P1 IMAD.WIDE R4, R12, 0x4, R2 ;  /* 0x000000040c049825 */ /* 0x002fe200078e0202 */
[----:B--2---:R-:W-:-:S04]  /*b080*/  IADD3 R9, R0, 0xd0, RZ ;  /* 0x000000d000097810 */ /* 0x004fc80007ffe0ff */
[----:B------:R1:W-:Y:S01]  /*b090*/  @!P1 ST.E.64 [R4.64], R104 ;  /* 0x0000006804009985 */ /* 0x0003e2000c101b0c */
[----:B------:R-:W-:Y:S02]  /*b0a0*/  IADD3 R8, R0, 0xd8, RZ ;  /* 0x000000d800087810 */ /* 0x000fe40007ffe0ff */
[----:B------:R-:W-:Y:S02]  /*b0b0*/  ISETP.GE.AND P6, PT, R9, c[0x0][0x3c8], PT ;  /* 0x0000f20009007a0c */ /* 0x000fe40003fc6270 */
[----:B------:R-:W-:Y:S02]  /*b0c0*/  ISETP.GE.AND P5, PT, R8, c[0x0][0x3c8], PT ;  /* 0x0000f20008007a0c */ /* 0x000fe40003fa6270 */
[C---:B---3--:R-:W-:Y:S02]  /*b0d0*/  IADD3 R7, R0.reuse, 0xe0, RZ ;  /* 0x000000e000077810 */ /* 0x048fe40007ffe0ff */
[----:B------:R-:W-:Y:S02]  /*b0e0*/  IADD3 R6, R0, 0xe8, RZ ;  /* 0x000000e800067810 */ /* 0x000fe40007ffe0ff */
[----:B------:R-:W-:-:S02]  /*b0f0*/  ISETP.GE.AND P4, PT, R7, c[0x0][0x3c8], PT ;  /* 0x0000f20007007a0c */ /* 0x000fc40003f86270 */
[----:B------:R-:W-:-:S03]  /*b100*/  ISETP.GE.AND P3, PT, R6, c[0x0][0x3c8], PT ;  /* 0x0000f20006007a0c */ /* 0x000fc60003f66270 */
[----:B------:R-:W-:Y:S02]  /*b110*/  @!P6 LEA.HI R9, R9, R9, RZ, 0x1 ;  /* 0x000000090909e211 */ /* 0x000fe400078f08ff */
[----:B------:R-:W-:-:S04]  /*b120*/  @!P5 LEA.HI R10, R8, R8, RZ, 0x1 ;  /* 0x00000008080ad211 */ /* 0x000fc800078f08ff */
[----:B------:R-:W-:Y:S02]  /*b130*/  @!P5 LOP3.LUT R10, R10, 0xfffffffe, RZ, 0xc0, !PT ;  /* 0xfffffffe0a0ad812 */ /* 0x000fe400078ec0ff */
[----:B------:R-:W-:Y:S02]  /*b140*/  @!P4 LEA.HI R8, R7, R7, RZ, 0x1 ;  /* 0x000000070708c211 */ /* 0x000fe400078f08ff */
[----:B------:R-:W-:Y:S01]  /*b150*/  @!P3 LEA.HI R7, R6, R6, RZ, 0x1 ;  /* 0x000000060607b211 */ /* 0x000fe200078f08ff */
[----:B------:R-:W-:Y:S01]  /*b160*/  @!P5 IMAD.WIDE R10, R10, 0x4, R2 ;  /* 0x000000040a0ad825 */ /* 0x000fe200078e0202 */
[----:B------:R-:W-:Y:S02]  /*b170*/  @!P4 LOP3.LUT R8, R8, 0xfffffffe, RZ, 0xc0, !PT ;  /* 0xfffffffe0808c812 */ /* 0x000fe400078ec0ff */
[C---:B-1----:R-:W-:Y:S02]  /*b180*/  IADD3 R5, R0.reuse, 0xf0, RZ ;  /* 0x000000f000057810 */ /* 0x042fe40007ffe0ff */
[----:B------:R-:W-:-:S02]  /*b190*/  IADD3 R4, R0, 0xf8, RZ ;  /* 0x000000f800047810 */ /* 0x000fc40007ffe0ff */
[----:B------:R-:W-:Y:S02]  /*b1a0*/  ISETP.GE.AND P2, PT, R5, c[0x0][0x3c8], PT ;  /* 0x0000f20005007a0c */ /* 0x000fe40003f46270 */
[----:B------:R-:W-:Y:S02]  /*b1b0*/  ISETP.GE.AND P1, PT, R4, c[0x0][0x3c8], PT ;  /* 0x0000f20004007a0c */ /* 0x000fe40003f26270 */
[----:B------:R-:W-:-:S09]  /*b1c0*/  @!P3 LOP3.LUT R7, R7, 0xfffffffe, RZ, 0xc0, !PT ;  /* 0xfffffffe0707b812 */ /* 0x000fd200078ec0ff */
[----:B------:R-:W-:Y:S02]  /*b1d0*/  @!P2 LEA.HI R6, R5, R5, RZ, 0x1 ;  /* 0x000000050506a211 */ /* 0x000fe400078f08ff */
[----:B------:R-:W-:Y:S01]  /*b1e0*/  @!P6 LOP3.LUT R5, R9, 0xfffffffe, RZ, 0xc0, !PT ;  /* 0xfffffffe0905e812 */ /* 0x000fe200078ec0ff */
[--C-:B------:R-:W-:Y:S01]  /*b1f0*/  @!P4 IMAD.WIDE R8, R8, 0x4, R2.reuse ;  /* 0x000000040808c825 */ /* 0x100fe200078e0202 */
        /* <DEDUP_REMOVED lines=10> */
[----:B------:R1:W-:Y:S04]  /*b2a0*/  @!P3 ST.E.64 [R6.64], R120 ;  /* 0x000000780600b985 */ /* 0x0003e8000c101b0c */
[----:B------:R1:W-:Y:S04]  /*b2b0*/  @!P2 ST.E.64 [R4.64], R124 ;  /* 0x0000007c0400a985 */ /* 0x0003e8000c101b0c */
[----:B------:R1:W-:Y:S02]  /*b2c0*/  @!P1 ST.E.64 [R2.64], R128 ;  /* 0x0000008002009985 */ /* 0x0003e4000c101b0c */
.L_x_8:
[----:B------:R-:W-:Y:S05]  /*b2d0*/  BSYNC B0 ;  /* 0x0000000000007941 */ /* 0x000fea0003800000 */
.L_x_7:
[----:B-1-3--:R1:W3:Y:S04]  /*b2e0*/  SHFL.IDX PT, R3, R19, 0x1, 0x1c1f ;  /* 0x003c1f0013037f89 */ /* 0x00a2e800000e0000 */
[----:B--2---:R1:W2:Y:S01]  /*b2f0*/  SHFL.IDX PT, R2, R20, 0x1, 0x1c1f ;  /* 0x003c1f0014027f89 */ /* 0x0042a200000e0000 */
[----:B------:R-:W-:Y:S05]  /*b300*/  @P0 EXIT ;  /* 0x000000000000094d */ /* 0x000fea0003800000 */
[C---:B------:R-:W-:Y:S02]  /*b310*/  IADD3 R5, R0.reuse, 0x8, RZ ;  /* 0x0000000800057810 */ /* 0x040fe40007ffe0ff */
[----:B------:R-:W-:-:S02]  /*b320*/  IADD3 R4, R0, 0x10, RZ ;  /* 0x0000001000047810 */ /* 0x000fc40007ffe0ff */
[----:B------:R-:W-:Y:S02]  /*b330*/  ISETP.GE.AND P1, PT, R5, c[0x0][0x3c8], PT ;  /* 0x0000f20005007a0c */ /* 0x000fe40003f26270 */
[----:B------:R-:W-:Y:S02]  /*b340*/  ISETP.GE.AND P0, PT, R4, c[0x0][0x3c8], PT ;  /* 0x0000f20004007a0c */ /* 0x000fe40003f06270 */
[C---:B------:R-:W-:Y:S02]  /*b350*/  ISETP.GE.AND P2, PT, R0.reuse, c[0x0][0x3c8], PT ;  /* 0x0000f20000007a0c */ /* 0x040fe40003f46270 */
[C---:B------:R-:W-:Y:S02]  /*b360*/  IADD3 R11, R0.reuse, 0x18, RZ ;  /* 0x00000018000b7810 */ /* 0x040fe40007ffe0ff */
[----:B------:R-:W-:Y:S02]  /*b370*/  IADD3 R13, R0, 0x20, RZ ;  /* 0x00000020000d7810 */ /* 0x000fe40007ffe0ff */
[----:B------:R-:W-:-:S02]  /*b380*/  ISETP.GE.AND P6, PT, R11, c[0x0][0x3c8], PT ;  /* 0x0000f2000b007a0c */ /* 0x000fc40003fc6270 */
[----:B------:R-:W-:Y:S02]  /*b390*/  ISETP.GE.AND P5, PT, R13, c[0x0][0x3c8], PT ;  /* 0x0000f2000d007a0c */ /* 0x000fe40003fa6270 */
[----:B------:R-:W-:Y:S02]  /*b3a0*/  @!P1 LEA.HI R5, R5, R5, RZ, 0x1 ;  /* 0x0000000505059211 */ /* 0x000fe400078f08ff */
[----:B------:R-:W-:Y:S01]  /*b3b0*/  @!P0 LEA.HI R4, R4, R4, RZ, 0x1 ;  /* 0x0000000404048211 */ /* 0x000fe200078f08ff */
[--C-:B--23--:R-:W-:Y:S01]  /*b3c0*/  @!P2 IMAD.WIDE R8, R0, 0x4, R2.reuse ;  /* 0x000000040008a825 */ /* 0x10cfe200078e0202 */
[----:B------:R-:W-:Y:S02]  /*b3d0*/  @!P1 LOP3.LUT R5, R5, 0xfffffffe, RZ, 0xc0, !PT ;  /* 0xfffffffe05059812 */ /* 0x000fe400078ec0ff */
[----:B------:R-:W-:Y:S02]  /*b3e0*/  @!P0 LOP3.LUT R4, R4, 0xfffffffe, RZ, 0xc0, !PT ;  /* 0xfffffffe04048812 */ /* 0x000fe400078ec0ff */
[----:B------:R2:W-:Y:S01]  /*b3f0*/  @!P2 ST.E.64 [R8.64], R166 ;  /* 0x000000a60800a985 */ /* 0x0005e2000c101b0c */
[----:B------:R-:W-:Y:S01]  /*b400*/  @!P1 IMAD.WIDE R6, R5, 0x4, R2 ;  /* 0x0000000405069825 */ /* 0x000fe200078e0202 */
[----:B------:R-:W-:-:S02]  /*b410*/  IADD3 R10, R0, 0x38, RZ ;  /* 0x00000038000a7810 */ /* 0x000fc40007ffe0ff */
[----:B------:R-:W-:Y:S01]  /*b420*/  IADD3 R12, R0, 0x40, RZ ;  /* 0x00000040000c7810 */ /* 0x000fe20007ffe0ff */
[----:B------:R-:W-:Y:S01]  /*b430*/  @!P0 IMAD.WIDE R4, R4, 0x4, R2 ;  /* 0x0000000404048825 */ /* 0x000fe200078e0202 */
[----:B------:R-:W-:Y:S01]  /*b440*/  @!P1 ST.E.64 [R6.64], R162 ;  /* 0x000000a206009985 */ /* 0x000fe2000c101b0c */
[----:B------:R-:W-:Y:S02]  /*b450*/  IADD3 R14, R0, 0x48, RZ ;  /* 0x00000048000e7810 */ /* 0x000fe40007ffe0ff */
[----:B------:R-:W-:Y:S01]  /*b460*/  ISETP.GE.AND P2, PT, R10, c[0x0][0x3c8], PT ;  /* 0x0000f2000a007a0c */ /* 0x000fe20003f46270 */
[----:B------:R3:W-:Y:S01]  /*b470*/  @!P0 ST.E.64 [R4.64], R158 ;  /* 0x0000009e04008985 */ /* 0x0007e2000c101b0c */
[----:B------:R-:W-:Y:S02]  /*b480*/  ISETP.GE.AND P1, PT, R12, c[0x0][0x3c8], PT ;  /* 0x0000f2000c007a0c */ /* 0x000fe40003f26270 */
[----:B------:R-:W-:Y:S02]  /*b490*/  ISETP.GE.AND P0, PT, R14, c[0x0][0x3c8], PT ;  /* 0x0000f2000e007a0c */ /* 0x000fe40003f06270 */
[----:B------:R-:W-:-:S02]  /*b4a0*/  IADD3 R15, R0, 0x50, RZ ;  /* 0x00000050000f7810 */ /* 0x000fc40007ffe0ff */
[C---:B------:R-:W-:Y:S02]  /*b4b0*/  IADD3 R16, R0.reuse, 0x58, RZ ;  /* 0x0000005800107810 */ /* 0x040fe40007ffe0ff */
[C---:B--2---:R-:W-:Y:S02]  /*b4c0*/  IADD3 R8, R0.reuse, 0x28, RZ ;  /* 0x0000002800087810 */ /* 0x044fe40007ffe0ff */
[----:B------:R-:W-:Y:S02]  /*b4d0*/  IADD3 R9, R0, 0x30, RZ ;  /* 0x0000003000097810 */ /* 0x000fe40007ffe0ff */
[----:B------:R-:W-:Y:S02]  /*b4e0*/  ISETP.GE.AND P4, PT, R8, c[0x0][0x3c8], PT ;  /* 0x0000f20008007a0c */ /* 0x000fe40003f86270 */
[----:B------:R-:W-:Y:S02]  /*b4f0*/  ISETP.GE.AND P3, PT, R9, c[0x0][0x3c8], PT ;  /* 0x0000f20009007a0c */ /* 0x000fe40003f66270 */
[----:B---3--:R-:W-:-:S02]  /*b500*/  @!P6 LEA.HI R4, R11, R11, RZ, 0x1 ;  /* 0x0000000b0b04e211 */ /* 0x008fc400078f08ff */
[----:B------:R-:W-:Y:S02]  /*b510*/  @!P5 LEA.HI R5, R13, R13, RZ, 0x1 ;  /* 0x0000000d0d05d211 */ /* 0x000fe400078f08ff */
[----:B------:R-:W-:Y:S02]  /*b520*/  @!P6 LOP3.LUT R4, R4, 0xfffffffe, RZ, 0xc0, !PT ;  /* 0xfffffffe0404e812 */ /* 0x000fe400078ec0ff */
[----:B------:R-:W-:-:S03]  /*b530*/  @!P5 LOP3.LUT R5, R5, 0xfffffffe, RZ, 0xc0, !PT ;  /* 0xfffffffe0505d812 */ /* 0x000fc600078ec0ff */
[----:B------:R-:W-:-:S04]  /*b540*/  @!P6 IMAD.WIDE R6, R4, 0x4, R2 ;  /* 0x000000040406e825 */ /* 0x000fc800078e0202 */
[----:B------:R-:W-:Y:S01]  /*b550*/  @!P5 IMAD.WIDE R4, R5, 0x4, R2 ;  /* 0x000000040504d825 */ /* 0x000fe200078e0202 */
[----:B------:R2:W-:Y:S01]  /*b560*/  @!P6 ST.E.64 [R6.64], R154 ;  /* 0x0000009a0600e985 */ /* 0x0005e2000c101b0c */
[----:B------:R-:W-:-:S03]  /*b570*/  ISETP.GE.AND P6, PT, R15, c[0x0][0x3c8], PT ;  /* 0x0000f2000f007a0c */ /* 0x000fc60003fc6270 */
[----:B------:R3:W-:Y:S01]  /*b580*/  @!P5 ST.E.64 [R4.64], R150 ;  /* 0x000000960400d985 */ /* 0x0007e2000c101b0c */
[----:B------:R-:W-:Y:S02]  /*b590*/  ISETP.GE.AND P5, PT, R16, c[0x0][0x3c8], PT ;  /* 0x0000f20010007a0c */ /* 0x000fe40003fa6270 */
[----:B--2---:R-:W-:Y:S02]  /*b5a0*/  @!P2 LEA.HI R7, R10, R10, RZ, 0x1 ;  /* 0x0000000a0a07a211 */ /* 0x004fe400078f08ff */
[----:B------:R-:W-:Y:S02]  /*b5b0*/  @!P1 LEA.HI R6, R12, R12, RZ, 0x1 ;  /* 0x0000000c0c069211 */ /* 0x000fe400078f08ff */
[----:B---3--:R-:W-:Y:S02]  /*b5c0*/  @!P4 LEA.HI R4, R8, R8, RZ, 0x1 ;  /* 0x000000080804c211 */ /* 0x008fe400078f08ff */
[----:B------:R-:W-:Y:S02]  /*b5d0*/  @!P3 LEA.HI R8, R9, R9, RZ, 0x1 ;  /* 0x000000090908b211 */ /* 0x000fe400078f08ff */
[----:B------:R-:W-:-:S02]  /*b5e0*/  @!P0 LEA.HI R5, R14, R14, RZ, 0x1 ;  /* 0x0000000e0e058211 */ /* 0x000fc400078f08ff */
[----:B------:R-:W-:Y:S02]  /*b5f0*/  @!P4 LOP3.LUT R4, R4, 0xfffffffe, RZ, 0xc0, !PT ;  /* 0xfffffffe0404c812 */ /* 0x000fe400078ec0ff */
[----:B------:R-:W-:Y:S02]  /*b600*/  @!P3 LOP3.LUT R8, R8, 0xfffffffe, RZ, 0xc0, !PT ;  /* 0xfffffffe0808b812 */ /* 0x000fe400078ec0ff */
[----:B------:R-:W-:Y:S01]  /*b610*/  @!P2 LOP3.LUT R7, R7, 0xfffffffe, RZ, 0xc0, !PT ;  /* 0xfffffffe0707a812 */ /* 0x000fe200078ec0ff */
[--C-:B------:R-:W-:Y:S01]  /*b620*/  @!P4 IMAD.WIDE R12, R4, 0x4, R2.reuse ;  /* 0x00000004040cc825 */ /* 0x100fe200078e0202 */
[----:B------:R-:W-:Y:S02]  /*b630*/  @!P1 LOP3.LUT R6, R6, 0xfffffffe, RZ, 0xc0, !PT ;  /* 0xfffffffe06069812 */ /* 0x000fe400078ec0ff */
[----:B------:R-:W-:Y:S01]  /*b640*/  @!P0 LOP3.LUT R5, R5, 0xfffffffe, RZ, 0xc0, !PT ;  /* 0xfffffffe05058812 */ /* 0x000fe200078ec0ff */
[----:B------:R-:W-:Y:S01]  /*b650*/  @!P3 IMAD.WIDE R10, R8, 0x4, R2 ;  /* 0x00000004080ab825 */ /* 0x000fe200078e0202 */
[----:B------:R2:W-:Y:S01]  /*b660*/  @!P4 ST.E.64 [R12.64], R146 ;  /* 0x000000920c00c985 */ /* 0x0005e2000c101b0c */
[----:B------:R-:W-:-:S02]  /*b670*/  IADD3 R14, R0, 0x88, RZ ;  /* 0x00000088000e7810 */ /* 0x000fc40007ffe0ff */
[--C-:B------:R-:W-:Y:S01]  /*b680*/  @!P2 IMAD.WIDE R8, R7, 0x4, R2.reuse ;  /* 0x000000040708a825 */ /* 0x100fe200078e0202 */
[----:B------:R3:W-:Y:S03]  /*b690*/  @!P3 ST.E.64 [R10.64], R142 ;  /* 0x0000008e0a00b985 */ /* 0x0007e6000c101b0c */
[--C-:B------:R-:W-:Y:S01]  /*b6a0*/  @!P1 IMAD.WIDE R6, R6, 0x4, R2.reuse ;  /* 0x0000000406069825 */ /* 0x100fe200078e0202 */
[----:B------:R4:W-:Y:S03]  /*b6b0*/  @!P2 ST.E.64 [R8.64], R138 ;  /* 0x0000008a0800a985 */ /* 0x0009e6000c101b0c */
[----:B------:R-:W-:Y:S01]  /*b6c0*/  @!P0 IMAD.WIDE R4, R5, 0x4, R2 ;  /* 0x0000000405048825 */ /* 0x000fe200078e0202 */
[----:B------:R-:W-:Y:S04]  /*b6d0*/  @!P1 ST.E.64 [R6.64], R38 ;  /* 0x0000002606009985 */ /* 0x000fe8000c101b0c */
[----:B------:R1:W-:Y:S01]  /*b6e0*/  @!P0 ST.E.64 [R4.64], R42 ;  /* 0x0000002a04008985 */ /* 0x0003e2000c101b0c */
[----:B--2---:R-:W-:-:S02]  /*b6f0*/  IADD3 R12, R0, 0x80, RZ ;  /* 0x00000080000c7810 */ /* 0x004fc40007ffe0ff */
[C---:B---3--:R-:W-:Y:S02]  /*b700*/  IADD3 R10, R0.reuse, 0x70, RZ ;  /* 0x00000070000a7810 */ /* 0x048fe40007ffe0ff */
[C---:B------:R-:W-:Y:S02]  /*b710*/  IADD3 R11, R0.reuse, 0x78, RZ ;  /* 0x00000078000b7810 */ /* 0x040fe40007ffe0ff */
[C---:B----4-:R-:W-:Y:S02]  /*b720*/  IADD3 R8, R0.reuse, 0x60, RZ ;  /* 0x0000006000087810 */ /* 0x050fe40007ffe0ff */
[----:B------:R-:W-:Y:S02]  /*b730*/  IADD3 R9, R0, 0x68, RZ ;  /* 0x0000006800097810 */ /* 0x000fe40007ffe0ff */
[----:B------:R-:W-:Y:S02]  /*b740*/  ISETP.GE.AND P4, PT, R8, c[0x0][0x3c8], PT ;  /* 0x0000f20008007a0c */ /* 0x000fe40003f86270 */
[----:B------:R-:W-:-:S02]  /*b750*/  ISETP.GE.AND P3, PT, R9, c[0x0][0x3c8], PT ;  /* 0x0000f20009007a0c */ /* 0x000fc40003f66270 */
[----:B-1----:R-:W-:Y:S02]  /*b760*/  @!P6 LEA.HI R4, R15, R15, RZ, 0x1 ;  /* 0x0000000f0f04e211 */ /* 0x002fe400078f08ff */
[----:B------:R-:W-:Y:S02]  /*b770*/  @!P5 LEA.HI R5, R16, R16, RZ, 0x1 ;  /* 0x000000101005d211 */ /* 0x000fe400078f08ff */
[----:B------:R-:W-:Y:S02]  /*b780*/  @!P6 LOP3.LUT R4, R4, 0xfffffffe, RZ, 0xc0, !PT ;  /* 0xfffffffe0404e812 */ /* 0x000fe400078ec0ff */
[----:B------:R-:W-:Y:S02]  /*b790*/  @!P5 LOP3.LUT R5, R5, 0xfffffffe, RZ, 0xc0, !PT ;  /* 0xfffffffe0505d812 */ /* 0x000fe400078ec0ff */
[----:B------:R-:W-:Y:S01]  /*b7a0*/  ISETP.GE.AND P2, PT, R10, c[0x0][0x3c8], PT ;  /* 0x0000f2000a007a0c */ /* 0x000fe20003f46270 */
[----:B------:R-:W-:Y:S01]  /*b7b0*/  @!P6 IMAD.WIDE R6, R4, 0x4, R2 ;  /* 0x000000040406e825 */ /* 0x000fe200078e0202 */
[----:B------:R-:W-:-:S02]  /*b7c0*/  ISETP.GE.AND P1, PT, R11, c[0x0][0x3c8], PT ;  /* 0x0000f2000b007a0c */ /* 0x000fc40003f26270 */
[----:B------:R-:W-:Y:S01]  /*b7d0*/  ISETP.GE.AND P0, PT, R12, c[0x0][0x3c8], PT ;  /* 0x0000f2000c007a0c */ /* 0x000fe20003f06270 */
[----:B------:R-:W-:Y:S01]  /*b7e0*/  @!P5 IMAD.WIDE R4, R5, 0x4, R2 ;  /* 0x000000040504d825 */ /* 0x000fe200078e0202 */
[----:B------:R1:W-:Y:S01]  /*b7f0*/  @!P6 ST.E.64 [R6.64], R46 ;  /* 0x0000002e0600e985 */ /* 0x0003e2000c101b0c */
[----:B------:R-:W-:Y:S02]  /*b800*/  IADD3 R15, R0, 0x90, RZ ;  /* 0x00000090000f7810 */ /* 0x000fe40007ffe0ff */
[----:B------:R-:W-:Y:S01]  /*b810*/  ISETP.GE.AND P6, PT, R14, c[0x0][0x3c8], PT ;  /* 0x0000f2000e007a0c */ /* 0x000fe20003fc6270 */
[----:B------:R2:W-:Y:S01]  /*b820*/  @!P5 ST.E.64 [R4.64], R50 ;  /* 0x000000320400d985 */ /* 0x0005e2000c101b0c */
[----:B------:R-:W-:Y:S02]  /*b830*/  ISETP.GE.AND P5, PT, R15, c[0x0][0x3c8], PT ;  /* 0x0000f2000f007a0c */ /* 0x000fe40003fa6270 */
[----:B-1----:R-:W-:Y:S02]  /*b840*/  @!P2 LEA.HI R7, R10, R10, RZ, 0x1 ;  /* 0x0000000a0a07a211 */ /* 0x002fe400078f08ff */
[----:B------:R-:W-:-:S02]  /*b850*/  @!P1 LEA.HI R6, R11, R11, RZ, 0x1 ;  /* 0x0000000b0b069211 */ /* 0x000fc400078f08ff */
[----:B--2---:R-:W-:Y:S02]  /*b860*/  @!P4 LEA.HI R4, R8, R8, RZ, 0x1 ;  /* 0x000000080804c211 */ /* 0x004fe400078f08ff */
[----:B------:R-:W-:Y:S02]  /*b870*/  @!P3 LEA.HI R8, R9, R9, RZ, 0x1 ;  /* 0x000000090908b211 */ /* 0x000fe400078f08ff */
[----:B------:R-:W-:Y:S02]  /*b880*/  @!P0 LEA.HI R5, R12, R12, RZ, 0x1 ;  /* 0x0000000c0c058211 */ /* 0x000fe400078f08ff */
[----:B------:R-:W-:Y:S02]  /*b890*/  @!P4 LOP3.LUT R4, R4, 0xfffffffe, RZ, 0xc0, !PT ;  /* 0xfffffffe0404c812 */ /* 0x000fe400078ec0ff */
[----:B------:R-:W-:Y:S02]  /*b8a0*/  @!P3 LOP3.LUT R8, R8, 0xfffffffe, RZ, 0xc0, !PT ;  /* 0xfffffffe0808b812 */ /* 0x000fe400078ec0ff */
[----:B------:R-:W-:Y:S01]  /*b8b0*/  @!P2 LOP3.LUT R7, R7, 0xfffffffe, RZ, 0xc0, !PT ;  /* 0xfffffffe0707a812 */ /* 0x000fe200078ec0ff */
[----:B------:R-:W-:Y:S01]  /*b8c0*/  @!P4 IMAD.WIDE R12, R4, 0x4, R2 ;  /* 0x00000004040cc825 */ /* 0x000fe200078e0202 */
[----:B------:R-:W-:-:S02]  /*b8d0*/  @!P1 LOP3.LUT R6, R6, 0xfffffffe, RZ, 0xc0, !PT ;  /* 0xfffffffe06069812 */ /* 0x000fc400078ec0ff */
[----:B------:R-:W-:Y:S01]  /*b8e0*/  @!P0 LOP3.LUT R5, R5, 0xfffffffe, RZ, 0xc0, !PT ;  /* 0xfffffffe05058812 */ /* 0x000fe200078ec0ff */
[--C-:B------:R-:W-:Y:S01]  /*b8f0*/  @!P3 IMAD.WIDE R10, R8, 0x4, R2.reuse ;  /* 0x00000004080ab825 */ /* 0x100fe200078e0202 */
[----:B------:R1:W-:Y:S03]  /*b900*/  @!P4 ST.E.64 [R12.64], R54 ;  /* 0x000000360c00c985 */ /* 0x0003e6000c101b0c */
[--C-:B------:R-:W-:Y:S01]  /*b910*/  @!P2 IMAD.WIDE R8, R7, 0x4, R2.reuse ;  /* 0x000000040708a825 */ /* 0x100fe200078e0202 */
[----:B------:R2:W-:Y:S03]  /*b920*/  @!P3 ST.E.64 [R10.64], R58 ;  /* 0x0000003a0a00b985 */ /* 0x0005e6000c101b0c */
[--C-:B------:R-:W-:Y:S01]  /*b930*/  @!P1 IMAD.WIDE R6, R6, 0x4, R2.reuse ;  /* 0x0000000406069825 */ /* 0x100fe200078e0202 */
[----:B------:R3:W-:Y:S03]  /*b940*/  @!P2 ST.E.64 [R8.64], R62 ;  /* 0x0000003e0800a985 */ /* 0x0007e6000c101b0c */
[----:B------:R-:W-:Y:S01]  /*b950*/  @!P0 IMAD.WIDE R4, R5, 0x4, R2 ;  /* 0x0000000405048825 */ /* 0x000fe200078e0202 */
[----:B------:R-:W-:Y:S04]  /*b960*/  @!P1 ST.E.64 [R6.64], R66 ;  /* 0x0000004206009985 */ /* 0x000fe8000c101b0c */
[----:B------:R4:W-:Y:S01]  /*b970*/  @!P0 ST.E.64 [R4.64], R70 ;  /* 0x0000004604008985 */ /* 0x0009e2000c101b0c */
[----:B-1----:R-:W-:-:S02]  /*b980*/  IADD3 R12, R0, 0xb8, RZ ;  /* 0x000000b8000c7810 */ /* 0x002fc40007ffe0ff */
[C---:B--2---:R-:W-:Y:S02]  /*b990*/  IADD3 R10, R0.reuse, 0xa8, RZ ;  /* 0x000000a8000a7810 */ /* 0x044fe40007ffe0ff */
[C---:B------:R-:W-:Y:S02]  /*b9a0*/  IADD3 R11, R0.reuse, 0xb0, RZ ;  /* 0x000000b0000b7810 */ /* 0x040fe40007ffe0ff */
[C---:B---3--:R-:W-:Y:S02]  /*b9b0*/  IADD3 R8, R0.reuse, 0x98, RZ ;  /* 0x0000009800087810 */ /* 0x048fe40007ffe0ff */
[----:B------:R-:W-:Y:S02]  /*b9c0*/  IADD3 R9, R0, 0xa0, RZ ;  /* 0x000000a000097810 */ /* 0x000fe40007ffe0ff */
[----:B------:R-:W-:Y:S02]  /*b9d0*/  ISETP.GE.AND P4, PT, R8, c[0x0][0x3c8], PT ;  /* 0x0000f20008007a0c */ /* 0x000fe40003f86270 */
[----:B------:R-:W-:-:S02]  /*b9e0*/  ISETP.GE.AND P3, PT, R9, c[0x0][0x3c8], PT ;  /* 0x0000f20009007a0c */ /* 0x000fc40003f66270 */
[----:B----4-:R-:W-:Y:S02]  /*b9f0*/  @!P6 LEA.HI R4, R14, R14, RZ, 0x1 ;  /* 0x0000000e0e04e211 */ /* 0x010fe400078f08ff */
        /* <DEDUP_REMOVED lines=9> */
[C---:B------:R-:W-:Y:S02]  /*ba90*/  IADD3 R14, R0.reuse, 0xc0, RZ ;  /* 0x000000c0000e7810 */ /* 0x040fe40007ffe0ff */
[----:B------:R-:W-:Y:S01]  /*baa0*/  IADD3 R15, R0, 0xc8, RZ ;  /* 0x000000c8000f7810 */ /* 0x000fe20007ffe0ff */
[----:B------:R2:W-:Y:S01]  /*bab0*/  @!P5 ST.E.64 [R4.64], R78 ;  /* 0x0000004e0400d985 */ /* 0x0005e2000c101b0c */
[----:B------:R-:W-:Y:S02]  /*bac0*/  ISETP.GE.AND P6, PT, R14, c[0x0][0x3c8], PT ;  /* 0x0000f2000e007a0c */ /* 0x000fe40003fc6270 */
[----:B------:R-:W-:Y:S02]  /*bad0*/  ISETP.GE.AND P5, PT, R15, c[0x0][0x3c8], PT ;  /* 0x0000f2000f007a0c */ /* 0x000fe40003fa6270 */
[----:B-1----:R-:W-:-:S02]  /*bae0*/  @!P2 LEA.HI R7, R10, R10, RZ, 0x1 ;  /* 0x0000000a0a07a211 */ /* 0x002fc400078f08ff */
[----:B------:R-:W-:Y:S02]  /*baf0*/  @!P1 LEA.HI R6, R11, R11, RZ, 0x1 ;  /* 0x0000000b0b069211 */ /* 0x000fe400078f08ff */
[----:B--2---:R-:W-:Y:S02]  /*bb00*/  @!P4 LEA.HI R4, R8, R8, RZ, 0x1 ;  /* 0x000000080804c211 */ /* 0x004fe400078f08ff */
[----:B------:R-:W-:Y:S02]  /*bb10*/  @!P3 LEA.HI R8, R9, R9, RZ, 0x1 ;  /* 0x000000090908b211 */ /* 0x000fe400078f08ff */
[----:B------:R-:W-:Y:S02]  /*bb20*/  @!P0 LEA.HI R5, R12, R12, RZ, 0x1 ;  /* 0x0000000c0c058211 */ /* 0x000fe400078f08ff */
[----:B------:R-:W-:Y:S02]  /*bb30*/  @!P4 LOP3.LUT R4, R4, 0xfffffffe, RZ, 0xc0, !PT ;  /* 0xfffffffe0404c812 */ /* 0x000fe400078ec0ff */
[----:B------:R-:W-:-:S02]  /*bb40*/  @!P3 LOP3.LUT R8, R8, 0xfffffffe, RZ, 0xc0, !PT ;  /* 0xfffffffe0808b812 */ /* 0x000fc400078ec0ff */
[----:B------:R-:W-:Y:S01]  /*bb50*/  @!P2 LOP3.LUT R7, R7, 0xfffffffe, RZ, 0xc0, !PT ;  /* 0xfffffffe0707a812 */ /* 0x000fe200078ec0ff */
[--C-:B------:R-:W-:Y:S01]  /*bb60*/  @!P4 IMAD.WIDE R12, R4, 0x4, R2.reuse ;  /* 0x00000004040cc825 */ /* 0x100fe200078e0202 */
[----:B------:R-:W-:Y:S02]  /*bb70*/  @!P1 LOP3.LUT R6, R6, 0xfffffffe, RZ, 0xc0, !PT ;  /* 0xfffffffe06069812 */ /* 0x000fe400078ec0ff */
        /* <DEDUP_REMOVED lines=20> */
[----:B------:R-:W-:Y:S02]  /*bcc0*/  ISETP.GE.AND P2, PT, R10, c[0x0][0x3c8], PT ;  /* 0x0000f2000a007a0c */ /* 0x000fe40003f46270 */
[----:B------:R-:W-:Y:S01]  /*bcd0*/  @!P5 LOP3.LUT R5, R5, 0xfffffffe, RZ, 0xc0, !PT ;  /* 0xfffffffe0505d812 */ /* 0x000fe200078ec0ff */
[----:B------:R-:W-:Y:S01]  /*bce0*/  @!P6 IMAD.WIDE R6, R4, 0x4, R2 ;  /* 0x000000040406e825 */ /* 0x000fe200078e0202 */
[----:B------:R-:W-:-:S02]  /*bcf0*/  ISETP.GE.AND P1, PT, R11, c[0x0][0x3c8], PT ;  /* 0x0000f2000b007a0c */ /* 0x000fc40003f26270 */
[----:B------:R-:W-:Y:S01]  /*bd00*/  ISETP.GE.AND P0, PT, R12, c[0x0][0x3c8], PT ;  /* 0x0000f2000c007a0c */ /* 0x000fe20003f06270 */
[----:B------:R-:W-:Y:S01]  /*bd10*/  @!P5 IMAD.WIDE R4, R5, 0x4, R2 ;  /* 0x000000040504d825 */ /* 0x000fe200078e0202 */
[----:B------:R1:W-:Y:S01]  /*bd20*/  @!P6 ST.E.64 [R6.64], R102 ;  /* 0x000000660600e985 */ /* 0x0003e2000c101b0c */
[----:B------:R-:W-:-:S03]  /*bd30*/  IADD3 R0, R0, 0xf8, RZ ;  /* 0x000000f800007810 */ /* 0x000fc60007ffe0ff */
[----:B------:R2:W-:Y:S01]  /*bd40*/  @!P5 ST.E.64 [R4.64], R106 ;  /* 0x0000006a0400d985 */ /* 0x0005e2000c101b0c */
[----:B-1----:R-:W-:-:S04]  /*bd50*/  @!P2 LEA.HI R7, R10, R10, RZ, 0x1 ;  /* 0x0000000a0a07a211 */ /* 0x002fc800078f08ff */
        /* <DEDUP_REMOVED lines=17> */
[----:B------:R1:W-:Y:S04]  /*be70*/  @!P1 ST.E.64 [R6.64], R122 ;  /* 0x0000007a06009985 */ /* 0x0003e8000c101b0c */
[----:B------:R1:W-:Y:S01]  /*be80*/  @!P0 ST.E.64 [R4.64], R126 ;  /* 0x0000007e04008985 */ /* 0x0003e2000c101b0c */
[----:B------:R-:W-:-:S13]  /*be90*/  ISETP.GE.AND P0, PT, R0, c[0x0][0x3c8], PT ;  /* 0x0000f20000007a0c */ /* 0x000fda0003f06270 */
[----:B------:R-:W-:Y:S05]  /*bea0*/  @P0 EXIT ;  /* 0x000000000000094d */ /* 0x000fea0003800000 */
[----:B------:R-:W-:-:S04]  /*beb0*/  LEA.HI R0, R0, R0, RZ, 0x1 ;  /* 0x0000000000007211 */ /* 0x000fc800078f08ff */
[----:B------:R-:W-:-:S05]  /*bec0*/  LOP3.LUT R0, R0, 0xfffffffe, RZ, 0xc0, !PT ;  /* 0xfffffffe00007812 */ /* 0x000fca00078ec0ff */
[----:B------:R-:W-:-:S05]  /*bed0*/  IMAD.WIDE R2, R0, 0x4, R2 ;  /* 0x0000000400027825 */ /* 0x000fca00078e0202 */
[----:B------:R-:W-:Y:S01]  /*bee0*/  ST.E.64 [R2.64], R130 ;  /* 0x0000008202007985 */ /* 0x000fe2000c101b0c */
[----:B------:R-:W-:Y:S05]  /*bef0*/  EXIT ;  /* 0x000000000000794d */ /* 0x000fea0003800000 */
.L_x_6:
[----:B------:R-:W1:Y:S02]  /*bf00*/  S2R R0, SR_TID.X ;  /* 0x0000000000007919 */ /* 0x000e640000002100 */
[----:B-1----:R-:W-:-:S13]  /*bf10*/  ISETP.GT.AND P0, PT, R0, 0x7f, PT ;  /* 0x0000007f0000780c */ /* 0x002fda0003f04270 */
[----:B------:R-:W-:Y:S05]  /*bf20*/  @P0 EXIT ;  /* 0x000000000000094d */ /* 0x000fea0003800000 */
[----:B------:R-:W1:Y:S01]  /*bf30*/  S2R R8, SR_CTAID.X ;  /* 0x0000000000087919 */ /* 0x000e620000002500 */
[----:B------:R-:W-:-:S05]  /*bf40*/  MOV R3, c[0x0][0x4e8] ;  /* 0x00013a0000037a02 */ /* 0x000fca0000000f00 */
[----:B------:R-:W-:Y:S01]  /*bf50*/  IMAD R2, R3, c[0x0][0x388], RZ ;  /* 0x0000e20003027a24 */ /* 0x000fe200078e02ff */
[----:B-1----:R-:W-:-:S04]  /*bf60*/  LEA R8, R8, R0, 0x7 ;  /* 0x0000000008087211 */ /* 0x002fc800078e38ff */
[----:B------:R-:W-:-:S13]  /*bf70*/  ISETP.GE.AND P0, PT, R8, R2, PT ;  /* 0x000000020800720c */ /* 0x000fda0003f06270 */
[----:B------:R-:W-:Y:S05]  /*bf80*/  @P0 EXIT ;  /* 0x000000000000094d */ /* 0x000fea0003800000 */
[----:B------:R-:W1:Y:S01]  /*bf90*/  S2R R7, SR_CTAID.Z ;  /* 0x0000000000077919 */ /* 0x000e620000002700 */
[----:B------:R-:W-:Y:S01]  /*bfa0*/  USHF.R.S32.HI UR6, URZ, 0x1f, UR11 ;  /* 0x0000001f3f067899 */ /* 0x000fe2000801140b */
[----:B------:R-:W-:Y:S01]  /*bfb0*/  ISETP.NE.AND P0, PT, R3, 0x1, PT ;  /* 0x000000010300780c */ /* 0x000fe20003f05270 */
[----:B------:R-:W-:Y:S01]  /*bfc0*/  ULDC.64 UR4, c[0x0][0x4d0] ;  /* 0x0001340000047ab9 */ /* 0x000fe20000000a00 */
[----:B------:R-:W2:Y:S01]  /*bfd0*/  S2R R9, SR_CTAID.Y ;  /* 0x0000000000097919 */ /* 0x000ea20000002600 */
[----:B------:R-:W-:Y:S01]  /*bfe0*/  UIMAD UR6, UR6, UR4, URZ ;  /* 0x00000004060672a4 */ /* 0x000fe2000f8e023f */
[----:B------:R-:W-:Y:S01]  /*bff0*/  IADD3 R4, RZ, -UR11, RZ ;  /* 0x8000000bff047c10 */ /* 0x000fe2000fffe0ff */
[----:B------:R-:W-:Y:S01]  /*c000*/  UIMAD.WIDE.U32 UR8, UR11, UR4, URZ ;  /* 0x000000040b0872a5 */ /* 0x000fe2000f8e003f */
[----:B------:R-:W-:Y:S01]  /*c010*/  MOV R0, R8 ;  /* 0x0000000800007202 */ /* 0x000fe20000000f00 */
[----:B------:R-:W-:-:S04]  /*c020*/  UIMAD UR4, UR11, UR5, UR6 ;  /* 0x000000050b0472a4 */ /* 0x000fc8000f8e0206 */
[----:B------:R-:W-:Y:S01]  /*c030*/  UIADD3 UR4, UR9, UR4, URZ ;  /* 0x0000000409047290 */ /* 0x000fe2000fffe03f */
[----:B------:R-:W-:Y:S01]  /*c040*/  MOV R3, UR9 ;  /* 0x0000000900037c02 */ /* 0x000fe20008000f00 */
[----:B------:R-:W-:-:S04]  /*c050*/  @P0 IMAD.HI.U32 R5, R8, c[0x0][0x4ec], RZ ;  /* 0x00013b0008050a27 */ /* 0x000fc800078e00ff */
[----:B------:R-:W-:Y:S01]  /*c060*/  IMAD.U32 R2, RZ, RZ, UR8 ;  /* 0x00000008ff027e24 */ /* 0x000fe2000f8e00ff */
[----:B------:R-:W-:Y:S01]  /*c070*/  @P0 SHF.R.U32.HI R0, RZ, c[0x0][0x4f0], R5 ;  /* 0x00013c00ff000a19 */ /* 0x000fe20000011605 */
[----:B------:R-:W-:Y:S01]  /*c080*/  IMAD.U32 R3, RZ, RZ, UR4 ;  /* 0x00000004ff037e24 */ /* 0x000fe2000f8e00ff */
[----:B-1----:R-:W-:-:S03]  /*c090*/  SHF.R.S32.HI R6, RZ, 0x1f, R7 ;  /* 0x0000001fff067819 */ /* 0x002fc60000011407 */
[----:B------:R-:W-:-:S04]  /*c0a0*/  IMAD.WIDE.U32 R2, R7, c[0x0][0x4d8], R2 ;  /* 0x0001360007027a25 */ /* 0x000fc800078e0002 */
[----:B------:R-:W-:Y:S02]  /*c0b0*/  IMAD R6, R6, c[0x0][0x4d8], RZ ;  /* 0x0001360006067a24 */ /* 0x000fe400078e02ff */
[----:B--2---:R-:W-:Y:S02]  /*c0c0*/  IMAD R4, R4, c[0x0][0x550], R9 ;  /* 0x0001540004047a24 */ /* 0x004fe400078e0209 */
[----:B------:R-:W-:Y:S01]  /*c0d0*/  IMAD R5, R7, c[0x0][0x4dc], R6 ;  /* 0x0001370007057a24 */ /* 0x000fe200078e0206 */
[----:B------:R-:W-:Y:S02]  /*c0e0*/  IADD3 R7, -R0, RZ, RZ ;  /* 0x000000ff00077210 */ /* 0x000fe40007ffe1ff */
[----:B------:R-:W-:Y:S01]  /*c0f0*/  SHF.R.S32.HI R6, RZ, 0x1f, R4 ;  /* 0x0000001fff067819 */ /* 0x000fe20000011404 */
[----:B------:R-:W-:Y:S02]  /*c100*/  IMAD.IADD R3, R5, 0x1, R3 ;  /* 0x0000000105037824 */ /* 0x000fe400078e0203 */
[----:B------:R-:W-:Y:S01]  /*c110*/  IMAD R5, R7, c[0x0][0x4e8], R8 ;  /* 0x00013a0007057a24 */ /* 0x000fe200078e0208 */
[----:B------:R-:W-:Y:S01]  /*c120*/  SHF.R.S32.HI R7, RZ, 0x1f, R0 ;  /* 0x0000001fff077819 */ /* 0x000fe20000011400 */
[----:B------:R-:W-:-:S02]  /*c130*/  IMAD R6, R6, c[0x0][0x4e0], RZ ;  /* 0x0001380006067a24 */ /* 0x000fc400078e02ff */
[----:B------:R-:W-:-:S04]  /*c140*/  IMAD.WIDE.U32 R2, R4, c[0x0][0x4e0], R2 ;  /* 0x0001380004027a25 */ /* 0x000fc800078e0002 */
[----:B------:R-:W-:Y:S01]  /*c150*/  IMAD R6, R4, c[0x0][0x4e4], R6 ;  /* 0x0001390004067a24 */ /* 0x000fe200078e0206 */
[----:B------:R-:W-:Y:S02]  /*c160*/  SHF.R.S32.HI R4, RZ, 0x1f, R5 ;  /* 0x0000001fff047819 */ /* 0x000fe40000011405 */
[----:B------:R-:W-:-:S03]  /*c170*/  IADD3 R2, P0, R0, R2, RZ ;  /* 0x0000000200027210 */ /* 0x000fc60007f1e0ff */
[----:B------:R-:W-:Y:S01]  /*c180*/  IMAD R0, R4, c[0x0][0x4c8], RZ ;  /* 0x0001320004007a24 */ /* 0x000fe200078e02ff */
[----:B------:R-:W-:-:S03]  /*c190*/  IADD3.X R3, R7, R3, R6, P0, !PT ;  /* 0x0000000307037210 */ /* 0x000fc600007fe406 */
[C---:B------:R-:W-:Y:S02]  /*c1a0*/  IMAD R0, R5.reuse, c[0x0][0x4cc], R0 ;  /* 0x0001330005007a24 */ /* 0x040fe400078e0200 */
[----:B------:R-:W-:-:S05]  /*c1b0*/  IMAD.WIDE.U32 R2, R5, c[0x0][0x4c8], R2 ;  /* 0x0001320005027a25 */ /* 0x000fca00078e0002 */
[----:B------:R-:W-:Y:S02]  /*c1c0*/  IADD3 R0, R3, R0, RZ ;  /* 0x0000000003007210 */ /* 0x000fe40007ffe0ff */
[----:B------:R-:W-:-:S04]  /*c1d0*/  LEA R4, P0, R2, c[0x0][0x4a8], 0x2 ;  /* 0x00012a0002047a11 */ /* 0x000fc800078010ff */
[----:B------:R-:W-:Y:S02]  /*c1e0*/  LEA.HI.X R5, R2, c[0x0][0x4ac], R0, 0x2, P0 ;  /* 0x00012b0002057a11 */ /* 0x000fe400000f1400 */
[----:B------:R-:W-:-:S05]  /*c1f0*/  MOV R0, 0xff800000 ;  /* 0xff80000000007802 */ /* 0x000fca0000000f00 */
[----:B------:R-:W-:Y:S01]  /*c200*/  STG.E [R4.64], R0 ;  /* 0x0000000004007986 */ /* 0x000fe2000c10190c */
[----:B------:R-:W-:Y:S05]  /*c210*/  EXIT ;  /* 0x000000000000794d */ /* 0x000fea0003800000 */
.L_x_9:
[----:B------:R-:W-:-:S00]  /*c220*/  BRA `(.L_x_9) ;  /* 0xfffffff000007947 */ /* 0x000fc0000383ffff */
[----:B------:R-:W-:-:S00]  /*c230*/  NOP ;  /* 0x0000000000007918 */ /* 0x000fc00000000000 */
        /* <DEDUP_REMOVED lines=12> */
.L_x_2584:


//--------------------- .text._ZN7cutlass13device_kernelIN5flash19enable_sm80_to_sm89INS1_16FlashAttnFwdSm80INS1_25CollectiveMainloopFwdSm80ILi8ELi1ELb1EN4cute5tupleIJNS5_1CILi128EEENS7_ILi48EEENS7_ILi256EEEEEELi256ENS_6half_tEfNS_4arch4Sm80ELb0ELb0ELb1ELb1ELb0ELb0ELb1ELb1EEENS1_21CollectiveEpilogueFwdINS6_IJS8_SA_S9_EEENS6_IJNS7_ILi1EEESI_SI_EEESC_SE_Li256ELb1ELb1ELb1ELb0EEENS1_36VarlenDynamicPersistentTileSchedulerILi128ELi48ELi256ELi256ELb1ELb1ELb0ELb0ELb1ELb1EEEEEEEEEvNT_6ParamsE --------------------------
	.section	.text._ZN7cutlass13device_kernelIN5flash19enable_sm80_to_sm89INS1_16FlashAttnFwdSm80INS1_25CollectiveMainloopFwdSm80ILi8ELi1ELb1EN4cute5tupleIJNS5_1CILi128EEENS7_ILi48EEENS7_ILi256EEEEEELi256ENS_6half_tEfNS_4arch4Sm80ELb0ELb0ELb1ELb1ELb0ELb0ELb1ELb1EEENS1_21CollectiveEpilogueFwdINS6_IJS8_SA_S9_EEENS6_IJNS7_ILi1EEESI_SI_EEESC_SE_Li256ELb1ELb1ELb1ELb0EEENS1_36VarlenDynamicPersistentTileSchedulerILi128ELi48ELi256ELi256ELb1ELb1ELb0ELb0ELb1ELb1EEEEEEEEEvNT_6ParamsE,"ax",@progbits
	.sectioninfo	@"SHI_REGISTERS=255"
	.align	128
.text._ZN7cutlass13device_kernelIN5flash19enable_sm80_to_sm89INS1_16FlashAttnFwdSm80INS1_25CollectiveMainloopFwdSm80ILi8ELi1ELb1EN4cute5tupleIJNS5_1CILi128EEENS7_ILi48EEENS7_ILi256EEEEEELi256ENS_6half_tEfNS_4arch4Sm80ELb0ELb0ELb1ELb1ELb0ELb0ELb1ELb1EEENS1_21CollectiveEpilogueFwdINS6_IJS8_SA_S9_EEENS6_IJNS7_ILi1EEESI_SI_EEESC_SE_Li256ELb1ELb1ELb1ELb0EEENS1_36VarlenDynamicPersistentTileSchedulerILi128ELi48ELi256ELi256ELb1ELb1ELb0ELb0ELb1ELb1EEEEEEEEEvNT_6ParamsE:
        .type           _ZN7cutlass13device_kernelIN5flash19enable_sm80_to_sm89INS1_16FlashAttnFwdSm80INS1_25CollectiveMainloopFwdSm80ILi8ELi1ELb1EN4cute5tupleIJNS5_1CILi128EEENS7_ILi48EEENS7_ILi256EEEEEELi256ENS_6half_tEfNS_4arch4Sm80ELb0ELb0ELb1ELb1ELb0ELb0ELb1ELb1EEENS1_21CollectiveEpilogueFwdINS6_IJS8_SA_S9_EEENS6_IJNS7_ILi1EEESI_SI_EEESC_SE_Li256ELb1ELb1ELb1ELb0EEENS1_36VarlenDynamicPersistentTileSchedulerILi128ELi48ELi256ELi256ELb1ELb1ELb0ELb0ELb1ELb1EEEEEEEEEvNT_6ParamsE,@function
        .size           _ZN7cutlass13device_kernelIN5flash19enable_sm80_to_sm89INS1_16FlashAttnFwdSm80INS1_25CollectiveMainloopFwdSm80ILi8ELi1ELb1EN4cute5tupleIJNS5_1CILi128EEENS7_ILi48EEENS7_ILi256EEEEEELi256ENS_6half_tEfNS_4arch4Sm80ELb0ELb0ELb1ELb1ELb0ELb0ELb1ELb1EEENS1_21CollectiveEpilogueFwdINS6_IJS8_SA_S9_EEENS6_IJNS7_ILi1EEESI_SI_EEESC_SE_Li256ELb1ELb1ELb1ELb0EEENS1_36VarlenDynamicPersistentTileSchedulerILi128ELi48ELi256ELi256ELb1ELb1ELb0ELb0ELb1ELb1EEEEEEEEEvNT_6ParamsE,(.L_x_2585 - _ZN7cutlass13device_kernelIN5flash19enable_sm80_to_sm89INS1_16FlashAttnFwdSm80INS1_25CollectiveMainloopFwdSm80ILi8ELi1ELb1EN4cute5tupleIJNS5_1CILi128EEENS7_ILi48EEENS7_ILi256EEEEEELi256ENS_6half_tEfNS_4arch4Sm80ELb0ELb0ELb1ELb1ELb0ELb0ELb1ELb1EEENS1_21CollectiveEpilogueFwdINS6_IJS8_SA_S9_EEENS6_IJNS7_ILi1EEESI_SI_EEESC_SE_Li256ELb1ELb1ELb1ELb0EEENS1_36VarlenDynamicPersistentTileSchedulerILi128ELi48ELi256ELi256ELb1ELb1ELb0ELb0ELb1ELb1EEEEEEEEEvNT_6ParamsE)
        .other          _ZN7cutlass13device_kernelIN5flash19enable_sm80_to_sm89INS1_16FlashAttnFwdSm80INS1_25CollectiveMainloopFwdSm80ILi8ELi1ELb1EN4cute5tupleIJNS5_1CILi128EEENS7_ILi48EEENS7_ILi256EEEEEELi256ENS_6half_tEfNS_4arch4Sm80ELb0ELb0ELb1ELb1ELb0ELb0ELb1ELb1EEENS1_21CollectiveEpilogueFwdINS6_IJS8_SA_S9_EEENS6_IJNS7_ILi1EEESI_SI_EEESC_SE_Li256ELb1ELb1ELb1ELb0EEENS1_36VarlenDynamicPersistentTileSchedulerILi128ELi48ELi256ELi256ELb1ELb1ELb0ELb0ELb1ELb1EEEEEEEEEvNT_6ParamsE,@"STO_CUDA_ENTRY STV_DEFAULT"
_ZN7cutlass13device_kernelIN5flash19enable_sm80_to_sm89INS1_16FlashAttnFwdSm80INS1_25CollectiveMainloopFwdSm80ILi8ELi1ELb1EN4cute5tupleIJNS5_1CILi128EEENS7_ILi48EEENS7_ILi256EEEEEELi256ENS_6half_tEfNS_4arch4Sm80ELb0ELb0ELb1ELb1ELb0ELb0ELb1ELb1EEENS1_21CollectiveEpilogueFwdINS6_IJS8_SA_S9_EEENS6_IJNS7_ILi1EEESI_SI_EEESC_SE_Li256ELb1ELb1ELb1ELb0EEENS1_36VarlenDynamicPersistentTileSchedulerILi128ELi48ELi256ELi256ELb1ELb1ELb0ELb0ELb1ELb1EEEEEEEEEvNT_6ParamsE:
[----:B------:R-:W-:-:S03]  /*0000*/  MOV R1, c[0x0][0x28] ;  /* 0x00000a0000017a02 */ /* 0x000fc60000000f00 */
[----:B------:R-:W1:Y:S01]  /*0010*/  S2R R2, SR_TID.X ;  /* 0x0000000000027919 */ /* 0x000e620000002100 */
[----:B------:R-:W-:Y:S01]  /*0020*/  IADD3 R1, R1, -0xc0, RZ ;  /* 0xffffff4001017810 */ /* 0x000fe20007ffe0ff */
[----:B------:R-:W-:Y:S01]  /*0030*/  ULDC.64 UR6, c[0x0][0x118] ;  /* 0x0000460000067ab9 */ /* 0x000fe20000000a00 */
[----:B-1----:R-:W-:-:S05]  /*0040*/  SHF.R.U32.HI R0, RZ, 0x5, R2 ;  /* 0x00000005ff007819 */ /* 0x002fca0000011602 */
[----:B------:R-:W1:Y:S02]  /*0050*/  SHFL.IDX PT, R3, R0, RZ, 0x1f ;  /* 0x00001fff00037589 */ /* 0x000e6400000e0000 */
[----:B-1----:R-:W-:Y:S02]  /*0060*/  ISETP.NE.AND P0, PT, R3, RZ, PT ;  /* 0x000000ff0300720c */ /* 0x002fe40003f05270 */
[----:B------:R-:W-:Y:S11]  /*0070*/  STL [R1+0x9c], R3 ;  /* 0x00009c0301007387 */ /* 0x000ff60000100800 */
[----:B------:R-:W-:Y:S06]  /*0080*/  @P0 BAR.SYNC.DEFER_BLOCKING 0x5, 0x100 ;  /* 0x0144000000000b1d */ /* 0x000fec0000010000 */
[----:B------:R-:W1:Y:S04]  /*0090*/  @P0 LDS.128 R4, [0x1a080] ;  /* 0x01a08000ff040984 */ /* 0x000e680000000c00 */
[----:B-1----:R1:W-:Y:S04]  /*00a0*/  @P0 STL.64 [R1+0x50], R4 ;  /* 0x0000500401000387 */ /* 0x0023e80000100a00 */
[----:B------:R1:W-:Y:S04]  /*00b0*/  @P0 STL.64 [R1+0x58], R6 ;  /* 0x0000580601000387 */ /* 0x0003e80000100a00 */
[----:B------:R-:W-:Y:S06]  /*00c0*/  @P0 BAR.ARV 0x4, 0x100 ;  /* 0x0104000000000b1d */ /* 0x000fec0000002000 */
[----:B------:R-:W-:Y:S05]  /*00d0*/  @P0 BRA `(.L_x_10) ;  /* 0x00000b1000000947 */ /* 0x000fea0003800000 */
[----:B------:R-:W-:Y:S01]  /*00e0*/  LOP3.LUT R14, R2, 0x1f, RZ, 0xc0, !PT ;  /* 0x0000001f020e7812 */ /* 0x000fe200078ec0ff */
[----:B------:R-:W-:Y:S01]  /*00f0*/  CS2R R8, SRZ ;  /* 0x0000000000087805 */ /* 0x000fe2000001ff00 */
[----:B-1----:R-:W-:-:S02]  /*0100*/  IMAD.MOV.U32 R7, RZ, RZ, RZ ;  /* 0x000000ffff077224 */ /* 0x002fc400078e00ff */
[----:B------:R-:W-:-:S04]  /*0110*/  ISETP.NE.AND P6, PT, R14, 0x1f, PT ;  /* 0x0000001f0e00780c */ /* 0x000fc80003fc5270 */
[----:B------:R-:W-:-:S13]  /*0120*/  ISETP.GE.OR P0, PT, R14, c[0x0][0x53c], !P6 ;  /* 0x00014f000e007a0c */ /* 0x000fda0007706670 */
[----:B------:R-:W-:Y:S02]  /*0130*/  @!P0 IMAD.MOV.U32 R4, RZ, RZ, 0x4 ;  /* 0x00000004ff048424 */ /* 0x000fe400078e00ff */
[----:B------:R-:W-:Y:S02]  /*0140*/  @!P0 IMAD.MOV.U32 R2, RZ, RZ, 0x4 ;  /* 0x00000004ff028424 */ /* 0x000fe400078e00ff */
[----:B------:R-:W-:-:S04]  /*0150*/  @!P0 IMAD.WIDE.U32 R4, R14, R4, c[0x0][0x580] ;  /* 0x000160000e048625 */ /* 0x000fc800078e0004 */
[C---:B------:R-:W-:Y:S01]  /*0160*/  @!P0 IMAD.WIDE.U32 R2, R14.reuse, R2, c[0x0][0x578] ;  /* 0x00015e000e028625 */ /* 0x040fe200078e0002 */
[----:B------:R-:W2:Y:S04]  /*0170*/  @!P0 LDG.E R8, [R4.64] ;  /* 0x0000000604088981 */ /* 0x000ea8000c1e1900 */
[----:B------:R-:W2:Y:S01]  /*0180*/  @!P0 LDG.E R7, [R2.64] ;  /* 0x0000000602078981 */ /* 0x000ea2000c1e1900 */
[C---:B------:R-:W-:Y:S01]  /*0190*/  ISETP.NE.AND P5, PT, R14.reuse, RZ, PT ;  /* 0x000000ff0e00720c */ /* 0x040fe20003fa5270 */
[----:B------:R-:W1:Y:S01]  /*01a0*/  S2UR UR4, SR_CTAID.X ;  /* 0x00000000000479c3 */ /* 0x000e620000002500 */
[C---:B------:R-:W-:Y:S02]  /*01b0*/  ISETP.GE.U32.AND P4, PT, R14.reuse, 0x2, PT ;  /* 0x000000020e00780c */ /* 0x040fe40003f86070 */
[----:B------:R-:W-:-:S02]  /*01c0*/  ISETP.GE.U32.AND P3, PT, R14, 0x4, PT ;  /* 0x000000040e00780c */ /* 0x000fc40003f66070 */
[C---:B------:R-:W-:Y:S02]  /*01d0*/  ISETP.GE.U32.AND P2, PT, R14.reuse, 0x8, PT ;  /* 0x000000080e00780c */ /* 0x040fe40003f46070 */
[----:B------:R-:W-:Y:S01]  /*01e0*/  ISETP.GE.U32.AND P1, PT, R14, 0x10, PT ;  /* 0x000000100e00780c */ /* 0x000fe20003f26070 */
[----:B--2---:R-:W-:-:S05]  /*01f0*/  IMAD R4, R8, R7, RZ ;  /* 0x0000000708047224 */ /* 0x004fca00078e02ff */
[----:B------:R-:W2:Y:S02]  /*0200*/  SHFL.UP PT, R0, R4, 0x1, RZ ;  /* 0x0420000004007989 */ /* 0x000ea400000e00ff */
[----:B--2---:R-:W-:-:S05]  /*0210*/  SEL R0, R0, RZ, P5 ;  /* 0x000000ff00007207 */ /* 0x004fca0002800000 */
[----:B------:R-:W-:-:S05]  /*0220*/  IMAD.IADD R4, R4, 0x1, R0 ;  /* 0x0000000104047824 */ /* 0x000fca00078e0200 */
        /* <DEDUP_REMOVED lines=12> */
[----:B------:R-:W2:Y:S02]  /*02f0*/  SHFL.IDX PT, R6, R4, 0x1f, 0x1f ;  /* 0x03e01f0004067f89 */ /* 0x000ea400000e0000 */
[----:B--2---:R-:W-:-:S04]  /*0300*/  IMAD R6, R6, c[0x0][0x538], RZ ;  /* 0x00014e0006067a24 */ /* 0x004fc800078e02ff */
[----:B------:R-:W-:Y:S01]  /*0310*/  IMAD.MOV.U32 R0, RZ, RZ, R6 ;  /* 0x000000ffff007224 */ /* 0x000fe200078e0006 */
[----:B-1----:R-:W-:-:S13]  /*0320*/  ISETP.GT.AND P0, PT, R6, UR4, PT ;  /* 0x0000000406007c0c */ /* 0x002fda000bf04270 */
[----:B------:R-:W-:Y:S05]  /*0330*/  @P0 BRA `(.L_x_11) ;  /* 0x0000027000000947 */ /* 0x000fea0003800000 */
[----:B------:R-:W-:Y:S02]  /*0340*/  MOV R6, R0 ;  /* 0x0000000000067202 */ /* 0x000fe40000000f00 */
[----:B------:R-:W-:-:S04]  /*0350*/  MOV R9, RZ ;  /* 0x000000ff00097202 */ /* 0x000fc80000000f00 */
.L_x_15:
[----:B------:R-:W-:-:S04]  /*0360*/  IADD3 R0, R9, 0x1f, RZ ;  /* 0x0000001f09007810 */ /* 0x000fc80007ffe0ff */
[----:B------:R-:W-:-:S13]  /*0370*/  ISETP.GE.AND P0, PT, R0, c[0x0][0x53c], PT ;  /* 0x00014f0000007a0c */ /* 0x000fda0003f06270 */
[----:B------:R-:W-:Y:S05]  /*0380*/  @P0 BRA `(.L_x_12) ;  /* 0x0000078000000947 */ /* 0x000fea0003800000 */
[----:B------:R-:W-:Y:S01]  /*0390*/  MOV R9, R0 ;  /* 0x0000000000097202 */ /* 0x000fe20000000f00 */
[----:B------:R-:W-:Y:S01]  /*03a0*/  IMAD.MOV.U32 R7, RZ, RZ, RZ ;  /* 0x000000ffff077224 */ /* 0x000fe200078e00ff */
[----:B------:R-:W-:Y:S02]  /*03b0*/  MOV R8, RZ ;  /* 0x000000ff00087202 */ /* 0x000fe40000000f00 */
[----:B------:R-:W-:-:S04]  /*03c0*/  IADD3 R0, R14, R9, RZ ;  /* 0x000000090e007210 */ /* 0x000fc80007ffe0ff */
[----:B------:R-:W-:-:S13]  /*03d0*/  ISETP.GE.OR P0, PT, R0, c[0x0][0x53c], !P6 ;  /* 0x00014f0000007a0c */ /* 0x000fda0007706670 */
[----:B------:R-:W-:Y:S01]  /*03e0*/  @!P0 MOV R2, 0x4 ;  /* 0x0000000400028802 */ /* 0x000fe20000000f00 */
[----:B------:R-:W-:-:S04]  /*03f0*/  @!P0 IMAD.MOV.U32 R3, RZ, RZ, 0x4 ;  /* 0x00000004ff038424 */ /* 0x000fc800078e00ff */
[----:B------:R-:W-:-:S04]  /*0400*/  @!P0 IMAD.WIDE R4, R0, R2, c[0x0][0x580] ;  /* 0x0001600000048625 */ /* 0x000fc800078e0202 */
[----:B------:R-:W-:Y:S01]  /*0410*/  @!P0 IMAD.WIDE R2, R0, R3, c[0x0][0x578] ;  /* 0x00015e0000028625 */ /* 0x000fe200078e0203 */
[----:B------:R-:W2:Y:S04]  /*0420*/  @!P0 LDG.E R8, [R4.64] ;  /* 0x0000000604088981 */ /* 0x000ea8000c1e1900 */
[----:B------:R-:W2:Y:S02]  /*0430*/  @!P0 LDG.E R7, [R2.64] ;  /* 0x0000000602078981 */ /* 0x000ea4000c1e1900 */
[----:B--2---:R-:W-:Y:S01]  /*0440*/  IMAD R5, R8, R7, RZ ;  /* 0x0000000708057224 */ /* 0x004fe200078e02ff */
[----:B------:R-:W-:Y:S05]  /*0450*/  BRA.DIV ~URZ, `(.L_x_13) ;  /* 0x0000dc127f007947 */ /* 0x000fea000b800000 */
[----:B------:R1:W2:Y:S02]  /*0460*/  SHFL.UP PT, R0, R5, 0x1, RZ ;  /* 0x0420000005007989 */ /* 0x0002a400000e00ff */
.L_x_93:
[----:B--2---:R-:W-:-:S04]  /*0470*/  SEL R0, R0, RZ, P5 ;  /* 0x000000ff00007207 */ /* 0x004fc80002800000 */
[----:B-1----:R-:W-:Y:S01]  /*0480*/  IADD3 R5, R5, R0, RZ ;  /* 0x0000000005057210 */ /* 0x002fe20007ffe0ff */
[----:B------:R-:W-:Y:S05]  /*0490*/  BRA.DIV ~URZ, `(.L_x_14) ;  /* 0x0000dc327f007947 */ /* 0x000fea000b800000 */
[----:B------:R-:W1:Y:S02]  /*04a0*/  SHFL.UP PT, R0, R5, 0x2, RZ ;  /* 0x0440000005007989 */ /* 0x000e6400000e00ff */
[----:B-1----:R-:W-:-:S05]  /*04b0*/  SEL R0, R0, RZ, P4 ;  /* 0x000000ff00007207 */ /* 0x002fca0002000000 */
[----:B------:R-:W-:-:S05]  /*04c0*/  IMAD.IADD R0, R5, 0x1, R0 ;  /* 0x0000000105007824 */ /* 0x000fca00078e0200 */
        /* <DEDUP_REMOVED lines=9> */
[----:B------:R1:W2:Y:S02]  /*0560*/  SHFL.IDX PT, R0, R4, 0x1f, 0x1f ;  /* 0x03e01f0004007f89 */ /* 0x0002a400000e0000 */
.L_x_94:
[----:B--2---:R-:W-:-:S05]  /*0570*/  IMAD R0, R0, c[0x0][0x538], RZ ;  /* 0x00014e0000007a24 */ /* 0x004fca00078e02ff */
[----:B------:R-:W-:-:S04]  /*0580*/  IADD3 R6, R0, R6, RZ ;  /* 0x0000000600067210 */ /* 0x000fc80007ffe0ff */
[----:B------:R-:W-:-:S13]  /*0590*/  ISETP.GT.AND P0, PT, R6, UR4, PT ;  /* 0x0000000406007c0c */ /* 0x000fda000bf04270 */
[----:B-1----:R-:W-:Y:S05]  /*05a0*/  @!P0 BRA `(.L_x_15) ;  /* 0xfffffdb000008947 */ /* 0x002fea000383ffff */
.L_x_11:
[----:B------:R-:W-:-:S05]  /*05b0*/  IADD3 R12, -R0, R6, RZ ;  /* 0x00000006000c7210 */ /* 0x000fca0007ffe1ff */
[----:B------:R-:W-:-:S05]  /*05c0*/  IMAD R0, R4, c[0x0][0x538], R12 ;  /* 0x00014e0004007a24 */ /* 0x000fca00078e020c */
[----:B------:R-:W-:Y:S01]  /*05d0*/  ISETP.GT.AND P0, PT, R0, UR4, PT ;  /* 0x0000000400007c0c */ /* 0x000fe2000bf04270 */
[----:B------:R-:W-:-:S12]  /*05e0*/  BRA.DIV ~URZ, `(.L_x_16) ;  /* 0x0000dc927f007947 */ /* 0x000fd8000b800000 */
[----:B------:R-:W-:-:S04]  /*05f0*/  VOTE.ANY R6, PT, !P0 ;  /* 0x0000000000067806 */ /* 0x000fc800040e0100 */
.L_x_95:
[----:B------:R1:W2:Y:S01]  /*0600*/  POPC R13, R6 ;  /* 0x00000006000d7309 */ /* 0x0002a20000000000 */
[----:B------:R-:W-:Y:S05]  /*0610*/  BRA.DIV ~URZ, `(.L_x_17) ;  /* 0x0000dcb27f007947 */ /* 0x000fea000b800000 */
[----:B--2---:R-:W2:Y:S04]  /*0620*/  SHFL.IDX PT, R11, R8, R13, 0x1f ;  /* 0x00001f0d080b7589 */ /* 0x004ea800000e0000 */
[----:B------:R3:W4:Y:S02]  /*0630*/  SHFL.IDX PT, R10, R7, R13, 0x1f ;  /* 0x00001f0d070a7589 */ /* 0x00072400000e0000 */
[----:B---3--:R-:W-:Y:S02]  /*0640*/  MOV R7, RZ ;  /* 0x000000ff00077202 */ /* 0x008fe40000000f00 */
.L_x_96:
[----:B--2-4-:R-:W-:Y:S01]  /*0650*/  ISETP.NE.AND P0, PT, R6, RZ, PT ;  /* 0x000000ff0600720c */ /* 0x014fe20003f05270 */
[----:B------:R-:W-:-:S12]  /*0660*/  BSSY B0, `(.L_x_18) ;  /* 0x0000005000007945 */ /* 0x000fd80003800000 */
[----:B------:R-:W-:Y:S05]  /*0670*/  @!P0 BRA `(.L_x_19) ;  /* 0x0000003000008947 */ /* 0x000fea0003800000 */
[----:B------:R-:W-:Y:S01]  /*0680*/  IADD3 R3, R13, -0x1, RZ ;  /* 0xffffffff0d037810 */ /* 0x000fe20007ffe0ff */
[----:B------:R-:W-:Y:S05]  /*0690*/  BRA.DIV ~URZ, `(.L_x_20) ;  /* 0x0000dd127f007947 */ /* 0x000fea000b800000 */
[----:B------:R2:W3:Y:S02]  /*06a0*/  SHFL.IDX PT, R7, R4, R3, 0x1f ;  /* 0x00001f0304077589 */ /* 0x0004e400000e0000 */
.L_x_19:
[----:B------:R-:W-:Y:S05]  /*06b0*/  BSYNC B0 ;  /* 0x0000000000007941 */ /* 0x000fea0003800000 */
.L_x_18:
[----:B------:R-:W-:Y:S01]  /*06c0*/  IABS R0, R11 ;  /* 0x0000000b00007213 */ /* 0x000fe20000000000 */
[----:B--23--:R-:W-:-:S04]  /*06d0*/  IMAD R4, R7, c[0x0][0x538], R12 ;  /* 0x00014e0007047a24 */ /* 0x00cfc800078e020c */
[----:B------:R-:W-:Y:S01]  /*06e0*/  IMAD.MOV.U32 R5, RZ, RZ, R0 ;  /* 0x000000ffff057224 */ /* 0x000fe200078e0000 */
[----:B------:R-:W-:Y:S01]  /*06f0*/  IABS R0, R10 ;  /* 0x0000000a00007213 */ /* 0x000fe20000000000 */
[----:B------:R2:W-:Y:S01]  /*0700*/  STL [R1+0x50], R4 ;  /* 0x0000500401007387 */ /* 0x0005e20000100800 */
[----:B------:R-:W-:Y:S01]  /*0710*/  IADD3 R12, -R4, UR4, RZ ;  /* 0x00000004040c7c10 */ /* 0x000fe2000fffe1ff */
[----:B------:R-:W3:Y:S02]  /*0720*/  I2F.RP R2, R5 ;  /* 0x0000000500027306 */ /* 0x000ee40000209400 */
[----:B------:R-:W-:Y:S01]  /*0730*/  IMAD.MOV.U32 R7, RZ, RZ, R0 ;  /* 0x000000ffff077224 */ /* 0x000fe200078e0000 */
[----:B-1----:R-:W-:Y:S02]  /*0740*/  IABS R6, R12 ;  /* 0x0000000c00067213 */ /* 0x002fe40000000000 */
[----:B------:R-:W-:-:S03]  /*0750*/  IABS R0, R11 ;  /* 0x0000000b00007213 */ /* 0x000fc60000000000 */
[----:B------:R-:W-:Y:S01]  /*0760*/  I2F.RP R8, R7 ;  /* 0x0000000700087306 */ /* 0x000fe20000209400 */
[----:B------:R-:W-:-:S07]  /*0770*/  IADD3 R0, RZ, -R0, RZ ;  /* 0x80000000ff007210 */ /* 0x000fce0007ffe0ff */
[----:B---3--:R-:W1:Y:S02]  /*0780*/  MUFU.RCP R2, R2 ;  /* 0x0000000200027308 */ /* 0x008e640000001000 */
[----:B-1----:R-:W-:-:S06]  /*0790*/  IADD3 R2, R2, 0xffffffe, RZ ;  /* 0x0ffffffe02027810 */ /* 0x002fcc0007ffe0ff */
[----:B------:R-:W1:Y:S02]  /*07a0*/  F2I.FTZ.U32.TRUNC.NTZ R3, R2 ;  /* 0x0000000200037305 */ /* 0x000e64000021f000 */
[----:B-1----:R-:W-:-:S04]  /*07b0*/  IMAD.MOV R2, RZ, RZ, -R3 ;  /* 0x000000ffff027224 */ /* 0x002fc800078e0a03 */
[----:B--2---:R-:W-:Y:S02]  /*07c0*/  IMAD R4, R2, R5, RZ ;  /* 0x0000000502047224 */ /* 0x004fe400078e02ff */
[----:B------:R-:W-:-:S04]  /*07d0*/  IMAD.MOV.U32 R2, RZ, RZ, RZ ;  /* 0x000000ffff027224 */ /* 0x000fc800078e00ff */
[----:B------:R-:W-:-:S04]  /*07e0*/  IMAD.HI.U32 R2, R3, R4, R2 ;  /* 0x0000000403027227 */ /* 0x000fc800078e0002 */
[----:B------:R-:W-:-:S04]  /*07f0*/  IMAD.MOV.U32 R3, RZ, RZ, R6 ;  /* 0x000000ffff037224 */ /* 0x000fc800078e0006 */
[----:B------:R-:W-:-:S04]  /*0800*/  IMAD.HI.U32 R2, R2, R3, RZ ;  /* 0x0000000302027227 */ /* 0x000fc800078e00ff */
[----:B------:R-:W-:Y:S02]  /*0810*/  IMAD R0, R2, R0, R3 ;  /* 0x0000000002007224 */ /* 0x000fe400078e0203 */
[----:B------:R-:W1:Y:S03]  /*0820*/  MUFU.RCP R3, R8 ;  /* 0x0000000800037308 */ /* 0x000e660000001000 */
[----:B------:R-:W-:-:S13]  /*0830*/  ISETP.GT.U32.AND P0, PT, R5, R0, PT ;  /* 0x000000000500720c */ /* 0x000fda0003f04070 */
[----:B------:R-:W-:Y:S01]  /*0840*/  @!P0 IMAD.IADD R0, R0, 0x1, -R5 ;  /* 0x0000000100008824 */ /* 0x000fe200078e0a05 */
[----:B-1----:R-:W-:Y:S02]  /*0850*/  IADD3 R3, R3, 0xffffffe, RZ ;  /* 0x0ffffffe03037810 */ /* 0x002fe40007ffe0ff */
[----:B------:R-:W-:Y:S02]  /*0860*/  @!P0 IADD3 R2, R2, 0x1, RZ ;  /* 0x0000000102028810 */ /* 0x000fe40007ffe0ff */
[----:B------:R-:W-:Y:S02]  /*0870*/  ISETP.GE.U32.AND P2, PT, R0, R5, PT ;  /* 0x000000050000720c */ /* 0x000fe40003f46070 */
[----:B------:R-:W1:Y:S01]  /*0880*/  F2I.FTZ.U32.TRUNC.NTZ R3, R3 ;  /* 0x0000000300037305 */ /* 0x000e62000021f000 */
[----:B------:R-:W-:Y:S02]  /*0890*/  LOP3.LUT R0, R12, R11, RZ, 0x3c, !PT ;  /* 0x0000000b0c007212 */ /* 0x000fe400078e3cff */
[----:B------:R-:W-:-:S02]  /*08a0*/  ISETP.NE.AND P0, PT, R11, RZ, PT ;  /* 0x000000ff0b00720c */ /* 0x000fc40003f05270 */
[----:B------:R-:W-:-:S06]  /*08b0*/  ISETP.GE.AND P1, PT, R0, RZ, PT ;  /* 0x000000ff0000720c */ /* 0x000fcc0003f26270 */
[----:B------:R-:W-:Y:S02]  /*08c0*/  @P2 IADD3 R2, R2, 0x1, RZ ;  /* 0x0000000102022810 */ /* 0x000fe40007ffe0ff */
[----:B-1----:R-:W-:-:S03]  /*08d0*/  IADD3 R0, RZ, -R3, RZ ;  /* 0x80000003ff007210 */ /* 0x002fc60007ffe0ff */
[----:B------:R-:W-:Y:S01]  /*08e0*/  IMAD.MOV.U32 R4, RZ, RZ, R2 ;  /* 0x000000ffff047224 */ /* 0x000fe200078e0002 */
[----:B------:R-:W-:-:S03]  /*08f0*/  MOV R2, RZ ;  /* 0x000000ff00027202 */ /* 0x000fc60000000f00 */
[----:B------:R-:W-:Y:S01]  /*0900*/  @!P1 IMAD.MOV R4, RZ, RZ, -R4 ;  /* 0x000000ffff049224 */ /* 0x000fe200078e0a04 */
[----:B------:R-:W-:Y:S01]  /*0910*/  @!P0 LOP3.LUT R4, RZ, R11, RZ, 0x33, !PT ;  /* 0x0000000bff048212 */ /* 0x000fe200078e33ff */
[----:B------:R-:W-:Y:S01]  /*0920*/  IMAD.MOV.U32 R5, RZ, RZ, R0 ;  /* 0x000000ffff057224 */ /* 0x000fe200078e0000 */
[----:B------:R-:W-:Y:S02]  /*0930*/  IABS R0, R10 ;  /* 0x0000000a00007213 */ /* 0x000fe40000000000 */
[----:B------:R-:W-:Y:S01]  /*0940*/  IABS R8, R4 ;  /* 0x0000000400087213 */ /* 0x000fe20000000000 */
[----:B------:R-:W-:Y:S02]  /*0950*/  IMAD R5, R5, R7, RZ ;  /* 0x0000000705057224 */ /* 0x000fe400078e02ff */
[----:B------:R-:W-:Y:S02]  /*0960*/  IMAD.MOV R6, RZ, RZ, -R0 ;  /* 0x000000ffff067224 */ /* 0x000fe400078e0a00 */
[----:B------:R-:W-:-:S04]  /*0970*/  IMAD.HI.U32 R0, R3, R5, R2 ;  /* 0x0000000503007227 */ /* 0x000fc800078e0002 */
[----:B------:R-:W-:Y:S02]  /*0980*/  IMAD.MOV.U32 R2, RZ, RZ, R8 ;  /* 0x000000ffff027224 */ /* 0x000fe400078e0008 */
[----:B------:R-:W-:Y:S02]  /*0990*/  IMAD.MOV.U32 R3, RZ, RZ, R6 ;  /* 0x000000ffff037224 */ /* 0x000fe400078e0006 */
[----:B------:R-:W-:-:S04]  /*09a0*/  IMAD.HI.U32 R0, R0, R2, RZ ;  /* 0x0000000200007227 */ /* 0x000fc800078e00ff */
[----:B------:R-:W-:Y:S02]  /*09b0*/  IMAD R2, R0, R3, R2 ;  /* 0x0000000300027224 */ /* 0x000fe400078e0202 */
[----:B------:R-:W-:-:S03]  /*09c0*/  IMAD R3, R4, R11, RZ ;  /* 0x0000000b04037224 */ /* 0x000fc600078e02ff */
[----:B------:R-:W-:Y:S02]  /*09d0*/  ISETP.GT.U32.AND P0, PT, R7, R2, PT ;  /* 0x000000020700720c */ /* 0x000fe40003f04070 */
[----:B------:R-:W-:-:S11]  /*09e0*/  IADD3 R3, R12, -R3, RZ ;  /* 0x800000030c037210 */ /* 0x000fd60007ffe0ff */
[----:B------:R-:W-:Y:S01]  /*09f0*/  @!P0 IMAD.IADD R2, R2, 0x1, -R7 ;  /* 0x0000000102028824 */ /* 0x000fe200078e0a07 */
[----:B------:R-:W-:Y:S02]  /*0a00*/  @!P0 IADD3 R0, R0, 0x1, RZ ;  /* 0x0000000100008810 */ /* 0x000fe40007ffe0ff */
[----:B------:R-:W-:Y:S02]  /*0a10*/  ISETP.NE.AND P0, PT, R10, RZ, PT ;  /* 0x000000ff0a00720c */ /* 0x000fe40003f05270 */
[----:B------:R-:W-:Y:S02]  /*0a20*/  ISETP.GE.U32.AND P2, PT, R2, R7, PT ;  /* 0x000000070200720c */ /* 0x000fe40003f46070 */
[----:B------:R-:W-:-:S04]  /*0a30*/  LOP3.LUT R2, R4, R10, RZ, 0x3c, !PT ;  /* 0x0000000a04027212 */ /* 0x000fc800078e3cff */
[----:B------:R-:W-:-:S07]  /*0a40*/  ISETP.GE.AND P1, PT, R2, RZ, PT ;  /* 0x000000ff0200720c */ /* 0x000fce0003f26270 */
[----:B------:R-:W-:-:S06]  /*0a50*/  @P2 IADD3 R0, R0, 0x1, RZ ;  /* 0x0000000100002810 */ /* 0x000fcc0007ffe0ff */
[----:B------:R-:W-:Y:S02]  /*0a60*/  @!P1 IADD3 R0, -R0, RZ, RZ ;  /* 0x000000ff00009210 */ /* 0x000fe40007ffe1ff */
[----:B------:R-:W-:-:S05]  /*0a70*/  @!P0 LOP3.LUT R0, RZ, R10, RZ, 0x33, !PT ;  /* 0x0000000aff008212 */ /* 0x000fca00078e33ff */
[--C-:B------:R-:W-:Y:S02]  /*0a80*/  IMAD.MOV R2, RZ, RZ, -R0.reuse ;  /* 0x000000ffff027224 */ /* 0x100fe400078e0a00 */
[C---:B------:R-:W-:Y:S02]  /*0a90*/  IMAD R0, R10.reuse, 0x1000000, R0 ;  /* 0x010000000a007824 */ /* 0x040fe400078e0200 */
[----:B------:R-:W-:Y:S02]  /*0aa0*/  IMAD R2, R10, R2, R4 ;  /* 0x000000020a027224 */ /* 0x000fe400078e0204 */
[----:B------:R-:W-:Y:S02]  /*0ab0*/  IMAD.IADD R4, R13, 0x1, R9 ;  /* 0x000000010d047824 */ /* 0x000fe400078e0209 */
[----:B------:R-:W-:-:S03]  /*0ac0*/  IMAD R0, R2, 0x10000, R0 ;  /* 0x0001000002007824 */ /* 0x000fc600078e0200 */
[----:B------:R1:W-:Y:S04]  /*0ad0*/  STL [R1+0x5c], R4 ;  /* 0x00005c0401007387 */ /* 0x0003e80000100800 */
[----:B------:R1:W-:Y:S04]  /*0ae0*/  STL [R1+0x58], R0 ;  /* 0x0000580001007387 */ /* 0x0003e80000100800 */
[----:B------:R1:W-:Y:S01]  /*0af0*/  STL [R1+0x54], R3 ;  /* 0x0000540301007387 */ /* 0x0003e20000100800 */
[----:B------:R-:W-:Y:S05]  /*0b00*/  BRA `(.L_x_21) ;  /* 0x0000006000007947 */ /* 0x000fea0003800000 */
.L_x_12:
[----:B------:R-:W-:Y:S01]  /*0b10*/  MOV R0, UR4 ;  /* 0x0000000400007c02 */ /* 0x000fe20008000f00 */
[----:B------:R-:W-:Y:S04]  /*0b20*/  STL [R1+0x54], RZ ;  /* 0x000054ff01007387 */ /* 0x000fe80000100800 */
[----:B------:R-:W-:Y:S04]  /*0b30*/  STL [R1+0x58], RZ ;  /* 0x000058ff01007387 */ /* 0x000fe80000100800 */
[----:B------:R1:W-:Y:S02]  /*0b40*/  STL [R1+0x50], R0 ;  /* 0x0000500001007387 */ /* 0x0003e40000100800 */
[----:B-1----:R-:W-:-:S05]  /*0b50*/  MOV R0, c[0x0][0x53c] ;  /* 0x00014f0000007a02 */ /* 0x002fca0000000f00 */
[----:B------:R1:W-:Y:S02]  /*0b60*/  STL [R1+0x5c], R0 ;  /* 0x00005c0001007387 */ /* 0x0003e40000100800 */
.L_x_21:
[----:B-1----:R-:W2:Y:S04]  /*0b70*/  LDL R4, [R1+0x50] ;  /* 0x0000500001047983 */ /* 0x002ea80000100800 */
[----:B------:R-:W2:Y:S04]  /*0b80*/  LDL R5, [R1+0x54] ;  /* 0x0000540001057983 */ /* 0x000ea80000100800 */
[----:B------:R-:W2:Y:S04]  /*0b90*/  LDL R6, [R1+0x58] ;  /* 0x0000580001067983 */ /* 0x000ea80000100800 */
[----:B------:R-:W2:Y:S01]  /*0ba0*/  LDL R7, [R1+0x5c] ;  /* 0x00005c0001077983 */ /* 0x000ea20000100800 */
[----:B------:R-:W-:Y:S01]  /*0bb0*/  ISETP.NE.AND P0, PT, R14, RZ, PT ;  /* 0x000000ff0e00720c */ /* 0x000fe20003f05270 */
[----:B------:R-:W-:-:S12]  /*0bc0*/  WARPSYNC 0xffffffff ;  /* 0xffffffff00007948 */ /* 0x000fd80003800000 */
[----:B--2---:R1:W-:Y:S04]  /*0bd0*/  @!P0 STS.128 [0x1a080], R4 ;  /* 0x01a08004ff008388 */ /* 0x0043e80000000c00 */
[----:B------:R-:W-:Y:S06]  /*0be0*/  BAR.ARV 0x5, 0x100 ;  /* 0x0144000000007b1d */ /* 0x000fec0000002000 */
.L_x_10:
[----:B------:R-:W2:Y:S02]  /*0bf0*/  LDL R0, [R1+0x5c] ;  /* 0x00005c0001007983 */ /* 0x000ea40000100800 */
[----:B--2---:R-:W-:-:S13]  /*0c00*/  ISETP.GE.AND P0, PT, R0, c[0x0][0x53c], PT ;  /* 0x00014f0000007a0c */ /* 0x004fda0003f06270 */
[----:B------:R-:W-:Y:S05]  /*0c10*/  @P0 EXIT ;  /* 0x000000000000094d */ /* 0x000fea0003800000 */
[----:B------:R-:W2:Y:S02]  /*0c20*/  S2R R17, SR_TID.X ;  /* 0x0000000000117919 */ /* 0x000ea40000002100 */
[----:B--2---:R-:W-:-:S04]  /*0c30*/  SHF.R.S32.HI R9, RZ, 0x1f, R17 ;  /* 0x0000001fff097819 */ /* 0x004fc80000011411 */
[CC--:B------:R-:W-:Y:S02]  /*0c40*/  LEA.HI R2, R9.reuse, R17.reuse, RZ, 0x4 ;  /* 0x0000001109027211 */ /* 0x0c0fe400078f20ff */
[CC--:B------:R-:W-:Y:S02]  /*0c50*/  LEA.HI R14, R9.reuse, R17.reuse, RZ, 0x2 ;  /* 0x00000011090e7211 */ /* 0x0c0fe400078f10ff */
[----:B------:R-:W-:Y:S02]  /*0c60*/  SHF.R.S32.HI R3, RZ, 0x4, R2 ;  /* 0x00000004ff037819 */ /* 0x000fe40000011402 */
[----:B------:R-:W-:Y:S02]  /*0c70*/  LEA.HI R10, R9, R17, RZ, 0x3 ;  /* 0x00000011090a7211 */ /* 0x000fe400078f18ff */
[----:B------:R-:W-:Y:S02]  /*0c80*/  LEA.HI R0, R2, R3, RZ, 0x1 ;  /* 0x0000000302007211 */ /* 0x000fe400078f08ff */
[----:B-1----:R-:W-:-:S02]  /*0c90*/  SHF.R.S32.HI R6, RZ, 0x2, R14 ;  /* 0x00000002ff067819 */ /* 0x002fc4000001140e */
[----:B------:R-:W-:Y:S02]  /*0ca0*/  LOP3.LUT R0, R0, 0xfffffffe, RZ, 0xc0, !PT ;  /* 0xfffffffe00007812 */ /* 0x000fe400078ec0ff */
[----:B------:R-:W-:Y:S02]  /*0cb0*/  SHF.R.S32.HI R4, RZ, 0x3, R10 ;  /* 0x00000003ff047819 */ /* 0x000fe4000001140a */
[----:B------:R-:W-:Y:S01]  /*0cc0*/  LEA.HI R8, R9, R17, RZ, 0x5 ;  /* 0x0000001109087211 */ /* 0x000fe200078f28ff */
[----:B------:R-:W-:Y:S01]  /*0cd0*/  IMAD.IADD R13, R3, 0x1, -R0 ;  /* 0x00000001030d7824 */ /* 0x000fe200078e0a00 */
[----:B------:R-:W-:Y:S01]  /*0ce0*/  LOP3.LUT R0, R2, 0xfffffff0, RZ, 0xc0, !PT ;  /* 0xfffffff002007812 */ /* 0x000fe200078ec0ff */
[----:B------:R-:W-:Y:S01]  /*0cf0*/  IMAD.SHL.U32 R4, R4, 0x40, RZ ;  /* 0x0000004004047824 */ /* 0x000fe200078e00ff */
[----:B------:R-:W-:Y:S02]  /*0d00*/  SHF.R.S32.HI R2, RZ, 0x1f, R14 ;  /* 0x0000001fff027819 */ /* 0x000fe4000001140e */
[----:B------:R-:W-:Y:S01]  /*0d10*/  LOP3.LUT R3, R10, 0xfffffff8, RZ, 0xc0, !PT ;  /* 0xfffffff80a037812 */ /* 0x000fe200078ec0ff */
[----:B------:R-:W-:Y:S01]  /*0d20*/  IMAD.IADD R0, R17, 0x1, -R0 ;  /* 0x0000000111007824 */ /* 0x000fe200078e0a00 */
[----:B------:R-:W-:-:S02]  /*0d30*/  LEA.HI R2, R2, R6, RZ, 0x3 ;  /* 0x0000000602027211 */ /* 0x000fc400078f18ff */
[----:B------:R-:W-:Y:S01]  /*0d40*/  SHF.R.S32.HI R242, RZ, 0x5, R8 ;  /* 0x00000005fff27819 */ /* 0x000fe20000011408 */
[----:B------:R-:W-:Y:S01]  /*0d50*/  IMAD.IADD R7, R17, 0x1, -R3 ;  /* 0x0000000111077824 */ /* 0x000fe200078e0a03 */
[----:B------:R-:W-:Y:S02]  /*0d60*/  SHF.R.S32.HI R5, RZ, 0x1f, R0 ;  /* 0x0000001fff057819 */ /* 0x000fe40000011400 */
[----:B------:R-:W-:Y:S01]  /*0d70*/  LOP3.LUT R3, R2, 0xfffffff8, RZ, 0xc0, !PT ;  /* 0xfffffff802037812 */ /* 0x000fe200078ec0ff */
[C---:B------:R-:W-:Y:S01]  /*0d80*/  IMAD.SHL.U32 R20, R7.reuse, 0x8, RZ ;  /* 0x0000000807147824 */ /* 0x040fe200078e00ff */
[----:B------:R-:W-:Y:S01]  /*0d90*/  LOP3.LUT R2, R4, 0x1c0, RZ, 0xc0, !PT ;  /* 0x000001c004027812 */ /* 0x000fe200078ec0ff */
[----:B------:R-:W-:Y:S01]  /*0da0*/  IMAD.SHL.U32 R4, R7, 0x40, RZ ;  /* 0x0000004007047824 */ /* 0x000fe200078e00ff */
[----:B------:R-:W-:Y:S01]  /*0db0*/  LEA.HI R11, R5, R0, RZ, 0x3 ;  /* 0x00000000050b7211 */ /* 0x000fe200078f18ff */
[----:B------:R-:W-:Y:S01]  /*0dc0*/  IMAD.IADD R6, R6, 0x1, -R3 ;  /* 0x0000000106067824 */ /* 0x000fe200078e0a03 */
[----:B------:R-:W-:-:S02]  /*0dd0*/  SHF.R.U32.HI R5, RZ, 0x3, R2 ;  /* 0x00000003ff057819 */ /* 0x000fc40000011602 */
[----:B------:R-:W-:Y:S02]  /*0de0*/  LOP3.LUT R3, R2, 0x38, R20, 0xf8, !PT ;  /* 0x0000003802037812 */ /* 0x000fe400078ef814 */
[----:B------:R-:W-:Y:S02]  /*0df0*/  LOP3.LUT R2, R11, 0xfffffff8, RZ, 0xc0, !PT ;  /* 0xfffffff80b027812 */ /* 0x000fe400078ec0ff */
[----:B------:R-:W-:Y:S02]  /*0e00*/  LOP3.LUT R7, R3, R5, RZ, 0x3c, !PT ;  /* 0x0000000503077212 */ /* 0x000fe400078e3cff */
[----:B------:R-:W-:Y:S01]  /*0e10*/  SHF.R.S32.HI R3, RZ, 0x1f, R8 ;  /* 0x0000001fff037819 */ /* 0x000fe20000011408 */
[----:B------:R-:W-:Y:S01]  /*0e20*/  IMAD.IADD R5, R0, 0x1, -R2 ;  /* 0x0000000100057824 */ /* 0x000fe200078e0a02 */
[----:B------:R-:W-:Y:S02]  /*0e30*/  LOP3.LUT R2, R8, 0xffffffe0, RZ, 0xc0, !PT ;  /* 0xffffffe008027812 */ /* 0x000fe400078ec0ff */
[----:B------:R-:W-:-:S02]  /*0e40*/  LOP3.LUT R0, R4, 0x1c0, RZ, 0xc0, !PT ;  /* 0x000001c004007812 */ /* 0x000fc400078ec0ff */
[----:B------:R-:W-:Y:S01]  /*0e50*/  LEA.HI R8, R9, R17, RZ, 0x6 ;  /* 0x0000001109087211 */ /* 0x000fe200078f30ff */
[----:B------:R-:W-:Y:S01]  /*0e60*/  IMAD.IADD R16, R17, 0x1, -R2 ;  /* 0x0000000111107824 */ /* 0x000fe200078e0a02 */
[----:B------:R-:W-:Y:S02]  /*0e70*/  LOP3.LUT R4, R0, 0x8, R10, 0xf8, !PT ;  /* 0x0000000800047812 */ /* 0x000fe400078ef80a */
[----:B------:R-:W-:Y:S02]  /*0e80*/  SHF.R.U32.HI R2, RZ, 0x3, R0 ;  /* 0x00000003ff027819 */ /* 0x000fe40000011600 */
[----:B------:R-:W-:Y:S02]  /*0e90*/  LEA.HI R0, R3, R242, RZ, 0x3 ;  /* 0x000000f203007211 */ /* 0x000fe400078f18ff */
[----:B------:R-:W-:Y:S02]  /*0ea0*/  SHF.R.S32.HI R9, RZ, 0x1f, R16 ;  /* 0x0000001fff097819 */ /* 0x000fe40000011410 */
[----:B------:R-:W-:Y:S01]  /*0eb0*/  LOP3.LUT R12, R4, R2, RZ, 0x3c, !PT ;  /* 0x00000002040c7212 */ /* 0x000fe200078e3cff */
[----:B------:R-:W-:Y:S01]  /*0ec0*/  IMAD.SHL.U32 R2, R8, 0x8, RZ ;  /* 0x0000000808027824 */ /* 0x000fe200078e00ff */
[----:B------:R-:W-:-:S02]  /*0ed0*/  LOP3.LUT R0, R0, 0xffffff8, RZ, 0xc0, !PT ;  /* 0x0ffffff800007812 */ /* 0x000fc400078ec0ff */
[----:B------:R-:W-:Y:S02]  /*0ee0*/  LEA.HI R9, R9, R16, RZ, 0x2 ;  /* 0x0000001009097211 */ /* 0x000fe400078f10ff */
[----:B------:R-:W-:Y:S02]  /*0ef0*/  LOP3.LUT R3, R6, 0x1, RZ, 0xc0, !PT ;  /* 0x0000000106037812 */ /* 0x000fe400078ec0ff */
[----:B------:R-:W-:Y:S01]  /*0f00*/  LOP3.LUT R248, R7, 0x7ffffe00, R2, 0xf8, !PT ;  /* 0x7ffffe0007f87812 */ /* 0x000fe200078ef802 */
[----:B------:R-:W-:Y:S01]  /*0f10*/  IMAD.IADD R2, R242, 0x1, -R0 ;  /* 0x00000001f2027824 */ /* 0x000fe200078e0a00 */
[----:B------:R-:W-:Y:S02]  /*0f20*/  SHF.R.S32.HI R0, RZ, 0x2, R9 ;  /* 0x00000002ff007819 */ /* 0x000fe40000011409 */
[----:B------:R-:W-:Y:S01]  /*0f30*/  ISETP.NE.U32.AND P4, PT, R3, 0x1, PT ;  /* 0x000000010300780c */ /* 0x000fe20003f85070 */
[C---:B------:R-:W-:Y:S01]  /*0f40*/  IMAD.SHL.U32 R3, R5.reuse, 0x40, RZ ;  /* 0x0000004005037824 */ /* 0x040fe200078e00ff */
[----:B------:R-:W-:Y:S01]  /*0f50*/  LOP3.LUT R4, R14, 0xfffffffc, RZ, 0xc0, !PT ;  /* 0xfffffffc0e047812 */ /* 0x000fe200078ec0ff */
[----:B------:R-:W-:Y:S01]  /*0f60*/  IMAD R15, R2, 0x10, R0 ;  /* 0x00000010020f7824 */ /* 0x000fe200078e0200 */
[----:B------:R-:W-:Y:S01]  /*0f70*/  LOP3.LUT P3, RZ, R5, 0x2, RZ, 0xc0, !PT ;  /* 0x0000000205ff7812 */ /* 0x000fe2000786c0ff */
[----:B------:R-:W-:Y:S01]  /*0f80*/  IMAD.SHL.U32 R2, R13, 0x8, RZ ;  /* 0x000000080d027824 */ /* 0x000fe200078e00ff */
[----:B------:R-:W-:Y:S01]  /*0f90*/  LOP3.LUT R0, R3, 0x1c0, RZ, 0xc0, !PT ;  /* 0x000001c003007812 */ /* 0x000fe200078ec0ff */
[----:B------:R-:W-:Y:S01]  /*0fa0*/  IMAD.IADD R3, R17, 0x1, -R4 ;  /* 0x0000000111037824 */ /* 0x000fe200078e0a04 */
[----:B------:R-:W-:Y:S01]  /*0fb0*/  LOP3.LUT P0, RZ, R5, 0x4, RZ, 0xc0, !PT ;  /* 0x0000000405ff7812 */ /* 0x000fe2000780c0ff */
[----:B------:R-:W-:Y:S01]  /*0fc0*/  IMAD.SHL.U32 R4, R6, 0x40, RZ ;  /* 0x0000004006047824 */ /* 0x000fe200078e00ff */
[----:B------:R-:W-:Y:S01]  /*0fd0*/  LOP3.LUT R5, R0, 0x8, R2, 0xf8, !PT ;  /* 0x0000000800057812 */ /* 0x000fe200078ef802 */
[----:B------:R-:W-:Y:S01]  /*0fe0*/  IMAD.MOV.U32 R14, RZ, RZ, 0x20 ;  /* 0x00000020ff0e7424 */ /* 0x000fe200078e00ff */
[----:B------:R-:W-:Y:S01]  /*0ff0*/  SHF.R.U32.HI R2, RZ, 0x3, R0 ;  /* 0x00000003ff027819 */ /* 0x000fe20000011600 */
[----:B------:R-:W-:Y:S01]  /*1000*/  STL [R1+0xa0], R15 ;  /* 0x0000a00f01007387 */ /* 0x000fe20000100800 */
[----:B------:R-:W-:Y:S01]  /*1010*/  LEA.HI R0, R3, R3, RZ, 0x1 ;  /* 0x0000000303007211 */ /* 0x000fe200078f08ff */
[----:B------:R-:W-:Y:S01]  /*1020*/  IMAD.SHL.U32 R248, R248, 0x2, RZ ;  /* 0x00000002f8f87824 */ /* 0x000fe200078e00ff */
[----:B------:R-:W-:Y:S01]  /*1030*/  LOP3.LUT R7, R5, R2, RZ, 0x3c, !PT ;  /* 0x0000000205077212 */ /* 0x000fe200078e3cff */
[----:B------:R-:W-:Y:S01]  /*1040*/  IMAD R5, R242, 0x200, R3 ;  /* 0x00000200f2057824 */ /* 0x000fe200078e0203 */
[----:B------:R-:W-:-:S02]  /*1050*/  LOP3.LUT R2, R4, 0x1c0, RZ, 0xc0, !PT ;  /* 0x000001c004027812 */ /* 0x000fc400078ec0ff */
[----:B------:R-:W-:Y:S01]  /*1060*/  R2P PR, R6, 0x6 ;  /* 0x0000000606007804 */ /* 0x000fe20000000000 */
[----:B------:R-:W-:Y:S01]  /*1070*/  IMAD.MOV.U32 R6, RZ, RZ, 0x10 ;  /* 0x00000010ff067424 */ /* 0x000fe200078e00ff */
[----:B------:R-:W-:Y:S02]  /*1080*/  LOP3.LUT R0, R0, 0x1ffffffe, RZ, 0xc0, !PT ;  /* 0x1ffffffe00007812 */ /* 0x000fe400078ec0ff */
[----:B------:R-:W-:Y:S02]  /*1090*/  LEA.HI R2, R2, R2, RZ, 0x1d ;  /* 0x0000000202027211 */ /* 0x000fe400078fe8ff */
[----:B------:R-:W-:Y:S01]  /*10a0*/  IADD3 R18, R20, 0x40, RZ ;  /* 0x0000004014127810 */ /* 0x000fe20007ffe0ff */
[----:B------:R-:W-:Y:S01]  /*10b0*/  IMAD.IADD R10, R3, 0x1, -R0 ;  /* 0x00000001030a7824 */ /* 0x000fe200078e0a00 */
[----:B------:R-:W-:Y:S01]  /*10c0*/  SHF.R.S32.HI R21, RZ, 0x1f, R20 ;  /* 0x0000001fff157819 */ /* 0x000fe20000011414 */
[----:B------:R-:W-:Y:S01]  /*10d0*/  IMAD.U32 R8, R5, 0x2, R2 ;  /* 0x0000000205087824 */ /* 0x000fe200078e0002 */
[----:B------:R-:W-:Y:S01]  /*10e0*/  SEL R4, R6, 0xfffffff0, !P3 ;  /* 0xfffffff006047807 */ /* 0x000fe20005800000 */
[----:B------:R-:W-:Y:S01]  /*10f0*/  IMAD.SHL.U32 R6, R11, 0x40, RZ ;  /* 0x000000400b067824 */ /* 0x000fe200078e00ff */
[----:B------:R-:W-:Y:S01]  /*1100*/  SEL R3, R14, 0xffffffe0, !P0 ;  /* 0xffffffe00e037807 */ /* 0x000fe20004000000 */
[----:B------:R-:W-:Y:S01]  /*1110*/  STL.64 [R1+0x30], R20 ;  /* 0x0000301401007387 */ /* 0x000fe20000100a00 */
[----:B------:R-:W-:Y:S01]  /*1120*/  IADD3 R17, R20, 0x80, RZ ;  /* 0x0000008014117810 */ /* 0x000fe20007ffe0ff */
[----:B------:R-:W-:Y:S01]  /*1130*/  IMAD R0, R13, 0x200, R12 ;  /* 0x000002000d007824 */ /* 0x000fe200078e020c */
[----:B------:R-:W-:Y:S01]  /*1140*/  LOP3.LUT R2, R9, 0x7ffffffc, RZ, 0xc0, !PT ;  /* 0x7ffffffc09027812 */ /* 0x000fe200078ec0ff */
[----:B------:R-:W-:Y:S01]  /*1150*/  STL [R1+0x38], R18 ;  /* 0x0000381201007387 */ /* 0x000fe20000100800 */
[----:B------:R-:W-:Y:S01]  /*1160*/  SHF.R.S32.HI R9, RZ, 0x1f, R18 ;  /* 0x0000001fff097819 */ /* 0x000fe20000011412 */
[----:B------:R-:W-:Y:S01]  /*1170*/  IMAD.IADD R4, R4, 0x1, R3 ;  /* 0x0000000104047824 */ /* 0x000fe200078e0203 */
[----:B------:R-:W-:Y:S01]  /*1180*/  IADD3 R5, R20, 0xc0, RZ ;  /* 0x000000c014057810 */ /* 0x000fe20007ffe0ff */
[----:B------:R-:W-:Y:S01]  /*1190*/  STL [R1+0x3c], R17 ;  /* 0x00003c1101007387 */ /* 0x000fe20000100800 */
[----:B------:R-:W-:Y:S01]  /*11a0*/  LOP3.LUT R3, R7, 0x7ffffe00, R6, 0xf8, !PT ;  /* 0x7ffffe0007037812 */ /* 0x000fe200078ef806 */
[----:B------:R-:W-:Y:S01]  /*11b0*/  IMAD.IADD R2, R16, 0x1, -R2 ;  /* 0x0000000110027824 */ /* 0x000fe200078e0a02 */
[----:B------:R-:W-:Y:S01]  /*11c0*/  SHF.R.S32.HI R6, RZ, 0x1f, R17 ;  /* 0x0000001fff067819 */ /* 0x000fe20000011411 */
[----:B------:R-:W-:Y:S01]  /*11d0*/  STL [R1+0x70], R9 ;  /* 0x0000700901007387 */ /* 0x000fe20000100800 */
[----:B------:R-:W-:Y:S01]  /*11e0*/  IMAD.MOV.U32 R7, RZ, RZ, 0x40 ;  /* 0x00000040ff077424 */ /* 0x000fe200078e00ff */
[----:B------:R-:W-:Y:S01]  /*11f0*/  LEA R11, R8, 0x80, 0x1 ;  /* 0x00000080080b7811 */ /* 0x000fe200078e08ff */
[----:B------:R-:W-:Y:S01]  /*1200*/  IMAD.SHL.U32 R8, R2, 0x2, RZ ;  /* 0x0000000202087824 */ /* 0x000fe200078e00ff */
[----:B------:R1:W-:Y:S01]  /*1210*/  STL [R1+0x40], R5 ;  /* 0x0000400501007387 */ /* 0x0003e20000100800 */
[----:B------:R-:W-:Y:S01]  /*1220*/  IMAD R2, R10, 0x8, R15 ;  /* 0x000000080a027824 */ /* 0x000fe200078e020f */
[----:B------:R-:W-:-:S02]  /*1230*/  LEA R134, R0, 0x14080, 0x1 ;  /* 0x0001408000867811 */ /* 0x000fc400078e08ff */
[----:B------:R2:W-:Y:S01]  /*1240*/  STL [R1+0x6c], R6 ;  /* 0x00006c0601007387 */ /* 0x0005e20000100800 */
[----:B------:R-:W-:Y:S02]  /*1250*/  SEL R0, R7, 0xffffffc0, !P0 ;  /* 0xffffffc007007807 */ /* 0x000fe40004000000 */
[----:B------:R-:W-:-:S05]  /*1260*/  LEA R236, R3, 0x4080, 0x1 ;  /* 0x0000408003ec7811 */ /* 0x000fca00078e08ff */
[--C-:B------:R-:W-:Y:S02]  /*1270*/  IMAD R242, R242, 0x800, R236.reuse ;  /* 0x00000800f2f27824 */ /* 0x100fe400078e02ec */
[----:B------:R-:W-:Y:S02]  /*1280*/  IMAD R241, R4, 0x2, R236 ;  /* 0x0000000204f17824 */ /* 0x000fe400078e02ec */
[----:B------:R-:W-:Y:S02]  /*1290*/  IMAD.IADD R237, R236, 0x1, R0 ;  /* 0x00000001eced7824 */ /* 0x000fe400078e0200 */
[----:B------:R-:W-:Y:S01]  /*12a0*/  IMAD.IADD R245, R0, 0x1, R242 ;  /* 0x0000000100f57824 */ /* 0x000fe200078e02f2 */
[----:B-1----:R-:W-:Y:S02]  /*12b0*/  SHF.R.S32.HI R5, RZ, 0x1f, R5 ;  /* 0x0000001fff057819 */ /* 0x002fe40000011405 */
[----:B--2---:R-:W-:-:S03]  /*12c0*/  SEL R6, R14, 0xffffffe0, !P1 ;  /* 0xffffffe00e067807 */ /* 0x004fc60004800000 */
[----:B------:R1:W-:Y:S04]  /*12d0*/  STL [R1+0x68], R5 ;  /* 0x0000680501007387 */ /* 0x0003e80000100800 */
[----:B------:R2:W-:Y:S01]  /*12e0*/  STL [R1+0x44], R8 ;  /* 0x0000440801007387 */ /* 0x0005e20000100800 */
[----:B------:R-:W-:-:S03]  /*12f0*/  IMAD.IADD R9, R11, 0x1, R6 ;  /* 0x000000010b097824 */ /* 0x000fc600078e0206 */
[----:B------:R-:W-:Y:S04]  /*1300*/  STL [R1+0x78], R11 ;  /* 0x0000780b01007387 */ /* 0x000fe80000100800 */
[----:B------:R3:W-:Y:S04]  /*1310*/  STL [R1+0xa4], R2 ;  /* 0x0000a40201007387 */ /* 0x0007e80000100800 */
[----:B------:R-:W-:Y:S01]  /*1320*/  STL [R1+0x84], R9 ;  /* 0x0000840901007387 */ /* 0x000fe20000100800 */
[----:B-1----:R-:W-:Y:S02]  /*1330*/  SEL R5, R7, 0xffffffc0, !P2 ;  /* 0xffffffc007057807 */ /* 0x002fe40005000000 */
[----:B--2---:R-:W-:-:S03]  /*1340*/  IADD3 R8, R11, -0x10, RZ ;  /* 0xfffffff00b087810 */ /* 0x004fc60007ffe0ff */
[C---:B------:R-:W-:Y:S01]  /*1350*/  IMAD.IADD R7, R11.reuse, 0x1, R5 ;  /* 0x000000010b077824 */ /* 0x040fe200078e0205 */
[----:B------:R-:W-:-:S04]  /*1360*/  @P4 IADD3 R8, R11, 0x10, RZ ;  /* 0x000000100b084810 */ /* 0x000fc80007ffe0ff */
[----:B------:R1:W-:Y:S01]  /*1370*/  STL [R1+0x94], R7 ;  /* 0x0000940701007387 */ /* 0x0003e20000100800 */
[--C-:B------:R-:W-:Y:S01]  /*1380*/  IMAD.IADD R3, R6, 0x1, R8.reuse ;  /* 0x0000000106037824 */ /* 0x100fe200078e0208 */
[----:B---3--:R-:W-:Y:S01]  /*1390*/  SEL R2, R14, 0xffffffe0, !P3 ;  /* 0xffffffe00e027807 */ /* 0x008fe20005800000 */
[----:B------:R-:W-:Y:S01]  /*13a0*/  IMAD.IADD R6, R5, 0x1, R8 ;  /* 0x0000000105067824 */ /* 0x000fe200078e0208 */
[----:B------:R2:W-:Y:S02]  /*13b0*/  STL [R1+0x7c], R8 ;  /* 0x00007c0801007387 */ /* 0x0005e40000100800 */
[--C-:B------:R-:W-:Y:S01]  /*13c0*/  IADD3 R239, R0, R236, R2.reuse ;  /* 0x000000ec00ef7210 */ /* 0x100fe20007ffe002 */
[----:B------:R-:W-:Y:S02]  /*13d0*/  IMAD.IADD R238, R236, 0x1, R2 ;  /* 0x00000001ecee7824 */ /* 0x000fe400078e0202 */
[----:B------:R-:W-:Y:S02]  /*13e0*/  IMAD.IADD R243, R2, 0x1, R242 ;  /* 0x0000000102f37824 */ /* 0x000fe400078e02f2 */
[----:B------:R-:W-:-:S02]  /*13f0*/  IMAD.IADD R2, R3, 0x1, R5 ;  /* 0x0000000103027824 */ /* 0x000fc400078e0205 */
[----:B------:R-:W-:Y:S02]  /*1400*/  IMAD.IADD R244, R0, 0x1, R243 ;  /* 0x0000000100f47824 */ /* 0x000fe400078e02f3 */
[----:B-1----:R-:W-:-:S05]  /*1410*/  IMAD.IADD R7, R9, 0x1, R5 ;  /* 0x0000000109077824 */ /* 0x002fca00078e0205 */
[----:B------:R2:W-:Y:S04]  /*1420*/  STL [R1+0x90], R7 ;  /* 0x0000900701007387 */ /* 0x0005e80000100800 */
[----:B------:R2:W-:Y:S04]  /*1430*/  STL [R1+0x8c], R6 ;  /* 0x00008c0601007387 */ /* 0x0005e80000100800 */
[----:B------:R2:W-:Y:S04]  /*1440*/  STL [R1+0x80], R3 ;  /* 0x0000800301007387 */ /* 0x0005e80000100800 */
[----:B------:R2:W-:Y:S02]  /*1450*/  STL [R1+0x88], R2 ;  /* 0x0000880201007387 */ /* 0x0005e40000100800 */
.L_x_92:
[----:B------:R-:W3:Y:S01]  /*1460*/  LDL R0, [R1+0x5c] ;  /* 0x00005c0001007983 */ /* 0x000ee20000100800 */
[----:B------:R-:W-:Y:S01]  /*1470*/  IMAD.MOV.U32 R12, RZ, RZ, 0x4 ;  /* 0x00000004ff0c7424 */ /* 0x000fe200078e00ff */
[----:B------:R-:W-:-:S02]  /*1480*/  ISETP.NE.U32.AND P0, PT, RZ, c[0x0][0x370], PT ;  /* 0x0000dc00ff007a0c */ /* 0x000fc40003f05070 */
[----:B------:R-:W4:Y:S02]  /*1490*/  LDL R10, [R1+0x58] ;  /* 0x00005800010a7983 */ /* 0x000f240000100800 */
[----:B------:R-:W-:Y:S01]  /*14a0*/  ISETP.NE.AND.EX P1, PT, RZ, c[0x0][0x374], PT, P0 ;  /* 0x0000dd00ff007a0c */ /* 0x000fe20003f25300 */
[----:B--23--:R-:W-:-:S05]  /*14b0*/  IMAD.WIDE R2, R0, R12, c[0x0][0x588] ;  /* 0x0001620000027625 */ /* 0x00cfca00078e020c */
[----:B------:R-:W2:Y:S01]  /*14c0*/  LDG.E R32, [R2.64] ;  /* 0x0000000602207981 */ /* 0x000ea2000c1e1900 */
[----:B------:R-:W-:Y:S01]  /*14d0*/  ISETP.NE.U32.AND P3, PT, RZ, c[0x0][0x360], PT ;  /* 0x0000d800ff007a0c */ /* 0x000fe20003f65070 */
[----:B------:R-:W-:Y:S01]  /*14e0*/  CS2R R8, SRZ ;  /* 0x0000000000087805 */ /* 0x000fe2000001ff00 */
[----:B------:R-:W-:Y:S02]  /*14f0*/  ISETP.NE.U32.AND P4, PT, RZ, c[0x0][0x348], PT ;  /* 0x0000d200ff007a0c */ /* 0x000fe40003f85070 */
[----:B------:R-:W-:Y:S02]  /*1500*/  ISETP.NE.AND.EX P3, PT, RZ, c[0x0][0x364], PT, P3 ;  /* 0x0000d900ff007a0c */ /* 0x000fe40003f65330 */
[----:B------:R-:W-:Y:S02]  /*1510*/  ISETP.NE.U32.AND P2, PT, RZ, c[0x0][0x350], PT ;  /* 0x0000d400ff007a0c */ /* 0x000fe40003f45070 */
[----:B------:R-:W-:Y:S02]  /*1520*/  ISETP.NE.AND.EX P4, PT, RZ, c[0x0][0x34c], PT, P4 ;  /* 0x0000d300ff007a0c */ /* 0x000fe40003f85340 */
[----:B------:R-:W-:Y:S01]  /*1530*/  ISETP.NE.AND.EX P5, PT, RZ, c[0x0][0x354], PT, P2 ;  /* 0x0000d500ff007a0c */ /* 0x000fe20003fa5320 */
[----:B------:R-:W-:Y:S01]  /*1540*/  IMAD.MOV.U32 R11, RZ, RZ, RZ ;  /* 0x000000ffff0b7224 */ /* 0x000fe200078e00ff */
[----:B--2---:R-:W-:Y:S01]  /*1550*/  SHF.R.S32.HI R31, RZ, 0x1f, R32 ;  /* 0x0000001fff1f7819 */ /* 0x004fe20000011420 */
[----:B------:R1:W-:Y:S01]  /*1560*/  STL [R1+0x48], R32 ;  /* 0x0000482001007387 */ /* 0x0003e20000100800 */
[----:B------:R-:W-:-:S02]  /*1570*/  @P1 LEA R2, P0, R32, c[0x0][0x370], 0x2 ;  /* 0x0000dc0020021a11 */ /* 0x000fc400078010ff */
[C---:B------:R-:W-:Y:S01]  /*1580*/  LEA R4, P2, R32.reuse, c[0x0][0x348], 0x2 ;  /* 0x0000d20020047a11 */ /* 0x040fe200078410ff */
[----:B------:R1:W-:Y:S01]  /*1590*/  STL [R1+0x64], R31 ;  /* 0x0000641f01007387 */ /* 0x0003e20000100800 */
[C---:B------:R-:W-:Y:S02]  /*15a0*/  @P1 LEA.HI.X R3, R32.reuse, c[0x0][0x374], R31, 0x2, P0 ;  /* 0x0000dd0020031a11 */ /* 0x040fe400000f141f */
[----:B------:R-:W-:-:S03]  /*15b0*/  @P3 LEA R6, P0, R32, c[0x0][0x360], 0x2 ;  /* 0x0000d80020063a11 */ /* 0x000fc600078010ff */
[----:B------:R2:W5:Y:S01]  /*15c0*/  @P1 LDG.E R8, [R2.64] ;  /* 0x0000000602081981 */ /* 0x000562000c1e1900 */
[C-C-:B------:R-:W-:Y:S02]  /*15d0*/  @P3 LEA.HI.X R7, R32.reuse, c[0x0][0x364], R31.reuse, 0x2, P0 ;  /* 0x0000d90020073a11 */ /* 0x140fe400000f141f */
[----:B------:R-:W-:Y:S02]  /*15e0*/  LEA.HI.X R5, R32, c[0x0][0x34c], R31, 0x2, P2 ;  /* 0x0000d30020057a11 */ /* 0x000fe400010f141f */
[----:B----4-:R-:W-:Y:S01]  /*15f0*/  LOP3.LUT R30, R10, 0xffff, RZ, 0xc0, !PT ;  /* 0x0000ffff0a1e7812 */ /* 0x010fe200078ec0ff */
[----:B------:R1:W5:Y:S01]  /*1600*/  @P3 LDG.E R14, [R6.64] ;  /* 0x00000006060e3981 */ /* 0x000362000c1e1900 */
[----:B------:R-:W-:Y:S01]  /*1610*/  YIELD ;  /* 0x0000000000007946 */ /* 0x000fe20003800000 */
[----:B------:R-:W-:Y:S02]  /*1620*/  P2R R21, PR, RZ, 0x20 ;  /* 0x00000020ff157803 */ /* 0x000fe40000000000 */
[----:B------:R1:W5:Y:S01]  /*1630*/  @P4 LDG.E R11, [R4.64] ;  /* 0x00000006040b4981 */ /* 0x000362000c1e1900 */
[----:B--2---:R-:W-:-:S04]  /*1640*/  LEA R2, P1, R32, c[0x0][0x350], 0x2 ;  /* 0x0000d40020027a11 */ /* 0x004fc800078210ff */
[----:B------:R-:W-:-:S05]  /*1650*/  LEA.HI.X R3, R32, c[0x0][0x354], R31, 0x2, P1 ;  /* 0x0000d50020037a11 */ /* 0x000fca00008f141f */
[----:B------:R1:W5:Y:S04]  /*1660*/  @P5 LDG.E R9, [R2.64] ;  /* 0x0000000602095981 */ /* 0x000368000c1e1900 */
[----:B------:R1:W-:Y:S01]  /*1670*/  STL [R1+0x60], R30 ;  /* 0x0000601e01007387 */ /* 0x0003e20000100800 */
[----:B------:R-:W-:Y:S05]  /*1680*/  @P3 BRA `(.L_x_22) ;  /* 0x0000005000003947 */ /* 0x000fea0003800000 */
[----:B-----5:R-:W-:Y:S01]  /*1690*/  MOV R14, c[0x0][0x168] ;  /* 0x00005a00000e7a02 */ /* 0x020fe20000000f00 */
[----:B------:R-:W-:Y:S05]  /*16a0*/  @!P4 BRA `(.L_x_22) ;  /* 0x000000300000c947 */ /* 0x000fea0003800000 */
[----:B-1----:R-:W2:Y:S04]  /*16b0*/  LDG.E R6, [R4.64] ;  /* 0x0000000604067981 */ /* 0x002ea8000c1e1900 */
[----:B------:R-:W2:Y:S02]  /*16c0*/  LDG.E R0, [R4.64+0x4] ;  /* 0x0000040604007981 */ /* 0x000ea4000c1e1900 */
[----:B--2---:R-:W-:-:S02]  /*16d0*/  IADD3 R14, -R6, R0, RZ ;  /* 0x00000000060e7210 */ /* 0x004fc40007ffe1ff */
.L_x_22:
[----:B------:R-:W-:-:S04]  /*16e0*/  ISETP.NE.U32.AND P0, PT, RZ, c[0x0][0x368], PT ;  /* 0x0000da00ff007a0c */ /* 0x000fc80003f05070 */
[----:B------:R-:W-:-:S13]  /*16f0*/  ISETP.NE.AND.EX P0, PT, RZ, c[0x0][0x36c], PT, P0 ;  /* 0x0000db00ff007a0c */ /* 0x000fda0003f05300 */
[----:B------:R-:W-:Y:S05]  /*1700*/  @!P0 BRA `(.L_x_23) ;  /* 0x0000004000008947 */ /* 0x000fea0003800000 */
[----:B-1----:R-:W-:-:S04]  /*1710*/  LEA R2, P0, R32, c[0x0][0x368], 0x2 ;  /* 0x0000da0020027a11 */ /* 0x002fc800078010ff */
[----:B------:R-:W-:-:S05]  /*1720*/  LEA.HI.X R3, R32, c[0x0][0x36c], R31, 0x2, P0 ;  /* 0x0000db0020037a11 */ /* 0x000fca00000f141f */
[----:B------:R1:W5:Y:S01]  /*1730*/  LDG.E R0, [R2.64] ;  /* 0x0000000602007981 */ /* 0x000362000c1e1900 */
[----:B------:R-:W-:Y:S05]  /*1740*/  BRA `(.L_x_24) ;  /* 0x0000005000007947 */ /* 0x000fea0003800000 */
.L_x_23:
[----:B------:R-:W-:Y:S01]  /*1750*/  MOV R0, c[0x0][0x1d0] ;  /* 0x0000740000007a02 */ /* 0x000fe20000000f00 */
[----:B------:R-:W-:Y:S05]  /*1760*/  @!P5 BRA `(.L_x_24) ;  /* 0x000000300000d947 */ /* 0x000fea0003800000 */
[----:B-1----:R-:W2:Y:S04]  /*1770*/  LDG.E R4, [R2.64] ;  /* 0x0000000602047981 */ /* 0x002ea8000c1e1900 */
[----:B------:R-:W2:Y:S02]  /*1780*/  LDG.E R0, [R2.64+0x4] ;  /* 0x0000040602007981 */ /* 0x000ea4000c1e1900 */
[----:B--2---:R-:W-:-:S04]  /*1790*/  IADD3 R0, -R4, R0, RZ ;  /* 0x0000000004007210 */ /* 0x004fc80007ffe1ff */
.L_x_24:
[----:B-1----:R-:W-:Y:S01]  /*17a0*/  LOP3.LUT R2, R10, 0xff000000, RZ, 0xc0, !PT ;  /* 0xff0000000a027812 */ /* 0x002fe200078ec0ff */
[----:B-----5:R-:W-:Y:S01]  /*17b0*/  IMAD.IADD R24, R0, 0x1, -R8 ;  /* 0x0000000100187824 */ /* 0x020fe200078e0a08 */
[----:B------:R-:W-:Y:S01]  /*17c0*/  LOP3.LUT R3, R10, 0xff0000, RZ, 0xc0, !PT ;  /* 0x00ff00000a037812 */ /* 0x000fe200078ec0ff */
[----:B------:R-:W-:Y:S01]  /*17d0*/  BSSY B0, `(.L_x_25) ;  /* 0x000002d000007945 */ /* 0x000fe20003800000 */
[----:B------:R-:W-:Y:S01]  /*17e0*/  SHF.R.U32.HI R4, RZ, 0x8, R2 ;  /* 0x00000008ff047819 */ /* 0x000fe20000011602 */
[----:B------:R-:W-:Y:S01]  /*17f0*/  IMAD.IADD R19, R9, 0x1, R8 ;  /* 0x0000000109137824 */ /* 0x000fe200078e0208 */
[----:B------:R-:W-:-:S02]  /*1800*/  IADD3 R0, R24, 0x2f, RZ ;  /* 0x0000002f18007810 */ /* 0x000fc40007ffe0ff */
[----:B------:R-:W-:Y:S02]  /*1810*/  LEA.HI R3, R3, R4, RZ, 0x10 ;  /* 0x0000000403037211 */ /* 0x000fe400078f80ff */
[----:B------:R-:W-:Y:S01]  /*1820*/  ISETP.GE.AND P0, PT, R24, 0x1, PT ;  /* 0x000000011800780c */ /* 0x000fe20003f06270 */
[----:B------:R-:W-:Y:S01]  /*1830*/  IMAD.HI R0, R0, 0x2aaaaaab, RZ ;  /* 0x2aaaaaab00007827 */ /* 0x000fe200078e02ff */
[----:B------:R-:W-:Y:S02]  /*1840*/  LOP3.LUT R13, R3, 0xff, RZ, 0xc0, !PT ;  /* 0x000000ff030d7812 */ /* 0x000fe400078ec0ff */
[----:B------:R-:W-:Y:S02]  /*1850*/  SHF.R.U32.HI R5, RZ, 0x10, R3 ;  /* 0x00000010ff057819 */ /* 0x000fe40000011603 */
[----:B------:R-:W-:Y:S01]  /*1860*/  SHF.R.U32.HI R2, RZ, 0x1f, R0 ;  /* 0x0000001fff027819 */ /* 0x000fe20000011600 */
[----:B------:R1:W-:Y:S03]  /*1870*/  STL [R1+0x98], R13 ;  /* 0x0000980d01007387 */ /* 0x0003e60000100800 */
[----:B------:R-:W-:Y:S01]  /*1880*/  LEA.HI.SX32 R10, R0, R2, 0x1d ;  /* 0x00000002000a7211 */ /* 0x000fe200078feaff */
[----:B------:R1:W-:Y:S01]  /*1890*/  STL [R1+0x74], R5 ;  /* 0x0000740501007387 */ /* 0x0003e20000100800 */
[----:B------:R-:W-:Y:S01]  /*18a0*/  IMAD.MOV.U32 R2, RZ, RZ, RZ ;  /* 0x000000ffff027224 */ /* 0x000fe200078e00ff */
[----:B------:R-:W-:Y:S05]  /*18b0*/  @!P0 BRA `(.L_x_26) ;  /* 0x000001e000008947 */ /* 0x000fea0003800000 */
[----:B------:R-:W-:Y:S01]  /*18c0*/  ISETP.NE.AND P0, PT, R5, RZ, PT ;  /* 0x000000ff0500720c */ /* 0x000fe20003f05270 */
[----:B------:R-:W-:-:S03]  /*18d0*/  IMAD.MOV.U32 R4, RZ, RZ, RZ ;  /* 0x000000ffff047224 */ /* 0x000fc600078e00ff */
[----:B------:R-:W-:-:S04]  /*18e0*/  SEL R0, R5, c[0x0][0x338], P0 ;  /* 0x0000ce0005007a07 */ /* 0x000fc80000000000 */
[----:B------:R-:W-:Y:S02]  /*18f0*/  IABS R3, R0 ;  /* 0x0000000000037213 */ /* 0x000fe40000000000 */
[----:B------:R-:W-:Y:S02]  /*1900*/  IADD3 R6, R10, -0x1, R0 ;  /* 0xffffffff0a067810 */ /* 0x000fe40007ffe000 */
[----:B------:R-:W2:Y:S02]  /*1910*/  I2F.RP R2, R3 ;  /* 0x0000000300027306 */ /* 0x000ea40000209400 */
[----:B------:R-:W-:-:S06]  /*1920*/  IABS R9, R6 ;  /* 0x0000000600097213 */ /* 0x000fcc0000000000 */
[----:B--2---:R-:W2:Y:S02]  /*1930*/  MUFU.RCP R2, R2 ;  /* 0x0000000200027308 */ /* 0x004ea40000001000 */
[----:B--2---:R-:W-:-:S06]  /*1940*/  IADD3 R2, R2, 0xffffffe, RZ ;  /* 0x0ffffffe02027810 */ /* 0x004fcc0007ffe0ff */
[----:B-1----:R-:W1:Y:S02]  /*1950*/  F2I.FTZ.U32.TRUNC.NTZ R5, R2 ;  /* 0x0000000200057305 */ /* 0x002e64000021f000 */
[----:B-1----:R-:W-:-:S04]  /*1960*/  IMAD.MOV R2, RZ, RZ, -R5 ;  /* 0x000000ffff027224 */ /* 0x002fc800078e0a05 */
[----:B------:R-:W-:Y:S01]  /*1970*/  IMAD.MOV.U32 R7, RZ, RZ, R2 ;  /* 0x000000ffff077224 */ /* 0x000fe200078e0002 */
[----:B------:R-:W-:-:S03]  /*1980*/  IABS R2, R0 ;  /* 0x0000000000027213 */ /* 0x000fc60000000000 */
[----:B------:R-:W-:Y:S02]  /*1990*/  IMAD R7, R7, R3, RZ ;  /* 0x0000000307077224 */ /* 0x000fe400078e02ff */
[----:B------:R-:W-:Y:S02]  /*19a0*/  IMAD.MOV R8, RZ, RZ, -R2 ;  /* 0x000000ffff087224 */ /* 0x000fe400078e0a02 */
[----:B------:R-:W-:-:S04]  /*19b0*/  IMAD.HI.U32 R2, R5, R7, R4 ;  /* 0x0000000705027227 */ /* 0x000fc800078e0004 */
[----:B------:R-:W-:Y:S02]  /*19c0*/  IMAD.MOV.U32 R4, RZ, RZ, R9 ;  /* 0x000000ffff047224 */ /* 0x000fe400078e0009 */
[----:B------:R-:W-:Y:S02]  /*19d0*/  IMAD.MOV.U32 R5, RZ, RZ, R8 ;  /* 0x000000ffff057224 */ /* 0x000fe400078e0008 */
[----:B------:R-:W-:-:S04]  /*19e0*/  IMAD.HI.U32 R2, R2, R4, RZ ;  /* 0x0000000402027227 */ /* 0x000fc800078e00ff */
[----:B------:R-:W-:-:S05]  /*19f0*/  IMAD R4, R2, R5, R4 ;  /* 0x0000000502047224 */ /* 0x000fca00078e0204 */
[----:B------:R-:W-:-:S13]  /*1a00*/  ISETP.GT.U32.AND P0, PT, R3, R4, PT ;  /* 0x000000040300720c */ /* 0x000fda0003f04070 */
[----:B------:R-:W-:Y:S01]  /*1a10*/  @!P0 IMAD.IADD R4, R4, 0x1, -R3 ;  /* 0x0000000104048824 */ /* 0x000fe200078e0a03 */
[----:B------:R-:W-:Y:S02]  /*1a20*/  @!P0 IADD3 R2, R2, 0x1, RZ ;  /* 0x0000000102028810 */ /* 0x000fe40007ffe0ff */
[----:B------:R-:W-:Y:S02]  /*1a30*/  ISETP.NE.AND P0, PT, R0, RZ, PT ;  /* 0x000000ff0000720c */ /* 0x000fe40003f05270 */
[----:B------:R-:W-:Y:S02]  /*1a40*/  ISETP.GE.U32.AND P2, PT, R4, R3, PT ;  /* 0x000000030400720c */ /* 0x000fe40003f46070 */
[----:B------:R-:W-:-:S04]  /*1a50*/  LOP3.LUT R3, R6, R0, RZ, 0x3c, !PT ;  /* 0x0000000006037212 */ /* 0x000fc800078e3cff */
[----:B------:R-:W-:-:S07]  /*1a60*/  ISETP.GE.AND P1, PT, R3, RZ, PT ;  /* 0x000000ff0300720c */ /* 0x000fce0003f26270 */
[----:B------:R-:W-:-:S06]  /*1a70*/  @P2 IADD3 R2, R2, 0x1, RZ ;  /* 0x0000000102022810 */ /* 0x000fcc0007ffe0ff */
[----:B------:R-:W-:Y:S01]  /*1a80*/  @!P1 IMAD.MOV R2, RZ, RZ, -R2 ;  /* 0x000000ffff029224 */ /* 0x000fe200078e0a02 */
[----:B------:R-:W-:Y:S02]  /*1a90*/  @!P0 LOP3.LUT R2, RZ, R0, RZ, 0x33, !PT ;  /* 0x00000000ff028212 */ /* 0x000fe400078e33ff */
.L_x_26:
[----:B------:R-:W-:Y:S05]  /*1aa0*/  BSYNC B0 ;  /* 0x0000000000007941 */ /* 0x000fea0003800000 */
.L_x_25:
[----:B------:R-:W-:Y:S01]  /*1ab0*/  IMAD R249, R13, R2, RZ ;  /* 0x000000020df97224 */ /* 0x000fe200078e02ff */
[----:B------:R-:W-:Y:S01]  /*1ac0*/  PRMT R0, RZ, 0x7610, R0 ;  /* 0x00007610ff007816 */ /* 0x000fe20000000000 */
[----:B------:R-:W-:Y:S01]  /*1ad0*/  IMAD.MOV.U32 R20, RZ, RZ, RZ ;  /* 0x000000ffff147224 */ /* 0x000fe200078e00ff */
[----:B------:R-:W-:Y:S01]  /*1ae0*/  MOV R15, RZ ;  /* 0x000000ff000f7202 */ /* 0x000fe20000000f00 */
[----:B------:R-:W-:Y:S01]  /*1af0*/  IMAD.IADD R2, R249, 0x1, R2 ;  /* 0x00000001f9027824 */ /* 0x000fe200078e0202 */
[----:B------:R2:W-:Y:S01]  /*1b00*/  STL [R1+0x58], R249 ;  /* 0x000058f901007387 */ /* 0x0005e20000100800 */
[----:B------:R-:W-:Y:S01]  /*1b10*/  CS2R R78, SRZ ;  /* 0x00000000004e7805 */ /* 0x000fe2000001ff00 */
[----:B------:R-:W-:Y:S01]  /*1b20*/  CS2R R76, SRZ ;  /* 0x00000000004c7805 */ /* 0x000fe2000001ff00 */
[----:B------:R-:W-:Y:S01]  /*1b30*/  CS2R R126, SRZ ;  /* 0x00000000007e7805 */ /* 0x000fe2000001ff00 */
[----:B------:R-:W-:Y:S01]  /*1b40*/  IMNMX R246, R10, R2, PT ;  /* 0x000000020af67217 */ /* 0x000fe20003800200 */
[----:B------:R-:W-:Y:S01]  /*1b50*/  CS2R R112, SRZ ;  /* 0x0000000000707805 */ /* 0x000fe2000001ff00 */
[----:B------:R-:W-:Y:S01]  /*1b60*/  CS2R R122, SRZ ;  /* 0x00000000007a7805 */ /* 0x000fe2000001ff00 */
[----:B------:R-:W-:Y:S01]  /*1b70*/  CS2R R188, SRZ ;  /* 0x0000000000bc7805 */ /* 0x000fe2000001ff00 */
[----:B------:R-:W-:Y:S01]  /*1b80*/  ISETP.GT.AND P0, PT, R246, R249, PT ;  /* 0x000000f9f600720c */ /* 0x000fe20003f04270 */
        /* <DEDUP_REMOVED lines=59> */
[----:B--2---:R-:W2:Y:S04]  /*1f40*/  LDL R8, [R1+0x54] ;  /* 0x0000540001087983 */ /* 0x004ea80000100800 */
[----:B------:R-:W3:Y:S04]  /*1f50*/  LDL.64 R250, [R1+0x30] ;  /* 0x0000300001fa7983 */ /* 0x000ee80000100a00 */
[----:B------:R-:W4:Y:S04]  /*1f60*/  LDL R26, [R1+0x40] ;  /* 0x00004000011a7983 */ /* 0x000f280000100800 */
[----:B------:R-:W5:Y:S04]  /*1f70*/  LDL R130, [R1+0x3c] ;  /* 0x00003c0001827983 */ /* 0x000f680000100800 */
[----:B------:R-:W3:Y:S04]  /*1f80*/  LDL R27, [R1+0x68] ;  /* 0x00006800011b7983 */ /* 0x000ee80000100800 */
[----:B------:R-:W3:Y:S04]  /*1f90*/  LDL R28, [R1+0x6c] ;  /* 0x00006c00011c7983 */ /* 0x000ee80000100800 */
[----:B------:R-:W3:Y:S04]  /*1fa0*/  LDL R252, [R1+0x38] ;  /* 0x0000380001fc7983 */ /* 0x000ee80000100800 */
[----:B------:R-:W3:Y:S01]  /*1fb0*/  LDL R29, [R1+0x70] ;  /* 0x00007000011d7983 */ /* 0x000ee20000100800 */
[----:B------:R-:W-:-:S04]  /*1fc0*/  ISETP.NE.U32.AND P0, PT, RZ, c[0x0][0x340], PT ;  /* 0x0000d000ff007a0c */ /* 0x000fc80003f05070 */
[----:B------:R-:W-:-:S13]  /*1fd0*/  ISETP.NE.AND.EX P1, PT, RZ, c[0x0][0x344], PT, P0 ;  /* 0x0000d100ff007a0c */ /* 0x000fda0003f25300 */
[----:B------:R-:W-:-:S05]  /*1fe0*/  @P1 IMAD.WIDE R2, R32, R12, c[0x0][0x340] ;  /* 0x0000d00020021625 */ /* 0x000fca00078e020c */
[----:B------:R1:W3:Y:S04]  /*1ff0*/  @P1 LDG.E R23, [R2.64] ;  /* 0x0000000602171981 */ /* 0x0002e8000c1e1900 */
[----:B-1----:R-:W1:Y:S01]  /*2000*/  S2R R5, SR_TID.X ;  /* 0x0000000000057919 */ /* 0x002e620000002100 */
[----:B------:R-:W-:Y:S01]  /*2010*/  IMAD.MOV.U32 R4, RZ, RZ, c[0x0][0x2c4] ;  /* 0x0000b100ff047624 */ /* 0x000fe200078e00ff */
[----:B------:R-:W-:-:S04]  /*2020*/  SHF.R.S32.HI R0, RZ, 0x1f, R11 ;  /* 0x0000001fff007819 */ /* 0x000fc8000001140b */
[----:B------:R-:W-:Y:S01]  /*2030*/  ISETP.NE.AND P0, PT, R4, 0x1, PT ;  /* 0x000000010400780c */ /* 0x000fe20003f05270 */
[----:B------:R-:W-:Y:S01]  /*2040*/  IMAD R0, R0, c[0x0][0x178], RZ ;  /* 0x00005e0000007a24 */ /* 0x000fe200078e02ff */
[--C-:B-1----:R-:W-:Y:S02]  /*2050*/  SHF.R.S32.HI R247, RZ, 0x1f, R5.reuse ;  /* 0x0000001ffff77819 */ /* 0x102fe40000011405 */
[----:B------:R-:W-:Y:S02]  /*2060*/  SHF.R.S32.HI R131, RZ, 0x1f, R5 ;  /* 0x0000001fff837819 */ /* 0x000fe40000011405 */
[-C--:B------:R-:W-:Y:S02]  /*2070*/  LEA.HI R247, R247, R5.reuse, RZ, 0x3 ;  /* 0x00000005f7f77211 */ /* 0x080fe400078f18ff */
[----:B------:R-:W-:Y:S02]  /*2080*/  LEA.HI R131, R131, R5, RZ, 0x3 ;  /* 0x0000000583837211 */ /* 0x000fe400078f18ff */
[----:B------:R-:W-:-:S02]  /*2090*/  LOP3.LUT R247, R247, 0xfffffff8, RZ, 0xc0, !PT ;  /* 0xfffffff8f7f77812 */ /* 0x000fc400078ec0ff */
[----:B------:R-:W-:-:S03]  /*20a0*/  SHF.R.S32.HI R131, RZ, 0x3, R131 ;  /* 0x00000003ff837819 */ /* 0x000fc60000011483 */
[----:B------:R-:W-:Y:S02]  /*20b0*/  IMAD.IADD R247, R5, 0x1, -R247 ;  /* 0x0000000105f77824 */ /* 0x000fe400078e0af7 */
[----:B------:R-:W-:Y:S02]  /*20c0*/  IMAD R0, R11, c[0x0][0x17c], R0 ;  /* 0x00005f000b007a24 */ /* 0x000fe400078e0200 */
[----:B------:R-:W-:Y:S02]  /*20d0*/  IMAD R5, R247, 0x20, R131 ;  /* 0x00000020f7057824 */ /* 0x000fe400078e0283 */
[----:B------:R-:W-:Y:S01]  /*20e0*/  IMAD.WIDE.U32 R2, R11, c[0x0][0x178], RZ ;  /* 0x00005e000b027a25 */ /* 0x000fe200078e00ff */
[----:B------:R-:W-:-:S03]  /*20f0*/  SEL R6, R31, RZ, !P4 ;  /* 0x000000ff1f067207 */ /* 0x000fc60006000000 */
[----:B------:R-:W-:Y:S01]  /*2100*/  IMAD.IADD R3, R3, 0x1, R0 ;  /* 0x0000000103037824 */ /* 0x000fe200078e0200 */
[----:B------:R-:W-:-:S03]  /*2110*/  SEL R4, R32, RZ, !P4 ;  /* 0x000000ff20047207 */ /* 0x000fc60006000000 */
[----:B------:R-:W-:-:S04]  /*2120*/  IMAD.WIDE.U32 R2, R30, c[0x0][0x1b8], R2 ;  /* 0x00006e001e027a25 */ /* 0x000fc800078e0002 */
[----:B------:R-:W-:Y:S02]  /*2130*/  IMAD R3, R30, c[0x0][0x1bc], R3 ;  /* 0x00006f001e037a24 */ /* 0x000fe400078e0203 */
[----:B------:R-:W-:Y:S02]  /*2140*/  IMAD R6, R6, c[0x0][0x1c0], RZ ;  /* 0x0000700006067a24 */ /* 0x000fe400078e02ff */
[----:B------:R-:W-:-:S04]  /*2150*/  IMAD.WIDE.U32 R2, R4, c[0x0][0x1c0], R2 ;  /* 0x0000700004027a25 */ /* 0x000fc800078e0002 */
[----:B------:R-:W-:-:S04]  /*2160*/  IMAD R6, R4, c[0x0][0x1c4], R6 ;  /* 0x0000710004067a24 */ /* 0x000fc800078e0206 */
[----:B------:R-:W-:Y:S01]  /*2170*/  IMAD.IADD R3, R3, 0x1, R6 ;  /* 0x0000000103037824 */ /* 0x000fe200078e0206 */
[----:B------:R-:W-:Y:S01]  /*2180*/  WARPSYNC 0xffffffff ;  /* 0xffffffff00007948 */ /* 0x000fe20003800000 */
[----:B------:R-:W-:Y:S01]  /*2190*/  IMAD R14, R14, c[0x0][0x2c4], RZ ;  /* 0x0000b1000e0e7a24 */ /* 0x000fe200078e02ff */
[----:B------:R-:W-:Y:S01]  /*21a0*/  P2R R25, PR, RZ, 0x2 ;  /* 0x00000002ff197803 */ /* 0x000fe20000000000 */
[----:B------:R-:W-:Y:S01]  /*21b0*/  BAR.SYNC.DEFER_BLOCKING 0x0 ;  /* 0x0000000000007b1d */ /* 0x000fe20000010000 */
[----:B--2---:R-:W-:-:S04]  /*21c0*/  IMAD R5, R8, 0x80, R5 ;  /* 0x0000008008057824 */ /* 0x004fc800078e0205 */
[----:B------:R-:W-:-:S04]  /*21d0*/  @P0 IMAD.HI.U32 R7, R5, c[0x0][0x2c8], RZ ;  /* 0x0000b20005070a27 */ /* 0x000fc800078e00ff */
[----:B------:R-:W-:Y:S01]  /*21e0*/  IMAD.MOV.U32 R0, RZ, RZ, R5 ;  /* 0x000000ffff007224 */ /* 0x000fe200078e0005 */
[----:B------:R-:W-:-:S04]  /*21f0*/  @P0 SHF.R.U32.HI R0, RZ, c[0x0][0x2cc], R7 ;  /* 0x0000b300ff000a19 */ /* 0x000fc80000011607 */
[--C-:B------:R-:W-:Y:S01]  /*2200*/  SHF.R.S32.HI R7, RZ, 0x1f, R0.reuse ;  /* 0x0000001fff077819 */ /* 0x100fe20000011400 */
[----:B------:R-:W-:-:S04]  /*2210*/  IMAD.MOV R4, RZ, RZ, -R0 ;  /* 0x000000ffff047224 */ /* 0x000fc800078e0a00 */
[----:B------:R-:W-:Y:S02]  /*2220*/  IMAD R4, R4, c[0x0][0x2c4], R5 ;  /* 0x0000b10004047a24 */ /* 0x000fe400078e0205 */
[----:B------:R-:W-:Y:S02]  /*2230*/  IMAD R5, R7, c[0x0][0x1b0], RZ ;  /* 0x00006c0007057a24 */ /* 0x000fe400078e02ff */
[----:B------:R-:W-:-:S04]  /*2240*/  IMAD.WIDE.U32 R2, R0, c[0x0][0x1b0], R2 ;  /* 0x00006c0000027a25 */ /* 0x000fc800078e0002 */
[----:B------:R-:W-:Y:S01]  /*2250*/  IMAD R6, R0, c[0x0][0x1b4], R5 ;  /* 0x00006d0000067a24 */ /* 0x000fe200078e0205 */
[----:B------:R-:W-:-:S03]  /*2260*/  SHF.R.S32.HI R5, RZ, 0x1f, R4 ;  /* 0x0000001fff057819 */ /* 0x000fc60000011404 */
[----:B------:R-:W-:Y:S02]  /*2270*/  IMAD.IADD R3, R3, 0x1, R6 ;  /* 0x0000000103037824 */ /* 0x000fe400078e0206 */
[----:B------:R-:W-:Y:S02]  /*2280*/  IMAD R0, R5, c[0x0][0x1a8], RZ ;  /* 0x00006a0005007a24 */ /* 0x000fe400078e02ff */
[----:B------:R-:W-:-:S04]  /*2290*/  IMAD.WIDE.U32 R2, R4, c[0x0][0x1a8], R2 ;  /* 0x00006a0004027a25 */ /* 0x000fc800078e0002 */
[----:B------:R-:W-:Y:S01]  /*22a0*/  IMAD R0, R4, c[0x0][0x1ac], R0 ;  /* 0x00006b0004007a24 */ /* 0x000fe200078e0200 */
[----:B------:R-:W-:-:S03]  /*22b0*/  LEA R18, P0, R2, c[0x0][0x160], 0x1 ;  /* 0x0000580002127a11 */ /* 0x000fc600078008ff */
[----:B------:R-:W-:Y:S02]  /*22c0*/  IMAD.IADD R0, R3, 0x1, R0 ;  /* 0x0000000103007824 */ /* 0x000fe400078e0200 */
[----:B------:R-:W3:Y:S03]  /*22d0*/  SHFL.IDX PT, R3, R18, RZ, 0x181f ;  /* 0x00181fff12037589 */ /* 0x000ee600000e0000 */
[----:B------:R-:W-:Y:S01]  /*22e0*/  LEA.HI.X R15, R2, c[0x0][0x164], R0, 0x1, P0 ;  /* 0x00005900020f7a11 */ /* 0x000fe200000f0c00 */
[----:B------:R-:W-:-:S04]  /*22f0*/  IMAD R20, R8, 0x80, R131 ;  /* 0x0000008008147824 */ /* 0x000fc800078e0283 */
[----:B------:R-:W1:Y:S01]  /*2300*/  SHFL.IDX PT, R4, R15, RZ, 0x181f ;  /* 0x00181fff0f047589 */ /* 0x000e6200000e0000 */
[CC--:B------:R-:W-:Y:S02]  /*2310*/  ISETP.GE.AND P0, PT, R20.reuse, R14.reuse, PT ;  /* 0x0000000e1400720c */ /* 0x0c0fe40003f06270 */
[----:B------:R-:W-:Y:S01]  /*2320*/  IADD3 R5, R20, 0x20, RZ ;  /* 0x0000002014057810 */ /* 0x000fe20007ffe0ff */
[----:B------:R-:W2:Y:S03]  /*2330*/  SHFL.IDX PT, R0, R18, 0x1, 0x181f ;  /* 0x00381f0012007f89 */ /* 0x000ea600000e0000 */
[----:B------:R-:W-:Y:S02]  /*2340*/  ISETP.GE.AND P1, PT, R5, R14, PT ;  /* 0x0000000e0500720c */ /* 0x000fe40003f26270 */
[----:B------:R-:W-:-:S05]  /*2350*/  SHF.R.S32.HI R5, RZ, 0x1f, R19 ;  /* 0x0000001fff057819 */ /* 0x000fca0000011413 */
[-C--:B---3--:R-:W-:Y:S02]  /*2360*/  @!P0 LEA R12, P3, R250, R3.reuse, 0x1 ;  /* 0x00000003fa0c8211 */ /* 0x088fe400078608ff */
[----:B----4-:R-:W-:Y:S02]  /*2370*/  @!P0 LEA R6, P4, R26, R3, 0x1 ;  /* 0x000000031a068211 */ /* 0x010fe400078808ff */
[----:B-1----:R-:W-:Y:S02]  /*2380*/  @!P0 LEA.HI.X R13, R250, R4, R251, 0x1, P3 ;  /* 0x00000004fa0d8211 */ /* 0x002fe400018f0cfb */
[C---:B------:R-:W-:Y:S01]  /*2390*/  IADD3 R19, P3, R131.reuse, R19, RZ ;  /* 0x0000001383137210 */ /* 0x040fe20007f7e0ff */
[----:B------:R-:W1:Y:S01]  /*23a0*/  SHFL.IDX PT, R2, R15, 0x1, 0x181f ;  /* 0x00381f000f027f89 */ /* 0x000e6200000e0000 */
[----:B-----5:R-:W-:Y:S02]  /*23b0*/  @!P0 LEA R8, P5, R130, R3, 0x1 ;  /* 0x0000000382088211 */ /* 0x020fe400078a08ff */
[----:B------:R-:W-:-:S02]  /*23c0*/  LEA.HI.X.SX32 R22, R131, R5, 0x1, P3 ;  /* 0x0000000583167211 */ /* 0x000fc400018f0eff */
[----:B------:R-:W-:Y:S02]  /*23d0*/  ISETP.NE.AND P3, PT, R21, RZ, PT ;  /* 0x000000ff1500720c */ /* 0x000fe40003f65270 */
[-C--:B------:R-:W-:Y:S02]  /*23e0*/  @!P0 LEA.HI.X R7, R26, R4.reuse, R27, 0x1, P4 ;  /* 0x000000041a078211 */ /* 0x080fe400020f0c1b */
[----:B------:R-:W-:Y:S02]  /*23f0*/  @!P0 LEA.HI.X R9, R130, R4, R28, 0x1, P5 ;  /* 0x0000000482098211 */ /* 0x000fe400028f0c1c */
[----:B------:R-:W-:Y:S02]  /*2400*/  ISETP.GE.AND P4, PT, R250, c[0x0][0x198], PT ;  /* 0x00006600fa007a0c */ /* 0x000fe40003f86270 */
[----:B------:R-:W-:Y:S02]  /*2410*/  ISETP.GE.AND P5, PT, R252, c[0x0][0x198], PT ;  /* 0x00006600fc007a0c */ /* 0x000fe40003fa6270 */
[----:B------:R-:W-:-:S02]  /*2420*/  P2R R21, PR, RZ, 0x8 ;  /* 0x00000008ff157803 */ /* 0x000fc40000000000 */
[----:B------:R-:W-:Y:S02]  /*2430*/  ISETP.GE.AND P3, PT, R130, c[0x0][0x198], PT ;  /* 0x0000660082007a0c */ /* 0x000fe40003f66270 */
[----:B------:R-:W-:Y:S02]  /*2440*/  ISETP.GE.AND P6, PT, R26, c[0x0][0x198], PT ;  /* 0x000066001a007a0c */ /* 0x000fe40003fc6270 */
[----:B------:R-:W-:-:S03]  /*2450*/  @!P0 LEA R10, P2, R252, R3, 0x1 ;  /* 0x00000003fc0a8211 */ /* 0x000fc600078408ff */
[----:B------:R3:W-:Y:S01]  /*2460*/  @!P0 LDGSTS.E.BYPASS.LTC128B.128 [R248+0x4080], [R12.64], !P4 ;  /* 0x040800000cf88fae */ /* 0x0007e2000e101d46 */
[----:B------:R-:W-:-:S05]  /*2470*/  @!P0 LEA.HI.X R11, R252, R4, R29, 0x1, P2 ;  /* 0x00000004fc0b8211 */ /* 0x000fca00010f0c1d */
[----:B------:R4:W-:Y:S04]  /*2480*/  @!P0 LDGSTS.E.BYPASS.LTC128B.128 [R248+0x8080], [R10.64], !P5 ;  /* 0x080800000af88fae */ /* 0x0009e8000e901d46 */
[----:B------:R5:W-:Y:S04]  /*2490*/  @!P0 LDGSTS.E.BYPASS.LTC128B.128 [R248+0xc080], [R8.64], !P3 ;  /* 0x0c08000008f88fae */ /* 0x000be8000d901d46 */
[----:B------:R3:W-:Y:S01]  /*24a0*/  @!P0 LDGSTS.E.BYPASS.LTC128B.128 [R248+0x10080], [R6.64], !P6 ;  /* 0x1008000006f88fae */ /* 0x0007e2000f101d46 */
[----:B--2---:R-:W-:-:S04]  /*24b0*/  @!P1 LEA R16, P2, R250, R0, 0x1 ;  /* 0x00000000fa109211 */ /* 0x004fc800078408ff */
[----:B-1----:R-:W-:Y:S02]  /*24c0*/  @!P1 LEA.HI.X R17, R250, R2, R251, 0x1, P2 ;  /* 0x00000002fa119211 */ /* 0x002fe400010f0cfb */
[----:B------:R-:W-:-:S03]  /*24d0*/  IADD3 R3, R20, 0x40, RZ ;  /* 0x0000004014037810 */ /* 0x000fc60007ffe0ff */
[----:B------:R1:W-:Y:S01]  /*24e0*/  @!P1 LDGSTS.E.BYPASS.LTC128B.128 [R248+0x5080], [R16.64], !P4 ;  /* 0x0508000010f89fae */ /* 0x0003e2000e101d46 */
[----:B-----5:R-:W-:-:S04]  /*24f0*/  @!P1 LEA R8, P0, R252, R0, 0x1 ;  /* 0x00000000fc089211 */ /* 0x020fc800078008ff */
[----:B------:R-:W-:Y:S02]  /*2500*/  @!P1 LEA.HI.X R9, R252, R2, R29, 0x1, P0 ;  /* 0x00000002fc099211 */ /* 0x000fe400000f0c1d */
[----:B---3--:R-:W-:-:S03]  /*2510*/  @!P1 LEA R6, P0, R130, R0, 0x1 ;  /* 0x0000000082069211 */ /* 0x008fc600078008ff */
[----:B------:R2:W-:Y:S01]  /*2520*/  @!P1 LDGSTS.E.BYPASS.LTC128B.128 [R248+0x9080], [R8.64], !P5 ;  /* 0x0908000008f89fae */ /* 0x0005e2000e901d46 */
[----:B------:R-:W-:Y:S02]  /*2530*/  @!P1 LEA.HI.X R7, R130, R2, R28, 0x1, P0 ;  /* 0x0000000282079211 */ /* 0x000fe400000f0c1c */
[C---:B------:R-:W-:Y:S02]  /*2540*/  @!P1 LEA R4, P0, R26.reuse, R0, 0x1 ;  /* 0x000000001a049211 */ /* 0x040fe400078008ff */
[----:B------:R-:W2:Y:S02]  /*2550*/  SHFL.IDX PT, R0, R18, 0x2, 0x181f ;  /* 0x00581f0012007f89 */ /* 0x000ea400000e0000 */
[----:B------:R-:W-:Y:S02]  /*2560*/  @!P1 LEA.HI.X R5, R26, R2, R27, 0x1, P0 ;  /* 0x000000021a059211 */ /* 0x000fe400000f0c1b */
[----:B------:R-:W3:Y:S01]  /*2570*/  SHFL.IDX PT, R2, R15, 0x2, 0x181f ;  /* 0x00581f000f027f89 */ /* 0x000ee200000e0000 */
[----:B------:R-:W-:-:S03]  /*2580*/  ISETP.GE.AND P0, PT, R3, R14, PT ;  /* 0x0000000e0300720c */ /* 0x000fc60003f06270 */
[----:B------:R5:W-:Y:S04]  /*2590*/  @!P1 LDGSTS.E.BYPASS.LTC128B.128 [R248+0xd080], [R6.64], !P3 ;  /* 0x0d08000006f89fae */ /* 0x000be8000d901d46 */
[----:B------:R4:W-:Y:S04]  /*25a0*/  @!P1 LDGSTS.E.BYPASS.LTC128B.128 [R248+0x11080], [R4.64], !P6 ;  /* 0x1108000004f89fae */ /* 0x0009e8000f101d46 */
[----:B-1----:R-:W1:Y:S02]  /*25b0*/  SHFL.IDX PT, R16, R18, 0x3, 0x181f ;  /* 0x00781f0012107f89 */ /* 0x002e6400000e0000 */
[----:B--2---:R-:W-:-:S04]  /*25c0*/  @!P0 LEA R8, P1, R252, R0, 0x1 ;  /* 0x00000000fc088211 */ /* 0x004fc800078208ff */
[----:B---3--:R-:W-:Y:S01]  /*25d0*/  @!P0 LEA.HI.X R9, R252, R2, R29, 0x1, P1 ;  /* 0x00000002fc098211 */ /* 0x008fe200008f0c1d */
[----:B------:R-:W2:Y:S01]  /*25e0*/  SHFL.IDX PT, R15, R15, 0x3, 0x181f ;  /* 0x00781f000f0f7f89 */ /* 0x000ea200000e0000 */
[-C--:B------:R-:W-:Y:S02]  /*25f0*/  @!P0 LEA R12, P2, R250, R0.reuse, 0x1 ;  /* 0x00000000fa0c8211 */ /* 0x080fe400078408ff */
[----:B-----5:R-:W-:-:S04]  /*2600*/  @!P0 LEA R6, P1, R130, R0, 0x1 ;  /* 0x0000000082068211 */ /* 0x020fc800078208ff */
[----:B------:R-:W-:Y:S02]  /*2610*/  @!P0 LEA.HI.X R7, R130, R2, R28, 0x1, P1 ;  /* 0x0000000282078211 */ /* 0x000fe400008f0c1c */
[----:B----4-:R-:W-:Y:S02]  /*2620*/  @!P0 LEA R4, P1, R26, R0, 0x1 ;  /* 0x000000001a048211 */ /* 0x010fe400078208ff */
[----:B------:R-:W-:Y:S02]  /*2630*/  IADD3 R0, R20, 0x60, RZ ;  /* 0x0000006014007810 */ /* 0x000fe40007ffe0ff */
[----:B------:R-:W-:Y:S02]  /*2640*/  @!P0 LEA.HI.X R5, R26, R2, R27, 0x1, P1 ;  /* 0x000000021a058211 */ /* 0x000fe400008f0c1b */
[----:B------:R-:W-:Y:S02]  /*2650*/  ISETP.GE.AND P1, PT, R0, R14, PT ;  /* 0x0000000e0000720c */ /* 0x000fe40003f26270 */
[----:B------:R-:W-:Y:S01]  /*2660*/  @!P0 LEA.HI.X R13, R250, R2, R251, 0x1, P2 ;  /* 0x00000002fa0d8211 */ /* 0x000fe200010f0cfb */
[----:B------:R-:W-:-:S04]  /*2670*/  IMAD.MOV.U32 R14, RZ, RZ, 0x30 ;  /* 0x00000030ff0e7424 */ /* 0x000fc800078e00ff */
[----:B------:R3:W-:Y:S01]  /*2680*/  @!P0 LDGSTS.E.BYPASS.LTC128B.128 [R248+0x6080], [R12.64], !P4 ;  /* 0x060800000cf88fae */ /* 0x0007e2000e101d46 */
[----:B------:R-:W-:-:S03]  /*2690*/  IMAD R0, R22, c[0x0][0x1e0], RZ ;  /* 0x0000780016007a24 */ /* 0x000fc600078e02ff */
[----:B------:R4:W-:Y:S02]  /*26a0*/  @!P0 LDGSTS.E.BYPASS.LTC128B.128 [R248+0xa080], [R8.64], !P5 ;  /* 0x0a08000008f88fae */ /* 0x0009e4000e901d46 */
[C---:B-1----:R-:W-:Y:S02]  /*26b0*/  @!P1 LEA R10, P2, R250.reuse, R16, 0x1 ;  /* 0x00000010fa0a9211 */ /* 0x042fe400078408ff */
[----:B------:R1:W-:Y:S02]  /*26c0*/  @!P0 LDGSTS.E.BYPASS.LTC128B.128 [R248+0xe080], [R6.64], !P3 ;  /* 0x0e08000006f88fae */ /* 0x0003e4000d901d46 */
[----:B--2---:R-:W-:Y:S02]  /*26d0*/  @!P1 LEA.HI.X R11, R250, R15, R251, 0x1, P2 ;  /* 0x0000000ffa0b9211 */ /* 0x004fe400010f0cfb */
[----:B------:R-:W-:Y:S01]  /*26e0*/  ISETP.NE.AND P2, PT, R25, RZ, PT ;  /* 0x000000ff1900720c */ /* 0x000fe20003f45270 */
[----:B------:R2:W-:Y:S01]  /*26f0*/  @!P0 LDGSTS.E.BYPASS.LTC128B.128 [R248+0x12080], [R4.64], !P6 ;  /* 0x1208000004f88fae */ /* 0x0005e2000f101d46 */
[----:B------:R-:W-:-:S02]  /*2700*/  IMAD R14, R246, -0x30, R14 ;  /* 0xffffffd0f60e7824 */ /* 0x000fc400078e020e */
[----:B------:R-:W-:-:S04]  /*2710*/  IMAD.WIDE.U32 R2, R19, c[0x0][0x1e0], R250 ;  /* 0x0000780013027a25 */ /* 0x000fc800078e00fa */
[----:B------:R-:W-:Y:S01]  /*2720*/  IMAD R0, R19, c[0x0][0x1e4], R0 ;  /* 0x0000790013007a24 */ /* 0x000fe200078e0200 */
[----:B------:R-:W-:Y:S01]  /*2730*/  ISETP.NE.AND P3, PT, R21, RZ, PT ;  /* 0x000000ff1500720c */ /* 0x000fe20003f65270 */
[----:B------:R-:W-:Y:S01]  /*2740*/  IMAD.IADD R76, R24, 0x1, R14 ;  /* 0x00000001184c7824 */ /* 0x000fe200078e020e */
[----:B------:R-:W-:Y:S01]  /*2750*/  IADD3 R77, R246, -0x1, RZ ;  /* 0xfffffffff64d7810 */ /* 0x000fe20007ffe0ff */
[----:B------:R5:W-:Y:S01]  /*2760*/  @!P1 LDGSTS.E.BYPASS.LTC128B.128 [R248+0x7080], [R10.64], !P4 ;  /* 0x070800000af89fae */ /* 0x000be2000e101d46 */
[----:B-1----:R-:W-:-:S04]  /*2770*/  IMAD.WIDE.U32 R6, R19, c[0x0][0x208], R250 ;  /* 0x0000820013067a25 */ /* 0x002fc800078e00fa */
[----:B--2---:R-:W-:-:S04]  /*2780*/  IMAD R4, R22, c[0x0][0x208], RZ ;  /* 0x0000820016047a24 */ /* 0x004fc800078e02ff */
[----:B------:R-:W-:Y:S02]  /*2790*/  IMAD R4, R19, c[0x0][0x20c], R4 ;  /* 0x0000830013047a24 */ /* 0x000fe400078e0204 */
[----:B------:R-:W-:Y:S02]  /*27a0*/  IMAD.IADD R5, R3, 0x1, R0 ;  /* 0x0000000103057824 */ /* 0x000fe400078e0200 */
[----:B------:R-:W-:Y:S02]  /*27b0*/  IMAD.IADD R3, R7, 0x1, R4 ;  /* 0x0000000107037824 */ /* 0x000fe400078e0204 */
[----:B------:R-:W-:Y:S01]  /*27c0*/  IMAD.MOV.U32 R4, RZ, RZ, R2 ;  /* 0x000000ffff047224 */ /* 0x000fe200078e0002 */
[----:B------:R-:W-:Y:S01]  /*27d0*/  IMNMX R0, R76, 0x30, PT ;  /* 0x000000304c007817 */ /* 0x000fe20003800200 */
[----:B------:R-:W-:Y:S01]  /*27e0*/  IMAD.MOV.U32 R2, RZ, RZ, R6 ;  /* 0x000000ffff027224 */ /* 0x000fe200078e0006 */
[----:B------:R-:W-:Y:S01]  /*27f0*/  @P2 SHF.R.S32.HI R6, RZ, 0x1f, R23 ;  /* 0x0000001fff062819 */ /* 0x000fe20000011417 */
[----:B------:R-:W-:-:S02]  /*2800*/  @!P2 IMAD.MOV.U32 R23, RZ, RZ, R32 ;  /* 0x000000ffff17a224 */ /* 0x000fc400078e0020 */
[----:B------:R-:W-:Y:S02]  /*2810*/  @!P2 IMAD.MOV.U32 R6, RZ, RZ, R31 ;  /* 0x000000ffff06a224 */ /* 0x000fe400078e001f */
[----:B------:R-:W-:Y:S01]  /*2820*/  IMAD.IADD R7, R0, 0x1, -R131 ;  /* 0x0000000100077824 */ /* 0x000fe200078e0a83 */
[----:B------:R-:W-:Y:S02]  /*2830*/  SEL R0, R23, RZ, !P3 ;  /* 0x000000ff17007207 */ /* 0x000fe40005800000 */
[----:B----4-:R-:W-:Y:S02]  /*2840*/  SEL R8, R6, RZ, !P3 ;  /* 0x000000ff06087207 */ /* 0x010fe40005800000 */
[----:B------:R-:W-:Y:S02]  /*2850*/  @!P1 LEA R6, P3, R252, R16, 0x1 ;  /* 0x00000010fc069211 */ /* 0x000fe400078608ff */
[C---:B------:R-:W-:Y:S02]  /*2860*/  ISETP.GE.AND P2, PT, R7.reuse, 0x1, PT ;  /* 0x000000010700780c */ /* 0x040fe40003f46270 */
[----:B------:R-:W-:-:S02]  /*2870*/  ISETP.GE.AND P0, PT, R7, 0x21, PT ;  /* 0x000000210700780c */ /* 0x000fc40003f06270 */
[----:B------:R-:W-:Y:S01]  /*2880*/  @!P1 LEA.HI.X R7, R252, R15, R29, 0x1, P3 ;  /* 0x0000000ffc079211 */ /* 0x000fe200018f0c1d */
[----:B------:R-:W-:Y:S01]  /*2890*/  IMAD.WIDE.U32 R4, R30, c[0x0][0x1e8], R4 ;  /* 0x00007a001e047a25 */ /* 0x000fe200078e0004 */
[----:B---3--:R-:W-:-:S03]  /*28a0*/  SHF.R.S32.HI R13, RZ, 0x1f, R77 ;  /* 0x0000001fff0d7819 */ /* 0x008fc6000001144d */
[----:B------:R-:W-:Y:S01]  /*28b0*/  IMAD.WIDE.U32 R2, R30, c[0x0][0x210], R2 ;  /* 0x000084001e027a25 */ /* 0x000fe200078e0002 */
[----:B------:R1:W-:Y:S01]  /*28c0*/  @!P1 LDGSTS.E.BYPASS.LTC128B.128 [R248+0xb080], [R6.64], !P5 ;  /* 0x0b08000006f89fae */ /* 0x0003e2000e901d46 */
[----:B------:R-:W-:Y:S02]  /*28d0*/  ISETP.GE.AND P5, PT, R130, c[0x0][0x198], PT ;  /* 0x0000660082007a0c */ /* 0x000fe40003fa6270 */
[C---:B------:R-:W-:Y:S02]  /*28e0*/  IMAD R5, R30.reuse, c[0x0][0x1ec], R5 ;  /* 0x00007b001e057a24 */ /* 0x040fe400078e0205 */
[----:B------:R-:W-:Y:S02]  /*28f0*/  IMAD R3, R30, c[0x0][0x214], R3 ;  /* 0x000085001e037a24 */ /* 0x000fe400078e0203 */
[----:B------:R-:W-:Y:S02]  /*2900*/  IMAD R9, R8, c[0x0][0x1f0], RZ ;  /* 0x00007c0008097a24 */ /* 0x000fe400078e02ff */
[----:B-----5:R-:W-:-:S02]  /*2910*/  IMAD R11, R13, c[0x0][0x1e0], RZ ;  /* 0x000078000d0b7a24 */ /* 0x020fc400078e02ff */
[C---:B------:R-:W-:Y:S02]  /*2920*/  IMAD R10, R0.reuse, c[0x0][0x1f4], R9 ;  /* 0x00007d00000a7a24 */ /* 0x040fe400078e0209 */
[----:B------:R-:W-:-:S04]  /*2930*/  IMAD.WIDE.U32 R80, R0, c[0x0][0x1f0], R4 ;  /* 0x00007c0000507a25 */ /* 0x000fc800078e0004 */
[----:B------:R-:W-:-:S04]  /*2940*/  IMAD.WIDE.U32 R18, R0, c[0x0][0x218], R2 ;  /* 0x0000860000127a25 */ /* 0x000fc800078e0002 */
[----:B------:R-:W-:-:S04]  /*2950*/  IMAD.WIDE.U32 R2, R77, c[0x0][0x1e0], RZ ;  /* 0x000078004d027a25 */ /* 0x000fc800078e00ff */
[----:B-1----:R-:W-:Y:S01]  /*2960*/  IMAD R6, R8, c[0x0][0x218], RZ ;  /* 0x0000860008067a24 */ /* 0x002fe200078e02ff */
[----:B------:R-:W-:-:S03]  /*2970*/  @!P1 LEA R8, P4, R130, R16, 0x1 ;  /* 0x0000001082089211 */ /* 0x000fc600078808ff */
[----:B------:R-:W-:Y:S02]  /*2980*/  IMAD R12, R0, c[0x0][0x21c], R6 ;  /* 0x00008700000c7a24 */ /* 0x000fe400078e0206 */
[----:B------:R-:W-:Y:S01]  /*2990*/  IMAD R0, R77, c[0x0][0x1e4], R11 ;  /* 0x000079004d007a24 */ /* 0x000fe200078e020b */
[----:B------:R-:W-:Y:S01]  /*29a0*/  @!P1 LEA R6, P3, R26, R16, 0x1 ;  /* 0x000000101a069211 */ /* 0x000fe200078608ff */
[----:B------:R-:W-:Y:S01]  /*29b0*/  IMAD.IADD R79, R81, 0x1, R10 ;  /* 0x00000001514f7824 */ /* 0x000fe200078e020a */
[-C--:B------:R-:W-:Y:S01]  /*29c0*/  @!P1 LEA.HI.X R9, R130, R15.reuse, R28, 0x1, P4 ;  /* 0x0000000f82099211 */ /* 0x080fe200020f0c1c */
[----:B------:R-:W-:Y:S02]  /*29d0*/  IMAD.IADD R0, R3, 0x1, R0 ;  /* 0x0000000103007824 */ /* 0x000fe400078e0200 */
[----:B------:R-:W-:Y:S01]  /*29e0*/  IMAD.MOV.U32 R78, RZ, RZ, R80 ;  /* 0x000000ffff4e7224 */ /* 0x000fe200078e0050 */
[----:B------:R-:W-:Y:S01]  /*29f0*/  @!P1 LEA.HI.X R7, R26, R15, R27, 0x1, P3 ;  /* 0x0000000f1a079211 */ /* 0x000fe200018f0c1b */
[----:B------:R1:W-:Y:S01]  /*2a00*/  @!P1 LDGSTS.E.BYPASS.LTC128B.128 [R248+0xf080], [R8.64], !P5 ;  /* 0x0f08000008f89fae */ /* 0x0003e2000e901d46 */
[----:B------:R-:W-:Y:S01]  /*2a10*/  IMAD R0, R0, 0x30, RZ ;  /* 0x0000003000007824 */ /* 0x000fe200078e02ff */
[----:B------:R-:W-:Y:S01]  /*2a20*/  ISETP.GE.AND P5, PT, R250, c[0x0][0x1d4], PT ;  /* 0x00007500fa007a0c */ /* 0x000fe20003fa6270 */
[----:B------:R-:W-:Y:S01]  /*2a30*/  IMAD.WIDE.U32 R4, R2, 0x30, R78 ;  /* 0x0000003002047825 */ /* 0x000fe200078e004e */
[----:B------:R-:W-:Y:S01]  /*2a40*/  ISETP.GE.AND P4, PT, R252, c[0x0][0x1d4], PT ;  /* 0x00007500fc007a0c */ /* 0x000fe20003f86270 */
[----:B------:R2:W-:Y:S01]  /*2a50*/  @!P1 LDGSTS.E.BYPASS.LTC128B.128 [R248+0x13080], [R6.64], !P6 ;  /* 0x1308000006f89fae */ /* 0x0005e2000f101d46 */
[----:B------:R-:W-:Y:S01]  /*2a60*/  ISETP.GE.AND P3, PT, R130, c[0x0][0x1d4], PT ;  /* 0x0000750082007a0c */ /* 0x000fe20003f66270 */
[----:B------:R-:W-:Y:S01]  /*2a70*/  IMAD R3, R13, c[0x0][0x208], RZ ;  /* 0x000082000d037a24 */ /* 0x000fe200078e02ff */
[----:B------:R-:W-:Y:S01]  /*2a80*/  ISETP.GE.AND P6, PT, R26, c[0x0][0x1d4], PT ;  /* 0x000075001a007a0c */ /* 0x000fe20003fc6270 */
[----:B------:R-:W-:Y:S01]  /*2a90*/  IMAD.IADD R0, R5, 0x1, R0 ;  /* 0x0000000105007824 */ /* 0x000fe200078e0200 */
[----:B------:R-:W-:Y:S01]  /*2aa0*/  @P2 LEA R2, P1, R4, c[0x0][0x1c8], 0x1 ;  /* 0x0000720004022a11 */ /* 0x000fe200078208ff */
[----:B------:R-:W0:Y:S01]  /*2ab0*/  LDGDEPBAR ;  /* 0x00000000000079af */ /* 0x000e220000000000 */
[----:B------:R-:W-:-:S02]  /*2ac0*/  IMAD.IADD R17, R19, 0x1, R12 ;  /* 0x0000000113117824 */ /* 0x000fc400078e020c */
[----:B------:R-:W-:Y:S02]  /*2ad0*/  IMAD.MOV.U32 R16, RZ, RZ, R18 ;  /* 0x000000ffff107224 */ /* 0x000fe400078e0012 */
[----:B--2---:R-:W-:Y:S02]  /*2ae0*/  IMAD.MOV.U32 R6, RZ, RZ, 0x20 ;  /* 0x00000020ff067424 */ /* 0x004fe400078e00ff */
[----:B------:R-:W-:Y:S01]  /*2af0*/  IMAD R7, R77, c[0x0][0x20c], R3 ;  /* 0x000083004d077a24 */ /* 0x000fe200078e0203 */
[----:B------:R-:W-:Y:S01]  /*2b00*/  @P2 LEA.HI.X R3, R4, c[0x0][0x1cc], R0, 0x1, P1 ;  /* 0x0000730004032a11 */ /* 0x000fe200008f0c00 */
[----:B------:R-:W-:-:S04]  /*2b10*/  IMAD.WIDE.U32 R10, R6, c[0x0][0x1e0], RZ ;  /* 0x00007800060a7a25 */ /* 0x000fc800078e00ff */
[----:B-1----:R-:W-:Y:S01]  /*2b20*/  IMAD.WIDE.U32 R8, R77, c[0x0][0x208], RZ ;  /* 0x000082004d087a25 */ /* 0x002fe200078e00ff */
[----:B------:R1:W-:Y:S03]  /*2b30*/  @P2 LDGSTS.E.BYPASS.LTC128B.128 [R248+0x14080], [R2.64], !P5 ;  /* 0x1408000002f82fae */ /* 0x0003e6000e901d46 */
[----:B------:R-:W-:Y:S01]  /*2b40*/  IMAD R12, R6, c[0x0][0x1e4], RZ ;  /* 0x00007900060c7a24 */ /* 0x000fe200078e02ff */
[----:B------:R1:W-:Y:S01]  /*2b50*/  @P2 LDGSTS.E.BYPASS.LTC128B.128 [R248+0x15880], [R2.64+0x80], !P4 ;  /* 0x1588008002f82fae */ /* 0x0003e2000e101d46 */
[----:B------:R-:W-:-:S03]  /*2b60*/  @P0 IADD3 R6, P1, R4, R10, RZ ;  /* 0x0000000a04060210 */ /* 0x000fc60007f3e0ff */
[----:B------:R1:W-:Y:S01]  /*2b70*/  @P2 LDGSTS.E.BYPASS.LTC128B.128 [R248+0x17080], [R2.64+0x100], !P3 ;  /* 0x1708010002f82fae */ /* 0x0003e2000d901d46 */
[----:B------:R-:W-:-:S03]  /*2b80*/  IMAD.WIDE.U32 R4, R8, 0x30, R16 ;  /* 0x0000003008047825 */ /* 0x000fc600078e0010 */
[----:B------:R1:W-:Y:S01]  /*2b90*/  @P2 LDGSTS.E.BYPASS.LTC128B.128 [R248+0x18880], [R2.64+0x180], !P6 ;  /* 0x1888018002f82fae */ /* 0x0003e2000f101d46 */
[----:B------:R-:W-:Y:S02]  /*2ba0*/  ISETP.GE.AND P2, PT, R252, c[0x0][0x1d4], PT ;  /* 0x00007500fc007a0c */ /* 0x000fe40003f46270 */
[----:B------:R-:W-:Y:S02]  /*2bb0*/  @P0 IADD3.X R8, R0, R11, R12, P1, !PT ;  /* 0x0000000b00080210 */ /* 0x000fe40000ffe40c */
[----:B-1----:R-:W-:-:S04]  /*2bc0*/  @P0 LEA R2, P1, R6, c[0x0][0x1c8], 0x1 ;  /* 0x0000720006020a11 */ /* 0x002fc800078208ff */
[----:B------:R-:W-:-:S05]  /*2bd0*/  @P0 LEA.HI.X R3, R6, c[0x0][0x1cc], R8, 0x1, P1 ;  /* 0x0000730006030a11 */ /* 0x000fca00008f0c08 */
[----:B------:R1:W-:Y:S04]  /*2be0*/  @P0 LDGSTS.E.BYPASS.LTC128B.128 [R248+0x15080], [R2.64], !P5 ;  /* 0x1508000002f80fae */ /* 0x0003e8000e901d46 */
[----:B------:R1:W-:Y:S04]  /*2bf0*/  @P0 LDGSTS.E.BYPASS.LTC128B.128 [R248+0x16880], [R2.64+0x80], !P2 ;  /* 0x1688008002f80fae */ /* 0x0003e8000d101d46 */
[----:B------:R1:W-:Y:S04]  /*2c00*/  @P0 LDGSTS.E.BYPASS.LTC128B.128 [R248+0x18080], [R2.64+0x100], !P3 ;  /* 0x1808010002f80fae */ /* 0x0003e8000d901d46 */
[----:B------:R1:W-:Y:S04]  /*2c10*/  @P0 LDGSTS.E.BYPASS.LTC128B.128 [R248+0x19880], [R2.64+0x180], !P6 ;  /* 0x1988018002f80fae */ /* 0x0003e8000f101d46 */
[----:B------:R-:W0:Y:S04]  /*2c20*/  LDGDEPBAR ;  /* 0x00000000000079af */ /* 0x000e280000000000 */
[----:B------:R-:W-:Y:S04]  /*2c30*/  STL.64 [R1+0x20], R80 ;  /* 0x0000205001007387 */ /* 0x000fe80000100a00 */
[----:B------:R-:W-:Y:S04]  /*2c40*/  STL.64 [R1+0x28], R18 ;  /* 0x0000281201007387 */ /* 0x000fe80000100a00 */
[----:B------:R-:W-:Y:S04]  /*2c50*/  STL.64 [R1+0x10], R78 ;  /* 0x0000104e01007387 */ /* 0x000fe80000100a00 */
[----:B------:R2:W-:Y:S01]  /*2c60*/  STL.64 [R1+0x18], R16 ;  /* 0x0000181001007387 */ /* 0x0005e20000100a00 */
[----:B------:R-:W-:-:S04]  /*2c70*/  DEPBAR.LE SB0, 0x1 ;  /* 0x000080400000791a */ /* 0x000fc80000000000 */
[----:B------:R-:W-:Y:S06]  /*2c80*/  BAR.SYNC.DEFER_BLOCKING 0x0 ;  /* 0x0000000000007b1d */ /* 0x000fec0000010000 */
[----:B--2---:R-:W2:Y:S01]  /*2c90*/  S2R R16, SR_TID.X ;  /* 0x0000000000107919 */ /* 0x004ea20000002100 */
[----:B------:R-:W-:-:S03]  /*2ca0*/  IMAD.IADD R7, R9, 0x1, R7 ;  /* 0x0000000109077824 */ /* 0x000fc600078e0207 */
[----:B------:R-:W-:Y:S04]  /*2cb0*/  LDSM.16.M88.4 R160, [R242] ;  /* 0x00000000f2a0783b */ /* 0x000fe80000000200 */
[----:B------:R-:W-:Y:S04]  /*2cc0*/  LDSM.16.M88.4 R164, [R243] ;  /* 0x00000000f3a4783b */ /* 0x000fe80000000200 */
[----:B------:R-:W-:Y:S04]  /*2cd0*/  LDSM.16.M88.4 R180, [R245] ;  /* 0x00000000f5b4783b */ /* 0x000fe80000000200 */
[----:B------:R-:W-:Y:S04]  /*2ce0*/  LDSM.16.M88.4 R184, [R244] ;  /* 0x00000000f4b8783b */ /* 0x000fe80000000200 */
[----:B------:R-:W-:Y:S01]  /*2cf0*/  LDSM.16.M88.4 R188, [R242+0x4000] ;  /* 0x00400000f2bc783b */ /* 0x000fe20000000200 */
[----:B--2---:R-:W-:-:S03]  /*2d00*/  ISETP.GT.AND P4, PT, R16, 0x7f, PT ;  /* 0x0000007f1000780c */ /* 0x004fc60003f84270 */
[----:B------:R-:W-:Y:S04]  /*2d10*/  LDSM.16.M88.4 R192, [R243+0x4000] ;  /* 0x00400000f3c0783b */ /* 0x000fe80000000200 */
        /* <DEDUP_REMOVED lines=10> */
[----:B------:R-:W-:Y:S01]  /*2dc0*/  BAR.SYNC.DEFER_BLOCKING 0x0 ;  /* 0x0000000000007b1d */ /* 0x000fe20000010000 */
[----:B------:R-:W-:Y:S01]  /*2dd0*/  IMAD R0, R7, 0x30, RZ ;  /* 0x0000003007007824 */ /* 0x000fe200078e02ff */
[----:B------:R-:W-:-:S03]  /*2de0*/  LEA R6, P1, R4, c[0x0][0x1f8], 0x1 ;  /* 0x00007e0004067a11 */ /* 0x000fc600078208ff */
[----:B------:R-:W-:Y:S01]  /*2df0*/  IMAD.IADD R0, R5, 0x1, R0 ;  /* 0x0000000105007824 */ /* 0x000fe200078e0200 */
[----:B-1----:R-:W-:-:S04]  /*2e00*/  SEL R3, RZ, 0xffffffff, P2 ;  /* 0xffffffffff037807 */ /* 0x002fc80001000000 */
[----:B------:R-:W-:Y:S01]  /*2e10*/  LEA.HI.X R7, R4, c[0x0][0x1fc], R0, 0x1, P1 ;  /* 0x00007f0004077a11 */ /* 0x000fe200008f0c00 */
[----:B------:R-:W-:Y:S02]  /*2e20*/  @!P4 IMAD.MOV.U32 R0, RZ, RZ, c[0x0][0x208] ;  /* 0x00008200ff00c624 */ /* 0x000fe400078e00ff */
[----:B------:R-:W-:Y:S01]  /*2e30*/  @!P4 IMAD.MOV.U32 R2, RZ, RZ, c[0x0][0x20c] ;  /* 0x00008300ff02c624 */ /* 0x000fe200078e00ff */
[----:B------:R-:W-:Y:S01]  /*2e40*/  SEL R4, RZ, 0x1, P5 ;  /* 0x00000001ff047807 */ /* 0x000fe20002800000 */
[----:B------:R-:W-:Y:S01]  /*2e50*/  IMAD.SHL.U32 R3, R3, 0x2, RZ ;  /* 0x0000000203037824 */ /* 0x000fe200078e00ff */
[----:B------:R-:W-:-:S04]  /*2e60*/  @!P4 LEA R8, P0, R0, R6, 0x6 ;  /* 0x000000060008c211 */ /* 0x000fc800078030ff */
[----:B------:R-:W-:Y:S02]  /*2e70*/  @!P4 LEA.HI.X R9, R0, R7, R2, 0x6, P0 ;  /* 0x000000070009c211 */ /* 0x000fe400000f3402 */
[----:B------:R-:W-:Y:S01]  /*2e80*/  LOP3.LUT R4, R3, 0x2, R4, 0xe2, !PT ;  /* 0x0000000203047812 */ /* 0x000fe200078ee204 */
[----:B------:R-:W-:-:S04]  /*2e90*/  DEPBAR.LE SB0, 0x0 ;  /* 0x000080000000791a */ /* 0x000fc80000000000 */
[----:B------:R-:W-:Y:S01]  /*2ea0*/  SEL R0, RZ, 0x4, P3 ;  /* 0x00000004ff007807 */ /* 0x000fe20001800000 */
[----:B------:R-:W-:Y:S01]  /*2eb0*/  BAR.SYNC.DEFER_BLOCKING 0x0 ;  /* 0x0000000000007b1d */ /* 0x000fe20000010000 */
[----:B------:R-:W-:Y:S01]  /*2ec0*/  SEL R2, RZ, 0x8, P6 ;  /* 0x00000008ff027807 */ /* 0x000fe20003000000 */
[----:B------:R-:W-:Y:S01]  /*2ed0*/  IMAD.MOV.U32 R5, RZ, RZ, 0x40 ;  /* 0x00000040ff057424 */ /* 0x000fe200078e00ff */
[C---:B------:R-:W-:Y:S02]  /*2ee0*/  LOP3.LUT P5, RZ, R247.reuse, 0x2, RZ, 0xc0, !PT ;  /* 0x00000002f7ff7812 */ /* 0x040fe400078ac0ff */
[----:B------:R-:W-:Y:S02]  /*2ef0*/  LOP3.LUT R4, R2, R4, R0, 0xfe, !PT ;  /* 0x0000000402047212 */ /* 0x000fe400078efe00 */
[----:B------:R-:W-:Y:S02]  /*2f00*/  LOP3.LUT P0, RZ, R247, 0x4, RZ, 0xc0, !PT ;  /* 0x00000004f7ff7812 */ /* 0x000fe4000780c0ff */
[----:B------:R-:W-:-:S02]  /*2f10*/  IADD3 R2, R14, R24, -R131 ;  /* 0x000000180e027210 */ /* 0x000fc40007ffe883 */
[----:B------:R-:W-:Y:S02]  /*2f20*/  LOP3.LUT P4, RZ, R4, 0x1, RZ, 0xc0, !PT ;  /* 0x0000000104ff7812 */ /* 0x000fe4000788c0ff */
[----:B------:R-:W-:Y:S02]  /*2f30*/  SEL R0, R5, 0xffffffc0, !P0 ;  /* 0xffffffc005007807 */ /* 0x000fe40004000000 */
[----:B------:R-:W-:Y:S02]  /*2f40*/  ISETP.LT.OR P0, PT, R2, 0x1, !P4 ;  /* 0x000000010200780c */ /* 0x000fe40006701670 */
[----:B------:R-:W-:-:S05]  /*2f50*/  IADD3 R240, R134, 0x20, RZ ;  /* 0x0000002086f07810 */ /* 0x000fca0007ffe0ff */
[----:B------:R-:W-:Y:S01]  /*2f60*/  IMAD.MOV.U32 R3, RZ, RZ, R240 ;  /* 0x000000ffff037224 */ /* 0x000fe200078e00f0 */
[----:B------:R-:W-:Y:S01]  /*2f70*/  @P5 IADD3 R3, R134, -0x20, RZ ;  /* 0xffffffe086035810 */ /* 0x000fe20007ffe0ff */
[----:B------:R-:W1:Y:S01]  /*2f80*/  LDSM.16.M88.4 R12, [R134] ;  /* 0x00000000860c783b */ /* 0x000e620000000200 */
[----:B------:R-:W-:-:S03]  /*2f90*/  LOP3.LUT P3, RZ, R4, 0x2, RZ, 0xc0, !PT ;  /* 0x0000000204ff7812 */ /* 0x000fc6000786c0ff */
[----:B------:R-:W-:Y:S04]  /*2fa0*/  LDSM.16.M88.4 R24, [R3] ;  /* 0x000000000318783b */ /* 0x000fe80000000200 */
[----:B------:R-:W-:Y:S04]  /*2fb0*/  LDSM.16.M88.4 R36, [R3+0x800] ;  /* 0x000800000324783b */ /* 0x000fe80000000200 */
[----:B------:R-:W-:Y:S04]  /*2fc0*/  LDSM.16.M88.4 R56, [R3+0x1000] ;  /* 0x001000000338783b */ /* 0x000fe80000000200 */
[----:B------:R-:W2:Y:S04]  /*2fd0*/  LDSM.16.M88.4 R20, [R134+0x800] ;  /* 0x000800008614783b */ /* 0x000ea80000000200 */
[----:B------:R-:W3:Y:S04]  /*2fe0*/  LDSM.16.M88.4 R44, [R134+0x1000] ;  /* 0x00100000862c783b */ /* 0x000ee80000000200 */
[----:B------:R-:W-:Y:S01]  /*2ff0*/  @!PT LDS RZ, [RZ] ;  /* 0x00000000fffff984 */ /* 0x000fe20000000800 */
[----:B------:R-:W-:Y:S01]  /*3000*/  @!PT LDS RZ, [RZ] ;  /* 0x00000000fffff984 */ /* 0x000fe20000000800 */
[----:B------:R-:W-:Y:S01]  /*3010*/  @!PT LDS RZ, [RZ] ;  /* 0x00000000fffff984 */ /* 0x000fe20000000800 */
[----:B------:R2:W-:Y:S01]  /*3020*/  LDGSTS.E.BYPASS.LTC128B.128 [R248+0x4080], [R6.64], !P0 ;  /* 0x0408000006f87fae */ /* 0x0005e2000c101d46 */
[----:B------:R-:W-:-:S02]  /*3030*/  ISETP.LT.OR P0, PT, R2, 0x1, !P3 ;  /* 0x000000010200780c */ /* 0x000fc40005f01670 */
[----:B------:R-:W-:-:S11]  /*3040*/  LOP3.LUT P2, RZ, R4, 0x4, RZ, 0xc0, !PT ;  /* 0x0000000404ff7812 */ /* 0x000fd6000784c0ff */
[----:B------:R2:W-:Y:S01]  /*3050*/  LDGSTS.E.BYPASS.LTC128B.128 [R248+0x5880], [R6.64+0x80], !P0 ;  /* 0x0588008006f87fae */ /* 0x0005e2000c101d46 */
[----:B------:R-:W-:Y:S02]  /*3060*/  ISETP.LT.OR P0, PT, R2, 0x1, !P2 ;  /* 0x000000010200780c */ /* 0x000fe40005701670 */
[----:B------:R-:W-:-:S11]  /*3070*/  LOP3.LUT P1, RZ, R4, 0x8, RZ, 0xc0, !PT ;  /* 0x0000000804ff7812 */ /* 0x000fd6000782c0ff */
[----:B------:R2:W-:Y:S01]  /*3080*/  LDGSTS.E.BYPASS.LTC128B.128 [R248+0x7080], [R6.64+0x100], !P0 ;  /* 0x0708010006f87fae */ /* 0x0005e2000c101d46 */
[----:B------:R-:W-:-:S13]  /*3090*/  ISETP.LT.OR P0, PT, R2, 0x1, !P1 ;  /* 0x000000010200780c */ /* 0x000fda0004f01670 */
[----:B------:R2:W-:Y:S01]  /*30a0*/  LDGSTS.E.BYPASS.LTC128B.128 [R248+0x8880], [R6.64+0x180], !P0 ;  /* 0x0888018006f87fae */ /* 0x0005e2000c101d46 */
[----:B------:R-:W-:-:S13]  /*30b0*/  ISETP.GT.AND P0, PT, R16, 0x7f, PT ;  /* 0x0000007f1000780c */ /* 0x000fda0003f04270 */
[----:B------:R-:W-:Y:S02]  /*30c0*/  @!P0 ISETP.LT.OR P0, PT, R2, 0x21, !P4 ;  /* 0x000000210200880c */ /* 0x000fe40006701670 */
[----:B------:R-:W-:-:S13]  /*30d0*/  ISETP.GT.AND P4, PT, R16, 0x7f, PT ;  /* 0x0000007f1000780c */ /* 0x000fda0003f84270 */
[----:B------:R4:W-:Y:S01]  /*30e0*/  @!P4 LDGSTS.E.BYPASS.LTC128B.128 [R248+0x5080], [R8.64], !P0 ;  /* 0x0508000008f8cfae */ /* 0x0009e2000c101d46 */
[----:B------:R-:W-:-:S13]  /*30f0*/  @!P4 ISETP.LT.OR P0, PT, R2, 0x21, !P3 ;  /* 0x000000210200c80c */ /* 0x000fda0005f01670 */
[----:B------:R4:W-:Y:S01]  /*3100*/  @!P4 LDGSTS.E.BYPASS.LTC128B.128 [R248+0x6880], [R8.64+0x80], !P0 ;  /* 0x0688008008f8cfae */ /* 0x0009e2000c101d46 */
[C---:B------:R-:W-:Y:S01]  /*3110*/  @!P4 ISETP.LT.OR P0, PT, R2.reuse, 0x21, !P2 ;  /* 0x000000210200c80c */ /* 0x040fe20005701670 */
[C---:B-1----:R-:W-:Y:S11]  /*3120*/  HMMA.16816.F32 R16, R160.reuse, R12, RZ ;  /* 0x0000000ca010723c */ /* 0x042ff600000018ff */
[----:B------:R-:W-:Y:S01]  /*3130*/  @!UPT UIADD3 URZ, URZ, URZ, URZ ;  /* 0x0000003f3f3ff290 */ /* 0x000fe2000fffe03f */
[----:B------:R4:W-:Y:S01]  /*3140*/  @!P4 LDGSTS.E.BYPASS.LTC128B.128 [R248+0x8080], [R8.64+0x100], !P0 ;  /* 0x0808010008f8cfae */ /* 0x0009e2000c101d46 */
[----:B------:R-:W-:Y:S01]  /*3150*/  @!P4 ISETP.LT.OR P0, PT, R2, 0x21, !P1 ;  /* 0x000000210200c80c */ /* 0x000fe20004f01670 */
[C---:B------:R-:W-:Y:S01]  /*3160*/  IMAD.IADD R2, R134.reuse, 0x1, R0 ;  /* 0x0000000186027824 */ /* 0x040fe200078e0200 */
[C---:B--2---:R-:W-:Y:S11]  /*3170*/  HMMA.16816.F32 R4, R160.reuse, R20, RZ ;  /* 0x00000014a004723c */ /* 0x044ff600000018ff */
[----:B------:R4:W-:Y:S04]  /*3180*/  @!P4 LDGSTS.E.BYPASS.LTC128B.128 [R248+0x9880], [R8.64+0x180], !P0 ;  /* 0x0988018008f8cfae */ /* 0x0009e8000c101d46 */
[----:B------:R-:W1:Y:S01]  /*3190*/  LDSM.16.M88.4 R48, [R2] ;  /* 0x000000000230783b */ /* 0x000e620000000200 */
[----:B------:R-:W-:Y:S01]  /*31a0*/  HMMA.16816.F32 R12, R160, R14, RZ ;  /* 0x0000000ea00c723c */ /* 0x000fe200000018ff */
[----:B------:R-:W-:-:S02]  /*31b0*/  @P5 IADD3 R240, R134, -0x20, RZ ;  /* 0xffffffe086f05810 */ /* 0x000fc40007ffe0ff */
[----:B------:R-:W2:Y:S05]  /*31c0*/  LDSM.16.M88.4 R40, [R2+0x800] ;  /* 0x000800000228783b */ /* 0x000eaa0000000200 */
[C---:B------:R-:W-:Y:S01]  /*31d0*/  HMMA.16816.F32 R16, R164.reuse, R24, R16 ;  /* 0x00000018a410723c */ /* 0x040fe20000001810 */
[----:B------:R-:W-:Y:S01]  /*31e0*/  IMAD.IADD R135, R0, 0x1, R240 ;  /* 0x0000000100877824 */ /* 0x000fe200078e02f0 */
[----:B------:R-:W-:Y:S04]  /*31f0*/  LDSM.16.M88.4 R64, [R240+0x1800] ;  /* 0x00180000f040783b */ /* 0x000fe80000000200 */
[----:B------:R-:W5:Y:S02]  /*3200*/  LDSM.16.M88.4 R52, [R135] ;  /* 0x000000008734783b */ /* 0x000f640000000200 */
[----:B------:R-:W-:Y:S02]  /*3210*/  HMMA.16816.F32 R28, R164, R36, R4 ;  /* 0x00000024a41c723c */ /* 0x000fe40000001804 */
[----:B------:R-:W-:Y:S04]  /*3220*/  LDSM.16.M88.4 R60, [R135+0x800] ;  /* 0x00080000873c783b */ /* 0x000fe80000000200 */
[----:B------:R-:W-:Y:S02]  /*3230*/  LDSM.16.M88.4 R68, [R135+0x1800] ;  /* 0x001800008744783b */ /* 0x000fe40000000200 */
[----:B----4-:R-:W-:Y:S02]  /*3240*/  HMMA.16816.F32 R8, R160, R22, RZ ;  /* 0x00000016a008723c */ /* 0x010fe400000018ff */
[----:B------:R-:W-:Y:S04]  /*3250*/  LDSM.16.M88.4 R20, [R135+0x1000] ;  /* 0x001000008714783b */ /* 0x000fe80000000200 */
[----:B------:R-:W-:Y:S02]  /*3260*/  LDSM.16.M88.4 R72, [R135+0x4800] ;  /* 0x004800008748783b */ /* 0x000fe40000000200 */
[----:B------:R-:W-:Y:S02]  /*3270*/  HMMA.16816.F32 R32, R164, R26, R12 ;  /* 0x0000001aa420723c */ /* 0x000fe4000000180c */
[----:B------:R-:W0:Y:S06]  /*3280*/  LDGDEPBAR ;  /* 0x00000000000079af */ /* 0x000e2c0000000000 */
[C---:B---3--:R-:W-:Y:S08]  /*3290*/  HMMA.16816.F32 R4, R160.reuse, R44, RZ ;  /* 0x0000002ca004723c */ /* 0x048ff000000018ff */
[----:B------:R-:W-:Y:S01]  /*32a0*/  HMMA.16816.F32 R24, R160, R46, RZ ;  /* 0x0000002ea018723c */ /* 0x000fe200000018ff */
[----:B------:R-:W3:Y:S07]  /*32b0*/  LDSM.16.M88.4 R44, [R2+0x1000] ;  /* 0x00100000022c783b */ /* 0x000eee0000000200 */
[----:B-1----:R-:W-:Y:S08]  /*32c0*/  HMMA.16816.F32 R12, R180, R48, R16 ;  /* 0x00000030b40c723c */ /* 0x002ff00000001810 */
[C---:B------:R-:W-:Y:S01]  /*32d0*/  HMMA.16816.F32 R16, R164.reuse, R38, R8 ;  /* 0x00000026a410723c */ /* 0x040fe20000001808 */
[----:B------:R-:W1:Y:S07]  /*32e0*/  LDSM.16.M88.4 R36, [R134+0x1800] ;  /* 0x001800008624783b */ /* 0x000e6e0000000200 */
[C---:B------:R-:W-:Y:S08]  /*32f0*/  HMMA.16816.F32 R8, R164.reuse, R56, R4 ;  /* 0x00000038a408723c */ /* 0x040ff00000001804 */
[----:B------:R-:W-:Y:S01]  /*3300*/  HMMA.16816.F32 R24, R164, R58, R24 ;  /* 0x0000003aa418723c */ /* 0x000fe20000001818 */
[----:B------:R-:W-:Y:S07]  /*3310*/  LDSM.16.M88.4 R56, [R2+0x1800] ;  /* 0x001800000238783b */ /* 0x000fee0000000200 */
[C---:B------:R-:W-:Y:S01]  /*3320*/  HMMA.16816.F32 R32, R180.reuse, R50, R32 ;  /* 0x00000032b420723c */ /* 0x040fe20000001820 */
[----:B------:R-:W4:Y:S07]  /*3330*/  LDSM.16.M88.4 R48, [R134+0x2000] ;  /* 0x002000008630783b */ /* 0x000f2e0000000200 */
[----:B--2---:R-:W-:Y:S08]  /*3340*/  HMMA.16816.F32 R28, R180, R40, R28 ;  /* 0x00000028b41c723c */ /* 0x004ff0000000181c */
[----:B-----5:R-:W-:Y:S08]  /*3350*/  HMMA.16816.F32 R4, R184, R52, R12 ;  /* 0x00000034b804723c */ /* 0x020ff0000000180c */
[C---:B------:R-:W-:Y:S01]  /*3360*/  HMMA.16816.F32 R12, R180.reuse, R42, R16 ;  /* 0x0000002ab40c723c */ /* 0x040fe20000001810 */
[----:B------:R-:W2:Y:S07]  /*3370*/  LDSM.16.M88.4 R40, [R134+0x2800] ;  /* 0x002800008628783b */ /* 0x000eae0000000200 */
[C---:B---3--:R-:W-:Y:S08]  /*3380*/  HMMA.16816.F32 R8, R180.reuse, R44, R8 ;  /* 0x0000002cb408723c */ /* 0x048ff00000001808 */
[----:B------:R-:W-:Y:S01]  /*3390*/  HMMA.16816.F32 R24, R180, R46, R24 ;  /* 0x0000002eb418723c */ /* 0x000fe20000001818 */
[----:B------:R-:W3:Y:S07]  /*33a0*/  LDSM.16.M88.4 R44, [R240+0x2000] ;  /* 0x00200000f02c783b */ /* 0x000eee0000000200 */
[C---:B------:R-:W-:Y:S01]  /*33b0*/  HMMA.16816.F32 R32, R184.reuse, R54, R32 ;  /* 0x00000036b820723c */ /* 0x040fe20000001820 */
[----:B------:R-:W-:Y:S07]  /*33c0*/  LDSM.16.M88.4 R52, [R2+0x2000] ;  /* 0x002000000234783b */ /* 0x000fee0000000200 */
[----:B------:R-:W-:Y:S08]  /*33d0*/  HMMA.16816.F32 R28, R184, R60, R28 ;  /* 0x0000003cb81c723c */ /* 0x000ff0000000181c */
[----:B-1----:R-:W-:Y:S08]  /*33e0*/  HMMA.16816.F32 R4, R188, R36, R4 ;  /* 0x00000024bc04723c */ /* 0x002ff00000001804 */
[C---:B------:R-:W-:Y:S01]  /*33f0*/  HMMA.16816.F32 R12, R184.reuse, R62, R12 ;  /* 0x0000003eb80c723c */ /* 0x040fe2000000180c */
[----:B------:R-:W-:Y:S07]  /*3400*/  LDSM.16.M88.4 R60, [R134+0x3000] ;  /* 0x00300000863c783b */ /* 0x000fee0000000200 */
[C---:B------:R-:W-:Y:S08]  /*3410*/  HMMA.16816.F32 R16, R184.reuse, R20, R8 ;  /* 0x00000014b810723c */ /* 0x040ff00000001808 */
[----:B------:R-:W-:Y:S08]  /*3420*/  HMMA.16816.F32 R24, R184, R22, R24 ;  /* 0x00000016b818723c */ /* 0x000ff00000001818 */
[C---:B------:R-:W-:Y:S01]  /*3430*/  HMMA.16816.F32 R32, R188.reuse, R38, R32 ;  /* 0x00000026bc20723c */ /* 0x040fe20000001820 */
[----:B------:R-:W1:Y:S07]  /*3440*/  LDSM.16.M88.4 R36, [R240+0x2800] ;  /* 0x00280000f024783b */ /* 0x000e6e0000000200 */
[----:B----4-:R-:W-:Y:S08]  /*3450*/  HMMA.16816.F32 R28, R188, R48, R28 ;  /* 0x00000030bc1c723c */ /* 0x010ff0000000181c */
[----:B------:R-:W-:Y:S08]  /*3460*/  HMMA.16816.F32 R4, R192, R64, R4 ;  /* 0x00000040c004723c */ /* 0x000ff00000001804 */
[C---:B------:R-:W-:Y:S01]  /*3470*/  HMMA.16816.F32 R8, R188.reuse, R50, R12 ;  /* 0x00000032bc08723c */ /* 0x040fe2000000180c */
[----:B------:R-:W-:Y:S07]  /*3480*/  LDSM.16.M88.4 R48, [R135+0x2000] ;  /* 0x002000008730783b */ /* 0x000fee0000000200 */
[C---:B--2---:R-:W-:Y:S08]  /*3490*/  HMMA.16816.F32 R16, R188.reuse, R40, R16 ;  /* 0x00000028bc10723c */ /* 0x044ff00000001810 */
[----:B------:R-:W-:Y:S01]  /*34a0*/  HMMA.16816.F32 R24, R188, R42, R24 ;  /* 0x0000002abc18723c */ /* 0x000fe20000001818 */
[----:B------:R-:W2:Y:S07]  /*34b0*/  LDSM.16.M88.4 R40, [R2+0x2800] ;  /* 0x002800000228783b */ /* 0x000eae0000000200 */
[C---:B------:R-:W-:Y:S01]  /*34c0*/  HMMA.16816.F32 R32, R192.reuse, R66, R32 ;  /* 0x00000042c020723c */ /* 0x040fe20000001820 */
[----:B------:R-:W-:Y:S07]  /*34d0*/  LDSM.16.M88.4 R64, [R2+0x4000] ;  /* 0x004000000240783b */ /* 0x000fee0000000200 */
[----:B---3--:R-:W-:Y:S08]  /*34e0*/  HMMA.16816.F32 R28, R192, R44, R28 ;  /* 0x0000002cc01c723c */ /* 0x008ff0000000181c */
[----:B------:R-:W-:Y:S08]  /*34f0*/  HMMA.16816.F32 R20, R196, R56, R4 ;  /* 0x00000038c414723c */ /* 0x000ff00000001804 */
[C---:B------:R-:W-:Y:S01]  /*3500*/  HMMA.16816.F32 R12, R192.reuse, R46, R8 ;  /* 0x0000002ec00c723c */ /* 0x040fe20000001808 */
[----:B------:R-:W-:Y:S07]  /*3510*/  LDSM.16.M88.4 R44, [R134+0x3800] ;  /* 0x00380000862c783b */ /* 0x000fee0000000200 */
[C---:B-1----:R-:W-:Y:S08]  /*3520*/  HMMA.16816.F32 R8, R192.reuse, R36, R16 ;  /* 0x00000024c008723c */ /* 0x042ff00000001810 */
[----:B------:R-:W-:Y:S01]  /*3530*/  HMMA.16816.F32 R4, R192, R38, R24 ;  /* 0x00000026c004723c */ /* 0x000fe20000001818 */
[----:B------:R-:W1:Y:S07]  /*3540*/  LDSM.16.M88.4 R36, [R135+0x2800] ;  /* 0x002800008724783b */ /* 0x000e6e0000000200 */
[C---:B------:R-:W-:Y:S01]  /*3550*/  HMMA.16816.F32 R32, R196.reuse, R58, R32 ;  /* 0x0000003ac420723c */ /* 0x040fe20000001820 */
[----:B------:R-:W-:Y:S07]  /*3560*/  LDSM.16.M88.4 R56, [R2+0x3000] ;  /* 0x003000000238783b */ /* 0x000fee0000000200 */
[----:B------:R-:W-:Y:S08]  /*3570*/  HMMA.16816.F32 R28, R196, R52, R28 ;  /* 0x00000034c41c723c */ /* 0x000ff0000000181c */
[----:B------:R-:W-:Y:S08]  /*3580*/  HMMA.16816.F32 R20, R200, R68, R20 ;  /* 0x00000044c814723c */ /* 0x000ff00000001814 */
[C---:B------:R-:W-:Y:S01]  /*3590*/  HMMA.16816.F32 R24, R196.reuse, R54, R12 ;  /* 0x00000036c418723c */ /* 0x040fe2000000180c */
[----:B------:R-:W3:Y:S07]  /*35a0*/  LDSM.16.M88.4 R52, [R240+0x3000] ;  /* 0x00300000f034783b */ /* 0x000eee0000000200 */
[C---:B--2---:R-:W-:Y:S08]  /*35b0*/  HMMA.16816.F32 R16, R196.reuse, R40, R8 ;  /* 0x00000028c410723c */ /* 0x044ff00000001808 */
[----:B------:R-:W-:Y:S01]  /*35c0*/  HMMA.16816.F32 R8, R196, R42, R4 ;  /* 0x0000002ac408723c */ /* 0x000fe20000001804 */
[----:B------:R-:W-:Y:S07]  /*35d0*/  LDSM.16.M88.4 R40, [R134+0x4000] ;  /* 0x004000008628783b */ /* 0x000fee0000000200 */
[C---:B------:R-:W-:Y:S01]  /*35e0*/  HMMA.16816.F32 R4, R200.reuse, R70, R32 ;  /* 0x00000046c804723c */ /* 0x040fe20000001820 */
[----:B------:R-:W-:Y:S07]  /*35f0*/  LDSM.16.M88.4 R68, [R2+0x4800] ;  /* 0x004800000244783b */ /* 0x000fee0000000200 */
[----:B------:R-:W-:Y:S08]  /*3600*/  HMMA.16816.F32 R12, R200, R48, R28 ;  /* 0x00000030c80c723c */ /* 0x000ff0000000181c */
[C---:B------:R-:W-:Y:S08]  /*3610*/  HMMA.16816.F32 R20, R204.reuse, R60, R20 ;  /* 0x0000003ccc14723c */ /* 0x040ff00000001814 */
[----:B------:R-:W-:Y:S01]  /*3620*/  HMMA.16816.F32 R4, R204, R62, R4 ;  /* 0x0000003ecc04723c */ /* 0x000fe20000001804 */
[----:B------:R-:W-:Y:S07]  /*3630*/  LDSM.16.M88.4 R60, [R240+0x5000] ;  /* 0x00500000f03c783b */ /* 0x000fee0000000200 */
[C---:B------:R-:W-:Y:S01]  /*3640*/  HMMA.16816.F32 R32, R200.reuse, R50, R24 ;  /* 0x00000032c820723c */ /* 0x040fe20000001818 */
[----:B------:R-:W2:Y:S04]  /*3650*/  LDSM.16.M88.4 R24, [R240+0x3800] ;  /* 0x00380000f018783b */ /* 0x000ea80000000200 */
[----:B------:R-:W-:Y:S03]  /*3660*/  LDSM.16.M88.4 R48, [R240+0x4000] ;  /* 0x00400000f030783b */ /* 0x000fe60000000200 */
[----:B-1----:R-:W-:Y:S08]  /*3670*/  HMMA.16816.F32 R28, R200, R36, R16 ;  /* 0x00000024c81c723c */ /* 0x002ff00000001810 */
[----:B------:R-:W-:Y:S08]  /*3680*/  HMMA.16816.F32 R16, R204, R44, R12 ;  /* 0x0000002ccc10723c */ /* 0x000ff0000000180c */
[C---:B---3--:R-:W-:Y:S01]  /*3690*/  HMMA.16816.F32 R12, R208.reuse, R52, R20 ;  /* 0x00000034d00c723c */ /* 0x048fe20000001814 */
[----:B------:R-:W1:Y:S07]  /*36a0*/  LDSM.16.M88.4 R20, [R135+0x3000] ;  /* 0x003000008714783b */ /* 0x000e6e0000000200 */
[----:B------:R-:W-:Y:S01]  /*36b0*/  HMMA.16816.F32 R4, R208, R54, R4 ;  /* 0x00000036d004723c */ /* 0x000fe20000001804 */
[----:B------:R-:W3:Y:S07]  /*36c0*/  LDSM.16.M88.4 R52, [R2+0x3800] ;  /* 0x003800000234783b */ /* 0x000eee0000000200 */
[----:B------:R-:W-:Y:S08]  /*36d0*/  HMMA.16816.F32 R36, R200, R38, R8 ;  /* 0x00000026c824723c */ /* 0x000ff00000001808 */
[----:B------:R-:W-:Y:S01]  /*36e0*/  HMMA.16816.F32 R8, R204, R46, R32 ;  /* 0x0000002ecc08723c */ /* 0x000fe20000001820 */
[----:B------:R-:W4:Y:S04]  /*36f0*/  LDSM.16.M88.4 R44, [R134+0x4800] ;  /* 0x00480000862c783b */ /* 0x000f280000000200 */
[----:B------:R-:W-:Y:S03]  /*3700*/  LDSM.16.M88.4 R32, [R240+0x4800] ;  /* 0x00480000f020783b */ /* 0x000fe60000000200 */
[----:B------:R-:W-:Y:S08]  /*3710*/  HMMA.16816.F32 R12, R212, R56, R12 ;  /* 0x00000038d40c723c */ /* 0x000ff0000000180c */
[----:B--2---:R-:W-:Y:S08]  /*3720*/  HMMA.16816.F32 R16, R208, R24, R16 ;  /* 0x00000018d010723c */ /* 0x004ff00000001810 */
[----:B------:R-:W-:Y:S01]  /*3730*/  HMMA.16816.F32 R4, R212, R58, R4 ;  /* 0x0000003ad404723c */ /* 0x000fe20000001804 */
[----:B------:R-:W-:Y:S07]  /*3740*/  LDSM.16.M88.4 R56, [R134+0x5800] ;  /* 0x005800008638783b */ /* 0x000fee0000000200 */
[----:B------:R-:W-:Y:S01]  /*3750*/  HMMA.16816.F32 R8, R208, R26, R8 ;  /* 0x0000001ad008723c */ /* 0x000fe20000001808 */
[----:B------:R-:W2:Y:S07]  /*3760*/  LDSM.16.M88.4 R24, [R135+0x3800] ;  /* 0x003800008718783b */ /* 0x000eae0000000200 */
[----:B-1----:R-:W-:Y:S08]  /*3770*/  HMMA.16816.F32 R12, R216, R20, R12 ;  /* 0x00000014d80c723c */ /* 0x002ff0000000180c */
[C---:B------:R-:W-:Y:S08]  /*3780*/  HMMA.16816.F32 R28, R204.reuse, R40, R28 ;  /* 0x00000028cc1c723c */ /* 0x040ff0000000181c */
[----:B------:R-:W-:Y:S01]  /*3790*/  HMMA.16816.F32 R40, R204, R42, R36 ;  /* 0x0000002acc28723c */ /* 0x000fe20000001824 */
[----:B------:R-:W1:Y:S07]  /*37a0*/  LDSM.16.M88.4 R36, [R134+0x5000] ;  /* 0x005000008624783b */ /* 0x000e6e0000000200 */
[----:B---3--:R-:W-:Y:S08]  /*37b0*/  HMMA.16816.F32 R16, R212, R52, R16 ;  /* 0x00000034d410723c */ /* 0x008ff00000001810 */
[----:B------:R-:W-:Y:S08]  /*37c0*/  HMMA.16816.F32 R4, R216, R22, R4 ;  /* 0x00000016d804723c */ /* 0x000ff00000001804 */
[----:B----4-:R-:W-:Y:S08]  /*37d0*/  HMMA.16816.F32 R12, R220, R44, R12 ;  /* 0x0000002cdc0c723c */ /* 0x010ff0000000180c */
[----:B------:R-:W-:Y:S08]  /*37e0*/  HMMA.16816.F32 R28, R208, R48, R28 ;  /* 0x00000030d01c723c */ /* 0x000ff0000000181c */
[----:B------:R-:W-:Y:S01]  /*37f0*/  HMMA.16816.F32 R20, R212, R54, R8 ;  /* 0x00000036d414723c */ /* 0x000fe20000001808 */
[----:B------:R-:W-:Y:S07]  /*3800*/  LDSM.16.M88.4 R52, [R2+0x5000] ;  /* 0x005000000234783b */ /* 0x000fee0000000200 */
[----:B------:R-:W-:Y:S01]  /*3810*/  HMMA.16816.F32 R40, R208, R50, R40 ;  /* 0x00000032d028723c */ /* 0x000fe20000001828 */
[----:B------:R-:W3:Y:S07]  /*3820*/  LDSM.16.M88.4 R48, [R135+0x4000] ;  /* 0x004000008730783b */ /* 0x000eee0000000200 */
[----:B--2---:R-:W-:Y:S08]  /*3830*/  HMMA.16816.F32 R16, R216, R24, R16 ;  /* 0x00000018d810723c */ /* 0x004ff00000001810 */
[----:B------:R-:W-:Y:S01]  /*3840*/  HMMA.16816.F32 R8, R220, R46, R4 ;  /* 0x0000002edc08723c */ /* 0x000fe20000001804 */
[----:B------:R-:W2:Y:S07]  /*3850*/  LDSM.16.M88.4 R44, [R240+0x5800] ;  /* 0x00580000f02c783b */ /* 0x000eae0000000200 */
[----:B------:R-:W-:Y:S08]  /*3860*/  HMMA.16816.F32 R4, R224, R32, R12 ;  /* 0x00000020e004723c */ /* 0x000ff0000000180c */
[----:B------:R-:W-:Y:S08]  /*3870*/  HMMA.16816.F32 R28, R212, R64, R28 ;  /* 0x00000040d41c723c */ /* 0x000ff0000000181c */
[----:B------:R-:W-:Y:S08]  /*3880*/  HMMA.16816.F32 R20, R216, R26, R20 ;  /* 0x0000001ad814723c */ /* 0x000ff00000001814 */
[----:B-1----:R-:W-:Y:S08]  /*3890*/  HMMA.16816.F32 R16, R220, R36, R16 ;  /* 0x00000024dc10723c */ /* 0x002ff00000001810 */
[----:B------:R-:W-:Y:S08]  /*38a0*/  HMMA.16816.F32 R12, R224, R34, R8 ;  /* 0x00000022e00c723c */ /* 0x000ff00000001808 */
[----:B------:R-:W-:Y:S01]  /*38b0*/  HMMA.16816.F32 R8, R212, R66, R40 ;  /* 0x00000042d408723c */ /* 0x000fe20000001828 */
[----:B------:R-:W1:Y:S07]  /*38c0*/  LDSM.16.M88.4 R40, [R135+0x5000] ;  /* 0x005000008728783b */ /* 0x000e6e0000000200 */
[----:B------:R-:W-:Y:S08]  /*38d0*/  HMMA.16816.F32 R4, R228, R68, R4 ;  /* 0x00000044e404723c */ /* 0x000ff00000001804 */
[----:B---3--:R-:W-:Y:S08]  /*38e0*/  HMMA.16816.F32 R28, R216, R48, R28 ;  /* 0x00000030d81c723c */ /* 0x008ff0000000181c */
[----:B------:R-:W-:Y:S01]  /*38f0*/  HMMA.16816.F32 R24, R220, R38, R20 ;  /* 0x00000026dc18723c */ /* 0x000fe20000001814 */
[----:B------:R-:W3:Y:S07]  /*3900*/  LDSM.16.M88.4 R36, [R2+0x5800] ;  /* 0x005800000224783b */ /* 0x000eee0000000200 */
[----:B------:R-:W-:Y:S08]  /*3910*/  HMMA.16816.F32 R20, R224, R60, R16 ;  /* 0x0000003ce014723c */ /* 0x000ff00000001810 */
[----:B------:R-:W-:Y:S08]  /*3920*/  HMMA.16816.F32 R12, R228, R70, R12 ;  /* 0x00000046e40c723c */ /* 0x000ff0000000180c */
[----:B------:R-:W-:Y:S08]  /*3930*/  HMMA.16816.F32 R8, R216, R50, R8 ;  /* 0x00000032d808723c */ /* 0x000ff00000001808 */
[----:B------:R-:W-:Y:S08]  /*3940*/  HMMA.16816.F32 R32, R232, R72, R4 ;  /* 0x00000048e820723c */ /* 0x000ff00000001804 */
[----:B------:R-:W-:Y:S08]  /*3950*/  HMMA.16816.F32 R4, R220, R56, R28 ;  /* 0x00000038dc04723c */ /* 0x000ff0000000181c */
[----:B------:R-:W-:Y:S01]  /*3960*/  HMMA.16816.F32 R16, R224, R62, R24 ;  /* 0x0000003ee010723c */ /* 0x000fe20000001818 */
[----:B------:R-:W4:Y:S01]  /*3970*/  LDSM.16.M88.4 R24, [R135+0x5800] ;  /* 0x005800008718783b */ /* 0x000f220000000200 */
[----:B------:R-:W-:Y:S01]  /*3980*/  ISETP.GT.AND P0, PT, R77, R249, PT ;  /* 0x000000f94d00720c */ /* 0x000fe20003f04270 */
[----:B------:R-:W-:-:S05]  /*3990*/  DEPBAR.LE SB0, 0x0 ;  /* 0x000080000000791a */ /* 0x000fca0000000000 */
[----:B------:R-:W-:Y:S08]  /*39a0*/  HMMA.16816.F32 R20, R228, R52, R20 ;  /* 0x00000034e414723c */ /* 0x000ff00000001814 */
[----:B------:R-:W-:Y:S01]  /*39b0*/  HMMA.16816.F32 R28, R232, R74, R12 ;  /* 0x0000004ae81c723c */ /* 0x000fe2000000180c */
[----:B------:R-:W-:-:S07]  /*39c0*/  FMUL.FTZ R0, R33, c[0x0][0x320] ;  /* 0x0000c80021007a20 */ /* 0x000fce0000410000 */
[----:B------:R-:W-:Y:S01]  /*39d0*/  HMMA.16816.F32 R12, R220, R58, R8 ;  /* 0x0000003adc0c723c */ /* 0x000fe20000001808 */
[----:B------:R5:W1:Y:S07]  /*39e0*/  MUFU.TANH R48, R0 ;  /* 0x0000000000307308 */ /* 0x000a6e0000002400 */
[----:B--2---:R-:W-:Y:S01]  /*39f0*/  HMMA.16816.F32 R8, R224, R44, R4 ;  /* 0x0000002ce008723c */ /* 0x004fe20000001804 */
[----:B-----5:R-:W-:-:S07]  /*3a00*/  FMUL.FTZ R0, R34, c[0x0][0x320] ;  /* 0x0000c80022007a20 */ /* 0x020fce0000410000 */
[----:B------:R-:W-:Y:S01]  /*3a10*/  HMMA.16816.F32 R4, R228, R54, R16 ;  /* 0x00000036e404723c */ /* 0x000fe20000001810 */
[----:B------:R2:W2:Y:S07]  /*3a20*/  MUFU.TANH R45, R0 ;  /* 0x00000000002d7308 */ /* 0x0004ae0000002400 */
[----:B-1----:R-:W-:Y:S01]  /*3a30*/  HMMA.16816.F32 R20, R232, R40, R20 ;  /* 0x00000028e814723c */ /* 0x002fe20000001814 */
[----:B--2---:R-:W-:-:S04]  /*3a40*/  FMUL.FTZ R0, R35, c[0x0][0x320] ;  /* 0x0000c80023007a20 */ /* 0x004fc80000410000 */
[----:B------:R1:W2:Y:S03]  /*3a50*/  MUFU.TANH R44, R0 ;  /* 0x00000000002c7308 */ /* 0x0002a60000002400 */
[----:B------:R-:W-:Y:S01]  /*3a60*/  HMMA.16816.F32 R16, R224, R46, R12 ;  /* 0x0000002ee010723c */ /* 0x000fe2000000180c */
[----:B-1----:R-:W-:-:S04]  /*3a70*/  FMUL.FTZ R0, R28, c[0x0][0x320] ;  /* 0x0000c8001c007a20 */ /* 0x002fc80000410000 */
[----:B------:R1:W1:Y:S03]  /*3a80*/  MUFU.TANH R34, R0 ;  /* 0x0000000000227308 */ /* 0x0002660000002400 */
[----:B---3--:R-:W-:Y:S01]  /*3a90*/  HMMA.16816.F32 R12, R228, R36, R8 ;  /* 0x00000024e40c723c */ /* 0x008fe20000001808 */
[----:B-1----:R-:W-:-:S04]  /*3aa0*/  FMUL.FTZ R0, R29, c[0x0][0x320] ;  /* 0x0000c8001d007a20 */ /* 0x002fc80000410000 */
[----:B------:R1:W3:Y:S03]  /*3ab0*/  MUFU.TANH R40, R0 ;  /* 0x0000000000287308 */ /* 0x0002e60000002400 */
[----:B------:R-:W-:Y:S01]  /*3ac0*/  HMMA.16816.F32 R4, R232, R42, R4 ;  /* 0x0000002ae804723c */ /* 0x000fe20000001804 */
[----:B-1----:R-:W-:-:S04]  /*3ad0*/  FMUL.FTZ R0, R30, c[0x0][0x320] ;  /* 0x0000c8001e007a20 */ /* 0x002fc80000410000 */
[----:B------:R1:W1:Y:S01]  /*3ae0*/  MUFU.TANH R41, R0 ;  /* 0x0000000000297308 */ /* 0x0002620000002400 */
[----:B------:R-:W-:Y:S02]  /*3af0*/  FMUL.FTZ R32, R32, c[0x0][0x320] ;  /* 0x0000c80020207a20 */ /* 0x000fe40000410000 */
[----:B-1----:R-:W-:-:S05]  /*3b00*/  FMUL.FTZ R0, R31, c[0x0][0x320] ;  /* 0x0000c8001f007a20 */ /* 0x002fca0000410000 */
[----:B------:R1:W1:Y:S01]  /*3b10*/  MUFU.TANH R35, R0 ;  /* 0x0000000000237308 */ /* 0x0002620000002400 */
[----:B------:R-:W-:Y:S01]  /*3b20*/  HMMA.16816.F32 R8, R228, R38, R16 ;  /* 0x00000026e408723c */ /* 0x000fe20000001810 */
[----:B-1----:R-:W-:-:S06]  /*3b30*/  FMUL.FTZ R0, R20, c[0x0][0x320] ;  /* 0x0000c80014007a20 */ /* 0x002fcc0000410000 */
[----:B------:R1:W1:Y:S01]  /*3b40*/  MUFU.TANH R28, R0 ;  /* 0x00000000001c7308 */ /* 0x0002620000002400 */
[----:B----4-:R-:W-:Y:S07]  /*3b50*/  HMMA.16816.F32 R12, R232, R24, R12 ;  /* 0x00000018e80c723c */ /* 0x010fee000000180c */
[----:B------:R-:W4:Y:S01]  /*3b60*/  MUFU.TANH R49, R32 ;  /* 0x0000002000317308 */ /* 0x000f220000002400 */
[----:B-1----:R-:W-:-:S07]  /*3b70*/  FMUL.FTZ R0, R21, c[0x0][0x320] ;  /* 0x0000c80015007a20 */ /* 0x002fce0000410000 */
[----:B------:R1:W1:Y:S02]  /*3b80*/  MUFU.TANH R29, R0 ;  /* 0x00000000001d7308 */ /* 0x0002640000002400 */
[----:B-1----:R-:W-:-:S06]  /*3b90*/  FMUL.FTZ R0, R22, c[0x0][0x320] ;  /* 0x0000c80016007a20 */ /* 0x002fcc0000410000 */
        /* <DEDUP_REMOVED lines=9> */
[----:B-1----:R-:W-:Y:S02]  /*3c30*/  FMUL.FTZ R0, R7, c[0x0][0x320] ;  /* 0x0000c80007007a20 */ /* 0x002fe40000410000 */
[----:B------:R-:W-:Y:S04]  /*3c40*/  HMMA.16816.F32 R4, R232, R26, R8 ;  /* 0x0000001ae804723c */ /* 0x000fe80000001808 */
        /* <DEDUP_REMOVED lines=14> */
[----:B------:R1:W1:Y:S01]  /*3d30*/  MUFU.TANH R22, R0 ;  /* 0x0000000000167308 */ /* 0x0002620000002400 */
[----:B------:R-:W-:Y:S01]  /*3d40*/  BSSY B0, `(.L_x_28) ;  /* 0x000002b000007945 */ /* 0x000fe20003800000 */
[----:B-1----:R-:W-:-:S06]  /*3d50*/  FMUL.FTZ R0, R7, c[0x0][0x320] ;  /* 0x0000c80007007a20 */ /* 0x002fcc0000410000 */
[----:B------:R1:W1:Y:S01]  /*3d60*/  MUFU.TANH R23, R0 ;  /* 0x0000000000177308 */ /* 0x0002620000002400 */
[----:B------:R-:W-:Y:S06]  /*3d70*/  BAR.SYNC.DEFER_BLOCKING 0x0 ;  /* 0x0000000000007b1d */ /* 0x000fec0000010000 */
[----:B------:R-:W-:Y:S05]  /*3d80*/  @!P0 BRA `(.L_x_29) ;  /* 0x0000026000008947 */ /* 0x000fea0003800000 */
[----:B--234-:R-:W-:Y:S02]  /*3d90*/  IADD3 R3, -R131, 0x30, RZ ;  /* 0x0000003083037810 */ /* 0x01cfe40007ffe1ff */
[----:B-1----:R-:W-:Y:S02]  /*3da0*/  IADD3 R0, R246, -0x2, RZ ;  /* 0xfffffffef6007810 */ /* 0x002fe40007ffe0ff */
[----:B------:R-:W-:-:S02]  /*3db0*/  ISETP.GE.AND P0, PT, R3, 0x21, PT ;  /* 0x000000210300780c */ /* 0x000fc40003f06270 */
[----:B------:R-:W-:Y:S02]  /*3dc0*/  SHF.R.S32.HI R2, RZ, 0x1f, R0 ;  /* 0x0000001fff027819 */ /* 0x000fe40000011400 */
[----:B------:R-:W-:Y:S02]  /*3dd0*/  ISETP.GE.AND P1, PT, R3, 0x1, PT ;  /* 0x000000010300780c */ /* 0x000fe40003f26270 */
[----:B------:R-:W-:Y:S01]  /*3de0*/  ISETP.GE.AND P5, PT, R250, c[0x0][0x1d4], PT ;  /* 0x00007500fa007a0c */ /* 0x000fe20003fa6270 */
[----:B------:R-:W-:Y:S01]  /*3df0*/  IMAD R2, R2, c[0x0][0x1e0], RZ ;  /* 0x0000780002027a24 */ /* 0x000fe200078e02ff */
[----:B------:R-:W-:Y:S02]  /*3e00*/  ISETP.GE.AND P3, PT, R252, c[0x0][0x1d4], PT ;  /* 0x00007500fc007a0c */ /* 0x000fe40003f66270 */
[----:B------:R-:W-:Y:S01]  /*3e10*/  ISETP.GE.AND P4, PT, R130, c[0x0][0x1d4], PT ;  /* 0x0000750082007a0c */ /* 0x000fe20003f86270 */
[----:B------:R-:W-:Y:S02]  /*3e20*/  IMAD R4, R0, c[0x0][0x1e4], R2 ;  /* 0x0000790000047a24 */ /* 0x000fe400078e0202 */
[----:B------:R-:W-:-:S02]  /*3e30*/  @P0 IMAD.MOV.U32 R5, RZ, RZ, c[0x0][0x1e0] ;  /* 0x00007800ff050624 */ /* 0x000fc400078e00ff */
[----:B------:R-:W-:Y:S02]  /*3e40*/  @P0 IMAD.MOV.U32 R6, RZ, RZ, 0x5 ;  /* 0x00000005ff060424 */ /* 0x000fe400078e00ff */
[----:B------:R-:W-:-:S03]  /*3e50*/  @P0 IMAD.SHL.U32 R2, R5, 0x20, RZ ;  /* 0x0000002005020824 */ /* 0x000fc600078e00ff */
[----:B------:R-:W-:Y:S01]  /*3e60*/  @P0 SHF.L.U64.HI R3, R5, R6, c[0x0][0x1e4] ;  /* 0x0000790005030619 */ /* 0x000fe20000010206 */
[----:B------:R-:W-:-:S04]  /*3e70*/  IMAD.WIDE.U32 R6, R0, c[0x0][0x1e0], RZ ;  /* 0x0000780000067a25 */ /* 0x000fc800078e00ff */
[----:B------:R-:W-:Y:S02]  /*3e80*/  IMAD.IADD R0, R7, 0x1, R4 ;  /* 0x0000000107007824 */ /* 0x000fe400078e0204 */
[----:B------:R-:W-:-:S04]  /*3e90*/  @P0 IMAD.WIDE.U32 R4, R6, 0x30, R2 ;  /* 0x0000003006040825 */ /* 0x000fc800078e0002 */
[----:B------:R-:W-:Y:S01]  /*3ea0*/  @P1 IMAD.WIDE.U32 R2, R6, 0x30, R78 ;  /* 0x0000003006021825 */ /* 0x000fe200078e004e */
[----:B------:R-:W-:-:S03]  /*3eb0*/  @P0 IADD3 R6, P2, R80, R4, RZ ;  /* 0x0000000450060210 */ /* 0x000fc60007f5e0ff */
[C---:B------:R-:W-:Y:S02]  /*3ec0*/  @P0 IMAD R7, R0.reuse, 0x30, RZ ;  /* 0x0000003000070824 */ /* 0x040fe400078e02ff */
[----:B------:R-:W-:-:S03]  /*3ed0*/  @P1 IMAD R0, R0, 0x30, RZ ;  /* 0x0000003000001824 */ /* 0x000fc600078e02ff */
[----:B------:R-:W-:Y:S01]  /*3ee0*/  @P0 IADD3.X R7, R79, R7, R5, P2, !PT ;  /* 0x000000074f070210 */ /* 0x000fe200017fe405 */
[----:B------:R-:W-:Y:S01]  /*3ef0*/  @P1 IMAD.IADD R0, R3, 0x1, R0 ;  /* 0x0000000103001824 */ /* 0x000fe200078e0200 */
[----:B------:R-:W-:-:S04]  /*3f00*/  @P1 LEA R4, P2, R2, c[0x0][0x1c8], 0x1 ;  /* 0x0000720002041a11 */ /* 0x000fc800078408ff */
[----:B------:R-:W-:Y:S02]  /*3f10*/  @P1 LEA.HI.X R5, R2, c[0x0][0x1cc], R0, 0x1, P2 ;  /* 0x0000730002051a11 */ /* 0x000fe400010f0c00 */
[----:B------:R-:W-:-:S03]  /*3f20*/  @P0 LEA R2, P2, R6, c[0x0][0x1c8], 0x1 ;  /* 0x0000720006020a11 */ /* 0x000fc600078408ff */
[----:B------:R-:W-:Y:S01]  /*3f30*/  @!PT LDS RZ, [RZ] ;  /* 0x00000000fffff984 */ /* 0x000fe20000000800 */
[----:B------:R-:W-:Y:S01]  /*3f40*/  @!PT LDS RZ, [RZ] ;  /* 0x00000000fffff984 */ /* 0x000fe20000000800 */
[----:B------:R-:W-:Y:S01]  /*3f50*/  @!PT LDS RZ, [RZ] ;  /* 0x00000000fffff984 */ /* 0x000fe20000000800 */
[----:B------:R1:W-:Y:S01]  /*3f60*/  @P1 LDGSTS.E.BYPASS.LTC128B.128 [R248+0x14080], [R4.64], !P5 ;  /* 0x1408000004f81fae */ /* 0x0003e2000e901d46 */
[----:B------:R-:W-:-:S03]  /*3f70*/  @P0 LEA.HI.X R3, R6, c[0x0][0x1cc], R7, 0x1, P2 ;  /* 0x0000730006030a11 */ /* 0x000fc600010f0c07 */
[----:B------:R1:W-:Y:S04]  /*3f80*/  @P1 LDGSTS.E.BYPASS.LTC128B.128 [R248+0x15880], [R4.64+0x80], !P3 ;  /* 0x1588008004f81fae */ /* 0x0003e8000d901d46 */
[----:B------:R1:W-:Y:S04]  /*3f90*/  @P1 LDGSTS.E.BYPASS.LTC128B.128 [R248+0x17080], [R4.64+0x100], !P4 ;  /* 0x1708010004f81fae */ /* 0x0003e8000e101d46 */
[----:B------:R1:W-:Y:S04]  /*3fa0*/  @P1 LDGSTS.E.BYPASS.LTC128B.128 [R248+0x18880], [R4.64+0x180], !P6 ;  /* 0x1888018004f81fae */ /* 0x0003e8000f101d46 */
[----:B------:R1:W-:Y:S04]  /*3fb0*/  @P0 LDGSTS.E.BYPASS.LTC128B.128 [R248+0x15080], [R2.64], !P5 ;  /* 0x1508000002f80fae */ /* 0x0003e8000e901d46 */
[----:B------:R1:W-:Y:S04]  /*3fc0*/  @P0 LDGSTS.E.BYPASS.LTC128B.128 [R248+0x16880], [R2.64+0x80], !P3 ;  /* 0x1688008002f80fae */ /* 0x0003e8000d901d46 */
[----:B------:R1:W-:Y:S04]  /*3fd0*/  @P0 LDGSTS.E.BYPASS.LTC128B.128 [R248+0x18080], [R2.64+0x100], !P4 ;  /* 0x1808010002f80fae */ /* 0x0003e8000e101d46 */
[----:B------:R1:W-:Y:S02]  /*3fe0*/  @P0 LDGSTS.E.BYPASS.LTC128B.128 [R248+0x19880], [R2.64+0x180], !P6 ;  /* 0x1988018002f80fae */ /* 0x0003e4000f101d46 */
.L_x_29:
[----:B--234-:R-:W-:Y:S05]  /*3ff0*/  BSYNC B0 ;  /* 0x0000000000007941 */ /* 0x01cfea0003800000 */
.L_x_28:
[----:B-1----:R-:W2:Y:S04]  /*4000*/  LDL R0, [R1+0x44] ;  /* 0x0000440001007983 */ /* 0x002ea80000100800 */
[----:B------:R-:W-:Y:S04]  /*4010*/  LDSM.16.MT88.4 R64, [R237+0x800] ;  /* 0x00080000ed40783b */ /* 0x000fe80000004200 */
[----:B------:R-:W-:Y:S04]  /*4020*/  LDSM.16.MT88.4 R56, [R236+0x2000] ;  /* 0x00200000ec38783b */ /* 0x000fe80000004200 */
[----:B------:R-:W-:Y:S04]  /*4030*/  LDSM.16.MT88.4 R84, [R238+0x2000] ;  /* 0x00200000ee54783b */ /* 0x000fe80000004200 */
[----:B------:R-:W-:Y:S04]  /*4040*/  LDSM.16.MT88.4 R72, [R238+0x800] ;  /* 0x00080000ee48783b */ /* 0x000fe80000004200 */
[----:B------:R-:W-:Y:S04]  /*4050*/  LDSM.16.MT88.4 R60, [R239+0x800] ;  /* 0x00080000ef3c783b */ /* 0x000fe80000004200 */
[----:B------:R-:W-:Y:S04]  /*4060*/  LDSM.16.MT88.4 R68, [R239+0x1800] ;  /* 0x00180000ef44783b */ /* 0x000fe80000004200 */
[----:B------:R-:W-:Y:S04]  /*4070*/  STL [R1+0xb8], R162 ;  /* 0x0000b8a201007387 */ /* 0x000fe80000100800 */
[----:B------:R-:W-:Y:S04]  /*4080*/  STL [R1+0xb4], R161 ;  /* 0x0000b4a101007387 */ /* 0x000fe80000100800 */
[----:B------:R-:W-:Y:S04]  /*4090*/  STL [R1+0xb0], R160 ;  /* 0x0000b0a001007387 */ /* 0x000fe80000100800 */
[----:B------:R-:W-:Y:S04]  /*40a0*/  STL [R1+0xac], R135 ;  /* 0x0000ac8701007387 */ /* 0x000fe80000100800 */
[----:B------:R-:W-:Y:S04]  /*40b0*/  STL [R1+0xa8], R134 ;  /* 0x0000a88601007387 */ /* 0x000fe80000100800 */
[----:B------:R-:W0:Y:S01]  /*40c0*/  LDGDEPBAR ;  /* 0x00000000000079af */ /* 0x000e220000000000 */
[----:B--2---:R-:W-:-:S03]  /*40d0*/  IMAD.IADD R0, R76, 0x1, -R0 ;  /* 0x000000014c007824 */ /* 0x004fc600078e0a00 */
[----:B------:R-:W-:Y:S02]  /*40e0*/  LDSM.16.MT88.4 R76, [R238+0x1800] ;  /* 0x00180000ee4c783b */ /* 0x000fe40000004200 */
[C---:B------:R-:W-:Y:S02]  /*40f0*/  ISETP.GT.AND P2, PT, R0.reuse, RZ, PT ;  /* 0x000000ff0000720c */ /* 0x040fe40003f44270 */
[C---:B------:R-:W-:Y:S02]  /*4100*/  ISETP.GT.AND P1, PT, R0.reuse, 0x1, PT ;  /* 0x000000010000780c */ /* 0x040fe40003f24270 */
[----:B------:R-:W-:Y:S02]  /*4110*/  ISETP.GT.AND P0, PT, R0, 0x8, PT ;  /* 0x000000080000780c */ /* 0x000fe40003f04270 */
[----:B------:R-:W-:Y:S02]  /*4120*/  FSEL R8, R49, -INF , P2 ;  /* 0xff80000031087808 */ /* 0x000fe40001000000 */
[----:B------:R-:W-:-:S02]  /*4130*/  FSEL R7, R48, -INF , P1 ;  /* 0xff80000030077808 */ /* 0x000fc40000800000 */
[----:B------:R-:W-:Y:S01]  /*4140*/  ISETP.GT.AND P4, PT, R0, 0x9, PT ;  /* 0x000000090000780c */ /* 0x000fe20003f84270 */
[----:B------:R-:W-:Y:S01]  /*4150*/  LDSM.16.MT88.4 R48, [R236+0x1800] ;  /* 0x00180000ec30783b */ /* 0x000fe20000004200 */
[----:B------:R-:W-:Y:S02]  /*4160*/  FSEL R6, R34, -INF , P0 ;  /* 0xff80000022067808 */ /* 0x000fe40000000000 */
[----:B------:R-:W-:Y:S02]  /*4170*/  FMNMX.FTZ R2, R8, R7, !PT ;  /* 0x0000000708027209 */ /* 0x000fe40007810000 */
[----:B------:R-:W-:Y:S02]  /*4180*/  ISETP.GT.AND P6, PT, R0, 0x10, PT ;  /* 0x000000100000780c */ /* 0x000fe40003fc4270 */
[----:B------:R-:W-:Y:S02]  /*4190*/  FSEL R5, R40, -INF , P4 ;  /* 0xff80000028057808 */ /* 0x000fe40002000000 */
[----:B------:R-:W-:-:S02]  /*41a0*/  FMNMX.FTZ R2, R6, R2, !PT ;  /* 0x0000000206027209 */ /* 0x000fc40007810000 */
[----:B------:R-:W-:Y:S02]  /*41b0*/  ISETP.GT.AND P5, PT, R0, 0x11, PT ;  /* 0x000000110000780c */ /* 0x000fe40003fa4270 */
        /* <DEDUP_REMOVED lines=11> */
[----:B------:R-:W-:Y:S02]  /*4270*/  FSEL R18, R45, -INF , P2 ;  /* 0xff8000002d127808 */ /* 0x000fe40001000000 */
[----:B------:R-:W-:Y:S02]  /*4280*/  ISETP.GT.AND P2, PT, R0, 0x21, PT ;  /* 0x000000210000780c */ /* 0x000fe40003f44270 */
[----:B------:R-:W-:Y:S02]  /*4290*/  FSEL R107, R19, -INF , P3 ;  /* 0xff800000136b7808 */ /* 0x000fe40001800000 */
[----:B------:R-:W-:Y:S02]  /*42a0*/  FMNMX.FTZ R2, R13, R2, !PT ;  /* 0x000000020d027209 */ /* 0x000fe40007810000 */
[----:B------:R-:W-:Y:S02]  /*42b0*/  FSEL R17, R44, -INF , P1 ;  /* 0xff8000002c117808 */ /* 0x000fe40000800000 */
[----:B------:R-:W-:Y:S01]  /*42c0*/  ISETP.GT.AND P1, PT, R0, 0x28, PT ;  /* 0x000000280000780c */ /* 0x000fe20003f24270 */
[----:B------:R-:W-:Y:S01]  /*42d0*/  LDSM.16.MT88.4 R44, [R241] ;  /* 0x00000000f12c783b */ /* 0x000fe20000004200 */
[----:B------:R-:W-:-:S02]  /*42e0*/  FSEL R106, R20, -INF , P2 ;  /* 0xff800000146a7808 */ /* 0x000fc40001000000 */
[----:B------:R-:W-:Y:S02]  /*42f0*/  FMNMX.FTZ R2, R107, R2, !PT ;  /* 0x000000026b027209 */ /* 0x000fe40007810000 */
[----:B------:R-:W-:Y:S02]  /*4300*/  FSEL R16, R41, -INF , P0 ;  /* 0xff80000029107808 */ /* 0x000fe40000000000 */
[----:B------:R-:W-:Y:S02]  /*4310*/  ISETP.GT.AND P0, PT, R0, 0x29, PT ;  /* 0x000000290000780c */ /* 0x000fe40003f04270 */
[----:B------:R-:W-:Y:S02]  /*4320*/  FSEL R105, R12, -INF , P1 ;  /* 0xff8000000c697808 */ /* 0x000fe40000800000 */
[----:B------:R-:W-:Y:S02]  /*4330*/  FMNMX.FTZ R2, R106, R2, !PT ;  /* 0x000000026a027209 */ /* 0x000fe40007810000 */
[----:B------:R-:W-:-:S02]  /*4340*/  FSEL R104, R10, -INF , P0 ;  /* 0xff8000000a687808 */ /* 0x000fc40000000000 */
[----:B------:R-:W-:Y:S02]  /*4350*/  FMNMX.FTZ R2, R105, R2, !PT ;  /* 0x0000000269027209 */ /* 0x000fe40007810000 */
[----:B------:R-:W-:Y:S02]  /*4360*/  FMNMX.FTZ R3, R18, R17, !PT ;  /* 0x0000001112037209 */ /* 0x000fe40007810000 */
[----:B------:R-:W-:Y:S02]  /*4370*/  FMNMX.FTZ R2, R104, R2, !PT ;  /* 0x0000000268027209 */ /* 0x000fe40007810000 */
[----:B------:R-:W-:Y:S02]  /*4380*/  FSEL R15, R35, -INF , P4 ;  /* 0xff800000230f7808 */ /* 0x000fe40002000000 */
[----:B------:R-:W-:Y:S01]  /*4390*/  FMNMX.FTZ R3, R16, R3, !PT ;  /* 0x0000000310037209 */ /* 0x000fe20007810000 */
[----:B------:R-:W1:Y:S01]  /*43a0*/  SHFL.BFLY PT, R20, R2, 0x2, 0x1f ;  /* 0x0c401f0002147f89 */ /* 0x000e6200000e0000 */
[----:B------:R-:W-:-:S02]  /*43b0*/  FSEL R14, R32, -INF , P6 ;  /* 0xff800000200e7808 */ /* 0x000fc40003000000 */
[C---:B------:R-:W-:Y:S02]  /*43c0*/  ISETP.GT.AND P6, PT, R0.reuse, 0x11, PT ;  /* 0x000000110000780c */ /* 0x040fe40003fc4270 */
[----:B------:R-:W-:Y:S02]  /*43d0*/  ISETP.GT.AND P4, PT, R0, 0x18, PT ;  /* 0x000000180000780c */ /* 0x000fe40003f84270 */
[----:B------:R-:W-:Y:S02]  /*43e0*/  FMNMX.FTZ R0, R15, R3, !PT ;  /* 0x000000030f007209 */ /* 0x000fe40007810000 */
[----:B------:R-:W-:Y:S02]  /*43f0*/  FSEL R12, R33, -INF , P6 ;  /* 0xff800000210c7808 */ /* 0x000fe40003000000 */
[----:B------:R-:W-:Y:S01]  /*4400*/  FMNMX.FTZ R0, R14, R0, !PT ;  /* 0x000000000e007209 */ /* 0x000fe20007810000 */
[----:B------:R-:W-:Y:S01]  /*4410*/  LDSM.16.MT88.4 R32, [R236] ;  /* 0x00000000ec20783b */ /* 0x000fe20000004200 */
[----:B------:R-:W-:-:S02]  /*4420*/  FSEL R10, R30, -INF , P4 ;  /* 0xff8000001e0a7808 */ /* 0x000fc40002000000 */
[----:B------:R-:W-:Y:S02]  /*4430*/  FMNMX.FTZ R0, R12, R0, !PT ;  /* 0x000000000c007209 */ /* 0x000fe40007810000 */
[----:B------:R-:W-:Y:S02]  /*4440*/  FSEL R19, R31, -INF , P5 ;  /* 0xff8000001f137808 */ /* 0x000fe40002800000 */
[----:B------:R-:W-:Y:S01]  /*4450*/  FMNMX.FTZ R0, R10, R0, !PT ;  /* 0x000000000a007209 */ /* 0x000fe20007810000 */
[----:B------:R-:W-:Y:S01]  /*4460*/  LDSM.16.MT88.4 R28, [R236+0x800] ;  /* 0x00080000ec1c783b */ /* 0x000fe20000004200 */
[----:B------:R-:W-:Y:S02]  /*4470*/  FSEL R103, R25, -INF , P3 ;  /* 0xff80000019677808 */ /* 0x000fe40001800000 */
[----:B------:R-:W-:Y:S02]  /*4480*/  FMNMX.FTZ R0, R19, R0, !PT ;  /* 0x0000000013007209 */ /* 0x000fe40007810000 */
[----:B------:R-:W-:-:S02]  /*4490*/  FSEL R102, R24, -INF , P2 ;  /* 0xff80000018667808 */ /* 0x000fc40001000000 */
[----:B------:R-:W-:Y:S01]  /*44a0*/  FMNMX.FTZ R3, R103, R0, !PT ;  /* 0x0000000067037209 */ /* 0x000fe20007810000 */
[----:B------:R-:W-:Y:S01]  /*44b0*/  LDSM.16.MT88.4 R24, [R238] ;  /* 0x00000000ee18783b */ /* 0x000fe20000004200 */
[----:B-1----:R-:W-:Y:S02]  /*44c0*/  FMNMX.FTZ R0, R2, R20, !PT ;  /* 0x0000001402007209 */ /* 0x002fe40007810000 */
[----:B------:R-:W-:Y:S02]  /*44d0*/  FSEL R101, R22, -INF , P1 ;  /* 0xff80000016657808 */ /* 0x000fe40000800000 */
[----:B------:R-:W-:Y:S01]  /*44e0*/  FMNMX.FTZ R3, R102, R3, !PT ;  /* 0x0000000366037209 */ /* 0x000fe20007810000 */
[----:B------:R-:W1:Y:S01]  /*44f0*/  SHFL.BFLY PT, R2, R0, 0x1, 0x1f ;  /* 0x0c201f0000027f89 */ /* 0x000e6200000e0000 */
[----:B------:R-:W-:Y:S02]  /*4500*/  FSEL R100, R23, -INF , P0 ;  /* 0xff80000017647808 */ /* 0x000fe40000000000 */
[----:B------:R-:W-:-:S04]  /*4510*/  FMNMX.FTZ R3, R101, R3, !PT ;  /* 0x0000000365037209 */ /* 0x000fc80007810000 */
[----:B------:R-:W-:-:S05]  /*4520*/  FMNMX.FTZ R3, R100, R3, !PT ;  /* 0x0000000364037209 */ /* 0x000fca0007810000 */
[----:B------:R-:W2:Y:S01]  /*4530*/  SHFL.BFLY PT, R20, R3, 0x2, 0x1f ;  /* 0x0c401f0003147f89 */ /* 0x000ea200000e0000 */
[----:B-1----:R-:W-:-:S04]  /*4540*/  FMNMX.FTZ R133, R0, R2, !PT ;  /* 0x0000000200857209 */ /* 0x002fc80007810000 */
[C---:B------:R-:W-:Y:S01]  /*4550*/  FSETP.NEU.FTZ.AND P0, PT, R133.reuse, -INF , PT ;  /* 0xff8000008500780b */ /* 0x040fe20003f1d000 */
[----:B------:R-:W-:-:S05]  /*4560*/  FMUL.FTZ R2, R133, c[0x0][0x2d0] ;  /* 0x0000b40085027a20 */ /* 0x000fca0000410000 */
[----:B------:R-:W-:Y:S02]  /*4570*/  FSEL R2, R2, RZ, P0 ;  /* 0x000000ff02027208 */ /* 0x000fe40000000000 */
[----:B--2---:R-:W-:Y:S02]  /*4580*/  FMNMX.FTZ R0, R3, R20, !PT ;  /* 0x0000001403007209 */ /* 0x004fe40007810000 */
[----:B------:R-:W-:Y:S01]  /*4590*/  LDSM.16.MT88.4 R20, [R237] ;  /* 0x00000000ed14783b */ /* 0x000fe20000004200 */
[----:B------:R-:W-:-:S03]  /*45a0*/  FFMA.FTZ R3, R8, c[0x0][0x2d0], -R2 ;  /* 0x0000b40008037a23 */ /* 0x000fc60000010802 */
[----:B------:R-:W1:Y:S01]  /*45b0*/  SHFL.BFLY PT, R8, R0, 0x1, 0x1f ;  /* 0x0c201f0000087f89 */ /* 0x000e6200000e0000 */
[----:B------:R2:W-:Y:S02]  /*45c0*/  MUFU.EX2 R89, R3 ;  /* 0x0000000300597308 */ /* 0x0005e40000000800 */
[----:B--2---:R-:W-:-:S06]  /*45d0*/  FFMA.FTZ R3, R7, c[0x0][0x2d0], -R2 ;  /* 0x0000b40007037a23 */ /* 0x004fcc0000010802 */
[----:B------:R2:W3:Y:S01]  /*45e0*/  MUFU.EX2 R88, R3 ;  /* 0x0000000300587308 */ /* 0x0004e20000000800 */
[----:B-1----:R-:W-:Y:S01]  /*45f0*/  FMNMX.FTZ R132, R0, R8, !PT ;  /* 0x0000000800847209 */ /* 0x002fe20007810000 */
[----:B------:R-:W-:-:S03]  /*4600*/  FFMA.FTZ R0, R11, c[0x0][0x2d0], -R2 ;  /* 0x0000b4000b007a23 */ /* 0x000fc60000010802 */
[----:B------:R-:W-:-:S03]  /*4610*/  FSETP.NEU.FTZ.AND P0, PT, R132, -INF , PT ;  /* 0xff8000008400780b */ /* 0x000fc60003f1d000 */
[----:B------:R1:W-:Y:S01]  /*4620*/  MUFU.EX2 R96, R0 ;  /* 0x0000000000607308 */ /* 0x0003e20000000800 */
[----:B--2---:R-:W-:Y:S01]  /*4630*/  FFMA.FTZ R3, R6, c[0x0][0x2d0], -R2 ;  /* 0x0000b40006037a23 */ /* 0x004fe20000010802 */
[----:B---3--:R-:W-:-:S06]  /*4640*/  F2FP.PACK_AB R8, R88, R89 ;  /* 0x000000595808723e */ /* 0x008fcc00000000ff */
[----:B------:R2:W-:Y:S01]  /*4650*/  MUFU.EX2 R91, R3 ;  /* 0x00000003005b7308 */ /* 0x0005e20000000800 */
[----:B-1----:R-:W-:-:S07]  /*4660*/  FFMA.FTZ R0, R9, c[0x0][0x2d0], -R2 ;  /* 0x0000b40009007a23 */ /* 0x002fce0000010802 */
[----:B------:R-:W-:Y:S01]  /*4670*/  MUFU.EX2 R97, R0 ;  /* 0x0000000000617308 */ /* 0x000fe20000000800 */
[----:B--2---:R-:W-:-:S07]  /*4680*/  FFMA.FTZ R3, R5, c[0x0][0x2d0], -R2 ;  /* 0x0000b40005037a23 */ /* 0x004fce0000010802 */
[----:B------:R1:W-:Y:S02]  /*4690*/  MUFU.EX2 R90, R3 ;  /* 0x00000003005a7308 */ /* 0x0003e40000000800 */
[----:B-1----:R-:W-:-:S06]  /*46a0*/  FFMA.FTZ R3, R4, c[0x0][0x2d0], -R2 ;  /* 0x0000b40004037a23 */ /* 0x002fcc0000010802 */
[----:B------:R1:W2:Y:S02]  /*46b0*/  MUFU.EX2 R94, R3 ;  /* 0x00000003005e7308 */ /* 0x0002a40000000800 */
[----:B-1----:R-:W-:Y:S01]  /*46c0*/  FMUL.FTZ R3, R132, c[0x0][0x2d0] ;  /* 0x0000b40084037a20 */ /* 0x002fe20000410000 */
[----:B--2---:R-:W-:-:S04]  /*46d0*/  F2FP.PACK_AB R4, R96, R94 ;  /* 0x0000005e6004723e */ /* 0x004fc800000000ff */
[----:B------:R-:W-:Y:S01]  /*46e0*/  FSEL R0, R3, RZ, P0 ;  /* 0x000000ff03007208 */ /* 0x000fe20000000000 */
[----:B------:R-:W-:-:S04]  /*46f0*/  FFMA.FTZ R3, R13, c[0x0][0x2d0], -R2 ;  /* 0x0000b4000d037a23 */ /* 0x000fc80000010802 */
[----:B------:R1:W2:Y:S02]  /*4700*/  MUFU.EX2 R98, R3 ;  /* 0x0000000300627308 */ /* 0x0002a40000000800 */
[----:B-1----:R-:W-:Y:S01]  /*4710*/  FFMA.FTZ R3, R18, c[0x0][0x2d0], -R0 ;  /* 0x0000b40012037a23 */ /* 0x002fe20000010800 */
[----:B--2---:R-:W-:-:S05]  /*4720*/  F2FP.PACK_AB R6, R98, R97 ;  /* 0x000000616206723e */ /* 0x004fca00000000ff */
[----:B------:R1:W-:Y:S02]  /*4730*/  MUFU.EX2 R82, R3 ;  /* 0x0000000300527308 */ /* 0x0003e40000000800 */
[----:B-1----:R-:W-:-:S06]  /*4740*/  FFMA.FTZ R3, R17, c[0x0][0x2d0], -R0 ;  /* 0x0000b40011037a23 */ /* 0x002fcc0000010800 */
        /* <DEDUP_REMOVED lines=12> */
[----:B------:R-:W-:Y:S02]  /*4810*/  F2FP.PACK_AB R10, R90, R91 ;  /* 0x0000005b5a0a723e */ /* 0x000fe400000000ff */
[----:B--2---:R-:W-:-:S03]  /*4820*/  F2FP.PACK_AB R5, R93, R92 ;  /* 0x0000005c5d05723e */ /* 0x004fc600000000ff */
[----:B------:R1:W-:Y:S02]  /*4830*/  MUFU.EX2 R95, R3 ;  /* 0x00000003005f7308 */ /* 0x0003e40000000800 */
[C---:B------:R-:W-:Y:S08]  /*4840*/  HMMA.16816.F32 R12, R8.reuse, R34, RZ ;  /* 0x00000022080c723c */ /* 0x040ff000000018ff */
[----:B------:R-:W-:Y:S01]  /*4850*/  HMMA.16816.F32 R36, R8, R20, RZ ;  /* 0x000000140824723c */ /* 0x000fe200000018ff */
[----:B-1----:R-:W-:-:S04]  /*4860*/  FFMA.FTZ R3, R19, c[0x0][0x2d0], -R0 ;  /* 0x0000b40013037a23 */ /* 0x002fc80000010800 */
[----:B------:R-:W1:Y:S03]  /*4870*/  MUFU.EX2 R99, R3 ;  /* 0x0000000300637308 */ /* 0x000e660000000800 */
[C---:B------:R-:W-:Y:S08]  /*4880*/  HMMA.16816.F32 R16, R8.reuse, R32, RZ ;  /* 0x000000200810723c */ /* 0x040ff000000018ff */
[----:B------:R-:W-:Y:S01]  /*4890*/  HMMA.16816.F32 R32, R8, R22, RZ ;  /* 0x000000160820723c */ /* 0x000fe200000018ff */
[----:B-1----:R-:W-:-:S07]  /*48a0*/  F2FP.PACK_AB R7, R99, R95 ;  /* 0x0000005f6307723e */ /* 0x002fce00000000ff */
[----:B------:R-:W-:Y:S08]  /*48b0*/  HMMA.16816.F32 R20, R8, R48, RZ ;  /* 0x000000300814723c */ /* 0x000ff000000018ff */
[----:B------:R-:W-:Y:S08]  /*48c0*/  HMMA.16816.F32 R144, R4, R30, R12 ;  /* 0x0000001e0490723c */ /* 0x000ff0000000180c */
[----:B------:R-:W-:Y:S08]  /*48d0*/  HMMA.16816.F32 R12, R8, R76, RZ ;  /* 0x0000004c080c723c */ /* 0x000ff000000018ff */
[----:B------:R-:W-:Y:S08]  /*48e0*/  HMMA.16816.F32 R156, R4, R28, R16 ;  /* 0x0000001c049c723c */ /* 0x000ff00000001810 */
[C---:B------:R-:W-:Y:S08]  /*48f0*/  HMMA.16816.F32 R52, R8.reuse, R24, RZ ;  /* 0x000000180834723c */ /* 0x040ff000000018ff */
[----:B------:R-:W-:Y:S08]  /*4900*/  HMMA.16816.F32 R40, R8, R26, RZ ;  /* 0x0000001a0828723c */ /* 0x000ff000000018ff */
[----:B------:R-:W-:Y:S08]  /*4910*/  HMMA.16816.F32 R108, R4, R66, R32 ;  /* 0x00000042046c723c */ /* 0x000ff00000001820 */
[C---:B------:R-:W-:Y:S08]  /*4920*/  HMMA.16816.F32 R28, R8.reuse, R44, RZ ;  /* 0x0000002c081c723c */ /* 0x040ff000000018ff */
[----:B------:R-:W-:Y:S01]  /*4930*/  HMMA.16816.F32 R24, R8, R46, RZ ;  /* 0x0000002e0818723c */ /* 0x000fe200000018ff */
[----:B------:R-:W1:Y:S07]  /*4940*/  LDSM.16.MT88.4 R44, [R237+0x1800] ;  /* 0x00180000ed2c783b */ /* 0x000e6e0000004200 */
[----:B------:R-:W-:Y:S01]  /*4950*/  HMMA.16816.F32 R20, R4, R56, R20 ;  /* 0x000000380414723c */ /* 0x000fe20000001814 */
[----:B------:R-:W-:Y:S01]  /*4960*/  IMAD.MOV.U32 R130, RZ, RZ, R110 ;  /* 0x000000ffff827224 */ /* 0x000fe200078e006e */
[----:B------:R-:W-:Y:S01]  /*4970*/  MOV R3, R108 ;  /* 0x0000006c00037202 */ /* 0x000fe20000000f00 */
[----:B------:R-:W-:-:S02]  /*4980*/  IMAD.MOV.U32 R129, RZ, RZ, R111 ;  /* 0x000000ffff817224 */ /* 0x000fc400078e006f */
[----:B------:R-:W-:-:S03]  /*4990*/  IMAD.MOV.U32 R169, RZ, RZ, R109 ;  /* 0x000000ffffa97224 */ /* 0x000fc600078e006d */
[----:B------:R-:W-:Y:S01]  /*49a0*/  HMMA.16816.F32 R16, R8, R50, RZ ;  /* 0x000000320810723c */ /* 0x000fe200000018ff */
[----:B------:R-:W-:Y:S07]  /*49b0*/  LDSM.16.MT88.4 R48, [R238+0x3000] ;  /* 0x00300000ee30783b */ /* 0x000fee0000004200 */
[C---:B------:R-:W-:Y:S08]  /*49c0*/  HMMA.16816.F32 R12, R4.reuse, R84, R12 ;  /* 0x00000054040c723c */ /* 0x040ff0000000180c */
[----:B------:R-:W-:Y:S01]  /*49d0*/  IMAD.MOV.U32 R113, RZ, RZ, R22 ;  /* 0x000000ffff717224 */ /* 0x000fe200078e0016 */
[----:B------:R-:W-:Y:S01]  /*49e0*/  MOV R112, R23 ;  /* 0x0000001700707202 */ /* 0x000fe20000000f00 */
[----:B------:R-:W-:Y:S01]  /*49f0*/  IMAD.MOV.U32 R111, RZ, RZ, R20 ;  /* 0x000000ffff6f7224 */ /* 0x000fe200078e0014 */
[C---:B------:R-:W-:Y:S01]  /*4a00*/  HMMA.16816.F32 R136, R4.reuse, R74, R40 ;  /* 0x0000004a0488723c */ /* 0x040fe20000001828 */
[----:B------:R-:W-:Y:S01]  /*4a10*/  IMAD.MOV.U32 R110, RZ, RZ, R21 ;  /* 0x000000ffff6e7224 */ /* 0x000fe200078e0015 */
[----:B------:R-:W-:Y:S04]  /*4a20*/  LDSM.16.MT88.4 R40, [R236+0x3000] ;  /* 0x00300000ec28783b */ /* 0x000fe80000004200 */
[----:B------:R-:W2:Y:S02]  /*4a30*/  LDSM.16.MT88.4 R20, [R237+0x2000] ;  /* 0x00200000ed14783b */ /* 0x000ea40000004200 */
[C---:B------:R-:W-:Y:S02]  /*4a40*/  HMMA.16816.F32 R16, R4.reuse, R58, R16 ;  /* 0x0000003a0410723c */ /* 0x040fe40000001810 */
[----:B------:R-:W-:Y:S03]  /*4a50*/  LDSM.16.MT88.4 R56, [R237+0x3000] ;  /* 0x00300000ed38783b */ /* 0x000fe60000004200 */
[----:B------:R-:W-:Y:S01]  /*4a60*/  IMAD.MOV.U32 R109, RZ, RZ, R12 ;  /* 0x000000ffff6d7224 */ /* 0x000fe200078e000c */
[----:B------:R-:W-:Y:S01]  /*4a70*/  MOV R162, R14 ;  /* 0x0000000e00a27202 */ /* 0x000fe20000000f00 */
[----:B------:R-:W-:Y:S01]  /*4a80*/  IMAD.MOV.U32 R108, RZ, RZ, R13 ;  /* 0x000000ffff6c7224 */ /* 0x000fe200078e000d */
[----:B------:R-:W-:Y:S01]  /*4a90*/  HMMA.16816.F32 R148, R4, R72, R52 ;  /* 0x000000480494723c */ /* 0x000fe20000001834 */
[----:B------:R-:W-:Y:S01]  /*4aa0*/  IMAD.MOV.U32 R161, RZ, RZ, R15 ;  /* 0x000000ffffa17224 */ /* 0x000fe200078e000f */
[----:B------:R-:W3:Y:S06]  /*4ab0*/  LDSM.16.MT88.4 R52, [R236+0x3800] ;  /* 0x00380000ec34783b */ /* 0x000eec0000004200 */
[----:B-1----:R-:W-:Y:S08]  /*4ac0*/  HMMA.16816.F32 R12, R8, R44, RZ ;  /* 0x0000002c080c723c */ /* 0x002ff000000018ff */
[----:B------:R-:W-:Y:S01]  /*4ad0*/  HMMA.16816.F32 R24, R4, R62, R24 ;  /* 0x0000003e0418723c */ /* 0x000fe20000001818 */
[----:B------:R-:W-:Y:S01]  /*4ae0*/  MOV R121, R17 ;  /* 0x0000001100797202 */ /* 0x000fe20000000f00 */
[----:B------:R-:W-:Y:S01]  /*4af0*/  IMAD.MOV.U32 R120, RZ, RZ, R18 ;  /* 0x000000ffff787224 */ /* 0x000fe200078e0012 */
[----:B------:R-:W-:Y:S01]  /*4b00*/  MOV R118, R16 ;  /* 0x0000001000767202 */ /* 0x000fe20000000f00 */
[----:B------:R-:W-:-:S04]  /*4b10*/  IMAD.MOV.U32 R119, RZ, RZ, R19 ;  /* 0x000000ffff777224 */ /* 0x000fc800078e0013 */
[C---:B------:R-:W-:Y:S01]  /*4b20*/  HMMA.16816.F32 R140, R4.reuse, R64, R36 ;  /* 0x00000040048c723c */ /* 0x040fe20000001824 */
[----:B------:R-:W1:Y:S07]  /*4b30*/  LDSM.16.MT88.4 R36, [R239+0x2000] ;  /* 0x00200000ef24783b */ /* 0x000e6e0000004200 */
[----:B------:R-:W-:Y:S08]  /*4b40*/  HMMA.16816.F32 R28, R4, R60, R28 ;  /* 0x0000003c041c723c */ /* 0x000ff0000000181c */
[----:B------:R-:W-:Y:S01]  /*4b50*/  HMMA.16816.F32 R16, R8, R78, RZ ;  /* 0x0000004e0810723c */ /* 0x000fe200000018ff */
[----:B------:R-:W-:Y:S01]  /*4b60*/  IMAD.MOV.U32 R125, RZ, RZ, R25 ;  /* 0x000000ffff7d7224 */ /* 0x000fe200078e0019 */
[----:B------:R-:W-:Y:S01]  /*4b70*/  MOV R123, R27 ;  /* 0x0000001b007b7202 */ /* 0x000fe20000000f00 */
[----:B------:R-:W-:-:S02]  /*4b80*/  IMAD.MOV.U32 R124, RZ, RZ, R26 ;  /* 0x000000ffff7c7224 */ /* 0x000fc400078e001a */
[----:B------:R-:W-:-:S03]  /*4b90*/  IMAD.MOV.U32 R122, RZ, RZ, R24 ;  /* 0x000000ffff7a7224 */ /* 0x000fc600078e0018 */
[----:B--2---:R-:W-:Y:S08]  /*4ba0*/  HMMA.16816.F32 R60, R4, R20, R12 ;  /* 0x00000014043c723c */ /* 0x004ff0000000180c */
[----:B------:R-:W-:Y:S01]  /*4bb0*/  HMMA.16816.F32 R12, R8, R40, RZ ;  /* 0x00000028080c723c */ /* 0x000fe200000018ff */
[----:B------:R-:W-:Y:S01]  /*4bc0*/  MOV R168, R30 ;  /* 0x0000001e00a87202 */ /* 0x000fe20000000f00 */
[----:B------:R-:W-:Y:S01]  /*4bd0*/  IMAD.MOV.U32 R128, RZ, RZ, R31 ;  /* 0x000000ffff807224 */ /* 0x000fe200078e001f */
[----:B------:R-:W-:Y:S01]  /*4be0*/  MOV R126, R28 ;  /* 0x0000001c007e7202 */ /* 0x000fe20000000f00 */
[----:B------:R-:W-:-:S03]  /*4bf0*/  IMAD.MOV.U32 R127, RZ, RZ, R29 ;  /* 0x000000ffff7f7224 */ /* 0x000fc600078e001d */
[----:B------:R-:W-:Y:S01]  /*4c00*/  MOV R41, R125 ;  /* 0x0000007d00297202 */ /* 0x000fe20000000f00 */
[----:B------:R-:W-:Y:S01]  /*4c10*/  HMMA.16816.F32 R32, R8, R46, RZ ;  /* 0x0000002e0820723c */ /* 0x000fe200000018ff */
[----:B------:R-:W2:Y:S01]  /*4c20*/  LDSM.16.MT88.4 R44, [R238+0x3800] ;  /* 0x00380000ee2c783b */ /* 0x000ea20000004200 */
[----:B------:R-:W-:-:S06]  /*4c30*/  MOV R40, R122 ;  /* 0x0000007a00287202 */ /* 0x000fcc0000000f00 */
[----:B------:R-:W-:Y:S01]  /*4c40*/  HMMA.16816.F32 R24, R8, R70, RZ ;  /* 0x000000460818723c */ /* 0x000fe200000018ff */
[----:B------:R-:W-:Y:S01]  /*4c50*/  IMAD.MOV.U32 R117, RZ, RZ, R61 ;  /* 0x000000ffff757224 */ /* 0x000fe200078e003d */
[----:B------:R-:W-:Y:S01]  /*4c60*/  MOV R116, R62 ;  /* 0x0000003e00747202 */ /* 0x000fe20000000f00 */
[----:B------:R-:W-:Y:S02]  /*4c70*/  IMAD.MOV.U32 R115, RZ, RZ, R63 ;  /* 0x000000ffff737224 */ /* 0x000fe400078e003f */
[----:B------:R-:W-:-:S03]  /*4c80*/  IMAD.MOV.U32 R114, RZ, RZ, R60 ;  /* 0x000000ffff727224 */ /* 0x000fc600078e003c */
[C---:B------:R-:W-:Y:S08]  /*4c90*/  HMMA.16816.F32 R64, R4.reuse, R86, R16 ;  /* 0x000000560440723c */ /* 0x040ff00000001810 */
[C---:B---3--:R-:W-:Y:S07]  /*4ca0*/  HMMA.16816.F32 R16, R4.reuse, R52, R12 ;  /* 0x000000340410723c */ /* 0x048fee000000180c */
[----:B------:R-:W-:Y:S01]  /*4cb0*/  IMAD.MOV.U32 R52, RZ, RZ, R114 ;  /* 0x000000ffff347224 */ /* 0x000fe200078e0072 */
[----:B------:R-:W-:Y:S01]  /*4cc0*/  HMMA.16816.F32 R60, R4, R22, R32 ;  /* 0x00000016043c723c */ /* 0x000fe20000001820 */
[----:B------:R-:W3:Y:S01]  /*4cd0*/  LDSM.16.MT88.4 R32, [R237+0x3800] ;  /* 0x00380000ed20783b */ /* 0x000ee20000004200 */
[----:B------:R-:W-:-:S06]  /*4ce0*/  IMAD.MOV.U32 R53, RZ, RZ, R117 ;  /* 0x000000ffff357224 */ /* 0x000fcc00078e0075 */
[----:B------:R-:W-:Y:S08]  /*4cf0*/  HMMA.16816.F32 R28, R8, R68, RZ ;  /* 0x00000044081c723c */ /* 0x000ff000000018ff */
[----:B-1----:R-:W-:Y:S01]  /*4d00*/  HMMA.16816.F32 R68, R4, R38, R24 ;  /* 0x000000260444723c */ /* 0x002fe20000001818 */
[----:B------:R-:W-:Y:S01]  /*4d10*/  MOV R154, R16 ;  /* 0x00000010009a7202 */ /* 0x000fe20000000f00 */
[----:B------:R-:W-:Y:S01]  /*4d20*/  IMAD.MOV.U32 R153, RZ, RZ, R17 ;  /* 0x000000ffff997224 */ /* 0x000fe200078e0011 */
[----:B------:R-:W-:Y:S01]  /*4d30*/  MOV R131, R19 ;  /* 0x0000001300837202 */ /* 0x000fe20000000f00 */
[----:B------:R-:W-:-:S04]  /*4d40*/  IMAD.MOV.U32 R152, RZ, RZ, R18 ;  /* 0x000000ffff987224 */ /* 0x000fc800078e0012 */
[C---:B------:R-:W-:Y:S07]  /*4d50*/  HMMA.16816.F32 R24, R8.reuse, R48, RZ ;  /* 0x000000300818723c */ /* 0x040fee00000018ff */
[----:B------:R-:W-:Y:S01]  /*4d60*/  IMAD.MOV.U32 R49, RZ, RZ, R121 ;  /* 0x000000ffff317224 */ /* 0x000fe200078e0079 */
[----:B------:R-:W-:Y:S01]  /*4d70*/  HMMA.16816.F32 R16, R8, R56, RZ ;  /* 0x000000380810723c */ /* 0x000fe200000018ff */
[----:B------:R-:W-:-:S06]  /*4d80*/  IMAD.MOV.U32 R48, RZ, RZ, R118 ;  /* 0x000000ffff307224 */ /* 0x000fcc00078e0076 */
[----:B------:R-:W-:Y:S01]  /*4d90*/  IMAD.MOV.U32 R56, RZ, RZ, R109 ;  /* 0x000000ffff387224 */ /* 0x000fe200078e006d */
[----:B------:R-:W-:Y:S01]  /*4da0*/  HMMA.16816.F32 R72, R4, R36, R28 ;  /* 0x000000240448723c */ /* 0x000fe2000000181c */
[----:B------:R-:W1:Y:S01]  /*4db0*/  LDSM.16.MT88.4 R36, [R239+0x3000] ;  /* 0x00300000ef24783b */ /* 0x000e620000004200 */
[----:B------:R-:W-:-:S06]  /*4dc0*/  MOV R57, R108 ;  /* 0x0000006c00397202 */ /* 0x000fcc0000000f00 */
[----:B--2---:R-:W-:Y:S07]  /*4dd0*/  HMMA.16816.F32 R84, R4, R44, R24 ;  /* 0x0000002c0454723c */ /* 0x004fee0000001818 */
[----:B------:R-:W-:Y:S01]  /*4de0*/  MOV R44, R111 ;  /* 0x0000006f002c7202 */ /* 0x000fe20000000f00 */
[----:B------:R-:W-:Y:S01]  /*4df0*/  HMMA.16816.F32 R20, R8, R50, RZ ;  /* 0x000000320814723c */ /* 0x000fe200000018ff */
[----:B------:R-:W-:-:S06]  /*4e00*/  IMAD.MOV.U32 R45, RZ, RZ, R110 ;  /* 0x000000ffff2d7224 */ /* 0x000fcc00078e006e */
[----:B------:R-:W-:Y:S01]  /*4e10*/  IMAD.MOV.U32 R50, RZ, RZ, R120 ;  /* 0x000000ffff327224 */ /* 0x000fe200078e0078 */
[----:B---3--:R-:W-:Y:S01]  /*4e20*/  HMMA.16816.F32 R16, R4, R32, R16 ;  /* 0x000000200410723c */ /* 0x008fe20000001810 */
[----:B------:R-:W-:-:S06]  /*4e30*/  MOV R51, R119 ;  /* 0x0000007700337202 */ /* 0x000fcc0000000f00 */
[----:B------:R-:W-:Y:S01]  /*4e40*/  FFMA.FTZ R33, R101, c[0x0][0x2d0], -R0 ;  /* 0x0000b40065217a23 */ /* 0x000fe20000010800 */
[C---:B------:R-:W-:Y:S01]  /*4e50*/  HMMA.16816.F32 R28, R8.reuse, R42, RZ ;  /* 0x0000002a081c723c */ /* 0x040fe200000018ff */
[----:B------:R-:W-:Y:S01]  /*4e60*/  IMAD.MOV.U32 R160, RZ, RZ, R84 ;  /* 0x000000ffffa07224 */ /* 0x000fe200078e0054 */
[----:B------:R-:W-:Y:S01]  /*4e70*/  MOV R134, R86 ;  /* 0x0000005600867202 */ /* 0x000fe20000000f00 */
[----:B------:R-:W-:Y:S02]  /*4e80*/  IMAD.MOV.U32 R135, RZ, RZ, R85 ;  /* 0x000000ffff877224 */ /* 0x000fe400078e0055 */
[----:B------:R-:W-:Y:S02]  /*4e90*/  IMAD.MOV.U32 R155, RZ, RZ, R87 ;  /* 0x000000ffff9b7224 */ /* 0x000fe400078e0057 */
[----:B------:R-:W-:Y:S01]  /*4ea0*/  IMAD.MOV.U32 R42, RZ, RZ, R124 ;  /* 0x000000ffff2a7224 */ /* 0x000fe200078e007c */
[----:B------:R-:W-:Y:S01]  /*4eb0*/  HMMA.16816.F32 R12, R8, R58, RZ ;  /* 0x0000003a080c723c */ /* 0x000fe200000018ff */
[----:B------:R-:W-:-:S02]  /*4ec0*/  IMAD.MOV.U32 R43, RZ, RZ, R123 ;  /* 0x000000ffff2b7224 */ /* 0x000fc400078e007b */
[----:B------:R-:W-:-:S04]  /*4ed0*/  FFMA.FTZ R32, R100, c[0x0][0x2d0], -R0 ;  /* 0x0000b40064207a23 */ /* 0x000fc80000010800 */
[----:B------:R-:W-:Y:S01]  /*4ee0*/  IMAD.MOV.U32 R58, RZ, RZ, R113 ;  /* 0x000000ffff3a7224 */ /* 0x000fe200078e0071 */
[----:B------:R-:W-:Y:S01]  /*4ef0*/  HMMA.16816.F32 R84, R4, R46, R20 ;  /* 0x0000002e0454723c */ /* 0x000fe20000001814 */
[----:B------:R-:W2:Y:S01]  /*4f00*/  LDSM.16.MT88.4 R20, [R239+0x3800] ;  /* 0x00380000ef14783b */ /* 0x000ea20000004200 */
[----:B------:R-:W-:Y:S02]  /*4f10*/  IMAD.MOV.U32 R24, RZ, RZ, R18 ;  /* 0x000000ffff187224 */ /* 0x000fe400078e0012 */
[----:B------:R-:W-:-:S03]  /*4f20*/  IMAD.MOV.U32 R59, RZ, RZ, R112 ;  /* 0x000000ffff3b7224 */ /* 0x000fc600078e0070 */
[----:B------:R-:W-:Y:S01]  /*4f30*/  MOV R46, R3 ;  /* 0x00000003002e7202 */ /* 0x000fe20000000f00 */
[----:B------:R-:W-:Y:S01]  /*4f40*/  HMMA.16816.F32 R76, R4, R54, R28 ;  /* 0x00000036044c723c */ /* 0x000fe2000000181c */
[----:B------:R-:W-:Y:S02]  /*4f50*/  IMAD.MOV.U32 R3, RZ, RZ, R19 ;  /* 0x000000ffff037224 */ /* 0x000fe400078e0013 */
[----:B------:R-:W-:-:S04]  /*4f60*/  IMAD.MOV.U32 R47, RZ, RZ, R169 ;  /* 0x000000ffff2f7224 */ /* 0x000fc800078e00a9 */
[----:B------:R-:W-:Y:S01]  /*4f70*/  MOV R29, R17 ;  /* 0x00000011001d7202 */ /* 0x000fe20000000f00 */
[----:B------:R-:W-:Y:S01]  /*4f80*/  HMMA.16816.F32 R176, R4, R34, R12 ;  /* 0x0000002204b0723c */ /* 0x000fe2000000180c */
[----:B------:R-:W-:Y:S01]  /*4f90*/  IMAD.MOV.U32 R28, RZ, RZ, R16 ;  /* 0x000000ffff1c7224 */ /* 0x000fe200078e0010 */
[----:B------:R-:W-:Y:S01]  /*4fa0*/  MOV R54, R116 ;  /* 0x0000007400367202 */ /* 0x000fe20000000f00 */
[----:B------:R-:W-:Y:S02]  /*4fb0*/  IMAD.MOV.U32 R55, RZ, RZ, R115 ;  /* 0x000000ffff377224 */ /* 0x000fe400078e0073 */
[----:B------:R-:W-:Y:S02]  /*4fc0*/  FFMA.FTZ R31, R105, c[0x0][0x2d0], -R2 ;  /* 0x0000b400691f7a23 */ /* 0x000fe40000010802 */
[----:B------:R-:W-:Y:S01]  /*4fd0*/  IMAD.MOV.U32 R34, RZ, RZ, R168 ;  /* 0x000000ffff227224 */ /* 0x000fe200078e00a8 */
[----:B-1----:R-:W-:Y:S01]  /*4fe0*/  HMMA.16816.F32 R12, R8, R38, RZ ;  /* 0x00000026080c723c */ /* 0x002fe200000018ff */
[----:B------:R-:W-:Y:S01]  /*4ff0*/  FFMA.FTZ R30, R104, c[0x0][0x2d0], -R2 ;  /* 0x0000b400681e7a23 */ /* 0x000fe20000010802 */
[----:B------:R-:W-:-:S05]  /*5000*/  MOV R35, R128 ;  /* 0x0000008000237202 */ /* 0x000fca0000000f00 */
[----:B------:R-:W-:Y:S01]  /*5010*/  MOV R38, R24 ;  /* 0x0000001800267202 */ /* 0x000fe20000000f00 */
[----:B------:R-:W-:Y:S01]  /*5020*/  HMMA.16816.F32 R16, R8, R36, RZ ;  /* 0x000000240810723c */ /* 0x000fe200000018ff */
[----:B------:R-:W1:Y:S01]  /*5030*/  LDSM.16.MT88.4 R24, [R236+0x4800] ;  /* 0x00480000ec18783b */ /* 0x000e620000004200 */
[----:B------:R-:W-:Y:S02]  /*5040*/  IMAD.MOV.U32 R39, RZ, RZ, R3 ;  /* 0x000000ffff277224 */ /* 0x000fe400078e0003 */
[----:B------:R-:W-:Y:S01]  /*5050*/  FADD.FTZ R3, R89, R88 ;  /* 0x0000005859037221 */ /* 0x000fe20000010000 */
[----:B------:R-:W-:Y:S01]  /*5060*/  MOV R89, R28 ;  /* 0x0000001c00597202 */ /* 0x000fe20000000f00 */
[----:B------:R-:W-:Y:S02]  /*5070*/  IMAD.MOV.U32 R88, RZ, RZ, R29 ;  /* 0x000000ffff587224 */ /* 0x000fe400078e001d */
[----:B------:R-:W-:Y:S02]  /*5080*/  IMAD.MOV.U32 R37, RZ, RZ, R127 ;  /* 0x000000ffff257224 */ /* 0x000fe400078e007f */
[----:B------:R-:W-:-:S02]  /*5090*/  IMAD.MOV.U32 R36, RZ, RZ, R126 ;  /* 0x000000ffff247224 */ /* 0x000fc400078e007e */
[----:B------:R-:W-:Y:S02]  /*50a0*/  FADD.FTZ R3, R91, R3 ;  /* 0x000000035b037221 */ /* 0x000fe40000010000 */
[----:B------:R-:W-:Y:S02]  /*50b0*/  FFMA.FTZ R29, R106, c[0x0][0x2d0], -R2 ;  /* 0x0000b4006a1d7a23 */ /* 0x000fe40000010802 */
[----:B--2---:R-:W-:Y:S01]  /*50c0*/  HMMA.16816.F32 R168, R4, R22, R12 ;  /* 0x0000001604a8723c */ /* 0x004fe2000000180c */
[----:B------:R-:W-:Y:S02]  /*50d0*/  FADD.FTZ R3, R90, R3 ;  /* 0x000000035a037221 */ /* 0x000fe40000010000 */
[----:B------:R-:W-:-:S05]  /*50e0*/  FFMA.FTZ R28, R102, c[0x0][0x2d0], -R0 ;  /* 0x0000b400661c7a23 */ /* 0x000fca0000010800 */
[----:B------:R-:W-:Y:S01]  /*50f0*/  HMMA.16816.F32 R172, R4, R20, R16 ;  /* 0x0000001404ac723c */ /* 0x000fe20000001810 */
[----:B------:R-:W2:Y:S06]  /*5100*/  LDSM.16.MT88.4 R16, [R236+0x5000] ;  /* 0x00500000ec10783b */ /* 0x000eac0000004200 */
[----:B------:R-:W-:Y:S01]  /*5110*/  FADD.FTZ R20, R94, R3 ;  /* 0x000000035e147221 */ /* 0x000fe20000010000 */
[----:B-1----:R-:W-:Y:S11]  /*5120*/  HMMA.16816.F32 R12, R8, R24, RZ ;  /* 0x00000018080c723c */ /* 0x002ff600000018ff */
[----:B------:R-:W-:Y:S11]  /*5130*/  @!UPT UIADD3 URZ, URZ, URZ, URZ ;  /* 0x0000003f3f3ff290 */ /* 0x000ff6000fffe03f */
[----:B------:R-:W-:Y:S02]  /*5140*/  @!UPT UIADD3 URZ, URZ, URZ, URZ ;  /* 0x0000003f3f3ff290 */ /* 0x000fe4000fffe03f */
[----:B--2---:R-:W-:Y:S07]  /*5150*/  HMMA.16816.F32 R124, R4, R16, R12 ;  /* 0x00000010047c723c */ /* 0x004fee000000180c */
[----:B------:R-:W-:Y:S02]  /*5160*/  FADD.FTZ R12, R82, R81 ;  /* 0x00000051520c7221 */ /* 0x000fe40000010000 */
[----:B------:R-:W-:Y:S01]  /*5170*/  IMAD.MOV.U32 R82, RZ, RZ, R89 ;  /* 0x000000ffff527224 */ /* 0x000fe200078e0059 */
[----:B------:R-:W-:Y:S01]  /*5180*/  MOV R89, R38 ;  /* 0x0000002600597202 */ /* 0x000fe20000000f00 */
[----:B------:R-:W-:-:S02]  /*5190*/  FADD.FTZ R16, R80, R12 ;  /* 0x0000000c50107221 */ /* 0x000fc40000010000 */
[----:B------:R-:W-:Y:S01]  /*51a0*/  HMMA.16816.F32 R12, R8, R26, RZ ;  /* 0x0000001a080c723c */ /* 0x000fe200000018ff */
[----:B------:R-:W1:Y:S01]  /*51b0*/  LDSM.16.MT88.4 R24, [R238+0x4800] ;  /* 0x00480000ee18783b */ /* 0x000e620000004200 */
[----:B------:R-:W-:Y:S02]  /*51c0*/  FADD.FTZ R21, R83, R16 ;  /* 0x0000001053157221 */ /* 0x000fe40000010000 */
[----:B------:R-:W-:Y:S02]  /*51d0*/  IMAD.MOV.U32 R81, RZ, RZ, R88 ;  /* 0x000000ffff517224 */ /* 0x000fe400078e0058 */
[----:B------:R-:W-:Y:S02]  /*51e0*/  FADD.FTZ R3, R92, R21 ;  /* 0x000000155c037221 */ /* 0x000fe40000010000 */
[----:B------:R-:W-:Y:S01]  /*51f0*/  IMAD.MOV.U32 R88, RZ, RZ, R39 ;  /* 0x000000ffff587224 */ /* 0x000fe200078e0027 */
[----:B------:R-:W-:Y:S01]  /*5200*/  MOV R39, R35 ;  /* 0x0000002300277202 */ /* 0x000fe20000000f00 */
[----:B------:R-:W-:Y:S01]  /*5210*/  FADD.FTZ R3, R93, R3 ;  /* 0x000000035d037221 */ /* 0x000fe20000010000 */
[----:B------:R-:W-:Y:S01]  /*5220*/  MOV R105, R81 ;  /* 0x0000005100697202 */ /* 0x000fe20000000f00 */
[----:B------:R-:W-:-:S02]  /*5230*/  IMAD.MOV.U32 R38, RZ, RZ, R34 ;  /* 0x000000ffff267224 */ /* 0x000fc400078e0022 */
[----:B------:R-:W-:Y:S01]  /*5240*/  IMAD.MOV.U32 R34, RZ, RZ, R46 ;  /* 0x000000ffff227224 */ /* 0x000fe200078e002e */
[----:B------:R-:W-:Y:S01]  /*5250*/  MOV R46, R130 ;  /* 0x00000082002e7202 */ /* 0x000fe20000000f00 */
[----:B------:R-:W-:Y:S02]  /*5260*/  IMAD.MOV.U32 R35, RZ, RZ, R47 ;  /* 0x000000ffff237224 */ /* 0x000fe400078e002f */
[----:B------:R-:W-:Y:S01]  /*5270*/  IMAD.MOV.U32 R47, RZ, RZ, R129 ;  /* 0x000000ffff2f7224 */ /* 0x000fe200078e0081 */
[----:B------:R-:W-:Y:S01]  /*5280*/  MOV R100, R34 ;  /* 0x0000002200647202 */ /* 0x000fe20000000f00 */
[----:B------:R-:W-:Y:S02]  /*5290*/  IMAD.MOV.U32 R101, RZ, RZ, R35 ;  /* 0x000000ffff657224 */ /* 0x000fe400078e0023 */
[----:B------:R-:W-:Y:S02]  /*52a0*/  IMAD.MOV.U32 R106, RZ, RZ, R89 ;  /* 0x000000ffff6a7224 */ /* 0x000fe400078e0059 */
[----:B------:R-:W-:Y:S01]  /*52b0*/  HMMA.16816.F32 R112, R4, R18, R12 ;  /* 0x000000120470723c */ /* 0x000fe2000000180c */
[----:B------:R-:W2:Y:S01]  /*52c0*/  LDSM.16.MT88.4 R16, [R238+0x5000] ;  /* 0x00500000ee10783b */ /* 0x000ea20000004200 */
[----:B------:R-:W-:-:S02]  /*52d0*/  IMAD.MOV.U32 R83, RZ, RZ, R131 ;  /* 0x000000ffff537224 */ /* 0x000fc400078e0083 */
[----:B------:R-:W-:Y:S02]  /*52e0*/  IMAD.MOV.U32 R102, RZ, RZ, R46 ;  /* 0x000000ffff667224 */ /* 0x000fe400078e002e */
[----:B------:R-:W-:Y:S01]  /*52f0*/  IMAD.MOV.U32 R46, RZ, RZ, R58 ;  /* 0x000000ffff2e7224 */ /* 0x000fe200078e003a */
[----:B------:R-:W-:Y:S01]  /*5300*/  MOV R58, R162 ;  /* 0x000000a2003a7202 */ /* 0x000fe20000000f00 */
[----:B------:R-:W-:Y:S02]  /*5310*/  IMAD.MOV.U32 R90, RZ, RZ, R134 ;  /* 0x000000ffff5a7224 */ /* 0x000fe400078e0086 */
[----:B------:R-:W-:Y:S01]  /*5320*/  IMAD.MOV.U32 R104, RZ, RZ, R82 ;  /* 0x000000ffff687224 */ /* 0x000fe200078e0052 */
[----:B-1----:R-:W-:Y:S07]  /*5330*/  HMMA.16816.F32 R12, R8, R24, RZ ;  /* 0x00000018080c723c */ /* 0x002fee00000018ff */
[----:B------:R-:W-:Y:S01]  /*5340*/  FFMA.FTZ R25, R103, c[0x0][0x2d0], -R0 ;  /* 0x0000b40067197a23 */ /* 0x000fe20000010800 */
[----:B------:R-:W-:Y:S01]  /*5350*/  MOV R103, R47 ;  /* 0x0000002f00677202 */ /* 0x000fe20000000f00 */
[----:B------:R-:W-:Y:S01]  /*5360*/  MUFU.EX2 R0, R29 ;  /* 0x0000001d00007308 */ /* 0x000fe20000000800 */
[----:B------:R-:W-:Y:S11]  /*5370*/  IMAD.MOV.U32 R47, RZ, RZ, R59 ;  /* 0x000000ffff2f7224 */ /* 0x000ff600078e003b */
[----:B------:R-:W-:Y:S03]  /*5380*/  @!UPT UIADD3 URZ, URZ, URZ, URZ ;  /* 0x0000003f3f3ff290 */ /* 0x000fe6000fffe03f */
[----:B--2---:R-:W-:Y:S08]  /*5390*/  HMMA.16816.F32 R108, R4, R16, R12 ;  /* 0x00000010046c723c */ /* 0x004ff0000000180c */
[----:B------:R-:W-:Y:S07]  /*53a0*/  HMMA.16816.F32 R12, R8, R26, RZ ;  /* 0x0000001a080c723c */ /* 0x000fee00000018ff */
[----:B------:R-:W-:-:S02]  /*53b0*/  FFMA.FTZ R26, R107, c[0x0][0x2d0], -R2 ;  /* 0x0000b4006b1a7a23 */ /* 0x000fc40000010802 */
[----:B------:R-:W-:Y:S02]  /*53c0*/  FADD.FTZ R2, R96, R20 ;  /* 0x0000001460027221 */ /* 0x000fe40000010000 */
[----:B------:R-:W-:Y:S01]  /*53d0*/  LDSM.16.MT88.4 R20, [R237+0x5000] ;  /* 0x00500000ed14783b */ /* 0x000fe20000004200 */
[----:B------:R-:W-:Y:S02]  /*53e0*/  FADD.FTZ R27, R95, R3 ;  /* 0x000000035f1b7221 */ /* 0x000fe40000010000 */
[----:B------:R-:W-:Y:S01]  /*53f0*/  FADD.FTZ R2, R97, R2 ;  /* 0x0000000261027221 */ /* 0x000fe20000010000 */
[----:B------:R-:W-:Y:S01]  /*5400*/  MUFU.EX2 R3, R30 ;  /* 0x0000001e00037308 */ /* 0x000fe20000000800 */
[----:B------:R-:W-:Y:S02]  /*5410*/  IMAD.MOV.U32 R59, RZ, RZ, R161 ;  /* 0x000000ffff3b7224 */ /* 0x000fe400078e00a1 */
[----:B------:R-:W-:Y:S02]  /*5420*/  FADD.FTZ R24, R98, R2 ;  /* 0x0000000262187221 */ /* 0x000fe40000010000 */
[----:B------:R-:W-:-:S03]  /*5430*/  IMAD.MOV.U32 R107, RZ, RZ, R88 ;  /* 0x000000ffff6b7224 */ /* 0x000fc600078e0058 */
[----:B------:R-:W1:Y:S01]  /*5440*/  MUFU.EX2 R2, R26 ;  /* 0x0000001a00027308 */ /* 0x000e620000000800 */
[----:B------:R-:W-:Y:S01]  /*5450*/  HMMA.16816.F32 R120, R4, R18, R12 ;  /* 0x000000120478723c */ /* 0x000fe2000000180c */
[----:B------:R-:W2:Y:S01]  /*5460*/  LDSM.16.MT88.4 R16, [R237+0x4800] ;  /* 0x00480000ed10783b */ /* 0x000ea20000004200 */
[----:B-1----:R-:W-:-:S06]  /*5470*/  F2FP.PACK_AB R128, R0, R2 ;  /* 0x000000020080723e */ /* 0x002fcc00000000ff */
[C---:B--2---:R-:W-:Y:S08]  /*5480*/  HMMA.16816.F32 R12, R8.reuse, R16, RZ ;  /* 0x00000010080c723c */ /* 0x044ff000000018ff */
[----:B------:R-:W-:Y:S11]  /*5490*/  HMMA.16816.F32 R16, R8, R18, RZ ;  /* 0x000000120810723c */ /* 0x000ff600000018ff */
[----:B------:R-:W-:Y:S05]  /*54a0*/  @!UPT UIADD3 URZ, URZ, URZ, URZ ;  /* 0x0000003f3f3ff290 */ /* 0x000fea000fffe03f */
[C---:B------:R-:W-:Y:S01]  /*54b0*/  HMMA.16816.F32 R116, R4.reuse, R20, R12 ;  /* 0x000000140474723c */ /* 0x040fe2000000180c */
[----:B------:R-:W1:Y:S06]  /*54c0*/  MUFU.EX2 R12, R31 ;  /* 0x0000001f000c7308 */ /* 0x000e6c0000000800 */
[----:B------:R-:W-:Y:S01]  /*54d0*/  FADD.FTZ R15, R2, R24 ;  /* 0x00000018020f7221 */ /* 0x000fe20000010000 */
[----:B------:R-:W-:Y:S01]  /*54e0*/  HMMA.16816.F32 R20, R4, R22, R16 ;  /* 0x000000160414723c */ /* 0x000fe20000001810 */
[----:B------:R-:W2:Y:S02]  /*54f0*/  MUFU.EX2 R14, R25 ;  /* 0x00000019000e7308 */ /* 0x000ea40000000800 */
[----:B------:R-:W-:-:S04]  /*5500*/  FADD.FTZ R15, R0, R15 ;  /* 0x0000000f000f7221 */ /* 0x000fc80000010000 */
[----:B------:R-:W-:Y:S02]  /*5510*/  FADD.FTZ R16, R99, R27 ;  /* 0x0000001b63107221 */ /* 0x000fe40000010000 */
[----:B------:R-:W3:Y:S01]  /*5520*/  MUFU.EX2 R13, R28 ;  /* 0x0000001c000d7308 */ /* 0x000ee20000000800 */
[----:B-1----:R-:W-:Y:S01]  /*5530*/  FADD.FTZ R0, R12, R15 ;  /* 0x0000000f0c007221 */ /* 0x002fe20000010000 */
[C---:B------:R-:W-:Y:S01]  /*5540*/  F2FP.PACK_AB R130, R3.reuse, R12 ;  /* 0x0000000c0382723e */ /* 0x040fe200000000ff */
[----:B------:R-:W-:Y:S01]  /*5550*/  IMAD.MOV.U32 R88, RZ, RZ, R160 ;  /* 0x000000ffff587224 */ /* 0x000fe200078e00a0 */
[----:B------:R-:W-:Y:S01]  /*5560*/  MOV R89, R135 ;  /* 0x0000008700597202 */ /* 0x000fe20000000f00 */
[----:B------:R-:W-:Y:S01]  /*5570*/  FADD.FTZ R0, R3, R0 ;  /* 0x0000000003007221 */ /* 0x000fe20000010000 */
[----:B------:R-:W-:Y:S01]  /*5580*/  MOV R80, R154 ;  /* 0x0000009a00507202 */ /* 0x000fe20000000f00 */
[----:B------:R-:W-:Y:S01]  /*5590*/  IMAD.MOV.U32 R81, RZ, RZ, R153 ;  /* 0x000000ffff517224 */ /* 0x000fe200078e0099 */
[----:B------:R-:W-:Y:S01]  /*55a0*/  MOV R82, R152 ;  /* 0x0000009800527202 */ /* 0x000fe20000000f00 */
[----:B--2---:R-:W-:Y:S01]  /*55b0*/  FADD.FTZ R2, R14, R16 ;  /* 0x000000100e027221 */ /* 0x004fe20000010000 */
[----:B------:R1:W-:Y:S01]  /*55c0*/  STL [R1], R0 ;  /* 0x0000000001007387 */ /* 0x0003e20000100800 */
[----:B------:R-:W-:-:S03]  /*55d0*/  IMAD.MOV.U32 R91, RZ, RZ, R155 ;  /* 0x000000ffff5b7224 */ /* 0x000fc600078e009b */
[----:B------:R-:W2:Y:S01]  /*55e0*/  LDSM.16.MT88.4 R152, [R236+0x1000] ;  /* 0x00100000ec98783b */ /* 0x000ea20000004200 */
[C---:B---3--:R-:W-:Y:S01]  /*55f0*/  FADD.FTZ R3, R13.reuse, R2 ;  /* 0x000000020d037221 */ /* 0x048fe20000010000 */
[----:B------:R-:W-:Y:S01]  /*5600*/  F2FP.PACK_AB R129, R13, R14 ;  /* 0x0000000e0d81723e */ /* 0x000fe200000000ff */
[----:B------:R-:W3:Y:S01]  /*5610*/  MUFU.EX2 R2, R33 ;  /* 0x0000002100027308 */ /* 0x000ee20000000800 */
[----:B------:R-:W-:Y:S04]  /*5620*/  LDSM.16.MT88.4 R12, [R239+0x4800] ;  /* 0x00480000ef0c783b */ /* 0x000fe80000004200 */
[----:B------:R-:W-:Y:S01]  /*5630*/  LDSM.16.MT88.4 R96, [R239+0x4000] ;  /* 0x00400000ef60783b */ /* 0x000fe20000004200 */
[----:B---3--:R-:W-:Y:S02]  /*5640*/  FADD.FTZ R3, R2, R3 ;  /* 0x0000000302037221 */ /* 0x008fe40000010000 */
[----:B-1----:R1:W3:Y:S02]  /*5650*/  MUFU.EX2 R0, R32 ;  /* 0x0000002000007308 */ /* 0x0022e40000000800 */
[----:B-1----:R-:W1:Y:S01]  /*5660*/  LDSM.16.MT88.4 R32, [R239+0x1000] ;  /* 0x00100000ef20783b */ /* 0x002e620000004200 */
[C---:B---3--:R-:W-:Y:S01]  /*5670*/  F2FP.PACK_AB R131, R0.reuse, R2 ;  /* 0x000000020083723e */ /* 0x048fe200000000ff */
[----:B------:R-:W-:-:S05]  /*5680*/  FADD.FTZ R3, R0, R3 ;  /* 0x0000000300037221 */ /* 0x000fca0000010000 */
[----:B------:R-:W-:Y:S04]  /*5690*/  STL [R1+0x4], R3 ;  /* 0x0000040301007387 */ /* 0x000fe80000100800 */
[----:B------:R3:W5:Y:S04]  /*56a0*/  LDL.LU R162, [R1+0xb8] ;  /* 0x0000b80001a27983 */ /* 0x0007680000300800 */
[----:B------:R3:W5:Y:S04]  /*56b0*/  LDL.LU R161, [R1+0xb4] ;  /* 0x0000b40001a17983 */ /* 0x0007680000300800 */
[----:B------:R3:W5:Y:S04]  /*56c0*/  LDL.LU R160, [R1+0xb0] ;  /* 0x0000b00001a07983 */ /* 0x0007680000300800 */
[----:B------:R3:W5:Y:S04]  /*56d0*/  LDL.LU R135, [R1+0xac] ;  /* 0x0000ac0001877983 */ /* 0x0007680000300800 */
[----:B------:R3:W5:Y:S01]  /*56e0*/  LDL.LU R134, [R1+0xa8] ;  /* 0x0000a80001867983 */ /* 0x0007620000300800 */
[----:B--2---:R-:W-:Y:S01]  /*56f0*/  HMMA.16816.F32 R156, R128, R152, R156 ;  /* 0x00000098809c723c */ /* 0x004fe2000000189c */
[----:B------:R-:W-:-:S02]  /*5700*/  MOV R26, R249 ;  /* 0x000000f9001a7202 */ /* 0x000fc40000000f00 */
[----:B------:R-:W-:-:S04]  /*5710*/  IADD3 R249, R246, -0x2, RZ ;  /* 0xfffffffef6f97810 */ /* 0x000fc80007ffe0ff */
[----:B------:R-:W-:Y:S01]  /*5720*/  ISETP.GE.AND P0, PT, R249, R26, PT ;  /* 0x0000001af900720c */ /* 0x000fe20003f06270 */
[C---:B------:R-:W-:Y:S01]  /*5730*/  HMMA.16816.F32 R152, R128.reuse, R154, R144 ;  /* 0x0000009a8098723c */ /* 0x040fe20000001890 */
[----:B------:R-:W2:Y:S07]  /*5740*/  LDSM.16.MT88.4 R144, [R238+0x1000] ;  /* 0x00100000ee90783b */ /* 0x000eae0000004200 */
[C---:B-1----:R-:W-:Y:S08]  /*5750*/  HMMA.16816.F32 R28, R128.reuse, R32, R36 ;  /* 0x00000020801c723c */ /* 0x042ff00000001824 */
[----:B------:R-:W-:Y:S01]  /*5760*/  HMMA.16816.F32 R32, R128, R34, R40 ;  /* 0x000000228020723c */ /* 0x000fe20000001828 */
[----:B------:R-:W1:Y:S07]  /*5770*/  LDSM.16.MT88.4 R40, [R236+0x2800] ;  /* 0x00280000ec28783b */ /* 0x000e6e0000004200 */
[C---:B------:R-:W-:Y:S08]  /*5780*/  HMMA.16816.F32 R16, R8.reuse, R12, RZ ;  /* 0x0000000c0810723c */ /* 0x040ff000000018ff */
[----:B------:R-:W-:Y:S01]  /*5790*/  HMMA.16816.F32 R8, R8, R14, RZ ;  /* 0x0000000e0808723c */ /* 0x000fe200000018ff */
[----:B------:R-:W4:Y:S07]  /*57a0*/  LDSM.16.MT88.4 R12, [R239+0x5000] ;  /* 0x00500000ef0c783b */ /* 0x000f2e0000004200 */
[C---:B------:R-:W-:Y:S08]  /*57b0*/  HMMA.16816.F32 R92, R128.reuse, R96, R172 ;  /* 0x00000060805c723c */ /* 0x040ff000000018ac */
[C---:B--2---:R-:W-:Y:S08]  /*57c0*/  HMMA.16816.F32 R148, R128.reuse, R144, R148 ;  /* 0x000000908094723c */ /* 0x044ff00000001894 */
[C---:B------:R-:W-:Y:S01]  /*57d0*/  HMMA.16816.F32 R144, R128.reuse, R146, R136 ;  /* 0x000000928090723c */ /* 0x040fe20000001888 */
[----:B------:R-:W2:Y:S07]  /*57e0*/  LDSM.16.MT88.4 R136, [R237+0x1000] ;  /* 0x00100000ed88783b */ /* 0x000eae0000004200 */
[C---:B-1----:R-:W-:Y:S08]  /*57f0*/  HMMA.16816.F32 R36, R128.reuse, R40, R44 ;  /* 0x000000288024723c */ /* 0x042ff0000000182c */
[----:B------:R-:W-:Y:S01]  /*5800*/  HMMA.16816.F32 R40, R128, R42, R48 ;  /* 0x0000002a8028723c */ /* 0x000fe20000001830 */
[----:B------:R-:W1:Y:S07]  /*5810*/  LDSM.16.MT88.4 R48, [R238+0x2800] ;  /* 0x00280000ee30783b */ /* 0x000e6e0000004200 */
[C---:B----4-:R-:W-:Y:S08]  /*5820*/  HMMA.16816.F32 R16, R4.reuse, R12, R16 ;  /* 0x0000000c0410723c */ /* 0x050ff00000001810 */
[----:B------:R-:W-:Y:S01]  /*5830*/  HMMA.16816.F32 R8, R4, R14, R8 ;  /* 0x0000000e0408723c */ /* 0x000fe20000001808 */
[----:B------:R-:W-:Y:S07]  /*5840*/  LDSM.16.MT88.4 R4, [R239+0x5800] ;  /* 0x00580000ef04783b */ /* 0x000fee0000004200 */
[C---:B------:R-:W-:Y:S08]  /*5850*/  HMMA.16816.F32 R96, R128.reuse, R98, R168 ;  /* 0x000000628060723c */ /* 0x040ff000000018a8 */
[C---:B--2---:R-:W-:Y:S08]  /*5860*/  HMMA.16816.F32 R140, R128.reuse, R136, R140 ;  /* 0x00000088808c723c */ /* 0x044ff0000000188c */
[C---:B------:R-:W-:Y:S08]  /*5870*/  HMMA.16816.F32 R136, R128.reuse, R138, R100 ;  /* 0x0000008a8088723c */ /* 0x040ff00000001864 */
[C---:B-1----:R-:W-:Y:S01]  /*5880*/  HMMA.16816.F32 R44, R128.reuse, R48, R56 ;  /* 0x00000030802c723c */ /* 0x042fe20000001838 */
[----:B------:R-:W1:Y:S07]  /*5890*/  LDSM.16.MT88.4 R56, [R237+0x2800] ;  /* 0x00280000ed38783b */ /* 0x000e6e0000004200 */
[C---:B------:R-:W-:Y:S01]  /*58a0*/  HMMA.16816.F32 R48, R128.reuse, R50, R64 ;  /* 0x000000328030723c */ /* 0x040fe20000001840 */
[----:B------:R-:W2:Y:S07]  /*58b0*/  LDSM.16.MT88.4 R64, [R239+0x2800] ;  /* 0x00280000ef40783b */ /* 0x000eae0000004200 */
[C---:B-1----:R-:W-:Y:S08]  /*58c0*/  HMMA.16816.F32 R52, R128.reuse, R56, R52 ;  /* 0x000000388034723c */ /* 0x042ff00000001834 */
[C---:B------:R-:W-:Y:S08]  /*58d0*/  HMMA.16816.F32 R56, R128.reuse, R58, R60 ;  /* 0x0000003a8038723c */ /* 0x040ff0000000183c */
[C---:B--2---:R-:W-:Y:S01]  /*58e0*/  HMMA.16816.F32 R60, R128.reuse, R64, R72 ;  /* 0x00000040803c723c */ /* 0x044fe20000001848 */
[----:B------:R-:W1:Y:S07]  /*58f0*/  LDSM.16.MT88.4 R72, [R236+0x4000] ;  /* 0x00400000ec48783b */ /* 0x000e6e0000004200 */
[C---:B------:R-:W-:Y:S08]  /*5900*/  HMMA.16816.F32 R64, R128.reuse, R66, R68 ;  /* 0x000000428040723c */ /* 0x040ff00000001844 */
[C---:B-1----:R-:W-:Y:S01]  /*5910*/  HMMA.16816.F32 R68, R128.reuse, R72, R80 ;  /* 0x000000488044723c */ /* 0x042fe20000001850 */
        /* <DEDUP_REMOVED lines=8> */
[C---:B-1----:R-:W-:Y:S08]  /*59a0*/  HMMA.16816.F32 R100, R128.reuse, R104, R124 ;  /* 0x000000688064723c */ /* 0x042ff0000000187c */
[C---:B------:R-:W-:Y:S01]  /*59b0*/  HMMA.16816.F32 R104, R128.reuse, R106, R112 ;  /* 0x0000006a8068723c */ /* 0x040fe20000001870 */
[----:B------:R-:W1:Y:S07]  /*59c0*/  LDSM.16.MT88.4 R112, [R238+0x5800] ;  /* 0x00580000ee70783b */ /* 0x000e6e0000004200 */
[C---:B------:R-:W-:Y:S08]  /*59d0*/  HMMA.16816.F32 R124, R128.reuse, R4, R16 ;  /* 0x00000004807c723c */ /* 0x040ff00000001810 */
[C---:B-1----:R-:W-:Y:S08]  /*59e0*/  HMMA.16816.F32 R108, R128.reuse, R112, R108 ;  /* 0x00000070806c723c */ /* 0x042ff0000000186c */
[C---:B------:R-:W-:Y:S01]  /*59f0*/  HMMA.16816.F32 R112, R128.reuse, R114, R120 ;  /* 0x000000728070723c */ /* 0x040fe20000001878 */
[----:B------:R-:W1:Y:S07]  /*5a00*/  LDSM.16.MT88.4 R120, [R237+0x5800] ;  /* 0x00580000ed78783b */ /* 0x000e6e0000004200 */
[C---:B-1----:R-:W-:Y:S08]  /*5a10*/  HMMA.16816.F32 R116, R128.reuse, R120, R116 ;  /* 0x000000788074723c */ /* 0x042ff00000001874 */
[C---:B------:R-:W-:Y:S08]  /*5a20*/  HMMA.16816.F32 R120, R128.reuse, R122, R20 ;  /* 0x0000007a8078723c */ /* 0x040ff00000001814 */
[----:B------:R-:W-:Y:S01]  /*5a30*/  HMMA.16816.F32 R128, R128, R6, R8 ;  /* 0x000000068080723c */ /* 0x000fe20000001808 */
[----:B------:R-:W-:Y:S07]  /*5a40*/  @!UPT UIADD3 URZ, URZ, URZ, URZ ;  /* 0x0000003f3f3ff290 */ /* 0x000fee000fffe03f */
[----:B------:R-:W-:Y:S11]  /*5a50*/  @!P0 BRA `(.L_x_30) ;  /* 0x00002d7000008947 */ /* 0x000ff60003800000 */
[----:B---3--:R-:W2:Y:S04]  /*5a60*/  LDL R26, [R1+0x3c] ;  /* 0x00003c00011a7983 */ /* 0x008ea80000100800 */
[----:B------:R-:W3:Y:S04]  /*5a70*/  LDL R25, [R1+0x40] ;  /* 0x0000400001197983 */ /* 0x000ee80000100800 */
[----:B------:R-:W4:Y:S04]  /*5a80*/  LDL.LU R0, [R1+0x8] ;  /* 0x0000080001007983 */ /* 0x000f280000300800 */
[----:B------:R-:W1:Y:S01]  /*5a90*/  S2R R24, SR_TID.X ;  /* 0x0000000000187919 */ /* 0x000e620000002100 */
[----:B------:R-:W-:-:S02]  /*5aa0*/  LOP3.LUT P0, RZ, R247, 0x2, RZ, 0xc0, !PT ;  /* 0x00000002f7ff7812 */ /* 0x000fc4000780c0ff */
[----:B-1----:R-:W-:Y:S02]  /*5ab0*/  ISETP.GT.AND P2, PT, R24, 0x7f, PT ;  /* 0x0000007f1800780c */ /* 0x002fe40003f44270 */
[----:B------:R-:W-:Y:S02]  /*5ac0*/  ISETP.GE.AND P6, PT, R252, c[0x0][0x1d4], PT ;  /* 0x00007500fc007a0c */ /* 0x000fe40003fc6270 */
[----:B------:R-:W-:Y:S02]  /*5ad0*/  ISETP.GE.AND P5, PT, R250, c[0x0][0x1d4], PT ;  /* 0x00007500fa007a0c */ /* 0x000fe40003fa6270 */
[----:B----4-:R-:W-:-:S05]  /*5ae0*/  LOP3.LUT R0, R0, 0xffffffef, RZ, 0xc0, !PT ;  /* 0xffffffef00007812 */ /* 0x010fca00078ec0ff */
[----:B------:R-:W-:Y:S02]  /*5af0*/  @P0 LOP3.LUT R0, R0, 0x10, RZ, 0xfc, !PT ;  /* 0x0000001000000812 */ /* 0x000fe400078efcff */
[----:B---3--:R-:W-:Y:S02]  /*5b00*/  ISETP.GE.AND P1, PT, R25, c[0x0][0x1d4], PT ;  /* 0x0000750019007a0c */ /* 0x008fe40003f26270 */
[----:B------:R-:W-:-:S04]  /*5b10*/  LOP3.LUT R0, R0, 0xfffffffb, RZ, 0xc0, !PT ;  /* 0xfffffffb00007812 */ /* 0x000fc800078ec0ff */
[----:B------:R-:W-:Y:S02]  /*5b20*/  @P2 LOP3.LUT R0, R0, 0x4, RZ, 0xfc, !PT ;  /* 0x0000000400002812 */ /* 0x000fe400078efcff */
[----:B--2---:R-:W-:Y:S02]  /*5b30*/  ISETP.GE.AND P0, PT, R26, c[0x0][0x1d4], PT ;  /* 0x000075001a007a0c */ /* 0x004fe40003f06270 */
[----:B------:R-:W-:-:S04]  /*5b40*/  LOP3.LUT R0, R0, 0xfffffffd, RZ, 0xc0, !PT ;  /* 0xfffffffd00007812 */ /* 0x000fc800078ec0ff */
[----:B------:R-:W-:-:S04]  /*5b50*/  @P1 LOP3.LUT R0, R0, 0x2, RZ, 0xfc, !PT ;  /* 0x0000000200001812 */ /* 0x000fc800078efcff */
[----:B------:R-:W-:-:S04]  /*5b60*/  LOP3.LUT R0, R0, 0xfffffffe, RZ, 0xc0, !PT ;  /* 0xfffffffe00007812 */ /* 0x000fc800078ec0ff */
[----:B------:R-:W-:Y:S02]  /*5b70*/  @P0 LOP3.LUT R0, R0, 0x1, RZ, 0xfc, !PT ;  /* 0x0000000100000812 */ /* 0x000fe400078efcff */
[----:B------:R-:W-:Y:S02]  /*5b80*/  LOP3.LUT P0, RZ, R247, 0x4, RZ, 0xc0, !PT ;  /* 0x00000004f7ff7812 */ /* 0x000fe4000780c0ff */
[----:B------:R-:W-:-:S11]  /*5b90*/  LOP3.LUT R0, R0, 0xfffffff7, RZ, 0xc0, !PT ;  /* 0xfffffff700007812 */ /* 0x000fd600078ec0ff */
[----:B------:R-:W-:-:S05]  /*5ba0*/  @P0 LOP3.LUT R0, R0, 0x8, RZ, 0xfc, !PT ;  /* 0x0000000800000812 */ /* 0x000fca00078efcff */
[----:B------:R1:W-:Y:S02]  /*5bb0*/  STL [R1+0x8], R0 ;  /* 0x0000080001007387 */ /* 0x0003e40000100800 */
.L_x_33:
[----:B------:R-:W2:Y:S01]  /*5bc0*/  LDL.64 R10, [R1+0x28] ;  /* 0x00002800010a7983 */ /* 0x000ea20000100a00 */
[----:B-1----:R-:W-:Y:S01]  /*5bd0*/  SHF.R.S32.HI R0, RZ, 0x1f, R249 ;  /* 0x0000001fff007819 */ /* 0x002fe200000114f9 */
[C---:B------:R-:W-:Y:S01]  /*5be0*/  IMAD.WIDE.U32 R2, R249.reuse, c[0x0][0x208], RZ ;  /* 0x00008200f9027a25 */ /* 0x040fe200078e00ff */
[----:B------:R-:W-:Y:S04]  /*5bf0*/  DEPBAR.LE SB0, 0x0 ;  /* 0x000080000000791a */ /* 0x000fe80000000000 */
[----:B------:R-:W3:Y:S01]  /*5c00*/  LDL.64 R8, [R1+0x18] ;  /* 0x0000180001087983 */ /* 0x000ee20000100a00 */
[----:B------:R-:W-:Y:S01]  /*5c10*/  IMAD R0, R0, c[0x0][0x208], RZ ;  /* 0x0000820000007a24 */ /* 0x000fe200078e02ff */
[----:B------:R-:W-:Y:S01]  /*5c20*/  WARPSYNC 0xffffffff ;  /* 0xffffffff00007948 */ /* 0x000fe20003800000 */
[----:B------:R-:W-:Y:S01]  /*5c30*/  MOV R4, c[0x0][0x208] ;  /* 0x0000820000047a02 */ /* 0x000fe20000000f00 */
[----:B------:R-:W-:Y:S01]  /*5c40*/  BSSY B0, `(.L_x_31) ;  /* 0x000011f000007945 */ /* 0x000fe20003800000 */
[----:B------:R-:W-:Y:S01]  /*5c50*/  IMAD R0, R249, c[0x0][0x20c], R0 ;  /* 0x00008300f9007a24 */ /* 0x000fe200078e0200 */
[----:B------:R-:W4:Y:S01]  /*5c60*/  LDL R250, [R1+0x8] ;  /* 0x0000080001fa7983 */ /* 0x000f220000100800 */
[----:B------:R-:W-:Y:S03]  /*5c70*/  MOV R12, c[0x0][0x20c] ;  /* 0x00008300000c7a02 */ /* 0x000fe60000000f00 */
[----:B------:R-:W-:Y:S01]  /*5c80*/  IADD3 R0, R3, R0, RZ ;  /* 0x0000000003007210 */ /* 0x000fe20007ffe0ff */
[----:B------:R-:W-:Y:S01]  /*5c90*/  IMAD.WIDE.U32 R2, R2, 0x30, RZ ;  /* 0x0000003002027825 */ /* 0x000fe200078e00ff */
[----:B------:R-:W1:Y:S03]  /*5ca0*/  S2R R7, SR_TID.X ;  /* 0x0000000000077919 */ /* 0x000e660000002100 */
[----:B------:R-:W-:Y:S03]  /*5cb0*/  IMAD R0, R0, 0x30, RZ ;  /* 0x0000003000007824 */ /* 0x000fe600078e02ff */
[----:B------:R-:W-:Y:S02]  /*5cc0*/  BAR.SYNC.DEFER_BLOCKING 0x0 ;  /* 0x0000000000007b1d */ /* 0x000fe40000010000 */
[----:B------:R-:W-:Y:S04]  /*5cd0*/  IADD3 R0, R3, R0, RZ ;  /* 0x0000000003007210 */ /* 0x000fe80007ffe0ff */
[----:B-----5:R-:W-:Y:S06]  /*5ce0*/  LDSM.16.M88.4 R16, [R134+0x800] ;  /* 0x000800008610783b */ /* 0x020fec0000000200 */
[----:B------:R-:W-:Y:S01]  /*5cf0*/  LDSM.16.M88.4 R24, [R134+0x1000] ;  /* 0x001000008618783b */ /* 0x000fe20000000200 */
[----:B----4-:R-:W-:Y:S02]  /*5d00*/  LOP3.LUT P3, RZ, R250, 0x1, RZ, 0xc0, !PT ;  /* 0x00000001faff7812 */ /* 0x010fe4000786c0ff */
[----:B-1----:R-:W-:Y:S02]  /*5d10*/  ISETP.GT.AND P2, PT, R7, 0x7f, PT ;  /* 0x0000007f0700780c */ /* 0x002fe40003f44270 */
[-C--:B--2---:R-:W-:Y:S02]  /*5d20*/  IADD3 R3, P0, R10, R2.reuse, RZ ;  /* 0x000000020a037210 */ /* 0x084fe40007f1e0ff */
[----:B------:R-:W-:Y:S02]  /*5d30*/  SHF.R.S32.HI R251, RZ, 0x1f, R7 ;  /* 0x0000001ffffb7819 */ /* 0x000fe40000011407 */
[----:B---3--:R-:W-:Y:S02]  /*5d40*/  IADD3.X R6, R0, R9, RZ, P0, !PT ;  /* 0x0000000900067210 */ /* 0x008fe400007fe4ff */
[-C--:B------:R-:W-:Y:S02]  /*5d50*/  LEA.HI R251, R251, R7.reuse, RZ, 0x3 ;  /* 0x00000007fbfb7211 */ /* 0x080fe400078f18ff */
[----:B------:R-:W-:Y:S02]  /*5d60*/  LOP3.LUT P1, RZ, R250, 0x2, RZ, 0xc0, !PT ;  /* 0x00000002faff7812 */ /* 0x000fe4000782c0ff */
[----:B------:R-:W-:Y:S02]  /*5d70*/  LOP3.LUT R251, R251, 0xfffffff8, RZ, 0xc0, !PT ;  /* 0xfffffff8fbfb7812 */ /* 0x000fe400078ec0ff */
[C---:B------:R-:W-:Y:S02]  /*5d80*/  @!P2 LEA R5, P0, R4.reuse, R2, 0x5 ;  /* 0x000000020405a211 */ /* 0x040fe400078028ff */
[----:B------:R-:W-:Y:S02]  /*5d90*/  IADD3 R251, -R251, R7, RZ ;  /* 0x00000007fbfb7210 */ /* 0x000fe40007ffe1ff */
[----:B------:R-:W-:Y:S02]  /*5da0*/  @!P2 LEA.HI.X R4, R4, R0, R12, 0x5, P0 ;  /* 0x000000000404a211 */ /* 0x000fe400000f2c0c */
[----:B------:R-:W-:Y:S02]  /*5db0*/  LEA R2, P0, R3, c[0x0][0x1f8], 0x1 ;  /* 0x00007e0003027a11 */ /* 0x000fe400078008ff */
[----:B------:R-:W-:Y:S02]  /*5dc0*/  LOP3.LUT P4, RZ, R251, 0x2, RZ, 0xc0, !PT ;  /* 0x00000002fbff7812 */ /* 0x000fe4000788c0ff */
[----:B------:R-:W-:Y:S02]  /*5dd0*/  LEA.HI.X R3, R3, c[0x0][0x1fc], R6, 0x1, P0 ;  /* 0x00007f0003037a11 */ /* 0x000fe400000f0c06 */
[----:B------:R-:W-:Y:S04]  /*5de0*/  @!P2 IADD3 R0, P0, R5, R10, RZ ;  /* 0x0000000a0500a210 */ /* 0x000fe80007f1e0ff */
[----:B------:R-:W-:Y:S02]  /*5df0*/  @!P2 IADD3.X R4, R4, R9, RZ, P0, !PT ;  /* 0x000000090404a210 */ /* 0x000fe400007fe4ff */
[----:B------:R-:W1:Y:S01]  /*5e00*/  LDSM.16.M88.4 R8, [R134] ;  /* 0x000000008608783b */ /* 0x000e620000000200 */
[C---:B------:R-:W-:Y:S04]  /*5e10*/  @!P2 LEA R246, P0, R0.reuse, c[0x0][0x1f8], 0x1 ;  /* 0x00007e0000f6aa11 */ /* 0x040fe800078008ff */
[----:B------:R-:W-:Y:S02]  /*5e20*/  @!P2 LEA.HI.X R247, R0, c[0x0][0x1fc], R4, 0x1, P0 ;  /* 0x00007f0000f7aa11 */ /* 0x000fe400000f0c04 */
[C---:B------:R-:W-:Y:S02]  /*5e30*/  IADD3 R0, R134.reuse, 0x20, RZ ;  /* 0x0000002086007810 */ /* 0x040fe40007ffe0ff */
[C---:B------:R-:W-:Y:S05]  /*5e40*/  @P4 IADD3 R0, R134.reuse, -0x20, RZ ;  /* 0xffffffe086004810 */ /* 0x040fea0007ffe0ff */
[----:B------:R-:W2:Y:S06]  /*5e50*/  LDSM.16.M88.4 R168, [R0] ;  /* 0x0000000000a8783b */ /* 0x000eac0000000200 */
[----:B------:R-:W3:Y:S06]  /*5e60*/  LDSM.16.M88.4 R172, [R0+0x800] ;  /* 0x0008000000ac783b */ /* 0x000eec0000000200 */
[----:B------:R4:W2:Y:S06]  /*5e70*/  LDSM.16.M88.4 R176, [R0+0x1000] ;  /* 0x0010000000b0783b */ /* 0x0008ac0000000200 */
[----:B------:R-:W-:Y:S01]  /*5e80*/  @!PT LDS RZ, [RZ] ;  /* 0x00000000fffff984 */ /* 0x000fe20000000800 */
[----:B------:R-:W-:Y:S01]  /*5e90*/  @!PT LDS RZ, [RZ] ;  /* 0x00000000fffff984 */ /* 0x000fe20000000800 */
[----:B------:R-:W-:Y:S01]  /*5ea0*/  @!PT LDS RZ, [RZ] ;  /* 0x00000000fffff984 */ /* 0x000fe20000000800 */
[----:B------:R2:W-:Y:S06]  /*5eb0*/  LDGSTS.E.BYPASS.LTC128B.128 [R248+0x4080], [R2.64], !P5 ;  /* 0x0408000002f87fae */ /* 0x0005ec000e901d46 */
[----:B------:R2:W-:Y:S01]  /*5ec0*/  LDGSTS.E.BYPASS.LTC128B.128 [R248+0x5880], [R2.64+0x80], !P6 ;  /* 0x0588008002f87fae */ /* 0x0005e2000f101d46 */
[C---:B-1----:R-:W-:Y:S05]  /*5ed0*/  HMMA.16816.F32 R4, R160.reuse, R8, RZ ;  /* 0x00000008a004723c */ /* 0x042fea00000018ff */
[----:B------:R1:W-:Y:S03]  /*5ee0*/  LDGSTS.E.BYPASS.LTC128B.128 [R248+0x7080], [R2.64+0x100], !P3 ;  /* 0x0708010002f87fae */ /* 0x0003e6000d901d46 */
[C---:B------:R-:W-:Y:S01]  /*5ef0*/  HMMA.16816.F32 R8, R160.reuse, R10, RZ ;  /* 0x0000000aa008723c */ /* 0x040fe200000018ff */
[C---:B----4-:R-:W-:Y:S02]  /*5f00*/  IADD3 R0, R134.reuse, 0x40, RZ ;  /* 0x0000004086007810 */ /* 0x050fe40007ffe0ff */
[----:B------:R1:W-:Y:S05]  /*5f10*/  LDGSTS.E.BYPASS.LTC128B.128 [R248+0x8880], [R2.64+0x180], !P1 ;  /* 0x0888018002f87fae */ /* 0x0003ea000c901d46 */
[C---:B------:R-:W-:Y:S01]  /*5f20*/  HMMA.16816.F32 R12, R160.reuse, R16, RZ ;  /* 0x00000010a00c723c */ /* 0x040fe200000018ff */
[----:B------:R4:W-:Y:S06]  /*5f30*/  @!P2 LDGSTS.E.BYPASS.LTC128B.128 [R248+0x5080], [R246.64], !P5 ;  /* 0x05080000f6f8afae */ /* 0x0009ec000e901d46 */
[----:B------:R4:W-:Y:S01]  /*5f40*/  @!P2 LDGSTS.E.BYPASS.LTC128B.128 [R248+0x6880], [R246.64+0x80], !P6 ;  /* 0x06880080f6f8afae */ /* 0x0009e2000f101d46 */
[C---:B------:R-:W-:Y:S05]  /*5f50*/  HMMA.16816.F32 R16, R160.reuse, R18, RZ ;  /* 0x00000012a010723c */ /* 0x040fea00000018ff */
[----:B------:R4:W-:Y:S03]  /*5f60*/  @!P2 LDGSTS.E.BYPASS.LTC128B.128 [R248+0x8080], [R246.64+0x100], !P3 ;  /* 0x08080100f6f8afae */ /* 0x0009e6000d901d46 */
[C---:B------:R-:W-:Y:S03]  /*5f70*/  HMMA.16816.F32 R20, R160.reuse, R24, RZ ;  /* 0x00000018a014723c */ /* 0x040fe600000018ff */
[----:B------:R4:W-:Y:S01]  /*5f80*/  @!P2 LDGSTS.E.BYPASS.LTC128B.128 [R248+0x9880], [R246.64+0x180], !P1 ;  /* 0x09880180f6f8afae */ /* 0x0009e2000c901d46 */
[----:B------:R-:W-:Y:S04]  /*5f90*/  LOP3.LUT P1, RZ, R251, 0x4, RZ, 0xc0, !PT ;  /* 0x00000004fbff7812 */ /* 0x000fe8000782c0ff */
[----:B------:R-:W-:Y:S01]  /*5fa0*/  HMMA.16816.F32 R24, R160, R26, RZ ;  /* 0x0000001aa018723c */ /* 0x000fe200000018ff */
[----:B------:R-:W4:Y:S06]  /*5fb0*/  LDL R251, [R1+0x58] ;  /* 0x0000580001fb7983 */ /* 0x000f2c0000100800 */
[----:B------:R-:W0:Y:S01]  /*5fc0*/  LDGDEPBAR ;  /* 0x00000000000079af */ /* 0x000e220000000000 */
[C---:B--2---:R-:W-:Y:S05]  /*5fd0*/  HMMA.16816.F32 R4, R164.reuse, R168, R4 ;  /* 0x000000a8a404723c */ /* 0x044fea0000001804 */
[----:B------:R-:W-:Y:S03]  /*5fe0*/  @P1 IADD3 R0, R134, -0x40, RZ ;  /* 0xffffffc086001810 */ /* 0x000fe60007ffe0ff */
[C---:B------:R-:W-:Y:S02]  /*5ff0*/  HMMA.16816.F32 R8, R164.reuse, R170, R8 ;  /* 0x000000aaa408723c */ /* 0x040fe40000001808 */
[----:B------:R-:W2:Y:S06]  /*6000*/  LDSM.16.M88.4 R168, [R0] ;  /* 0x0000000000a8783b */ /* 0x000eac0000000200 */
[C---:B---3--:R-:W-:Y:S08]  /*6010*/  HMMA.16816.F32 R12, R164.reuse, R172, R12 ;  /* 0x000000aca40c723c */ /* 0x048ff0000000180c */
[C---:B------:R-:W-:Y:S01]  /*6020*/  HMMA.16816.F32 R16, R164.reuse, R174, R16 ;  /* 0x000000aea410723c */ /* 0x040fe20000001810 */
[----:B------:R-:W3:Y:S07]  /*6030*/  LDSM.16.M88.4 R172, [R0+0x800] ;  /* 0x0008000000ac783b */ /* 0x000eee0000000200 */
[C---:B------:R-:W-:Y:S08]  /*6040*/  HMMA.16816.F32 R20, R164.reuse, R176, R20 ;  /* 0x000000b0a414723c */ /* 0x040ff00000001814 */
[----:B------:R-:W-:Y:S08]  /*6050*/  HMMA.16816.F32 R24, R164, R178, R24 ;  /* 0x000000b2a418723c */ /* 0x000ff00000001818 */
[C---:B--2---:R-:W-:Y:S08]  /*6060*/  HMMA.16816.F32 R4, R180.reuse, R168, R4 ;  /* 0x000000a8b404723c */ /* 0x044ff00000001804 */
[C---:B------:R-:W-:Y:S01]  /*6070*/  HMMA.16816.F32 R8, R180.reuse, R170, R8 ;  /* 0x000000aab408723c */ /* 0x040fe20000001808 */
[----:B------:R-:W2:Y:S07]  /*6080*/  LDSM.16.M88.4 R168, [R0+0x1000] ;  /* 0x0010000000a8783b */ /* 0x000eae0000000200 */
[C---:B---3--:R-:W-:Y:S08]  /*6090*/  HMMA.16816.F32 R12, R180.reuse, R172, R12 ;  /* 0x000000acb40c723c */ /* 0x048ff0000000180c */
[C---:B------:R-:W-:Y:S01]  /*60a0*/  HMMA.16816.F32 R16, R180.reuse, R174, R16 ;  /* 0x000000aeb410723c */ /* 0x040fe20000001810 */
[----:B------:R-:W3:Y:S07]  /*60b0*/  LDSM.16.M88.4 R172, [R135] ;  /* 0x0000000087ac783b */ /* 0x000eee0000000200 */
[C---:B--2---:R-:W-:Y:S08]  /*60c0*/  HMMA.16816.F32 R20, R180.reuse, R168, R20 ;  /* 0x000000a8b414723c */ /* 0x044ff00000001814 */
[----:B------:R-:W-:Y:S01]  /*60d0*/  HMMA.16816.F32 R24, R180, R170, R24 ;  /* 0x000000aab418723c */ /* 0x000fe20000001818 */
[----:B------:R-:W2:Y:S07]  /*60e0*/  LDSM.16.M88.4 R168, [R135+0x800] ;  /* 0x0008000087a8783b */ /* 0x000eae0000000200 */
[C---:B---3--:R-:W-:Y:S08]  /*60f0*/  HMMA.16816.F32 R4, R184.reuse, R172, R4 ;  /* 0x000000acb804723c */ /* 0x048ff00000001804 */
[C---:B------:R-:W-:Y:S01]  /*6100*/  HMMA.16816.F32 R8, R184.reuse, R174, R8 ;  /* 0x000000aeb808723c */ /* 0x040fe20000001808 */
[----:B------:R-:W3:Y:S07]  /*6110*/  LDSM.16.M88.4 R172, [R135+0x1000] ;  /* 0x0010000087ac783b */ /* 0x000eee0000000200 */
[C---:B--2---:R-:W-:Y:S08]  /*6120*/  HMMA.16816.F32 R12, R184.reuse, R168, R12 ;  /* 0x000000a8b80c723c */ /* 0x044ff0000000180c */
[C---:B------:R-:W-:Y:S01]  /*6130*/  HMMA.16816.F32 R16, R184.reuse, R170, R16 ;  /* 0x000000aab810723c */ /* 0x040fe20000001810 */
[----:B------:R-:W2:Y:S07]  /*6140*/  LDSM.16.M88.4 R168, [R134+0x1800] ;  /* 0x0018000086a8783b */ /* 0x000eae0000000200 */
[C---:B---3--:R-:W-:Y:S08]  /*6150*/  HMMA.16816.F32 R20, R184.reuse, R172, R20 ;  /* 0x000000acb814723c */ /* 0x048ff00000001814 */
[----:B------:R-:W-:Y:S01]  /*6160*/  HMMA.16816.F32 R24, R184, R174, R24 ;  /* 0x000000aeb818723c */ /* 0x000fe20000001818 */
[----:B------:R-:W3:Y:S07]  /*6170*/  LDSM.16.M88.4 R172, [R134+0x2000] ;  /* 0x0020000086ac783b */ /* 0x000eee0000000200 */
[C---:B--2---:R-:W-:Y:S08]  /*6180*/  HMMA.16816.F32 R4, R188.reuse, R168, R4 ;  /* 0x000000a8bc04723c */ /* 0x044ff00000001804 */
[C---:B------:R-:W-:Y:S01]  /*6190*/  HMMA.16816.F32 R8, R188.reuse, R170, R8 ;  /* 0x000000aabc08723c */ /* 0x040fe20000001808 */
[----:B------:R-:W2:Y:S07]  /*61a0*/  LDSM.16.M88.4 R168, [R134+0x2800] ;  /* 0x0028000086a8783b */ /* 0x000eae0000000200 */
[C---:B---3--:R-:W-:Y:S08]  /*61b0*/  HMMA.16816.F32 R12, R188.reuse, R172, R12 ;  /* 0x000000acbc0c723c */ /* 0x048ff0000000180c */
[C---:B------:R-:W-:Y:S01]  /*61c0*/  HMMA.16816.F32 R16, R188.reuse, R174, R16 ;  /* 0x000000aebc10723c */ /* 0x040fe20000001810 */
[----:B------:R-:W3:Y:S07]  /*61d0*/  LDSM.16.M88.4 R172, [R240+0x1800] ;  /* 0x00180000f0ac783b */ /* 0x000eee0000000200 */
[C---:B--2---:R-:W-:Y:S08]  /*61e0*/  HMMA.16816.F32 R20, R188.reuse, R168, R20 ;  /* 0x000000a8bc14723c */ /* 0x044ff00000001814 */
[----:B------:R-:W-:Y:S01]  /*61f0*/  HMMA.16816.F32 R24, R188, R170, R24 ;  /* 0x000000aabc18723c */ /* 0x000fe20000001818 */
[----:B------:R-:W2:Y:S07]  /*6200*/  LDSM.16.M88.4 R168, [R240+0x2000] ;  /* 0x00200000f0a8783b */ /* 0x000eae0000000200 */
[C---:B---3--:R-:W-:Y:S08]  /*6210*/  HMMA.16816.F32 R4, R192.reuse, R172, R4 ;  /* 0x000000acc004723c */ /* 0x048ff00000001804 */
[C---:B------:R-:W-:Y:S01]  /*6220*/  HMMA.16816.F32 R8, R192.reuse, R174, R8 ;  /* 0x000000aec008723c */ /* 0x040fe20000001808 */
[----:B------:R-:W3:Y:S02]  /*6230*/  LDSM.16.M88.4 R172, [R240+0x2800] ;  /* 0x00280000f0ac783b */ /* 0x000ee40000000200 */
[----:B----4-:R-:W-:Y:S05]  /*6240*/  ISETP.GT.AND P4, PT, R249, R251, PT ;  /* 0x000000fbf900720c */ /* 0x010fea0003f84270 */
        /* <DEDUP_REMOVED lines=88> */
[C---:B------:R-:W-:Y:S11]  /*67d0*/  HMMA.16816.F32 R8, R232.reuse, R174, R8 ;  /* 0x000000aee808723c */ /* 0x040ff60000001808 */
[----:B------:R-:W-:Y:S05]  /*67e0*/  @!UPT UIADD3 URZ, URZ, URZ, URZ ;  /* 0x0000003f3f3ff290 */ /* 0x000fea000fffe03f */
[----:B------:R-:W-:Y:S02]  /*67f0*/  FMUL.FTZ R0, R5, c[0x0][0x320] ;  /* 0x0000c80005007a20 */ /* 0x000fe40000410000 */
[----:B-1----:R-:W-:Y:S02]  /*6800*/  FMUL.FTZ R2, R4, c[0x0][0x320] ;  /* 0x0000c80004027a20 */ /* 0x002fe40000410000 */
[----:B------:R1:W3:Y:S04]  /*6810*/  MUFU.TANH R176, R0 ;  /* 0x0000000000b07308 */ /* 0x0002e80000002400 */
[----:B------:R-:W-:Y:S01]  /*6820*/  FMUL.FTZ R3, R11, c[0x0][0x320] ;  /* 0x0000c8000b037a20 */ /* 0x000fe20000410000 */
[C---:B--2---:R-:W-:Y:S03]  /*6830*/  HMMA.16816.F32 R12, R232.reuse, R168, R12 ;  /* 0x000000a8e80c723c */ /* 0x044fe6000000180c */
[----:B------:R-:W-:Y:S02]  /*6840*/  FMUL.FTZ R10, R10, c[0x0][0x320] ;  /* 0x0000c8000a0a7a20 */ /* 0x000fe40000410000 */
[----:B------:R2:W4:Y:S03]  /*6850*/  MUFU.TANH R177, R2 ;  /* 0x0000000200b17308 */ /* 0x0005260000002400 */
[C---:B------:R-:W-:Y:S07]  /*6860*/  HMMA.16816.F32 R16, R232.reuse, R170, R16 ;  /* 0x000000aae810723c */ /* 0x040fee0000001810 */
[----:B------:R-:W3:Y:S01]  /*6870*/  MUFU.TANH R179, R10 ;  /* 0x0000000a00b37308 */ /* 0x000ee20000002400 */
[----:B-1----:R-:W-:Y:S09]  /*6880*/  FMUL.FTZ R0, R6, c[0x0][0x320] ;  /* 0x0000c80006007a20 */ /* 0x002ff20000410000 */
[----:B------:R1:W1:Y:S01]  /*6890*/  MUFU.TANH R246, R0 ;  /* 0x0000000000f67308 */ /* 0x0002620000002400 */
[----:B--2---:R-:W-:Y:S09]  /*68a0*/  FMUL.FTZ R2, R13, c[0x0][0x320] ;  /* 0x0000c8000d027a20 */ /* 0x004ff20000410000 */
[----:B------:R-:W2:Y:S10]  /*68b0*/  MUFU.TANH R178, R3 ;  /* 0x0000000300b27308 */ /* 0x000eb40000002400 */
[----:B------:R-:W2:Y:S01]  /*68c0*/  MUFU.TANH R168, R2 ;  /* 0x0000000200a87308 */ /* 0x000ea20000002400 */
[----:B-1----:R-:W-:Y:S02]  /*68d0*/  FMUL.FTZ R0, R7, c[0x0][0x320] ;  /* 0x0000c80007007a20 */ /* 0x002fe40000410000 */
[----:B------:R-:W1:Y:S01]  /*68e0*/  LDSM.16.M88.4 R4, [R135+0x5800] ;  /* 0x005800008704783b */ /* 0x000e620000000200 */
[----:B------:R-:W-:Y:S06]  /*68f0*/  DEPBAR.LE SB0, 0x0 ;  /* 0x000080000000791a */ /* 0x000fec0000000000 */
[----:B------:R2:W1:Y:S01]  /*6900*/  MUFU.TANH R247, R0 ;  /* 0x0000000000f77308 */ /* 0x0004620000002400 */
[----:B------:R-:W-:Y:S01]  /*6910*/  BAR.SYNC.DEFER_BLOCKING 0x0 ;  /* 0x0000000000007b1d */ /* 0x000fe20000010000 */
[----:B--2---:R-:W-:Y:S08]  /*6920*/  FMUL.FTZ R0, R8, c[0x0][0x320] ;  /* 0x0000c80008007a20 */ /* 0x004ff00000410000 */
[----:B------:R2:W2:Y:S01]  /*6930*/  MUFU.TANH R175, R0 ;  /* 0x0000000000af7308 */ /* 0x0004a20000002400 */
[C---:B-1----:R-:W-:Y:S08]  /*6940*/  HMMA.16816.F32 R20, R232.reuse, R4, R20 ;  /* 0x00000004e814723c */ /* 0x042ff00000001814 */
[----:B------:R-:W-:Y:S04]  /*6950*/  HMMA.16816.F32 R24, R232, R6, R24 ;  /* 0x00000006e818723c */ /* 0x000fe80000001818 */
[----:B--2---:R-:W-:Y:S04]  /*6960*/  FMUL.FTZ R0, R9, c[0x0][0x320] ;  /* 0x0000c80009007a20 */ /* 0x004fe80000410000 */
[----:B------:R1:W2:Y:S04]  /*6970*/  MUFU.TANH R173, R0 ;  /* 0x0000000000ad7308 */ /* 0x0002a80000002400 */
[----:B-1----:R-:W-:Y:S06]  /*6980*/  FMUL.FTZ R0, R12, c[0x0][0x320] ;  /* 0x0000c8000c007a20 */ /* 0x002fec0000410000 */
[----:B------:R1:W1:Y:S02]  /*6990*/  MUFU.TANH R172, R0 ;  /* 0x0000000000ac7308 */ /* 0x0002640000002400 */
[----:B-1----:R-:W-:Y:S08]  /*69a0*/  FMUL.FTZ R0, R14, c[0x0][0x320] ;  /* 0x0000c8000e007a20 */ /* 0x002ff00000410000 */
        /* <DEDUP_REMOVED lines=27> */
[----:B-1----:R-:W-:Y:S01]  /*6b60*/  MOV R0, R133 ;  /* 0x0000008500007202 */ /* 0x002fe20000000f00 */
[----:B------:R-:W-:-:S06]  /*6b70*/  @!P4 BRA `(.L_x_32) ;  /* 0x000002b00000c947 */ /* 0x000fcc0003800000 */
[----:B--234-:R-:W2:Y:S01]  /*6b80*/  LDL.64 R22, [R1+0x20] ;  /* 0x0000200001167983 */ /* 0x01cea20000100a00 */
[----:B------:R-:W-:Y:S03]  /*6b90*/  IADD3 R2, R249, -0x1, RZ ;  /* 0xfffffffff9027810 */ /* 0x000fe60007ffe0ff */
[----:B------:R-:W3:Y:S01]  /*6ba0*/  LDL.64 R20, [R1+0x10] ;  /* 0x0000100001147983 */ /* 0x000ee20000100a00 */
[----:B------:R-:W-:Y:S03]  /*6bb0*/  SHF.R.S32.HI R5, RZ, 0x1f, R2 ;  /* 0x0000001fff057819 */ /* 0x000fe60000011402 */
[----:B------:R-:W1:Y:S02]  /*6bc0*/  S2R R252, SR_TID.X ;  /* 0x0000000000fc7919 */ /* 0x000e640000002100 */
[----:B------:R-:W-:Y:S04]  /*6bd0*/  IMAD R5, R5, c[0x0][0x1e0], RZ ;  /* 0x0000780005057a24 */ /* 0x000fe800078e02ff */
[----:B------:R-:W-:Y:S01]  /*6be0*/  IMAD R5, R2, c[0x0][0x1e4], R5 ;  /* 0x0000790002057a24 */ /* 0x000fe200078e0205 */
[----:B-1----:R-:W-:Y:S04]  /*6bf0*/  SHF.R.S32.HI R251, RZ, 0x1f, R252 ;  /* 0x0000001ffffb7819 */ /* 0x002fe800000114fc */
[----:B------:R-:W-:Y:S04]  /*6c00*/  LEA.HI R251, R251, R252, RZ, 0x3 ;  /* 0x000000fcfbfb7211 */ /* 0x000fe800078f18ff */
[----:B------:R-:W-:Y:S04]  /*6c10*/  SHF.R.S32.HI R251, RZ, 0x3, R251 ;  /* 0x00000003fffb7819 */ /* 0x000fe800000114fb */
[----:B------:R-:W-:Y:S04]  /*6c20*/  IADD3 R6, -R251, 0x30, RZ ;  /* 0x00000030fb067810 */ /* 0x000fe80007ffe1ff */
[C---:B------:R-:W-:Y:S02]  /*6c30*/  ISETP.GE.AND P0, PT, R6.reuse, 0x21, PT ;  /* 0x000000210600780c */ /* 0x040fe40003f06270 */
[----:B------:R-:W-:Y:S01]  /*6c40*/  ISETP.GE.AND P1, PT, R6, 0x1, PT ;  /* 0x000000010600780c */ /* 0x000fe20003f26270 */
[----:B------:R-:W-:Y:S04]  /*6c50*/  IMAD.WIDE.U32 R6, R2, c[0x0][0x1e0], RZ ;  /* 0x0000780002067a25 */ /* 0x000fe800078e00ff */
[----:B------:R-:W-:Y:S02]  /*6c60*/  IMAD.IADD R2, R7, 0x1, R5 ;  /* 0x0000000107027824 */ /* 0x000fe400078e0205 */
[----:B------:R-:W-:Y:S04]  /*6c70*/  IMAD.WIDE.U32 R6, R6, 0x30, RZ ;  /* 0x0000003006067825 */ /* 0x000fe800078e00ff */
[----:B------:R-:W-:Y:S02]  /*6c80*/  @P0 IMAD.MOV.U32 R8, RZ, RZ, c[0x0][0x1e0] ;  /* 0x00007800ff080624 */ /* 0x000fe400078e00ff */
[----:B------:R-:W-:Y:S04]  /*6c90*/  IMAD R2, R2, 0x30, RZ ;  /* 0x0000003002027824 */ /* 0x000fe800078e02ff */
[----:B------:R-:W-:Y:S02]  /*6ca0*/  IMAD.IADD R2, R7, 0x1, R2 ;  /* 0x0000000107027824 */ /* 0x000fe400078e0202 */
[----:B------:R-:W-:Y:S01]  /*6cb0*/  @P0 IMAD.MOV.U32 R7, RZ, RZ, c[0x0][0x1e4] ;  /* 0x00007900ff070624 */ /* 0x000fe200078e00ff */
[-C--:B--2---:R-:W-:Y:S02]  /*6cc0*/  @P1 IADD3 R5, P3, R22, R6.reuse, RZ ;  /* 0x0000000616051210 */ /* 0x084fe40007f7e0ff */
[----:B------:R-:W-:Y:S03]  /*6cd0*/  @P0 LEA R6, P2, R8, R6, 0x5 ;  /* 0x0000000608060211 */ /* 0x000fe600078428ff */
[----:B---3--:R-:W-:Y:S01]  /*6ce0*/  @P1 IMAD.X R9, R2, 0x1, R21, P3 ;  /* 0x0000000102091824 */ /* 0x008fe200018e0615 */
[----:B------:R-:W-:Y:S02]  /*6cf0*/  @P0 LEA.HI.X R7, R8, R2, R7, 0x5, P2 ;  /* 0x0000000208070211 */ /* 0x000fe400010f2c07 */
[----:B------:R-:W-:Y:S02]  /*6d00*/  @P0 IADD3 R2, P2, R6, R22, RZ ;  /* 0x0000001606020210 */ /* 0x000fe40007f5e0ff */
[----:B------:R-:W-:Y:S03]  /*6d10*/  LOP3.LUT P3, RZ, R250, 0x2, RZ, 0xc0, !PT ;  /* 0x00000002faff7812 */ /* 0x000fe6000786c0ff */
[----:B------:R-:W-:Y:S01]  /*6d20*/  @P0 IMAD.X R7, R7, 0x1, R21, P2 ;  /* 0x0000000107070824 */ /* 0x000fe200010e0615 */
[C---:B------:R-:W-:Y:S04]  /*6d30*/  @P0 LEA R6, P2, R2.reuse, c[0x0][0x1c8], 0x1 ;  /* 0x0000720002060a11 */ /* 0x040fe800078408ff */
[----:B------:R-:W-:Y:S02]  /*6d40*/  @P0 LEA.HI.X R7, R2, c[0x0][0x1cc], R7, 0x1, P2 ;  /* 0x0000730002070a11 */ /* 0x000fe400010f0c07 */
[C---:B------:R-:W-:Y:S04]  /*6d50*/  @P1 LEA R8, P2, R5.reuse, c[0x0][0x1c8], 0x1 ;  /* 0x0000720005081a11 */ /* 0x040fe800078408ff */
[----:B------:R-:W-:Y:S02]  /*6d60*/  @P1 LEA.HI.X R9, R5, c[0x0][0x1cc], R9, 0x1, P2 ;  /* 0x0000730005091a11 */ /* 0x000fe400010f0c09 */
[----:B------:R-:W-:Y:S03]  /*6d70*/  LOP3.LUT P2, RZ, R250, 0x1, RZ, 0xc0, !PT ;  /* 0x00000001faff7812 */ /* 0x000fe6000784c0ff */
[----:B------:R-:W-:Y:S01]  /*6d80*/  @!PT LDS RZ, [RZ] ;  /* 0x00000000fffff984 */ /* 0x000fe20000000800 */
[----:B------:R-:W-:Y:S01]  /*6d90*/  @!PT LDS RZ, [RZ] ;  /* 0x00000000fffff984 */ /* 0x000fe20000000800 */
[----:B------:R-:W-:Y:S01]  /*6da0*/  @!PT LDS RZ, [RZ] ;  /* 0x00000000fffff984 */ /* 0x000fe20000000800 */
[----:B------:R1:W-:Y:S04]  /*6db0*/  @P1 LDGSTS.E.BYPASS.LTC128B.128 [R248+0x14080], [R8.64], !P5 ;  /* 0x1408000008f81fae */ /* 0x0003e8000e901d46 */
[----:B------:R1:W-:Y:S06]  /*6dc0*/  @P1 LDGSTS.E.BYPASS.LTC128B.128 [R248+0x15880], [R8.64+0x80], !P6 ;  /* 0x1588008008f81fae */ /* 0x0003ec000f101d46 */
[----:B------:R1:W-:Y:S04]  /*6dd0*/  @P1 LDGSTS.E.BYPASS.LTC128B.128 [R248+0x17080], [R8.64+0x100], !P2 ;  /* 0x1708010008f81fae */ /* 0x0003e8000d101d46 */
[----:B------:R1:W-:Y:S04]  /*6de0*/  @P1 LDGSTS.E.BYPASS.LTC128B.128 [R248+0x18880], [R8.64+0x180], !P3 ;  /* 0x1888018008f81fae */ /* 0x0003e8000d901d46 */
[----:B------:R1:W-:Y:S04]  /*6df0*/  @P0 LDGSTS.E.BYPASS.LTC128B.128 [R248+0x15080], [R6.64], !P5 ;  /* 0x1508000006f80fae */ /* 0x0003e8000e901d46 */
[----:B------:R1:W-:Y:S04]  /*6e00*/  @P0 LDGSTS.E.BYPASS.LTC128B.128 [R248+0x16880], [R6.64+0x80], !P6 ;  /* 0x1688008006f80fae */ /* 0x0003e8000f101d46 */
[----:B------:R1:W-:Y:S04]  /*6e10*/  @P0 LDGSTS.E.BYPASS.LTC128B.128 [R248+0x18080], [R6.64+0x100], !P2 ;  /* 0x1808010006f80fae */ /* 0x0003e8000d101d46 */
[----:B------:R1:W-:Y:S02]  /*6e20*/  @P0 LDGSTS.E.BYPASS.LTC128B.128 [R248+0x19880], [R6.64+0x180], !P3 ;  /* 0x1988018006f80fae */ /* 0x0003e4000d901d46 */
.L_x_32:
[----:B--234-:R-:W-:Y:S05]  /*6e30*/  BSYNC B0 ;  /* 0x0000000000007941 */ /* 0x01cfea0003800000 */
.L_x_31:
[----:B-1----:R-:W2:Y:S01]  /*6e40*/  LDL.LU R9, [R1] ;  /* 0x0000000001097983 */ /* 0x002ea20000300800 */
[----:B------:R-:W-:Y:S02]  /*6e50*/  FMNMX.FTZ R2, R177, R133, !PT ;  /* 0x00000085b1027209 */ /* 0x000fe40007810000 */
[----:B------:R-:W-:Y:S01]  /*6e60*/  IADD3 R249, R249, -0x1, RZ ;  /* 0xfffffffff9f97810 */ /* 0x000fe20007ffe0ff */
[----:B------:R-:W0:Y:S01]  /*6e70*/  LDGDEPBAR ;  /* 0x00000000000079af */ /* 0x000e220000000000 */
[----:B------:R-:W-:Y:S04]  /*6e80*/  FMNMX.FTZ R2, R176, R2, !PT ;  /* 0x00000002b0027209 */ /* 0x000fe80007810000 */
        /* <DEDUP_REMOVED lines=9> */
[----:B------:R-:W-:Y:S05]  /*6f20*/  FMNMX.FTZ R2, R10, R2, !PT ;  /* 0x000000020a027209 */ /* 0x000fea0007810000 */
[----:B------:R-:W1:Y:S02]  /*6f30*/  SHFL.BFLY PT, R5, R2, 0x2, 0x1f ;  /* 0x0c401f0002057f89 */ /* 0x000e6400000e0000 */
[----:B-1----:R-:W-:Y:S06]  /*6f40*/  FMNMX.FTZ R2, R2, R5, !PT ;  /* 0x0000000502027209 */ /* 0x002fec0007810000 */
[----:B------:R-:W1:Y:S02]  /*6f50*/  SHFL.BFLY PT, R5, R2, 0x1, 0x1f ;  /* 0x0c201f0002057f89 */ /* 0x000e6400000e0000 */
[----:B-1----:R-:W-:Y:S05]  /*6f60*/  FMNMX.FTZ R133, R2, R5, !PT ;  /* 0x0000000502857209 */ /* 0x002fea0007810000 */
[C---:B------:R-:W-:Y:S02]  /*6f70*/  FADD.FTZ R0, -R133.reuse, R0 ;  /* 0x0000000085007221 */ /* 0x040fe40000010100 */
[----:B------:R-:W-:Y:S02]  /*6f80*/  FMUL.FTZ R2, R133, c[0x0][0x2d0] ;  /* 0x0000b40085027a20 */ /* 0x000fe40000410000 */
[----:B------:R-:W-:Y:S02]  /*6f90*/  FMUL.FTZ R0, R0, c[0x0][0x2d0] ;  /* 0x0000b40000007a20 */ /* 0x000fe40000410000 */
[--C-:B------:R-:W-:Y:S02]  /*6fa0*/  FFMA.FTZ R8, R177, c[0x0][0x2d0], -R2.reuse ;  /* 0x0000b400b1087a23 */ /* 0x100fe40000010802 */
[----:B------:R1:W3:Y:S01]  /*6fb0*/  MUFU.EX2 R6, R0 ;  /* 0x0000000000067308 */ /* 0x0002e20000000800 */
[--C-:B------:R-:W-:Y:S02]  /*6fc0*/  FFMA.FTZ R250, R16, c[0x0][0x2d0], -R2.reuse ;  /* 0x0000b40010fa7a23 */ /* 0x100fe40000010802 */
[--C-:B------:R-:W-:Y:S02]  /*6fd0*/  FFMA.FTZ R177, R14, c[0x0][0x2d0], -R2.reuse ;  /* 0x0000b4000eb17a23 */ /* 0x100fe40000010802 */
[--C-:B------:R-:W-:Y:S02]  /*6fe0*/  FFMA.FTZ R22, R13, c[0x0][0x2d0], -R2.reuse ;  /* 0x0000b4000d167a23 */ /* 0x100fe40000010802 */
[--C-:B------:R-:W-:Y:S02]  /*6ff0*/  FFMA.FTZ R21, R12, c[0x0][0x2d0], -R2.reuse ;  /* 0x0000b4000c157a23 */ /* 0x100fe40000010802 */
[--C-:B------:R-:W-:Y:S01]  /*7000*/  FFMA.FTZ R20, R11, c[0x0][0x2d0], -R2.reuse ;  /* 0x0000b4000b147a23 */ /* 0x100fe20000010802 */
[----:B------:R-:W-:Y:S01]  /*7010*/  MUFU.EX2 R8, R8 ;  /* 0x0000000800087308 */ /* 0x000fe20000000800 */
[--C-:B------:R-:W-:Y:S02]  /*7020*/  FFMA.FTZ R19, R10, c[0x0][0x2d0], -R2.reuse ;  /* 0x0000b4000a137a23 */ /* 0x100fe40000010802 */
[--C-:B------:R-:W-:Y:S02]  /*7030*/  FFMA.FTZ R7, R176, c[0x0][0x2d0], -R2.reuse ;  /* 0x0000b400b0077a23 */ /* 0x100fe40000010802 */
[--C-:B------:R-:W-:Y:S02]  /*7040*/  FFMA.FTZ R5, R175, c[0x0][0x2d0], -R2.reuse ;  /* 0x0000b400af057a23 */ /* 0x100fe40000010802 */
[--C-:B------:R-:W-:Y:S02]  /*7050*/  FFMA.FTZ R252, R172, c[0x0][0x2d0], -R2.reuse ;  /* 0x0000b400acfc7a23 */ /* 0x100fe40000010802 */
[--C-:B------:R-:W-:Y:S01]  /*7060*/  FFMA.FTZ R251, R168, c[0x0][0x2d0], -R2.reuse ;  /* 0x0000b400a8fb7a23 */ /* 0x100fe20000010802 */
[----:B------:R-:W4:Y:S01]  /*7070*/  MUFU.EX2 R7, R7 ;  /* 0x0000000700077308 */ /* 0x000f220000000800 */
[----:B-1----:R-:W-:Y:S02]  /*7080*/  FFMA.FTZ R0, R173, c[0x0][0x2d0], -R2 ;  /* 0x0000b400ad007a23 */ /* 0x002fe40000010802 */
[C---:B---3--:R-:W-:Y:S02]  /*7090*/  FMUL.FTZ R24, R6.reuse, R136 ;  /* 0x0000008806187220 */ /* 0x048fe40000410000 */
[C---:B------:R-:W-:Y:S05]  /*70a0*/  FMUL.FTZ R25, R6.reuse, R137 ;  /* 0x0000008906197220 */ /* 0x040fea0000410000 */
        /* <DEDUP_REMOVED lines=8> */
[C---:B------:R-:W-:Y:S01]  /*7130*/  FMUL.FTZ R33, R6.reuse, R33 ;  /* 0x0000002106217220 */ /* 0x040fe20000410000 */
[C---:B----4-:R-:W-:Y:S01]  /*7140*/  F2FP.PACK_AB R168, R7.reuse, R8 ;  /* 0x0000000807a8723e */ /* 0x050fe200000000ff */
        /* <DEDUP_REMOVED lines=10> */
[----:B------:R-:W-:Y:S01]  /*71f0*/  FMUL.FTZ R53, R6, R53 ;  /* 0x0000003506357220 */ /* 0x000fe20000410000 */
[----:B-1----:R-:W-:Y:S01]  /*7200*/  F2FP.PACK_AB R170, R2, R5 ;  /* 0x0000000502aa723e */ /* 0x002fe200000000ff */
        /* <DEDUP_REMOVED lines=38> */
[----:B--2---:R-:W-:Y:S02]  /*7470*/  FFMA.FTZ R0, R6, R9, R8 ;  /* 0x0000000906007223 */ /* 0x004fe40000010008 */
[----:B------:R-:W2:Y:S02]  /*7480*/  LDL.LU R9, [R1+0x4] ;  /* 0x0000040001097983 */ /* 0x000ea40000300800 */
[----:B------:R-:W-:Y:S04]  /*7490*/  FADD.FTZ R0, R7, R0 ;  /* 0x0000000007007221 */ /* 0x000fe80000010000 */
[----:B------:R-:W-:Y:S04]  /*74a0*/  FADD.FTZ R0, R5, R0 ;  /* 0x0000000005007221 */ /* 0x000fe80000010000 */
[----:B------:R-:W-:Y:S01]  /*74b0*/  FADD.FTZ R10, R2, R0 ;  /* 0x00000000020a7221 */ /* 0x000fe20000010000 */
[----:B------:R-:W-:Y:S04]  /*74c0*/  FMNMX.FTZ R0, R246, R132, !PT ;  /* 0x00000084f6007209 */ /* 0x000fe80007810000 */
[----:B------:R-:W-:Y:S02]  /*74d0*/  FMNMX.FTZ R0, R247, R0, !PT ;  /* 0x00000000f7007209 */ /* 0x000fe40007810000 */
[----:B------:R-:W-:Y:S02]  /*74e0*/  MOV R148, R10 ;  /* 0x0000000a00947202 */ /* 0x000fe40000000f00 */
        /* <DEDUP_REMOVED lines=25> */
[----:B------:R3:W-:Y:S01]  /*7680*/  MUFU.EX2 R4, R8 ;  /* 0x0000000800047308 */ /* 0x0007e20000000800 */
[--C-:B------:R-:W-:Y:S02]  /*7690*/  FFMA.FTZ R174, R174, c[0x0][0x2d0], -R5.reuse ;  /* 0x0000b400aeae7a23 */ /* 0x100fe40000010805 */
[--C-:B------:R-:W-:Y:S02]  /*76a0*/  FFMA.FTZ R173, R171, c[0x0][0x2d0], -R5.reuse ;  /* 0x0000b400abad7a23 */ /* 0x100fe40000010805 */
[--C-:B------:R-:W-:Y:S02]  /*76b0*/  FFMA.FTZ R175, R169, c[0x0][0x2d0], -R5.reuse ;  /* 0x0000b400a9af7a23 */ /* 0x100fe40000010805 */
[--C-:B------:R-:W-:Y:S02]  /*76c0*/  FFMA.FTZ R179, R17, c[0x0][0x2d0], -R5.reuse ;  /* 0x0000b40011b37a23 */ /* 0x100fe40000010805 */
[C---:B------:R-:W-:Y:S01]  /*76d0*/  FMUL.FTZ R17, R6.reuse, R145 ;  /* 0x0000009106117220 */ /* 0x040fe20000410000 */
[----:B------:R-:W4:Y:S01]  /*76e0*/  MUFU.EX2 R7, R7 ;  /* 0x0000000700077308 */ /* 0x000f220000000800 */
[----:B------:R-:W-:Y:S02]  /*76f0*/  FFMA.FTZ R178, R15, c[0x0][0x2d0], -R5 ;  /* 0x0000b4000fb27a23 */ /* 0x000fe40000010805 */
[----:B------:R-:W-:Y:S01]  /*7700*/  FMUL.FTZ R5, R6, R157 ;  /* 0x0000009d06057220 */ /* 0x000fe20000410000 */
[----:B------:R-:W-:Y:S01]  /*7710*/  MOV R157, R20 ;  /* 0x00000014009d7202 */ /* 0x000fe20000000f00 */
[C---:B-1----:R-:W-:Y:S02]  /*7720*/  FMUL.FTZ R26, R0.reuse, R138 ;  /* 0x0000008a001a7220 */ /* 0x042fe40000410000 */
[----:B------:R-:W-:Y:S02]  /*7730*/  FMUL.FTZ R27, R0, R139 ;  /* 0x0000008b001b7220 */ /* 0x000fe40000410000 */
[----:B------:R-:W1:Y:S01]  /*7740*/  LDSM.16.MT88.4 R136, [R236] ;  /* 0x00000000ec88783b */ /* 0x000e620000004200 */
[----:B------:R-:W-:Y:S01]  /*7750*/  FMUL.FTZ R20, R6, R140 ;  /* 0x0000008c06147220 */ /* 0x000fe20000410000 */
[----:B------:R-:W-:Y:S01]  /*7760*/  MUFU.EX2 R145, R250 ;  /* 0x000000fa00917308 */ /* 0x000fe20000000800 */
[C---:B------:R-:W-:Y:S02]  /*7770*/  FMUL.FTZ R10, R0.reuse, R154 ;  /* 0x0000009a000a7220 */ /* 0x040fe40000410000 */
[C---:B------:R-:W-:Y:S02]  /*7780*/  FMUL.FTZ R11, R0.reuse, R155 ;  /* 0x0000009b000b7220 */ /* 0x040fe40000410000 */
[C---:B------:R-:W-:Y:S02]  /*7790*/  FMUL.FTZ R18, R0.reuse, R146 ;  /* 0x0000009200127220 */ /* 0x040fe40000410000 */
[----:B------:R-:W-:Y:S02]  /*77a0*/  FMUL.FTZ R23, R0, R143 ;  /* 0x0000008f00177220 */ /* 0x000fe40000410000 */
[C---:B---3--:R-:W-:Y:S01]  /*77b0*/  FMUL.FTZ R8, R6.reuse, R152 ;  /* 0x0000009806087220 */ /* 0x048fe20000410000 */
[----:B------:R-:W-:Y:S01]  /*77c0*/  MOV R152, R21 ;  /* 0x0000001500987202 */ /* 0x000fe20000000f00 */
[----:B------:R-:W-:Y:S01]  /*77d0*/  FMUL.FTZ R21, R6, R141 ;  /* 0x0000008d06157220 */ /* 0x000fe20000410000 */
[----:B------:R-:W-:Y:S01]  /*77e0*/  MUFU.EX2 R250, R173 ;  /* 0x000000ad00fa7308 */ /* 0x000fe20000000800 */
[C---:B----4-:R-:W-:Y:S01]  /*77f0*/  F2FP.PACK_AB R169, R7.reuse, R4 ;  /* 0x0000000407a9723e */ /* 0x050fe200000000ff */
        /* <DEDUP_REMOVED lines=63> */
[----:B------:R-:W-:Y:S01]  /*7bf0*/  FMUL.FTZ R4, R6, R156 ;  /* 0x0000009c06047220 */ /* 0x000fe20000410000 */
[----:B------:R-:W-:Y:S01]  /*7c00*/  MOV R156, R19 ;  /* 0x00000013009c7202 */ /* 0x000fe20000000f00 */
[----:B------:R-:W-:Y:S02]  /*7c10*/  FMUL.FTZ R19, R0, R147 ;  /* 0x0000009300137220 */ /* 0x000fe40000410000 */
[----:B------:R-:W-:Y:S01]  /*7c20*/  FMUL.FTZ R9, R6, R153 ;  /* 0x0000009906097220 */ /* 0x000fe20000410000 */
[----:B------:R-:W-:Y:S01]  /*7c30*/  MOV R153, R22 ;  /* 0x0000001600997202 */ /* 0x000fe20000000f00 */
[C---:B------:R-:W-:Y:S02]  /*7c40*/  FMUL.FTZ R22, R0.reuse, R142 ;  /* 0x0000008e00167220 */ /* 0x040fe40000410000 */
[C---:B------:R-:W-:Y:S01]  /*7c50*/  FMUL.FTZ R6, R0.reuse, R158 ;  /* 0x0000009e00067220 */ /* 0x040fe20000410000 */
[----:B------:R-:W-:Y:S01]  /*7c60*/  LDSM.16.MT88.4 R140, [R236+0x800] ;  /* 0x00080000ec8c783b */ /* 0x000fe20000004200 */
[----:B------:R-:W-:Y:S02]  /*7c70*/  FADD.FTZ R3, R7, R3 ;  /* 0x0000000307037221 */ /* 0x000fe40000010000 */
[----:B------:R-:W-:Y:S02]  /*7c80*/  FMUL.FTZ R7, R0, R159 ;  /* 0x0000009f00077220 */ /* 0x000fe40000410000 */
[----:B------:R-:W2:Y:S10]  /*7c90*/  MUFU.EX2 R0, R132 ;  /* 0x0000008400007308 */ /* 0x000eb40000000800 */
[----:B------:R-:W3:Y:S01]  /*7ca0*/  MUFU.EX2 R132, R252 ;  /* 0x000000fc00847308 */ /* 0x000ee20000000800 */
[----:B--2---:R-:W-:Y:S01]  /*7cb0*/  F2FP.PACK_AB R171, R151, R0 ;  /* 0x0000000097ab723e */ /* 0x004fe200000000ff */
[----:B------:R-:W-:Y:S08]  /*7cc0*/  FADD.FTZ R149, R0, R3 ;  /* 0x0000000300957221 */ /* 0x000ff00000010000 */
[----:B------:R-:W2:Y:S01]  /*7cd0*/  MUFU.EX2 R3, R251 ;  /* 0x000000fb00037308 */ /* 0x000ea20000000800 */
[C---:B-1----:R-:W-:Y:S05]  /*7ce0*/  HMMA.16816.F32 R4, R168.reuse, R136, R4 ;  /* 0x00000088a804723c */ /* 0x042fea0000001804 */
[----:B---3--:R-:W-:Y:S04]  /*7cf0*/  FADD.FTZ R0, R132, R148 ;  /* 0x0000009484007221 */ /* 0x008fe80000010000 */
[----:B------:R-:W-:Y:S01]  /*7d00*/  MUFU.EX2 R148, R157 ;  /* 0x0000009d00947308 */ /* 0x000fe20000000800 */
[C---:B------:R-:W-:Y:S01]  /*7d10*/  HMMA.16816.F32 R8, R168.reuse, R138, R8 ;  /* 0x0000008aa808723c */ /* 0x040fe20000001808 */
[----:B------:R-:W1:Y:S02]  /*7d20*/  LDSM.16.MT88.4 R136, [R238] ;  /* 0x00000000ee88783b */ /* 0x000e640000004200 */
[----:B--2---:R-:W-:Y:S04]  /*7d30*/  FADD.FTZ R0, R3, R0 ;  /* 0x0000000003007221 */ /* 0x004fe80000010000 */
[----:B------:R-:W-:Y:S05]  /*7d40*/  FADD.FTZ R0, R145, R0 ;  /* 0x0000000091007221 */ /* 0x000fea0000010000 */
[----:B------:R-:W-:Y:S01]  /*7d50*/  FADD.FTZ R0, R144, R0 ;  /* 0x0000000090007221 */ /* 0x000fe20000010000 */
[C---:B-1----:R-:W-:Y:S08]  /*7d60*/  HMMA.16816.F32 R12, R168.reuse, R136, R12 ;  /* 0x00000088a80c723c */ /* 0x042ff0000000180c */
[C---:B------:R-:W-:Y:S01]  /*7d70*/  HMMA.16816.F32 R16, R168.reuse, R138, R16 ;  /* 0x0000008aa810723c */ /* 0x040fe20000001810 */
[----:B------:R-:W1:Y:S07]  /*7d80*/  LDSM.16.MT88.4 R136, [R237] ;  /* 0x00000000ed88783b */ /* 0x000e6e0000004200 */
[C---:B-1----:R-:W-:Y:S08]  /*7d90*/  HMMA.16816.F32 R20, R168.reuse, R136, R20 ;  /* 0x00000088a814723c */ /* 0x042ff00000001814 */
[C---:B------:R-:W-:Y:S01]  /*7da0*/  HMMA.16816.F32 R24, R168.reuse, R138, R24 ;  /* 0x0000008aa818723c */ /* 0x040fe20000001818 */
[----:B------:R-:W1:Y:S07]  /*7db0*/  LDSM.16.MT88.4 R136, [R241] ;  /* 0x00000000f188783b */ /* 0x000e6e0000004200 */
        /* <DEDUP_REMOVED lines=36> */
[C---:B-1----:R-:W-:Y:S07]  /*8000*/  HMMA.16816.F32 R124, R168.reuse, R136, R124 ;  /* 0x00000088a87c723c */ /* 0x042fee000000187c */
[----:B------:R-:W-:Y:S01]  /*8010*/  F2FP.PACK_AB R136, R3, R132 ;  /* 0x000000840388723e */ /* 0x000fe200000000ff */
[----:B------:R-:W-:Y:S01]  /*8020*/  HMMA.16816.F32 R128, R168, R138, R128 ;  /* 0x0000008aa880723c */ /* 0x000fe20000001880 */
[----:B------:R-:W-:Y:S03]  /*8030*/  MUFU.EX2 R132, R152 ;  /* 0x0000009800847308 */ /* 0x000fe60000000800 */
[----:B------:R-:W-:Y:S01]  /*8040*/  F2FP.PACK_AB R137, R250, R150 ;  /* 0x00000096fa89723e */ /* 0x000fe200000000ff */
[----:B------:R-:W-:Y:S02]  /*8050*/  FADD.FTZ R3, R151, R149 ;  /* 0x0000009597037221 */ /* 0x000fe40000010000 */
[----:B------:R-:W-:Y:S02]  /*8060*/  F2FP.PACK_AB R138, R144, R145 ;  /* 0x00000091908a723e */ /* 0x000fe400000000ff */
[----:B------:R-:W1:Y:S03]  /*8070*/  LDSM.16.MT88.4 R144, [R238+0x800] ;  /* 0x00080000ee90783b */ /* 0x000e660000004200 */
[----:B------:R-:W-:Y:S02]  /*8080*/  F2FP.PACK_AB R139, R176, R177 ;  /* 0x000000b1b08b723e */ /* 0x000fe400000000ff */
[----:B------:R-:W-:Y:S02]  /*8090*/  F2FP.PACK_AB R169, R175, R174 ;  /* 0x000000aeafa9723e */ /* 0x000fe400000000ff */
[----:B------:R-:W-:Y:S03]  /*80a0*/  F2FP.PACK_AB R171, R173, R172 ;  /* 0x000000acadab723e */ /* 0x000fe600000000ff */
[C---:B------:R-:W-:Y:S08]  /*80b0*/  HMMA.16816.F32 R4, R136.reuse, R140, R4 ;  /* 0x0000008c8804723c */ /* 0x040ff00000001804 */
[C---:B------:R-:W-:Y:S01]  /*80c0*/  HMMA.16816.F32 R8, R136.reuse, R142, R8 ;  /* 0x0000008e8808723c */ /* 0x040fe20000001808 */
[----:B------:R-:W2:Y:S07]  /*80d0*/  LDSM.16.MT88.4 R140, [R237+0x800] ;  /* 0x00080000ed8c783b */ /* 0x000eae0000004200 */
[C---:B-1----:R-:W-:Y:S08]  /*80e0*/  HMMA.16816.F32 R12, R136.reuse, R144, R12 ;  /* 0x00000090880c723c */ /* 0x042ff0000000180c */
[C---:B------:R-:W-:Y:S01]  /*80f0*/  HMMA.16816.F32 R16, R136.reuse, R146, R16 ;  /* 0x000000928810723c */ /* 0x040fe20000001810 */
[----:B------:R-:W1:Y:S07]  /*8100*/  LDSM.16.MT88.4 R144, [R239+0x800] ;  /* 0x00080000ef90783b */ /* 0x000e6e0000004200 */
[C---:B--2---:R-:W-:Y:S08]  /*8110*/  HMMA.16816.F32 R20, R136.reuse, R140, R20 ;  /* 0x0000008c8814723c */ /* 0x044ff00000001814 */
        /* <DEDUP_REMOVED lines=35> */
[C---:B--2---:R-:W-:Y:S01]  /*8350*/  HMMA.16816.F32 R116, R136.reuse, R140, R116 ;  /* 0x0000008c8874723c */ /* 0x044fe20000001874 */
[----:B------:R2:W3:Y:S07]  /*8360*/  MUFU.EX2 R140, R153 ;  /* 0x00000099008c7308 */ /* 0x0004ee0000000800 */
[C---:B------:R-:W-:Y:S03]  /*8370*/  HMMA.16816.F32 R120, R136.reuse, R142, R120 ;  /* 0x0000008e8878723c */ /* 0x040fe60000001878 */
[----:B------:R-:W4:Y:S01]  /*8380*/  MUFU.EX2 R141, R156 ;  /* 0x0000009c008d7308 */ /* 0x000f220000000800 */
[----:B--2---:R-:W2:Y:S01]  /*8390*/  LDSM.16.MT88.4 R152, [R236+0x1000] ;  /* 0x00100000ec98783b */ /* 0x004ea20000004200 */
[----:B---3--:R-:W-:Y:S01]  /*83a0*/  F2FP.PACK_AB R168, R132, R140 ;  /* 0x0000008c84a8723e */ /* 0x008fe200000000ff */
[----:B------:R-:W-:Y:S02]  /*83b0*/  FADD.FTZ R0, R140, R0 ;  /* 0x000000008c007221 */ /* 0x000fe40000010000 */
[C---:B-1----:R-:W-:Y:S04]  /*83c0*/  HMMA.16816.F32 R124, R136.reuse, R144, R124 ;  /* 0x00000090887c723c */ /* 0x042fe8000000187c */
[----:B------:R-:W-:Y:S01]  /*83d0*/  FADD.FTZ R0, R132, R0 ;  /* 0x0000000084007221 */ /* 0x000fe20000010000 */
[C---:B----4-:R-:W-:Y:S03]  /*83e0*/  F2FP.PACK_AB R170, R141.reuse, R148 ;  /* 0x000000948daa723e */ /* 0x050fe600000000ff */
[----:B------:R-:W-:Y:S01]  /*83f0*/  FADD.FTZ R0, R148, R0 ;  /* 0x0000000094007221 */ /* 0x000fe20000010000 */
[----:B------:R-:W-:Y:S01]  /*8400*/  HMMA.16816.F32 R128, R136, R146, R128 ;  /* 0x000000928880723c */ /* 0x000fe20000001880 */
[----:B------:R-:W1:Y:S02]  /*8410*/  LDSM.16.MT88.4 R144, [R238+0x1000] ;  /* 0x00100000ee90783b */ /* 0x000e640000004200 */
[----:B------:R-:W-:Y:S02]  /*8420*/  FADD.FTZ R132, R141, R0 ;  /* 0x000000008d847221 */ /* 0x000fe40000010000 */
[----:B------:R-:W-:Y:S04]  /*8430*/  FADD.FTZ R0, R150, R3 ;  /* 0x0000000396007221 */ /* 0x000fe80000010000 */
[----:B------:R-:W3:Y:S03]  /*8440*/  LDSM.16.MT88.4 R136, [R237+0x1000] ;  /* 0x00100000ed88783b */ /* 0x000ee60000004200 */
[----:B------:R-:W-:Y:S04]  /*8450*/  FADD.FTZ R0, R250, R0 ;  /* 0x00000000fa007221 */ /* 0x000fe80000010000 */
[----:B------:R-:W-:Y:S01]  /*8460*/  FADD.FTZ R0, R177, R0 ;  /* 0x00000000b1007221 */ /* 0x000fe20000010000 */
[----:B------:R4:W-:Y:S03]  /*8470*/  STL [R1], R132 ;  /* 0x0000008401007387 */ /* 0x0009e60000100800 */
[----:B------:R-:W-:Y:S04]  /*8480*/  FADD.FTZ R0, R176, R0 ;  /* 0x00000000b0007221 */ /* 0x000fe80000010000 */
[----:B------:R-:W-:Y:S01]  /*8490*/  FADD.FTZ R0, R174, R0 ;  /* 0x00000000ae007221 */ /* 0x000fe20000010000 */
[C---:B--2---:R-:W-:Y:S01]  /*84a0*/  HMMA.16816.F32 R156, R168.reuse, R152, R4 ;  /* 0x00000098a89c723c */ /* 0x044fe20000001804 */
[----:B------:R-:W2:Y:S04]  /*84b0*/  LDSM.16.MT88.4 R4, [R239+0x1000] ;  /* 0x00100000ef04783b */ /* 0x000ea80000004200 */
[----:B------:R-:W-:Y:S03]  /*84c0*/  FADD.FTZ R0, R175, R0 ;  /* 0x00000000af007221 */ /* 0x000fe60000010000 */
[C---:B------:R-:W-:Y:S01]  /*84d0*/  HMMA.16816.F32 R152, R168.reuse, R154, R8 ;  /* 0x0000009aa898723c */ /* 0x040fe20000001808 */
[----:B------:R-:W5:Y:S03]  /*84e0*/  LDSM.16.MT88.4 R8, [R236+0x2800] ;  /* 0x00280000ec08783b */ /* 0x000f660000004200 */
[----:B------:R-:W-:Y:S01]  /*84f0*/  FADD.FTZ R0, R172, R0 ;  /* 0x00000000ac007221 */ /* 0x000fe20000010000 */
[----:B----4-:R-:W-:Y:S03]  /*8500*/  MOV R132, R2 ;  /* 0x0000000200847202 */ /* 0x010fe60000000f00 */
[C---:B-1----:R-:W-:Y:S01]  /*8510*/  HMMA.16816.F32 R148, R168.reuse, R144, R12 ;  /* 0x00000090a894723c */ /* 0x042fe2000000180c */
[----:B------:R-:W1:Y:S03]  /*8520*/  LDSM.16.MT88.4 R12, [R238+0x2800] ;  /* 0x00280000ee0c783b */ /* 0x000e660000004200 */
[----:B------:R-:W-:Y:S04]  /*8530*/  FADD.FTZ R0, R173, R0 ;  /* 0x00000000ad007221 */ /* 0x000fe80000010000 */
[C---:B------:R-:W-:Y:S01]  /*8540*/  HMMA.16816.F32 R144, R168.reuse, R146, R16 ;  /* 0x00000092a890723c */ /* 0x040fe20000001810 */
[----:B------:R-:W-:Y:S07]  /*8550*/  STL [R1+0x4], R0 ;  /* 0x0000040001007387 */ /* 0x000fee0000100800 */
[C---:B---3--:R-:W-:Y:S08]  /*8560*/  HMMA.16816.F32 R140, R168.reuse, R136, R20 ;  /* 0x00000088a88c723c */ /* 0x048ff00000001814 */
[C---:B------:R-:W-:Y:S08]  /*8570*/  HMMA.16816.F32 R136, R168.reuse, R138, R24 ;  /* 0x0000008aa888723c */ /* 0x040ff00000001818 */
[C---:B--2---:R-:W-:Y:S08]  /*8580*/  HMMA.16816.F32 R28, R168.reuse, R4, R28 ;  /* 0x00000004a81c723c */ /* 0x044ff0000000181c */
[C---:B------:R-:W-:Y:S01]  /*8590*/  HMMA.16816.F32 R32, R168.reuse, R6, R32 ;  /* 0x00000006a820723c */ /* 0x040fe20000001820 */
[----:B------:R-:W2:Y:S07]  /*85a0*/  LDSM.16.MT88.4 R4, [R237+0x2800] ;  /* 0x00280000ed04783b */ /* 0x000eae0000004200 */
[C---:B-----5:R-:W-:Y:S08]  /*85b0*/  HMMA.16816.F32 R36, R168.reuse, R8, R36 ;  /* 0x00000008a824723c */ /* 0x060ff00000001824 */
[C---:B------:R-:W-:Y:S01]  /*85c0*/  HMMA.16816.F32 R40, R168.reuse, R10, R40 ;  /* 0x0000000aa828723c */ /* 0x040fe20000001828 */
[----:B------:R-:W3:Y:S07]  /*85d0*/  LDSM.16.MT88.4 R8, [R239+0x2800] ;  /* 0x00280000ef08783b */ /* 0x000eee0000004200 */
[C---:B-1----:R-:W-:Y:S08]  /*85e0*/  HMMA.16816.F32 R44, R168.reuse, R12, R44 ;  /* 0x0000000ca82c723c */ /* 0x042ff0000000182c */
[C---:B------:R-:W-:Y:S01]  /*85f0*/  HMMA.16816.F32 R48, R168.reuse, R14, R48 ;  /* 0x0000000ea830723c */ /* 0x040fe20000001830 */
[----:B------:R-:W1:Y:S07]  /*8600*/  LDSM.16.MT88.4 R12, [R236+0x4000] ;  /* 0x00400000ec0c783b */ /* 0x000e6e0000004200 */
[C---:B--2---:R-:W-:Y:S08]  /*8610*/  HMMA.16816.F32 R52, R168.reuse, R4, R52 ;  /* 0x00000004a834723c */ /* 0x044ff00000001834 */
[C---:B------:R-:W-:Y:S01]  /*8620*/  HMMA.16816.F32 R56, R168.reuse, R6, R56 ;  /* 0x00000006a838723c */ /* 0x040fe20000001838 */
[----:B------:R-:W2:Y:S07]  /*8630*/  LDSM.16.MT88.4 R4, [R238+0x4000] ;  /* 0x00400000ee04783b */ /* 0x000eae0000004200 */
[C---:B---3--:R-:W-:Y:S08]  /*8640*/  HMMA.16816.F32 R60, R168.reuse, R8, R60 ;  /* 0x00000008a83c723c */ /* 0x048ff0000000183c */
        /* <DEDUP_REMOVED lines=18> */
[C---:B------:R-:W-:Y:S08]  /*8770*/  HMMA.16816.F32 R112, R168.reuse, R10, R112 ;  /* 0x0000000aa870723c */ /* 0x040ff00000001870 */
[C---:B-1----:R-:W-:Y:S08]  /*8780*/  HMMA.16816.F32 R116, R168.reuse, R12, R116 ;  /* 0x0000000ca874723c */ /* 0x042ff00000001874 */
[C---:B------:R-:W-:Y:S08]  /*8790*/  HMMA.16816.F32 R120, R168.reuse, R14, R120 ;  /* 0x0000000ea878723c */ /* 0x040ff00000001878 */
[C---:B--2---:R-:W-:Y:S08]  /*87a0*/  HMMA.16816.F32 R124, R168.reuse, R4, R124 ;  /* 0x00000004a87c723c */ /* 0x044ff0000000187c */
[----:B------:R-:W-:Y:S01]  /*87b0*/  HMMA.16816.F32 R128, R168, R6, R128 ;  /* 0x00000006a880723c */ /* 0x000fe20000001880 */
[----:B------:R-:W-:-:S07]  /*87c0*/  @P4 BRA `(.L_x_33) ;  /* 0xffffd3f000004947 */ /* 0x000fce000383ffff */
.L_x_30:
[----:B------:R-:W-:Y:S11]  /*87d0*/  @!UPT UIADD3 URZ, URZ, URZ, URZ ;  /* 0x0000003f3f3ff290 */ /* 0x000ff6000fffe03f */
[----:B---3--:R-:W-:Y:S05]  /*87e0*/  BRA.DIV ~URZ, `(.L_x_34) ;  /* 0x00005c227f007947 */ /* 0x008fea000b800000 */
[----:B------:R-:W2:Y:S04]  /*87f0*/  LDL.LU R5, [R1] ;  /* 0x0000000001057983 */ /* 0x000ea80000300800 */
[----:B------:R-:W3:Y:S04]  /*8800*/  LDL.LU R6, [R1+0x4] ;  /* 0x0000040001067983 */ /* 0x000ee80000300800 */
[----:B--2---:R-:W1:Y:S04]  /*8810*/  SHFL.BFLY PT, R0, R5, 0x2, 0x1f ;  /* 0x0c401f0005007f89 */ /* 0x004e6800000e0000 */
[----:B---3--:R-:W2:Y:S01]  /*8820*/  SHFL.BFLY PT, R2, R6, 0x2, 0x1f ;  /* 0x0c401f0006027f89 */ /* 0x008ea200000e0000 */
[----:B-1----:R-:W-:-:S02]  /*8830*/  FADD.FTZ R0, R0, R5 ;  /* 0x0000000500007221 */ /* 0x002fc40000010000 */
[----:B--2---:R-:W-:-:S03]  /*8840*/  FADD.FTZ R4, R2, R6 ;  /* 0x0000000602047221 */ /* 0x004fc60000010000 */
[----:B------:R-:W1:Y:S04]  /*8850*/  SHFL.BFLY PT, R5, R0, 0x1, 0x1f ;  /* 0x0c201f0000057f89 */ /* 0x000e6800000e0000 */
[----:B------:R2:W3:Y:S01]  /*8860*/  SHFL.BFLY PT, R3, R4, 0x1, 0x1f ;  /* 0x0c201f0004037f89 */ /* 0x0004e200000e0000 */
[----:B-1----:R-:W-:-:S05]  /*8870*/  FADD.FTZ R0, R0, R5 ;  /* 0x0000000500007221 */ /* 0x002fca0000010000 */
.L_x_97:
[----:B------:R-:W-:Y:S01]  /*8880*/  FSETP.NE.FTZ.AND P1, PT, R0, RZ, PT ;  /* 0x000000ff0000720b */ /* 0x000fe20003f35000 */
[----:B---3--:R-:W-:Y:S01]  /*8890*/  FADD.FTZ R3, R3, R4 ;  /* 0x0000000403037221 */ /* 0x008fe20000010000 */
[----:B------:R-:W-:Y:S02]  /*88a0*/  MOV R2, RZ ;  /* 0x000000ff00027202 */ /* 0x000fe40000000f00 */
[----:B------:R-:W-:Y:S02]  /*88b0*/  MOV R20, 0xff800000 ;  /* 0xff80000000147802 */ /* 0x000fe40000000f00 */
[----:B------:R-:W-:-:S02]  /*88c0*/  FSETP.NE.FTZ.AND P0, PT, R3, RZ, PT ;  /* 0x000000ff0300720b */ /* 0x000fc40003f15000 */
[----:B------:R-:W-:-:S05]  /*88d0*/  MOV R15, 0xff800000 ;  /* 0xff800000000f7802 */ /* 0x000fca0000000f00 */
[----:B------:R-:W1:Y:S01]  /*88e0*/  @P1 MUFU.RCP R2, R0 ;  /* 0x0000000000021308 */ /* 0x000e620000001000 */
[----:B--2---:R-:W-:-:S05]  /*88f0*/  @P1 MOV R4, 0x3f317218 ;  /* 0x3f31721800041802 */ /* 0x004fca0000000f00 */
[----:B------:R-:W-:Y:S02]  /*8900*/  @P1 FMUL.FTZ R4, R4, c[0x0][0x2d0] ;  /* 0x0000b40004041a20 */ /* 0x000fe40000410000 */
[----:B------:R2:W3:Y:S01]  /*8910*/  @P1 MUFU.LG2 R5, R0 ;  /* 0x0000000000051308 */ /* 0x0004e20000000c00 */
[C---:B-1----:R-:W-:Y:S02]  /*8920*/  FMUL.FTZ R186, R2.reuse, R100 ;  /* 0x0000006402ba7220 */ /* 0x042fe40000410000 */
[C---:B------:R-:W-:Y:S02]  /*8930*/  FMUL.FTZ R187, R2.reuse, R101 ;  /* 0x0000006502bb7220 */ /* 0x040fe40000410000 */
[C---:B------:R-:W-:Y:S02]  /*8940*/  FMUL.FTZ R100, R2.reuse, R104 ;  /* 0x0000006802647220 */ /* 0x040fe40000410000 */
[C---:B------:R-:W-:Y:S01]  /*8950*/  FMUL.FTZ R101, R2.reuse, R105 ;  /* 0x0000006902657220 */ /* 0x040fe20000410000 */
[----:B--2---:R-:W-:Y:S01]  /*8960*/  MOV R0, RZ ;  /* 0x000000ff00007202 */ /* 0x004fe20000000f00 */
[----:B------:R-:W-:-:S02]  /*8970*/  FMUL.FTZ R104, R2, R108 ;  /* 0x0000006c02687220 */ /* 0x000fc40000410000 */
[C---:B------:R-:W-:Y:S02]  /*8980*/  FMUL.FTZ R105, R2.reuse, R109 ;  /* 0x0000006d02697220 */ /* 0x040fe40000410000 */
[C---:B------:R-:W-:Y:S01]  /*8990*/  FMUL.FTZ R184, R2.reuse, R76 ;  /* 0x0000004c02b87220 */ /* 0x040fe20000410000 */
[----:B------:R-:W1:Y:S01]  /*89a0*/  @P0 MUFU.RCP R0, R3 ;  /* 0x0000000300000308 */ /* 0x000e620000001000 */
        /* <DEDUP_REMOVED lines=15> */
[----:B-----5:R-:W-:-:S02]  /*8aa0*/  FMUL.FTZ R160, R2, R28 ;  /* 0x0000001c02a07220 */ /* 0x020fc40000410000 */
        /* <DEDUP_REMOVED lines=40> */
[----:B------:R-:W-:Y:S02]  /*8d30*/  FMUL.FTZ R77, R2, R129 ;  /* 0x00000081024d7220 */ /* 0x000fe40000410000 */
[----:B------:R2:W4:Y:S01]  /*8d40*/  @P0 MUFU.LG2 R2, R3 ;  /* 0x0000000300020308 */ /* 0x0005220000000c00 */
[----:B---3--:R-:W-:-:S02]  /*8d50*/  @P1 FMUL.FTZ R5, R5, 0.69314718246459960938 ;  /* 0x3f31721805051820 */ /* 0x008fc40000410000 */
[----:B-1----:R-:W-:Y:S02]  /*8d60*/  FMUL.FTZ R192, R0, R146 ;  /* 0x0000009200c07220 */ /* 0x002fe40000410000 */
[----:B------:R-:W-:Y:S01]  /*8d70*/  @P1 FFMA.FTZ R20, R4, R133, R5 ;  /* 0x0000008504141223 */ /* 0x000fe20000010005 */
[----:B------:R-:W-:Y:S01]  /*8d80*/  MOV R4, 0x1 ;  /* 0x0000000100047802 */ /* 0x000fe20000000f00 */
[C---:B------:R-:W-:Y:S02]  /*8d90*/  FMUL.FTZ R193, R0.reuse, R147 ;  /* 0x0000009300c17220 */ /* 0x040fe40000410000 */
[C---:B------:R-:W-:Y:S02]  /*8da0*/  FMUL.FTZ R204, R0.reuse, R154 ;  /* 0x0000009a00cc7220 */ /* 0x040fe40000410000 */
[C---:B------:R-:W-:Y:S02]  /*8db0*/  FMUL.FTZ R205, R0.reuse, R155 ;  /* 0x0000009b00cd7220 */ /* 0x040fe40000410000 */
[----:B------:R-:W-:-:S02]  /*8dc0*/  FMUL.FTZ R198, R0, R150 ;  /* 0x0000009600c67220 */ /* 0x000fc40000410000 */
[----:B------:R-:W-:Y:S01]  /*8dd0*/  FMUL.FTZ R199, R0, R151 ;  /* 0x0000009700c77220 */ /* 0x000fe20000410000 */
[----:B--2---:R-:W-:Y:S01]  /*8de0*/  @P0 MOV R3, 0x3f317218 ;  /* 0x3f31721800030802 */ /* 0x004fe20000000f00 */
[----:B----4-:R-:W-:Y:S02]  /*8df0*/  @P0 FMUL.FTZ R2, R2, 0.69314718246459960938 ;  /* 0x3f31721802020820 */ /* 0x010fe40000410000 */
[C---:B------:R-:W-:Y:S02]  /*8e00*/  FMUL.FTZ R146, R0.reuse, R142 ;  /* 0x0000008e00927220 */ /* 0x040fe40000410000 */
[----:B------:R-:W-:Y:S02]  /*8e10*/  @P0 FMUL.FTZ R3, R3, c[0x0][0x2d0] ;  /* 0x0000b40003030a20 */ /* 0x000fe40000410000 */
        /* <DEDUP_REMOVED lines=56> */
[----:B------:R-:W-:Y:S01]  /*91a0*/  FMUL.FTZ R79, R0, R131 ;  /* 0x00000083004f7220 */ /* 0x000fe20000410000 */
[----:B------:R-:W-:Y:S01]  /*91b0*/  PRMT R0, R4, 0x7610, R0 ;  /* 0x0000761004007816 */ /* 0x000fe20000000000 */
[----:B------:R-:W-:Y:S02]  /*91c0*/  @P0 FFMA.FTZ R15, R3, R132, R2 ;  /* 0x00000084030f0223 */ /* 0x000fe40000010002 */
.L_x_27:
[----:B--2---:R2:W5:Y:S04]  /*91d0*/  LDL R6, [R1+0x50] ;  /* 0x0000500001067983 */ /* 0x0045680000100800 */
[----:B------:R-:W3:Y:S01]  /*91e0*/  S2R R2, SR_TID.X ;  /* 0x0000000000027919 */ /* 0x000ee20000002100 */
[----:B------:R-:W-:Y:S01]  /*91f0*/  BSSY B0, `(.L_x_35) ;  /* 0x0000011000007945 */ /* 0x000fe20003800000 */
[----:B---3--:R-:W-:-:S13]  /*9200*/  LOP3.LUT P0, RZ, R2, 0xff, RZ, 0xc0, !PT ;  /* 0x000000ff02ff7812 */ /* 0x008fda000780c0ff */
[----:B------:R-:W-:Y:S05]  /*9210*/  @P0 BRA `(.L_x_36) ;  /* 0x000000e000000947 */ /* 0x000fea0003800000 */
[----:B--2---:R-:W2:Y:S01]  /*9220*/  S2R R4, SR_LANEID ;  /* 0x0000000000047919 */ /* 0x004ea20000000000 */
[----:B------:R-:W-:Y:S01]  /*9230*/  VOTEU.ANY UR4, UPT, PT ;  /* 0x0000000000047886 */ /* 0x000fe200038e0100 */
[----:B-1----:R-:W-:Y:S01]  /*9240*/  IMAD.MOV.U32 R5, RZ, RZ, c[0x0][0x564] ;  /* 0x00015900ff057624 */ /* 0x002fe200078e00ff */
[----:B------:R-:W2:Y:S08]  /*9250*/  FLO.U32 R3, UR4 ;  /* 0x0000000400037d00 */ /* 0x000eb000080e0000 */
[----:B------:R-:W1:Y:S01]  /*9260*/  POPC R2, UR4 ;  /* 0x0000000400027d09 */ /* 0x000e620008000000 */
[----:B--2---:R-:W-:Y:S01]  /*9270*/  ISETP.EQ.U32.AND P0, PT, R3, R4, PT ;  /* 0x000000040300720c */ /* 0x004fe20003f02070 */
[----:B------:R-:W-:-:S12]  /*9280*/  IMAD.MOV.U32 R4, RZ, RZ, c[0x0][0x560] ;  /* 0x00015800ff047624 */ /* 0x000fd800078e00ff */
[----:B-1----:R1:W2:Y:S04]  /*9290*/  @P0 ATOMG.E.ADD.STRONG.GPU PT, R2, [R4.64], R2 ;  /* 0x00000002040209a8 */ /* 0x0022a800081ee1c6 */
[----:B-1----:R-:W1:Y:S04]  /*92a0*/  S2R R4, SR_LTMASK ;  /* 0x0000000000047919 */ /* 0x002e680000003900 */
[----:B--2---:R1:W2:Y:S02]  /*92b0*/  SHFL.IDX PT, R3, R2, R3, 0x1f ;  /* 0x00001f0302037589 */ /* 0x0042a400000e0000 */
[----:B-1----:R-:W-:-:S06]  /*92c0*/  LOP3.LUT R2, R4, UR4, RZ, 0xc0, !PT ;  /* 0x0000000404027c12 */ /* 0x002fcc000f8ec0ff */
[----:B------:R-:W2:Y:S02]  /*92d0*/  POPC R2, R2 ;  /* 0x0000000200027309 */ /* 0x000ea40000000000 */
[----:B--2--5:R-:W-:-:S05]  /*92e0*/  IADD3 R6, R3, c[0x0][0xc], R2 ;  /* 0x0000030003067a10 */ /* 0x024fca0007ffe002 */
[----:B------:R1:W-:Y:S02]  /*92f0*/  STL [R1+0x50], R6 ;  /* 0x0000500601007387 */ /* 0x0003e40000100800 */
.L_x_36:
[----:B--2---:R-:W-:Y:S05]  /*9300*/  BSYNC B0 ;  /* 0x0000000000007941 */ /* 0x004fea0003800000 */
.L_x_35:
[----:B------:R-:W-:Y:S01]  /*9310*/  PRMT R0, R0, 0x9910, RZ ;  /* 0x0000991000007816 */ /* 0x000fe200000000ff */
[----:B------:R-:W-:Y:S01]  /*9320*/  BSSY B1, `(.L_x_37) ;  /* 0x000040d000017945 */ /* 0x000fe20003800000 */
[----:B-----5:R-:W-:Y:S02]  /*9330*/  IMAD.MOV.U32 R131, RZ, RZ, R6 ;  /* 0x000000ffff837224 */ /* 0x020fe400078e0006 */
[----:B------:R-:W-:-:S13]  /*9340*/  ISETP.NE.AND P0, PT, R0, RZ, PT ;  /* 0x000000ff0000720c */ /* 0x000fda0003f05270 */
[----:B------:R-:W-:Y:S05]  /*9350*/  @!P0 BRA `(.L_x_38) ;  /* 0x0000310000008947 */ /* 0x000fea0003800000 */
[----:B------:R-:W2:Y:S04]  /*9360*/  LDL R7, [R1+0x78] ;  /* 0x0000780001077983 */ /* 0x000ea80000100800 */
[----:B-1----:R-:W3:Y:S04]  /*9370*/  LDL R13, [R1+0x7c] ;  /* 0x00007c00010d7983 */ /* 0x002ee80000100800 */
[----:B------:R-:W4:Y:S04]  /*9380*/  LDL R9, [R1+0x84] ;  /* 0x0000840001097983 */ /* 0x000f280000100800 */
[----:B------:R-:W4:Y:S04]  /*9390*/  LDL R12, [R1+0x80] ;  /* 0x00008000010c7983 */ /* 0x000f280000100800 */
[----:B------:R-:W4:Y:S04]  /*93a0*/  LDL R11, [R1+0x94] ;  /* 0x00009400010b7983 */ /* 0x000f280000100800 */
[----:B------:R-:W4:Y:S04]  /*93b0*/  LDL R6, [R1+0x8c] ;  /* 0x00008c0001067983 */ /* 0x000f280000100800 */
[----:B------:R-:W4:Y:S04]  /*93c0*/  LDL R5, [R1+0x90] ;  /* 0x0000900001057983 */ /* 0x000f280000100800 */
[----:B------:R-:W4:Y:S04]  /*93d0*/  LDL R10, [R1+0x88] ;  /* 0x00008800010a7983 */ /* 0x000f280000100800 */
[----:B------:R-:W4:Y:S01]  /*93e0*/  LDL R8, [R1+0x48] ;  /* 0x0000480001087983 */ /* 0x000f220000100800 */
[----:B------:R-:W-:Y:S01]  /*93f0*/  WARPSYNC 0xffffffff ;  /* 0xffffffff00007948 */ /* 0x000fe20003800000 */
[----:B------:R-:W-:-:S02]  /*9400*/  F2FP.PACK_AB R0, R157, R156 ;  /* 0x0000009c9d00723e */ /* 0x000fc400000000ff */
[----:B------:R-:W-:Y:S01]  /*9410*/  BAR.SYNC.DEFER_BLOCKING 0x1, 0x100 ;  /* 0x0044000000007b1d */ /* 0x000fe20000010000 */
[----:B------:R-:W-:Y:S02]  /*9420*/  F2FP.PACK_AB R2, R159, R158 ;  /* 0x0000009e9f02723e */ /* 0x000fe400000000ff */
[----:B------:R-:W-:Y:S02]  /*9430*/  F2FP.PACK_AB R3, R153, R152 ;  /* 0x000000989903723e */ /* 0x000fe400000000ff */
[----:B------:R-:W-:Y:S02]  /*9440*/  F2FP.PACK_AB R4, R101, R100 ;  /* 0x000000646504723e */ /* 0x000fe400000000ff */
[----:B------:R-:W-:-:S04]  /*9450*/  ISETP.NE.U32.AND P2, PT, RZ, c[0x0][0x500], PT ;  /* 0x00014000ff007a0c */ /* 0x000fc80003f45070 */
[----:B------:R-:W-:Y:S01]  /*9460*/  ISETP.NE.AND.EX P2, PT, RZ, c[0x0][0x504], PT, P2 ;  /* 0x00014100ff007a0c */ /* 0x000fe20003f45320 */
[----:B--2---:R1:W-:Y:S04]  /*9470*/  STS [R7], R0 ;  /* 0x0000000007007388 */ /* 0x0043e80000000800 */
[----:B------:R2:W-:Y:S04]  /*9480*/  STS [R7+0x400], R2 ;  /* 0x0004000207007388 */ /* 0x0005e80000000800 */
[----:B---3--:R3:W-:Y:S01]  /*9490*/  STS [R13], R3 ;  /* 0x000000030d007388 */ /* 0x0087e20000000800 */
[----:B-1----:R-:W-:-:S02]  /*94a0*/  F2FP.PACK_AB R0, R205, R204 ;  /* 0x000000cccd00723e */ /* 0x002fc400000000ff */
[----:B--2---:R-:W-:-:S03]  /*94b0*/  F2FP.PACK_AB R2, R149, R148 ;  /* 0x000000949502723e */ /* 0x004fc600000000ff */
[----:B------:R1:W-:Y:S01]  /*94c0*/  STS [R13+0x400], R0 ;  /* 0x000400000d007388 */ /* 0x0003e20000000800 */
[----:B---3--:R-:W-:-:S03]  /*94d0*/  F2FP.PACK_AB R3, R199, R198 ;  /* 0x000000c6c703723e */ /* 0x008fc600000000ff */
[----:B----4-:R2:W-:Y:S04]  /*94e0*/  STS [R9], R2 ;  /* 0x0000000209007388 */ /* 0x0105e80000000800 */
[----:B------:R3:W-:Y:S01]  /*94f0*/  STS [R9+0x400], R3 ;  /* 0x0004000309007388 */ /* 0x0007e20000000800 */
[----:B-1----:R-:W-:Y:S02]  /*9500*/  F2FP.PACK_AB R0, R145, R144 ;  /* 0x000000909100723e */ /* 0x002fe400000000ff */
[----:B--2---:R-:W-:-:S03]  /*9510*/  F2FP.PACK_AB R2, R193, R192 ;  /* 0x000000c0c102723e */ /* 0x004fc600000000ff */
[----:B------:R1:W-:Y:S01]  /*9520*/  STS [R12], R0 ;  /* 0x000000000c007388 */ /* 0x0003e20000000800 */
[----:B---3--:R-:W-:-:S03]  /*9530*/  F2FP.PACK_AB R3, R141, R140 ;  /* 0x0000008c8d03723e */ /* 0x008fc600000000ff */
[----:B------:R2:W-:Y:S04]  /*9540*/  STS [R12+0x400], R2 ;  /* 0x000400020c007388 */ /* 0x0005e80000000800 */
[----:B------:R3:W-:Y:S01]  /*9550*/  STS [R11], R3 ;  /* 0x000000030b007388 */ /* 0x0007e20000000800 */
[----:B-1----:R-:W-:Y:S02]  /*9560*/  F2FP.PACK_AB R0, R147, R146 ;  /* 0x000000929300723e */ /* 0x002fe400000000ff */
[----:B--2---:R-:W-:-:S03]  /*9570*/  F2FP.PACK_AB R2, R137, R136 ;  /* 0x000000888902723e */ /* 0x004fc600000000ff */
[----:B------:R1:W-:Y:S01]  /*9580*/  STS [R11+0x400], R0 ;  /* 0x000400000b007388 */ /* 0x0003e20000000800 */
[----:B---3--:R-:W-:-:S03]  /*9590*/  F2FP.PACK_AB R3, R139, R138 ;  /* 0x0000008a8b03723e */ /* 0x008fc600000000ff */
[----:B------:R2:W-:Y:S04]  /*95a0*/  STS [R6], R2 ;  /* 0x0000000206007388 */ /* 0x0005e80000000800 */
        /* <DEDUP_REMOVED lines=11> */
[----:B------:R2:W-:Y:S04]  /*9660*/  STS [R7+0x4000], R2 ;  /* 0x0040000207007388 */ /* 0x0005e80000000800 */
[----:B------:R3:W-:Y:S01]  /*9670*/  STS [R7+0x4400], R3 ;  /* 0x0044000307007388 */ /* 0x0007e20000000800 */
        /* <DEDUP_REMOVED lines=71> */
[----:B------:R-:W-:Y:S04]  /*9af0*/  STS [R9+0xc400], R4 ;  /* 0x00c4000409007388 */ /* 0x000fe80000000800 */
[----:B------:R3:W-:Y:S04]  /*9b00*/  STS [R12+0xc000], R2 ;  /* 0x00c000020c007388 */ /* 0x0007e80000000800 */
[----:B------:R-:W4:Y:S01]  /*9b10*/  LDL R7, [R1+0x64] ;  /* 0x0000640001077983 */ /* 0x000f220000100800 */
[----:B-1----:R-:W-:-:S02]  /*9b20*/  F2FP.PACK_AB R0, R115, R114 ;  /* 0x000000727300723e */ /* 0x002fc400000000ff */
[----:B--2---:R-:W-:-:S03]  /*9b30*/  F2FP.PACK_AB R3, R191, R190 ;  /* 0x000000bebf03723e */ /* 0x004fc600000000ff */
[----:B------:R1:W-:Y:S04]  /*9b40*/  STS [R12+0xc400], R0 ;  /* 0x00c400000c007388 */ /* 0x0003e80000000800 */
[----:B------:R2:W-:Y:S01]  /*9b50*/  STS [R11+0xc000], R3 ;  /* 0x00c000030b007388 */ /* 0x0005e20000000800 */
[----:B---3--:R-:W-:Y:S01]  /*9b60*/  F2FP.PACK_AB R2, R119, R118 ;  /* 0x000000767702723e */ /* 0x008fe200000000ff */
[----:B------:R-:W-:Y:S02]  /*9b70*/  IMAD.MOV.U32 R4, RZ, RZ, 0x4 ;  /* 0x00000004ff047424 */ /* 0x000fe400078e00ff */
[----:B------:R-:W3:Y:S01]  /*9b80*/  LDL.LU R9, [R1+0x74] ;  /* 0x0000740001097983 */ /* 0x000ee20000300800 */
[----:B------:R-:W-:Y:S01]  /*9b90*/  ISETP.NE.U32.AND P0, PT, RZ, c[0x0][0x508], PT ;  /* 0x00014200ff007a0c */ /* 0x000fe20003f05070 */
[----:B------:R-:W-:-:S02]  /*9ba0*/  IMAD.MOV.U32 R14, RZ, RZ, c[0x0][0x388] ;  /* 0x0000e200ff0e7624 */ /* 0x000fc400078e00ff */
[----:B------:R2:W-:Y:S01]  /*9bb0*/  STS [R11+0xc400], R2 ;  /* 0x00c400020b007388 */ /* 0x0005e20000000800 */
[----:B------:R-:W-:Y:S02]  /*9bc0*/  ISETP.NE.AND.EX P1, PT, RZ, c[0x0][0x50c], PT, P0 ;  /* 0x00014300ff007a0c */ /* 0x000fe40003f25300 */
[----:B-1----:R-:W-:Y:S02]  /*9bd0*/  F2FP.PACK_AB R0, R189, R188 ;  /* 0x000000bcbd00723e */ /* 0x002fe400000000ff */
[----:B--2---:R-:W-:-:S03]  /*9be0*/  F2FP.PACK_AB R3, R123, R122 ;  /* 0x0000007a7b03723e */ /* 0x004fc600000000ff */
[----:B------:R1:W-:Y:S04]  /*9bf0*/  STS [R6+0xc000], R0 ;  /* 0x00c0000006007388 */ /* 0x0003e80000000800 */
[----:B------:R2:W-:Y:S01]  /*9c00*/  STS [R6+0xc400], R3 ;  /* 0x00c4000306007388 */ /* 0x0005e20000000800 */
[----:B------:R-:W-:-:S05]  /*9c10*/  F2FP.PACK_AB R2, R113, R112 ;  /* 0x000000707102723e */ /* 0x000fca00000000ff */
[----:B------:R2:W-:Y:S01]  /*9c20*/  STS [R5+0xc000], R2 ;  /* 0x00c0000205007388 */ /* 0x0005e20000000800 */
[----:B-1----:R-:W-:Y:S02]  /*9c30*/  F2FP.PACK_AB R0, R127, R126 ;  /* 0x0000007e7f00723e */ /* 0x002fe400000000ff */
[----:B--2---:R-:W-:-:S03]  /*9c40*/  F2FP.PACK_AB R3, R77, R76 ;  /* 0x0000004c4d03723e */ /* 0x004fc600000000ff */
[----:B------:R1:W-:Y:S01]  /*9c50*/  STS [R5+0xc400], R0 ;  /* 0x00c4000005007388 */ /* 0x0003e20000000800 */
[----:B------:R-:W-:-:S03]  /*9c60*/  F2FP.PACK_AB R6, R79, R78 ;  /* 0x0000004e4f06723e */ /* 0x000fc600000000ff */
[----:B------:R4:W-:Y:S04]  /*9c70*/  STS [R10+0xc000], R3 ;  /* 0x00c000030a007388 */ /* 0x0009e80000000800 */
[----:B------:R2:W-:Y:S04]  /*9c80*/  STS [R10+0xc400], R6 ;  /* 0x00c400060a007388 */ /* 0x0005e80000000800 */
[----:B------:R-:W-:Y:S01]  /*9c90*/  BAR.SYNC.DEFER_BLOCKING 0x1, 0x100 ;  /* 0x0044000000007b1d */ /* 0x000fe20000010000 */
[----:B------:R-:W-:Y:S01]  /*9ca0*/  @P1 LEA R2, P0, R8, c[0x0][0x508], 0x2 ;  /* 0x0001420008021a11 */ /* 0x000fe200078010ff */
[----:B-1----:R-:W-:-:S02]  /*9cb0*/  IMAD.MOV.U32 R0, RZ, RZ, RZ ;  /* 0x000000ffff007224 */ /* 0x002fc400078e00ff */
[----:B------:R-:W-:-:S05]  /*9cc0*/  IMAD.WIDE R4, R8, R4, c[0x0][0x500] ;  /* 0x0001400008047625 */ /* 0x000fca00078e0204 */
[----:B------:R2:W5:Y:S01]  /*9cd0*/  @P2 LDG.E R0, [R4.64] ;  /* 0x0000000604002981 */ /* 0x000562000c1e1900 */
[----:B----4-:R-:W-:-:S05]  /*9ce0*/  @P1 LEA.HI.X R3, R8, c[0x0][0x50c], R7, 0x2, P0 ;  /* 0x0001430008031a11 */ /* 0x010fca00000f1407 */
[----:B------:R1:W5:Y:S01]  /*9cf0*/  @P1 LDG.E R14, [R2.64] ;  /* 0x00000006020e1981 */ /* 0x000362000c1e1900 */
[----:B---3--:R-:W-:-:S04]  /*9d00*/  ISETP.NE.AND P0, PT, R9, RZ, PT ;  /* 0x000000ff0900720c */ /* 0x008fc80003f05270 */
[----:B-1----:R-:W-:Y:S01]  /*9d10*/  SEL R3, R9, c[0x0][0x3d4], P0 ;  /* 0x0000f50009037a07 */ /* 0x002fe20000000000 */
[----:B------:R-:W-:Y:S05]  /*9d20*/  @P1 BRA `(.L_x_39) ;  /* 0x0000004000001947 */ /* 0x000fea0003800000 */
[----:B--2---:R-:W-:Y:S05]  /*9d30*/  @!P2 BRA `(.L_x_39) ;  /* 0x000000300000a947 */ /* 0x004fea0003800000 */
[----:B------:R1:W2:Y:S04]  /*9d40*/  LDG.E R2, [R4.64] ;  /* 0x0000000604027981 */ /* 0x0002a8000c1e1900 */
[----:B-1----:R-:W2:Y:S02]  /*9d50*/  LDG.E R4, [R4.64+0x4] ;  /* 0x0000040604047981 */ /* 0x002ea4000c1e1900 */
[----:B--2--5:R-:W-:Y:S02]  /*9d60*/  IADD3 R14, -R2, R4, RZ ;  /* 0x00000004020e7210 */ /* 0x024fe40007ffe1ff */
.L_x_39:
[----:B--2---:R-:W2:Y:S04]  /*9d70*/  LDL R6, [R1+0xa4] ;  /* 0x0000a40001067983 */ /* 0x004ea80000100800 */
[----:B------:R-:W2:Y:S04]  /*9d80*/  LDL R132, [R1+0x54] ;  /* 0x0000540001847983 */ /* 0x000ea80000100800 */
[----:B------:R-:W3:Y:S04]  /*9d90*/  LDL R21, [R1+0x60] ;  /* 0x0000600001157983 */ /* 0x000ee80000100800 */
[----:B------:R-:W4:Y:S04]  /*9da0*/  LDL R22, [R1+0x98] ;  /* 0x0000980001167983 */ /* 0x000f280000100800 */
[----:B------:R-:W4:Y:S01]  /*9db0*/  LDL R23, [R1+0xa0] ;  /* 0x0000a00001177983 */ /* 0x000f220000100800 */
[----:B------:R-:W-:Y:S01]  /*9dc0*/  IMAD.MOV.U32 R2, RZ, RZ, 0x368 ;  /* 0x00000368ff027424 */ /* 0x000fe200078e00ff */
[----:B------:R-:W-:-:S04]  /*9dd0*/  ISETP.GT.AND P2, PT, R3, 0x1, PT ;  /* 0x000000010300780c */ /* 0x000fc80003f44270 */
[----:B------:R-:W-:-:S04]  /*9de0*/  SEL R2, R2, 0x328, P2 ;  /* 0x0000032802027807 */ /* 0x000fc80001000000 */
[----:B------:R1:W1:Y:S08]  /*9df0*/  LDC.64 R4, c[0x0][R2+0x170] ;  /* 0x00005c0002047b82 */ /* 0x0002700000000a00 */
[----:B------:R1:W3:Y:S08]  /*9e00*/  LDC.64 R12, c[0x0][R2+0x168] ;  /* 0x00005a00020c7b82 */ /* 0x0002f00000000a00 */
[----:B------:R1:W2:Y:S08]  /*9e10*/  LDC.64 R16, c[0x0][R2+0x178] ;  /* 0x00005e0002107b82 */ /* 0x0002b00000000a00 */
[----:B------:R1:W2:Y:S01]  /*9e20*/  LDC.64 R18, c[0x0][R2+0x160] ;  /* 0x0000580002127b82 */ /* 0x0002a20000000a00 */
[----:B------:R-:W-:-:S04]  /*9e30*/  ISETP.NE.U32.AND P0, PT, RZ, c[0x0][0x500], PT ;  /* 0x00014000ff007a0c */ /* 0x000fc80003f05070 */
[----:B------:R-:W-:-:S04]  /*9e40*/  ISETP.NE.AND.EX P0, PT, RZ, c[0x0][0x504], PT, P0 ;  /* 0x00014100ff007a0c */ /* 0x000fc80003f05300 */
[----:B------:R-:W-:Y:S02]  /*9e50*/  SEL R8, R8, RZ, !P0 ;  /* 0x000000ff08087207 */ /* 0x000fe40004000000 */
[----:B------:R-:W-:Y:S01]  /*9e60*/  SEL R3, R7, RZ, !P0 ;  /* 0x000000ff07037207 */ /* 0x000fe20004000000 */
[----:B-1----:R-:W-:-:S05]  /*9e70*/  IMAD.MOV.U32 R2, RZ, RZ, c[0x0][0x4e8] ;  /* 0x00013a00ff027624 */ /* 0x002fca00078e00ff */
[----:B------:R-:W-:Y:S01]  /*9e80*/  ISETP.NE.AND P3, PT, R2, 0x1, PT ;  /* 0x000000010200780c */ /* 0x000fe20003f65270 */
[----:B------:R-:W-:-:S04]  /*9e90*/  IMAD R2, R5, R8, RZ ;  /* 0x0000000805027224 */ /* 0x000fc800078e02ff */
[C---:B------:R-:W-:Y:S02]  /*9ea0*/  IMAD R11, R4.reuse, R3, R2 ;  /* 0x00000003040b7224 */ /* 0x040fe400078e0202 */
[----:B------:R-:W-:Y:S01]  /*9eb0*/  IMAD.WIDE.U32 R4, R4, R8, RZ ;  /* 0x0000000804047225 */ /* 0x000fe200078e00ff */
[----:B------:R-:W1:Y:S03]  /*9ec0*/  S2R R24, SR_TID.X ;  /* 0x0000000000187919 */ /* 0x000e660000002100 */
[----:B--2---:R-:W-:-:S04]  /*9ed0*/  IMAD R9, R132, 0x80, R6 ;  /* 0x0000008084097824 */ /* 0x004fc800078e0206 */
[----:B------:R-:W-:-:S04]  /*9ee0*/  @P3 IMAD.HI.U32 R3, R9, c[0x0][0x4ec], RZ ;  /* 0x00013b0009033a27 */ /* 0x000fc800078e00ff */
[----:B---3--:R-:W-:-:S04]  /*9ef0*/  IMAD.WIDE.U32 R6, R12, R21, RZ ;  /* 0x000000150c067225 */ /* 0x008fc800078e00ff */
[----:B------:R-:W-:Y:S01]  /*9f00*/  IMAD.MOV.U32 R2, RZ, RZ, R9 ;  /* 0x000000ffff027224 */ /* 0x000fe200078e0009 */
[----:B------:R-:W-:Y:S01]  /*9f10*/  @P3 SHF.R.U32.HI R2, RZ, c[0x0][0x4f0], R3 ;  /* 0x00013c00ff023a19 */ /* 0x000fe20000011603 */
[----:B------:R-:W-:Y:S01]  /*9f20*/  IMAD R10, R13, R21, RZ ;  /* 0x000000150d0a7224 */ /* 0x000fe200078e02ff */
[----:B----4-:R-:W-:Y:S02]  /*9f30*/  SEL R3, R22, RZ, P2 ;  /* 0x000000ff16037207 */ /* 0x010fe40001000000 */
[----:B-----5:R-:W-:Y:S01]  /*9f40*/  IADD3 R13, P1, P0, R4, R6, R0 ;  /* 0x00000006040d7210 */ /* 0x020fe2000783e000 */
[----:B------:R-:W-:Y:S01]  /*9f50*/  IMAD.IADD R6, R7, 0x1, R10 ;  /* 0x0000000107067824 */ /* 0x000fe200078e020a */
[----:B------:R-:W-:Y:S01]  /*9f60*/  SHF.R.S32.HI R10, RZ, 0x1f, R0 ;  /* 0x0000001fff0a7819 */ /* 0x000fe20000011400 */
[----:B------:R-:W-:Y:S02]  /*9f70*/  IMAD.IADD R12, R5, 0x1, R11 ;  /* 0x00000001050c7824 */ /* 0x000fe400078e020b */
[----:B------:R-:W-:-:S02]  /*9f80*/  IMAD.MOV R7, RZ, RZ, -R2 ;  /* 0x000000ffff077224 */ /* 0x000fc400078e0a02 */
[-C--:B------:R-:W-:Y:S02]  /*9f90*/  IMAD R11, R17, R3.reuse, RZ ;  /* 0x00000003110b7224 */ /* 0x080fe400078e02ff */
[----:B------:R-:W-:Y:S01]  /*9fa0*/  IMAD.WIDE.U32 R4, R16, R3, RZ ;  /* 0x0000000310047225 */ /* 0x000fe200078e00ff */
[----:B------:R-:W-:-:S03]  /*9fb0*/  IADD3.X R12, R12, R6, R10, P1, P0 ;  /* 0x000000060c0c7210 */ /* 0x000fc60000fe040a */
[----:B------:R-:W-:Y:S01]  /*9fc0*/  IMAD R3, R7, c[0x0][0x4e8], R9 ;  /* 0x00013a0007037a24 */ /* 0x000fe200078e0209 */
[----:B------:R-:W-:Y:S01]  /*9fd0*/  IADD3 R4, P1, P0, R2, R13, R4 ;  /* 0x0000000d02047210 */ /* 0x000fe2000783e004 */
[----:B------:R-:W-:Y:S01]  /*9fe0*/  IMAD.IADD R11, R5, 0x1, R11 ;  /* 0x00000001050b7824 */ /* 0x000fe200078e020b */
[----:B------:R-:W-:Y:S01]  /*9ff0*/  SHF.R.S32.HI R5, RZ, 0x1f, R2 ;  /* 0x0000001fff057819 */ /* 0x000fe20000011402 */
[----:B------:R-:W-:Y:S01]  /*a000*/  IMAD R2, R19, R3, RZ ;  /* 0x0000000313027224 */ /* 0x000fe200078e02ff */
[----:B------:R-:W-:Y:S02]  /*a010*/  SHF.R.S32.HI R6, RZ, 0x1f, R3 ;  /* 0x0000001fff067819 */ /* 0x000fe40000011403 */
[----:B------:R-:W-:Y:S01]  /*a020*/  IADD3.X R5, R5, R12, R11, P1, P0 ;  /* 0x0000000c05057210 */ /* 0x000fe20000fe040b */
[----:B------:R-:W-:Y:S02]  /*a030*/  IMAD.MOV.U32 R7, RZ, RZ, c[0x0][0x4a8] ;  /* 0x00012a00ff077624 */ /* 0x000fe400078e00ff */
[----:B------:R-:W-:-:S02]  /*a040*/  IMAD R6, R18, R6, R2 ;  /* 0x0000000612067224 */ /* 0x000fc400078e0202 */
[----:B------:R-:W-:Y:S01]  /*a050*/  IMAD.WIDE.U32 R2, R18, R3, R4 ;  /* 0x0000000312027225 */ /* 0x000fe200078e0004 */
[----:B------:R-:W-:-:S03]  /*a060*/  SEL R4, R7, c[0x0][0x450], P2 ;  /* 0x0001140007047a07 */ /* 0x000fc60001000000 */
[----:B------:R-:W-:Y:S01]  /*a070*/  IMAD.MOV.U32 R5, RZ, RZ, c[0x0][0x4ac] ;  /* 0x00012b00ff057624 */ /* 0x000fe200078e00ff */
[----:B-1----:R-:W-:Y:S01]  /*a080*/  SHF.R.S32.HI R22, RZ, 0x1f, R24 ;  /* 0x0000001fff167819 */ /* 0x002fe20000011418 */
[----:B------:R-:W-:Y:S01]  /*a090*/  IMAD.IADD R3, R3, 0x1, R6 ;  /* 0x0000000103037824 */ /* 0x000fe200078e0206 */
[----:B------:R-:W-:Y:S02]  /*a0a0*/  LEA R4, P0, R2, R4, 0x2 ;  /* 0x0000000402047211 */ /* 0x000fe400078010ff */
[----:B------:R-:W-:Y:S02]  /*a0b0*/  SEL R5, R5, c[0x0][0x454], P2 ;  /* 0x0001150005057a07 */ /* 0x000fe40001000000 */
[----:B------:R-:W-:Y:S02]  /*a0c0*/  LEA.HI R22, R22, R24, RZ, 0x5 ;  /* 0x0000001816167211 */ /* 0x000fe400078f28ff */
[----:B------:R-:W-:Y:S02]  /*a0d0*/  LEA.HI.X R2, R2, R5, R3, 0x2, P0 ;  /* 0x0000000502027211 */ /* 0x000fe400000f1403 */
[----:B------:R-:W-:Y:S01]  /*a0e0*/  LOP3.LUT R22, R22, 0xffffffe0, RZ, 0xc0, !PT ;  /* 0xffffffe016167812 */ /* 0x000fe200078ec0ff */
[----:B------:R-:W-:Y:S04]  /*a0f0*/  SHFL.IDX PT, R6, R4, RZ, 0x1c1f ;  /* 0x001c1fff04067589 */ /* 0x000fe800000e0000 */
[----:B------:R-:W1:Y:S01]  /*a100*/  SHFL.IDX PT, R7, R2, RZ, 0x1c1f ;  /* 0x001c1fff02077589 */ /* 0x000e6200000e0000 */
[----:B------:R-:W-:-:S03]  /*a110*/  IMAD.IADD R22, R24, 0x1, -R22 ;  /* 0x0000000118167824 */ /* 0x000fc600078e0a16 */
[----:B------:R-:W-:Y:S01]  /*a120*/  SHFL.IDX PT, R4, R4, 0x1, 0x1c1f ;  /* 0x003c1f0004047f89 */ /* 0x000fe200000e0000 */
[----:B------:R-:W-:-:S03]  /*a130*/  IMAD R13, R14, c[0x0][0x4e8], RZ ;  /* 0x00013a000e0d7a24 */ /* 0x000fc600078e02ff */
[----:B------:R2:W3:Y:S01]  /*a140*/  SHFL.IDX PT, R5, R2, 0x1, 0x1c1f ;  /* 0x003c1f0002057f89 */ /* 0x0004e200000e0000 */
[----:B------:R-:W-:Y:S01]  /*a150*/  LOP3.LUT P0, RZ, R22, 0x3, RZ, 0xc0, !PT ;  /* 0x0000000316ff7812 */ /* 0x000fe2000780c0ff */
[----:B--2---:R-:W-:-:S05]  /*a160*/  IMAD R2, R132, 0x80, R23 ;  /* 0x0000008084027824 */ /* 0x004fca00078e0217 */
[C---:B------:R-:W-:Y:S02]  /*a170*/  IADD3 R3, R2.reuse, 0x8, RZ ;  /* 0x0000000802037810 */ /* 0x040fe40007ffe0ff */
[-C--:B------:R-:W-:Y:S02]  /*a180*/  ISETP.GE.OR P1, PT, R2, R13.reuse, P0 ;  /* 0x0000000d0200720c */ /* 0x080fe40000726670 */
[----:B------:R-:W-:-:S11]  /*a190*/  ISETP.GE.OR P0, PT, R3, R13, P0 ;  /* 0x0000000d0300720c */ /* 0x000fd60000706670 */
[----:B-1----:R1:W-:Y:S01]  /*a1a0*/  @!P1 ST.E [R6.64], R20 ;  /* 0x0000001406009985 */ /* 0x0023e2000c101906 */
[----:B------:R-:W-:-:S03]  /*a1b0*/  ISETP.GE.AND P1, PT, R3, R13, PT ;  /* 0x0000000d0300720c */ /* 0x000fc60003f26270 */
[----:B---3--:R1:W-:Y:S01]  /*a1c0*/  @!P0 ST.E [R4.64], R15 ;  /* 0x0000000f04008985 */ /* 0x0083e2000c101906 */
[----:B------:R-:W-:Y:S02]  /*a1d0*/  ISETP.GE.AND P0, PT, R2, R13, PT ;  /* 0x0000000d0200720c */ /* 0x000fe40003f06270 */
[----:B------:R-:W-:Y:S01]  /*a1e0*/  P2R R130, PR, RZ, 0x2 ;  /* 0x00000002ff827803 */ /* 0x000fe20000000000 */
[----:B------:R-:W-:Y:S05]  /*a1f0*/  @P2 BRA `(.L_x_40) ;  /* 0x00000b4000002947 */ /* 0x000fea0003800000 */
[----:B------:R-:W2:Y:S01]  /*a200*/  S2R R23, SR_TID.X ;  /* 0x0000000000177919 */ /* 0x000ea20000002100 */
[----:B------:R-:W-:Y:S01]  /*a210*/  IMAD R10, R10, c[0x0][0x3a0], RZ ;  /* 0x0000e8000a0a7a24 */ /* 0x000fe200078e02ff */
[----:B-1----:R-:W-:Y:S01]  /*a220*/  SHF.R.S32.HI R5, RZ, 0x1f, R8 ;  /* 0x0000001fff057819 */ /* 0x002fe20000011408 */
[C---:B------:R-:W-:Y:S01]  /*a230*/  IMAD.WIDE.U32 R2, R0.reuse, c[0x0][0x3a0], RZ ;  /* 0x0000e80000027a25 */ /* 0x040fe200078e00ff */
[----:B------:R1:W3:Y:S03]  /*a240*/  LDS.128 R28, [R248+0x80] ;  /* 0x00008000f81c7984 */ /* 0x0002e60000000c00 */
[----:B------:R-:W-:Y:S01]  /*a250*/  IMAD R0, R0, c[0x0][0x3a4], R10 ;  /* 0x0000e90000007a24 */ /* 0x000fe200078e020a */
[----:B------:R1:W4:Y:S01]  /*a260*/  LDS.128 R44, [R248+0x1080] ;  /* 0x00108000f82c7984 */ /* 0x0003220000000c00 */
[----:B------:R-:W-:-:S02]  /*a270*/  IMAD R5, R5, c[0x0][0x3f0], RZ ;  /* 0x0000fc0005057a24 */ /* 0x000fc400078e02ff */
[----:B------:R-:W-:Y:S01]  /*a280*/  IMAD.IADD R3, R3, 0x1, R0 ;  /* 0x0000000103037824 */ /* 0x000fe200078e0200 */
[----:B------:R1:W1:Y:S01]  /*a290*/  LDS.128 R60, [R248+0x2080] ;  /* 0x00208000f83c7984 */ /* 0x0002620000000c00 */
[C---:B------:R-:W-:Y:S02]  /*a2a0*/  IMAD R7, R8.reuse, c[0x0][0x3f4], R5 ;  /* 0x0000fd0008077a24 */ /* 0x040fe400078e0205 */
[C---:B------:R-:W-:Y:S01]  /*a2b0*/  IMAD.WIDE.U32 R2, R21.reuse, c[0x0][0x3e8], R2 ;  /* 0x0000fa0015027a25 */ /* 0x040fe200078e0002 */
[----:B------:R1:W1:Y:S03]  /*a2c0*/  LDS.128 R72, [R248+0x3080] ;  /* 0x00308000f8487984 */ /* 0x0002660000000c00 */
[----:B------:R-:W-:Y:S01]  /*a2d0*/  IMAD R3, R21, c[0x0][0x3ec], R3 ;  /* 0x0000fb0015037a24 */ /* 0x000fe200078e0203 */
[----:B------:R1:W1:Y:S03]  /*a2e0*/  LDS.128 R24, [R248+0x4080] ;  /* 0x00408000f8187984 */ /* 0x0002660000000c00 */
[----:B------:R-:W-:Y:S01]  /*a2f0*/  IMAD.WIDE.U32 R2, R8, c[0x0][0x3f0], R2 ;  /* 0x0000fc0008027a25 */ /* 0x000fe200078e0002 */
[--C-:B--2---:R-:W-:Y:S01]  /*a300*/  SHF.R.S32.HI R22, RZ, 0x1f, R23.reuse ;  /* 0x0000001fff167819 */ /* 0x104fe20000011417 */
[----:B------:R2:W1:Y:S01]  /*a310*/  LDS.128 R40, [R248+0x5080] ;  /* 0x00508000f8287984 */ /* 0x0004620000000c00 */
[----:B------:R-:W-:-:S02]  /*a320*/  SHF.R.S32.HI R133, RZ, 0x1f, R23 ;  /* 0x0000001fff857819 */ /* 0x000fc40000011417 */
[-C--:B------:R-:W-:Y:S01]  /*a330*/  LEA.HI R22, R22, R23.reuse, RZ, 0x3 ;  /* 0x0000001716167211 */ /* 0x080fe200078f18ff */
[----:B------:R2:W1:Y:S01]  /*a340*/  LDS.128 R56, [R248+0x6080] ;  /* 0x00608000f8387984 */ /* 0x0004620000000c00 */
[-C--:B------:R-:W-:Y:S02]  /*a350*/  LEA.HI R133, R133, R23.reuse, RZ, 0x3 ;  /* 0x0000001785857211 */ /* 0x080fe400078f18ff */
[----:B------:R-:W-:Y:S01]  /*a360*/  LOP3.LUT R22, R22, 0xfffffff8, RZ, 0xc0, !PT ;  /* 0xfffffff816167812 */ /* 0x000fe200078ec0ff */
[----:B------:R2:W1:Y:S01]  /*a370*/  LDS.128 R68, [R248+0x7080] ;  /* 0x00708000f8447984 */ /* 0x0004620000000c00 */
[----:B------:R-:W-:Y:S02]  /*a380*/  SHF.R.S32.HI R133, RZ, 0x3, R133 ;  /* 0x00000003ff857819 */ /* 0x000fe40000011485 */
[----:B------:R-:W-:Y:S01]  /*a390*/  IADD3 R22, -R22, R23, RZ ;  /* 0x0000001716167210 */ /* 0x000fe20007ffe1ff */
[----:B------:R2:W1:Y:S01]  /*a3a0*/  LDS.128 R36, [R248+0x9080] ;  /* 0x00908000f8247984 */ /* 0x0004620000000c00 */
[----:B------:R-:W-:-:S02]  /*a3b0*/  IADD3 R3, R3, R7, RZ ;  /* 0x0000000703037210 */ /* 0x000fc40007ffe0ff */
[-C--:B------:R-:W-:Y:S01]  /*a3c0*/  LEA R4, R22, R133.reuse, 0x5 ;  /* 0x0000008516047211 */ /* 0x080fe200078e28ff */
[----:B------:R2:W1:Y:S01]  /*a3d0*/  LDS.128 R52, [R248+0xa080] ;  /* 0x00a08000f8347984 */ /* 0x0004620000000c00 */
[C---:B------:R-:W-:Y:S02]  /*a3e0*/  LEA R11, R132.reuse, R133, 0x7 ;  /* 0x00000085840b7211 */ /* 0x040fe400078e38ff */
[----:B------:R-:W-:Y:S01]  /*a3f0*/  LEA R4, R132, R4, 0x7 ;  /* 0x0000000484047211 */ /* 0x000fe200078e38ff */
[----:B------:R2:W1:Y:S04]  /*a400*/  LDS.128 R20, [R248+0x8080] ;  /* 0x00808000f8147984 */ /* 0x0004680000000c00 */
[----:B------:R-:W-:Y:S01]  /*a410*/  @P3 IMAD.HI.U32 R6, R4, c[0x0][0x4ec], RZ ;  /* 0x00013b0004063a27 */ /* 0x000fe200078e00ff */
[----:B------:R2:W1:Y:S03]  /*a420*/  LDS.128 R64, [R248+0xb080] ;  /* 0x00b08000f8407984 */ /* 0x0004660000000c00 */
[----:B------:R-:W-:Y:S01]  /*a430*/  IMAD.MOV.U32 R0, RZ, RZ, R4 ;  /* 0x000000ffff007224 */ /* 0x000fe200078e0004 */
[----:B------:R2:W1:Y:S01]  /*a440*/  LDS.128 R16, [R248+0xc080] ;  /* 0x00c08000f8107984 */ /* 0x0004620000000c00 */
[----:B------:R-:W-:-:S03]  /*a450*/  @P3 SHF.R.U32.HI R0, RZ, c[0x0][0x4f0], R6 ;  /* 0x00013c00ff003a19 */ /* 0x000fc60000011606 */
[----:B------:R2:W1:Y:S01]  /*a460*/  LDS.128 R32, [R248+0xd080] ;  /* 0x00d08000f8207984 */ /* 0x0004620000000c00 */
[----:B------:R-:W-:Y:S01]  /*a470*/  SHF.R.S32.HI R6, RZ, 0x1f, R0 ;  /* 0x0000001fff067819 */ /* 0x000fe20000011400 */
[C---:B------:R-:W-:Y:S01]  /*a480*/  IMAD.WIDE.U32 R2, R0.reuse, c[0x0][0x3e0], R2 ;  /* 0x0000f80000027a25 */ /* 0x040fe200078e0002 */
[----:B------:R-:W-:Y:S01]  /*a490*/  IADD3 R5, -R0, RZ, RZ ;  /* 0x000000ff00057210 */ /* 0x000fe20007ffe1ff */
[----:B------:R2:W1:Y:S02]  /*a4a0*/  LDS.128 R48, [R248+0xe080] ;  /* 0x00e08000f8307984 */ /* 0x0004640000000c00 */
[----:B------:R-:W-:Y:S02]  /*a4b0*/  IMAD R6, R6, c[0x0][0x3e0], RZ ;  /* 0x0000f80006067a24 */ /* 0x000fe400078e02ff */
[----:B------:R2:W1:Y:S01]  /*a4c0*/  LDS.128 R76, [R248+0xf080] ;  /* 0x00f08000f84c7984 */ /* 0x0004620000000c00 */
[----:B------:R-:W-:Y:S02]  /*a4d0*/  IMAD R4, R5, c[0x0][0x4e8], R4 ;  /* 0x00013a0005047a24 */ /* 0x000fe400078e0204 */
[----:B------:R-:W-:-:S03]  /*a4e0*/  IMAD R5, R0, c[0x0][0x3e4], R6 ;  /* 0x0000f90000057a24 */ /* 0x000fc600078e0206 */
[----:B------:R-:W-:Y:S01]  /*a4f0*/  SHF.R.S32.HI R0, RZ, 0x1f, R4 ;  /* 0x0000001fff007819 */ /* 0x000fe20000011404 */
[----:B------:R-:W-:-:S04]  /*a500*/  IMAD.IADD R3, R3, 0x1, R5 ;  /* 0x0000000103037824 */ /* 0x000fc800078e0205 */
[----:B------:R-:W-:Y:S02]  /*a510*/  IMAD R0, R0, c[0x0][0x3d8], RZ ;  /* 0x0000f60000007a24 */ /* 0x000fe400078e02ff */
[----:B------:R-:W-:-:S04]  /*a520*/  IMAD.WIDE.U32 R2, R4, c[0x0][0x3d8], R2 ;  /* 0x0000f60004027a25 */ /* 0x000fc800078e0002 */
[----:B------:R-:W-:Y:S01]  /*a530*/  IMAD R0, R4, c[0x0][0x3dc], R0 ;  /* 0x0000f70004007a24 */ /* 0x000fe200078e0200 */
[----:B------:R-:W-:-:S04]  /*a540*/  LEA R14, P0, R2, c[0x0][0x380], 0x1 ;  /* 0x0000e000020e7a11 */ /* 0x000fc800078008ff */
[----:B------:R-:W-:-:S04]  /*a550*/  IADD3 R0, R3, R0, RZ ;  /* 0x0000000003007210 */ /* 0x000fc80007ffe0ff */
[----:B------:R-:W-:Y:S01]  /*a560*/  LEA.HI.X R12, R2, c[0x0][0x384], R0, 0x1, P0 ;  /* 0x0000e100020c7a11 */ /* 0x000fe200000f0c00 */
[----:B------:R-:W-:Y:S05]  /*a570*/  BRA.DIV ~URZ, `(.L_x_41) ;  /* 0x000040227f007947 */ /* 0x000fea000b800000 */
[----:B--234-:R2:W3:Y:S02]  /*a580*/  SHFL.IDX PT, R10, R12, RZ, 0x181f ;  /* 0x00181fff0c0a7589 */ /* 0x01c4e400000e0000 */
.L_x_98:
[----:B------:R-:W-:Y:S05]  /*a590*/  BRA.DIV ~URZ, `(.L_x_42) ;  /* 0x000040727f007947 */ /* 0x000fea000b800000 */
[----:B------:R4:W2:Y:S02]  /*a5a0*/  SHFL.IDX PT, R0, R14, RZ, 0x181f ;  /* 0x00181fff0e007589 */ /* 0x0008a400000e0000 */
.L_x_99:
[----:B------:R-:W-:Y:S01]  /*a5b0*/  ISETP.GE.AND P0, PT, R11, R13, PT ;  /* 0x0000000d0b00720c */ /* 0x000fe20003f06270 */
[----:B------:R-:W-:-:S12]  /*a5c0*/  BSSY B0, `(.L_x_43) ;  /* 0x0000019000007945 */ /* 0x000fd80003800000 */
[----:B------:R-:W-:Y:S05]  /*a5d0*/  @P0 BRA `(.L_x_44) ;  /* 0x0000017000000947 */ /* 0x000fea0003800000 */
[----:B------:R-:W5:Y:S04]  /*a5e0*/  LDL.64 R2, [R1+0x30] ;  /* 0x0000300001027983 */ /* 0x000f680000100a00 */
[----:B----4-:R-:W4:Y:S04]  /*a5f0*/  LDL R83, [R1+0x38] ;  /* 0x0000380001537983 */ /* 0x010f280000100800 */
[----:B---3--:R-:W3:Y:S04]  /*a600*/  LDL R81, [R1+0x3c] ;  /* 0x00003c0001517983 */ /* 0x008ee80000100800 */
[----:B--2---:R-:W2:Y:S04]  /*a610*/  LDL R15, [R1+0x40] ;  /* 0x00004000010f7983 */ /* 0x004ea80000100800 */
[----:B------:R-:W2:Y:S04]  /*a620*/  LDL R84, [R1+0x70] ;  /* 0x0000700001547983 */ /* 0x000ea80000100800 */
[----:B------:R-:W2:Y:S04]  /*a630*/  LDL R82, [R1+0x6c] ;  /* 0x00006c0001527983 */ /* 0x000ea80000100800 */
[----:B------:R-:W2:Y:S01]  /*a640*/  LDL R80, [R1+0x68] ;  /* 0x0000680001507983 */ /* 0x000ea20000100800 */
[----:B-----5:R-:W-:-:S02]  /*a650*/  ISETP.GE.AND P3, PT, R2, c[0x0][0x3c8], PT ;  /* 0x0000f20002007a0c */ /* 0x020fc40003f66270 */
[----:B----4-:R-:W-:Y:S02]  /*a660*/  ISETP.GE.AND P2, PT, R83, c[0x0][0x3c8], PT ;  /* 0x0000f20053007a0c */ /* 0x010fe40003f46270 */
[----:B---3--:R-:W-:Y:S02]  /*a670*/  ISETP.GE.AND P1, PT, R81, c[0x0][0x3c8], PT ;  /* 0x0000f20051007a0c */ /* 0x008fe40003f26270 */
[----:B--2---:R-:W-:-:S07]  /*a680*/  ISETP.GE.AND P0, PT, R15, c[0x0][0x3c8], PT ;  /* 0x0000f2000f007a0c */ /* 0x004fce0003f06270 */
[CC--:B------:R-:W-:Y:S02]  /*a690*/  @!P3 LEA R8, P4, R2.reuse, R0.reuse, 0x1 ;  /* 0x000000000208b211 */ /* 0x0c0fe400078808ff */
[----:B------:R-:W-:Y:S02]  /*a6a0*/  @!P2 LEA R6, P6, R83, R0, 0x1 ;  /* 0x000000005306a211 */ /* 0x000fe400078c08ff */
[----:B------:R-:W-:Y:S02]  /*a6b0*/  @!P3 LEA.HI.X R9, R2, R10, R3, 0x1, P4 ;  /* 0x0000000a0209b211 */ /* 0x000fe400020f0c03 */
[----:B------:R-:W-:Y:S02]  /*a6c0*/  @!P1 LEA R4, P5, R81, R0, 0x1 ;  /* 0x0000000051049211 */ /* 0x000fe400078a08ff */
[----:B------:R-:W-:Y:S02]  /*a6d0*/  @!P2 LEA.HI.X R7, R83, R10, R84, 0x1, P6 ;  /* 0x0000000a5307a211 */ /* 0x000fe400030f0c54 */
[----:B------:R-:W-:-:S02]  /*a6e0*/  @!P0 LEA R2, P4, R15, R0, 0x1 ;  /* 0x000000000f028211 */ /* 0x000fc400078808ff */
[-C--:B------:R-:W-:Y:S02]  /*a6f0*/  @!P1 LEA.HI.X R5, R81, R10.reuse, R82, 0x1, P5 ;  /* 0x0000000a51059211 */ /* 0x080fe400028f0c52 */
[----:B------:R-:W-:Y:S01]  /*a700*/  @!P0 LEA.HI.X R3, R15, R10, R80, 0x1, P4 ;  /* 0x0000000a0f038211 */ /* 0x000fe200020f0c50 */
[----:B------:R2:W-:Y:S04]  /*a710*/  @!P3 ST.E.128 [R8.64], R28 ;  /* 0x0000001c0800b985 */ /* 0x0005e8000c101d06 */
[----:B-1----:R2:W-:Y:S04]  /*a720*/  @!P2 ST.E.128 [R6.64], R24 ;  /* 0x000000180600a985 */ /* 0x0025e8000c101d06 */
[----:B------:R2:W-:Y:S04]  /*a730*/  @!P1 ST.E.128 [R4.64], R20 ;  /* 0x0000001404009985 */ /* 0x0005e8000c101d06 */
[----:B------:R2:W-:Y:S02]  /*a740*/  @!P0 ST.E.128 [R2.64], R16 ;  /* 0x0000001002008985 */ /* 0x0005e4000c101d06 */
.L_x_44:
[----:B------:R-:W-:Y:S05]  /*a750*/  BSYNC B0 ;  /* 0x0000000000007941 */ /* 0x000fea0003800000 */
.L_x_43:
[----:B------:R-:W-:Y:S05]  /*a760*/  BRA.DIV ~URZ, `(.L_x_45) ;  /* 0x00003f027f007947 */ /* 0x000fea000b800000 */
[----:B---3--:R3:W4:Y:S04]  /*a770*/  SHFL.IDX PT, R10, R12, 0x1, 0x181f ;  /* 0x00381f000c0a7f89 */ /* 0x00872800000e0000 */
[----:B--2---:R3:W2:Y:S02]  /*a780*/  SHFL.IDX PT, R0, R14, 0x1, 0x181f ;  /* 0x00381f000e007f89 */ /* 0x0046a400000e0000 */
.L_x_100:
[----:B------:R-:W-:Y:S01]  /*a790*/  IADD3 R2, R11, 0x20, RZ ;  /* 0x000000200b027810 */ /* 0x000fe20007ffe0ff */
[----:B------:R-:W-:Y:S03]  /*a7a0*/  BSSY B0, `(.L_x_46) ;  /* 0x000001a000007945 */ /* 0x000fe60003800000 */
[----:B------:R-:W-:-:S13]  /*a7b0*/  ISETP.GE.AND P0, PT, R2, R13, PT ;  /* 0x0000000d0200720c */ /* 0x000fda0003f06270 */
[----:B------:R-:W-:Y:S05]  /*a7c0*/  @P0 BRA `(.L_x_47) ;  /* 0x0000017000000947 */ /* 0x000fea0003800000 */
[----:B-1----:R-:W5:Y:S04]  /*a7d0*/  LDL.64 R22, [R1+0x30] ;  /* 0x0000300001167983 */ /* 0x002f680000100a00 */
[----:B---3--:R-:W3:Y:S04]  /*a7e0*/  LDL R19, [R1+0x38] ;  /* 0x0000380001137983 */ /* 0x008ee80000100800 */
[----:B----4-:R-:W4:Y:S04]  /*a7f0*/  LDL R17, [R1+0x3c] ;  /* 0x00003c0001117983 */ /* 0x010f280000100800 */
[----:B--2---:R-:W2:Y:S04]  /*a800*/  LDL R15, [R1+0x40] ;  /* 0x00004000010f7983 */ /* 0x004ea80000100800 */
[----:B------:R-:W2:Y:S04]  /*a810*/  LDL R20, [R1+0x70] ;  /* 0x0000700001147983 */ /* 0x000ea80000100800 */
[----:B------:R-:W2:Y:S04]  /*a820*/  LDL R18, [R1+0x6c] ;  /* 0x00006c0001127983 */ /* 0x000ea80000100800 */
[----:B------:R-:W2:Y:S01]  /*a830*/  LDL R16, [R1+0x68] ;  /* 0x0000680001107983 */ /* 0x000ea20000100800 */
[----:B-----5:R-:W-:-:S02]  /*a840*/  ISETP.GE.AND P3, PT, R22, c[0x0][0x3c8], PT ;  /* 0x0000f20016007a0c */ /* 0x020fc40003f66270 */
[----:B---3--:R-:W-:Y:S02]  /*a850*/  ISETP.GE.AND P2, PT, R19, c[0x0][0x3c8], PT ;  /* 0x0000f20013007a0c */ /* 0x008fe40003f46270 */
[----:B----4-:R-:W-:Y:S02]  /*a860*/  ISETP.GE.AND P1, PT, R17, c[0x0][0x3c8], PT ;  /* 0x0000f20011007a0c */ /* 0x010fe40003f26270 */
        /* <DEDUP_REMOVED lines=10> */
[----:B------:R1:W-:Y:S04]  /*a910*/  @!P2 ST.E.128 [R6.64], R40 ;  /* 0x000000280600a985 */ /* 0x0003e8000c101d06 */
[----:B------:R1:W-:Y:S04]  /*a920*/  @!P1 ST.E.128 [R4.64], R36 ;  /* 0x0000002404009985 */ /* 0x0003e8000c101d06 */
[----:B------:R1:W-:Y:S02]  /*a930*/  @!P0 ST.E.128 [R2.64], R32 ;  /* 0x0000002002008985 */ /* 0x0003e4000c101d06 */
.L_x_47:
[----:B------:R-:W-:Y:S05]  /*a940*/  BSYNC B0 ;  /* 0x0000000000007941 */ /* 0x000fea0003800000 */
.L_x_46:
[----:B------:R-:W-:Y:S05]  /*a950*/  BRA.DIV ~URZ, `(.L_x_48) ;  /* 0x00003dd27f007947 */ /* 0x000fea000b800000 */
[----:B----4-:R4:W3:Y:S02]  /*a960*/  SHFL.IDX PT, R10, R12, 0x2, 0x181f ;  /* 0x00581f000c0a7f89 */ /* 0x0108e400000e0000 */
.L_x_101:
[----:B------:R-:W-:Y:S05]  /*a970*/  BRA.DIV ~URZ, `(.L_x_49) ;  /* 0x00003e227f007947 */ /* 0x000fea000b800000 */
[----:B--2---:R2:W4:Y:S02]  /*a980*/  SHFL.IDX PT, R0, R14, 0x2, 0x181f ;  /* 0x00581f000e007f89 */ /* 0x00452400000e0000 */
.L_x_102:
[----:B-1----:R-:W-:Y:S01]  /*a990*/  IADD3 R2, R11, 0x40, RZ ;  /* 0x000000400b027810 */ /* 0x002fe20007ffe0ff */
[----:B------:R-:W-:Y:S03]  /*a9a0*/  BSSY B0, `(.L_x_50) ;  /* 0x000001a000007945 */ /* 0x000fe60003800000 */
[----:B------:R-:W-:-:S13]  /*a9b0*/  ISETP.GE.AND P0, PT, R2, R13, PT ;  /* 0x0000000d0200720c */ /* 0x000fda0003f06270 */
[----:B------:R-:W-:Y:S05]  /*a9c0*/  @P0 BRA `(.L_x_51) ;  /* 0x0000017000000947 */ /* 0x000fea0003800000 */
[----:B------:R-:W5:Y:S04]  /*a9d0*/  LDL.64 R22, [R1+0x30] ;  /* 0x0000300001167983 */ /* 0x000f680000100a00 */
[----:B--2---:R-:W2:Y:S04]  /*a9e0*/  LDL R19, [R1+0x38] ;  /* 0x0000380001137983 */ /* 0x004ea80000100800 */
[----:B----4-:R-:W4:Y:S04]  /*a9f0*/  LDL R17, [R1+0x3c] ;  /* 0x00003c0001117983 */ /* 0x010f280000100800 */
[----:B---3--:R-:W3:Y:S04]  /*aa00*/  LDL R15, [R1+0x40] ;  /* 0x00004000010f7983 */ /* 0x008ee80000100800 */
[----:B------:R-:W3:Y:S04]  /*aa10*/  LDL R20, [R1+0x70] ;  /* 0x0000700001147983 */ /* 0x000ee80000100800 */
[----:B------:R-:W3:Y:S04]  /*aa20*/  LDL R18, [R1+0x6c] ;  /* 0x00006c0001127983 */ /* 0x000ee80000100800 */
[----:B------:R-:W3:Y:S01]  /*aa30*/  LDL R16, [R1+0x68] ;  /* 0x0000680001107983 */ /* 0x000ee20000100800 */
[----:B-----5:R-:W-:-:S02]  /*aa40*/  ISETP.GE.AND P3, PT, R22, c[0x0][0x3c8], PT ;  /* 0x0000f20016007a0c */ /* 0x020fc40003f66270 */
[----:B--2---:R-:W-:Y:S02]  /*aa50*/  ISETP.GE.AND P2, PT, R19, c[0x0][0x3c8], PT ;  /* 0x0000f20013007a0c */ /* 0x004fe40003f46270 */
[----:B----4-:R-:W-:Y:S02]  /*aa60*/  ISETP.GE.AND P1, PT, R17, c[0x0][0x3c8], PT ;  /* 0x0000f20011007a0c */ /* 0x010fe40003f26270 */
[----:B---3--:R-:W-:-:S07]  /*aa70*/  ISETP.GE.AND P0, PT, R15, c[0x0][0x3c8], PT ;  /* 0x0000f2000f007a0c */ /* 0x008fce0003f06270 */
        /* <DEDUP_REMOVED lines=12> */
.L_x_51:
[----:B------:R-:W-:Y:S05]  /*ab40*/  BSYNC B0 ;  /* 0x0000000000007941 */ /* 0x000fea0003800000 */
.L_x_50:
[----:B------:R-:W-:Y:S05]  /*ab50*/  BRA.DIV ~URZ, `(.L_x_52) ;  /* 0x00003ca27f007947 */ /* 0x000fea000b800000 */
[----:B-1----:R1:W2:Y:S04]  /*ab60*/  SHFL.IDX PT, R8, R12, 0x3, 0x181f ;  /* 0x00781f000c087f89 */ /* 0x0022a800000e0000 */
[----:B----4-:R1:W4:Y:S02]  /*ab70*/  SHFL.IDX PT, R0, R14, 0x3, 0x181f ;  /* 0x00781f000e007f89 */ /* 0x01032400000e0000 */
.L_x_103:
[----:B------:R-:W-:-:S04]  /*ab80*/  IADD3 R2, R11, 0x60, RZ ;  /* 0x000000600b027810 */ /* 0x000fc80007ffe0ff */
[----:B------:R-:W-:-:S13]  /*ab90*/  ISETP.GE.AND P0, PT, R2, R13, PT ;  /* 0x0000000d0200720c */ /* 0x000fda0003f06270 */
[----:B------:R-:W-:Y:S05]  /*aba0*/  @P0 BRA `(.L_x_53) ;  /* 0x0000284000000947 */ /* 0x000fea0003800000 */
[----:B------:R-:W5:Y:S04]  /*abb0*/  LDL.64 R16, [R1+0x30] ;  /* 0x0000300001107983 */ /* 0x000f680000100a00 */
[----:B-123--:R-:W2:Y:S04]  /*abc0*/  LDL R14, [R1+0x38] ;  /* 0x00003800010e7983 */ /* 0x00eea80000100800 */
[----:B------:R-:W3:Y:S04]  /*abd0*/  LDL R10, [R1+0x3c] ;  /* 0x00003c00010a7983 */ /* 0x000ee80000100800 */
[----:B----4-:R-:W4:Y:S04]  /*abe0*/  LDL R15, [R1+0x70] ;  /* 0x00007000010f7983 */ /* 0x010f280000100800 */
[----:B------:R-:W4:Y:S04]  /*abf0*/  LDL R12, [R1+0x6c] ;  /* 0x00006c00010c7983 */ /* 0x000f280000100800 */
[----:B------:R-:W4:Y:S01]  /*ac00*/  LDL R9, [R1+0x40] ;  /* 0x0000400001097983 */ /* 0x000f220000100800 */
[----:B-----5:R-:W-:-:S02]  /*ac10*/  ISETP.GE.AND P2, PT, R16, c[0x0][0x3c8], PT ;  /* 0x0000f20010007a0c */ /* 0x020fc40003f46270 */
[----:B--2---:R-:W-:Y:S02]  /*ac20*/  ISETP.GE.AND P1, PT, R14, c[0x0][0x3c8], PT ;  /* 0x0000f2000e007a0c */ /* 0x004fe40003f26270 */
[----:B---3--:R-:W-:-:S09]  /*ac30*/  ISETP.GE.AND P0, PT, R10, c[0x0][0x3c8], PT ;  /* 0x0000f2000a007a0c */ /* 0x008fd20003f06270 */
[-C--:B------:R-:W-:Y:S02]  /*ac40*/  @!P2 LEA R6, P5, R16, R0.reuse, 0x1 ;  /* 0x000000001006a211 */ /* 0x080fe400078a08ff */
[----:B------:R-:W-:Y:S02]  /*ac50*/  @!P1 LEA R4, P4, R14, R0, 0x1 ;  /* 0x000000000e049211 */ /* 0x000fe400078808ff */
[----:B------:R-:W-:Y:S02]  /*ac60*/  @!P2 LEA.HI.X R7, R16, R8, R17, 0x1, P5 ;  /* 0x000000081007a211 */ /* 0x000fe400028f0c11 */
[----:B------:R-:W-:Y:S02]  /*ac70*/  @!P0 LEA R2, P3, R10, R0, 0x1 ;  /* 0x000000000a028211 */ /* 0x000fe400078608ff */
[-C--:B----4-:R-:W-:Y:S02]  /*ac80*/  @!P1 LEA.HI.X R5, R14, R8.reuse, R15, 0x1, P4 ;  /* 0x000000080e059211 */ /* 0x090fe400020f0c0f */
[----:B------:R-:W-:Y:S01]  /*ac90*/  @!P0 LEA.HI.X R3, R10, R8, R12, 0x1, P3 ;  /* 0x000000080a038211 */ /* 0x000fe200018f0c0c */
[----:B------:R1:W-:Y:S04]  /*aca0*/  @!P2 ST.E.128 [R6.64], R72 ;  /* 0x000000480600a985 */ /* 0x0003e8000c101d06 */
[----:B------:R1:W-:Y:S04]  /*acb0*/  @!P1 ST.E.128 [R4.64], R68 ;  /* 0x0000004404009985 */ /* 0x0003e8000c101d06 */
[----:B------:R1:W-:Y:S01]  /*acc0*/  @!P0 ST.E.128 [R2.64], R64 ;  /* 0x0000004002008985 */ /* 0x0003e2000c101d06 */
[----:B------:R-:W-:-:S13]  /*acd0*/  ISETP.GE.AND P0, PT, R9, c[0x0][0x3c8], PT ;  /* 0x0000f20009007a0c */ /* 0x000fda0003f06270 */
[----:B------:R-:W-:Y:S05]  /*ace0*/  @P0 BRA `(.L_x_53) ;  /* 0x0000270000000947 */ /* 0x000fea0003800000 */
[----:B------:R-:W2:Y:S01]  /*acf0*/  LDL R10, [R1+0x68] ;  /* 0x00006800010a7983 */ /* 0x000ea20000100800 */
[----:B-1----:R-:W-:-:S04]  /*ad00*/  LEA R2, P0, R9, R0, 0x1 ;  /* 0x0000000009027211 */ /* 0x002fc800078008ff */
[----:B--2---:R-:W-:-:S05]  /*ad10*/  LEA.HI.X R3, R9, R8, R10, 0x1, P0 ;  /* 0x0000000809037211 */ /* 0x004fca00000f0c0a */
[----:B------:R1:W-:Y:S01]  /*ad20*/  ST.E.128 [R2.64], R76 ;  /* 0x0000004c02007985 */ /* 0x0003e2000c101d06 */
[----:B------:R-:W-:Y:S05]  /*ad30*/  BRA `(.L_x_53) ;  /* 0x000026b000007947 */ /* 0x000fea0003800000 */
.L_x_40:
[----:B-1----:R-:W2:Y:S04]  /*ad40*/  LDL.LU R4, [R1+0x60] ;  /* 0x0000600001047983 */ /* 0x002ea80000300800 */
[----:B------:R-:W3:Y:S01]  /*ad50*/  LDL.LU R6, [R1+0x98] ;  /* 0x0000980001067983 */ /* 0x000ee20000300800 */
[----:B------:R-:W-:Y:S02]  /*ad60*/  IMAD R10, R10, c[0x0][0x408], RZ ;  /* 0x000102000a0a7a24 */ /* 0x000fe400078e02ff */
[----:B------:R-:W-:-:S04]  /*ad70*/  IMAD.WIDE.U32 R2, R0, c[0x0][0x408], RZ ;  /* 0x0001020000027a25 */ /* 0x000fc800078e00ff */
[----:B------:R-:W-:Y:S02]  /*ad80*/  IMAD R0, R0, c[0x0][0x40c], R10 ;  /* 0x0001030000007a24 */ /* 0x000fe400078e020a */
[----:B------:R-:W-:-:S03]  /*ad90*/  @P3 IMAD.HI.U32 R5, R9, c[0x0][0x4ec], RZ ;  /* 0x00013b0009053a27 */ /* 0x000fc600078e00ff */
[----:B------:R-:W-:Y:S02]  /*ada0*/  IADD3 R3, R3, R0, RZ ;  /* 0x0000000003037210 */ /* 0x000fe40007ffe0ff */
[----:B------:R-:W-:-:S05]  /*adb0*/  SHF.R.S32.HI R0, RZ, 0x1f, R8 ;  /* 0x0000001fff007819 */ /* 0x000fca0000011408 */
[----:B------:R-:W-:Y:S02]  /*adc0*/  IMAD R0, R0, c[0x0][0x440], RZ ;  /* 0x0001100000007a24 */ /* 0x000fe400078e02ff */
[----:B--2---:R-:W-:-:S04]  /*add0*/  IMAD.WIDE.U32 R2, R4, c[0x0][0x438], R2 ;  /* 0x00010e0004027a25 */ /* 0x004fc800078e0002 */
[----:B------:R-:W-:Y:S02]  /*ade0*/  IMAD R3, R4, c[0x0][0x43c], R3 ;  /* 0x00010f0004037a24 */ /* 0x000fe400078e0203 */
[C---:B------:R-:W-:Y:S01]  /*adf0*/  IMAD R4, R8.reuse, c[0x0][0x444], R0 ;  /* 0x0001110008047a24 */ /* 0x040fe200078e0200 */
[----:B------:R-:W-:Y:S01]  /*ae00*/  MOV R0, R9 ;  /* 0x0000000900007202 */ /* 0x000fe20000000f00 */
[----:B------:R-:W-:Y:S01]  /*ae10*/  IMAD.WIDE.U32 R2, R8, c[0x0][0x440], R2 ;  /* 0x0001100008027a25 */ /* 0x000fe200078e0002 */
[----:B------:R-:W-:-:S04]  /*ae20*/  @P3 SHF.R.U32.HI R0, RZ, c[0x0][0x4f0], R5 ;  /* 0x00013c00ff003a19 */ /* 0x000fc80000011605 */
[----:B------:R-:W-:Y:S02]  /*ae30*/  IADD3 R3, R3, R4, RZ ;  /* 0x0000000403037210 */ /* 0x000fe40007ffe0ff */
[----:B------:R-:W-:Y:S02]  /*ae40*/  SHF.R.S32.HI R5, RZ, 0x1f, R0 ;  /* 0x0000001fff057819 */ /* 0x000fe40000011400 */
[----:B------:R-:W-:Y:S01]  /*ae50*/  IADD3 R4, -R0, RZ, RZ ;  /* 0x000000ff00047210 */ /* 0x000fe20007ffe1ff */
[----:B---3--:R-:W-:-:S04]  /*ae60*/  IMAD.WIDE.U32 R2, R6, c[0x0][0x448], R2 ;  /* 0x0001120006027a25 */ /* 0x008fc800078e0002 */
[----:B------:R-:W-:Y:S02]  /*ae70*/  IMAD R5, R5, c[0x0][0x430], RZ ;  /* 0x00010c0005057a24 */ /* 0x000fe400078e02ff */
[----:B------:R-:W-:Y:S02]  /*ae80*/  IMAD R3, R6, c[0x0][0x44c], R3 ;  /* 0x0001130006037a24 */ /* 0x000fe400078e0203 */
[----:B------:R-:W-:Y:S02]  /*ae90*/  IMAD R4, R4, c[0x0][0x4e8], R9 ;  /* 0x00013a0004047a24 */ /* 0x000fe400078e0209 */
[C---:B------:R-:W-:Y:S02]  /*aea0*/  IMAD R5, R0.reuse, c[0x0][0x434], R5 ;  /* 0x00010d0000057a24 */ /* 0x040fe400078e0205 */
[----:B------:R-:W-:Y:S01]  /*aeb0*/  IMAD.WIDE.U32 R2, R0, c[0x0][0x430], R2 ;  /* 0x00010c0000027a25 */ /* 0x000fe200078e0002 */
[----:B------:R-:W-:-:S04]  /*aec0*/  SHF.R.S32.HI R0, RZ, 0x1f, R4 ;  /* 0x0000001fff007819 */ /* 0x000fc80000011404 */
[----:B------:R-:W-:Y:S01]  /*aed0*/  IADD3 R3, R3, R5, RZ ;  /* 0x0000000503037210 */ /* 0x000fe20007ffe0ff */
[----:B------:R-:W-:-:S04]  /*aee0*/  IMAD R0, R0, c[0x0][0x428], RZ ;  /* 0x00010a0000007a24 */ /* 0x000fc800078e02ff */
[----:B------:R-:W-:-:S04]  /*aef0*/  IMAD.WIDE.U32 R2, R4, c[0x0][0x428], R2 ;  /* 0x00010a0004027a25 */ /* 0x000fc800078e0002 */
[----:B------:R-:W-:Y:S01]  /*af00*/  IMAD R4, R4, c[0x0][0x42c], R0 ;  /* 0x00010b0004047a24 */ /* 0x000fe200078e0200 */
[----:B------:R-:W-:-:S04]  /*af10*/  LEA R14, P1, R2, c[0x0][0x400], 0x2 ;  /* 0x00010000020e7a11 */ /* 0x000fc800078210ff */
[----:B------:R-:W-:-:S04]  /*af20*/  IADD3 R4, R3, R4, RZ ;  /* 0x0000000403047210 */ /* 0x000fc80007ffe0ff */
[----:B------:R-:W-:Y:S01]  /*af30*/  LEA.HI.X R12, R2, c[0x0][0x404], R4, 0x2, P1 ;  /* 0x00010100020c7a11 */ /* 0x000fe200008f1404 */
[----:B------:R-:W-:Y:S05]  /*af40*/  BRA.DIV ~URZ, `(.L_x_54) ;  /* 0x000039727f007947 */ /* 0x000fea000b800000 */
[----:B------:R1:W2:Y:S02]  /*af50*/  SHFL.IDX PT, R4, R12, RZ, 0x1c1f ;  /* 0x001c1fff0c047589 */ /* 0x0002a400000e0000 */
.L_x_104:
[----:B------:R-:W-:Y:S05]  /*af60*/  BRA.DIV ~URZ, `(.L_x_55) ;  /* 0x000039c27f007947 */ /* 0x000fea000b800000 */
[----:B------:R3:W4:Y:S02]  /*af70*/  SHFL.IDX PT, R0, R14, RZ, 0x1c1f ;  /* 0x001c1fff0e007589 */ /* 0x00072400000e0000 */
.L_x_105:
[----:B------:R-:W5:Y:S01]  /*af80*/  LDL R5, [R1+0x44] ;  /* 0x0000440001057983 */ /* 0x000f620000100800 */
[----:B------:R-:W-:Y:S01]  /*af90*/  BSSY B0, `(.L_x_56) ;  /* 0x00000c1000007945 */ /* 0x000fe20003800000 */
[C---:B-----5:R-:W-:Y:S02]  /*afa0*/  IADD3 R13, R5.reuse, 0x8, RZ ;  /* 0x00000008050d7810 */ /* 0x060fe40007ffe0ff */
[C---:B------:R-:W-:Y:S02]  /*afb0*/  IADD3 R17, R5.reuse, 0x10, RZ ;  /* 0x0000001005117810 */ /* 0x040fe40007ffe0ff */
[C---:B------:R-:W-:Y:S02]  /*afc0*/  IADD3 R16, R5.reuse, 0x18, RZ ;  /* 0x0000001805107810 */ /* 0x040fe40007ffe0ff */
[C---:B------:R-:W-:Y:S02]  /*afd0*/  IADD3 R18, R5.reuse, 0x20, RZ ;  /* 0x0000002005127810 */ /* 0x040fe40007ffe0ff */
[----:B------:R-:W-:-:S02]  /*afe0*/  IADD3 R19, R5, 0x28, RZ ;  /* 0x0000002805137810 */ /* 0x000fc40007ffe0ff */
[C---:B------:R-:W-:Y:S02]  /*aff0*/  IADD3 R20, R5.reuse, 0x30, RZ ;  /* 0x0000003005147810 */ /* 0x040fe40007ffe0ff */
[C---:B------:R-:W-:Y:S02]  /*b000*/  IADD3 R21, R5.reuse, 0x38, RZ ;  /* 0x0000003805157810 */ /* 0x040fe40007ffe0ff */
        /* <DEDUP_REMOVED lines=23> */
[----:B------:R-:W-:Y:S02]  /*b180*/  IADD3 R45, R5, 0xf8, RZ ;  /* 0x000000f8052d7810 */ /* 0x000fe40007ffe0ff */
[----:B------:R-:W-:Y:S02]  /*b190*/  SHF.R.S32.HI R15, RZ, 0x1f, R13 ;  /* 0x0000001fff0f7819 */ /* 0x000fe4000001140d */
[----:B------:R-:W-:Y:S02]  /*b1a0*/  SHF.R.S32.HI R47, RZ, 0x1f, R17 ;  /* 0x0000001fff2f7819 */ /* 0x000fe40000011411 */
[----:B------:R-:W-:Y:S02]  /*b1b0*/  SHF.R.S32.HI R46, RZ, 0x1f, R16 ;  /* 0x0000001fff2e7819 */ /* 0x000fe40000011410 */
[----:B------:R-:W-:-:S02]  /*b1c0*/  SHF.R.S32.HI R48, RZ, 0x1f, R18 ;  /* 0x0000001fff307819 */ /* 0x000fc40000011412 */
[----:B------:R-:W-:Y:S02]  /*b1d0*/  SHF.R.S32.HI R49, RZ, 0x1f, R19 ;  /* 0x0000001fff317819 */ /* 0x000fe40000011413 */
[----:B------:R-:W-:Y:S02]  /*b1e0*/  SHF.R.S32.HI R50, RZ, 0x1f, R20 ;  /* 0x0000001fff327819 */ /* 0x000fe40000011414 */
        /* <DEDUP_REMOVED lines=24> */
[----:B------:R-:W-:Y:S01]  /*b370*/  SHF.R.S32.HI R75, RZ, 0x1f, R45 ;  /* 0x0000001fff4b7819 */ /* 0x000fe2000001142d */
[----:B------:R-:W-:Y:S05]  /*b380*/  @P0 BRA `(.L_x_57) ;  /* 0x0000081000000947 */ /* 0x000fea0003800000 */
[----:B------:R-:W-:Y:S02]  /*b390*/  ISETP.GE.AND P0, PT, R5, c[0x0][0x3c8], PT ;  /* 0x0000f20005007a0c */ /* 0x000fe40003f06270 */
[----:B------:R-:W-:Y:S02]  /*b3a0*/  ISETP.GE.AND P1, PT, R13, c[0x0][0x3c8], PT ;  /* 0x0000f2000d007a0c */ /* 0x000fe40003f26270 */
[----:B------:R-:W-:Y:S02]  /*b3b0*/  ISETP.GE.AND P3, PT, R17, c[0x0][0x3c8], PT ;  /* 0x0000f20011007a0c */ /* 0x000fe40003f66270 */
[----:B------:R-:W-:-:S02]  /*b3c0*/  ISETP.GE.AND P4, PT, R16, c[0x0][0x3c8], PT ;  /* 0x0000f20010007a0c */ /* 0x000fc40003f86270 */
[----:B------:R-:W-:Y:S02]  /*b3d0*/  ISETP.GE.AND P2, PT, R18, c[0x0][0x3c8], PT ;  /* 0x0000f20012007a0c */ /* 0x000fe40003f46270 */
[----:B------:R-:W-:-:S03]  /*b3e0*/  ISETP.GE.AND P6, PT, R41, c[0x0][0x3c8], PT ;  /* 0x0000f20029007a0c */ /* 0x000fc60003fc6270 */
[----:B----4-:R-:W-:Y:S02]  /*b3f0*/  @!P0 IMAD.MOV.U32 R2, RZ, RZ, R0 ;  /* 0x000000ffff028224 */ /* 0x010fe400078e0000 */
[----:B--2---:R-:W-:-:S04]  /*b400*/  @!P0 IMAD.MOV.U32 R3, RZ, RZ, R4 ;  /* 0x000000ffff038224 */ /* 0x004fc800078e0004 */
[----:B------:R-:W-:-:S05]  /*b410*/  @!P0 IMAD.WIDE R2, R5, 0x4, R2 ;  /* 0x0000000405028825 */ /* 0x000fca00078e0202 */
[----:B------:R2:W-:Y:S02]  /*b420*/  @!P0 ST.E.64 [R2.64], R156 ;  /* 0x0000009c02008985 */ /* 0x0005e4000c101b06 */
[----:B--2---:R-:W-:-:S04]  /*b430*/  @!P1 LEA R2, P0, R13, R0, 0x2 ;  /* 0x000000000d029211 */ /* 0x004fc800078010ff */
[----:B------:R-:W-:-:S05]  /*b440*/  @!P1 LEA.HI.X R3, R13, R4, R15, 0x2, P0 ;  /* 0x000000040d039211 */ /* 0x000fca00000f140f */
[----:B------:R2:W-:Y:S01]  /*b450*/  @!P1 ST.E.64 [R2.64], R152 ;  /* 0x0000009802009985 */ /* 0x0005e2000c101b06 */
[----:B------:R-:W-:Y:S02]  /*b460*/  ISETP.GE.AND P1, PT, R19, c[0x0][0x3c8], PT ;  /* 0x0000f20013007a0c */ /* 0x000fe40003f26270 */
[----:B--2---:R-:W-:-:S04]  /*b470*/  @!P3 LEA R2, P0, R17, R0, 0x2 ;  /* 0x000000001102b211 */ /* 0x004fc800078010ff */
[----:B------:R-:W-:Y:S02]  /*b480*/  @!P3 LEA.HI.X R3, R17, R4, R47, 0x2, P0 ;  /* 0x000000041103b211 */ /* 0x000fe400000f142f */
[----:B------:R-:W-:-:S03]  /*b490*/  @!P4 LEA R6, P0, R16, R0, 0x2 ;  /* 0x000000001006c211 */ /* 0x000fc600078010ff */
[----:B------:R2:W-:Y:S01]  /*b4a0*/  @!P3 ST.E.64 [R2.64], R148 ;  /* 0x000000940200b985 */ /* 0x0005e2000c101b06 */
[----:B------:R-:W-:Y:S02]  /*b4b0*/  @!P4 LEA.HI.X R7, R16, R4, R46, 0x2, P0 ;  /* 0x000000041007c211 */ /* 0x000fe400000f142e */
[----:B------:R-:W-:-:S03]  /*b4c0*/  ISETP.GE.AND P3, PT, R20, c[0x0][0x3c8], PT ;  /* 0x0000f20014007a0c */ /* 0x000fc60003f66270 */
[----:B------:R4:W-:Y:S01]  /*b4d0*/  @!P4 ST.E.64 [R6.64], R144 ;  /* 0x000000900600c985 */ /* 0x0009e2000c101b06 */
[----:B------:R-:W-:Y:S02]  /*b4e0*/  ISETP.GE.AND P4, PT, R21, c[0x0][0x3c8], PT ;  /* 0x0000f20015007a0c */ /* 0x000fe40003f86270 */
[----:B--2---:R-:W-:-:S04]  /*b4f0*/  @!P2 LEA R2, P5, R18, R0, 0x2 ;  /* 0x000000001202a211 */ /* 0x004fc800078a10ff */
[----:B------:R-:W-:Y:S02]  /*b500*/  @!P2 LEA.HI.X R3, R18, R4, R48, 0x2, P5 ;  /* 0x000000041203a211 */ /* 0x000fe400028f1430 */
[----:B----4-:R-:W-:-:S03]  /*b510*/  @!P1 LEA R6, P0, R19, R0, 0x2 ;  /* 0x0000000013069211 */ /* 0x010fc600078010ff */
        /* <DEDUP_REMOVED lines=58> */
[----:B------:R-:W-:Y:S02]  /*b8c0*/  ISETP.GE.AND P3, PT, R36, c[0x0][0x3c8], PT ;  /* 0x0000f20024007a0c */ /* 0x000fe40003f66270 */
[C---:B------:R-:W-:Y:S01]  /*b8d0*/  @!P1 LEA R8, P0, R34.reuse, R0, 0x2 ;  /* 0x0000000022089211 */ /* 0x040fe200078010ff */
[----:B------:R4:W-:Y:S01]  /*b8e0*/  @!P4 ST.E.64 [R6.64], R80 ;  /* 0x000000500600c985 */ /* 0x0009e2000c101b06 */
[----:B------:R-:W-:Y:S02]  /*b8f0*/  ISETP.GE.AND P4, PT, R37, c[0x0][0x3c8], PT ;  /* 0x0000f20025007a0c */ /* 0x000fe40003f86270 */
[----:B------:R-:W-:Y:S02]  /*b900*/  @!P1 LEA.HI.X R9, R34, R4, R64, 0x2, P0 ;  /* 0x0000000422099211 */ /* 0x000fe400000f1440 */
[----:B--2---:R-:W-:-:S04]  /*b910*/  @!P2 LEA R2, P5, R35, R0, 0x2 ;  /* 0x000000002302a211 */ /* 0x004fc800078a10ff */
[----:B------:R-:W-:Y:S02]  /*b920*/  @!P2 LEA.HI.X R3, R35, R4, R65, 0x2, P5 ;  /* 0x000000042303a211 */ /* 0x000fe400028f1441 */
[----:B----4-:R-:W-:-:S03]  /*b930*/  @!P3 LEA R6, P5, R36, R0, 0x2 ;  /* 0x000000002406b211 */ /* 0x010fc600078a10ff */
[----:B------:R2:W-:Y:S01]  /*b940*/  @!P2 ST.E.64 [R2.64], R84 ;  /* 0x000000540200a985 */ /* 0x0005e2000c101b06 */
[----:B------:R-:W-:Y:S02]  /*b950*/  ISETP.GE.AND P2, PT, R38, c[0x0][0x3c8], PT ;  /* 0x0000f20026007a0c */ /* 0x000fe40003f46270 */
[----:B------:R-:W-:Y:S01]  /*b960*/  @!P3 LEA.HI.X R7, R36, R4, R66, 0x2, P5 ;  /* 0x000000042407b211 */ /* 0x000fe200028f1442 */
[----:B------:R4:W-:Y:S01]  /*b970*/  @!P1 ST.E.64 [R8.64], R88 ;  /* 0x0000005808009985 */ /* 0x0009e2000c101b06 */
[----:B------:R-:W-:Y:S02]  /*b980*/  ISETP.GE.AND P1, PT, R39, c[0x0][0x3c8], PT ;  /* 0x0000f20027007a0c */ /* 0x000fe40003f26270 */
[----:B------:R-:W-:Y:S01]  /*b990*/  ISETP.GE.AND P5, PT, R40, c[0x0][0x3c8], PT ;  /* 0x0000f20028007a0c */ /* 0x000fe20003fa6270 */
[----:B------:R5:W-:Y:S01]  /*b9a0*/  @!P3 ST.E.64 [R6.64], R92 ;  /* 0x0000005c0600b985 */ /* 0x000be2000c101b06 */
[----:B--2---:R-:W-:-:S04]  /*b9b0*/  @!P4 LEA R2, P0, R37, R0, 0x2 ;  /* 0x000000002502c211 */ /* 0x004fc800078010ff */
[----:B------:R-:W-:Y:S02]  /*b9c0*/  @!P4 LEA.HI.X R3, R37, R4, R67, 0x2, P0 ;  /* 0x000000042503c211 */ /* 0x000fe400000f1443 */
[----:B----4-:R-:W-:-:S03]  /*b9d0*/  @!P2 LEA R8, P0, R38, R0, 0x2 ;  /* 0x000000002608a211 */ /* 0x010fc600078010ff */
[----:B------:R2:W-:Y:S01]  /*b9e0*/  @!P4 ST.E.64 [R2.64], R96 ;  /* 0x000000600200c985 */ /* 0x0005e2000c101b06 */
[----:B------:R-:W-:Y:S02]  /*b9f0*/  @!P2 LEA.HI.X R9, R38, R4, R68, 0x2, P0 ;  /* 0x000000042609a211 */ /* 0x000fe400000f1444 */
[----:B-----5:R-:W-:Y:S02]  /*ba00*/  @!P6 LEA R6, P0, R41, R0, 0x2 ;  /* 0x000000002906e211 */ /* 0x020fe400078010ff */
[----:B------:R-:W-:Y:S01]  /*ba10*/  ISETP.GE.AND P4, PT, R42, c[0x0][0x3c8], PT ;  /* 0x0000f2002a007a0c */ /* 0x000fe20003f86270 */
[----:B------:R-:W-:Y:S01]  /*ba20*/  @!P2 ST.E.64 [R8.64], R186 ;  /* 0x000000ba0800a985 */ /* 0x000fe2000c101b06 */
[----:B------:R-:W-:Y:S02]  /*ba30*/  ISETP.GE.AND P2, PT, R43, c[0x0][0x3c8], PT ;  /* 0x0000f2002b007a0c */ /* 0x000fe40003f46270 */
[----:B------:R-:W-:Y:S02]  /*ba40*/  @!P6 LEA.HI.X R7, R41, R4, R71, 0x2, P0 ;  /* 0x000000042907e211 */ /* 0x000fe400000f1447 */
[----:B------:R-:W-:-:S02]  /*ba50*/  ISETP.GE.AND P0, PT, R45, c[0x0][0x3c8], PT ;  /* 0x0000f2002d007a0c */ /* 0x000fc40003f06270 */
[----:B--2---:R-:W-:-:S04]  /*ba60*/  @!P1 LEA R2, P3, R39, R0, 0x2 ;  /* 0x0000000027029211 */ /* 0x004fc800078610ff */
[----:B------:R-:W-:-:S05]  /*ba70*/  @!P1 LEA.HI.X R3, R39, R4, R69, 0x2, P3 ;  /* 0x0000000427039211 */ /* 0x000fca00018f1445 */
[----:B------:R2:W-:Y:S01]  /*ba80*/  @!P1 ST.E.64 [R2.64], R100 ;  /* 0x0000006402009985 */ /* 0x0005e2000c101b06 */
[----:B------:R-:W-:-:S03]  /*ba90*/  ISETP.GE.AND P1, PT, R44, c[0x0][0x3c8], PT ;  /* 0x0000f2002c007a0c */ /* 0x000fc60003f26270 */
[----:B------:R4:W-:Y:S01]  /*baa0*/  @!P6 ST.E.64 [R6.64], R104 ;  /* 0x000000680600e985 */ /* 0x0009e2000c101b06 */
[----:B------:R-:W-:-:S04]  /*bab0*/  @!P4 LEA R10, P6, R42, R0, 0x2 ;  /* 0x000000002a0ac211 */ /* 0x000fc800078c10ff */
[----:B------:R-:W-:Y:S02]  /*bac0*/  @!P4 LEA.HI.X R11, R42, R4, R72, 0x2, P6 ;  /* 0x000000042a0bc211 */ /* 0x000fe400030f1448 */
[----:B--2---:R-:W-:-:S04]  /*bad0*/  @!P5 LEA R2, P3, R40, R0, 0x2 ;  /* 0x000000002802d211 */ /* 0x004fc800078610ff */
[----:B------:R-:W-:Y:S02]  /*bae0*/  @!P5 LEA.HI.X R3, R40, R4, R70, 0x2, P3 ;  /* 0x000000042803d211 */ /* 0x000fe400018f1446 */
[----:B------:R-:W-:-:S03]  /*baf0*/  @!P2 LEA R8, P3, R43, R0, 0x2 ;  /* 0x000000002b08a211 */ /* 0x000fc600078610ff */
[----:B------:R2:W-:Y:S01]  /*bb00*/  @!P5 ST.E.64 [R2.64], R108 ;  /* 0x0000006c0200d985 */ /* 0x0005e2000c101b06 */
[C---:B----4-:R-:W-:Y:S02]  /*bb10*/  @!P1 LEA R6, P5, R44.reuse, R0, 0x2 ;  /* 0x000000002c069211 */ /* 0x050fe400078a10ff */
[-C--:B------:R-:W-:Y:S01]  /*bb20*/  @!P2 LEA.HI.X R9, R43, R4.reuse, R73, 0x2, P3 ;  /* 0x000000042b09a211 */ /* 0x080fe200018f1449 */
[----:B------:R4:W-:Y:S01]  /*bb30*/  @!P4 ST.E.64 [R10.64], R190 ;  /* 0x000000be0a00c985 */ /* 0x0009e2000c101b06 */
[----:B------:R-:W-:-:S03]  /*bb40*/  @!P1 LEA.HI.X R7, R44, R4, R74, 0x2, P5 ;  /* 0x000000042c079211 */ /* 0x000fc600028f144a */
[----:B------:R4:W-:Y:S04]  /*bb50*/  @!P2 ST.E.64 [R8.64], R188 ;  /* 0x000000bc0800a985 */ /* 0x0009e8000c101b06 */
[----:B------:R4:W-:Y:S01]  /*bb60*/  @!P1 ST.E.64 [R6.64], R112 ;  /* 0x0000007006009985 */ /* 0x0009e2000c101b06 */
[----:B--2---:R-:W-:-:S04]  /*bb70*/  @!P0 LEA R2, P3, R45, R0, 0x2 ;  /* 0x000000002d028211 */ /* 0x004fc800078610ff */
[----:B------:R-:W-:-:S05]  /*bb80*/  @!P0 LEA.HI.X R3, R45, R4, R75, 0x2, P3 ;  /* 0x000000042d038211 */ /* 0x000fca00018f144b */
[----:B------:R4:W-:Y:S04]  /*bb90*/  @!P0 ST.E.64 [R2.64], R76 ;  /* 0x0000004c02008985 */ /* 0x0009e8000c101b06 */
.L_x_57:
[----:B------:R-:W-:Y:S05]  /*bba0*/  BSYNC B0 ;  /* 0x0000000000007941 */ /* 0x000fea0003800000 */
.L_x_56:
[----:B------:R-:W-:Y:S05]  /*bbb0*/  BRA.DIV ~URZ, `(.L_x_58) ;  /* 0x00002dd27f007947 */ /* 0x000fea000b800000 */
[----:B--2---:R2:W1:Y:S04]  /*bbc0*/  SHFL.IDX PT, R4, R12, 0x1, 0x1c1f ;  /* 0x003c1f000c047f89 */ /* 0x00446800000e0000 */
[----:B----4-:R2:W4:Y:S02]  /*bbd0*/  SHFL.IDX PT, R0, R14, 0x1, 0x1c1f ;  /* 0x003c1f000e007f89 */ /* 0x01052400000e0000 */
.L_x_106:
[----:B------:R-:W-:-:S13]  /*bbe0*/  ISETP.NE.AND P0, PT, R130, RZ, PT ;  /* 0x000000ff8200720c */ /* 0x000fda0003f05270 */
[----:B------:R-:W-:Y:S05]  /*bbf0*/  @P0 BRA `(.L_x_53) ;  /* 0x000017f000000947 */ /* 0x000fea0003800000 */
[----:B------:R-:W5:Y:S01]  /*bc00*/  LDL R5, [R1+0x44] ;  /* 0x0000440001057983 */ /* 0x000f620000100800 */
[----:B------:R-:W-:Y:S02]  /*bc10*/  ISETP.GE.AND P4, PT, R17, c[0x0][0x3c8], PT ;  /* 0x0000f20011007a0c */ /* 0x000fe40003f86270 */
[----:B------:R-:W-:Y:S02]  /*bc20*/  ISETP.GE.AND P5, PT, R13, c[0x0][0x3c8], PT ;  /* 0x0000f2000d007a0c */ /* 0x000fe40003fa6270 */
[----:B------:R-:W-:Y:S02]  /*bc30*/  ISETP.GE.AND P3, PT, R16, c[0x0][0x3c8], PT ;  /* 0x0000f20010007a0c */ /* 0x000fe40003f66270 */
[----:B------:R-:W-:Y:S02]  /*bc40*/  ISETP.GE.AND P2, PT, R18, c[0x0][0x3c8], PT ;  /* 0x0000f20012007a0c */ /* 0x000fe40003f46270 */
[----:B------:R-:W-:-:S05]  /*bc50*/  ISETP.GE.AND P1, PT, R19, c[0x0][0x3c8], PT ;  /* 0x0000f20013007a0c */ /* 0x000fca0003f26270 */
[----:B-12-4-:R-:W-:Y:S02]  /*bc60*/  @!P4 LEA R12, P6, R17, R0, 0x2 ;  /* 0x00000000110cc211 */ /* 0x016fe400078c10ff */
[----:B-----5:R-:W-:-:S13]  /*bc70*/  ISETP.GE.AND P0, PT, R5, c[0x0][0x3c8], PT ;  /* 0x0000f20005007a0c */ /* 0x020fda0003f06270 */
[----:B------:R-:W-:Y:S02]  /*bc80*/  @!P0 IMAD.MOV.U32 R2, RZ, RZ, R0 ;  /* 0x000000ffff028224 */ /* 0x000fe400078e0000 */
[----:B------:R-:W-:-:S04]  /*bc90*/  @!P0 IMAD.MOV.U32 R3, RZ, RZ, R4 ;  /* 0x000000ffff038224 */ /* 0x000fc800078e0004 */
[----:B------:R-:W-:-:S05]  /*bca0*/  @!P0 IMAD.WIDE R2, R5, 0x4, R2 ;  /* 0x0000000405028825 */ /* 0x000fca00078e0202 */
[----:B------:R1:W-:Y:S01]  /*bcb0*/  @!P0 ST.E.64 [R2.64], R158 ;  /* 0x0000009e02008985 */ /* 0x0003e2000c101b06 */
[----:B---3--:R-:W-:-:S04]  /*bcc0*/  @!P5 LEA R14, P0, R13, R0, 0x2 ;  /* 0x000000000d0ed211 */ /* 0x008fc800078010ff */
[----:B------:R-:W-:-:S05]  /*bcd0*/  @!P5 LEA.HI.X R15, R13, R4, R15, 0x2, P0 ;  /* 0x000000040d0fd211 */ /* 0x000fca00000f140f */
[----:B------:R-:W-:Y:S01]  /*bce0*/  @!P5 ST.E.64 [R14.64], R204 ;  /* 0x000000cc0e00d985 */ /* 0x000fe2000c101b06 */
[----:B------:R-:W-:Y:S02]  /*bcf0*/  ISETP.GE.AND P5, PT, R23, c[0x0][0x3c8], PT ;  /* 0x0000f20017007a0c */ /* 0x000fe40003fa6270 */
[----:B-1----:R-:W-:Y:S02]  /*bd00*/  P2R R2, PR, RZ, 0x40 ;  /* 0x00000040ff027803 */ /* 0x002fe40000000000 */
[----:B------:R-:W-:Y:S02]  /*bd10*/  @!P3 LEA R10, P6, R16, R0, 0x2 ;  /* 0x00000000100ab211 */ /* 0x000fe400078c10ff */
[----:B------:R-:W-:Y:S02]  /*bd20*/  ISETP.NE.AND P0, PT, R2, RZ, PT ;  /* 0x000000ff0200720c */ /* 0x000fe40003f05270 */
[-C--:B------:R-:W-:Y:S02]  /*bd30*/  @!P3 LEA.HI.X R11, R16, R4.reuse, R46, 0x2, P6 ;  /* 0x00000004100bb211 */ /* 0x080fe400030f142e */
[----:B------:R-:W-:-:S02]  /*bd40*/  @!P4 LEA.HI.X R13, R17, R4, R47, 0x2, P0 ;  /* 0x00000004110dc211 */ /* 0x000fc400000f142f */
[----:B------:R-:W-:Y:S02]  /*bd50*/  ISETP.GE.AND P0, PT, R20, c[0x0][0x3c8], PT ;  /* 0x0000f20014007a0c */ /* 0x000fe40003f06270 */
[----:B------:R-:W-:Y:S01]  /*bd60*/  @!P2 LEA R8, P6, R18, R0, 0x2 ;  /* 0x000000001208a211 */ /* 0x000fe200078c10ff */
[----:B------:R1:W-:Y:S01]  /*bd70*/  @!P4 ST.E.64 [R12.64], R198 ;  /* 0x000000c60c00c985 */ /* 0x0003e2000c101b06 */
[----:B------:R-:W-:Y:S02]  /*bd80*/  ISETP.GE.AND P4, PT, R22, c[0x0][0x3c8], PT ;  /* 0x0000f20016007a0c */ /* 0x000fe40003f86270 */
[----:B------:R-:W-:Y:S01]  /*bd90*/  @!P2 LEA.HI.X R9, R18, R4, R48, 0x2, P6 ;  /* 0x000000041209a211 */ /* 0x000fe200030f1430 */
[----:B------:R2:W-:Y:S01]  /*bda0*/  @!P3 ST.E.64 [R10.64], R192 ;  /* 0x000000c00a00b985 */ /* 0x0005e2000c101b06 */
[C---:B------:R-:W-:Y:S02]  /*bdb0*/  @!P1 LEA R6, P6, R19.reuse, R0, 0x2 ;  /* 0x0000000013069211 */ /* 0x040fe400078c10ff */
[----:B------:R-:W-:Y:S01]  /*bdc0*/  ISETP.GE.AND P3, PT, R24, c[0x0][0x3c8], PT ;  /* 0x0000f20018007a0c */ /* 0x000fe20003f66270 */
[----:B------:R3:W-:Y:S01]  /*bdd0*/  @!P2 ST.E.64 [R8.64], R146 ;  /* 0x000000920800a985 */ /* 0x0007e2000c101b06 */
[----:B------:R-:W-:-:S02]  /*bde0*/  @!P1 LEA.HI.X R7, R19, R4, R49, 0x2, P6 ;  /* 0x0000000413079211 */ /* 0x000fc400030f1431 */
[C---:B------:R-:W-:Y:S02]  /*bdf0*/  @!P0 LEA R2, P6, R20.reuse, R0, 0x2 ;  /* 0x0000000014028211 */ /* 0x040fe400078c10ff */
[----:B------:R-:W-:Y:S01]  /*be00*/  ISETP.GE.AND P2, PT, R25, c[0x0][0x3c8], PT ;  /* 0x0000f20019007a0c */ /* 0x000fe20003f46270 */
[----:B------:R4:W-:Y:S01]  /*be10*/  @!P1 ST.E.64 [R6.64], R138 ;  /* 0x0000008a06009985 */ /* 0x0009e2000c101b06 */
[----:B------:R-:W-:Y:S02]  /*be20*/  @!P0 LEA.HI.X R3, R20, R4, R50, 0x2, P6 ;  /* 0x0000000414038211 */ /* 0x000fe400030f1432 */
[----:B------:R-:W-:-:S03]  /*be30*/  ISETP.GE.AND P6, PT, R21, c[0x0][0x3c8], PT ;  /* 0x0000f20015007a0c */ /* 0x000fc60003fc6270 */
[----:B------:R5:W-:Y:S01]  /*be40*/  @!P0 ST.E.64 [R2.64], R116 ;  /* 0x0000007402008985 */ /* 0x000be2000c101b06 */
[----:B-1----:R-:W-:-:S09]  /*be50*/  @!P5 LEA R12, P1, R23, R0, 0x2 ;  /* 0x00000000170cd211 */ /* 0x002fd200078210ff */
[----:B------:R-:W-:Y:S02]  /*be60*/  @!P6 LEA R14, P0, R21, R0, 0x2 ;  /* 0x00000000150ee211 */ /* 0x000fe400078010ff */
[-C--:B------:R-:W-:Y:S02]  /*be70*/  @!P5 LEA.HI.X R13, R23, R4.reuse, R53, 0x2, P1 ;  /* 0x00000004170dd211 */ /* 0x080fe400008f1435 */
[----:B------:R-:W-:Y:S02]  /*be80*/  @!P6 LEA.HI.X R15, R21, R4, R51, 0x2, P0 ;  /* 0x00000004150fe211 */ /* 0x000fe400000f1433 */
[----:B--2---:R-:W-:Y:S02]  /*be90*/  @!P4 LEA R10, P0, R22, R0, 0x2 ;  /* 0x00000000160ac211 */ /* 0x004fe400078010ff */
[----:B------:R-:W-:Y:S01]  /*bea0*/  ISETP.GE.AND P1, PT, R26, c[0x0][0x3c8], PT ;  /* 0x0000f2001a007a0c */ /* 0x000fe20003f26270 */
[----:B------:R1:W-:Y:S01]  /*beb0*/  @!P6 ST.E.64 [R14.64], R206 ;  /* 0x000000ce0e00e985 */ /* 0x0003e2000c101b06 */
[----:B------:R-:W-:-:S02]  /*bec0*/  @!P4 LEA.HI.X R11, R22, R4, R52, 0x2, P0 ;  /* 0x00000004160bc211 */ /* 0x000fc400000f1434 */
[C---:B---3--:R-:W-:Y:S01]  /*bed0*/  @!P3 LEA R8, P0, R24.reuse, R0, 0x2 ;  /* 0x000000001808b211 */ /* 0x048fe200078010ff */
[----:B------:R2:W-:Y:S01]  /*bee0*/  @!P5 ST.E.64 [R12.64], R200 ;  /* 0x000000c80c00d985 */ /* 0x0005e2000c101b06 */
[----:B------:R-:W-:Y:S02]  /*bef0*/  ISETP.GE.AND P6, PT, R27, c[0x0][0x3c8], PT ;  /* 0x0000f2001b007a0c */ /* 0x000fe40003fc6270 */
[----:B------:R-:W-:Y:S01]  /*bf00*/  @!P3 LEA.HI.X R9, R24, R4, R54, 0x2, P0 ;  /* 0x000000041809b211 */ /* 0x000fe200000f1436 */
[----:B------:R3:W-:Y:S01]  /*bf10*/  @!P4 ST.E.64 [R10.64], R194 ;  /* 0x000000c20a00c985 */ /* 0x0007e2000c101b06 */
[----:B----4-:R-:W-:Y:S02]  /*bf20*/  @!P2 LEA R6, P0, R25, R0, 0x2 ;  /* 0x000000001906a211 */ /* 0x010fe400078010ff */
[----:B------:R-:W-:Y:S01]  /*bf30*/  ISETP.GE.AND P5, PT, R29, c[0x0][0x3c8], PT ;  /* 0x0000f2001d007a0c */ /* 0x000fe20003fa6270 */
[----:B------:R4:W-:Y:S01]  /*bf40*/  @!P3 ST.E.64 [R8.64], R150 ;  /* 0x000000960800b985 */ /* 0x0009e2000c101b06 */
[----:B------:R-:W-:-:S02]  /*bf50*/  @!P2 LEA.HI.X R7, R25, R4, R55, 0x2, P0 ;  /* 0x000000041907a211 */ /* 0x000fc400000f1437 */
[----:B-----5:R-:W-:Y:S02]  /*bf60*/  @!P1 LEA R2, P0, R26, R0, 0x2 ;  /* 0x000000001a029211 */ /* 0x020fe400078010ff */
[----:B------:R-:W-:Y:S01]  /*bf70*/  ISETP.GE.AND P4, PT, R28, c[0x0][0x3c8], PT ;  /* 0x0000f2001c007a0c */ /* 0x000fe20003f86270 */
[----:B------:R5:W-:Y:S01]  /*bf80*/  @!P2 ST.E.64 [R6.64], R128 ;  /* 0x000000800600a985 */ /* 0x000be2000c101b06 */
[----:B------:R-:W-:Y:S02]  /*bf90*/  @!P1 LEA.HI.X R3, R26, R4, R56, 0x2, P0 ;  /* 0x000000041a039211 */ /* 0x000fe400000f1438 */
[----:B------:R-:W-:Y:S02]  /*bfa0*/  ISETP.GE.AND P3, PT, R30, c[0x0][0x3c8], PT ;  /* 0x0000f2001e007a0c */ /* 0x000fe40003f66270 */
[----:B------:R-:W-:Y:S01]  /*bfb0*/  ISETP.GE.AND P2, PT, R31, c[0x0][0x3c8], PT ;  /* 0x0000f2001f007a0c */ /* 0x000fe20003f46270 */
[----:B------:R5:W-:Y:S01]  /*bfc0*/  @!P1 ST.E.64 [R2.64], R120 ;  /* 0x0000007802009985 */ /* 0x000be2000c101b06 */
[----:B-1----:R-:W-:-:S02]  /*bfd0*/  @!P6 LEA R14, P0, R27, R0, 0x2 ;  /* 0x000000001b0ee211 */ /* 0x002fc400078010ff */
[----:B--2---:R-:W-:Y:S02]  /*bfe0*/  @!P5 LEA R12, P1, R29, R0, 0x2 ;  /* 0x000000001d0cd211 */ /* 0x004fe400078210ff */
[----:B------:R-:W-:Y:S02]  /*bff0*/  @!P6 LEA.HI.X R15, R27, R4, R57, 0x2, P0 ;  /* 0x000000041b0fe211 */ /* 0x000fe400000f1439 */
[----:B---3--:R-:W-:Y:S02]  /*c000*/  @!P4 LEA R10, P0, R28, R0, 0x2 ;  /* 0x000000001c0ac211 */ /* 0x008fe400078010ff */
[-C--:B------:R-:W-:Y:S01]  /*c010*/  @!P5 LEA.HI.X R13, R29, R4.reuse, R59, 0x2, P1 ;  /* 0x000000041d0dd211 */ /* 0x080fe200008f143b */
[----:B------:R1:W-:Y:S01]  /*c020*/  @!P6 ST.E.64 [R14.64], R208 ;  /* 0x000000d00e00e985 */ /* 0x0003e2000c101b06 */
[----:B------:R-:W-:Y:S02]  /*c030*/  ISETP.GE.AND P1, PT, R32, c[0x0][0x3c8], PT ;  /* 0x0000f20020007a0c */ /* 0x000fe40003f26270 */
[----:B------:R-:W-:Y:S01]  /*c040*/  @!P4 LEA.HI.X R11, R28, R4, R58, 0x2, P0 ;  /* 0x000000041c0bc211 */ /* 0x000fe200000f143a */
[----:B------:R2:W-:Y:S01]  /*c050*/  @!P5 ST.E.64 [R12.64], R202 ;  /* 0x000000ca0c00d985 */ /* 0x0005e2000c101b06 */
[----:B----4-:R-:W-:-:S02]  /*c060*/  @!P3 LEA R8, P0, R30, R0, 0x2 ;  /* 0x000000001e08b211 */ /* 0x010fc400078010ff */
[----:B------:R-:W-:Y:S01]  /*c070*/  ISETP.GE.AND P6, PT, R33, c[0x0][0x3c8], PT ;  /* 0x0000f20021007a0c */ /* 0x000fe20003fc6270 */
[----:B------:R3:W-:Y:S01]  /*c080*/  @!P4 ST.E.64 [R10.64], R196 ;  /* 0x000000c40a00c985 */ /* 0x0007e2000c101b06 */
[----:B------:R-:W-:Y:S02]  /*c090*/  @!P3 LEA.HI.X R9, R30, R4, R60, 0x2, P0 ;  /* 0x000000041e09b211 */ /* 0x000fe400000f143c */
[----:B-----5:R-:W-:Y:S02]  /*c0a0*/  @!P2 LEA R6, P0, R31, R0, 0x2 ;  /* 0x000000001f06a211 */ /* 0x020fe400078010ff */
[----:B------:R-:W-:Y:S01]  /*c0b0*/  ISETP.GE.AND P5, PT, R35, c[0x0][0x3c8], PT ;  /* 0x0000f20023007a0c */ /* 0x000fe20003fa6270 */
[----:B------:R4:W-:Y:S01]  /*c0c0*/  @!P3 ST.E.64 [R8.64], R154 ;  /* 0x0000009a0800b985 */ /* 0x0009e2000c101b06 */
[----:B------:R-:W-:Y:S02]  /*c0d0*/  @!P2 LEA.HI.X R7, R31, R4, R61, 0x2, P0 ;  /* 0x000000041f07a211 */ /* 0x000fe400000f143d */
[----:B------:R-:W-:-:S02]  /*c0e0*/  @!P1 LEA R2, P0, R32, R0, 0x2 ;  /* 0x0000000020029211 */ /* 0x000fc400078010ff */
[----:B------:R-:W-:Y:S01]  /*c0f0*/  ISETP.GE.AND P4, PT, R34, c[0x0][0x3c8], PT ;  /* 0x0000f20022007a0c */ /* 0x000fe20003f86270 */
[----:B------:R5:W-:Y:S01]  /*c100*/  @!P2 ST.E.64 [R6.64], R142 ;  /* 0x0000008e0600a985 */ /* 0x000be2000c101b06 */
[----:B------:R-:W-:Y:S02]  /*c110*/  @!P1 LEA.HI.X R3, R32, R4, R62, 0x2, P0 ;  /* 0x0000000420039211 */ /* 0x000fe400000f143e */
[----:B------:R-:W-:Y:S02]  /*c120*/  ISETP.GE.AND P3, PT, R36, c[0x0][0x3c8], PT ;  /* 0x0000f20024007a0c */ /* 0x000fe40003f66270 */
[----:B------:R-:W-:Y:S01]  /*c130*/  ISETP.GE.AND P2, PT, R37, c[0x0][0x3c8], PT ;  /* 0x0000f20025007a0c */ /* 0x000fe20003f46270 */
[----:B------:R5:W-:Y:S01]  /*c140*/  @!P1 ST.E.64 [R2.64], R124 ;  /* 0x0000007c02009985 */ /* 0x000be2000c101b06 */
[-C--:B-1----:R-:W-:Y:S02]  /*c150*/  @!P6 LEA R14, P0, R33, R0.reuse, 0x2 ;  /* 0x00000000210ee211 */ /* 0x082fe400078010ff */
[----:B--2---:R-:W-:-:S02]  /*c160*/  @!P5 LEA R12, P1, R35, R0, 0x2 ;  /* 0x00000000230cd211 */ /* 0x004fc400078210ff */
        /* <DEDUP_REMOVED lines=31> */
[----:B----4-:R-:W-:-:S03]  /*c360*/  @!P3 LEA R8, P0, R42, R0, 0x2 ;  /* 0x000000002a08b211 */ /* 0x010fc600078010ff */
[----:B------:R1:W-:Y:S01]  /*c370*/  @!P4 ST.E.64 [R10.64], R114 ;  /* 0x000000720a00c985 */ /* 0x0003e2000c101b06 */
[----:B------:R-:W-:Y:S02]  /*c380*/  @!P3 LEA.HI.X R9, R42, R4, R72, 0x2, P0 ;  /* 0x000000042a09b211 */ /* 0x000fe400000f1448 */
[----:B-----5:R-:W-:-:S03]  /*c390*/  @!P2 LEA R6, P0, R43, R0, 0x2 ;  /* 0x000000002b06a211 */ /* 0x020fc600078010ff */
[----:B------:R1:W-:Y:S01]  /*c3a0*/  @!P3 ST.E.64 [R8.64], R118 ;  /* 0x000000760800b985 */ /* 0x0003e2000c101b06 */
[----:B------:R-:W-:Y:S02]  /*c3b0*/  @!P2 LEA.HI.X R7, R43, R4, R73, 0x2, P0 ;  /* 0x000000042b07a211 */ /* 0x000fe400000f1449 */
[----:B------:R-:W-:-:S03]  /*c3c0*/  @!P1 LEA R2, P0, R44, R0, 0x2 ;  /* 0x000000002c029211 */ /* 0x000fc600078010ff */
[----:B------:R1:W-:Y:S01]  /*c3d0*/  @!P2 ST.E.64 [R6.64], R122 ;  /* 0x0000007a0600a985 */ /* 0x0003e2000c101b06 */
[----:B------:R-:W-:Y:S02]  /*c3e0*/  @!P1 LEA.HI.X R3, R44, R4, R74, 0x2, P0 ;  /* 0x000000042c039211 */ /* 0x000fe400000f144a */
[----:B------:R-:W-:-:S03]  /*c3f0*/  ISETP.GE.AND P0, PT, R45, c[0x0][0x3c8], PT ;  /* 0x0000f2002d007a0c */ /* 0x000fc60003f06270 */
[----:B------:R1:W-:Y:S10]  /*c400*/  @!P1 ST.E.64 [R2.64], R126 ;  /* 0x0000007e02009985 */ /* 0x0003f4000c101b06 */
[----:B------:R-:W-:Y:S05]  /*c410*/  @P0 BRA `(.L_x_53) ;  /* 0x00000fd000000947 */ /* 0x000fea0003800000 */
[----:B-1----:R-:W-:-:S04]  /*c420*/  LEA R2, P0, R45, R0, 0x2 ;  /* 0x000000002d027211 */ /* 0x002fc800078010ff */
[----:B------:R-:W-:-:S05]  /*c430*/  LEA.HI.X R3, R45, R4, R75, 0x2, P0 ;  /* 0x000000042d037211 */ /* 0x000fca00000f144b */
[----:B------:R1:W-:Y:S01]  /*c440*/  ST.E.64 [R2.64], R78 ;  /* 0x0000004e02007985 */ /* 0x0003e2000c101b06 */
[----:B------:R-:W-:Y:S05]  /*c450*/  BRA `(.L_x_53) ;  /* 0x00000f9000007947 */ /* 0x000fea0003800000 */
.L_x_38:
[----:B------:R-:W2:Y:S04]  /*c460*/  LDL.LU R0, [R1+0x74] ;  /* 0x0000740001007983 */ /* 0x000ea80000300800 */
[----:B------:R-:W3:Y:S04]  /*c470*/  LDL R7, [R1+0x48] ;  /* 0x0000480001077983 */ /* 0x000ee80000100800 */
[----:B-1----:R-:W4:Y:S01]  /*c480*/  LDL R6, [R1+0x64] ;  /* 0x0000640001067983 */ /* 0x002f220000100800 */
[----:B------:R-:W-:Y:S01]  /*c490*/  ISETP.NE.U32.AND P0, PT, RZ, c[0x0][0x508], PT ;  /* 0x00014200ff007a0c */ /* 0x000fe20003f05070 */
[----:B------:R-:W-:Y:S01]  /*c4a0*/  IMAD.MOV.U32 R4, RZ, RZ, 0x4 ;  /* 0x00000004ff047424 */ /* 0x000fe200078e00ff */
[----:B------:R-:W-:Y:S01]  /*c4b0*/  ISETP.NE.U32.AND P2, PT, RZ, c[0x0][0x500], PT ;  /* 0x00014000ff007a0c */ /* 0x000fe20003f45070 */
[----:B------:R-:W-:Y:S01]  /*c4c0*/  IMAD.MOV.U32 R8, RZ, RZ, RZ ;  /* 0x000000ffff087224 */ /* 0x000fe200078e00ff */
[----:B------:R-:W-:Y:S01]  /*c4d0*/  ISETP.NE.AND.EX P1, PT, RZ, c[0x0][0x50c], PT, P0 ;  /* 0x00014300ff007a0c */ /* 0x000fe20003f25300 */
[----:B------:R-:W-:Y:S01]  /*c4e0*/  IMAD.MOV.U32 R19, RZ, RZ, c[0x0][0x388] ;  /* 0x0000e200ff137624 */ /* 0x000fe200078e00ff */
[----:B------:R-:W-:-:S11]  /*c4f0*/  ISETP.NE.AND.EX P2, PT, RZ, c[0x0][0x504], PT, P2 ;  /* 0x00014100ff007a0c */ /* 0x000fd60003f45320 */
[C---:B---3--:R-:W-:Y:S01]  /*c500*/  @P1 LEA R2, P0, R7.reuse, c[0x0][0x508], 0x2 ;  /* 0x0001420007021a11 */ /* 0x048fe200078010ff */
[----:B------:R-:W-:-:S03]  /*c510*/  IMAD.WIDE R4, R7, R4, c[0x0][0x500] ;  /* 0x0001400007047625 */ /* 0x000fc600078e0204 */
[----:B----4-:R-:W-:Y:S02]  /*c520*/  @P1 LEA.HI.X R3, R7, c[0x0][0x50c], R6, 0x2, P0 ;  /* 0x0001430007031a11 */ /* 0x010fe400000f1406 */
[----:B------:R1:W5:Y:S04]  /*c530*/  @P2 LDG.E R8, [R4.64] ;  /* 0x0000000604082981 */ /* 0x000368000c1e1900 */
[----:B------:R1:W5:Y:S01]  /*c540*/  @P1 LDG.E R19, [R2.64] ;  /* 0x0000000602131981 */ /* 0x000362000c1e1900 */
[----:B--2---:R-:W-:-:S04]  /*c550*/  ISETP.NE.AND P0, PT, R0, RZ, PT ;  /* 0x000000ff0000720c */ /* 0x004fc80003f05270 */
[----:B------:R-:W-:Y:S01]  /*c560*/  SEL R18, R0, c[0x0][0x3d4], P0 ;  /* 0x0000f50000127a07 */ /* 0x000fe20000000000 */
[----:B------:R-:W-:Y:S05]  /*c570*/  @P1 BRA `(.L_x_59) ;  /* 0x0000004000001947 */ /* 0x000fea0003800000 */
[----:B------:R-:W-:Y:S05]  /*c580*/  @!P2 BRA `(.L_x_59) ;  /* 0x000000300000a947 */ /* 0x000fea0003800000 */
[----:B------:R2:W3:Y:S04]  /*c590*/  LDG.E R0, [R4.64] ;  /* 0x0000000604007981 */ /* 0x0004e8000c1e1900 */
[----:B-12---:R-:W3:Y:S02]  /*c5a0*/  LDG.E R4, [R4.64+0x4] ;  /* 0x0000040604047981 */ /* 0x006ee4000c1e1900 */
[----:B---3-5:R-:W-:Y:S02]  /*c5b0*/  IADD3 R19, -R0, R4, RZ ;  /* 0x0000000400137210 */ /* 0x028fe40007ffe1ff */
.L_x_59:
[----:B-1----:R-:W1:Y:S01]  /*c5c0*/  S2R R3, SR_TID.X ;  /* 0x0000000000037919 */ /* 0x002e620000002100 */
[----:B------:R-:W-:Y:S01]  /*c5d0*/  BSSY B0, `(.L_x_60) ;  /* 0x0000038000007945 */ /* 0x000fe20003800000 */
[----:B------:R-:W-:Y:S02]  /*c5e0*/  SEL R14, R7, RZ, !P2 ;  /* 0x000000ff070e7207 */ /* 0x000fe40005000000 */
[----:B------:R-:W-:-:S02]  /*c5f0*/  SEL R20, R6, RZ, !P2 ;  /* 0x000000ff06147207 */ /* 0x000fc40005000000 */
[----:B-----5:R-:W-:Y:S02]  /*c600*/  SHF.R.S32.HI R17, RZ, 0x1f, R8 ;  /* 0x0000001fff117819 */ /* 0x020fe40000011408 */
[----:B-1----:R-:W-:-:S13]  /*c610*/  ISETP.GT.AND P0, PT, R3, 0x7f, PT ;  /* 0x0000007f0300780c */ /* 0x002fda0003f04270 */
[----:B------:R-:W-:Y:S05]  /*c620*/  @P0 BRA `(.L_x_61) ;  /* 0x0000032000000947 */ /* 0x000fea0003800000 */
[----:B------:R-:W2:Y:S01]  /*c630*/  LDL R2, [R1+0x54] ;  /* 0x0000540001027983 */ /* 0x000ea20000100800 */
[----:B------:R-:W-:Y:S01]  /*c640*/  IMAD R0, R19, c[0x0][0x4e8], RZ ;  /* 0x00013a0013007a24 */ /* 0x000fe200078e02ff */
[----:B--2---:R-:W-:-:S04]  /*c650*/  LEA R9, R2, R3, 0x7 ;  /* 0x0000000302097211 */ /* 0x004fc800078e38ff */
[----:B------:R-:W-:-:S13]  /*c660*/  ISETP.GE.AND P0, PT, R9, R0, PT ;  /* 0x000000000900720c */ /* 0x000fda0003f06270 */
[----:B------:R-:W-:Y:S05]  /*c670*/  @P0 BRA `(.L_x_61) ;  /* 0x000002d000000947 */ /* 0x000fea0003800000 */
[----:B------:R-:W2:Y:S04]  /*c680*/  LDL R2, [R1+0x60] ;  /* 0x0000600001027983 */ /* 0x000ea80000100800 */
[----:B------:R-:W3:Y:S01]  /*c690*/  LDL.LU R21, [R1+0x98] ;  /* 0x0000980001157983 */ /* 0x000ee20000300800 */
[----:B------:R-:W-:Y:S01]  /*c6a0*/  IMAD.MOV.U32 R0, RZ, RZ, 0x368 ;  /* 0x00000368ff007424 */ /* 0x000fe200078e00ff */
[----:B------:R-:W-:-:S04]  /*c6b0*/  ISETP.GT.AND P2, PT, R18, 0x1, PT ;  /* 0x000000011200780c */ /* 0x000fc80003f44270 */
[----:B------:R-:W-:-:S04]  /*c6c0*/  SEL R0, R0, 0x328, P2 ;  /* 0x0000032800007807 */ /* 0x000fc80001000000 */
[----:B------:R1:W4:Y:S08]  /*c6d0*/  LDC.64 R6, c[0x0][R0+0x170] ;  /* 0x00005c0000067b82 */ /* 0x0003300000000a00 */
[----:B------:R1:W2:Y:S08]  /*c6e0*/  LDC.64 R4, c[0x0][R0+0x168] ;  /* 0x00005a0000047b82 */ /* 0x0002b00000000a00 */
[----:B------:R1:W5:Y:S08]  /*c6f0*/  LDC.64 R12, c[0x0][R0+0x178] ;  /* 0x00005e00000c7b82 */ /* 0x0003700000000a00 */
[----:B------:R1:W2:Y:S02]  /*c700*/  LDC.64 R10, c[0x0][R0+0x160] ;  /* 0x00005800000a7b82 */ /* 0x0002a40000000a00 */
[----:B-1----:R-:W-:-:S02]  /*c710*/  IMAD.MOV.U32 R0, RZ, RZ, c[0x0][0x4e8] ;  /* 0x00013a00ff007624 */ /* 0x002fc400078e00ff */
[----:B----4-:R-:W-:-:S03]  /*c720*/  IMAD R7, R7, R14, RZ ;  /* 0x0000000e07077224 */ /* 0x010fc600078e02ff */
[----:B------:R-:W-:Y:S01]  /*c730*/  ISETP.NE.AND P0, PT, R0, 0x1, PT ;  /* 0x000000010000780c */ /* 0x000fe20003f05270 */
[----:B------:R-:W-:Y:S01]  /*c740*/  IMAD R7, R6, R20, R7 ;  /* 0x0000001406077224 */ /* 0x000fe200078e0207 */
[----:B------:R-:W-:-:S11]  /*c750*/  MOV R0, R9 ;  /* 0x0000000900007202 */ /* 0x000fd60000000f00 */
[----:B------:R-:W-:-:S05]  /*c760*/  @P0 IMAD.HI.U32 R16, R9, c[0x0][0x4ec], RZ ;  /* 0x00013b0009100a27 */ /* 0x000fca00078e00ff */
[----:B------:R-:W-:Y:S01]  /*c770*/  @P0 SHF.R.U32.HI R0, RZ, c[0x0][0x4f0], R16 ;  /* 0x00013c00ff000a19 */ /* 0x000fe20000011610 */
[-C--:B--2---:R-:W-:Y:S02]  /*c780*/  IMAD R15, R5, R2.reuse, RZ ;  /* 0x00000002050f7224 */ /* 0x084fe400078e02ff */
[----:B------:R-:W-:-:S04]  /*c790*/  IMAD.WIDE.U32 R4, R4, R2, RZ ;  /* 0x0000000204047225 */ /* 0x000fc800078e00ff */
[----:B------:R-:W-:Y:S01]  /*c7a0*/  IMAD.WIDE.U32 R2, R6, R14, RZ ;  /* 0x0000000e06027225 */ /* 0x000fe200078e00ff */
[----:B---3--:R-:W-:-:S03]  /*c7b0*/  SEL R6, R21, RZ, P2 ;  /* 0x000000ff15067207 */ /* 0x008fc60001000000 */
[----:B------:R-:W-:Y:S01]  /*c7c0*/  IMAD.IADD R15, R5, 0x1, R15 ;  /* 0x00000001050f7824 */ /* 0x000fe200078e020f */
[----:B------:R-:W-:Y:S01]  /*c7d0*/  IADD3 R16, P1, P0, R2, R4, R8 ;  /* 0x0000000402107210 */ /* 0x000fe2000783e008 */
[----:B------:R-:W-:Y:S01]  /*c7e0*/  IMAD.MOV R2, RZ, RZ, -R0 ;  /* 0x000000ffff027224 */ /* 0x000fe200078e0a00 */
[----:B------:R-:W-:Y:S01]  /*c7f0*/  IADD3 R3, R3, R7, RZ ;  /* 0x0000000703037210 */ /* 0x000fe20007ffe0ff */
[-C--:B-----5:R-:W-:Y:S02]  /*c800*/  IMAD R7, R13, R6.reuse, RZ ;  /* 0x000000060d077224 */ /* 0x0a0fe400078e02ff */
[----:B------:R-:W-:-:S04]  /*c810*/  IMAD.WIDE.U32 R4, R12, R6, RZ ;  /* 0x000000060c047225 */ /* 0x000fc800078e00ff */
[----:B------:R-:W-:Y:S01]  /*c820*/  IMAD R2, R2, c[0x0][0x4e8], R9 ;  /* 0x00013a0002027a24 */ /* 0x000fe200078e0209 */
[----:B------:R-:W-:Y:S02]  /*c830*/  IADD3.X R9, R3, R15, R17, P1, P0 ;  /* 0x0000000f03097210 */ /* 0x000fe40000fe0411 */
[----:B------:R-:W-:Y:S01]  /*c840*/  IADD3 R5, R5, R7, RZ ;  /* 0x0000000705057210 */ /* 0x000fe20007ffe0ff */
[----:B------:R-:W-:Y:S01]  /*c850*/  IMAD.MOV.U32 R7, RZ, RZ, c[0x0][0x4a8] ;  /* 0x00012a00ff077624 */ /* 0x000fe200078e00ff */
[----:B------:R-:W-:Y:S02]  /*c860*/  IADD3 R4, P1, P0, R0, R16, R4 ;  /* 0x0000001000047210 */ /* 0x000fe4000783e004 */
[----:B------:R-:W-:Y:S01]  /*c870*/  SHF.R.S32.HI R3, RZ, 0x1f, R0 ;  /* 0x0000001fff037819 */ /* 0x000fe20000011400 */
[----:B------:R-:W-:Y:S01]  /*c880*/  IMAD R0, R11, R2, RZ ;  /* 0x000000020b007224 */ /* 0x000fe200078e02ff */
[----:B------:R-:W-:Y:S02]  /*c890*/  SHF.R.S32.HI R6, RZ, 0x1f, R2 ;  /* 0x0000001fff067819 */ /* 0x000fe40000011402 */
[----:B------:R-:W-:-:S03]  /*c8a0*/  IADD3.X R5, R3, R9, R5, P1, P0 ;  /* 0x0000000903057210 */ /* 0x000fc60000fe0405 */
[C---:B------:R-:W-:Y:S02]  /*c8b0*/  IMAD R0, R10.reuse, R6, R0 ;  /* 0x000000060a007224 */ /* 0x040fe400078e0200 */
[----:B------:R-:W-:Y:S01]  /*c8c0*/  IMAD.WIDE.U32 R2, R10, R2, R4 ;  /* 0x000000020a027225 */ /* 0x000fe200078e0004 */
[----:B------:R-:W-:Y:S02]  /*c8d0*/  MOV R5, c[0x0][0x4ac] ;  /* 0x00012b0000057a02 */ /* 0x000fe40000000f00 */
[----:B------:R-:W-:Y:S01]  /*c8e0*/  SEL R4, R7, c[0x0][0x450], P2 ;  /* 0x0001140007047a07 */ /* 0x000fe20001000000 */
[----:B------:R-:W-:Y:S01]  /*c8f0*/  IMAD.IADD R0, R3, 0x1, R0 ;  /* 0x0000000103007824 */ /* 0x000fe200078e0200 */
[----:B------:R-:W-:Y:S02]  /*c900*/  SEL R5, R5, c[0x0][0x454], P2 ;  /* 0x0001150005057a07 */ /* 0x000fe40001000000 */
[----:B------:R-:W-:-:S04]  /*c910*/  LEA R4, P0, R2, R4, 0x2 ;  /* 0x0000000402047211 */ /* 0x000fc800078010ff */
[----:B------:R-:W-:Y:S02]  /*c920*/  LEA.HI.X R5, R2, R5, R0, 0x2, P0 ;  /* 0x0000000502057211 */ /* 0x000fe400000f1400 */
[----:B------:R-:W-:-:S05]  /*c930*/  MOV R0, 0xff800000 ;  /* 0xff80000000007802 */ /* 0x000fca0000000f00 */
[----:B------:R1:W-:Y:S02]  /*c940*/  STG.E [R4.64], R0 ;  /* 0x0000000004007986 */ /* 0x0003e4000c101906 */
.L_x_61:
[----:B------:R-:W-:Y:S05]  /*c950*/  BSYNC B0 ;  /* 0x0000000000007941 */ /* 0x000fea0003800000 */
.L_x_60:
[----:B------:R-:W-:-:S13]  /*c960*/  ISETP.GT.AND P0, PT, R18, 0x1, PT ;  /* 0x000000011200780c */ /* 0x000fda0003f04270 */
[----:B------:R-:W-:Y:S05]  /*c970*/  @P0 BRA `(.L_x_53) ;  /* 0x00000a7000000947 */ /* 0x000fea0003800000 */
[----:B-1----:R-:W2:Y:S04]  /*c980*/  LDL.LU R0, [R1+0x54] ;  /* 0x0000540001007983 */ /* 0x002ea80000300800 */
[----:B------:R-:W3:Y:S01]  /*c990*/  LDL.LU R7, [R1+0x60] ;  /* 0x0000600001077983 */ /* 0x000ee20000300800 */
[----:B------:R-:W-:Y:S01]  /*c9a0*/  MOV R2, c[0x0][0x4e8] ;  /* 0x00013a0000027a02 */ /* 0x000fe20000000f00 */
[----:B------:R-:W-:Y:S02]  /*c9b0*/  IMAD R5, R20, c[0x0][0x3f0], RZ ;  /* 0x0000fc0014057a24 */ /* 0x000fe400078e02ff */
[----:B------:R-:W1:Y:S01]  /*c9c0*/  S2R R3, SR_TID.X ;  /* 0x0000000000037919 */ /* 0x000e620000002100 */
[----:B------:R-:W-:Y:S02]  /*c9d0*/  ISETP.NE.AND P0, PT, R2, 0x1, PT ;  /* 0x000000010200780c */ /* 0x000fe40003f05270 */
[----:B-1----:R-:W-:-:S02]  /*c9e0*/  SHF.R.S32.HI R4, RZ, 0x1f, R3 ;  /* 0x0000001fff047819 */ /* 0x002fc40000011403 */
[----:B------:R-:W-:Y:S02]  /*c9f0*/  SHF.R.S32.HI R10, RZ, 0x1f, R3 ;  /* 0x0000001fff0a7819 */ /* 0x000fe40000011403 */
[-C--:B------:R-:W-:Y:S02]  /*ca00*/  LEA.HI R4, R4, R3.reuse, RZ, 0x3 ;  /* 0x0000000304047211 */ /* 0x080fe400078f18ff */
[----:B------:R-:W-:Y:S02]  /*ca10*/  LEA.HI R10, R10, R3, RZ, 0x3 ;  /* 0x000000030a0a7211 */ /* 0x000fe400078f18ff */
[----:B------:R-:W-:Y:S02]  /*ca20*/  LOP3.LUT R4, R4, 0xfffffff8, RZ, 0xc0, !PT ;  /* 0xfffffff804047812 */ /* 0x000fe400078ec0ff */
[----:B------:R-:W-:-:S03]  /*ca30*/  SHF.R.S32.HI R10, RZ, 0x3, R10 ;  /* 0x00000003ff0a7819 */ /* 0x000fc6000001140a */
[----:B------:R-:W-:Y:S02]  /*ca40*/  IMAD.IADD R4, R3, 0x1, -R4 ;  /* 0x0000000103047824 */ /* 0x000fe400078e0a04 */
[----:B------:R-:W-:-:S03]  /*ca50*/  IMAD.WIDE.U32 R2, R8, c[0x0][0x3a0], RZ ;  /* 0x0000e80008027a25 */ /* 0x000fc600078e00ff */
[----:B------:R-:W-:Y:S02]  /*ca60*/  LEA R4, R4, R10, 0x5 ;  /* 0x0000000a04047211 */ /* 0x000fe400078e28ff */
[----:B--2---:R-:W-:Y:S01]  /*ca70*/  MOV R9, R0 ;  /* 0x0000000000097202 */ /* 0x004fe20000000f00 */
[----:B------:R-:W-:-:S03]  /*ca80*/  IMAD R0, R17, c[0x0][0x3a0], RZ ;  /* 0x0000e80011007a24 */ /* 0x000fc600078e02ff */
[C---:B------:R-:W-:Y:S01]  /*ca90*/  LEA R13, R9.reuse, R10, 0x7 ;  /* 0x0000000a090d7211 */ /* 0x040fe200078e38ff */
[----:B------:R-:W-:Y:S02]  /*caa0*/  IMAD R8, R8, c[0x0][0x3a4], R0 ;  /* 0x0000e90008087a24 */ /* 0x000fe400078e0200 */
[----:B------:R-:W-:-:S03]  /*cab0*/  IMAD R4, R9, 0x80, R4 ;  /* 0x0000008009047824 */ /* 0x000fc600078e0204 */
[----:B------:R-:W-:Y:S01]  /*cac0*/  IADD3 R3, R3, R8, RZ ;  /* 0x0000000803037210 */ /* 0x000fe20007ffe0ff */
[----:B------:R-:W-:-:S04]  /*cad0*/  @P0 IMAD.HI.U32 R6, R4, c[0x0][0x4ec], RZ ;  /* 0x00013b0004060a27 */ /* 0x000fc800078e00ff */
[----:B---3--:R-:W-:-:S04]  /*cae0*/  IMAD.WIDE.U32 R2, R7, c[0x0][0x3e8], R2 ;  /* 0x0000fa0007027a25 */ /* 0x008fc800078e0002 */
[----:B------:R-:W-:Y:S01]  /*caf0*/  IMAD.MOV.U32 R0, RZ, RZ, R4 ;  /* 0x000000ffff007224 */ /* 0x000fe200078e0004 */
[----:B------:R-:W-:Y:S01]  /*cb00*/  @P0 SHF.R.U32.HI R0, RZ, c[0x0][0x4f0], R6 ;  /* 0x00013c00ff000a19 */ /* 0x000fe20000011606 */
[----:B------:R-:W-:Y:S02]  /*cb10*/  IMAD R3, R7, c[0x0][0x3ec], R3 ;  /* 0x0000fb0007037a24 */ /* 0x000fe400078e0203 */
[C---:B------:R-:W-:Y:S01]  /*cb20*/  IMAD R7, R14.reuse, c[0x0][0x3f4], R5 ;  /* 0x0000fd000e077a24 */ /* 0x040fe200078e0205 */
[----:B------:R-:W-:Y:S01]  /*cb30*/  SHF.R.S32.HI R6, RZ, 0x1f, R0 ;  /* 0x0000001fff067819 */ /* 0x000fe20000011400 */
[----:B------:R-:W-:Y:S01]  /*cb40*/  IMAD.WIDE.U32 R2, R14, c[0x0][0x3f0], R2 ;  /* 0x0000fc000e027a25 */ /* 0x000fe200078e0002 */
[----:B------:R-:W-:-:S03]  /*cb50*/  IADD3 R5, -R0, RZ, RZ ;  /* 0x000000ff00057210 */ /* 0x000fc60007ffe1ff */
[----:B------:R-:W-:Y:S01]  /*cb60*/  IMAD R6, R6, c[0x0][0x3e0], RZ ;  /* 0x0000f80006067a24 */ /* 0x000fe200078e02ff */
[----:B------:R-:W-:Y:S01]  /*cb70*/  IADD3 R3, R3, R7, RZ ;  /* 0x0000000703037210 */ /* 0x000fe20007ffe0ff */
[----:B------:R-:W-:Y:S02]  /*cb80*/  IMAD R4, R5, c[0x0][0x4e8], R4 ;  /* 0x00013a0005047a24 */ /* 0x000fe400078e0204 */
[C---:B------:R-:W-:Y:S02]  /*cb90*/  IMAD R6, R0.reuse, c[0x0][0x3e4], R6 ;  /* 0x0000f90000067a24 */ /* 0x040fe400078e0206 */
[----:B------:R-:W-:Y:S01]  /*cba0*/  IMAD.WIDE.U32 R2, R0, c[0x0][0x3e0], R2 ;  /* 0x0000f80000027a25 */ /* 0x000fe200078e0002 */
[----:B------:R-:W-:-:S03]  /*cbb0*/  SHF.R.S32.HI R0, RZ, 0x1f, R4 ;  /* 0x0000001fff007819 */ /* 0x000fc60000011404 */
[----:B------:R-:W-:Y:S02]  /*cbc0*/  IMAD.IADD R3, R3, 0x1, R6 ;  /* 0x0000000103037824 */ /* 0x000fe400078e0206 */
[----:B------:R-:W-:Y:S02]  /*cbd0*/  IMAD R0, R0, c[0x0][0x3d8], RZ ;  /* 0x0000f60000007a24 */ /* 0x000fe400078e02ff */
[----:B------:R-:W-:-:S04]  /*cbe0*/  IMAD.WIDE.U32 R2, R4, c[0x0][0x3d8], R2 ;  /* 0x0000f60004027a25 */ /* 0x000fc800078e0002 */
[----:B------:R-:W-:Y:S01]  /*cbf0*/  IMAD R4, R4, c[0x0][0x3dc], R0 ;  /* 0x0000f70004047a24 */ /* 0x000fe200078e0200 */
[----:B------:R-:W-:-:S04]  /*cc00*/  LEA R14, P0, R2, c[0x0][0x380], 0x1 ;  /* 0x0000e000020e7a11 */ /* 0x000fc800078008ff */
[----:B------:R-:W-:-:S04]  /*cc10*/  IADD3 R4, R3, R4, RZ ;  /* 0x0000000403047210 */ /* 0x000fc80007ffe0ff */
[----:B------:R-:W-:Y:S01]  /*cc20*/  LEA.HI.X R11, R2, c[0x0][0x384], R4, 0x1, P0 ;  /* 0x0000e100020b7a11 */ /* 0x000fe200000f0c04 */
[----:B------:R-:W-:Y:S05]  /*cc30*/  BRA.DIV ~URZ, `(.L_x_62) ;  /* 0x00001e127f007947 */ /* 0x000fea000b800000 */
[----:B------:R1:W2:Y:S02]  /*cc40*/  SHFL.IDX PT, R10, R11, RZ, 0x181f ;  /* 0x00181fff0b0a7589 */ /* 0x0002a400000e0000 */
.L_x_107:
[----:B------:R-:W-:Y:S05]  /*cc50*/  BRA.DIV ~URZ, `(.L_x_63) ;  /* 0x00001e627f007947 */ /* 0x000fea000b800000 */
[----:B------:R3:W4:Y:S02]  /*cc60*/  SHFL.IDX PT, R0, R14, RZ, 0x181f ;  /* 0x00181fff0e007589 */ /* 0x00072400000e0000 */
.L_x_108:
[----:B------:R-:W-:Y:S01]  /*cc70*/  IMAD R12, R19, c[0x0][0x4e8], RZ ;  /* 0x00013a00130c7a24 */ /* 0x000fe200078e02ff */
[----:B------:R-:W-:Y:S04]  /*cc80*/  BSSY B0, `(.L_x_64) ;  /* 0x000001a000007945 */ /* 0x000fe80003800000 */
[----:B------:R-:W-:-:S13]  /*cc90*/  ISETP.GE.AND P0, PT, R13, R12, PT ;  /* 0x0000000c0d00720c */ /* 0x000fda0003f06270 */
[----:B------:R-:W-:Y:S05]  /*cca0*/  @P0 BRA `(.L_x_65) ;  /* 0x0000017000000947 */ /* 0x000fea0003800000 */
[----:B------:R-:W5:Y:S04]  /*ccb0*/  LDL.64 R2, [R1+0x30] ;  /* 0x0000300001027983 */ /* 0x000f680000100a00 */
        /* <DEDUP_REMOVED lines=10> */
[-C--:B------:R-:W-:Y:S02]  /*cd60*/  @!P3 LEA R8, P4, R2, R0.reuse, 0x1 ;  /* 0x000000000208b211 */ /* 0x080fe400078808ff */
[----:B------:R-:W-:Y:S02]  /*cd70*/  @!P2 LEA R6, P6, R20, R0, 0x1 ;  /* 0x000000001406a211 */ /* 0x000fe400078c08ff */
[----:B------:R-:W-:Y:S02]  /*cd80*/  @!P3 LEA.HI.X R9, R2, R10, R3, 0x1, P4 ;  /* 0x0000000a0209b211 */ /* 0x000fe400020f0c03 */
[----:B------:R-:W-:Y:S02]  /*cd90*/  @!P1 LEA R4, P5, R17, R0, 0x1 ;  /* 0x0000000011049211 */ /* 0x000fe400078a08ff */
[----:B------:R-:W-:Y:S02]  /*cda0*/  @!P2 LEA.HI.X R7, R20, R10, R21, 0x1, P6 ;  /* 0x0000000a1407a211 */ /* 0x000fe400030f0c15 */
[----:B------:R-:W-:-:S02]  /*cdb0*/  @!P0 LEA R2, P4, R15, R0, 0x1 ;  /* 0x000000000f028211 */ /* 0x000fc400078808ff */
[-C--:B------:R-:W-:Y:S02]  /*cdc0*/  @!P1 LEA.HI.X R5, R17, R10.reuse, R18, 0x1, P5 ;  /* 0x0000000a11059211 */ /* 0x080fe400028f0c12 */
[----:B------:R-:W-:Y:S01]  /*cdd0*/  @!P0 LEA.HI.X R3, R15, R10, R16, 0x1, P4 ;  /* 0x0000000a0f038211 */ /* 0x000fe200020f0c10 */
[----:B------:R2:W-:Y:S04]  /*cde0*/  @!P3 ST.E.128 [R8.64], RZ ;  /* 0x000000ff0800b985 */ /* 0x0005e8000c101d06 */
[----:B------:R2:W-:Y:S04]  /*cdf0*/  @!P2 ST.E.128 [R6.64], RZ ;  /* 0x000000ff0600a985 */ /* 0x0005e8000c101d06 */
[----:B------:R2:W-:Y:S04]  /*ce00*/  @!P1 ST.E.128 [R4.64], RZ ;  /* 0x000000ff04009985 */ /* 0x0005e8000c101d06 */
[----:B------:R2:W-:Y:S02]  /*ce10*/  @!P0 ST.E.128 [R2.64], RZ ;  /* 0x000000ff02008985 */ /* 0x0005e4000c101d06 */
.L_x_65:
[----:B------:R-:W-:Y:S05]  /*ce20*/  BSYNC B0 ;  /* 0x0000000000007941 */ /* 0x000fea0003800000 */
.L_x_64:
[----:B------:R-:W-:Y:S05]  /*ce30*/  BRA.DIV ~URZ, `(.L_x_66) ;  /* 0x00001ce27f007947 */ /* 0x000fea000b800000 */
[----:B--2---:R2:W1:Y:S04]  /*ce40*/  SHFL.IDX PT, R10, R11, 0x1, 0x181f ;  /* 0x00381f000b0a7f89 */ /* 0x00446800000e0000 */
[----:B----4-:R2:W4:Y:S02]  /*ce50*/  SHFL.IDX PT, R0, R14, 0x1, 0x181f ;  /* 0x00381f000e007f89 */ /* 0x01052400000e0000 */
.L_x_109:
[----:B------:R-:W-:Y:S01]  /*ce60*/  IADD3 R2, R13, 0x20, RZ ;  /* 0x000000200d027810 */ /* 0x000fe20007ffe0ff */
[----:B------:R-:W-:Y:S03]  /*ce70*/  BSSY B0, `(.L_x_67) ;  /* 0x000001a000007945 */ /* 0x000fe60003800000 */
[----:B------:R-:W-:-:S13]  /*ce80*/  ISETP.GE.AND P0, PT, R2, R12, PT ;  /* 0x0000000c0200720c */ /* 0x000fda0003f06270 */
[----:B------:R-:W-:Y:S05]  /*ce90*/  @P0 BRA `(.L_x_68) ;  /* 0x0000017000000947 */ /* 0x000fea0003800000 */
[----:B------:R-:W5:Y:S04]  /*cea0*/  LDL.64 R22, [R1+0x30] ;  /* 0x0000300001167983 */ /* 0x000f680000100a00 */
[----:B--2---:R-:W2:Y:S04]  /*ceb0*/  LDL R19, [R1+0x38] ;  /* 0x0000380001137983 */ /* 0x004ea80000100800 */
[----:B---3--:R-:W3:Y:S04]  /*cec0*/  LDL R17, [R1+0x3c] ;  /* 0x00003c0001117983 */ /* 0x008ee80000100800 */
[----:B----4-:R-:W4:Y:S04]  /*ced0*/  LDL R15, [R1+0x40] ;  /* 0x00004000010f7983 */ /* 0x010f280000100800 */
[----:B------:R-:W4:Y:S04]  /*cee0*/  LDL R20, [R1+0x70] ;  /* 0x0000700001147983 */ /* 0x000f280000100800 */
[----:B------:R-:W4:Y:S04]  /*cef0*/  LDL R18, [R1+0x6c] ;  /* 0x00006c0001127983 */ /* 0x000f280000100800 */
[----:B------:R-:W4:Y:S01]  /*cf00*/  LDL R16, [R1+0x68] ;  /* 0x0000680001107983 */ /* 0x000f220000100800 */
[----:B-----5:R-:W-:-:S02]  /*cf10*/  ISETP.GE.AND P3, PT, R22, c[0x0][0x3c8], PT ;  /* 0x0000f20016007a0c */ /* 0x020fc40003f66270 */
[----:B--2---:R-:W-:Y:S02]  /*cf20*/  ISETP.GE.AND P2, PT, R19, c[0x0][0x3c8], PT ;  /* 0x0000f20013007a0c */ /* 0x004fe40003f46270 */
[----:B---3--:R-:W-:Y:S02]  /*cf30*/  ISETP.GE.AND P1, PT, R17, c[0x0][0x3c8], PT ;  /* 0x0000f20011007a0c */ /* 0x008fe40003f26270 */
[----:B----4-:R-:W-:-:S07]  /*cf40*/  ISETP.GE.AND P0, PT, R15, c[0x0][0x3c8], PT ;  /* 0x0000f2000f007a0c */ /* 0x010fce0003f06270 */
[CC--:B------:R-:W-:Y:S02]  /*cf50*/  @!P3 LEA R8, P4, R22.reuse, R0.reuse, 0x1 ;  /* 0x000000001608b211 */ /* 0x0c0fe400078808ff */
[----:B------:R-:W-:Y:S02]  /*cf60*/  @!P2 LEA R6, P6, R19, R0, 0x1 ;  /* 0x000000001306a211 */ /* 0x000fe400078c08ff */
[----:B-1----:R-:W-:Y:S02]  /*cf70*/  @!P3 LEA.HI.X R9, R22, R10, R23, 0x1, P4 ;  /* 0x0000000a1609b211 */ /* 0x002fe400020f0c17 */
        /* <DEDUP_REMOVED lines=9> */
.L_x_68:
[----:B------:R-:W-:Y:S05]  /*d010*/  BSYNC B0 ;  /* 0x0000000000007941 */ /* 0x000fea0003800000 */
.L_x_67:
[----:B------:R-:W-:Y:S05]  /*d020*/  BRA.DIV ~URZ, `(.L_x_69) ;  /* 0x00001bb27f007947 */ /* 0x000fea000b800000 */
[----:B-1----:R1:W2:Y:S02]  /*d030*/  SHFL.IDX PT, R10, R11, 0x2, 0x181f ;  /* 0x00581f000b0a7f89 */ /* 0x0022a400000e0000 */
.L_x_110:
[----:B------:R-:W-:Y:S05]  /*d040*/  BRA.DIV ~URZ, `(.L_x_70) ;  /* 0x00001c027f007947 */ /* 0x000fea000b800000 */
[----:B----4-:R4:W1:Y:S02]  /*d050*/  SHFL.IDX PT, R0, R14, 0x2, 0x181f ;  /* 0x00581f000e007f89 */ /* 0x01086400000e0000 */
.L_x_111:
[----:B------:R-:W-:Y:S01]  /*d060*/  IADD3 R2, R13, 0x40, RZ ;  /* 0x000000400d027810 */ /* 0x000fe20007ffe0ff */
[----:B------:R-:W-:Y:S03]  /*d070*/  BSSY B0, `(.L_x_71) ;  /* 0x000001a000007945 */ /* 0x000fe60003800000 */
        /* <DEDUP_REMOVED lines=13> */
[CC--:B-1----:R-:W-:Y:S02]  /*d150*/  @!P3 LEA R8, P4, R22.reuse, R0.reuse, 0x1 ;  /* 0x000000001608b211 */ /* 0x0c2fe400078808ff */
        /* <DEDUP_REMOVED lines=11> */
.L_x_72:
[----:B------:R-:W-:Y:S05]  /*d210*/  BSYNC B0 ;  /* 0x0000000000007941 */ /* 0x000fea0003800000 */
.L_x_71:
[----:B------:R-:W-:Y:S05]  /*d220*/  BRA.DIV ~URZ, `(.L_x_73) ;  /* 0x00001a827f007947 */ /* 0x000fea000b800000 */
[----:B--2---:R2:W3:Y:S04]  /*d230*/  SHFL.IDX PT, R10, R11, 0x3, 0x181f ;  /* 0x00781f000b0a7f89 */ /* 0x0044e800000e0000 */
[----:B-1----:R2:W1:Y:S02]  /*d240*/  SHFL.IDX PT, R0, R14, 0x3, 0x181f ;  /* 0x00781f000e007f89 */ /* 0x00246400000e0000 */
.L_x_112:
[----:B------:R-:W-:-:S04]  /*d250*/  IADD3 R2, R13, 0x60, RZ ;  /* 0x000000600d027810 */ /* 0x000fc80007ffe0ff */
        /* <DEDUP_REMOVED lines=25> */
.L_x_53:
[----:B------:R-:W-:Y:S05]  /*d3f0*/  BSYNC B1 ;  /* 0x0000000000017941 */ /* 0x000fea0003800000 */
.L_x_37:
[----:B-1--4-:R-:W4:Y:S02]  /*d400*/  LDL R0, [R1+0x9c] ;  /* 0x00009c0001007983 */ /* 0x012f240000100800 */
[----:B----4-:R-:W-:-:S13]  /*d410*/  ISETP.NE.AND P0, PT, R0, RZ, PT ;  /* 0x000000ff0000720c */ /* 0x010fda0003f05270 */
[----:B------:R-:W-:Y:S01]  /*d420*/  @P0 WARPSYNC 0xffffffff ;  /* 0xffffffff00000948 */ /* 0x000fe20003800000 */
[----:B------:R-:W-:Y:S06]  /*d430*/  @P0 BAR.SYNC.DEFER_BLOCKING 0x5, 0x100 ;  /* 0x0144000000000b1d */ /* 0x000fec0000010000 */
[----:B------:R-:W1:Y:S04]  /*d440*/  @P0 LDS.128 R4, [0x1a080] ;  /* 0x01a08000ff040984 */ /* 0x000e680000000c00 */
[----:B-1----:R1:W-:Y:S04]  /*d450*/  @P0 STL.64 [R1+0x50], R4 ;  /* 0x0000500401000387 */ /* 0x0023e80000100a00 */
[----:B------:R1:W-:Y:S04]  /*d460*/  @P0 STL.64 [R1+0x58], R6 ;  /* 0x0000580601000387 */ /* 0x0003e80000100a00 */
[----:B------:R-:W-:Y:S06]  /*d470*/  @P0 BAR.ARV 0x4, 0x100 ;  /* 0x0104000000000b1d */ /* 0x000fec0000002000 */
[----:B------:R-:W-:Y:S05]  /*d480*/  @P0 BRA `(.L_x_74) ;  /* 0x00000b9000000947 */ /* 0x000fea0003800000 */
[----:B------:R-:W4:Y:S01]  /*d490*/  S2R R0, SR_TID.X ;  /* 0x0000000000007919 */ /* 0x000f220000002100 */
[----:B-1----:R-:W-:Y:S01]  /*d4a0*/  IMAD.MOV.U32 R7, RZ, RZ, RZ ;  /* 0x000000ffff077224 */ /* 0x002fe200078e00ff */
[----:B----4-:R-:W-:-:S04]  /*d4b0*/  LOP3.LUT R13, R0, 0x1f, RZ, 0xc0, !PT ;  /* 0x0000001f000d7812 */ /* 0x010fc800078ec0ff */
[----:B------:R-:W-:Y:S01]  /*d4c0*/  ISETP.NE.AND P6, PT, R13, 0x1f, PT ;  /* 0x0000001f0d00780c */ /* 0x000fe20003fc5270 */
[----:B------:R-:W-:Y:S10]  /*d4d0*/  BRA.DIV ~URZ, `(.L_x_75) ;  /* 0x000018927f007947 */ /* 0x000ff4000b800000 */
[----:B------:R1:W4:Y:S02]  /*d4e0*/  SHFL.IDX PT, R9, R131, RZ, 0x1f ;  /* 0x00001fff83097589 */ /* 0x00032400000e0000 */
.L_x_113:
[----:B------:R-:W-:Y:S05]  /*d4f0*/  BRA.DIV ~URZ, `(.L_x_76) ;  /* 0x000018e27f007947 */ /* 0x000fea000b800000 */
[----:B--2---:R2:W1:Y:S02]  /*d500*/  SHFL.IDX PT, R8, R131, 0x1, 0x1f ;  /* 0x00201f0083087f89 */ /* 0x00446400000e0000 */
.L_x_114:
[----:B------:R-:W5:Y:S01]  /*d510*/  LDL R0, [R1+0x5c] ;  /* 0x00005c0001007983 */ /* 0x000f620000100800 */
[----:B------:R-:W-:Y:S02]  /*d520*/  IMAD.MOV.U32 R6, RZ, RZ, RZ ;  /* 0x000000ffff067224 */ /* 0x000fe400078e00ff */
[----:B-----5:R-:W-:-:S05]  /*d530*/  IMAD.IADD R0, R0, 0x1, R13 ;  /* 0x0000000100007824 */ /* 0x020fca00078e020d */
[----:B------:R-:W-:-:S13]  /*d540*/  ISETP.GE.OR P0, PT, R0, c[0x0][0x53c], !P6 ;  /* 0x00014f0000007a0c */ /* 0x000fda0007706670 */
[----:B------:R-:W-:Y:S01]  /*d550*/  @!P0 IMAD.MOV.U32 R2, RZ, RZ, 0x4 ;  /* 0x00000004ff028424 */ /* 0x000fe200078e00ff */
[----:B------:R-:W-:-:S03]  /*d560*/  @!P0 MOV R3, 0x4 ;  /* 0x0000000400038802 */ /* 0x000fc60000000f00 */
[----:B------:R-:W-:-:S04]  /*d570*/  @!P0 IMAD.WIDE R4, R0, R2, c[0x0][0x580] ;  /* 0x0001600000048625 */ /* 0x000fc800078e0202 */
[----:B------:R-:W-:Y:S01]  /*d580*/  @!P0 IMAD.WIDE R2, R0, R3, c[0x0][0x578] ;  /* 0x00015e0000028625 */ /* 0x000fe200078e0203 */
[----:B------:R-:W5:Y:S04]  /*d590*/  @!P0 LDG.E R6, [R4.64] ;  /* 0x0000000604068981 */ /* 0x000f68000c1e1900 */
[----:B------:R-:W5:Y:S01]  /*d5a0*/  @!P0 LDG.E R7, [R2.64] ;  /* 0x0000000602078981 */ /* 0x000f62000c1e1900 */
[C---:B------:R-:W-:Y:S02]  /*d5b0*/  ISETP.GE.U32.AND P4, PT, R13.reuse, 0x10, PT ;  /* 0x000000100d00780c */ /* 0x040fe40003f86070 */
[C---:B------:R-:W-:Y:S02]  /*d5c0*/  ISETP.GE.U32.AND P3, PT, R13.reuse, 0x8, PT ;  /* 0x000000080d00780c */ /* 0x040fe40003f66070 */
[----:B------:R-:W-:-:S02]  /*d5d0*/  ISETP.GE.U32.AND P2, PT, R13, 0x4, PT ;  /* 0x000000040d00780c */ /* 0x000fc40003f46070 */
[C---:B------:R-:W-:Y:S02]  /*d5e0*/  ISETP.GE.U32.AND P1, PT, R13.reuse, 0x2, PT ;  /* 0x000000020d00780c */ /* 0x040fe40003f26070 */
[----:B------:R-:W-:Y:S02]  /*d5f0*/  ISETP.NE.AND P5, PT, R13, RZ, PT ;  /* 0x000000ff0d00720c */ /* 0x000fe40003fa5270 */
[----:B------:R-:W-:Y:S01]  /*d600*/  MOV R11, RZ ;  /* 0x000000ff000b7202 */ /* 0x000fe20000000f00 */
[----:B-----5:R-:W-:Y:S01]  /*d610*/  IMAD R0, R7, R6, RZ ;  /* 0x0000000607007224 */ /* 0x020fe200078e02ff */
[----:B------:R-:W-:Y:S07]  /*d620*/  BRA.DIV ~URZ, `(.L_x_77) ;  /* 0x000018227f007947 */ /* 0x000fee000b800000 */
[----:B------:R2:W4:Y:S02]  /*d630*/  SHFL.UP PT, R4, R0, 0x1, RZ ;  /* 0x0420000000047989 */ /* 0x00052400000e00ff */
.L_x_115:
[----:B----4-:R-:W-:-:S04]  /*d640*/  SEL R4, R4, RZ, P5 ;  /* 0x000000ff04047207 */ /* 0x010fc80002800000 */
[----:B--2---:R-:W-:Y:S01]  /*d650*/  IADD3 R0, R0, R4, RZ ;  /* 0x0000000400007210 */ /* 0x004fe20007ffe0ff */
[----:B------:R-:W-:Y:S05]  /*d660*/  BRA.DIV ~URZ, `(.L_x_78) ;  /* 0x000018227f007947 */ /* 0x000fea000b800000 */
        /* <DEDUP_REMOVED lines=12> */
[----:B------:R2:W4:Y:S02]  /*d730*/  SHFL.IDX PT, R0, R4, 0x1f, 0x1f ;  /* 0x03e01f0004007f89 */ /* 0x00052400000e0000 */
.L_x_116:
[----:B----4-:R-:W-:Y:S01]  /*d740*/  IMAD R0, R0, c[0x0][0x538], RZ ;  /* 0x00014e0000007a24 */ /* 0x010fe200078e02ff */
[----:B------:R-:W-:Y:S04]  /*d750*/  BSSY B1, `(.L_x_79) ;  /* 0x0000083000017945 */ /* 0x000fe80003800000 */
[----:B-1----:R-:W-:-:S04]  /*d760*/  IADD3 R8, R0, R8, RZ ;  /* 0x0000000800087210 */ /* 0x002fc80007ffe0ff */
[----:B------:R-:W-:-:S13]  /*d770*/  ISETP.GT.AND P0, PT, R8, R9, PT ;  /* 0x000000090800720c */ /* 0x000fda0003f04270 */
[----:B------:R-:W-:Y:S05]  /*d780*/  @P0 BRA `(.L_x_80) ;  /* 0x0000025000000947 */ /* 0x000fea0003800000 */
.L_x_84:
[----:B------:R-:W4:Y:S02]  /*d790*/  LDL.LU R0, [R1+0x5c] ;  /* 0x00005c0001007983 */ /* 0x000f240000300800 */
[----:B----4-:R-:W-:-:S04]  /*d7a0*/  IADD3 R0, R0, 0x1f, RZ ;  /* 0x0000001f00007810 */ /* 0x010fc80007ffe0ff */
[----:B------:R-:W-:-:S13]  /*d7b0*/  ISETP.GE.AND P0, PT, R0, c[0x0][0x53c], PT ;  /* 0x00014f0000007a0c */ /* 0x000fda0003f06270 */
[----:B------:R-:W-:Y:S05]  /*d7c0*/  @P0 BRA `(.L_x_81) ;  /* 0x0000076000000947 */ /* 0x000fea0003800000 */
[----:B------:R1:W-:Y:S01]  /*d7d0*/  STL [R1+0x5c], R0 ;  /* 0x00005c0001007387 */ /* 0x0003e20000100800 */
[----:B------:R-:W-:Y:S01]  /*d7e0*/  CS2R R6, SRZ ;  /* 0x0000000000067805 */ /* 0x000fe2000001ff00 */
[----:B-1----:R-:W-:-:S04]  /*d7f0*/  IADD3 R0, R0, R13, RZ ;  /* 0x0000000d00007210 */ /* 0x002fc80007ffe0ff */
[----:B------:R-:W-:-:S13]  /*d800*/  ISETP.GE.OR P0, PT, R0, c[0x0][0x53c], !P6 ;  /* 0x00014f0000007a0c */ /* 0x000fda0007706670 */
[----:B------:R-:W-:Y:S02]  /*d810*/  @!P0 MOV R2, 0x4 ;  /* 0x0000000400028802 */ /* 0x000fe40000000f00 */
[----:B------:R-:W-:-:S03]  /*d820*/  @!P0 MOV R3, 0x4 ;  /* 0x0000000400038802 */ /* 0x000fc60000000f00 */
[----:B--2---:R-:W-:-:S04]  /*d830*/  @!P0 IMAD.WIDE R4, R0, R2, c[0x0][0x580] ;  /* 0x0001600000048625 */ /* 0x004fc800078e0202 */
[----:B------:R-:W-:Y:S01]  /*d840*/  @!P0 IMAD.WIDE R2, R0, R3, c[0x0][0x578] ;  /* 0x00015e0000028625 */ /* 0x000fe200078e0203 */
[----:B------:R-:W2:Y:S04]  /*d850*/  @!P0 LDG.E R6, [R4.64] ;  /* 0x0000000604068981 */ /* 0x000ea8000c1e1900 */
[----:B------:R-:W2:Y:S02]  /*d860*/  @!P0 LDG.E R7, [R2.64] ;  /* 0x0000000602078981 */ /* 0x000ea4000c1e1900 */
[----:B--2---:R-:W-:Y:S01]  /*d870*/  IMAD R0, R7, R6, RZ ;  /* 0x0000000607007224 */ /* 0x004fe200078e02ff */
[----:B------:R-:W-:Y:S05]  /*d880*/  BRA.DIV ~URZ, `(.L_x_82) ;  /* 0x000017a27f007947 */ /* 0x000fea000b800000 */
[----:B------:R1:W2:Y:S02]  /*d890*/  SHFL.UP PT, R2, R0, 0x1, RZ ;  /* 0x0420000000027989 */ /* 0x0002a400000e00ff */
.L_x_117:
        /* <DEDUP_REMOVED lines=16> */
.L_x_118:
[----:B--2---:R-:W-:-:S05]  /*d9a0*/  IMAD R0, R0, c[0x0][0x538], RZ ;  /* 0x00014e0000007a24 */ /* 0x004fca00078e02ff */
[----:B------:R-:W-:-:S04]  /*d9b0*/  IADD3 R8, R0, R8, RZ ;  /* 0x0000000800087210 */ /* 0x000fc80007ffe0ff */
[----:B------:R-:W-:-:S13]  /*d9c0*/  ISETP.GT.AND P0, PT, R8, R9, PT ;  /* 0x000000090800720c */ /* 0x000fda0003f04270 */
[----:B-1-3--:R-:W-:Y:S05]  /*d9d0*/  @!P0 BRA `(.L_x_84) ;  /* 0xfffffdb000008947 */ /* 0x00afea000383ffff */
.L_x_80:
[----:B---3--:R-:W-:-:S05]  /*d9e0*/  IADD3 R10, -R0, R8, RZ ;  /* 0x00000008000a7210 */ /* 0x008fca0007ffe1ff */
[----:B------:R-:W-:-:S05]  /*d9f0*/  IMAD R0, R4, c[0x0][0x538], R10 ;  /* 0x00014e0004007a24 */ /* 0x000fca00078e020a */
[----:B------:R-:W-:Y:S01]  /*da00*/  ISETP.GT.AND P0, PT, R0, R9, PT ;  /* 0x000000090000720c */ /* 0x000fe20003f04270 */
[----:B------:R-:W-:-:S12]  /*da10*/  BRA.DIV ~URZ, `(.L_x_85) ;  /* 0x000018027f007947 */ /* 0x000fd8000b800000 */
[----:B------:R-:W-:-:S04]  /*da20*/  VOTE.ANY R8, PT, !P0 ;  /* 0x0000000000087806 */ /* 0x000fc800040e0100 */
.L_x_119:
[----:B------:R1:W3:Y:S01]  /*da30*/  POPC R12, R8 ;  /* 0x00000008000c7309 */ /* 0x0002e20000000000 */
[----:B------:R-:W-:Y:S05]  /*da40*/  BRA.DIV ~URZ, `(.L_x_86) ;  /* 0x000018227f007947 */ /* 0x000fea000b800000 */
[----:B---3--:R3:W4:Y:S04]  /*da50*/  SHFL.IDX PT, R6, R6, R12, 0x1f ;  /* 0x00001f0c06067589 */ /* 0x00872800000e0000 */
[----:B------:R3:W1:Y:S02]  /*da60*/  SHFL.IDX PT, R7, R7, R12, 0x1f ;  /* 0x00001f0c07077589 */ /* 0x00066400000e0000 */
.L_x_120:
[----:B------:R-:W-:Y:S01]  /*da70*/  ISETP.NE.AND P0, PT, R8, RZ, PT ;  /* 0x000000ff0800720c */ /* 0x000fe20003f05270 */
[----:B------:R-:W-:-:S12]  /*da80*/  BSSY B0, `(.L_x_87) ;  /* 0x0000005000007945 */ /* 0x000fd80003800000 */
[----:B------:R-:W-:Y:S05]  /*da90*/  @!P0 BRA `(.L_x_88) ;  /* 0x0000003000008947 */ /* 0x000fea0003800000 */
[----:B------:R-:W-:Y:S01]  /*daa0*/  IADD3 R3, R12, -0x1, RZ ;  /* 0xffffffff0c037810 */ /* 0x000fe20007ffe0ff */
[----:B------:R-:W-:Y:S05]  /*dab0*/  BRA.DIV ~URZ, `(.L_x_89) ;  /* 0x000018827f007947 */ /* 0x000fea000b800000 */
[----:B------:R2:W3:Y:S02]  /*dac0*/  SHFL.IDX PT, R11, R4, R3, 0x1f ;  /* 0x00001f03040b7589 */ /* 0x0004e400000e0000 */
.L_x_88:
[----:B------:R-:W-:Y:S05]  /*dad0*/  BSYNC B0 ;  /* 0x0000000000007941 */ /* 0x000fea0003800000 */
.L_x_87:
[----:B---3--:R-:W-:Y:S01]  /*dae0*/  IMAD R5, R11, c[0x0][0x538], R10 ;  /* 0x00014e000b057a24 */ /* 0x008fe200078e020a */
[----:B--2-4-:R-:W-:Y:S02]  /*daf0*/  IABS R4, R6 ;  /* 0x0000000600047213 */ /* 0x014fe40000000000 */
[----:B-1----:R-:W-:Y:S01]  /*db00*/  IABS R0, R7 ;  /* 0x0000000700007213 */ /* 0x002fe20000000000 */
[----:B------:R-:W-:Y:S01]  /*db10*/  IMAD.IADD R10, R9, 0x1, -R5 ;  /* 0x00000001090a7824 */ /* 0x000fe200078e0a05 */
[----:B------:R1:W-:Y:S01]  /*db20*/  STL [R1+0x50], R5 ;  /* 0x0000500501007387 */ /* 0x0003e20000100800 */
[----:B------:R-:W2:Y:S03]  /*db30*/  I2F.RP R2, R4 ;  /* 0x0000000400027306 */ /* 0x000ea60000209400 */
[----:B------:R-:W3:Y:S05]  /*db40*/  LDL.LU R14, [R1+0x5c] ;  /* 0x00005c00010e7983 */ /* 0x000eea0000300800 */
[----:B--2---:R-:W2:Y:S02]  /*db50*/  MUFU.RCP R2, R2 ;  /* 0x0000000200027308 */ /* 0x004ea40000001000 */
[----:B--2---:R-:W-:-:S06]  /*db60*/  IADD3 R2, R2, 0xffffffe, RZ ;  /* 0x0ffffffe02027810 */ /* 0x004fcc0007ffe0ff */
[----:B------:R-:W2:Y:S01]  /*db70*/  F2I.FTZ.U32.TRUNC.NTZ R3, R2 ;  /* 0x0000000200037305 */ /* 0x000ea2000021f000 */
[----:B-1----:R-:W-:Y:S01]  /*db80*/  IMAD.MOV.U32 R5, RZ, RZ, R0 ;  /* 0x000000ffff057224 */ /* 0x002fe200078e0000 */
[----:B------:R-:W-:Y:S02]  /*db90*/  IABS R0, R6 ;  /* 0x0000000600007213 */ /* 0x000fe40000000000 */
[----:B------:R-:W-:-:S04]  /*dba0*/  IABS R9, R10 ;  /* 0x0000000a00097213 */ /* 0x000fc80000000000 */
[----:B------:R-:W1:Y:S01]  /*dbb0*/  I2F.RP R11, R5 ;  /* 0x00000005000b7306 */ /* 0x000e620000209400 */
[----:B--2---:R-:W-:-:S04]  /*dbc0*/  IMAD.MOV R2, RZ, RZ, -R3 ;  /* 0x000000ffff027224 */ /* 0x004fc800078e0a03 */
[----:B------:R-:W-:Y:S01]  /*dbd0*/  IMAD R8, R2, R4, RZ ;  /* 0x0000000402087224 */ /* 0x000fe200078e02ff */
[----:B------:R-:W-:Y:S01]  /*dbe0*/  MOV R2, RZ ;  /* 0x000000ff00027202 */ /* 0x000fe20000000f00 */
[----:B------:R-:W-:-:S04]  /*dbf0*/  IMAD.MOV R0, RZ, RZ, -R0 ;  /* 0x000000ffff007224 */ /* 0x000fc800078e0a00 */
[----:B------:R-:W-:-:S04]  /*dc00*/  IMAD.HI.U32 R8, R3, R8, R2 ;  /* 0x0000000803087227 */ /* 0x000fc800078e0002 */
[----:B------:R-:W-:Y:S02]  /*dc10*/  IMAD.MOV.U32 R2, RZ, RZ, R9 ;  /* 0x000000ffff027224 */ /* 0x000fe400078e0009 */
[----:B------:R-:W-:Y:S02]  /*dc20*/  IMAD.MOV.U32 R3, RZ, RZ, R0 ;  /* 0x000000ffff037224 */ /* 0x000fe400078e0000 */
[----:B------:R-:W-:-:S04]  /*dc30*/  IMAD.HI.U32 R0, R8, R2, RZ ;  /* 0x0000000208007227 */ /* 0x000fc800078e00ff */
[----:B------:R-:W-:Y:S02]  /*dc40*/  IMAD R2, R0, R3, R2 ;  /* 0x0000000300027224 */ /* 0x000fe400078e0202 */
[----:B-1----:R-:W1:Y:S03]  /*dc50*/  MUFU.RCP R3, R11 ;  /* 0x0000000b00037308 */ /* 0x002e660000001000 */
[----:B------:R-:W-:Y:S02]  /*dc60*/  ISETP.GT.U32.AND P0, PT, R4, R2, PT ;  /* 0x000000020400720c */ /* 0x000fe40003f04070 */
[----:B-1----:R-:W-:-:S11]  /*dc70*/  IADD3 R3, R3, 0xffffffe, RZ ;  /* 0x0ffffffe03037810 */ /* 0x002fd60007ffe0ff */
[-C--:B------:R-:W-:Y:S01]  /*dc80*/  @!P0 IADD3 R2, R2, -R4.reuse, RZ ;  /* 0x8000000402028210 */ /* 0x080fe20007ffe0ff */
[----:B------:R-:W1:Y:S03]  /*dc90*/  F2I.FTZ.U32.TRUNC.NTZ R3, R3 ;  /* 0x0000000300037305 */ /* 0x000e66000021f000 */
[----:B------:R-:W-:Y:S02]  /*dca0*/  ISETP.GE.U32.AND P2, PT, R2, R4, PT ;  /* 0x000000040200720c */ /* 0x000fe40003f46070 */
[----:B------:R-:W-:Y:S02]  /*dcb0*/  LOP3.LUT R2, R10, R6, RZ, 0x3c, !PT ;  /* 0x000000060a027212 */ /* 0x000fe400078e3cff */
[----:B------:R-:W-:Y:S02]  /*dcc0*/  @!P0 IADD3 R0, R0, 0x1, RZ ;  /* 0x0000000100008810 */ /* 0x000fe40007ffe0ff */
[----:B------:R-:W-:-:S02]  /*dcd0*/  ISETP.GE.AND P1, PT, R2, RZ, PT ;  /* 0x000000ff0200720c */ /* 0x000fc40003f26270 */
[----:B------:R-:W-:-:S05]  /*dce0*/  ISETP.NE.AND P0, PT, R6, RZ, PT ;  /* 0x000000ff0600720c */ /* 0x000fca0003f05270 */
[----:B------:R-:W-:Y:S01]  /*dcf0*/  @P2 IADD3 R0, R0, 0x1, RZ ;  /* 0x0000000100002810 */ /* 0x000fe20007ffe0ff */
[----:B-1----:R-:W-:-:S04]  /*dd00*/  IMAD.MOV R2, RZ, RZ, -R3 ;  /* 0x000000ffff027224 */ /* 0x002fc800078e0a03 */
[----:B------:R-:W-:Y:S01]  /*dd10*/  IMAD.MOV.U32 R4, RZ, RZ, R2 ;  /* 0x000000ffff047224 */ /* 0x000fe200078e0002 */
[----:B------:R-:W-:Y:S01]  /*dd20*/  IABS R2, R7 ;  /* 0x0000000700027213 */ /* 0x000fe20000000000 */
[----:B------:R-:W-:Y:S01]  /*dd30*/  @!P1 IMAD.MOV R0, RZ, RZ, -R0 ;  /* 0x000000ffff009224 */ /* 0x000fe200078e0a00 */
[----:B------:R-:W-:Y:S01]  /*dd40*/  @!P0 LOP3.LUT R0, RZ, R6, RZ, 0x33, !PT ;  /* 0x00000006ff008212 */ /* 0x000fe200078e33ff */
[----:B------:R-:W-:Y:S01]  /*dd50*/  IMAD R4, R4, R5, RZ ;  /* 0x0000000504047224 */ /* 0x000fe200078e02ff */
[----:B------:R-:W-:Y:S01]  /*dd60*/  IADD3 R8, RZ, -R2, RZ ;  /* 0x80000002ff087210 */ /* 0x000fe20007ffe0ff */
[----:B------:R-:W-:Y:S01]  /*dd70*/  IMAD.MOV.U32 R2, RZ, RZ, RZ ;  /* 0x000000ffff027224 */ /* 0x000fe200078e00ff */
[----:B------:R-:W-:-:S03]  /*dd80*/  IABS R9, R0 ;  /* 0x0000000000097213 */ /* 0x000fc60000000000 */
[----:B------:R-:W-:Y:S01]  /*dd90*/  IMAD.HI.U32 R2, R3, R4, R2 ;  /* 0x0000000403027227 */ /* 0x000fe200078e0002 */
[----:B------:R-:W-:-:S03]  /*dda0*/  MOV R4, R8 ;  /* 0x0000000800047202 */ /* 0x000fc60000000f00 */
[----:B------:R-:W-:-:S04]  /*ddb0*/  IMAD.MOV.U32 R3, RZ, RZ, R9 ;  /* 0x000000ffff037224 */ /* 0x000fc800078e0009 */
[----:B------:R-:W-:-:S04]  /*ddc0*/  IMAD.HI.U32 R2, R2, R3, RZ ;  /* 0x0000000302027227 */ /* 0x000fc800078e00ff */
[----:B------:R-:W-:-:S05]  /*ddd0*/  IMAD R3, R2, R4, R3 ;  /* 0x0000000402037224 */ /* 0x000fca00078e0203 */
[----:B------:R-:W-:-:S13]  /*dde0*/  ISETP.GT.U32.AND P0, PT, R5, R3, PT ;  /* 0x000000030500720c */ /* 0x000fda0003f04070 */
[----:B------:R-:W-:-:S05]  /*ddf0*/  @!P0 IMAD.IADD R3, R3, 0x1, -R5 ;  /* 0x0000000103038824 */ /* 0x000fca00078e0a05 */
[----:B------:R-:W-:Y:S02]  /*de00*/  ISETP.GE.U32.AND P2, PT, R3, R5, PT ;  /* 0x000000050300720c */ /* 0x000fe40003f46070 */
[----:B------:R-:W-:Y:S02]  /*de10*/  LOP3.LUT R3, R0, R7, RZ, 0x3c, !PT ;  /* 0x0000000700037212 */ /* 0x000fe400078e3cff */
[----:B------:R-:W-:Y:S02]  /*de20*/  @!P0 IADD3 R2, R2, 0x1, RZ ;  /* 0x0000000102028810 */ /* 0x000fe40007ffe0ff */
[----:B------:R-:W-:Y:S02]  /*de30*/  ISETP.GE.AND P1, PT, R3, RZ, PT ;  /* 0x000000ff0300720c */ /* 0x000fe40003f26270 */
[----:B------:R-:W-:-:S05]  /*de40*/  ISETP.NE.AND P0, PT, R7, RZ, PT ;  /* 0x000000ff0700720c */ /* 0x000fca0003f05270 */
[----:B------:R-:W-:-:S06]  /*de50*/  @P2 IADD3 R2, R2, 0x1, RZ ;  /* 0x0000000102022810 */ /* 0x000fcc0007ffe0ff */
[----:B------:R-:W-:Y:S02]  /*de60*/  @!P1 IMAD.MOV R2, RZ, RZ, -R2 ;  /* 0x000000ffff029224 */ /* 0x000fe400078e0a02 */
[----:B------:R-:W-:-:S04]  /*de70*/  @!P0 LOP3.LUT R2, RZ, R7, RZ, 0x33, !PT ;  /* 0x00000007ff028212 */ /* 0x000fc800078e33ff */
[----:B------:R-:W-:Y:S01]  /*de80*/  IADD3 R3, -R2, RZ, RZ ;  /* 0x000000ff02037210 */ /* 0x000fe20007ffe1ff */
[----:B------:R-:W-:Y:S02]  /*de90*/  IMAD R6, R0, R6, RZ ;  /* 0x0000000600067224 */ /* 0x000fe400078e02ff */
[C---:B------:R-:W-:Y:S02]  /*dea0*/  IMAD R2, R7.reuse, 0x1000000, R2 ;  /* 0x0100000007027824 */ /* 0x040fe400078e0202 */
[----:B------:R-:W-:Y:S01]  /*deb0*/  IMAD R0, R7, R3, R0 ;  /* 0x0000000307007224 */ /* 0x000fe200078e0200 */
[----:B------:R-:W-:-:S03]  /*dec0*/  IADD3 R3, R10, -R6, RZ ;  /* 0x800000060a037210 */ /* 0x000fc60007ffe0ff */
[----:B------:R-:W-:-:S05]  /*ded0*/  IMAD R0, R0, 0x10000, R2 ;  /* 0x0001000000007824 */ /* 0x000fca00078e0202 */
[----:B------:R1:W-:Y:S01]  /*dee0*/  STL [R1+0x58], R0 ;  /* 0x0000580001007387 */ /* 0x0003e20000100800 */
[----:B---3--:R-:W-:-:S05]  /*def0*/  IMAD.IADD R14, R12, 0x1, R14 ;  /* 0x000000010c0e7824 */ /* 0x008fca00078e020e */
[----:B------:R1:W-:Y:S04]  /*df00*/  STL [R1+0x5c], R14 ;  /* 0x00005c0e01007387 */ /* 0x0003e80000100800 */
[----:B------:R1:W-:Y:S01]  /*df10*/  STL [R1+0x54], R3 ;  /* 0x0000540301007387 */ /* 0x0003e20000100800 */
[----:B------:R-:W-:Y:S05]  /*df20*/  BRA `(.L_x_90) ;  /* 0x0000005000007947 */ /* 0x000fea0003800000 */
.L_x_81:
[----:B------:R-:W-:Y:S01]  /*df30*/  MOV R0, c[0x0][0x53c] ;  /* 0x00014f0000007a02 */ /* 0x000fe20000000f00 */
[----:B------:R1:W-:Y:S04]  /*df40*/  STL [R1+0x50], R9 ;  /* 0x0000500901007387 */ /* 0x0003e80000100800 */
[----:B------:R1:W-:Y:S04]  /*df50*/  STL [R1+0x54], RZ ;  /* 0x000054ff01007387 */ /* 0x0003e80000100800 */
[----:B------:R1:W-:Y:S04]  /*df60*/  STL [R1+0x58], RZ ;  /* 0x000058ff01007387 */ /* 0x0003e80000100800 */
[----:B------:R1:W-:Y:S02]  /*df70*/  STL [R1+0x5c], R0 ;  /* 0x00005c0001007387 */ /* 0x0003e40000100800 */
.L_x_90:
[----:B------:R-:W-:Y:S05]  /*df80*/  BSYNC B1 ;  /* 0x0000000000017941 */ /* 0x000fea0003800000 */
.L_x_79:
[----:B--2---:R-:W2:Y:S04]  /*df90*/  LDL R4, [R1+0x50] ;  /* 0x0000500001047983 */ /* 0x004ea80000100800 */
[----:B------:R-:W2:Y:S04]  /*dfa0*/  LDL R5, [R1+0x54] ;  /* 0x0000540001057983 */ /* 0x000ea80000100800 */
[----:B------:R-:W2:Y:S04]  /*dfb0*/  LDL R6, [R1+0x58] ;  /* 0x0000580001067983 */ /* 0x000ea80000100800 */
[----:B------:R-:W2:Y:S01]  /*dfc0*/  LDL R7, [R1+0x5c] ;  /* 0x00005c0001077983 */ /* 0x000ea20000100800 */
[----:B------:R-:W-:Y:S03]  /*dfd0*/  WARPSYNC 0xffffffff ;  /* 0xffffffff00007948 */ /* 0x000fe60003800000 */
[----:B------:R-:W-:Y:S01]  /*dfe0*/  BAR.SYNC.DEFER_BLOCKING 0x4, 0x100 ;  /* 0x0104000000007b1d */ /* 0x000fe20000010000 */
[----:B------:R-:W-:-:S13]  /*dff0*/  ISETP.NE.AND P0, PT, R13, RZ, PT ;  /* 0x000000ff0d00720c */ /* 0x000fda0003f05270 */
[----:B--2---:R2:W-:Y:S04]  /*e000*/  @!P0 STS.128 [0x1a080], R4 ;  /* 0x01a08004ff008388 */ /* 0x0045e80000000c00 */
[----:B------:R-:W-:Y:S06]  /*e010*/  BAR.ARV 0x5, 0x100 ;  /* 0x0144000000007b1d */ /* 0x000fec0000002000 */
.L_x_74:
[----:B-1----:R-:W4:Y:S02]  /*e020*/  LDL R0, [R1+0x5c] ;  /* 0x00005c0001007983 */ /* 0x002f240000100800 */
[----:B----4-:R-:W-:-:S13]  /*e030*/  ISETP.GE.AND P0, PT, R0, c[0x0][0x53c], PT ;  /* 0x00014f0000007a0c */ /* 0x010fda0003f06270 */
[----:B--23--:R-:W-:Y:S01]  /*e040*/  @P0 CALL.REL.NOINC `(.L_x_91) ;  /* 0x0000001000000944 */ /* 0x00cfe20003c00000 */
[----:B------:R-:W-:Y:S05]  /*e050*/  BRA `(.L_x_92) ;  /* 0xffff340000007947 */ /* 0x000fea000383ffff */
.L_x_91:
[----:B------:R-:W-:Y:S05]  /*e060*/  EXIT ;  /* 0x000000000000794d */ /* 0x000fea0003800000 */
.L_x_13:
[----:B------:R-:W-:Y:S01]  /*e070*/  IMAD.MOV.U32 R0, RZ, RZ, R5 ;  /* 0x000000ffff007224 */ /* 0x000fe200078e0005 */
[----:B------:R-:W-:Y:S02]  /*e080*/  MOV R2, 0x1 ;  /* 0x0000000100027802 */ /* 0x000fe40000000f00 */
[----:B------:R-:W-:Y:S02]  /*e090*/  MOV R3, 0xe0b0 ;  /* 0x0000e0b000037802 */ /* 0x000fe40000000f00 */
[----:B------:R-:W-:Y:S05]  /*e0a0*/  CALL.REL.NOINC `($__internal_2_$__cuda_sm70_shflsync_up_p) ;  /* 0x0000139000007944 */ /* 0x000fea0003c00000 */
[----:B------:R-:W-:Y:S01]  /*e0b0*/  MOV R0, R4 ;  /* 0x0000000400007202 */ /* 0x000fe20000000f00 */
[----:B------:R-:W-:Y:S05]  /*e0c0*/  BRA `(.L_x_93) ;  /* 0xffff23a000007947 */ /* 0x000fea000383ffff */
.L_x_14:
[----:B------:R-:W-:Y:S01]  /*e0d0*/  IMAD.MOV.U32 R0, RZ, RZ, R5 ;  /* 0x000000ffff007224 */ /* 0x000fe200078e0005 */
[----:B------:R-:W-:Y:S02]  /*e0e0*/  MOV R2, 0x2 ;  /* 0x0000000200027802 */ /* 0x000fe40000000f00 */
[----:B------:R-:W-:Y:S02]  /*e0f0*/  MOV R3, 0xe110 ;  /* 0x0000e11000037802 */ /* 0x000fe40000000f00 */
[----:B------:R-:W-:Y:S05]  /*e100*/  CALL.REL.NOINC `($__internal_2_$__cuda_sm70_shflsync_up_p) ;  /* 0x0000133000007944 */ /* 0x000fea0003c00000 */
[----:B------:R-:W-:Y:S01]  /*e110*/  SEL R0, R4, RZ, P4 ;  /* 0x000000ff04007207 */ /* 0x000fe20002000000 */
[----:B------:R-:W-:Y:S01]  /*e120*/  IMAD.MOV.U32 R2, RZ, RZ, 0x4 ;  /* 0x00000004ff027424 */ /* 0x000fe200078e00ff */
[----:B------:R-:W-:-:S03]  /*e130*/  MOV R3, 0xe160 ;  /* 0x0000e16000037802 */ /* 0x000fc60000000f00 */
[----:B------:R-:W-:Y:S02]  /*e140*/  IMAD.IADD R0, R5, 0x1, R0 ;  /* 0x0000000105007824 */ /* 0x000fe400078e0200 */
        /* <DEDUP_REMOVED lines=14> */
[----:B------:R-:W-:Y:S01]  /*e230*/  IMAD.IADD R4, R0, 0x1, R4 ;  /* 0x0000000100047824 */ /* 0x000fe200078e0204 */
[----:B------:R-:W-:-:S03]  /*e240*/  MOV R0, 0x1f ;  /* 0x0000001f00007802 */ /* 0x000fc60000000f00 */
[----:B------:R-:W-:Y:S02]  /*e250*/  IMAD.MOV.U32 R5, RZ, RZ, R4 ;  /* 0x000000ffff057224 */ /* 0x000fe400078e0004 */
[----:B------:R-:W-:Y:S05]  /*e260*/  CALL.REL.NOINC `($__internal_1_$__cuda_sm70_shflsync_idx_p) ;  /* 0x0000118000007944 */ /* 0x000fea0003c00000 */
[----:B------:R-:W-:Y:S05]  /*e270*/  BRA `(.L_x_94) ;  /* 0xffff22f000007947 */ /* 0x000fea000383ffff */
.L_x_16:
[----:B------:R-:W-:Y:S02]  /*e280*/  SEL R0, RZ, 0x1, P0 ;  /* 0x00000001ff007807 */ /* 0x000fe40000000000 */
[----:B------:R-:W-:Y:S02]  /*e290*/  MOV R2, 0xe2b0 ;  /* 0x0000e2b000027802 */ /* 0x000fe40000000f00 */
[----:B------:R-:W-:Y:S05]  /*e2a0*/  CALL.REL.NOINC `($__internal_3_$__cuda_sm70_votesync_ballot) ;  /* 0x0000120000007944 */ /* 0x000fea0003c00000 */
[----:B------:R-:W-:Y:S01]  /*e2b0*/  MOV R6, R0 ;  /* 0x0000000000067202 */ /* 0x000fe20000000f00 */
[----:B------:R-:W-:Y:S05]  /*e2c0*/  BRA `(.L_x_95) ;  /* 0xffff233000007947 */ /* 0x000fea000383ffff */
.L_x_17:
[----:B------:R-:W-:Y:S01]  /*e2d0*/  IMAD.MOV.U32 R5, RZ, RZ, R8 ;  /* 0x000000ffff057224 */ /* 0x000fe200078e0008 */
[----:B--2---:R-:W-:Y:S01]  /*e2e0*/  MOV R3, R13 ;  /* 0x0000000d00037202 */ /* 0x004fe20000000f00 */
[----:B------:R-:W-:Y:S01]  /*e2f0*/  IMAD.MOV.U32 R0, RZ, RZ, 0x1f ;  /* 0x0000001fff007424 */ /* 0x000fe200078e00ff */
[----:B------:R-:W-:Y:S02]  /*e300*/  MOV R2, 0xe320 ;  /* 0x0000e32000027802 */ /* 0x000fe40000000f00 */
[----:B-1----:R-:W-:Y:S05]  /*e310*/  CALL.REL.NOINC `($__internal_1_$__cuda_sm70_shflsync_idx_p) ;  /* 0x000010d000007944 */ /* 0x002fea0003c00000 */
[----:B------:R-:W-:Y:S01]  /*e320*/  IMAD.MOV.U32 R11, RZ, RZ, R0 ;  /* 0x000000ffff0b7224 */ /* 0x000fe200078e0000 */
[----:B------:R-:W-:Y:S01]  /*e330*/  MOV R5, R7 ;  /* 0x0000000700057202 */ /* 0x000fe20000000f00 */
[----:B------:R-:W-:Y:S01]  /*e340*/  IMAD.MOV.U32 R7, RZ, RZ, RZ ;  /* 0x000000ffff077224 */ /* 0x000fe200078e00ff */
[----:B------:R-:W-:Y:S01]  /*e350*/  MOV R3, R13 ;  /* 0x0000000d00037202 */ /* 0x000fe20000000f00 */
[----:B------:R-:W-:Y:S01]  /*e360*/  IMAD.MOV.U32 R0, RZ, RZ, 0x1f ;  /* 0x0000001fff007424 */ /* 0x000fe200078e00ff */
[----:B------:R-:W-:-:S02]  /*e370*/  MOV R2, 0xe390 ;  /* 0x0000e39000027802 */ /* 0x000fc40000000f00 */
[----:B------:R-:W-:Y:S05]  /*e380*/  CALL.REL.NOINC `($__internal_1_$__cuda_sm70_shflsync_idx_p) ;  /* 0x0000106000007944 */ /* 0x000fea0003c00000 */
[----:B------:R-:W-:Y:S01]  /*e390*/  MOV R10, R0 ;  /* 0x00000000000a7202 */ /* 0x000fe20000000f00 */
[----:B------:R-:W-:Y:S05]  /*e3a0*/  BRA `(.L_x_96) ;  /* 0xffff22a000007947 */ /* 0x000fea000383ffff */
.L_x_20:
[----:B------:R-:W-:Y:S01]  /*e3b0*/  IMAD.MOV.U32 R5, RZ, RZ, R4 ;  /* 0x000000ffff057224 */ /* 0x000fe200078e0004 */
[----:B------:R-:W-:-:S02]  /*e3c0*/  MOV R0, 0x1f ;  /* 0x0000001f00007802 */ /* 0x000fc40000000f00 */
[----:B------:R-:W-:Y:S02]  /*e3d0*/  MOV R2, 0xe3f0 ;  /* 0x0000e3f000027802 */ /* 0x000fe40000000f00 */
[----:B-1----:R-:W-:Y:S05]  /*e3e0*/  CALL.REL.NOINC `($__internal_1_$__cuda_sm70_shflsync_idx_p) ;  /* 0x0000100000007944 */ /* 0x002fea0003c00000 */
[----:B------:R-:W-:Y:S01]  /*e3f0*/  MOV R7, R0 ;  /* 0x0000000000077202 */ /* 0x000fe20000000f00 */
[----:B------:R-:W-:Y:S05]  /*e400*/  BRA `(.L_x_19) ;  /* 0xffff22a000007947 */ /* 0x000fea000383ffff */
.L_x_34:
[----:B------:R1:W5:Y:S01]  /*e410*/  LDL R2, [R1] ;  /* 0x0000000001027983 */ /* 0x0003620000100800 */
[----:B------:R-:W-:Y:S01]  /*e420*/  IMAD.MOV.U32 R5, RZ, RZ, 0x2 ;  /* 0x00000002ff057424 */ /* 0x000fe200078e00ff */
[----:B------:R-:W-:Y:S01]  /*e430*/  MOV R7, 0x1f ;  /* 0x0000001f00077802 */ /* 0x000fe20000000f00 */
[----:B------:R-:W-:Y:S01]  /*e440*/  IMAD.MOV.U32 R6, RZ, RZ, -0x1 ;  /* 0xffffffffff067424 */ /* 0x000fe200078e00ff */
[----:B------:R-:W-:Y:S02]  /*e450*/  MOV R3, 0xe470 ;  /* 0x0000e47000037802 */ /* 0x000fe40000000f00 */
[----:B-1---5:R-:W-:Y:S05]  /*e460*/  CALL.REL.NOINC `($__internal_0_$__cuda_sm70_shflsync_bfly_p) ;  /* 0x00000f3000007944 */ /* 0x022fea0003c00000 */
[----:B------:R-:W2:Y:S01]  /*e470*/  LDL.LU R0, [R1] ;  /* 0x0000000001007983 */ /* 0x000ea20000300800 */
[----:B------:R-:W-:Y:S01]  /*e480*/  MOV R3, 0xe4d0 ;  /* 0x0000e4d000037802 */ /* 0x000fe20000000f00 */
[----:B--2---:R-:W-:Y:S01]  /*e490*/  FADD.FTZ R0, R0, R5 ;  /* 0x0000000500007221 */ /* 0x004fe20000010000 */
[----:B------:R-:W-:-:S04]  /*e4a0*/  MOV R5, 0x1 ;  /* 0x0000000100057802 */ /* 0x000fc80000000f00 */
[----:B------:R-:W-:Y:S02]  /*e4b0*/  MOV R2, R0 ;  /* 0x0000000000027202 */ /* 0x000fe40000000f00 */
[----:B------:R-:W-:Y:S05]  /*e4c0*/  CALL.REL.NOINC `($__internal_0_$__cuda_sm70_shflsync_bfly_p) ;  /* 0x00000ed000007944 */ /* 0x000fea0003c00000 */
[----:B------:R1:W5:Y:S01]  /*e4d0*/  LDL R2, [R1+0x4] ;  /* 0x0000040001027983 */ /* 0x0003620000100800 */
[----:B------:R-:W-:Y:S01]  /*e4e0*/  FADD.FTZ R0, R0, R5 ;  /* 0x0000000500007221 */ /* 0x000fe20000010000 */
[----:B------:R-:W-:Y:S02]  /*e4f0*/  MOV R5, 0x2 ;  /* 0x0000000200057802 */ /* 0x000fe40000000f00 */
[----:B------:R-:W-:Y:S02]  /*e500*/  MOV R3, 0xe520 ;  /* 0x0000e52000037802 */ /* 0x000fe40000000f00 */
[----:B-1---5:R-:W-:Y:S05]  /*e510*/  CALL.REL.NOINC `($__internal_0_$__cuda_sm70_shflsync_bfly_p) ;  /* 0x00000e8000007944 */ /* 0x022fea0003c00000 */
[----:B------:R-:W2:Y:S01]  /*e520*/  LDL.LU R2, [R1+0x4] ;  /* 0x0000040001027983 */ /* 0x000ea20000300800 */
[----:B------:R-:W-:Y:S01]  /*e530*/  MOV R3, 0xe580 ;  /* 0x0000e58000037802 */ /* 0x000fe20000000f00 */
[----:B--2---:R-:W-:Y:S01]  /*e540*/  FADD.FTZ R4, R2, R5 ;  /* 0x0000000502047221 */ /* 0x004fe20000010000 */
[----:B------:R-:W-:-:S04]  /*e550*/  MOV R5, 0x1 ;  /* 0x0000000100057802 */ /* 0x000fc80000000f00 */
[----:B------:R-:W-:Y:S02]  /*e560*/  MOV R2, R4 ;  /* 0x0000000400027202 */ /* 0x000fe40000000f00 */
[----:B------:R-:W-:Y:S05]  /*e570*/  CALL.REL.NOINC `($__internal_0_$__cuda_sm70_shflsync_bfly_p) ;  /* 0x00000e2000007944 */ /* 0x000fea0003c00000 */
[----:B------:R-:W-:Y:S01]  /*e580*/  MOV R3, R5 ;  /* 0x0000000500037202 */ /* 0x000fe20000000f00 */
[----:B------:R-:W-:Y:S05]  /*e590*/  BRA `(.L_x_97) ;  /* 0xffffa2e000007947 */ /* 0x000fea000383ffff */
.L_x_41:
[----:B--234-:R-:W-:Y:S01]  /*e5a0*/  IMAD.MOV.U32 R5, RZ, RZ, R12 ;  /* 0x000000ffff057224 */ /* 0x01cfe200078e000c */
[----:B------:R-:W-:Y:S01]  /*e5b0*/  MOV R3, RZ ;  /* 0x000000ff00037202 */ /* 0x000fe20000000f00 */
[----:B------:R-:W-:Y:S01]  /*e5c0*/  IMAD.MOV.U32 R0, RZ, RZ, 0x181f ;  /* 0x0000181fff007424 */ /* 0x000fe200078e00ff */
[----:B------:R-:W-:Y:S02]  /*e5d0*/  MOV R2, 0xe5f0 ;  /* 0x0000e5f000027802 */ /* 0x000fe40000000f00 */
[----:B-1----:R-:W-:Y:S05]  /*e5e0*/  CALL.REL.NOINC `($__internal_1_$__cuda_sm70_shflsync_idx_p) ;  /* 0x00000e0000007944 */ /* 0x002fea0003c00000 */
[----:B------:R-:W-:Y:S01]  /*e5f0*/  MOV R10, R0 ;  /* 0x00000000000a7202 */ /* 0x000fe20000000f00 */
[----:B------:R-:W-:Y:S05]  /*e600*/  BRA `(.L_x_98) ;  /* 0xffffbf8000007947 */ /* 0x000fea000383ffff */
.L_x_42:
[----:B------:R-:W-:Y:S01]  /*e610*/  IMAD.MOV.U32 R5, RZ, RZ, R14 ;  /* 0x000000ffff057224 */ /* 0x000fe200078e000e */
[----:B------:R-:W-:Y:S01]  /*e620*/  MOV R3, RZ ;  /* 0x000000ff00037202 */ /* 0x000fe20000000f00 */
[----:B------:R-:W-:Y:S01]  /*e630*/  IMAD.MOV.U32 R0, RZ, RZ, 0x181f ;  /* 0x0000181fff007424 */ /* 0x000fe200078e00ff */
[----:B------:R-:W-:Y:S02]  /*e640*/  MOV R2, 0xe660 ;  /* 0x0000e66000027802 */ /* 0x000fe40000000f00 */
[----:B-123--:R-:W-:Y:S05]  /*e650*/  CALL.REL.NOINC `($__internal_1_$__cuda_sm70_shflsync_idx_p) ;  /* 0x00000d9000007944 */ /* 0x00efea0003c00000 */
[----:B------:R-:W-:Y:S05]  /*e660*/  BRA `(.L_x_99) ;  /* 0xffffbf4000007947 */ /* 0x000fea000383ffff */
.L_x_45:
[----:B--2---:R-:W-:Y:S01]  /*e670*/  IMAD.MOV.U32 R5, RZ, RZ, R12 ;  /* 0x000000ffff057224 */ /* 0x004fe200078e000c */
[----:B------:R-:W-:Y:S01]  /*e680*/  MOV R3, 0x1 ;  /* 0x0000000100037802 */ /* 0x000fe20000000f00 */
[----:B------:R-:W-:Y:S01]  /*e690*/  IMAD.MOV.U32 R0, RZ, RZ, 0x181f ;  /* 0x0000181fff007424 */ /* 0x000fe200078e00ff */
[----:B------:R-:W-:-:S02]  /*e6a0*/  MOV R2, 0xe6c0 ;  /* 0x0000e6c000027802 */ /* 0x000fc40000000f00 */
[----:B-1-34-:R-:W-:Y:S05]  /*e6b0*/  CALL.REL.NOINC `($__internal_1_$__cuda_sm70_shflsync_idx_p) ;  /* 0x00000d3000007944 */ /* 0x01afea0003c00000 */
[----:B------:R-:W-:Y:S01]  /*e6c0*/  IMAD.MOV.U32 R10, RZ, RZ, R0 ;  /* 0x000000ffff0a7224 */ /* 0x000fe200078e0000 */
[----:B------:R-:W-:Y:S01]  /*e6d0*/  MOV R3, 0x1 ;  /* 0x0000000100037802 */ /* 0x000fe20000000f00 */
[----:B------:R-:W-:Y:S01]  /*e6e0*/  IMAD.MOV.U32 R5, RZ, RZ, R14 ;  /* 0x000000ffff057224 */ /* 0x000fe200078e000e */
[----:B------:R-:W-:-:S02]  /*e6f0*/  MOV R0, 0x181f ;  /* 0x0000181f00007802 */ /* 0x000fc40000000f00 */
[----:B------:R-:W-:Y:S02]  /*e700*/  MOV R2, 0xe720 ;  /* 0x0000e72000027802 */ /* 0x000fe40000000f00 */
[----:B------:R-:W-:Y:S05]  /*e710*/  CALL.REL.NOINC `($__internal_1_$__cuda_sm70_shflsync_idx_p) ;  /* 0x00000cd000007944 */ /* 0x000fea0003c00000 */
[----:B------:R-:W-:Y:S05]  /*e720*/  BRA `(.L_x_100) ;  /* 0xffffc06000007947 */ /* 0x000fea000383ffff */
.L_x_48:
[----:B-1----:R-:W-:Y:S01]  /*e730*/  IMAD.MOV.U32 R5, RZ, RZ, R12 ;  /* 0x000000ffff057224 */ /* 0x002fe200078e000c */
[----:B------:R-:W-:Y:S01]  /*e740*/  MOV R3, 0x2 ;  /* 0x0000000200037802 */ /* 0x000fe20000000f00 */
[----:B--2---:R-:W-:Y:S01]  /*e750*/  IMAD.MOV.U32 R0, RZ, RZ, 0x181f ;  /* 0x0000181fff007424 */ /* 0x004fe200078e00ff */
[----:B------:R-:W-:Y:S02]  /*e760*/  MOV R2, 0xe780 ;  /* 0x0000e78000027802 */ /* 0x000fe40000000f00 */
[----:B---34-:R-:W-:Y:S05]  /*e770*/  CALL.REL.NOINC `($__internal_1_$__cuda_sm70_shflsync_idx_p) ;  /* 0x00000c7000007944 */ /* 0x018fea0003c00000 */
[----:B------:R-:W-:Y:S01]  /*e780*/  MOV R10, R0 ;  /* 0x00000000000a7202 */ /* 0x000fe20000000f00 */
[----:B------:R-:W-:Y:S05]  /*e790*/  BRA `(.L_x_101) ;  /* 0xffffc1d000007947 */ /* 0x000fea000383ffff */
.L_x_49:
[----:B-1----:R-:W-:Y:S01]  /*e7a0*/  IMAD.MOV.U32 R5, RZ, RZ, R14 ;  /* 0x000000ffff057224 */ /* 0x002fe200078e000e */
[----:B------:R-:W-:Y:S01]  /*e7b0*/  MOV R3, 0x2 ;  /* 0x0000000200037802 */ /* 0x000fe20000000f00 */
[----:B--2---:R-:W-:Y:S01]  /*e7c0*/  IMAD.MOV.U32 R0, RZ, RZ, 0x181f ;  /* 0x0000181fff007424 */ /* 0x004fe200078e00ff */
[----:B------:R-:W-:Y:S02]  /*e7d0*/  MOV R2, 0xe7f0 ;  /* 0x0000e7f000027802 */ /* 0x000fe40000000f00 */
[----:B---34-:R-:W-:Y:S05]  /*e7e0*/  CALL.REL.NOINC `($__internal_1_$__cuda_sm70_shflsync_idx_p) ;  /* 0x00000c0000007944 */ /* 0x018fea0003c00000 */
[----:B------:R-:W-:Y:S05]  /*e7f0*/  BRA `(.L_x_102) ;  /* 0xffffc19000007947 */ /* 0x000fea000383ffff */
.L_x_52:
[----:B-1----:R-:W-:Y:S01]  /*e800*/  IMAD.MOV.U32 R5, RZ, RZ, R12 ;  /* 0x000000ffff057224 */ /* 0x002fe200078e000c */
[----:B------:R-:W-:Y:S01]  /*e810*/  MOV R3, 0x3 ;  /* 0x0000000300037802 */ /* 0x000fe20000000f00 */
[----:B----4-:R-:W-:Y:S01]  /*e820*/  IMAD.MOV.U32 R0, RZ, RZ, 0x181f ;  /* 0x0000181fff007424 */ /* 0x010fe200078e00ff */
[----:B------:R-:W-:-:S02]  /*e830*/  MOV R2, 0xe850 ;  /* 0x0000e85000027802 */ /* 0x000fc40000000f00 */
[----:B--23--:R-:W-:Y:S05]  /*e840*/  CALL.REL.NOINC `($__internal_1_$__cuda_sm70_shflsync_idx_p) ;  /* 0x00000ba000007944 */ /* 0x00cfea0003c00000 */
[----:B------:R-:W-:Y:S01]  /*e850*/  IMAD.MOV.U32 R8, RZ, RZ, R0 ;  /* 0x000000ffff087224 */ /* 0x000fe200078e0000 */
[----:B------:R-:W-:Y:S01]  /*e860*/  MOV R3, 0x3 ;  /* 0x0000000300037802 */ /* 0x000fe20000000f00 */
[----:B------:R-:W-:Y:S01]  /*e870*/  IMAD.MOV.U32 R5, RZ, RZ, R14 ;  /* 0x000000ffff057224 */ /* 0x000fe200078e000e */
[----:B------:R-:W-:-:S02]  /*e880*/  MOV R0, 0x181f ;  /* 0x0000181f00007802 */ /* 0x000fc40000000f00 */
[----:B------:R-:W-:Y:S02]  /*e890*/  MOV R2, 0xe8b0 ;  /* 0x0000e8b000027802 */ /* 0x000fe40000000f00 */
[----:B------:R-:W-:Y:S05]  /*e8a0*/  CALL.REL.NOINC `($__internal_1_$__cuda_sm70_shflsync_idx_p) ;  /* 0x00000b4000007944 */ /* 0x000fea0003c00000 */
[----:B------:R-:W-:Y:S05]  /*e8b0*/  BRA `(.L_x_103) ;  /* 0xffffc2c000007947 */ /* 0x000fea000383ffff */
.L_x_54:
[----:B------:R-:W-:Y:S01]  /*e8c0*/  IMAD.MOV.U32 R5, RZ, RZ, R12 ;  /* 0x000000ffff057224 */ /* 0x000fe200078e000c */
[----:B------:R-:W-:Y:S01]  /*e8d0*/  MOV R3, RZ ;  /* 0x000000ff00037202 */ /* 0x000fe20000000f00 */
[----:B------:R-:W-:Y:S01]  /*e8e0*/  IMAD.MOV.U32 R0, RZ, RZ, 0x1c1f ;  /* 0x00001c1fff007424 */ /* 0x000fe200078e00ff */
[----:B------:R-:W-:Y:S02]  /*e8f0*/  MOV R2, 0xe910 ;  /* 0x0000e91000027802 */ /* 0x000fe40000000f00 */
[----:B------:R-:W-:Y:S05]  /*e900*/  CALL.REL.NOINC `($__internal_1_$__cuda_sm70_shflsync_idx_p) ;  /* 0x00000ae000007944 */ /* 0x000fea0003c00000 */
[----:B------:R-:W-:Y:S01]  /*e910*/  MOV R4, R0 ;  /* 0x0000000000047202 */ /* 0x000fe20000000f00 */
[----:B------:R-:W-:Y:S05]  /*e920*/  BRA `(.L_x_104) ;  /* 0xffffc63000007947 */ /* 0x000fea000383ffff */
.L_x_55:
[----:B------:R-:W-:Y:S01]  /*e930*/  IMAD.MOV.U32 R5, RZ, RZ, R14 ;  /* 0x000000ffff057224 */ /* 0x000fe200078e000e */
[----:B------:R-:W-:Y:S01]  /*e940*/  MOV R3, RZ ;  /* 0x000000ff00037202 */ /* 0x000fe20000000f00 */
[----:B------:R-:W-:Y:S01]  /*e950*/  IMAD.MOV.U32 R0, RZ, RZ, 0x1c1f ;  /* 0x00001c1fff007424 */ /* 0x000fe200078e00ff */
[----:B------:R-:W-:Y:S02]  /*e960*/  MOV R2, 0xe980 ;  /* 0x0000e98000027802 */ /* 0x000fe40000000f00 */
[----:B-12---:R-:W-:Y:S05]  /*e970*/  CALL.REL.NOINC `($__internal_1_$__cuda_sm70_shflsync_idx_p) ;  /* 0x00000a7000007944 */ /* 0x006fea0003c00000 */
[----:B------:R-:W-:Y:S05]  /*e980*/  BRA `(.L_x_105) ;  /* 0xffffc5f000007947 */ /* 0x000fea000383ffff */
.L_x_58:
[----:B------:R-:W-:Y:S01]  /*e990*/  IMAD.MOV.U32 R5, RZ, RZ, R12 ;  /* 0x000000ffff057224 */ /* 0x000fe200078e000c */
[----:B----4-:R-:W-:Y:S01]  /*e9a0*/  MOV R3, 0x1 ;  /* 0x0000000100037802 */ /* 0x010fe20000000f00 */
[----:B------:R-:W-:Y:S01]  /*e9b0*/  IMAD.MOV.U32 R0, RZ, RZ, 0x1c1f ;  /* 0x00001c1fff007424 */ /* 0x000fe200078e00ff */
[----:B------:R-:W-:-:S02]  /*e9c0*/  MOV R2, 0xe9e0 ;  /* 0x0000e9e000027802 */ /* 0x000fc40000000f00 */
[----:B-123--:R-:W-:Y:S05]  /*e9d0*/  CALL.REL.NOINC `($__internal_1_$__cuda_sm70_shflsync_idx_p) ;  /* 0x00000a1000007944 */ /* 0x00efea0003c00000 */
[----:B------:R-:W-:Y:S01]  /*e9e0*/  IMAD.MOV.U32 R4, RZ, RZ, R0 ;  /* 0x000000ffff047224 */ /* 0x000fe200078e0000 */
[----:B------:R-:W-:Y:S01]  /*e9f0*/  MOV R3, 0x1 ;  /* 0x0000000100037802 */ /* 0x000fe20000000f00 */
[----:B------:R-:W-:Y:S01]  /*ea00*/  IMAD.MOV.U32 R5, RZ, RZ, R14 ;  /* 0x000000ffff057224 */ /* 0x000fe200078e000e */
[----:B------:R-:W-:-:S02]  /*ea10*/  MOV R0, 0x1c1f ;  /* 0x00001c1f00007802 */ /* 0x000fc40000000f00 */
[----:B------:R-:W-:Y:S02]  /*ea20*/  MOV R2, 0xea40 ;  /* 0x0000ea4000027802 */ /* 0x000fe40000000f00 */
[----:B------:R-:W-:Y:S05]  /*ea30*/  CALL.REL.NOINC `($__internal_1_$__cuda_sm70_shflsync_idx_p) ;  /* 0x000009b000007944 */ /* 0x000fea0003c00000 */
[----:B------:R-:W-:Y:S05]  /*ea40*/  BRA `(.L_x_106) ;  /* 0xffffd19000007947 */ /* 0x000fea000383ffff */
.L_x_62:
[----:B------:R-:W-:Y:S01]  /*ea50*/  IMAD.MOV.U32 R5, RZ, RZ, R11 ;  /* 0x000000ffff057224 */ /* 0x000fe200078e000b */
[----:B------:R-:W-:Y:S01]  /*ea60*/  MOV R3, RZ ;  /* 0x000000ff00037202 */ /* 0x000fe20000000f00 */
[----:B------:R-:W-:Y:S01]  /*ea70*/  IMAD.MOV.U32 R0, RZ, RZ, 0x181f ;  /* 0x0000181fff007424 */ /* 0x000fe200078e00ff */
[----:B------:R-:W-:Y:S02]  /*ea80*/  MOV R2, 0xeaa0 ;  /* 0x0000eaa000027802 */ /* 0x000fe40000000f00 */
[----:B------:R-:W-:Y:S05]  /*ea90*/  CALL.REL.NOINC `($__internal_1_$__cuda_sm70_shflsync_idx_p) ;  /* 0x0000095000007944 */ /* 0x000fea0003c00000 */
[----:B------:R-:W-:Y:S01]  /*eaa0*/  MOV R10, R0 ;  /* 0x00000000000a7202 */ /* 0x000fe20000000f00 */
[----:B------:R-:W-:Y:S05]  /*eab0*/  BRA `(.L_x_107) ;  /* 0xffffe19000007947 */ /* 0x000fea000383ffff */
.L_x_63:
[----:B------:R-:W-:Y:S01]  /*eac0*/  IMAD.MOV.U32 R5, RZ, RZ, R14 ;  /* 0x000000ffff057224 */ /* 0x000fe200078e000e */
[----:B------:R-:W-:Y:S01]  /*ead0*/  MOV R3, RZ ;  /* 0x000000ff00037202 */ /* 0x000fe20000000f00 */
[----:B------:R-:W-:Y:S01]  /*eae0*/  IMAD.MOV.U32 R0, RZ, RZ, 0x181f ;  /* 0x0000181fff007424 */ /* 0x000fe200078e00ff */
[----:B------:R-:W-:Y:S02]  /*eaf0*/  MOV R2, 0xeb10 ;  /* 0x0000eb1000027802 */ /* 0x000fe40000000f00 */
[----:B-12---:R-:W-:Y:S05]  /*eb00*/  CALL.REL.NOINC `($__internal_1_$__cuda_sm70_shflsync_idx_p) ;  /* 0x000008e000007944 */ /* 0x006fea0003c00000 */
[----:B------:R-:W-:Y:S05]  /*eb10*/  BRA `(.L_x_108) ;  /* 0xffffe15000007947 */ /* 0x000fea000383ffff */
.L_x_66:
[----:B--2---:R-:W-:Y:S01]  /*eb20*/  IMAD.MOV.U32 R5, RZ, RZ, R11 ;  /* 0x000000ffff057224 */ /* 0x004fe200078e000b */
[----:B------:R-:W-:Y:S01]  /*eb30*/  MOV R3, 0x1 ;  /* 0x0000000100037802 */ /* 0x000fe20000000f00 */
[----:B----4-:R-:W-:Y:S01]  /*eb40*/  IMAD.MOV.U32 R0, RZ, RZ, 0x181f ;  /* 0x0000181fff007424 */ /* 0x010fe200078e00ff */
[----:B------:R-:W-:-:S02]  /*eb50*/  MOV R2, 0xeb70 ;  /* 0x0000eb7000027802 */ /* 0x000fc40000000f00 */
[----:B-1-3--:R-:W-:Y:S05]  /*eb60*/  CALL.REL.NOINC `($__internal_1_$__cuda_sm70_shflsync_idx_p) ;  /* 0x0000088000007944 */ /* 0x00afea0003c00000 */
[----:B------:R-:W-:Y:S01]  /*eb70*/  IMAD.MOV.U32 R10, RZ, RZ, R0 ;  /* 0x000000ffff0a7224 */ /* 0x000fe200078e0000 */
[----:B------:R-:W-:Y:S01]  /*eb80*/  MOV R3, 0x1 ;  /* 0x0000000100037802 */ /* 0x000fe20000000f00 */
[----:B------:R-:W-:Y:S01]  /*eb90*/  IMAD.MOV.U32 R5, RZ, RZ, R14 ;  /* 0x000000ffff057224 */ /* 0x000fe200078e000e */
[----:B------:R-:W-:-:S02]  /*eba0*/  MOV R0, 0x181f ;  /* 0x0000181f00007802 */ /* 0x000fc40000000f00 */
[----:B------:R-:W-:Y:S02]  /*ebb0*/  MOV R2, 0xebd0 ;  /* 0x0000ebd000027802 */ /* 0x000fe40000000f00 */
[----:B------:R-:W-:Y:S05]  /*ebc0*/  CALL.REL.NOINC `($__internal_1_$__cuda_sm70_shflsync_idx_p) ;  /* 0x0000082000007944 */ /* 0x000fea0003c00000 */
[----:B------:R-:W-:Y:S05]  /*ebd0*/  BRA `(.L_x_109) ;  /* 0xffffe28000007947 */ /* 0x000fea000383ffff */
.L_x_69:
[----:B-1----:R-:W-:Y:S01]  /*ebe0*/  IMAD.MOV.U32 R5, RZ, RZ, R11 ;  /* 0x000000ffff057224 */ /* 0x002fe200078e000b */
[----:B------:R-:W-:Y:S01]  /*ebf0*/  MOV R3, 0x2 ;  /* 0x0000000200037802 */ /* 0x000fe20000000f00 */
[----:B----4-:R-:W-:Y:S01]  /*ec00*/  IMAD.MOV.U32 R0, RZ, RZ, 0x181f ;  /* 0x0000181fff007424 */ /* 0x010fe200078e00ff */
[----:B------:R-:W-:Y:S02]  /*ec10*/  MOV R2, 0xec30 ;  /* 0x0000ec3000027802 */ /* 0x000fe40000000f00 */
[----:B--23--:R-:W-:Y:S05]  /*ec20*/  CALL.REL.NOINC `($__internal_1_$__cuda_sm70_shflsync_idx_p) ;  /* 0x000007c000007944 */ /* 0x00cfea0003c00000 */
[----:B------:R-:W-:Y:S01]  /*ec30*/  MOV R10, R0 ;  /* 0x00000000000a7202 */ /* 0x000fe20000000f00 */
[----:B------:R-:W-:Y:S05]  /*ec40*/  BRA `(.L_x_110) ;  /* 0xffffe3f000007947 */ /* 0x000fea000383ffff */
.L_x_70:
[----:B------:R-:W-:Y:S01]  /*ec50*/  IMAD.MOV.U32 R5, RZ, RZ, R14 ;  /* 0x000000ffff057224 */ /* 0x000fe200078e000e */
[----:B------:R-:W-:Y:S01]  /*ec60*/  MOV R3, 0x2 ;  /* 0x0000000200037802 */ /* 0x000fe20000000f00 */
[----:B----4-:R-:W-:Y:S01]  /*ec70*/  IMAD.MOV.U32 R0, RZ, RZ, 0x181f ;  /* 0x0000181fff007424 */ /* 0x010fe200078e00ff */
[----:B------:R-:W-:Y:S02]  /*ec80*/  MOV R2, 0xeca0 ;  /* 0x0000eca000027802 */ /* 0x000fe40000000f00 */
[----:B-123--:R-:W-:Y:S05]  /*ec90*/  CALL.REL.NOINC `($__internal_1_$__cuda_sm70_shflsync_idx_p) ;  /* 0x0000075000007944 */ /* 0x00efea0003c00000 */
[----:B------:R-:W-:Y:S05]  /*eca0*/  BRA `(.L_x_111) ;  /* 0xffffe3b000007947 */ /* 0x000fea000383ffff */
.L_x_73:
[----:B-1----:R-:W-:Y:S01]  /*ecb0*/  IMAD.MOV.U32 R5, RZ, RZ, R11 ;  /* 0x000000ffff057224 */ /* 0x002fe200078e000b */
[----:B------:R-:W-:Y:S01]  /*ecc0*/  MOV R3, 0x3 ;  /* 0x0000000300037802 */ /* 0x000fe20000000f00 */
[----:B------:R-:W-:Y:S01]  /*ecd0*/  IMAD.MOV.U32 R0, RZ, RZ, 0x181f ;  /* 0x0000181fff007424 */ /* 0x000fe200078e00ff */
[----:B------:R-:W-:-:S02]  /*ece0*/  MOV R2, 0xed00 ;  /* 0x0000ed0000027802 */ /* 0x000fc40000000f00 */
[----:B--234-:R-:W-:Y:S05]  /*ecf0*/  CALL.REL.NOINC `($__internal_1_$__cuda_sm70_shflsync_idx_p) ;  /* 0x000006f000007944 */ /* 0x01cfea0003c00000 */
[----:B------:R-:W-:Y:S01]  /*ed00*/  IMAD.MOV.U32 R10, RZ, RZ, R0 ;  /* 0x000000ffff0a7224 */ /* 0x000fe200078e0000 */
[----:B------:R-:W-:Y:S01]  /*ed10*/  MOV R3, 0x3 ;  /* 0x0000000300037802 */ /* 0x000fe20000000f00 */
[----:B------:R-:W-:Y:S01]  /*ed20*/  IMAD.MOV.U32 R5, RZ, RZ, R14 ;  /* 0x000000ffff057224 */ /* 0x000fe200078e000e */
[----:B------:R-:W-:-:S02]  /*ed30*/  MOV R0, 0x181f ;  /* 0x0000181f00007802 */ /* 0x000fc40000000f00 */
[----:B------:R-:W-:Y:S02]  /*ed40*/  MOV R2, 0xed60 ;  /* 0x0000ed6000027802 */ /* 0x000fe40000000f00 */
[----:B------:R-:W-:Y:S05]  /*ed50*/  CALL.REL.NOINC `($__internal_1_$__cuda_sm70_shflsync_idx_p) ;  /* 0x0000069000007944 */ /* 0x000fea0003c00000 */
[----:B------:R-:W-:Y:S05]  /*ed60*/  BRA `(.L_x_112) ;  /* 0xffffe4e000007947 */ /* 0x000fea000383ffff */
.L_x_75:
[----:B------:R-:W-:Y:S01]  /*ed70*/  IMAD.MOV.U32 R5, RZ, RZ, R131 ;  /* 0x000000ffff057224 */ /* 0x000fe200078e0083 */
[----:B------:R-:W-:Y:S01]  /*ed80*/  MOV R3, RZ ;  /* 0x000000ff00037202 */ /* 0x000fe20000000f00 */
[----:B------:R-:W-:Y:S01]  /*ed90*/  IMAD.MOV.U32 R0, RZ, RZ, 0x1f ;  /* 0x0000001fff007424 */ /* 0x000fe200078e00ff */
[----:B------:R-:W-:Y:S02]  /*eda0*/  MOV R2, 0xedc0 ;  /* 0x0000edc000027802 */ /* 0x000fe40000000f00 */
[----:B--23--:R-:W-:Y:S05]  /*edb0*/  CALL.REL.NOINC `($__internal_1_$__cuda_sm70_shflsync_idx_p) ;  /* 0x0000063000007944 */ /* 0x00cfea0003c00000 */
[----:B------:R-:W-:Y:S01]  /*edc0*/  MOV R9, R0 ;  /* 0x0000000000097202 */ /* 0x000fe20000000f00 */
[----:B------:R-:W-:Y:S05]  /*edd0*/  BRA `(.L_x_113) ;  /* 0xffffe71000007947 */ /* 0x000fea000383ffff */
.L_x_76:
[----:B------:R-:W-:Y:S01]  /*ede0*/  IMAD.MOV.U32 R5, RZ, RZ, R131 ;  /* 0x000000ffff057224 */ /* 0x000fe200078e0083 */
[----:B------:R-:W-:Y:S01]  /*edf0*/  MOV R3, 0x1 ;  /* 0x0000000100037802 */ /* 0x000fe20000000f00 */
[----:B------:R-:W-:Y:S01]  /*ee00*/  IMAD.MOV.U32 R0, RZ, RZ, 0x1f ;  /* 0x0000001fff007424 */ /* 0x000fe200078e00ff */
[----:B------:R-:W-:Y:S02]  /*ee10*/  MOV R2, 0xee30 ;  /* 0x0000ee3000027802 */ /* 0x000fe40000000f00 */
[----:B-1234-:R-:W-:Y:S05]  /*ee20*/  CALL.REL.NOINC `($__internal_1_$__cuda_sm70_shflsync_idx_p) ;  /* 0x000005c000007944 */ /* 0x01efea0003c00000 */
[----:B------:R-:W-:Y:S01]  /*ee30*/  MOV R8, R0 ;  /* 0x0000000000087202 */ /* 0x000fe20000000f00 */
[----:B------:R-:W-:Y:S05]  /*ee40*/  BRA `(.L_x_114) ;  /* 0xffffe6c000007947 */ /* 0x000fea000383ffff */
.L_x_77:
[----:B------:R-:W-:Y:S02]  /*ee50*/  MOV R2, 0x1 ;  /* 0x0000000100027802 */ /* 0x000fe40000000f00 */
[----:B------:R-:W-:-:S02]  /*ee60*/  MOV R3, 0xee80 ;  /* 0x0000ee8000037802 */ /* 0x000fc40000000f00 */
[----:B-1234-:R-:W-:Y:S05]  /*ee70*/  CALL.REL.NOINC `($__internal_2_$__cuda_sm70_shflsync_up_p) ;  /* 0x000005c000007944 */ /* 0x01efea0003c00000 */
[----:B------:R-:W-:Y:S05]  /*ee80*/  BRA `(.L_x_115) ;  /* 0xffffe7b000007947 */ /* 0x000fea000383ffff */
.L_x_78:
[----:B------:R-:W-:Y:S02]  /*ee90*/  MOV R2, 0x2 ;  /* 0x0000000200027802 */ /* 0x000fe40000000f00 */
[----:B------:R-:W-:-:S02]  /*eea0*/  MOV R3, 0xeec0 ;  /* 0x0000eec000037802 */ /* 0x000fc40000000f00 */
[----:B-1-3--:R-:W-:Y:S05]  /*eeb0*/  CALL.REL.NOINC `($__internal_2_$__cuda_sm70_shflsync_up_p) ;  /* 0x0000058000007944 */ /* 0x00afea0003c00000 */
        /* <DEDUP_REMOVED lines=23> */
.L_x_82:
[----:B------:R-:W-:Y:S02]  /*f030*/  MOV R2, 0x1 ;  /* 0x0000000100027802 */ /* 0x000fe40000000f00 */
[----:B------:R-:W-:Y:S02]  /*f040*/  MOV R3, 0xf060 ;  /* 0x0000f06000037802 */ /* 0x000fe40000000f00 */
[----:B---3--:R-:W-:Y:S05]  /*f050*/  CALL.REL.NOINC `($__internal_2_$__cuda_sm70_shflsync_up_p) ;  /* 0x000003e000007944 */ /* 0x008fea0003c00000 */
[----:B------:R-:W-:Y:S01]  /*f060*/  MOV R2, R4 ;  /* 0x0000000400027202 */ /* 0x000fe20000000f00 */
[----:B------:R-:W-:Y:S05]  /*f070*/  BRA `(.L_x_117) ;  /* 0xffffe82000007947 */ /* 0x000fea000383ffff */
.L_x_83:
[----:B------:R-:W-:Y:S02]  /*f080*/  MOV R2, 0x2 ;  /* 0x0000000200027802 */ /* 0x000fe40000000f00 */
[----:B------:R-:W-:Y:S02]  /*f090*/  MOV R3, 0xf0b0 ;  /* 0x0000f0b000037802 */ /* 0x000fe40000000f00 */
[----:B---3--:R-:W-:Y:S05]  /*f0a0*/  CALL.REL.NOINC `($__internal_2_$__cuda_sm70_shflsync_up_p) ;  /* 0x0000039000007944 */ /* 0x008fea0003c00000 */
        /* <DEDUP_REMOVED lines=23> */
.L_x_85:
[----:B------:R-:W-:Y:S02]  /*f220*/  SEL R0, RZ, 0x1, P0 ;  /* 0x00000001ff007807 */ /* 0x000fe40000000000 */
[----:B------:R-:W-:Y:S02]  /*f230*/  MOV R2, 0xf250 ;  /* 0x0000f25000027802 */ /* 0x000fe40000000f00 */
[----:B--2---:R-:W-:Y:S05]  /*f240*/  CALL.REL.NOINC `($__internal_3_$__cuda_sm70_votesync_ballot) ;  /* 0x0000026000007944 */ /* 0x004fea0003c00000 */
[----:B------:R-:W-:Y:S01]  /*f250*/  MOV R8, R0 ;  /* 0x0000000000087202 */ /* 0x000fe20000000f00 */
[----:B------:R-:W-:Y:S05]  /*f260*/  BRA `(.L_x_119) ;  /* 0xffffe7c000007947 */ /* 0x000fea000383ffff */
.L_x_86:
[----:B------:R-:W-:Y:S01]  /*f270*/  IMAD.MOV.U32 R5, RZ, RZ, R6 ;  /* 0x000000ffff057224 */ /* 0x000fe200078e0006 */
[----:B---3--:R-:W-:Y:S01]  /*f280*/  MOV R3, R12 ;  /* 0x0000000c00037202 */ /* 0x008fe20000000f00 */
[----:B------:R-:W-:Y:S01]  /*f290*/  IMAD.MOV.U32 R0, RZ, RZ, 0x1f ;  /* 0x0000001fff007424 */ /* 0x000fe200078e00ff */
[----:B------:R-:W-:Y:S02]  /*f2a0*/  MOV R2, 0xf2c0 ;  /* 0x0000f2c000027802 */ /* 0x000fe40000000f00 */
[----:B-12---:R-:W-:Y:S05]  /*f2b0*/  CALL.REL.NOINC `($__internal_1_$__cuda_sm70_shflsync_idx_p) ;  /* 0x0000013000007944 */ /* 0x006fea0003c00000 */
[----:B------:R-:W-:Y:S01]  /*f2c0*/  IMAD.MOV.U32 R6, RZ, RZ, R0 ;  /* 0x000000ffff067224 */ /* 0x000fe200078e0000 */
[----:B------:R-:W-:Y:S01]  /*f2d0*/  MOV R3, R12 ;  /* 0x0000000c00037202 */ /* 0x000fe20000000f00 */
[----:B------:R-:W-:Y:S01]  /*f2e0*/  IMAD.MOV.U32 R5, RZ, RZ, R7 ;  /* 0x000000ffff057224 */ /* 0x000fe200078e0007 */
[----:B------:R-:W-:Y:S02]  /*f2f0*/  MOV R0, 0x1f ;  /* 0x0000001f00007802 */ /* 0x000fe40000000f00 */
[----:B------:R-:W-:-:S02]  /*f300*/  MOV R2, 0xf320 ;  /* 0x0000f32000027802 */ /* 0x000fc40000000f00 */
[----:B------:R-:W-:Y:S05]  /*f310*/  CALL.REL.NOINC `($__internal_1_$__cuda_sm70_shflsync_idx_p) ;  /* 0x000000d000007944 */ /* 0x000fea0003c00000 */
[----:B------:R-:W-:Y:S01]  /*f320*/  MOV R7, R0 ;  /* 0x0000000000077202 */ /* 0x000fe20000000f00 */
[----:B------:R-:W-:Y:S05]  /*f330*/  BRA `(.L_x_120) ;  /* 0xffffe73000007947 */ /* 0x000fea000383ffff */
.L_x_89:
[----:B------:R-:W-:Y:S01]  /*f340*/  IMAD.MOV.U32 R5, RZ, RZ, R4 ;  /* 0x000000ffff057224 */ /* 0x000fe200078e0004 */
[----:B------:R-:W-:-:S02]  /*f350*/  MOV R0, 0x1f ;  /* 0x0000001f00007802 */ /* 0x000fc40000000f00 */
[----:B------:R-:W-:Y:S02]  /*f360*/  MOV R2, 0xf380 ;  /* 0x0000f38000027802 */ /* 0x000fe40000000f00 */
[----:B-1234-:R-:W-:Y:S05]  /*f370*/  CALL.REL.NOINC `($__internal_1_$__cuda_sm70_shflsync_idx_p) ;  /* 0x0000007000007944 */ /* 0x01efea0003c00000 */
[----:B------:R-:W-:Y:S01]  /*f380*/  MOV R11, R0 ;  /* 0x00000000000b7202 */ /* 0x000fe20000000f00 */
[----:B------:R-:W-:Y:S05]  /*f390*/  BRA `(.L_x_88) ;  /* 0xffffe73000007947 */ /* 0x000fea000383ffff */
        .weak           $__internal_0_$__cuda_sm70_shflsync_bfly_p
        .type           $__internal_0_$__cuda_sm70_shflsync_bfly_p,@function
        .size           $__internal_0_$__cuda_sm70_shflsync_bfly_p,($__internal_1_$__cuda_sm70_shflsync_idx_p - $__internal_0_$__cuda_sm70_shflsync_bfly_p)
$__internal_0_$__cuda_sm70_shflsync_bfly_p:
[----:B------:R-:W-:Y:S04]  /*f3a0*/  WARPSYNC R6 ;  /* 0x0000000600007348 */ /* 0x000fe80003800000 */
[----:B------:R1:W2:Y:S02]  /*f3b0*/  SHFL.BFLY PT, R5, R2, R5, R7 ;  /* 0x0c00000502057389 */ /* 0x0002a400000e0007 */
[----:B-1----:R-:W-:Y:S02]  /*f3c0*/  MOV R2, R3 ;  /* 0x0000000300027202 */ /* 0x002fe40000000f00 */
[----:B------:R-:W-:-:S04]  /*f3d0*/  MOV R3, 0x0 ;  /* 0x0000000000037802 */ /* 0x000fc80000000f00 */
[----:B--2---:R-:W-:Y:S05]  /*f3e0*/  RET.REL.NODEC R2 `(_ZN7cutlass13device_kernelIN5flash19enable_sm80_to_sm89INS1_16FlashAttnFwdSm80INS1_25CollectiveMainloopFwdSm80ILi8ELi1ELb1EN4cute5tupleIJNS5_1CILi128EEENS7_ILi48EEENS7_ILi256EEEEEELi256ENS_6half_tEfNS_4arch4Sm80ELb0ELb0ELb1ELb1ELb0ELb0ELb1ELb1EEENS1_21CollectiveEpilogueFwdINS6_IJS8_SA_S9_EEENS6_IJNS7_ILi1EEESI_SI_EEESC_SE_Li256ELb1ELb1ELb1ELb0EEENS1_36VarlenDynamicPersistentTileSchedulerILi128ELi48ELi256ELi256ELb1ELb1ELb0ELb0ELb1ELb1EEEEEEEEEvNT_6ParamsE) ;  /* 0xffff0c1002007950 */ /* 0x004fea0003c3ffff */
        .weak           $__internal_1_$__cuda_sm70_shflsync_idx_p
        .type           $__internal_1_$__cuda_sm70_shflsync_idx_p,@function
        .size           $__internal_1_$__cuda_sm70_shflsync_idx_p,($__internal_2_$__cuda_sm70_shflsync_up_p - $__internal_1_$__cuda_sm70_shflsync_idx_p)
$__internal_1_$__cuda_sm70_shflsync_idx_p:
[----:B------:R-:W-:-:S04]  /*f3f0*/  MOV R132, 0xffffffff ;  /* 0xffffffff00847802 */ /* 0x000fc80000000f00 */
[----:B------:R-:W-:Y:S04]  /*f400*/  WARPSYNC R132 ;  /* 0x0000008400007348 */ /* 0x000fe80003800000 */
[----:B------:R1:W2:Y:S02]  /*f410*/  SHFL.IDX PT, R0, R5, R3, R0 ;  /* 0x0000000305007389 */ /* 0x0002a400000e0000 */
[----:B-1----:R-:W-:-:S04]  /*f420*/  MOV R3, 0x0 ;  /* 0x0000000000037802 */ /* 0x002fc80000000f00 */
[----:B--2---:R-:W-:Y:S05]  /*f430*/  RET.REL.NODEC R2 `(_ZN7cutlass13device_kernelIN5flash19enable_sm80_to_sm89INS1_16FlashAttnFwdSm80INS1_25CollectiveMainloopFwdSm80ILi8ELi1ELb1EN4cute5tupleIJNS5_1CILi128EEENS7_ILi48EEENS7_ILi256EEEEEELi256ENS_6half_tEfNS_4arch4Sm80ELb0ELb0ELb1ELb1ELb0ELb0ELb1ELb1EEENS1_21CollectiveEpilogueFwdINS6_IJS8_SA_S9_EEENS6_IJNS7_ILi1EEESI_SI_EEESC_SE_Li256ELb1ELb1ELb1ELb0EEENS1_36VarlenDynamicPersistentTileSchedulerILi128ELi48ELi256ELi256ELb1ELb1ELb0ELb0ELb1ELb1EEEEEEEEEvNT_6ParamsE) ;  /* 0xffff0bc002007950 */ /* 0x004fea0003c3ffff */
        .weak           $__internal_2_$__cuda_sm70_shflsync_up_p
        .type           $__internal_2_$__cuda_sm70_shflsync_up_p,@function
        .size           $__internal_2_$__cuda_sm70_shflsync_up_p,($__internal_3_$__cuda_sm70_votesync_ballot - $__internal_2_$__cuda_sm70_shflsync_up_p)
$__internal_2_$__cuda_sm70_shflsync_up_p:
[----:B------:R-:W-:Y:S02]  /*f440*/  IMAD.MOV.U32 R4, RZ, RZ, RZ ;  /* 0x000000ffff047224 */ /* 0x000fe400078e00ff */
[----:B------:R-:W-:-:S04]  /*f450*/  IMAD.MOV.U32 R10, RZ, RZ, -0x1 ;  /* 0xffffffffff0a7424 */ /* 0x000fc800078e00ff */
[----:B------:R-:W-:Y:S04]  /*f460*/  WARPSYNC R10 ;  /* 0x0000000a00007348 */ /* 0x000fe80003800000 */
[----:B------:R1:W2:Y:S02]  /*f470*/  SHFL.UP PT, R4, R0, R2, R4 ;  /* 0x0400000200047389 */ /* 0x0002a400000e0004 */
[----:B-1----:R-:W-:Y:S02]  /*f480*/  MOV R2, R3 ;  /* 0x0000000300027202 */ /* 0x002fe40000000f00 */
[----:B------:R-:W-:-:S04]  /*f490*/  MOV R3, 0x0 ;  /* 0x0000000000037802 */ /* 0x000fc80000000f00 */
[----:B--2---:R-:W-:Y:S05]  /*f4a0*/  RET.REL.NODEC R2 `(_ZN7cutlass13device_kernelIN5flash19enable_sm80_to_sm89INS1_16FlashAttnFwdSm80INS1_25CollectiveMainloopFwdSm80ILi8ELi1ELb1EN4cute5tupleIJNS5_1CILi128EEENS7_ILi48EEENS7_ILi256EEEEEELi256ENS_6half_tEfNS_4arch4Sm80ELb0ELb0ELb1ELb1ELb0ELb0ELb1ELb1EEENS1_21CollectiveEpilogueFwdINS6_IJS8_SA_S9_EEENS6_IJNS7_ILi1EEESI_SI_EEESC_SE_Li256ELb1ELb1ELb1ELb0EEENS1_36VarlenDynamicPersistentTileSchedulerILi128ELi48ELi256ELi256ELb1ELb1ELb0ELb0ELb1ELb1EEEEEEEEEvNT_6ParamsE) ;  /* 0xffff0b5002007950 */ /* 0x004fea0003c3ffff */
        .weak           $__internal_3_$__cuda_sm70_votesync_ballot
        .type           $__internal_3_$__cuda_sm70_votesync_ballot,@function
        .size           $__internal_3_$__cuda_sm70_votesync_ballot,(.L_x_2585 - $__internal_3_$__cuda_sm70_votesync_ballot)
$__internal_3_$__cuda_sm70_votesync_ballot:
[----:B------:R-:W-:Y:S01]  /*f4b0*/  ISETP.NE.U32.AND P0, PT, R0, 0x1, PT ;  /* 0x000000010000780c */ /* 0x000fe20003f05070 */
[----:B------:R-:W-:-:S04]  /*f4c0*/  IMAD.MOV.U32 R3, RZ, RZ, -0x1 ;  /* 0xffffffffff037424 */ /* 0x000fc800078e00ff */
[----:B------:R-:W-:Y:S08]  /*f4d0*/  WARPSYNC R3 ;  /* 0x0000000300007348 */ /* 0x000ff00003800000 */
[----:B------:R-:W-:-:S04]  /*f4e0*/  VOTE.ANY R0, PT, !P0 ;  /* 0x0000000000007806 */ /* 0x000fc800040e0100 */
[----:B------:R-:W-:Y:S01]  /*f4f0*/  LOP3.LUT R0, R0, R3, RZ, 0xc0, !PT ;  /* 0x0000000300007212 */ /* 0x000fe200078ec0ff */
[----:B------:R-:W-:-:S04]  /*f500*/  IMAD.MOV.U32 R3, RZ, RZ, 0x0 ;  /* 0x00000000ff037424 */ /* 0x000fc800078e00ff */
[----:B------:R-:W-:Y:S05]  /*f510*/  RET.REL.NODEC R2 `(_ZN7cutlass13device_kernelIN5flash19enable_sm80_to_sm89INS1_16FlashAttnFwdSm80INS1_25CollectiveMainloopFwdSm80ILi8ELi1ELb1EN4cute5tupleIJNS5_1CILi128EEENS7_ILi48EEENS7_ILi256EEEEEELi256ENS_6half_tEfNS_4arch4Sm80ELb0ELb0ELb1ELb1ELb0ELb0ELb1ELb1EEENS1_21CollectiveEpilogueFwdINS6_IJS8_SA_S9_EEENS6_IJNS7_ILi1EEESI_SI_EEESC_SE_Li256ELb1ELb1ELb1ELb0EEENS1_36VarlenDynamicPersistentTileSchedulerILi128ELi48ELi256ELi256ELb1ELb1ELb0ELb0ELb1ELb1EEEEEEEEEvNT_6ParamsE) ;  /* 0xffff0ae002007950 */ /* 0x000fea0003c3ffff */
.L_x_121:
        /* <DEDUP_REMOVED lines=14> */
.L_x_2585:


//--------------------- .text._ZN7cutlass13device_kernelIN5flash19enable_sm80_to_sm89INS1_16FlashAttnFwdSm80INS1_25CollectiveMainloopFwdSm80ILi8ELi1ELb0EN4cute5tupleIJNS5_1CILi128EEENS7_ILi32EEENS7_ILi256EEEEEELi256ENS_6half_tEfNS_4arch4Sm80ELb0ELb0ELb1ELb1ELb0ELb1ELb1ELb1EEENS1_21CollectiveEpilogueFwdINS6_IJS8_SA_S9_EEENS6_IJNS7_ILi1EEESI_SI_EEESC_SE_Li256ELb1ELb1ELb1ELb0EEENS1_36VarlenDynamicPersistentTileSchedulerILi128ELi32ELi256ELi256ELb1ELb1ELb0ELb0ELb1ELb1EEEEEEEEEvNT_6ParamsE --------------------------
	.section	.text._ZN7cutlass13device_kernelIN5flash19enable_sm80_to_sm89INS1_16FlashAttnFwdSm80INS1_25CollectiveMainloopFwdSm80ILi8ELi1ELb0EN4cute5tupleIJNS5_1CILi128EEENS7_ILi32EEENS7_ILi256EEEEEELi256ENS_6half_tEfNS_4arch4Sm80ELb0ELb0ELb1ELb1ELb0ELb1ELb1ELb1EEENS1_21CollectiveEpilogueFwdINS6_IJS8_SA_S9_EEENS6_IJNS7_ILi1EEESI_SI_EEESC_SE_Li256ELb1ELb1ELb1ELb0EEENS1_36VarlenDynamicPersistentTileSchedulerILi128ELi32ELi256ELi256ELb1ELb1ELb0ELb0ELb1ELb1EEEEEEEEEvNT_6ParamsE,"ax",@progbits
	.sectioninfo	@"SHI_REGISTERS=255"
	.align	128
.text._ZN7cutlass13device_kernelIN5flash19enable_sm80_to_sm89INS1_16FlashAttnFwdSm80INS1_25CollectiveMainloopFwdSm80ILi8ELi1ELb0EN4cute5tupleIJNS5_1CILi128EEENS7_ILi32EEENS7_ILi256EEEEEELi256ENS_6half_tEfNS_4arch4Sm80ELb0ELb0ELb1ELb1ELb0ELb1ELb1ELb1EEENS1_21CollectiveEpilogueFwdINS6_IJS8_SA_S9_EEENS6_IJNS7_ILi1EEESI_SI_EEESC_SE_Li256ELb1ELb1ELb1ELb0EEENS1_36VarlenDynamicPersistentTileSchedulerILi128ELi32ELi256ELi256ELb1ELb1ELb0ELb0ELb1ELb1EEEEEEEEEvNT_6ParamsE:
        .type           _ZN7cutlass13device_kernelIN5flash19enable_sm80_to_sm89INS1_16FlashAttnFwdSm80INS1_25CollectiveMainloopFwdSm80ILi8ELi1ELb0EN4cute5tupleIJNS5_1CILi128EEENS7_ILi32EEENS7_ILi256EEEEEELi256ENS_6half_tEfNS_4arch4Sm80ELb0ELb0ELb1ELb1ELb0ELb1ELb1ELb1EEENS1_21CollectiveEpilogueFwdINS6_IJS8_SA_S9_EEENS6_IJNS7_ILi1EEESI_SI_EEESC_SE_Li256ELb1ELb1ELb1ELb0EEENS1_36VarlenDynamicPersistentTileSchedulerILi128ELi32ELi256ELi256ELb1ELb1ELb0ELb0ELb1ELb1EEEEEEEEEvNT_6ParamsE,@function
        .size           _ZN7cutlass13device_kernelIN5flash19enable_sm80_to_sm89INS1_16FlashAttnFwdSm80INS1_25CollectiveMainloopFwdSm80ILi8ELi1ELb0EN4cute5tupleIJNS5_1CILi128EEENS7_ILi32EEENS7_ILi256EEEEEELi256ENS_6half_tEfNS_4arch4Sm80ELb0ELb0ELb1ELb1ELb0ELb1ELb1ELb1EEENS1_21CollectiveEpilogueFwdINS6_IJS8_SA_S9_EEENS6_IJNS7_ILi1EEESI_SI_EEESC_SE_Li256ELb1ELb1ELb1ELb0EEENS1_36VarlenDynamicPersistentTileSchedulerILi128ELi32ELi256ELi256ELb1ELb1ELb0ELb0ELb1ELb1EEEEEEEEEvNT_6ParamsE,(.L_x_2590 - _ZN7cutlass13device_kernelIN5flash19enable_sm80_to_sm89INS1_16FlashAttnFwdSm80INS1_25CollectiveMainloopFwdSm80ILi8ELi1ELb0EN4cute5tupleIJNS5_1CILi128EEENS7_ILi32EEENS7_ILi256EEEEEELi256ENS_6half_tEfNS_4arch4Sm80ELb0ELb0ELb1ELb1ELb0ELb1ELb1ELb1EEENS1_21CollectiveEpilogueFwdINS6_IJS8_SA_S9_EEENS6_IJNS7_ILi1EEESI_SI_EEESC_SE_Li256ELb1ELb1ELb1ELb0EEENS1_36VarlenDynamicPersistentTileSchedulerILi128ELi32ELi256ELi256ELb1ELb1ELb0ELb0ELb1ELb1EEEEEEEEEvNT_6ParamsE)
        .other          _ZN7cutlass13device_kernelIN5flash19enable_sm80_to_sm89INS1_16FlashAttnFwdSm80INS1_25CollectiveMainloopFwdSm80ILi8ELi1ELb0EN4cute5tupleIJNS5_1CILi128EEENS7_ILi32EEENS7_ILi256EEEEEELi256ENS_6half_tEfNS_4arch4Sm80ELb0ELb0ELb1ELb1ELb0ELb1ELb1ELb1EEENS1_21CollectiveEpilogueFwdINS6_IJS8_SA_S9_EEENS6_IJNS7_ILi1EEESI_SI_EEESC_SE_Li256ELb1ELb1ELb1ELb0EEENS1_36VarlenDynamicPersistentTileSchedulerILi128ELi32ELi256ELi256ELb1ELb1ELb0ELb0ELb1ELb1EEEEEEEEEvNT_6ParamsE,@"STO_CUDA_ENTRY STV_DEFAULT"
_ZN7cutlass13device_kernelIN5flash19enable_sm80_to_sm89INS1_16FlashAttnFwdSm80INS1_25CollectiveMainloopFwdSm80ILi8ELi1ELb0EN4cute5tupleIJNS5_1CILi128EEENS7_ILi32EEENS7_ILi256EEEEEELi256ENS_6half_tEfNS_4arch4Sm80ELb0ELb0ELb1ELb1ELb0ELb1ELb1ELb1EEENS1_21CollectiveEpilogueFwdINS6_IJS8_SA_S9_EEENS6_IJNS7_ILi1EEESI_SI_EEESC_SE_Li256ELb1ELb1ELb1ELb0EEENS1_36VarlenDynamicPersistentTileSchedulerILi128ELi32ELi256ELi256ELb1ELb1ELb0ELb0ELb1ELb1EEEEEEEEEvNT_6ParamsE:
[----:B------:R-:W-:-:S03]  /*0000*/  MOV R1, c[0x0][0x28] ;  /* 0x00000a0000017a02 */ /* 0x000fc60000000f00 */
[----:B------:R-:W1:Y:S01]  /*0010*/  S2R R2, SR_TID.X ;  /* 0x0000000000027919 */ /* 0x000e620000002100 */
[----:B------:R-:W-:Y:S01]  /*0020*/  IADD3 R1, R1, -0x10, RZ ;  /* 0xfffffff001017810 */ /* 0x000fe20007ffe0ff */
[----:B------:R-:W-:Y:S01]  /*0030*/  ULDC.64 UR6, c[0x0][0x118] ;  /* 0x0000460000067ab9 */ /* 0x000fe20000000a00 */
[----:B-1----:R-:W-:-:S05]  /*0040*/  SHF.R.U32.HI R0, RZ, 0x5, R2 ;  /* 0x00000005ff007819 */ /* 0x002fca0000011602 */
[----:B------:R-:W1:Y:S02]  /*0050*/  SHFL.IDX PT, R3, R0, RZ, 0x1f ;  /* 0x00001fff00037589 */ /* 0x000e6400000e0000 */
[----:B-1----:R-:W-:Y:S02]  /*0060*/  ISETP.NE.AND P0, PT, R3, RZ, PT ;  /* 0x000000ff0300720c */ /* 0x002fe40003f05270 */
[----:B------:R1:W-:Y:S11]  /*0070*/  STL [R1], R3 ;  /* 0x0000000301007387 */ /* 0x0003f60000100800 */
[----:B------:R-:W-:Y:S06]  /*0080*/  @P0 BAR.SYNC.DEFER_BLOCKING 0x5, 0x100 ;  /* 0x0144000000000b1d */ /* 0x000fec0000010000 */
[----:B------:R-:W2:Y:S04]  /*0090*/  @P0 LDS.128 R208, [0x20080] ;  /* 0x02008000ffd00984 */ /* 0x000ea80000000c00 */
[----:B------:R-:W-:Y:S06]  /*00a0*/  @P0 BAR.ARV 0x4, 0x100 ;  /* 0x0104000000000b1d */ /* 0x000fec0000002000 */
[----:B------:R-:W-:Y:S05]  /*00b0*/  @P0 BRA `(.L_x_122) ;  /* 0x00000a7000000947 */ /* 0x000fea0003800000 */
[----:B-1----:R-:W-:Y:S01]  /*00c0*/  LOP3.LUT R13, R2, 0x1f, RZ, 0xc0, !PT ;  /* 0x0000001f020d7812 */ /* 0x002fe200078ec0ff */
[----:B------:R-:W-:Y:S01]  /*00d0*/  CS2R R8, SRZ ;  /* 0x0000000000087805 */ /* 0x000fe2000001ff00 */
[----:B------:R-:W-:-:S02]  /*00e0*/  IMAD.MOV.U32 R7, RZ, RZ, RZ ;  /* 0x000000ffff077224 */ /* 0x000fc400078e00ff */
[----:B------:R-:W-:-:S04]  /*00f0*/  ISETP.NE.AND P6, PT, R13, 0x1f, PT ;  /* 0x0000001f0d00780c */ /* 0x000fc80003fc5270 */
[----:B------:R-:W-:-:S13]  /*0100*/  ISETP.GE.OR P0, PT, R13, c[0x0][0x53c], !P6 ;  /* 0x00014f000d007a0c */ /* 0x000fda0007706670 */
[----:B------:R-:W-:Y:S02]  /*0110*/  @!P0 IMAD.MOV.U32 R4, RZ, RZ, 0x4 ;  /* 0x00000004ff048424 */ /* 0x000fe400078e00ff */
[----:B------:R-:W-:Y:S02]  /*0120*/  @!P0 IMAD.MOV.U32 R2, RZ, RZ, 0x4 ;  /* 0x00000004ff028424 */ /* 0x000fe400078e00ff */
[----:B------:R-:W-:-:S04]  /*0130*/  @!P0 IMAD.WIDE.U32 R4, R13, R4, c[0x0][0x580] ;  /* 0x000160000d048625 */ /* 0x000fc800078e0004 */
[C---:B------:R-:W-:Y:S01]  /*0140*/  @!P0 IMAD.WIDE.U32 R2, R13.reuse, R2, c[0x0][0x578] ;  /* 0x00015e000d028625 */ /* 0x040fe200078e0002 */
[----:B------:R-:W3:Y:S04]  /*0150*/  @!P0 LDG.E R8, [R4.64] ;  /* 0x0000000604088981 */ /* 0x000ee8000c1e1900 */
[----:B------:R-:W3:Y:S01]  /*0160*/  @!P0 LDG.E R7, [R2.64] ;  /* 0x0000000602078981 */ /* 0x000ee2000c1e1900 */
[C---:B------:R-:W-:Y:S01]  /*0170*/  ISETP.NE.AND P5, PT, R13.reuse, RZ, PT ;  /* 0x000000ff0d00720c */ /* 0x040fe20003fa5270 */
[----:B------:R-:W1:Y:S01]  /*0180*/  S2UR UR4, SR_CTAID.X ;  /* 0x00000000000479c3 */ /* 0x000e620000002500 */
[C---:B------:R-:W-:Y:S02]  /*0190*/  ISETP.GE.U32.AND P4, PT, R13.reuse, 0x2, PT ;  /* 0x000000020d00780c */ /* 0x040fe40003f86070 */
[----:B------:R-:W-:-:S02]  /*01a0*/  ISETP.GE.U32.AND P3, PT, R13, 0x4, PT ;  /* 0x000000040d00780c */ /* 0x000fc40003f66070 */
[C---:B------:R-:W-:Y:S02]  /*01b0*/  ISETP.GE.U32.AND P2, PT, R13.reuse, 0x8, PT ;  /* 0x000000080d00780c */ /* 0x040fe40003f46070 */
[----:B------:R-:W-:Y:S01]  /*01c0*/  ISETP.GE.U32.AND P1, PT, R13, 0x10, PT ;  /* 0x000000100d00780c */ /* 0x000fe20003f26070 */
[----:B---3--:R-:W-:-:S05]  /*01d0*/  IMAD R4, R8, R7, RZ ;  /* 0x0000000708047224 */ /* 0x008fca00078e02ff */
[----:B------:R-:W3:Y:S02]  /*01e0*/  SHFL.UP PT, R0, R4, 0x1, RZ ;  /* 0x0420000004007989 */ /* 0x000ee400000e00ff */
[----:B---3--:R-:W-:-:S05]  /*01f0*/  SEL R0, R0, RZ, P5 ;  /* 0x000000ff00007207 */ /* 0x008fca0002800000 */
[----:B------:R-:W-:-:S05]  /*0200*/  IMAD.IADD R4, R4, 0x1, R0 ;  /* 0x0000000104047824 */ /* 0x000fca00078e0200 */
        /* <DEDUP_REMOVED lines=12> */
[----:B------:R-:W3:Y:S02]  /*02d0*/  SHFL.IDX PT, R6, R4, 0x1f, 0x1f ;  /* 0x03e01f0004067f89 */ /* 0x000ee400000e0000 */
[----:B---3--:R-:W-:-:S04]  /*02e0*/  IMAD R6, R6, c[0x0][0x538], RZ ;  /* 0x00014e0006067a24 */ /* 0x008fc800078e02ff */
[----:B------:R-:W-:Y:S01]  /*02f0*/  IMAD.MOV.U32 R0, RZ, RZ, R6 ;  /* 0x000000ffff007224 */ /* 0x000fe200078e0006 */
[----:B-1----:R-:W-:-:S13]  /*0300*/  ISETP.GT.AND P0, PT, R6, UR4, PT ;  /* 0x0000000406007c0c */ /* 0x002fda000bf04270 */
[----:B------:R-:W-:Y:S05]  /*0310*/  @P0 BRA `(.L_x_123) ;  /* 0x0000027000000947 */ /* 0x000fea0003800000 */
[----:B------:R-:W-:Y:S02]  /*0320*/  MOV R6, R0 ;  /* 0x0000000000067202 */ /* 0x000fe40000000f00 */
[----:B------:R-:W-:-:S04]  /*0330*/  MOV R9, RZ ;  /* 0x000000ff00097202 */ /* 0x000fc80000000f00 */
.L_x_127:
        /* <DEDUP_REMOVED lines=12> */
[----:B------:R-:W3:Y:S04]  /*0400*/  @!P0 LDG.E R8, [R4.64] ;  /* 0x0000000604088981 */ /* 0x000ee8000c1e1900 */
[----:B------:R-:W3:Y:S02]  /*0410*/  @!P0 LDG.E R7, [R2.64] ;  /* 0x0000000602078981 */ /* 0x000ee4000c1e1900 */
[----:B---3--:R-:W-:Y:S01]  /*0420*/  IMAD R5, R8, R7, RZ ;  /* 0x0000000708057224 */ /* 0x008fe200078e02ff */
[----:B------:R-:W-:Y:S05]  /*0430*/  BRA.DIV ~URZ, `(.L_x_125) ;  /* 0x00015db27f007947 */ /* 0x000fea000b800000 */
[----:B------:R1:W3:Y:S02]  /*0440*/  SHFL.UP PT, R0, R5, 0x1, RZ ;  /* 0x0420000005007989 */ /* 0x0002e400000e00ff */
.L_x_289:
[----:B---3--:R-:W-:-:S04]  /*0450*/  SEL R0, R0, RZ, P5 ;  /* 0x000000ff00007207 */ /* 0x008fc80002800000 */
        /* <DEDUP_REMOVED lines=14> */
[----:B------:R1:W3:Y:S02]  /*0540*/  SHFL.IDX PT, R0, R4, 0x1f, 0x1f ;  /* 0x03e01f0004007f89 */ /* 0x0002e400000e0000 */
.L_x_290:
[----:B---3--:R-:W-:-:S05]  /*0550*/  IMAD R0, R0, c[0x0][0x538], RZ ;  /* 0x00014e0000007a24 */ /* 0x008fca00078e02ff */
[----:B------:R-:W-:-:S04]  /*0560*/  IADD3 R6, R0, R6, RZ ;  /* 0x0000000600067210 */ /* 0x000fc80007ffe0ff */
[----:B------:R-:W-:-:S13]  /*0570*/  ISETP.GT.AND P0, PT, R6, UR4, PT ;  /* 0x0000000406007c0c */ /* 0x000fda000bf04270 */
[----:B-12---:R-:W-:Y:S05]  /*0580*/  @!P0 BRA `(.L_x_127) ;  /* 0xfffffdb000008947 */ /* 0x006fea000383ffff */
.L_x_123:
[----:B------:R-:W-:-:S05]  /*0590*/  IADD3 R12, -R0, R6, RZ ;  /* 0x00000006000c7210 */ /* 0x000fca0007ffe1ff */
[----:B------:R-:W-:-:S05]  /*05a0*/  IMAD R0, R4, c[0x0][0x538], R12 ;  /* 0x00014e0004007a24 */ /* 0x000fca00078e020c */
[----:B------:R-:W-:Y:S01]  /*05b0*/  ISETP.GT.AND P0, PT, R0, UR4, PT ;  /* 0x0000000400007c0c */ /* 0x000fe2000bf04270 */
[----:B------:R-:W-:-:S12]  /*05c0*/  BRA.DIV ~URZ, `(.L_x_128) ;  /* 0x00015e327f007947 */ /* 0x000fd8000b800000 */
[----:B------:R-:W-:-:S04]  /*05d0*/  VOTE.ANY R6, PT, !P0 ;  /* 0x0000000000067806 */ /* 0x000fc800040e0100 */
.L_x_291:
[----:B--2---:R1:W2:Y:S01]  /*05e0*/  POPC R211, R6 ;  /* 0x0000000600d37309 */ /* 0x0042a20000000000 */
[----:B------:R-:W-:Y:S05]  /*05f0*/  BRA.DIV ~URZ, `(.L_x_129) ;  /* 0x00015e527f007947 */ /* 0x000fea000b800000 */
[----:B--2---:R-:W2:Y:S04]  /*0600*/  SHFL.IDX PT, R11, R8, R211, 0x1f ;  /* 0x00001fd3080b7589 */ /* 0x004ea800000e0000 */
[----:B------:R3:W4:Y:S02]  /*0610*/  SHFL.IDX PT, R10, R7, R211, 0x1f ;  /* 0x00001fd3070a7589 */ /* 0x00072400000e0000 */
[----:B---3--:R-:W-:Y:S02]  /*0620*/  MOV R7, RZ ;  /* 0x000000ff00077202 */ /* 0x008fe40000000f00 */
.L_x_292:
[----:B--2-4-:R-:W-:Y:S01]  /*0630*/  ISETP.NE.AND P0, PT, R6, RZ, PT ;  /* 0x000000ff0600720c */ /* 0x014fe20003f05270 */
[----:B------:R-:W-:-:S12]  /*0640*/  BSSY B0, `(.L_x_130) ;  /* 0x0000005000007945 */ /* 0x000fd80003800000 */
[----:B------:R-:W-:Y:S05]  /*0650*/  @!P0 BRA `(.L_x_131) ;  /* 0x0000003000008947 */ /* 0x000fea0003800000 */
[----:B------:R-:W-:Y:S01]  /*0660*/  IADD3 R3, R211, -0x1, RZ ;  /* 0xffffffffd3037810 */ /* 0x000fe20007ffe0ff */
[----:B------:R-:W-:Y:S05]  /*0670*/  BRA.DIV ~URZ, `(.L_x_132) ;  /* 0x00015eb27f007947 */ /* 0x000fea000b800000 */
[----:B------:R2:W3:Y:S02]  /*0680*/  SHFL.IDX PT, R7, R4, R3, 0x1f ;  /* 0x00001f0304077589 */ /* 0x0004e400000e0000 */
.L_x_131:
[----:B------:R-:W-:Y:S05]  /*0690*/  BSYNC B0 ;  /* 0x0000000000007941 */ /* 0x000fea0003800000 */
.L_x_130:
[----:B------:R-:W-:Y:S01]  /*06a0*/  IABS R0, R11 ;  /* 0x0000000b00007213 */ /* 0x000fe20000000000 */
[----:B---3--:R-:W-:Y:S02]  /*06b0*/  IMAD R208, R7, c[0x0][0x538], R12 ;  /* 0x00014e0007d07a24 */ /* 0x008fe400078e020c */
[----:B------:R-:W-:Y:S02]  /*06c0*/  IMAD.IADD R211, R211, 0x1, R9 ;  /* 0x00000001d3d37824 */ /* 0x000fe400078e0209 */
[----:B------:R-:W-:Y:S01]  /*06d0*/  IMAD.MOV.U32 R5, RZ, RZ, R0 ;  /* 0x000000ffff057224 */ /* 0x000fe200078e0000 */
[----:B------:R-:W-:Y:S02]  /*06e0*/  IABS R0, R10 ;  /* 0x0000000a00007213 */ /* 0x000fe40000000000 */
[----:B------:R-:W-:Y:S01]  /*06f0*/  IADD3 R209, -R208, UR4, RZ ;  /* 0x00000004d0d17c10 */ /* 0x000fe2000fffe1ff */
[----:B------:R-:W3:Y:S02]  /*0700*/  I2F.RP R2, R5 ;  /* 0x0000000500027306 */ /* 0x000ee40000209400 */
[----:B------:R-:W-:Y:S01]  /*0710*/  IMAD.MOV.U32 R7, RZ, RZ, R0 ;  /* 0x000000ffff077224 */ /* 0x000fe200078e0000 */
[----:B-1----:R-:W-:-:S02]  /*0720*/  IABS R6, R209 ;  /* 0x000000d100067213 */ /* 0x002fc40000000000 */
[----:B------:R-:W-:-:S03]  /*0730*/  IABS R0, R11 ;  /* 0x0000000b00007213 */ /* 0x000fc60000000000 */
[----:B------:R-:W-:Y:S01]  /*0740*/  I2F.RP R8, R7 ;  /* 0x0000000700087306 */ /* 0x000fe20000209400 */
[----:B------:R-:W-:-:S07]  /*0750*/  IADD3 R0, RZ, -R0, RZ ;  /* 0x80000000ff007210 */ /* 0x000fce0007ffe0ff */
[----:B---3--:R-:W1:Y:S02]  /*0760*/  MUFU.RCP R2, R2 ;  /* 0x0000000200027308 */ /* 0x008e640000001000 */
[----:B-1----:R-:W-:-:S06]  /*0770*/  IADD3 R2, R2, 0xffffffe, RZ ;  /* 0x0ffffffe02027810 */ /* 0x002fcc0007ffe0ff */
[----:B--2---:R-:W1:Y:S02]  /*0780*/  F2I.FTZ.U32.TRUNC.NTZ R3, R2 ;  /* 0x0000000200037305 */ /* 0x004e64000021f000 */
[----:B-1----:R-:W-:-:S04]  /*0790*/  IMAD.MOV R2, RZ, RZ, -R3 ;  /* 0x000000ffff027224 */ /* 0x002fc800078e0a03 */
[----:B------:R-:W-:Y:S02]  /*07a0*/  IMAD R4, R2, R5, RZ ;  /* 0x0000000502047224 */ /* 0x000fe400078e02ff */
[----:B------:R-:W-:-:S04]  /*07b0*/  IMAD.MOV.U32 R2, RZ, RZ, RZ ;  /* 0x000000ffff027224 */ /* 0x000fc800078e00ff */
[----:B------:R-:W-:-:S04]  /*07c0*/  IMAD.HI.U32 R2, R3, R4, R2 ;  /* 0x0000000403027227 */ /* 0x000fc800078e0002 */
[----:B------:R-:W-:-:S04]  /*07d0*/  IMAD.MOV.U32 R3, RZ, RZ, R6 ;  /* 0x000000ffff037224 */ /* 0x000fc800078e0006 */
[----:B------:R-:W-:-:S04]  /*07e0*/  IMAD.HI.U32 R2, R2, R3, RZ ;  /* 0x0000000302027227 */ /* 0x000fc800078e00ff */
[----:B------:R-:W-:Y:S02]  /*07f0*/  IMAD R0, R2, R0, R3 ;  /* 0x0000000002007224 */ /* 0x000fe400078e0203 */
[----:B------:R-:W1:Y:S03]  /*0800*/  MUFU.RCP R3, R8 ;  /* 0x0000000800037308 */ /* 0x000e660000001000 */
[----:B------:R-:W-:Y:S02]  /*0810*/  ISETP.GT.U32.AND P0, PT, R5, R0, PT ;  /* 0x000000000500720c */ /* 0x000fe40003f04070 */
[----:B-1----:R-:W-:-:S11]  /*0820*/  IADD3 R3, R3, 0xffffffe, RZ ;  /* 0x0ffffffe03037810 */ /* 0x002fd60007ffe0ff */
[----:B------:R-:W-:Y:S01]  /*0830*/  @!P0 IMAD.IADD R0, R0, 0x1, -R5 ;  /* 0x0000000100008824 */ /* 0x000fe200078e0a05 */
[----:B------:R-:W-:Y:S02]  /*0840*/  @!P0 IADD3 R2, R2, 0x1, RZ ;  /* 0x0000000102028810 */ /* 0x000fe40007ffe0ff */
[----:B------:R-:W-:Y:S01]  /*0850*/  ISETP.NE.AND P0, PT, R11, RZ, PT ;  /* 0x000000ff0b00720c */ /* 0x000fe20003f05270 */
[----:B------:R-:W1:Y:S01]  /*0860*/  F2I.FTZ.U32.TRUNC.NTZ R3, R3 ;  /* 0x0000000300037305 */ /* 0x000e62000021f000 */
[----:B------:R-:W-:Y:S02]  /*0870*/  ISETP.GE.U32.AND P2, PT, R0, R5, PT ;  /* 0x000000050000720c */ /* 0x000fe40003f46070 */
[----:B------:R-:W-:-:S04]  /*0880*/  LOP3.LUT R0, R209, R11, RZ, 0x3c, !PT ;  /* 0x0000000bd1007212 */ /* 0x000fc800078e3cff */
[----:B------:R-:W-:-:S07]  /*0890*/  ISETP.GE.AND P1, PT, R0, RZ, PT ;  /* 0x000000ff0000720c */ /* 0x000fce0003f26270 */
[----:B------:R-:W-:Y:S02]  /*08a0*/  @P2 IADD3 R2, R2, 0x1, RZ ;  /* 0x0000000102022810 */ /* 0x000fe40007ffe0ff */
[----:B-1----:R-:W-:-:S03]  /*08b0*/  IADD3 R0, RZ, -R3, RZ ;  /* 0x80000003ff007210 */ /* 0x002fc60007ffe0ff */
[----:B------:R-:W-:Y:S02]  /*08c0*/  IMAD.MOV.U32 R4, RZ, RZ, R2 ;  /* 0x000000ffff047224 */ /* 0x000fe400078e0002 */
[----:B------:R-:W-:Y:S01]  /*08d0*/  IMAD.MOV.U32 R2, RZ, RZ, R0 ;  /* 0x000000ffff027224 */ /* 0x000fe200078e0000 */
[----:B------:R-:W-:Y:S01]  /*08e0*/  IABS R0, R10 ;  /* 0x0000000a00007213 */ /* 0x000fe20000000000 */
[----:B------:R-:W-:Y:S01]  /*08f0*/  @!P1 IMAD.MOV R4, RZ, RZ, -R4 ;  /* 0x000000ffff049224 */ /* 0x000fe200078e0a04 */
[----:B------:R-:W-:Y:S01]  /*0900*/  @!P0 LOP3.LUT R4, RZ, R11, RZ, 0x33, !PT ;  /* 0x0000000bff048212 */ /* 0x000fe200078e33ff */
[----:B------:R-:W-:Y:S01]  /*0910*/  IMAD R5, R2, R7, RZ ;  /* 0x0000000702057224 */ /* 0x000fe200078e02ff */
[----:B------:R-:W-:Y:S01]  /*0920*/  MOV R2, RZ ;  /* 0x000000ff00027202 */ /* 0x000fe20000000f00 */
[----:B------:R-:W-:Y:S01]  /*0930*/  IMAD.MOV R6, RZ, RZ, -R0 ;  /* 0x000000ffff067224 */ /* 0x000fe200078e0a00 */
[----:B------:R-:W-:-:S03]  /*0940*/  IABS R8, R4 ;  /* 0x0000000400087213 */ /* 0x000fc60000000000 */
        /* <DEDUP_REMOVED lines=19> */
[----:B------:R-:W-:-:S04]  /*0a80*/  IMAD R2, R10, R2, R4 ;  /* 0x000000020a027224 */ /* 0x000fc800078e0204 */
[----:B------:R-:W-:Y:S01]  /*0a90*/  IMAD R210, R2, 0x10000, R0 ;  /* 0x0001000002d27824 */ /* 0x000fe200078e0200 */
[----:B------:R-:W-:Y:S05]  /*0aa0*/  BRA `(.L_x_133) ;  /* 0x0000004000007947 */ /* 0x000fea0003800000 */
.L_x_124:
[----:B--2---:R-:W-:Y:S01]  /*0ab0*/  IMAD.MOV.U32 R209, RZ, RZ, RZ ;  /* 0x000000ffffd17224 */ /* 0x004fe200078e00ff */
[----:B------:R-:W-:Y:S01]  /*0ac0*/  MOV R210, RZ ;  /* 0x000000ff00d27202 */ /* 0x000fe20000000f00 */
[----:B------:R-:W-:Y:S01]  /*0ad0*/  IMAD.U32 R208, RZ, RZ, UR4 ;  /* 0x00000004ffd07e24 */ /* 0x000fe2000f8e00ff */
[----:B------:R-:W-:Y:S02]  /*0ae0*/  MOV R211, c[0x0][0x53c] ;  /* 0x00014f0000d37a02 */ /* 0x000fe40000000f00 */
.L_x_133:
[----:B------:R-:W-:Y:S01]  /*0af0*/  ISETP.NE.AND P0, PT, R13, RZ, PT ;  /* 0x000000ff0d00720c */ /* 0x000fe20003f05270 */
[----:B------:R-:W-:-:S12]  /*0b00*/  WARPSYNC 0xffffffff ;  /* 0xffffffff00007948 */ /* 0x000fd80003800000 */
[----:B------:R1:W-:Y:S04]  /*0b10*/  @!P0 STS.128 [0x20080], R208 ;  /* 0x020080d0ff008388 */ /* 0x0003e80000000c00 */
[----:B------:R-:W-:Y:S06]  /*0b20*/  BAR.ARV 0x5, 0x100 ;  /* 0x0144000000007b1d */ /* 0x000fec0000002000 */
.L_x_122:
[----:B-12---:R-:W-:-:S13]  /*0b30*/  ISETP.GE.AND P0, PT, R211, c[0x0][0x53c], PT ;  /* 0x00014f00d3007a0c */ /* 0x006fda0003f06270 */
[----:B------:R-:W-:Y:S05]  /*0b40*/  @P0 EXIT ;  /* 0x000000000000094d */ /* 0x000fea0003800000 */
[----:B------:R-:W1:Y:S02]  /*0b50*/  S2R R10, SR_TID.X ;  /* 0x00000000000a7919 */ /* 0x000e640000002100 */
[----:B-1----:R-:W-:-:S04]  /*0b60*/  SHF.R.S32.HI R9, RZ, 0x1f, R10 ;  /* 0x0000001fff097819 */ /* 0x002fc8000001140a */
[CC--:B------:R-:W-:Y:S02]  /*0b70*/  LEA.HI R2, R9.reuse, R10.reuse, RZ, 0x4 ;  /* 0x0000000a09027211 */ /* 0x0c0fe400078f20ff */
[----:B------:R-:W-:Y:S02]  /*0b80*/  LEA.HI R7, R9, R10, RZ, 0x2 ;  /* 0x0000000a09077211 */ /* 0x000fe400078f10ff */
[----:B------:R-:W-:Y:S02]  /*0b90*/  LOP3.LUT R0, R2, 0xfffffff0, RZ, 0xc0, !PT ;  /* 0xfffffff002007812 */ /* 0x000fe400078ec0ff */
[----:B------:R-:W-:Y:S02]  /*0ba0*/  SHF.R.S32.HI R4, RZ, 0x4, R2 ;  /* 0x00000004ff047819 */ /* 0x000fe40000011402 */
[----:B------:R-:W-:Y:S01]  /*0bb0*/  SHF.R.S32.HI R8, RZ, 0x2, R7 ;  /* 0x00000002ff087819 */ /* 0x000fe20000011407 */
[----:B------:R-:W-:Y:S01]  /*0bc0*/  IMAD.IADD R0, R10, 0x1, -R0 ;  /* 0x000000010a007824 */ /* 0x000fe200078e0a00 */
[----:B------:R-:W-:-:S02]  /*0bd0*/  LEA.HI R2, R2, R4, RZ, 0x1 ;  /* 0x0000000402027211 */ /* 0x000fc400078f08ff */
[----:B------:R-:W-:Y:S02]  /*0be0*/  SHF.R.S32.HI R5, RZ, 0x1f, R7 ;  /* 0x0000001fff057819 */ /* 0x000fe40000011407 */
[----:B------:R-:W-:Y:S02]  /*0bf0*/  SHF.R.S32.HI R6, RZ, 0x1f, R0 ;  /* 0x0000001fff067819 */ /* 0x000fe40000011400 */
[----:B------:R-:W-:Y:S02]  /*0c00*/  LOP3.LUT R3, R2, 0xfffffffe, RZ, 0xc0, !PT ;  /* 0xfffffffe02037812 */ /* 0x000fe400078ec0ff */
[----:B------:R-:W-:Y:S02]  /*0c10*/  LEA.HI R13, R6, R0, RZ, 0x3 ;  /* 0x00000000060d7211 */ /* 0x000fe400078f18ff */
[----:B------:R-:W-:Y:S01]  /*0c20*/  LEA.HI R198, R9, R10, RZ, 0x3 ;  /* 0x0000000a09c67211 */ /* 0x000fe200078f18ff */
[----:B------:R-:W-:Y:S01]  /*0c30*/  IMAD.IADD R11, R4, 0x1, -R3 ;  /* 0x00000001040b7824 */ /* 0x000fe200078e0a03 */
[----:B------:R-:W-:-:S02]  /*0c40*/  LOP3.LUT R3, R13, 0xfffffff8, RZ, 0xc0, !PT ;  /* 0xfffffff80d037812 */ /* 0x000fc400078ec0ff */
[----:B------:R-:W-:Y:S02]  /*0c50*/  LEA.HI R2, R5, R8, RZ, 0x3 ;  /* 0x0000000805027211 */ /* 0x000fe400078f18ff */
[----:B------:R-:W-:Y:S01]  /*0c60*/  LEA.HI R4, R9, R10, RZ, 0x5 ;  /* 0x0000000a09047211 */ /* 0x000fe200078f28ff */
[----:B------:R-:W-:Y:S01]  /*0c70*/  IMAD.IADD R6, R0, 0x1, -R3 ;  /* 0x0000000100067824 */ /* 0x000fe200078e0a03 */
[----:B------:R-:W-:Y:S02]  /*0c80*/  LOP3.LUT R216, R198, 0xfffffff8, RZ, 0xc0, !PT ;  /* 0xfffffff8c6d87812 */ /* 0x000fe400078ec0ff */
[----:B------:R-:W-:Y:S02]  /*0c90*/  LOP3.LUT R2, R2, 0xfffffff8, RZ, 0xc0, !PT ;  /* 0xfffffff802027812 */ /* 0x000fe400078ec0ff */
[----:B------:R-:W-:Y:S01]  /*0ca0*/  LOP3.LUT R0, R4, 0xffffffe0, RZ, 0xc0, !PT ;  /* 0xffffffe004007812 */ /* 0x000fe200078ec0ff */
[----:B------:R-:W-:Y:S01]  /*0cb0*/  IMAD.IADD R216, R10, 0x1, -R216 ;  /* 0x000000010ad87824 */ /* 0x000fe200078e0ad8 */
[----:B------:R-:W-:Y:S01]  /*0cc0*/  SHF.R.S32.HI R5, RZ, 0x5, R4 ;  /* 0x00000005ff057819 */ /* 0x000fe20000011404 */
[----:B------:R-:W-:Y:S01]  /*0cd0*/  IMAD.IADD R8, R8, 0x1, -R2 ;  /* 0x0000000108087824 */ /* 0x000fe200078e0a02 */
[----:B------:R-:W-:Y:S01]  /*0ce0*/  SHF.R.S32.HI R2, RZ, 0x1f, R4 ;  /* 0x0000001fff027819 */ /* 0x000fe20000011404 */
[----:B------:R-:W-:Y:S01]  /*0cf0*/  IMAD.IADD R16, R10, 0x1, -R0 ;  /* 0x000000010a107824 */ /* 0x000fe200078e0a00 */
[----:B------:R-:W-:Y:S01]  /*0d00*/  LOP3.LUT R3, R7, 0xfffffffc, RZ, 0xc0, !PT ;  /* 0xfffffffc07037812 */ /* 0x000fe200078ec0ff */
[----:B------:R-:W-:Y:S01]  /*0d10*/  IMAD.SHL.U32 R4, R216, 0x40, RZ ;  /* 0x00000040d8047824 */ /* 0x000fe200078e00ff */
[----:B------:R-:W-:Y:S01]  /*0d20*/  LEA.HI R0, R2, R5, RZ, 0x3 ;  /* 0x0000000502007211 */ /* 0x000fe200078f18ff */
[----:B------:R-:W-:Y:S01]  /*0d30*/  IMAD.SHL.U32 R138, R216, 0x4, RZ ;  /* 0x00000004d88a7824 */ /* 0x000fe200078e00ff */
[----:B------:R-:W-:Y:S01]  /*0d40*/  SHF.R.S32.HI R9, RZ, 0x1f, R16 ;  /* 0x0000001fff097819 */ /* 0x000fe20000011410 */
[----:B------:R-:W-:Y:S01]  /*0d50*/  IMAD.IADD R7, R10, 0x1, -R3 ;  /* 0x000000010a077824 */ /* 0x000fe200078e0a03 */
[----:B------:R-:W-:Y:S01]  /*0d60*/  LOP3.LUT R2, R4, 0x1c0, RZ, 0xc0, !PT ;  /* 0x000001c004027812 */ /* 0x000fe200078ec0ff */
[----:B------:R-:W-:Y:S01]  /*0d70*/  IMAD.SHL.U32 R12, R5, 0x400, RZ ;  /* 0x00000400050c7824 */ /* 0x000fe200078e00ff */
[----:B------:R-:W-:Y:S01]  /*0d80*/  LOP3.LUT R0, R0, 0xffffff8, RZ, 0xc0, !PT ;  /* 0x0ffffff800007812 */ /* 0x000fe200078ec0ff */
[----:B------:R-:W-:Y:S01]  /*0d90*/  IMAD.SHL.U32 R132, R216, 0x8, RZ ;  /* 0x00000008d8847824 */ /* 0x000fe200078e00ff */
[----:B------:R-:W-:-:S02]  /*0da0*/  LEA.HI R14, R9, R16, RZ, 0x2 ;  /* 0x00000010090e7211 */ /* 0x000fc400078f10ff */
[----:B------:R-:W-:Y:S01]  /*0db0*/  LOP3.LUT R10, R2, 0x8, R198, 0xf8, !PT ;  /* 0x00000008020a7812 */ /* 0x000fe200078ef8c6 */
[----:B------:R-:W-:Y:S01]  /*0dc0*/  IMAD.IADD R3, R5, 0x1, -R0 ;  /* 0x0000000105037824 */ /* 0x000fe200078e0a00 */
[----:B------:R-:W-:Y:S01]  /*0dd0*/  SHF.R.U32.HI R9, RZ, 0x3, R2 ;  /* 0x00000003ff097819 */ /* 0x000fe20000011602 */
[C---:B------:R-:W-:Y:S01]  /*0de0*/  IMAD R5, R7.reuse, 0x2, R12 ;  /* 0x0000000207057824 */ /* 0x040fe200078e020c */
[----:B------:R-:W-:Y:S02]  /*0df0*/  LOP3.LUT R4, R8, 0x1, RZ, 0xc0, !PT ;  /* 0x0000000108047812 */ /* 0x000fe400078ec0ff */
[----:B------:R-:W-:Y:S02]  /*0e00*/  SHF.R.S32.HI R2, RZ, 0x2, R14 ;  /* 0x00000002ff027819 */ /* 0x000fe4000001140e */
[----:B------:R-:W-:Y:S02]  /*0e10*/  LEA.HI R0, R7, R7, RZ, 0x1 ;  /* 0x0000000707007211 */ /* 0x000fe400078f08ff */
[----:B------:R-:W-:Y:S01]  /*0e20*/  ISETP.NE.U32.AND P0, PT, R4, 0x1, PT ;  /* 0x000000010400780c */ /* 0x000fe20003f05070 */
[----:B------:R-:W-:Y:S01]  /*0e30*/  IMAD R15, R3, 0x10, R2 ;  /* 0x00000010030f7824 */ /* 0x000fe200078e0202 */
[----:B------:R-:W-:Y:S01]  /*0e40*/  LOP3.LUT R9, R10, R9, RZ, 0x3c, !PT ;  /* 0x000000090a097212 */ /* 0x000fe200078e3cff */
[----:B------:R-:W-:Y:S01]  /*0e50*/  IMAD.SHL.U32 R4, R6, 0x40, RZ ;  /* 0x0000004006047824 */ /* 0x000fe200078e00ff */
[----:B------:R-:W-:Y:S01]  /*0e60*/  LOP3.LUT R2, R0, 0x1ffffffe, RZ, 0xc0, !PT ;  /* 0x1ffffffe00027812 */ /* 0x000fe200078ec0ff */
[C---:B------:R-:W-:Y:S01]  /*0e70*/  IMAD.SHL.U32 R3, R8.reuse, 0x40, RZ ;  /* 0x0000004008037824 */ /* 0x040fe200078e00ff */
[----:B------:R-:W-:Y:S01]  /*0e80*/  R2P PR, R8, 0x6 ;  /* 0x0000000608007804 */ /* 0x000fe20000000000 */
[C---:B------:R-:W-:Y:S01]  /*0e90*/  IMAD R0, R11.reuse, 0x200, R9 ;  /* 0x000002000b007824 */ /* 0x040fe200078e0209 */
[C---:B------:R-:W-:Y:S01]  /*0ea0*/  LOP3.LUT P4, RZ, R6.reuse, 0x2, RZ, 0xc0, !PT ;  /* 0x0000000206ff7812 */ /* 0x040fe2000788c0ff */
[----:B------:R-:W-:Y:S01]  /*0eb0*/  STL [R1+0x4], R15 ;  /* 0x0000040f01007387 */ /* 0x000fe20000100800 */
[----:B------:R-:W-:Y:S01]  /*0ec0*/  LOP3.LUT P3, RZ, R6, 0x4, RZ, 0xc0, !PT ;  /* 0x0000000406ff7812 */ /* 0x000fe2000786c0ff */
[----:B------:R-:W-:Y:S01]  /*0ed0*/  IMAD.SHL.U32 R6, R11, 0x8, RZ ;  /* 0x000000080b067824 */ /* 0x000fe200078e00ff */
[----:B------:R-:W-:Y:S01]  /*0ee0*/  SHF.R.S32.HI R198, RZ, 0x3, R198 ;  /* 0x00000003ffc67819 */ /* 0x000fe200000114c6 */
[----:B------:R-:W-:Y:S01]  /*0ef0*/  IMAD.IADD R11, R7, 0x1, -R2 ;  /* 0x00000001070b7824 */ /* 0x000fe200078e0a02 */
[----:B------:R-:W-:-:S02]  /*0f00*/  LOP3.LUT R2, R4, 0x1c0, RZ, 0xc0, !PT ;  /* 0x000001c004027812 */ /* 0x000fc400078ec0ff */
[----:B------:R-:W-:Y:S01]  /*0f10*/  LOP3.LUT R3, R3, 0x1c0, RZ, 0xc0, !PT ;  /* 0x000001c003037812 */ /* 0x000fe200078ec0ff */
[----:B------:R-:W-:Y:S01]  /*0f20*/  IMAD R11, R11, 0x8, R15 ;  /* 0x000000080b0b7824 */ /* 0x000fe200078e020f */
[----:B------:R-:W-:Y:S01]  /*0f30*/  LOP3.LUT R4, R2, 0x8, R6, 0xf8, !PT ;  /* 0x0000000802047812 */ /* 0x000fe200078ef806 */
[----:B------:R-:W-:Y:S01]  /*0f40*/  IMAD.SHL.U32 R6, R13, 0x40, RZ ;  /* 0x000000400d067824 */ /* 0x000fe200078e00ff */
[----:B------:R-:W-:Y:S02]  /*0f50*/  SHF.R.U32.HI R2, RZ, 0x3, R2 ;  /* 0x00000003ff027819 */ /* 0x000fe40000011602 */
[----:B------:R-:W-:Y:S01]  /*0f60*/  IADD3 R17, R198, 0x60, RZ ;  /* 0x00000060c6117810 */ /* 0x000fe20007ffe0ff */
[----:B------:R1:W-:Y:S01]  /*0f70*/  STL [R1+0x8], R11 ;  /* 0x0000080b01007387 */ /* 0x0003e20000100800 */
[----:B------:R-:W-:Y:S02]  /*0f80*/  IADD3 R140, R138, 0x40, RZ ;  /* 0x000000408a8c7810 */ /* 0x000fe40007ffe0ff */
[----:B------:R-:W-:-:S02]  /*0f90*/  LEA.HI R3, R3, R3, RZ, 0x1d ;  /* 0x0000000303037211 */ /* 0x000fc400078fe8ff */
[----:B------:R-:W-:Y:S01]  /*0fa0*/  IADD3 R18, R198, 0x40, RZ ;  /* 0x00000040c6127810 */ /* 0x000fe20007ffe0ff */
[----:B------:R-:W-:Y:S01]  /*0fb0*/  IMAD.IADD R134, R138, 0x1, R140 ;  /* 0x000000018a867824 */ /* 0x000fe200078e028c */
[----:B------:R-:W-:Y:S01]  /*0fc0*/  LOP3.LUT R8, R4, R2, RZ, 0x3c, !PT ;  /* 0x0000000204087212 */ /* 0x000fe200078e3cff */
[----:B------:R-:W-:Y:S01]  /*0fd0*/  IMAD.SHL.U32 R2, R17, 0x40, RZ ;  /* 0x0000004011027824 */ /* 0x000fe200078e00ff */
[----:B------:R-:W-:Y:S01]  /*0fe0*/  SHF.R.S32.HI R4, RZ, 0x1f, R17 ;  /* 0x0000001fff047819 */ /* 0x000fe20000011411 */
[----:B------:R-:W-:Y:S01]  /*0ff0*/  IMAD.IADD R10, R5, 0x1, R3 ;  /* 0x00000001050a7824 */ /* 0x000fe200078e0203 */
[----:B------:R-:W-:Y:S01]  /*1000*/  SHF.R.S32.HI R5, RZ, 0x1f, R18 ;  /* 0x0000001fff057819 */ /* 0x000fe20000011412 */
[----:B------:R-:W-:Y:S01]  /*1010*/  IMAD.SHL.U32 R3, R18, 0x40, RZ ;  /* 0x0000004012037824 */ /* 0x000fe200078e00ff */
[----:B------:R-:W-:Y:S01]  /*1020*/  LOP3.LUT R242, R2, 0x1c0, RZ, 0xc0, !PT ;  /* 0x000001c002f27812 */ /* 0x000fe200078ec0ff */
[----:B------:R-:W-:Y:S01]  /*1030*/  IMAD.SHL.U32 R223, R10, 0x2, RZ ;  /* 0x000000020adf7824 */ /* 0x000fe200078e00ff */
[----:B------:R-:W-:Y:S01]  /*1040*/  SHF.R.S32.HI R2, RZ, 0x1f, R134 ;  /* 0x0000001fff027819 */ /* 0x000fe20000011486 */
[----:B------:R-:W-:Y:S01]  /*1050*/  IMAD.MOV.U32 R10, RZ, RZ, 0x40 ;  /* 0x00000040ff0a7424 */ /* 0x000fe200078e00ff */
[----:B------:R-:W-:-:S02]  /*1060*/  LEA.HI R5, R5, R18, RZ, 0x3 ;  /* 0x0000001205057211 */ /* 0x000fc400078f18ff */
[----:B------:R-:W-:Y:S02]  /*1070*/  LOP3.LUT R243, R3, 0x1c0, RZ, 0xc0, !PT ;  /* 0x000001c003f37812 */ /* 0x000fe400078ec0ff */
[----:B------:R-:W-:Y:S01]  /*1080*/  LEA.HI R4, R4, R17, RZ, 0x3 ;  /* 0x0000001104047211 */ /* 0x000fe200078f18ff */
[----:B------:R-:W-:Y:S01]  /*1090*/  IMAD.SHL.U32 R7, R5, 0x40, RZ ;  /* 0x0000004005077824 */ /* 0x000fe200078e00ff */
[CC--:B------:R-:W-:Y:S02]  /*10a0*/  LEA.HI R3, R2.reuse, R134.reuse, RZ, 0x6 ;  /* 0x0000008602037211 */ /* 0x0c0fe400078f30ff */
[----:B------:R-:W-:Y:S01]  /*10b0*/  LEA.HI R2, R2, R134, RZ, 0x3 ;  /* 0x0000008602027211 */ /* 0x000fe200078f18ff */
[----:B------:R-:W-:Y:S01]  /*10c0*/  IMAD.SHL.U32 R9, R4, 0x40, RZ ;  /* 0x0000004004097824 */ /* 0x000fe200078e00ff */
[----:B------:R-:W-:Y:S01]  /*10d0*/  LOP3.LUT R4, R6, 0xfffffe00, RZ, 0xc0, !PT ;  /* 0xfffffe0006047812 */ /* 0x000fe200078ec0ff */
[----:B------:R-:W-:Y:S01]  /*10e0*/  IMAD.SHL.U32 R5, R3, 0x80, RZ ;  /* 0x0000008003057824 */ /* 0x000fe200078e00ff */
[----:B------:R-:W-:-:S02]  /*10f0*/  SHF.R.U32.HI R18, RZ, 0x3, R243 ;  /* 0x00000003ff127819 */ /* 0x000fc400000116f3 */
[----:B------:R-:W-:Y:S02]  /*1100*/  SHF.R.U32.HI R17, RZ, 0x3, R242 ;  /* 0x00000003ff117819 */ /* 0x000fe400000116f2 */
[--C-:B------:R-:W-:Y:S02]  /*1110*/  LOP3.LUT R6, R243, 0x38, R2.reuse, 0xf8, !PT ;  /* 0x00000038f3067812 */ /* 0x100fe400078ef802 */
[----:B------:R-:W-:Y:S02]  /*1120*/  LOP3.LUT R3, R242, 0x38, R2, 0xf8, !PT ;  /* 0x00000038f2037812 */ /* 0x000fe400078ef802 */
[----:B------:R-:W-:Y:S02]  /*1130*/  LOP3.LUT R2, R5, 0xffffe000, RZ, 0xc0, !PT ;  /* 0xffffe00005027812 */ /* 0x000fe400078ec0ff */
[----:B------:R-:W-:Y:S02]  /*1140*/  LOP3.LUT R245, R7, 0xfffffe00, RZ, 0xc0, !PT ;  /* 0xfffffe0007f57812 */ /* 0x000fe400078ec0ff */
[----:B------:R-:W-:-:S02]  /*1150*/  LOP3.LUT R5, R6, R18, RZ, 0x3c, !PT ;  /* 0x0000001206057212 */ /* 0x000fc400078e3cff */
[----:B------:R-:W-:Y:S02]  /*1160*/  LOP3.LUT R244, R9, 0xfffffe00, RZ, 0xc0, !PT ;  /* 0xfffffe0009f47812 */ /* 0x000fe400078ec0ff */
[----:B------:R-:W-:Y:S02]  /*1170*/  LOP3.LUT R3, R3, R17, RZ, 0x3c, !PT ;  /* 0x0000001103037212 */ /* 0x000fe400078e3cff */
[-C--:B------:R-:W-:Y:S02]  /*1180*/  IADD3 R9, R5, R2.reuse, R245 ;  /* 0x0000000205097210 */ /* 0x080fe40007ffe0f5 */
[----:B------:R-:W-:Y:S02]  /*1190*/  IADD3 R7, R3, R2, R244 ;  /* 0x0000000203077210 */ /* 0x000fe40007ffe0f4 */
[----:B------:R-:W-:Y:S02]  /*11a0*/  LOP3.LUT R2, R14, 0x7ffffffc, RZ, 0xc0, !PT ;  /* 0x7ffffffc0e027812 */ /* 0x000fe400078ec0ff */
[----:B------:R-:W-:-:S02]  /*11b0*/  IADD3 R3, R8, R4, R12 ;  /* 0x0000000408037210 */ /* 0x000fc40007ffe00c */
[C---:B------:R-:W-:Y:S01]  /*11c0*/  IADD3 R5, R223.reuse, 0x80, RZ ;  /* 0x00000080df057810 */ /* 0x040fe20007ffe0ff */
[----:B------:R-:W-:Y:S01]  /*11d0*/  IMAD.IADD R2, R16, 0x1, -R2 ;  /* 0x0000000110027824 */ /* 0x000fe200078e0a02 */
[----:B------:R-:W-:Y:S01]  /*11e0*/  LOP3.LUT R4, R8, R4, RZ, 0xfc, !PT ;  /* 0x0000000408047212 */ /* 0x000fe200078efcff */
[----:B------:R-:W-:Y:S01]  /*11f0*/  IMAD.MOV.U32 R8, RZ, RZ, 0x20 ;  /* 0x00000020ff087424 */ /* 0x000fe200078e00ff */
[----:B------:R-:W-:Y:S01]  /*1200*/  IADD3 R224, R223, 0x70, RZ ;  /* 0x00000070dfe07810 */ /* 0x000fe20007ffe0ff */
[----:B------:R-:W-:Y:S01]  /*1210*/  IMAD.SHL.U32 R199, R2, 0x2, RZ ;  /* 0x0000000202c77824 */ /* 0x000fe200078e00ff */
[----:B------:R-:W-:Y:S02]  /*1220*/  @P0 IADD3 R224, R5, 0x10, RZ ;  /* 0x0000001005e00810 */ /* 0x000fe40007ffe0ff */
[----:B------:R-:W-:Y:S02]  /*1230*/  IADD3 R5, R198, 0x20, RZ ;  /* 0x00000020c6057810 */ /* 0x000fe40007ffe0ff */
[----:B------:R-:W-:-:S02]  /*1240*/  SEL R5, R8, 0xffffffe0, !P1 ;  /* 0xffffffe008057807 */ /* 0x000fc40004800000 */
[----:B------:R-:W-:Y:S02]  /*1250*/  SEL R2, R8, 0xffffffe0, !P4 ;  /* 0xffffffe008027807 */ /* 0x000fe40006000000 */
[----:B------:R-:W-:Y:S01]  /*1260*/  LEA R182, R3, 0x10080, 0x1 ;  /* 0x0001008003b67811 */ /* 0x000fe200078e08ff */
[----:B------:R-:W-:Y:S01]  /*1270*/  IMAD.IADD R226, R223, 0x1, R5 ;  /* 0x00000001dfe27824 */ /* 0x000fe200078e0205 */
[----:B------:R-:W-:Y:S01]  /*1280*/  LEA R178, R4, 0x8080, 0x1 ;  /* 0x0000808004b27811 */ /* 0x000fe200078e08ff */
[----:B------:R-:W-:Y:S01]  /*1290*/  IMAD.IADD R225, R5, 0x1, R224 ;  /* 0x0000000105e17824 */ /* 0x000fe200078e02e0 */
[----:B------:R-:W-:Y:S01]  /*12a0*/  LEA R176, R0, 0xc080, 0x1 ;  /* 0x0000c08000b07811 */ /* 0x000fe200078e08ff */
[----:B------:R-:W-:Y:S01]  /*12b0*/  IMAD.IADD R183, R182, 0x1, R2 ;  /* 0x00000001b6b77824 */ /* 0x000fe200078e0202 */
[----:B------:R-:W-:Y:S01]  /*12c0*/  SEL R6, R10, 0xffffffc0, !P2 ;  /* 0xffffffc00a067807 */ /* 0x000fe20005000000 */
[----:B------:R-:W-:Y:S01]  /*12d0*/  IMAD.IADD R179, R2, 0x1, R178 ;  /* 0x0000000102b37824 */ /* 0x000fe200078e02b2 */
[----:B------:R-:W-:-:S02]  /*12e0*/  SEL R0, R10, 0xffffffc0, !P3 ;  /* 0xffffffc00a007807 */ /* 0x000fc40005800000 */
[----:B------:R-:W-:Y:S01]  /*12f0*/  IADD3 R241, R199, 0x8, RZ ;  /* 0x00000008c7f17810 */ /* 0x000fe20007ffe0ff */
[----:B------:R-:W-:Y:S01]  /*1300*/  IMAD.IADD R230, R223, 0x1, R6 ;  /* 0x00000001dfe67824 */ /* 0x000fe200078e0206 */
[C---:B------:R-:W-:Y:S01]  /*1310*/  IADD3 R240, R199.reuse, 0x10, RZ ;  /* 0x00000010c7f07810 */ /* 0x040fe20007ffe0ff */
[C---:B------:R-:W-:Y:S01]  /*1320*/  IMAD.IADD R229, R6.reuse, 0x1, R226 ;  /* 0x0000000106e57824 */ /* 0x040fe200078e02e2 */
[C---:B------:R-:W-:Y:S01]  /*1330*/  IADD3 R239, R199.reuse, 0x18, RZ ;  /* 0x00000018c7ef7810 */ /* 0x040fe20007ffe0ff */
[----:B------:R-:W-:Y:S01]  /*1340*/  IMAD.IADD R228, R6, 0x1, R224 ;  /* 0x0000000106e47824 */ /* 0x000fe200078e02e0 */
[----:B------:R-:W-:Y:S01]  /*1350*/  IADD3 R238, R199, 0x20, RZ ;  /* 0x00000020c7ee7810 */ /* 0x000fe20007ffe0ff */
[----:B------:R-:W-:Y:S01]  /*1360*/  IMAD.IADD R227, R225, 0x1, R6 ;  /* 0x00000001e1e37824 */ /* 0x000fe200078e0206 */
[C---:B------:R-:W-:Y:S01]  /*1370*/  IADD3 R237, R199.reuse, 0x28, RZ ;  /* 0x00000028c7ed7810 */ /* 0x040fe20007ffe0ff */
[----:B------:R-:W-:Y:S01]  /*1380*/  IMAD.IADD R185, R182, 0x1, R0 ;  /* 0x00000001b6b97824 */ /* 0x000fe200078e0200 */
[C---:B------:R-:W-:Y:S01]  /*1390*/  IADD3 R236, R199.reuse, 0x30, RZ ;  /* 0x00000030c7ec7810 */ /* 0x040fe20007ffe0ff */
[C---:B------:R-:W-:Y:S01]  /*13a0*/  IMAD.IADD R181, R0.reuse, 0x1, R178 ;  /* 0x0000000100b57824 */ /* 0x040fe200078e02b2 */
[----:B------:R-:W-:Y:S01]  /*13b0*/  IADD3 R235, R199, 0x38, RZ ;  /* 0x00000038c7eb7810 */ /* 0x000fe20007ffe0ff */
[----:B------:R-:W-:Y:S01]  /*13c0*/  IMAD.IADD R184, R183, 0x1, R0 ;  /* 0x00000001b7b87824 */ /* 0x000fe200078e0200 */
[C---:B------:R-:W-:Y:S01]  /*13d0*/  IADD3 R234, R199.reuse, 0x40, RZ ;  /* 0x00000040c7ea7810 */ /* 0x040fe20007ffe0ff */
[----:B------:R-:W-:Y:S01]  /*13e0*/  IMAD.IADD R180, R0, 0x1, R179 ;  /* 0x0000000100b47824 */ /* 0x000fe200078e02b3 */
[----:B------:R-:W-:-:S02]  /*13f0*/  IADD3 R233, R199, 0x48, RZ ;  /* 0x00000048c7e97810 */ /* 0x000fc40007ffe0ff */
[----:B------:R-:W-:Y:S02]  /*1400*/  SHF.R.S32.HI R8, RZ, 0x1f, R241 ;  /* 0x0000001fff087819 */ /* 0x000fe400000114f1 */
[C---:B------:R-:W-:Y:S02]  /*1410*/  IADD3 R142, R138.reuse, 0x20, RZ ;  /* 0x000000208a8e7810 */ /* 0x040fe40007ffe0ff */
[----:B------:R-:W-:Y:S02]  /*1420*/  IADD3 R141, R138, 0x60, RZ ;  /* 0x000000608a8d7810 */ /* 0x000fe40007ffe0ff */
[C---:B------:R-:W-:Y:S02]  /*1430*/  IADD3 R196, R132.reuse, 0x80, RZ ;  /* 0x0000008084c47810 */ /* 0x040fe40007ffe0ff */
[----:B------:R-:W-:Y:S02]  /*1440*/  IADD3 R197, R132, 0xc0, RZ ;  /* 0x000000c084c57810 */ /* 0x000fe40007ffe0ff */
[----:B------:R-:W-:-:S02]  /*1450*/  IADD3 R231, R199, 0x50, RZ ;  /* 0x00000050c7e77810 */ /* 0x000fc40007ffe0ff */
[----:B-1----:R-:W-:Y:S02]  /*1460*/  SHF.R.S32.HI R11, RZ, 0x1f, R240 ;  /* 0x0000001fff0b7819 */ /* 0x002fe400000114f0 */
[----:B------:R-:W-:Y:S02]  /*1470*/  SHF.R.S32.HI R10, RZ, 0x1f, R239 ;  /* 0x0000001fff0a7819 */ /* 0x000fe400000114ef */
[----:B------:R-:W-:Y:S02]  /*1480*/  SHF.R.S32.HI R8, RZ, 0x1f, R238 ;  /* 0x0000001fff087819 */ /* 0x000fe400000114ee */
[----:B------:R-:W-:Y:S02]  /*1490*/  SHF.R.S32.HI R252, RZ, 0x1f, R237 ;  /* 0x0000001ffffc7819 */ /* 0x000fe400000114ed */
[----:B------:R-:W-:Y:S02]  /*14a0*/  SHF.R.S32.HI R251, RZ, 0x1f, R236 ;  /* 0x0000001ffffb7819 */ /* 0x000fe400000114ec */
[----:B------:R-:W-:-:S02]  /*14b0*/  SHF.R.S32.HI R250, RZ, 0x1f, R235 ;  /* 0x0000001ffffa7819 */ /* 0x000fc400000114eb */
[----:B------:R-:W-:Y:S02]  /*14c0*/  SHF.R.S32.HI R249, RZ, 0x1f, R234 ;  /* 0x0000001ffff97819 */ /* 0x000fe400000114ea */
[----:B------:R-:W-:Y:S02]  /*14d0*/  SHF.R.S32.HI R248, RZ, 0x1f, R233 ;  /* 0x0000001ffff87819 */ /* 0x000fe400000114e9 */
[----:B------:R-:W-:Y:S02]  /*14e0*/  LEA R247, R9, 0x10080, 0x1 ;  /* 0x0001008009f77811 */ /* 0x000fe400078e08ff */
[----:B------:R-:W-:Y:S02]  /*14f0*/  LEA R246, R7, 0x10080, 0x1 ;  /* 0x0001008007f67811 */ /* 0x000fe400078e08ff */
.L_x_288:
[----:B------:R-:W-:-:S04]  /*1500*/  IMAD.MOV.U32 R12, RZ, RZ, 0x4 ;  /* 0x00000004ff0c7424 */ /* 0x000fc800078e00ff */
[----:B------:R-:W-:-:S05]  /*1510*/  IMAD.WIDE R2, R211, R12, c[0x0][0x588] ;  /* 0x00016200d3027625 */ /* 0x000fca00078e020c */
[----:B------:R-:W2:Y:S01]  /*1520*/  LDG.E R206, [R2.64] ;  /* 0x0000000602ce7981 */ /* 0x000ea2000c1e1900 */
[----:B------:R-:W-:Y:S01]  /*1530*/  ISETP.NE.U32.AND P4, PT, RZ, c[0x0][0x360], PT ;  /* 0x0000d800ff007a0c */ /* 0x000fe20003f85070 */
[----:B------:R-:W-:Y:S01]  /*1540*/  CS2R R116, SRZ ;  /* 0x0000000000747805 */ /* 0x000fe2000001ff00 */
[----:B------:R-:W-:Y:S02]  /*1550*/  ISETP.NE.U32.AND P0, PT, RZ, c[0x0][0x370], PT ;  /* 0x0000dc00ff007a0c */ /* 0x000fe40003f05070 */
[----:B------:R-:W-:Y:S02]  /*1560*/  ISETP.NE.AND.EX P4, PT, RZ, c[0x0][0x364], PT, P4 ;  /* 0x0000d900ff007a0c */ /* 0x000fe40003f85340 */
[----:B------:R-:W-:Y:S02]  /*1570*/  ISETP.NE.AND.EX P2, PT, RZ, c[0x0][0x374], PT, P0 ;  /* 0x0000dd00ff007a0c */ /* 0x000fe40003f45300 */
[----:B------:R-:W-:Y:S02]  /*1580*/  ISETP.NE.U32.AND P3, PT, RZ, c[0x0][0x348], PT ;  /* 0x0000d200ff007a0c */ /* 0x000fe40003f65070 */
[----:B------:R-:W-:-:S02]  /*1590*/  ISETP.NE.U32.AND P5, PT, RZ, c[0x0][0x358], PT ;  /* 0x0000d600ff007a0c */ /* 0x000fc40003fa5070 */
[----:B------:R-:W-:Y:S02]  /*15a0*/  ISETP.NE.AND.EX P3, PT, RZ, c[0x0][0x34c], PT, P3 ;  /* 0x0000d300ff007a0c */ /* 0x000fe40003f65330 */
[----:B------:R-:W-:Y:S01]  /*15b0*/  ISETP.NE.AND.EX P5, PT, RZ, c[0x0][0x35c], PT, P5 ;  /* 0x0000d700ff007a0c */ /* 0x000fe20003fa5350 */
[----:B------:R-:W-:Y:S02]  /*15c0*/  IMAD.MOV.U32 R118, RZ, RZ, RZ ;  /* 0x000000ffff767224 */ /* 0x000fe400078e00ff */
[----:B------:R-:W-:Y:S01]  /*15d0*/  IMAD.MOV.U32 R11, RZ, RZ, RZ ;  /* 0x000000ffff0b7224 */ /* 0x000fe200078e00ff */
[----:B--2---:R-:W-:Y:S02]  /*15e0*/  SHF.R.S32.HI R221, RZ, 0x1f, R206 ;  /* 0x0000001fffdd7819 */ /* 0x004fe400000114ce */
[C---:B------:R-:W-:Y:S02]  /*15f0*/  @P4 LEA R2, P0, R206.reuse, c[0x0][0x360], 0x2 ;  /* 0x0000d800ce024a11 */ /* 0x040fe400078010ff */
[----:B------:R-:W-:-:S02]  /*1600*/  @P2 LEA R4, P1, R206, c[0x0][0x370], 0x2 ;  /* 0x0000dc00ce042a11 */ /* 0x000fc400078210ff */
[C-C-:B------:R-:W-:Y:S02]  /*1610*/  @P4 LEA.HI.X R3, R206.reuse, c[0x0][0x364], R221.reuse, 0x2, P0 ;  /* 0x0000d900ce034a11 */ /* 0x140fe400000f14dd */
[----:B------:R-:W-:Y:S02]  /*1620*/  ISETP.NE.U32.AND P0, PT, RZ, c[0x0][0x350], PT ;  /* 0x0000d400ff007a0c */ /* 0x000fe40003f05070 */
[----:B------:R-:W-:Y:S01]  /*1630*/  @P2 LEA.HI.X R5, R206, c[0x0][0x374], R221, 0x2, P1 ;  /* 0x0000dd00ce052a11 */ /* 0x000fe200008f14dd */
[----:B------:R1:W5:Y:S01]  /*1640*/  @P4 LDG.E R122, [R2.64] ;  /* 0x00000006027a4981 */ /* 0x000362000c1e1900 */
[----:B------:R-:W-:-:S03]  /*1650*/  ISETP.NE.AND.EX P6, PT, RZ, c[0x0][0x354], PT, P0 ;  /* 0x0000d500ff007a0c */ /* 0x000fc60003fc5300 */
[----:B------:R2:W5:Y:S01]  /*1660*/  @P2 LDG.E R117, [R4.64] ;  /* 0x0000000604752981 */ /* 0x000562000c1e1900 */
[----:B------:R-:W-:-:S04]  /*1670*/  LEA R6, P2, R206, c[0x0][0x348], 0x2 ;  /* 0x0000d200ce067a11 */ /* 0x000fc800078410ff */
[----:B------:R-:W-:-:S05]  /*1680*/  LEA.HI.X R7, R206, c[0x0][0x34c], R221, 0x2, P2 ;  /* 0x0000d300ce077a11 */ /* 0x000fca00010f14dd */
[----:B------:R3:W5:Y:S01]  /*1690*/  @P3 LDG.E R118, [R6.64] ;  /* 0x0000000606763981 */ /* 0x000762000c1e1900 */
[C---:B-1----:R-:W-:Y:S02]  /*16a0*/  LEA R2, P0, R206.reuse, c[0x0][0x358], 0x2 ;  /* 0x0000d600ce027a11 */ /* 0x042fe400078010ff */
[C---:B--2---:R-:W-:Y:S02]  /*16b0*/  LEA R4, P1, R206.reuse, c[0x0][0x350], 0x2 ;  /* 0x0000d400ce047a11 */ /* 0x044fe400078210ff */
[C-C-:B------:R-:W-:Y:S02]  /*16c0*/  LEA.HI.X R3, R206.reuse, c[0x0][0x35c], R221.reuse, 0x2, P0 ;  /* 0x0000d700ce037a11 */ /* 0x140fe400000f14dd */
[----:B------:R-:W-:-:S03]  /*16d0*/  LEA.HI.X R5, R206, c[0x0][0x354], R221, 0x2, P1 ;  /* 0x0000d500ce057a11 */ /* 0x000fc600008f14dd */
[----:B------:R3:W5:Y:S04]  /*16e0*/  @P5 LDG.E R11, [R2.64] ;  /* 0x00000006020b5981 */ /* 0x000768000c1e1900 */
[----:B------:R3:W5:Y:S01]  /*16f0*/  @P6 LDG.E R116, [R4.64] ;  /* 0x0000000604746981 */ /* 0x000762000c1e1900 */
[----:B------:R-:W-:Y:S01]  /*1700*/  YIELD ;  /* 0x0000000000007946 */ /* 0x000fe20003800000 */
[----:B------:R-:W-:Y:S02]  /*1710*/  P2R R14, PR, RZ, 0x40 ;  /* 0x00000040ff0e7803 */ /* 0x000fe40000000000 */
[----:B------:R-:W-:Y:S01]  /*1720*/  LOP3.LUT R217, R210, 0xffff, RZ, 0xc0, !PT ;  /* 0x0000ffffd2d97812 */ /* 0x000fe200078ec0ff */
[----:B------:R-:W-:Y:S05]  /*1730*/  @P4 BRA `(.L_x_134) ;  /* 0x0000005000004947 */ /* 0x000fea0003800000 */
[----:B-----5:R-:W-:Y:S01]  /*1740*/  MOV R122, c[0x0][0x168] ;  /* 0x00005a00007a7a02 */ /* 0x020fe20000000f00 */
[----:B------:R-:W-:Y:S05]  /*1750*/  @!P3 BRA `(.L_x_134) ;  /* 0x000000300000b947 */ /* 0x000fea0003800000 */
[----:B------:R-:W2:Y:S04]  /*1760*/  LDG.E R8, [R6.64] ;  /* 0x0000000606087981 */ /* 0x000ea8000c1e1900 */
[----:B------:R-:W2:Y:S02]  /*1770*/  LDG.E R0, [R6.64+0x4] ;  /* 0x0000040606007981 */ /* 0x000ea4000c1e1900 */
[----:B--2---:R-:W-:-:S02]  /*1780*/  IADD3 R122, -R8, R0, RZ ;  /* 0x00000000087a7210 */ /* 0x004fc40007ffe1ff */
.L_x_134:
[----:B------:R-:W-:-:S04]  /*1790*/  ISETP.NE.U32.AND P0, PT, RZ, c[0x0][0x368], PT ;  /* 0x0000da00ff007a0c */ /* 0x000fc80003f05070 */
[----:B------:R-:W-:-:S13]  /*17a0*/  ISETP.NE.AND.EX P0, PT, RZ, c[0x0][0x36c], PT, P0 ;  /* 0x0000db00ff007a0c */ /* 0x000fda0003f05300 */
[----:B------:R-:W-:Y:S05]  /*17b0*/  @!P0 BRA `(.L_x_135) ;  /* 0x0000004000008947 */ /* 0x000fea0003800000 */
[----:B---3--:R-:W-:-:S04]  /*17c0*/  LEA R4, P0, R206, c[0x0][0x368], 0x2 ;  /* 0x0000da00ce047a11 */ /* 0x008fc800078010ff */
[----:B------:R-:W-:-:S05]  /*17d0*/  LEA.HI.X R5, R206, c[0x0][0x36c], R221, 0x2, P0 ;  /* 0x0000db00ce057a11 */ /* 0x000fca00000f14dd */
[----:B------:R1:W5:Y:S01]  /*17e0*/  LDG.E R9, [R4.64] ;  /* 0x0000000604097981 */ /* 0x000362000c1e1900 */
[----:B------:R-:W-:Y:S05]  /*17f0*/  BRA `(.L_x_136) ;  /* 0x0000005000007947 */ /* 0x000fea0003800000 */
.L_x_135:
[----:B------:R-:W-:Y:S01]  /*1800*/  MOV R9, c[0x0][0x1d0] ;  /* 0x0000740000097a02 */ /* 0x000fe20000000f00 */
[----:B------:R-:W-:Y:S05]  /*1810*/  @!P6 BRA `(.L_x_136) ;  /* 0x000000300000e947 */ /* 0x000fea0003800000 */
[----:B---3--:R-:W2:Y:S04]  /*1820*/  LDG.E R6, [R4.64] ;  /* 0x0000000604067981 */ /* 0x008ea8000c1e1900 */
[----:B------:R-:W2:Y:S02]  /*1830*/  LDG.E R0, [R4.64+0x4] ;  /* 0x0000040604007981 */ /* 0x000ea4000c1e1900 */
[----:B--2---:R-:W-:Y:S02]  /*1840*/  IADD3 R9, -R6, R0, RZ ;  /* 0x0000000006097210 */ /* 0x004fe40007ffe1ff */
.L_x_136:
[----:B-1-3--:R1:W2:Y:S04]  /*1850*/  @P5 LDG.E R5, [R2.64] ;  /* 0x0000000602055981 */ /* 0x00a2a8000c1e1900 */
[----:B------:R1:W2:Y:S01]  /*1860*/  @P5 LDG.E R4, [R2.64+0x4] ;  /* 0x0000040602045981 */ /* 0x0002a2000c1e1900 */
[----:B------:R-:W-:Y:S01]  /*1870*/  ISETP.NE.U32.AND P0, PT, RZ, c[0x0][0x378], PT ;  /* 0x0000de00ff007a0c */ /* 0x000fe20003f05070 */
[----:B-----5:R-:W-:-:S03]  /*1880*/  IMAD.MOV.U32 R112, RZ, RZ, R9 ;  /* 0x000000ffff707224 */ /* 0x020fc600078e0009 */
[----:B------:R-:W-:Y:S01]  /*1890*/  ISETP.NE.AND.EX P1, PT, RZ, c[0x0][0x37c], PT, P0 ;  /* 0x0000df00ff007a0c */ /* 0x000fe20003f25300 */
[----:B------:R-:W-:Y:S01]  /*18a0*/  IMAD.MOV.U32 R66, RZ, RZ, c[0x0][0x228] ;  /* 0x00008a00ff427624 */ /* 0x000fe200078e00ff */
[----:B------:R-:W-:-:S04]  /*18b0*/  LOP3.LUT R0, R210, 0xff000000, RZ, 0xc0, !PT ;  /* 0xff000000d2007812 */ /* 0x000fc800078ec0ff */
[----:B------:R-:W-:-:S07]  /*18c0*/  SHF.R.U32.HI R0, RZ, 0x8, R0 ;  /* 0x00000008ff007819 */ /* 0x000fce0000011600 */
[----:B-1----:R-:W-:-:S04]  /*18d0*/  @P1 LEA R2, P0, R206, c[0x0][0x378], 0x2 ;  /* 0x0000de00ce021a11 */ /* 0x002fc800078010ff */
[----:B------:R-:W-:-:S05]  /*18e0*/  @P1 LEA.HI.X R3, R206, c[0x0][0x37c], R221, 0x2, P0 ;  /* 0x0000df00ce031a11 */ /* 0x000fca00000f14dd */
[----:B------:R1:W5:Y:S01]  /*18f0*/  @P1 LDG.E R112, [R2.64] ;  /* 0x0000000602701981 */ /* 0x000362000c1e1900 */
[----:B------:R-:W-:Y:S01]  /*1900*/  BSSY B0, `(.L_x_137) ;  /* 0x000002e000007945 */ /* 0x000fe20003800000 */
[----:B-1----:R-:W-:-:S04]  /*1910*/  LOP3.LUT R2, R210, 0xff0000, RZ, 0xc0, !PT ;  /* 0x00ff0000d2027812 */ /* 0x002fc800078ec0ff */
[----:B------:R-:W-:-:S04]  /*1920*/  LEA.HI R3, R2, R0, RZ, 0x10 ;  /* 0x0000000002037211 */ /* 0x000fc800078f80ff */
[----:B------:R-:W-:Y:S02]  /*1930*/  SHF.R.U32.HI R222, RZ, 0x10, R3 ;  /* 0x00000010ffde7819 */ /* 0x000fe40000011603 */
[----:B------:R-:W-:Y:S02]  /*1940*/  LOP3.LUT R232, R3, 0xff, RZ, 0xc0, !PT ;  /* 0x000000ff03e87812 */ /* 0x000fe400078ec0ff */
[----:B------:R-:W-:-:S04]  /*1950*/  ISETP.NE.AND P1, PT, R222, RZ, PT ;  /* 0x000000ffde00720c */ /* 0x000fc80003f25270 */
[----:B------:R-:W-:Y:S01]  /*1960*/  SEL R111, R222, c[0x0][0x338], P1 ;  /* 0x0000ce00de6f7a07 */ /* 0x000fe20000800000 */
[----:B--2---:R-:W-:Y:S02]  /*1970*/  @P5 IMAD.IADD R66, R4, 0x1, -R5 ;  /* 0x0000000104425824 */ /* 0x004fe400078e0a05 */
[----:B------:R-:W-:-:S04]  /*1980*/  IMAD.IADD R5, R9, 0x1, -R117 ;  /* 0x0000000109057824 */ /* 0x000fc800078e0a75 */
[----:B------:R-:W-:-:S05]  /*1990*/  IMAD.IADD R131, R5, 0x1, R66 ;  /* 0x0000000105837824 */ /* 0x000fca00078e0242 */
[C---:B------:R-:W-:Y:S02]  /*19a0*/  ISETP.GE.AND P0, PT, R131.reuse, 0x1, PT ;  /* 0x000000018300780c */ /* 0x040fe40003f06270 */
[----:B------:R-:W-:-:S04]  /*19b0*/  IADD3 R0, R131, 0x1f, RZ ;  /* 0x0000001f83007810 */ /* 0x000fc80007ffe0ff */
[----:B------:R-:W-:-:S04]  /*19c0*/  SHF.R.S32.HI R2, RZ, 0x1f, R0 ;  /* 0x0000001fff027819 */ /* 0x000fc80000011400 */
[----:B------:R-:W-:Y:S01]  /*19d0*/  LEA.HI R2, R2, R0, RZ, 0x5 ;  /* 0x0000000002027211 */ /* 0x000fe200078f28ff */
[----:B------:R-:W-:-:S03]  /*19e0*/  IMAD.MOV.U32 R0, RZ, RZ, RZ ;  /* 0x000000ffff007224 */ /* 0x000fc600078e00ff */
[----:B------:R-:W-:Y:S01]  /*19f0*/  SHF.R.S32.HI R115, RZ, 0x5, R2 ;  /* 0x00000005ff737819 */ /* 0x000fe20000011402 */
[----:B------:R-:W-:Y:S05]  /*1a00*/  @!P0 BRA `(.L_x_138) ;  /* 0x000001d000008947 */ /* 0x000fea0003800000 */
[----:B------:R-:W-:Y:S02]  /*1a10*/  IABS R0, R111 ;  /* 0x0000006f00007213 */ /* 0x000fe40000000000 */
[----:B------:R-:W-:-:S03]  /*1a20*/  IADD3 R6, R115, -0x1, R111 ;  /* 0xffffffff73067810 */ /* 0x000fc60007ffe06f */
[----:B------:R-:W-:Y:S01]  /*1a30*/  IMAD.MOV.U32 R4, RZ, RZ, R0 ;  /* 0x000000ffff047224 */ /* 0x000fe200078e0000 */
[----:B------:R-:W-:-:S03]  /*1a40*/  IABS R10, R6 ;  /* 0x00000006000a7213 */ /* 0x000fc60000000000 */
[----:B------:R-:W1:Y:S08]  /*1a50*/  I2F.RP R2, R4 ;  /* 0x0000000400027306 */ /* 0x000e700000209400 */
[----:B-1----:R-:W1:Y:S02]  /*1a60*/  MUFU.RCP R2, R2 ;  /* 0x0000000200027308 */ /* 0x002e640000001000 */
[----:B-1----:R-:W-:-:S06]  /*1a70*/  IADD3 R2, R2, 0xffffffe, RZ ;  /* 0x0ffffffe02027810 */ /* 0x002fcc0007ffe0ff */
[----:B------:R-:W1:Y:S02]  /*1a80*/  F2I.FTZ.U32.TRUNC.NTZ R3, R2 ;  /* 0x0000000200037305 */ /* 0x000e64000021f000 */
[----:B-1----:R-:W-:-:S04]  /*1a90*/  IMAD.MOV R0, RZ, RZ, -R3 ;  /* 0x000000ffff007224 */ /* 0x002fc800078e0a03 */
[----:B------:R-:W-:Y:S01]  /*1aa0*/  IMAD.MOV.U32 R2, RZ, RZ, R0 ;  /* 0x000000ffff027224 */ /* 0x000fe200078e0000 */
[----:B------:R-:W-:-:S03]  /*1ab0*/  IABS R0, R111 ;  /* 0x0000006f00007213 */ /* 0x000fc60000000000 */
[----:B------:R-:W-:Y:S02]  /*1ac0*/  IMAD R7, R2, R4, RZ ;  /* 0x0000000402077224 */ /* 0x000fe400078e02ff */
[----:B------:R-:W-:Y:S02]  /*1ad0*/  IMAD.MOV.U32 R2, RZ, RZ, RZ ;  /* 0x000000ffff027224 */ /* 0x000fe400078e00ff */
        /* <DEDUP_REMOVED lines=16> */
.L_x_138:
[----:B------:R-:W-:Y:S05]  /*1be0*/  BSYNC B0 ;  /* 0x0000000000007941 */ /* 0x000fea0003800000 */
.L_x_137:
[----:B------:R-:W-:Y:S01]  /*1bf0*/  IMAD R2, R232, R0, RZ ;  /* 0x00000000e8027224 */ /* 0x000fe200078e02ff */
[----:B------:R-:W1:Y:S01]  /*1c00*/  S2R R6, SR_TID.X ;  /* 0x0000000000067919 */ /* 0x000e620000002100 */
[----:B------:R-:W-:Y:S02]  /*1c10*/  IMAD.SHL.U32 R4, R198, 0x40, RZ ;  /* 0x00000040c6047824 */ /* 0x000fe400078e00ff */
[C---:B------:R-:W-:Y:S02]  /*1c20*/  IMAD.IADD R0, R2.reuse, 0x1, R0 ;  /* 0x0000000102007824 */ /* 0x040fe400078e0200 */
[----:B------:R-:W-:Y:S01]  /*1c30*/  IMAD R2, R2, 0x20, -R5 ;  /* 0x0000002002027824 */ /* 0x000fe200078e0a05 */
[----:B------:R-:W-:Y:S02]  /*1c40*/  LOP3.LUT R113, R4, 0x1c0, RZ, 0xc0, !PT ;  /* 0x000001c004717812 */ /* 0x000fe400078ec0ff */
[----:B------:R-:W-:-:S02]  /*1c50*/  IMNMX R0, R115, R0, PT ;  /* 0x0000000073007217 */ /* 0x000fc40003800200 */
[----:B------:R-:W-:Y:S02]  /*1c60*/  IMNMX R2, RZ, R2, !PT ;  /* 0x00000002ff027217 */ /* 0x000fe40007800200 */
[----:B------:R-:W-:Y:S01]  /*1c70*/  SHF.R.U32.HI R135, RZ, 0x3, R113 ;  /* 0x00000003ff877819 */ /* 0x000fe20000011671 */
[----:B------:R-:W-:Y:S01]  /*1c80*/  IMAD R0, R0, 0x20, -R5 ;  /* 0x0000002000007824 */ /* 0x000fe200078e0a05 */
[----:B------:R-:W-:-:S04]  /*1c90*/  SHF.R.U32.HI R107, RZ, 0x5, R2 ;  /* 0x00000005ff6b7819 */ /* 0x000fc80000011602 */
[----:B------:R-:W-:-:S04]  /*1ca0*/  IMNMX R0, R0, R66, PT ;  /* 0x0000004200007217 */ /* 0x000fc80003800200 */
[----:B------:R-:W-:Y:S02]  /*1cb0*/  ISETP.GT.AND P0, PT, R0, R2, PT ;  /* 0x000000020000720c */ /* 0x000fe40003f04270 */
[----:B-1----:R-:W-:Y:S02]  /*1cc0*/  SHF.R.S32.HI R5, RZ, 0x1f, R6 ;  /* 0x0000001fff057819 */ /* 0x002fe40000011406 */
[----:B------:R-:W-:Y:S02]  /*1cd0*/  LOP3.LUT R2, R113, 0x38, R132, 0xf8, !PT ;  /* 0x0000003871027812 */ /* 0x000fe400078ef884 */
[----:B------:R-:W-:Y:S02]  /*1ce0*/  LEA.HI R5, R5, R6, RZ, 0x6 ;  /* 0x0000000605057211 */ /* 0x000fe400078f30ff */
[----:B------:R-:W-:-:S05]  /*1cf0*/  LOP3.LUT R130, R2, R135, RZ, 0x3c, !PT ;  /* 0x0000008702827212 */ /* 0x000fca00078e3cff */
[----:B------:R-:W-:-:S04]  /*1d00*/  @P0 IADD3 R0, R0, 0x1f, RZ ;  /* 0x0000001f00000810 */ /* 0x000fc80007ffe0ff */
[----:B------:R-:W-:-:S04]  /*1d10*/  @P0 SHF.R.S32.HI R3, RZ, 0x1f, R0 ;  /* 0x0000001fff030819 */ /* 0x000fc80000011400 */
[----:B------:R-:W-:Y:S01]  /*1d20*/  @P0 LEA.HI R4, R3, R0, RZ, 0x5 ;  /* 0x0000000003040211 */ /* 0x000fe200078f28ff */
[----:B------:R-:W-:Y:S02]  /*1d30*/  IMAD.MOV.U32 R0, RZ, RZ, R107 ;  /* 0x000000ffff007224 */ /* 0x000fe400078e006b */
[----:B------:R-:W-:Y:S01]  /*1d40*/  IMAD.SHL.U32 R3, R5, 0x8, RZ ;  /* 0x0000000805037824 */ /* 0x000fe200078e00ff */
[----:B------:R-:W-:-:S04]  /*1d50*/  @P0 SHF.R.S32.HI R0, RZ, 0x5, R4 ;  /* 0x00000005ff000819 */ /* 0x000fc80000011404 */
[----:B------:R-:W-:Y:S02]  /*1d60*/  ISETP.GT.AND P0, PT, R0, R107, PT ;  /* 0x0000006b0000720c */ /* 0x000fe40003f04270 */
[----:B------:R-:W-:-:S05]  /*1d70*/  LOP3.LUT R114, R3, 0xfffffe00, RZ, 0xc0, !PT ;  /* 0xfffffe0003727812 */ /* 0x000fca00078ec0ff */
[----:B------:R-:W-:-:S04]  /*1d80*/  IMAD.IADD R2, R114, 0x1, R130 ;  /* 0x0000000172027824 */ /* 0x000fc800078e0282 */
[----:B------:R-:W-:Y:S02]  /*1d90*/  IMAD.SHL.U32 R188, R2, 0x2, RZ ;  /* 0x0000000202bc7824 */ /* 0x000fe400078e00ff */
[----:B------:R-:W-:Y:S05]  /*1da0*/  @!P0 BRA `(.L_x_139) ;  /* 0x0000384000008947 */ /* 0x000fea0003800000 */
[----:B------:R-:W-:-:S04]  /*1db0*/  ISETP.NE.U32.AND P0, PT, RZ, c[0x0][0x340], PT ;  /* 0x0000d000ff007a0c */ /* 0x000fc80003f05070 */
[----:B------:R-:W-:-:S13]  /*1dc0*/  ISETP.NE.AND.EX P2, PT, RZ, c[0x0][0x344], PT, P0 ;  /* 0x0000d100ff007a0c */ /* 0x000fda0003f45300 */
[----:B------:R-:W-:-:S05]  /*1dd0*/  @P2 IMAD.WIDE R2, R206, R12, c[0x0][0x340] ;  /* 0x0000d000ce022625 */ /* 0x000fca00078e020c */
[----:B------:R1:W2:Y:S01]  /*1de0*/  @P2 LDG.E R8, [R2.64] ;  /* 0x0000000602082981 */ /* 0x0002a2000c1e1900 */
[--C-:B------:R-:W-:Y:S01]  /*1df0*/  SHF.R.S32.HI R13, RZ, 0x1f, R198.reuse ;  /* 0x0000001fff0d7819 */ /* 0x100fe200000114c6 */
[----:B------:R-:W-:Y:S01]  /*1e00*/  IMAD.IADD R104, R66, 0x1, -R198 ;  /* 0x0000000142687824 */ /* 0x000fe200078e0ac6 */
[C---:B------:R-:W-:Y:S01]  /*1e10*/  IADD3 R105, P0, R198.reuse, R11, RZ ;  /* 0x0000000bc6697210 */ /* 0x040fe20007f1e0ff */
[----:B------:R-:W-:Y:S01]  /*1e20*/  IMAD.MOV.U32 R127, RZ, RZ, c[0x0][0x238] ;  /* 0x00008e00ff7f7624 */ /* 0x000fe200078e00ff */
[----:B------:R-:W-:Y:S01]  /*1e30*/  SHF.R.S32.HI R133, RZ, 0x1f, R132 ;  /* 0x0000001fff857819 */ /* 0x000fe20000011484 */
[----:B------:R-:W-:Y:S01]  /*1e40*/  IMAD.WIDE.U32 R128, R198, c[0x0][0x1e0], RZ ;  /* 0x00007800c6807a25 */ /* 0x000fe200078e00ff */
[----:B------:R-:W-:Y:S02]  /*1e50*/  LEA.HI.X.SX32 R108, R11, R13, 0x1, P0 ;  /* 0x0000000d0b6c7211 */ /* 0x000fe400000f0eff */
[----:B------:R-:W-:Y:S02]  /*1e60*/  IADD3 R48, R0, -0x1, RZ ;  /* 0xffffffff00307810 */ /* 0x000fe40007ffe0ff */
[----:B------:R-:W-:Y:S01]  /*1e70*/  SEL R10, R221, RZ, !P5 ;  /* 0x000000ffdd0a7207 */ /* 0x000fe20006800000 */
[----:B------:R-:W-:Y:S01]  /*1e80*/  IMAD R4, R108, c[0x0][0x238], RZ ;  /* 0x00008e006c047a24 */ /* 0x000fe200078e02ff */
[----:B------:R-:W-:Y:S01]  /*1e90*/  SEL R12, R206, RZ, !P5 ;  /* 0x000000ffce0c7207 */ /* 0x000fe20006800000 */
[----:B------:R-:W-:Y:S01]  /*1ea0*/  IMAD R0, R48, -0x20, R104 ;  /* 0xffffffe030007824 */ /* 0x000fe200078e0268 */
[----:B------:R-:W-:Y:S01]  /*1eb0*/  MOV R121, 0x5 ;  /* 0x0000000500797802 */ /* 0x000fe20000000f00 */
[----:B------:R-:W-:Y:S01]  /*1ec0*/  IMAD R4, R105, c[0x0][0x23c], R4 ;  /* 0x00008f0069047a24 */ /* 0x000fe200078e0204 */
[----:B------:R-:W-:-:S02]  /*1ed0*/  ISETP.GE.AND P6, PT, R132, c[0x0][0x1d4], PT ;  /* 0x0000750084007a0c */ /* 0x000fc40003fc6270 */
[----:B------:R-:W-:Y:S01]  /*1ee0*/  ISETP.GT.AND P0, PT, R0, RZ, PT ;  /* 0x000000ff0000720c */ /* 0x000fe20003f04270 */
[----:B------:R-:W-:Y:S01]  /*1ef0*/  IMAD R0, R10, c[0x0][0x248], RZ ;  /* 0x000092000a007a24 */ /* 0x000fe200078e02ff */
[C---:B------:R-:W-:Y:S02]  /*1f00*/  SHF.L.U64.HI R123, R127.reuse, R121, c[0x0][0x23c] ;  /* 0x00008f007f7b7619 */ /* 0x040fe40000010279 */
[----:B------:R-:W-:Y:S01]  /*1f10*/  SHF.L.U32 R127, R127, 0x5, RZ ;  /* 0x000000057f7f7819 */ /* 0x000fe200000006ff */
[----:B-1----:R-:W-:Y:S01]  /*1f20*/  IMAD.WIDE.U32 R2, R105, c[0x0][0x238], R132 ;  /* 0x00008e0069027a25 */ /* 0x002fe200078e0084 */
[----:B------:R-:W-:Y:S02]  /*1f30*/  ISETP.GE.AND P5, PT, R134, c[0x0][0x1d4], PT ;  /* 0x0000750086007a0c */ /* 0x000fe40003fa6270 */
[----:B------:R-:W-:Y:S02]  /*1f40*/  ISETP.GE.AND P4, PT, R196, c[0x0][0x1d4], PT ;  /* 0x00007500c4007a0c */ /* 0x000fe40003f86270 */
[----:B------:R-:W-:Y:S01]  /*1f50*/  IADD3 R3, R3, R4, RZ ;  /* 0x0000000403037210 */ /* 0x000fe20007ffe0ff */
[----:B------:R-:W-:Y:S01]  /*1f60*/  IMAD R4, R12, c[0x0][0x24c], R0 ;  /* 0x000093000c047a24 */ /* 0x000fe200078e0200 */
[----:B------:R-:W-:Y:S01]  /*1f70*/  ISETP.GE.AND P3, PT, R197, c[0x0][0x1d4], PT ;  /* 0x00007500c5007a0c */ /* 0x000fe20003f66270 */
[----:B------:R-:W-:Y:S01]  /*1f80*/  IMAD.IADD R0, R9, 0x1, R116 ;  /* 0x0000000109007824 */ /* 0x000fe200078e0274 */
[----:B------:R-:W-:Y:S01]  /*1f90*/  MOV R136, c[0x0][0x27c] ;  /* 0x00009f0000887a02 */ /* 0x000fe20000000f00 */
[----:B------:R-:W-:Y:S01]  /*1fa0*/  IMAD.WIDE.U32 R2, R217, c[0x0][0x240], R2 ;  /* 0x00009000d9027a25 */ /* 0x000fe200078e0002 */
[----:B------:R-:W-:-:S02]  /*1fb0*/  SHF.R.S32.HI R139, RZ, 0x1f, R138 ;  /* 0x0000001fff8b7819 */ /* 0x000fc4000001148a */
[----:B------:R-:W-:Y:S01]  /*1fc0*/  SHF.R.S32.HI R11, RZ, 0x1f, R0 ;  /* 0x0000001fff0b7819 */ /* 0x000fe20000011400 */
[----:B------:R-:W-:Y:S01]  /*1fd0*/  IMAD R3, R217, c[0x0][0x244], R3 ;  /* 0x00009100d9037a24 */ /* 0x000fe200078e0203 */
[----:B-----5:R-:W-:Y:S01]  /*1fe0*/  SHF.R.S32.HI R20, RZ, 0x1f, R112 ;  /* 0x0000001fff147819 */ /* 0x020fe20000011470 */
[----:B------:R-:W-:-:S04]  /*1ff0*/  IMAD.WIDE.U32 R6, R0, c[0x0][0x1e0], RZ ;  /* 0x0000780000067a25 */ /* 0x000fc800078e00ff */
[----:B------:R-:W-:Y:S01]  /*2000*/  IMAD.WIDE.U32 R80, R12, c[0x0][0x248], R2 ;  /* 0x000092000c507a25 */ /* 0x000fe200078e0002 */
[----:B------:R-:W-:-:S03]  /*2010*/  @P0 SHF.R.S32.HI R3, RZ, 0x1f, R48 ;  /* 0x0000001fff030819 */ /* 0x000fc60000011430 */
[----:B------:R-:W-:Y:S01]  /*2020*/  @P0 IMAD R2, R123, R48, RZ ;  /* 0x000000307b020224 */ /* 0x000fe200078e02ff */
[----:B------:R-:W-:Y:S01]  /*2030*/  @P0 MOV R70, R80 ;  /* 0x0000005000460202 */ /* 0x000fe20000000f00 */
[----:B------:R-:W-:Y:S02]  /*2040*/  IMAD.IADD R71, R81, 0x1, R4 ;  /* 0x0000000151477824 */ /* 0x000fe400078e0204 */
[-C--:B------:R-:W-:Y:S02]  /*2050*/  @P0 IMAD R2, R3, R127.reuse, R2 ;  /* 0x0000007f03020224 */ /* 0x080fe400078e0202 */
[----:B------:R-:W-:-:S04]  /*2060*/  @P0 IMAD.WIDE.U32 R4, R48, R127, R70 ;  /* 0x0000007f30040225 */ /* 0x000fc800078e0046 */
[----:B------:R-:W-:Y:S01]  /*2070*/  @P0 IMAD.IADD R3, R5, 0x1, R2 ;  /* 0x0000000105030824 */ /* 0x000fe200078e0202 */
[----:B------:R-:W-:Y:S01]  /*2080*/  @P0 LEA R2, P1, R4, c[0x0][0x220], 0x1 ;  /* 0x0000880004020a11 */ /* 0x000fe200078208ff */
[----:B------:R-:W-:-:S03]  /*2090*/  IMAD R9, R11, c[0x0][0x1e0], RZ ;  /* 0x000078000b097a24 */ /* 0x000fc600078e02ff */
[----:B------:R-:W-:Y:S01]  /*20a0*/  @P0 LEA.HI.X R3, R4, c[0x0][0x224], R3, 0x1, P1 ;  /* 0x0000890004030a11 */ /* 0x000fe200008f0c03 */
[----:B------:R-:W-:Y:S01]  /*20b0*/  IMAD R5, R0, c[0x0][0x1e4], R9 ;  /* 0x0000790000057a24 */ /* 0x000fe200078e0209 */
[----:B------:R-:W-:Y:S01]  /*20c0*/  ISETP.GE.AND P1, PT, R132, c[0x0][0x27c], PT ;  /* 0x00009f0084007a0c */ /* 0x000fe20003f26270 */
[----:B------:R-:W-:Y:S02]  /*20d0*/  IMAD.MOV.U32 R4, RZ, RZ, R6 ;  /* 0x000000ffff047224 */ /* 0x000fe400078e0006 */
[----:B------:R-:W-:Y:S01]  /*20e0*/  @!PT LDS RZ, [RZ] ;  /* 0x00000000fffff984 */ /* 0x000fe20000000800 */
[----:B------:R-:W-:Y:S01]  /*20f0*/  @!PT LDS RZ, [RZ] ;  /* 0x00000000fffff984 */ /* 0x000fe20000000800 */
[----:B------:R-:W-:Y:S01]  /*2100*/  @!PT LDS RZ, [RZ] ;  /* 0x00000000fffff984 */ /* 0x000fe20000000800 */
[----:B------:R1:W-:Y:S01]  /*2110*/  @P0 LDGSTS.E.BYPASS.LTC128B.128 [R188+0xc080], [R2.64], !P6 ;  /* 0x0c08000002bc0fae */ /* 0x0003e2000f101d46 */
[----:B------:R-:W-:-:S03]  /*2120*/  IADD3 R5, R7, R5, RZ ;  /* 0x0000000507057210 */ /* 0x000fc60007ffe0ff */
[----:B------:R1:W-:Y:S02]  /*2130*/  @P0 LDGSTS.E.BYPASS.LTC128B.128 [R188+0xd080], [R2.64+0x80], !P5 ;  /* 0x0d08008002bc0fae */ /* 0x0003e4000e901d46 */
[C---:B------:R-:W-:Y:S02]  /*2140*/  IMAD.WIDE.U32 R4, R217.reuse, c[0x0][0x1e8], R4 ;  /* 0x00007a00d9047a25 */ /* 0x040fe400078e0004 */
[----:B------:R1:W-:Y:S02]  /*2150*/  @P0 LDGSTS.E.BYPASS.LTC128B.128 [R188+0xe080], [R2.64+0x100], !P4 ;  /* 0x0e08010002bc0fae */ /* 0x0003e4000e101d46 */
[----:B------:R-:W-:Y:S02]  /*2160*/  IMAD R5, R217, c[0x0][0x1ec], R5 ;  /* 0x00007b00d9057a24 */ /* 0x000fe400078e0205 */
[----:B------:R1:W-:Y:S01]  /*2170*/  @P0 LDGSTS.E.BYPASS.LTC128B.128 [R188+0xf080], [R2.64+0x180], !P3 ;  /* 0x0f08018002bc0fae */ /* 0x0003e2000d901d46 */
[----:B------:R-:W-:-:S03]  /*2180*/  ISETP.NE.AND P0, PT, R14, RZ, PT ;  /* 0x000000ff0e00720c */ /* 0x000fc60003f05270 */
[----:B------:R-:W0:Y:S01]  /*2190*/  LDGDEPBAR ;  /* 0x00000000000079af */ /* 0x000e220000000000 */
[----:B------:R-:W-:Y:S01]  /*21a0*/  WARPSYNC 0xffffffff ;  /* 0xffffffff00007948 */ /* 0x000fe20003800000 */
[----:B-1----:R-:W-:-:S04]  /*21b0*/  IMAD R3, R13, c[0x0][0x1e0], RZ ;  /* 0x000078000d037a24 */ /* 0x002fc800078e02ff */
[----:B------:R-:W-:-:S05]  /*21c0*/  IMAD R3, R198, c[0x0][0x1e4], R3 ;  /* 0x00007900c6037a24 */ /* 0x000fca00078e0203 */
[----:B------:R-:W-:Y:S02]  /*21d0*/  IADD3 R106, R129, R3, RZ ;  /* 0x00000003816a7210 */ /* 0x000fe40007ffe0ff */
[----:B--2---:R-:W-:Y:S01]  /*21e0*/  @P2 SHF.R.S32.HI R6, RZ, 0x1f, R8 ;  /* 0x0000001fff062819 */ /* 0x004fe20000011408 */
[----:B------:R-:W-:Y:S01]  /*21f0*/  @!P2 IMAD.MOV.U32 R8, RZ, RZ, R206 ;  /* 0x000000ffff08a224 */ /* 0x000fe200078e00ce */
[----:B------:R-:W-:-:S04]  /*2200*/  @!P2 MOV R6, R221 ;  /* 0x000000dd0006a202 */ /* 0x000fc80000000f00 */
[----:B------:R-:W-:Y:S02]  /*2210*/  SEL R9, R6, RZ, !P0 ;  /* 0x000000ff06097207 */ /* 0x000fe40004000000 */
[----:B------:R-:W-:-:S03]  /*2220*/  SEL R8, R8, RZ, !P0 ;  /* 0x000000ff08087207 */ /* 0x000fc60004000000 */
[----:B------:R-:W-:Y:S02]  /*2230*/  IMAD R2, R9, c[0x0][0x1f0], RZ ;  /* 0x00007c0009027a24 */ /* 0x000fe400078e02ff */
[----:B------:R-:W-:-:S04]  /*2240*/  IMAD.WIDE.U32 R64, R8, c[0x0][0x1f0], R4 ;  /* 0x00007c0008407a25 */ /* 0x000fc800078e0004 */
[----:B------:R-:W-:Y:S02]  /*2250*/  IMAD R2, R8, c[0x0][0x1f4], R2 ;  /* 0x00007d0008027a24 */ /* 0x000fe400078e0202 */
[----:B------:R-:W-:Y:S02]  /*2260*/  IMAD.SHL.U32 R4, R136, 0x2, RZ ;  /* 0x0000000288047824 */ /* 0x000fe400078e00ff */
[----:B------:R-:W-:Y:S02]  /*2270*/  IMAD.IADD R63, R65, 0x1, R2 ;  /* 0x00000001413f7824 */ /* 0x000fe400078e0202 */
[----:B------:R-:W-:Y:S01]  /*2280*/  IADD3 R110, P0, R198, R0, RZ ;  /* 0x00000000c66e7210 */ /* 0x000fe20007f1e0ff */
[----:B------:R-:W-:Y:S01]  /*2290*/  IMAD R0, R10, c[0x0][0x268], RZ ;  /* 0x00009a000a007a24 */ /* 0x000fe200078e02ff */
[C---:B------:R-:W-:Y:S01]  /*22a0*/  IADD3 R17, -R4.reuse, c[0x0][0x1d4], RZ ;  /* 0x0000750004117a10 */ /* 0x040fe20007ffe1ff */
[----:B------:R-:W-:Y:S01]  /*22b0*/  IMAD.WIDE.U32 R2, R217, c[0x0][0x260], R132 ;  /* 0x00009800d9027a25 */ /* 0x000fe200078e0084 */
[----:B------:R-:W-:Y:S01]  /*22c0*/  SEL R15, RZ, c[0x0][0x27c], !P1 ;  /* 0x00009f00ff0f7a07 */ /* 0x000fe20004800000 */
[----:B------:R-:W-:Y:S01]  /*22d0*/  BAR.SYNC.DEFER_BLOCKING 0x0 ;  /* 0x0000000000007b1d */ /* 0x000fe20000010000 */
[-C--:B------:R-:W-:Y:S01]  /*22e0*/  SEL R16, R4, R17.reuse, !P1 ;  /* 0x0000001104107207 */ /* 0x080fe20004800000 */
[----:B------:R-:W-:Y:S01]  /*22f0*/  IMAD.X R109, R13, 0x1, R11, P0 ;  /* 0x000000010d6d7824 */ /* 0x000fe200000e060b */
[----:B------:R-:W-:Y:S01]  /*2300*/  ISETP.GE.AND P0, PT, R134, c[0x0][0x27c], PT ;  /* 0x00009f0086007a0c */ /* 0x000fe20003f06270 */
[----:B------:R-:W-:Y:S01]  /*2310*/  IMAD R5, R217, c[0x0][0x264], R3 ;  /* 0x00009900d9057a24 */ /* 0x000fe200078e0203 */
[----:B------:R-:W-:Y:S01]  /*2320*/  ISETP.GE.AND P2, PT, R136, 0x1, PT ;  /* 0x000000018800780c */ /* 0x000fe20003f46270 */
[----:B------:R-:W-:Y:S01]  /*2330*/  IMAD R22, R12, c[0x0][0x26c], R0 ;  /* 0x00009b000c167a24 */ /* 0x000fe200078e0200 */
[----:B------:R-:W-:Y:S01]  /*2340*/  SEL R17, R4, R17, !P0 ;  /* 0x0000001104117207 */ /* 0x000fe20004000000 */
[----:B------:R-:W-:Y:S01]  /*2350*/  IMAD.MOV.U32 R4, RZ, RZ, R2 ;  /* 0x000000ffff047224 */ /* 0x000fe200078e0002 */
[----:B------:R-:W-:Y:S01]  /*2360*/  ULDC.U8 UR4, c[0x0][0x298] ;  /* 0x0000a60000047ab9 */ /* 0x000fe20000000000 */
[----:B------:R-:W-:-:S02]  /*2370*/  IMAD R0, R13, c[0x0][0x290], RZ ;  /* 0x0000a4000d007a24 */ /* 0x000fc400078e02ff */
[----:B------:R-:W-:Y:S02]  /*2380*/  IMAD R10, R13, c[0x0][0x280], RZ ;  /* 0x0000a0000d0a7a24 */ /* 0x000fe400078e02ff */
[----:B------:R-:W-:-:S04]  /*2390*/  IMAD.WIDE.U32 R84, R12, c[0x0][0x268], R4 ;  /* 0x00009a000c547a25 */ /* 0x000fc800078e0004 */
[----:B------:R-:W-:Y:S02]  /*23a0*/  IMAD R9, R9, c[0x0][0x218], RZ ;  /* 0x0000860009097a24 */ /* 0x000fe400078e02ff */
[----:B------:R-:W-:-:S04]  /*23b0*/  IMAD.WIDE.U32 R4, R198, c[0x0][0x290], R132 ;  /* 0x0000a400c6047a25 */ /* 0x000fc800078e0084 */
[C---:B------:R-:W-:Y:S02]  /*23c0*/  IMAD R0, R198.reuse, c[0x0][0x294], R0 ;  /* 0x0000a500c6007a24 */ /* 0x040fe400078e0200 */
[----:B------:R-:W-:Y:S02]  /*23d0*/  IMAD R14, R198, c[0x0][0x284], R10 ;  /* 0x0000a100c60e7a24 */ /* 0x000fe400078e020a */
[----:B------:R-:W-:-:S04]  /*23e0*/  IMAD.WIDE.U32 R6, R217, c[0x0][0x210], R132 ;  /* 0x00008400d9067a25 */ /* 0x000fc800078e0084 */
[----:B------:R-:W-:-:S04]  /*23f0*/  IMAD.WIDE.U32 R10, R198, c[0x0][0x290], R138 ;  /* 0x0000a400c60a7a25 */ /* 0x000fc800078e008a */
[----:B------:R-:W-:Y:S02]  /*2400*/  IMAD R21, R8, c[0x0][0x21c], R9 ;  /* 0x0000870008157a24 */ /* 0x000fe400078e0209 */
[----:B------:R-:W-:Y:S02]  /*2410*/  IMAD.IADD R9, R5, 0x1, R0 ;  /* 0x0000000105097824 */ /* 0x000fe400078e0200 */
[----:B------:R-:W-:Y:S02]  /*2420*/  IMAD R3, R217, c[0x0][0x214], R7 ;  /* 0x00008500d9037a24 */ /* 0x000fe400078e0207 */
[----:B------:R-:W-:Y:S02]  /*2430*/  IMAD.MOV.U32 R2, RZ, RZ, R6 ;  /* 0x000000ffff027224 */ /* 0x000fe400078e0006 */
[----:B------:R-:W-:Y:S01]  /*2440*/  IMAD.IADD R5, R0, 0x1, R11 ;  /* 0x0000000100057824 */ /* 0x000fe200078e020b */
[----:B------:R-:W-:Y:S01]  /*2450*/  SEL R0, RZ, c[0x0][0x27c], !P0 ;  /* 0x00009f00ff007a07 */ /* 0x000fe20004000000 */
[----:B------:R-:W-:Y:S01]  /*2460*/  IMAD.WIDE.U32 R6, R198, c[0x0][0x280], R132 ;  /* 0x0000a000c6067a25 */ /* 0x000fe200078e0084 */
[----:B------:R-:W-:-:S02]  /*2470*/  IADD3 R11, R132, R15, RZ ;  /* 0x0000000f840b7210 */ /* 0x000fc40007ffe0ff */
[----:B------:R-:W-:Y:S01]  /*2480*/  SHF.R.S32.HI R15, RZ, 0x1f, R17 ;  /* 0x0000001fff0f7819 */ /* 0x000fe20000011411 */
[----:B------:R-:W-:Y:S01]  /*2490*/  IMAD.WIDE.U32 R12, R198, c[0x0][0x280], R138 ;  /* 0x0000a000c60c7a25 */ /* 0x000fe200078e008a */
[----:B------:R-:W-:Y:S02]  /*24a0*/  IADD3 R103, P1, P0, R64, R128, R132 ;  /* 0x0000008040677210 */ /* 0x000fe4000783e084 */
[----:B------:R-:W-:Y:S01]  /*24b0*/  LEA.HI R15, R15, R17, RZ, 0x4 ;  /* 0x000000110f0f7211 */ /* 0x000fe200078f20ff */
[----:B------:R-:W-:Y:S01]  /*24c0*/  IMAD.WIDE.U32 R82, R8, c[0x0][0x218], R2 ;  /* 0x0000860008527a25 */ /* 0x000fe200078e0002 */
[----:B------:R-:W-:Y:S02]  /*24d0*/  IADD3.X R102, R63, R106, R133, P1, P0 ;  /* 0x0000006a3f667210 */ /* 0x000fe40000fe0485 */
[----:B------:R-:W-:Y:S01]  /*24e0*/  ISETP.NE.AND P0, PT, RZ, UR4, PT ;  /* 0x00000004ff007c0c */ /* 0x000fe2000bf05270 */
[----:B------:R-:W-:Y:S02]  /*24f0*/  IMAD.MOV.U32 R8, RZ, RZ, R4 ;  /* 0x000000ffff087224 */ /* 0x000fe400078e0004 */
[----:B------:R-:W-:Y:S01]  /*2500*/  IMAD.MOV.U32 R4, RZ, RZ, R10 ;  /* 0x000000ffff047224 */ /* 0x000fe200078e000a */
[----:B------:R-:W-:Y:S01]  /*2510*/  SHF.R.S32.HI R10, RZ, 0x1f, R11 ;  /* 0x0000001fff0a7819 */ /* 0x000fe2000001140b */
[----:B------:R-:W-:Y:S01]  /*2520*/  IMAD.IADD R0, R134, 0x1, R0 ;  /* 0x0000000186007824 */ /* 0x000fe200078e0200 */
[----:B------:R-:W-:Y:S01]  /*2530*/  P2R R101, PR, RZ, 0x1 ;  /* 0x00000001ff657803 */ /* 0x000fe20000000000 */
[----:B------:R-:W-:Y:S01]  /*2540*/  IMAD.IADD R7, R7, 0x1, R14 ;  /* 0x0000000107077824 */ /* 0x000fe200078e020e */
[-C--:B------:R-:W-:Y:S01]  /*2550*/  LEA.HI R18, R10, R11.reuse, RZ, 0x6 ;  /* 0x0000000b0a127211 */ /* 0x080fe200078f30ff */
[----:B------:R-:W-:Y:S01]  /*2560*/  IMAD.IADD R3, R14, 0x1, R13 ;  /* 0x000000010e037824 */ /* 0x000fe200078e020d */
[----:B------:R-:W-:Y:S01]  /*2570*/  SHF.R.S32.HI R14, RZ, 0x1f, R16 ;  /* 0x0000001fff0e7819 */ /* 0x000fe20000011410 */
[----:B------:R-:W-:Y:S01]  /*2580*/  IMAD.MOV.U32 R2, RZ, RZ, R12 ;  /* 0x000000ffff027224 */ /* 0x000fe200078e000c */
[----:B------:R-:W-:Y:S01]  /*2590*/  LEA.HI R12, R10, R11, RZ, 0x3 ;  /* 0x0000000b0a0c7211 */ /* 0x000fe200078f18ff */
[----:B------:R-:W-:Y:S01]  /*25a0*/  IMAD.MOV.U32 R124, RZ, RZ, c[0x0][0x290] ;  /* 0x0000a400ff7c7624 */ /* 0x000fe200078e00ff */
[----:B------:R-:W-:Y:S01]  /*25b0*/  SHF.R.S32.HI R13, RZ, 0x1f, R0 ;  /* 0x0000001fff0d7819 */ /* 0x000fe20000011400 */
[----:B------:R-:W-:Y:S01]  /*25c0*/  IMAD.MOV.U32 R125, RZ, RZ, c[0x0][0x280] ;  /* 0x0000a000ff7d7624 */ /* 0x000fe200078e00ff */
[----:B------:R-:W-:Y:S01]  /*25d0*/  LEA.HI R10, R14, R16, RZ, 0x4 ;  /* 0x000000100e0a7211 */ /* 0x000fe200078f20ff */
[----:B------:R-:W-:Y:S01]  /*25e0*/  IMAD.SHL.U32 R14, R18, 0x20, RZ ;  /* 0x00000020120e7824 */ /* 0x000fe200078e00ff */
[CC--:B------:R-:W-:Y:S01]  /*25f0*/  LEA.HI R11, R13.reuse, R0.reuse, RZ, 0x3 ;  /* 0x000000000d0b7211 */ /* 0x0c0fe200078f18ff */
[----:B------:R-:W-:Y:S01]  /*2600*/  IMAD.MOV.U32 R126, RZ, RZ, c[0x0][0x1e0] ;  /* 0x00007800ff7e7624 */ /* 0x000fe200078e00ff */
[----:B------:R-:W-:Y:S01]  /*2610*/  LEA.HI R16, R13, R0, RZ, 0x6 ;  /* 0x000000000d107211 */ /* 0x000fe200078f30ff */
[----:B------:R-:W-:Y:S01]  /*2620*/  IMAD.WIDE.U32 R72, R112, c[0x0][0x280], R2 ;  /* 0x0000a00070487a25 */ /* 0x000fe200078e0002 */
[----:B------:R-:W-:-:S02]  /*2630*/  SHF.R.S32.HI R0, RZ, 0x4, R10 ;  /* 0x00000004ff007819 */ /* 0x000fc4000001140a */
[----:B------:R-:W-:Y:S01]  /*2640*/  SHF.R.S32.HI R13, RZ, 0x4, R15 ;  /* 0x00000004ff0d7819 */ /* 0x000fe2000001140f */
[----:B------:R-:W-:Y:S01]  /*2650*/  IMAD.WIDE.U32 R78, R112, c[0x0][0x290], R8 ;  /* 0x0000a400704e7a25 */ /* 0x000fe200078e0008 */
[----:B------:R-:W-:Y:S02]  /*2660*/  LEA.HI.SX32 R10, R12, R0, 0x1d ;  /* 0x000000000c0a7211 */ /* 0x000fe400078feaff */
[----:B------:R-:W-:Y:S01]  /*2670*/  LEA.HI.SX32 R0, R11, R13, 0x1d ;  /* 0x0000000d0b007211 */ /* 0x000fe200078feaff */
[----:B------:R-:W-:Y:S01]  /*2680*/  IMAD.WIDE.U32 R76, R112, c[0x0][0x280], R6 ;  /* 0x0000a000704c7a25 */ /* 0x000fe200078e0006 */
[----:B------:R-:W-:Y:S02]  /*2690*/  LOP3.LUT R19, R14, 0x7ffff800, RZ, 0xc0, !PT ;  /* 0x7ffff8000e137812 */ /* 0x000fe400078ec0ff */
[----:B------:R-:W-:Y:S01]  /*26a0*/  SHF.R.S32.HI R14, RZ, 0x1f, R0 ;  /* 0x0000001fff0e7819 */ /* 0x000fe20000011400 */
[----:B------:R-:W-:Y:S01]  /*26b0*/  IMAD.SHL.U32 R67, R10, 0x8, RZ ;  /* 0x000000080a437824 */ /* 0x000fe200078e00ff */
[----:B------:R-:W-:Y:S01]  /*26c0*/  SHF.R.S32.HI R13, RZ, 0x1f, R10 ;  /* 0x0000001fff0d7819 */ /* 0x000fe2000001140a */
[----:B------:R-:W-:Y:S01]  /*26d0*/  IMAD.WIDE.U32 R74, R112, c[0x0][0x290], R4 ;  /* 0x0000a400704a7a25 */ /* 0x000fe200078e0004 */
[----:B------:R-:W-:-:S02]  /*26e0*/  LOP3.LUT R15, R113, 0x38, R12, 0xf8, !PT ;  /* 0x00000038710f7812 */ /* 0x000fc400078ef80c */
[----:B------:R-:W-:Y:S01]  /*26f0*/  LEA.HI R14, R14, R0, RZ, 0x3 ;  /* 0x000000000e0e7211 */ /* 0x000fe200078f18ff */
[----:B------:R-:W-:Y:S01]  /*2700*/  IMAD.IADD R100, R85, 0x1, R22 ;  /* 0x0000000155647824 */ /* 0x000fe200078e0216 */
[----:B------:R-:W-:Y:S01]  /*2710*/  LEA.HI R13, R13, R10, RZ, 0x3 ;  /* 0x0000000a0d0d7211 */ /* 0x000fe200078f18ff */
[----:B------:R-:W-:Y:S01]  /*2720*/  IMAD.IADD R99, R83, 0x1, R21 ;  /* 0x0000000153637824 */ /* 0x000fe200078e0215 */
[----:B------:R-:W-:Y:S01]  /*2730*/  LOP3.LUT R17, R15, R135, RZ, 0x3c, !PT ;  /* 0x000000870f117212 */ /* 0x000fe200078e3cff */
[----:B------:R-:W-:Y:S01]  /*2740*/  IMAD.SHL.U32 R15, R16, 0x20, RZ ;  /* 0x00000020100f7824 */ /* 0x000fe200078e00ff */
[----:B------:R-:W-:Y:S01]  /*2750*/  SHF.L.U32 R68, R0, 0x3, RZ ;  /* 0x0000000300447819 */ /* 0x000fe200000006ff */
[----:B------:R-:W-:Y:S01]  /*2760*/  IMAD.SHL.U32 R14, R14, 0x100, RZ ;  /* 0x000001000e0e7824 */ /* 0x000fe200078e00ff */
[----:B------:R-:W-:Y:S01]  /*2770*/  LOP3.LUT R10, R113, 0x38, R67, 0xf8, !PT ;  /* 0x00000038710a7812 */ /* 0x000fe200078ef843 */
[----:B------:R-:W-:Y:S01]  /*2780*/  IMAD.SHL.U32 R13, R13, 0x100, RZ ;  /* 0x000001000d0d7824 */ /* 0x000fe200078e00ff */
[----:B------:R-:W-:-:S02]  /*2790*/  LOP3.LUT R0, R113, 0x38, R68, 0xf8, !PT ;  /* 0x0000003871007812 */ /* 0x000fc400078ef844 */
[----:B------:R-:W-:Y:S02]  /*27a0*/  LOP3.LUT R18, R15, 0x7ffff800, RZ, 0xc0, !PT ;  /* 0x7ffff8000f127812 */ /* 0x000fe400078ec0ff */
[-C--:B------:R-:W-:Y:S02]  /*27b0*/  LOP3.LUT R15, R10, R135.reuse, RZ, 0x3c, !PT ;  /* 0x000000870a0f7212 */ /* 0x080fe400078e3cff */
[----:B------:R-:W-:Y:S02]  /*27c0*/  LOP3.LUT R0, R0, R135, RZ, 0x3c, !PT ;  /* 0x0000008700007212 */ /* 0x000fe400078e3cff */
[----:B------:R-:W-:Y:S02]  /*27d0*/  LOP3.LUT R10, R14, 0x7ffff800, RZ, 0xc0, !PT ;  /* 0x7ffff8000e0a7812 */ /* 0x000fe400078ec0ff */
[----:B------:R-:W-:Y:S02]  /*27e0*/  LOP3.LUT R13, R13, 0x7ffff800, RZ, 0xc0, !PT ;  /* 0x7ffff8000d0d7812 */ /* 0x000fe400078ec0ff */
[----:B------:R-:W-:-:S02]  /*27f0*/  LOP3.LUT R16, R113, 0x38, R11, 0xf8, !PT ;  /* 0x0000003871107812 */ /* 0x000fc400078ef80b */
[--C-:B------:R-:W-:Y:S01]  /*2800*/  IADD3 R14, R0, R10, R114.reuse ;  /* 0x0000000a000e7210 */ /* 0x100fe20007ffe072 */
[C---:B------:R-:W-:Y:S01]  /*2810*/  IMAD R0, R20.reuse, c[0x0][0x290], RZ ;  /* 0x0000a40014007a24 */ /* 0x040fe200078e02ff */
[----:B------:R-:W-:Y:S01]  /*2820*/  IADD3 R15, R15, R13, R114 ;  /* 0x0000000d0f0f7210 */ /* 0x000fe20007ffe072 */
[----:B------:R-:W-:Y:S01]  /*2830*/  IMAD R13, R20, c[0x0][0x280], RZ ;  /* 0x0000a000140d7a24 */ /* 0x000fe200078e02ff */
[----:B------:R-:W-:Y:S01]  /*2840*/  LOP3.LUT R16, R16, R135, RZ, 0x3c, !PT ;  /* 0x0000008710107212 */ /* 0x000fe200078e3cff */
[C---:B------:R-:W-:Y:S01]  /*2850*/  IMAD R10, R112.reuse, c[0x0][0x294], R0 ;  /* 0x0000a500700a7a24 */ /* 0x040fe200078e0200 */
[--C-:B------:R-:W-:Y:S01]  /*2860*/  IADD3 R17, R17, R19, R114.reuse ;  /* 0x0000001311117210 */ /* 0x100fe20007ffe072 */
[----:B------:R-:W-:Y:S01]  /*2870*/  IMAD R0, R112, c[0x0][0x284], R13 ;  /* 0x0000a10070007a24 */ /* 0x000fe200078e020d */
[----:B------:R-:W-:Y:S01]  /*2880*/  IADD3 R16, R16, R18, R114 ;  /* 0x0000001210107210 */ /* 0x000fe20007ffe072 */
[----:B------:R-:W-:Y:S01]  /*2890*/  IMAD.IADD R98, R79, 0x1, R10 ;  /* 0x000000014f627824 */ /* 0x000fe200078e020a */
[----:B------:R-:W-:Y:S01]  /*28a0*/  LOP3.LUT R86, R12, 0xfffffff8, RZ, 0xc0, !PT ;  /* 0xfffffff80c567812 */ /* 0x000fe200078ec0ff */
[----:B------:R-:W-:Y:S01]  /*28b0*/  IMAD.IADD R96, R10, 0x1, R75 ;  /* 0x000000010a607824 */ /* 0x000fe200078e024b */
[----:B------:R-:W-:Y:S01]  /*28c0*/  LOP3.LUT R69, R11, 0xfffffff8, RZ, 0xc0, !PT ;  /* 0xfffffff80b457812 */ /* 0x000fe200078ec0ff */
[----:B------:R-:W-:Y:S01]  /*28d0*/  IMAD.IADD R97, R77, 0x1, R0 ;  /* 0x000000014d617824 */ /* 0x000fe200078e0200 */
[CC--:B------:R-:W-:Y:S01]  /*28e0*/  SHF.L.U64.HI R119, R124.reuse, R121.reuse, c[0x0][0x294] ;  /* 0x0000a5007c777619 */ /* 0x0c0fe20000010279 */
[----:B------:R-:W-:Y:S01]  /*28f0*/  IMAD.SHL.U32 R124, R124, 0x20, RZ ;  /* 0x000000207c7c7824 */ /* 0x000fe200078e00ff */
[-C--:B------:R-:W-:Y:S01]  /*2900*/  SHF.L.U64.HI R120, R125, R121.reuse, c[0x0][0x284] ;  /* 0x0000a1007d787619 */ /* 0x080fe20000010279 */
[----:B------:R-:W-:Y:S01]  /*2910*/  IMAD.SHL.U32 R92, R17, 0x2, RZ ;  /* 0x00000002115c7824 */ /* 0x000fe200078e00ff */
[C---:B------:R-:W-:Y:S01]  /*2920*/  SHF.L.U64.HI R121, R126.reuse, R121, c[0x0][0x1e4] ;  /* 0x000079007e797619 */ /* 0x040fe20000010279 */
[----:B------:R-:W-:Y:S01]  /*2930*/  IMAD.SHL.U32 R126, R126, 0x20, RZ ;  /* 0x000000207e7e7824 */ /* 0x000fe200078e00ff */
[----:B------:R-:W-:Y:S01]  /*2940*/  SHF.L.U32 R125, R125, 0x5, RZ ;  /* 0x000000057d7d7819 */ /* 0x000fe200000006ff */
[----:B------:R-:W-:Y:S01]  /*2950*/  IMAD.SHL.U32 R91, R16, 0x2, RZ ;  /* 0x00000002105b7824 */ /* 0x000fe200078e00ff */
[----:B------:R-:W-:Y:S01]  /*2960*/  IADD3 R93, R0, R73, RZ ;  /* 0x00000049005d7210 */ /* 0x000fe20007ffe0ff */
[----:B------:R-:W-:Y:S01]  /*2970*/  IMAD.SHL.U32 R88, R15, 0x2, RZ ;  /* 0x000000020f587824 */ /* 0x000fe200078e00ff */
[----:B------:R-:W-:Y:S01]  /*2980*/  SHF.R.S32.HI R95, RZ, 0x1f, R86 ;  /* 0x0000001fff5f7819 */ /* 0x000fe20000011456 */
[----:B------:R-:W-:Y:S01]  /*2990*/  IMAD.SHL.U32 R87, R14, 0x2, RZ ;  /* 0x000000020e577824 */ /* 0x000fe200078e00ff */
[----:B------:R-:W-:-:S02]  /*29a0*/  SHF.R.S32.HI R94, RZ, 0x1f, R69 ;  /* 0x0000001fff5e7819 */ /* 0x000fc40000011445 */
[----:B------:R-:W-:Y:S02]  /*29b0*/  SHF.R.S32.HI R90, RZ, 0x1f, R67 ;  /* 0x0000001fff5a7819 */ /* 0x000fe40000011443 */
[----:B------:R-:W-:Y:S02]  /*29c0*/  SHF.R.S32.HI R89, RZ, 0x1f, R68 ;  /* 0x0000001fff597819 */ /* 0x000fe40000011444 */
.L_x_158:
[-C--:B------:R-:W-:Y:S01]  /*29d0*/  IMAD R0, R121, R48.reuse, RZ ;  /* 0x0000003079007224 */ /* 0x080fe200078e02ff */
[----:B------:R-:W-:Y:S01]  /*29e0*/  SHF.R.S32.HI R62, RZ, 0x1f, R48 ;  /* 0x0000001fff3e7819 */ /* 0x000fe20000011430 */
[----:B------:R-:W-:Y:S01]  /*29f0*/  IMAD.WIDE.U32 R10, R126, R48, RZ ;  /* 0x000000307e0a7225 */ /* 0x000fe200078e00ff */
[----:B------:R-:W-:Y:S04]  /*2a00*/  DEPBAR.LE SB0, 0x0 ;  /* 0x000080000000791a */ /* 0x000fe80000000000 */
[----:B------:R-:W-:Y:S01]  /*2a10*/  WARPSYNC 0xffffffff ;  /* 0xffffffff00007948 */ /* 0x000fe20003800000 */
[----:B------:R-:W-:Y:S01]  /*2a20*/  BAR.SYNC.DEFER_BLOCKING 0x0 ;  /* 0x0000000000007b1d */ /* 0x000fe20000010000 */
[----:B------:R-:W-:Y:S01]  /*2a30*/  ISETP.GE.AND P1, PT, R136, 0x1, PT ;  /* 0x000000018800780c */ /* 0x000fe20003f26270 */
[----:B------:R-:W-:Y:S01]  /*2a40*/  IMAD R2, R62, R126, R0 ;  /* 0x0000007e3e027224 */ /* 0x000fe200078e0200 */
[----:B------:R-:W-:Y:S03]  /*2a50*/  IADD3 R0, P0, R103, R10, RZ ;  /* 0x0000000a67007210 */ /* 0x000fe60007f1e0ff */
[----:B------:R-:W-:Y:S04]  /*2a60*/  IMAD.IADD R18, R11, 0x1, R2 ;  /* 0x000000010b127824 */ /* 0x000fe800078e0202 */
[----:B------:R-:W-:Y:S01]  /*2a70*/  IMAD.X R2, R18, 0x1, R102, P0 ;  /* 0x0000000112027824 */ /* 0x000fe200000e0666 */
[C---:B------:R-:W-:Y:S04]  /*2a80*/  LEA R38, P0, R0.reuse, c[0x0][0x1c8], 0x1 ;  /* 0x0000720000267a11 */ /* 0x040fe800078008ff */
[----:B------:R-:W-:Y:S01]  /*2a90*/  LEA.HI.X R39, R0, c[0x0][0x1cc], R2, 0x1, P0 ;  /* 0x0000730000277a11 */ /* 0x000fe200000f0c02 */
[----:B------:R-:W-:Y:S01]  /*2aa0*/  BSSY B1, `(.L_x_140) ;  /* 0x0000266000017945 */ /* 0x000fe20003800000 */
[----:B-1----:R-:W-:-:S05]  /*2ab0*/  @!P1 BRA `(.L_x_141) ;  /* 0x000024f000009947 */ /* 0x002fca0003800000 */
[-C--:B------:R-:W-:Y:S01]  /*2ac0*/  IMAD R2, R120, R48.reuse, RZ ;  /* 0x0000003078027224 */ /* 0x080fe200078e02ff */
[----:B------:R-:W-:Y:S01]  /*2ad0*/  ISETP.NE.AND P1, PT, R101, RZ, PT ;  /* 0x000000ff6500720c */ /* 0x000fe20003f25270 */
[-C--:B------:R-:W-:Y:S02]  /*2ae0*/  IMAD R0, R119, R48.reuse, RZ ;  /* 0x0000003077007224 */ /* 0x080fe400078e02ff */
[----:B------:R-:W-:Y:S02]  /*2af0*/  IMAD R4, R48, -0x20, R66 ;  /* 0xffffffe030047824 */ /* 0x000fe400078e0242 */
[-C--:B------:R-:W-:Y:S04]  /*2b00*/  IMAD.WIDE.U32 R8, R125, R48.reuse, RZ ;  /* 0x000000307d087225 */ /* 0x080fe800078e00ff */
[----:B------:R-:W-:Y:S04]  /*2b10*/  IMAD.WIDE.U32 R16, R124, R48, RZ ;  /* 0x000000307c107225 */ /* 0x000fe800078e00ff */
[C---:B------:R-:W-:Y:S02]  /*2b20*/  IMAD R3, R62.reuse, R125, R2 ;  /* 0x0000007d3e037224 */ /* 0x040fe400078e0202 */
[----:B------:R-:W-:Y:S01]  /*2b30*/  IMAD R2, R62, R124, R0 ;  /* 0x0000007c3e027224 */ /* 0x000fe200078e0200 */
[----:B------:R-:W-:Y:S02]  /*2b40*/  IMNMX R0, R4, 0x20, PT ;  /* 0x0000002004007817 */ /* 0x000fe40003800200 */
[----:B------:R-:W-:Y:S02]  /*2b50*/  IADD3 R19, R9, R3, RZ ;  /* 0x0000000309137210 */ /* 0x000fe40007ffe0ff */
[----:B------:R-:W-:Y:S01]  /*2b60*/  IADD3 R20, R17, R2, RZ ;  /* 0x0000000211147210 */ /* 0x000fe20007ffe0ff */
[----:B------:R-:W-:-:S05]  /*2b70*/  @!P1 BRA `(.L_x_142) ;  /* 0x0000124000009947 */ /* 0x000fca0003800000 */
[----:B------:R-:W-:Y:S01]  /*2b80*/  ISETP.GE.AND P1, PT, R198, R0, PT ;  /* 0x00000000c600720c */ /* 0x000fe20003f26270 */
[----:B------:R-:W-:Y:S01]  /*2b90*/  BSSY B0, `(.L_x_143) ;  /* 0x000002a000007945 */ /* 0x000fe20003800000 */
[----:B------:R-:W-:Y:S01]  /*2ba0*/  CS2R R32, SRZ ;  /* 0x0000000000207805 */ /* 0x000fe2000001ff00 */
[----:B------:R-:W-:Y:S01]  /*2bb0*/  CS2R R30, SRZ ;  /* 0x00000000001e7805 */ /* 0x000fe2000001ff00 */
[----:B------:R-:W-:Y:S01]  /*2bc0*/  CS2R R28, SRZ ;  /* 0x00000000001c7805 */ /* 0x000fe2000001ff00 */
[----:B------:R-:W-:Y:S01]  /*2bd0*/  CS2R R22, SRZ ;  /* 0x0000000000167805 */ /* 0x000fe2000001ff00 */
[----:B------:R-:W-:Y:S01]  /*2be0*/  CS2R R14, SRZ ;  /* 0x00000000000e7805 */ /* 0x000fe2000001ff00 */
[----:B------:R-:W-:Y:S01]  /*2bf0*/  CS2R R12, SRZ ;  /* 0x00000000000c7805 */ /* 0x000fe2000001ff00 */
[----:B------:R-:W-:Y:S01]  /*2c00*/  CS2R R6, SRZ ;  /* 0x0000000000067805 */ /* 0x000fe2000001ff00 */
[----:B------:R-:W-:Y:S04]  /*2c10*/  CS2R R2, SRZ ;  /* 0x0000000000027805 */ /* 0x000fe8000001ff00 */
[----:B------:R-:W-:-:S05]  /*2c20*/  @P1 BRA `(.L_x_144) ;  /* 0x0000020000001947 */ /* 0x000fca0003800000 */
[----:B------:R-:W-:Y:S01]  /*2c30*/  IADD3 R0, P0, R72, R8, RZ ;  /* 0x0000000848007210 */ /* 0x000fe20007f1e0ff */
[----:B------:R-:W-:Y:S01]  /*2c40*/  CS2R R22, SRZ ;  /* 0x0000000000167805 */ /* 0x000fe2000001ff00 */
[----:B------:R-:W-:Y:S01]  /*2c50*/  CS2R R28, SRZ ;  /* 0x00000000001c7805 */ /* 0x000fe2000001ff00 */
[----:B------:R-:W-:Y:S01]  /*2c60*/  CS2R R6, SRZ ;  /* 0x0000000000067805 */ /* 0x000fe2000001ff00 */
[----:B------:R-:W-:Y:S01]  /*2c70*/  CS2R R30, SRZ ;  /* 0x00000000001e7805 */ /* 0x000fe2000001ff00 */
[----:B------:R-:W-:Y:S01]  /*2c80*/  IMAD.X R3, R19, 0x1, R93, P0 ;  /* 0x0000000113037824 */ /* 0x000fe200000e065d */
[----:B------:R-:W-:Y:S01]  /*2c90*/  IADD3 R2, P0, R74, R16, RZ ;  /* 0x000000104a027210 */ /* 0x000fe20007f1e0ff */
[----:B------:R-:W-:Y:S01]  /*2ca0*/  CS2R R12, SRZ ;  /* 0x00000000000c7805 */ /* 0x000fe2000001ff00 */
[----:B------:R-:W-:Y:S01]  /*2cb0*/  CS2R R32, SRZ ;  /* 0x0000000000207805 */ /* 0x000fe2000001ff00 */
[----:B------:R-:W-:Y:S02]  /*2cc0*/  CS2R R14, SRZ ;  /* 0x00000000000e7805 */ /* 0x000fe4000001ff00 */
[----:B------:R-:W-:Y:S01]  /*2cd0*/  IMAD.X R5, R20, 0x1, R96, P0 ;  /* 0x0000000114057824 */ /* 0x000fe200000e0660 */
[C---:B------:R-:W-:Y:S04]  /*2ce0*/  LEA R8, P0, R0.reuse, c[0x0][0x270], 0x1 ;  /* 0x00009c0000087a11 */ /* 0x040fe800078008ff */
[----:B------:R-:W-:Y:S02]  /*2cf0*/  LEA.HI.X R9, R0, c[0x0][0x274], R3, 0x1, P0 ;  /* 0x00009d0000097a11 */ /* 0x000fe400000f0c03 */
[C---:B------:R-:W-:Y:S04]  /*2d00*/  LEA R4, P0, R2.reuse, c[0x0][0x288], 0x1 ;  /* 0x0000a20002047a11 */ /* 0x040fe800078008ff */
[----:B------:R-:W-:Y:S02]  /*2d10*/  LEA.HI.X R5, R2, c[0x0][0x28c], R5, 0x1, P0 ;  /* 0x0000a30002057a11 */ /* 0x000fe400000f0c05 */
[----:B------:R-:W-:Y:S01]  /*2d20*/  ISETP.GE.AND P0, PT, R138, c[0x0][0x27c], PT ;  /* 0x00009f008a007a0c */ /* 0x000fe20003f06270 */
[----:B------:R-:W-:Y:S11]  /*2d30*/  CS2R R2, SRZ ;  /* 0x0000000000027805 */ /* 0x000ff6000001ff00 */
[----:B------:R-:W-:Y:S01]  /*2d40*/  @!UPT UIADD3 URZ, URZ, URZ, URZ ;  /* 0x0000003f3f3ff290 */ /* 0x000fe2000fffe03f */
[----:B------:R1:W5:Y:S04]  /*2d50*/  @!P0 LDG.E.64 R22, [R8.64] ;  /* 0x0000000608168981 */ /* 0x000368000c1e1b00 */
[----:B------:R1:W5:Y:S01]  /*2d60*/  @!P0 LDG.E.64 R2, [R4.64] ;  /* 0x0000000604028981 */ /* 0x000362000c1e1b00 */
[----:B------:R-:W-:Y:S11]  /*2d70*/  ISETP.GE.AND P0, PT, R142, c[0x0][0x27c], PT ;  /* 0x00009f008e007a0c */ /* 0x000ff60003f06270 */
[----:B------:R-:W-:Y:S02]  /*2d80*/  @!UPT UIADD3 URZ, URZ, URZ, URZ ;  /* 0x0000003f3f3ff290 */ /* 0x000fe4000fffe03f */
[----:B------:R1:W5:Y:S04]  /*2d90*/  @!P0 LDG.E.64 R28, [R8.64+0x40] ;  /* 0x00004006081c8981 */ /* 0x000368000c1e1b00 */
[----:B------:R1:W5:Y:S01]  /*2da0*/  @!P0 LDG.E.64 R6, [R4.64+0x40] ;  /* 0x0000400604068981 */ /* 0x000362000c1e1b00 */
[----:B------:R-:W-:Y:S11]  /*2db0*/  ISETP.GE.AND P0, PT, R140, c[0x0][0x27c], PT ;  /* 0x00009f008c007a0c */ /* 0x000ff60003f06270 */
[----:B------:R-:W-:Y:S02]  /*2dc0*/  @!UPT UIADD3 URZ, URZ, URZ, URZ ;  /* 0x0000003f3f3ff290 */ /* 0x000fe4000fffe03f */
[----:B------:R1:W5:Y:S04]  /*2dd0*/  @!P0 LDG.E.64 R30, [R8.64+0x80] ;  /* 0x00008006081e8981 */ /* 0x000368000c1e1b00 */
[----:B------:R1:W5:Y:S01]  /*2de0*/  @!P0 LDG.E.64 R12, [R4.64+0x80] ;  /* 0x00008006040c8981 */ /* 0x000362000c1e1b00 */
[----:B------:R-:W-:Y:S11]  /*2df0*/  ISETP.GE.AND P0, PT, R141, c[0x0][0x27c], PT ;  /* 0x00009f008d007a0c */ /* 0x000ff60003f06270 */
[----:B------:R-:W-:Y:S02]  /*2e00*/  @!UPT UIADD3 URZ, URZ, URZ, URZ ;  /* 0x0000003f3f3ff290 */ /* 0x000fe4000fffe03f */
[----:B------:R1:W5:Y:S04]  /*2e10*/  @!P0 LDG.E.64 R32, [R8.64+0xc0] ;  /* 0x0000c00608208981 */ /* 0x000368000c1e1b00 */
[----:B------:R1:W5:Y:S02]  /*2e20*/  @!P0 LDG.E.64 R14, [R4.64+0xc0] ;  /* 0x0000c006040e8981 */ /* 0x000364000c1e1b00 */
.L_x_144:
[----:B------:R-:W-:Y:S05]  /*2e30*/  BSYNC B0 ;  /* 0x0000000000007941 */ /* 0x000fea0003800000 */
.L_x_143:
[----:B------:R-:W-:-:S05]  /*2e40*/  @P1 BRA `(.L_x_145) ;  /* 0x000022b000001947 */ /* 0x000fca0003800000 */
[----:B------:R-:W-:Y:S01]  /*2e50*/  ISETP.GE.AND P0, PT, R132, c[0x0][0x1d4], PT ;  /* 0x0000750084007a0c */ /* 0x000fe20003f06270 */
[----:B-1---5:R-:W-:Y:S01]  /*2e60*/  IMAD.MOV.U32 R8, RZ, RZ, R32 ;  /* 0x000000ffff087224 */ /* 0x022fe200078e0020 */
[----:B------:R-:W-:Y:S01]  /*2e70*/  MOV R0, R31 ;  /* 0x0000001f00007202 */ /* 0x000fe20000000f00 */
[----:B------:R-:W-:Y:S01]  /*2e80*/  IMAD.MOV.U32 R5, RZ, RZ, R33 ;  /* 0x000000ffff057224 */ /* 0x000fe200078e0021 */
[----:B------:R-:W-:Y:S01]  /*2e90*/  BSSY B0, `(.L_x_146) ;  /* 0x0000048000007945 */ /* 0x000fe20003800000 */
[----:B------:R-:W-:Y:S03]  /*2ea0*/  IMAD.MOV.U32 R4, RZ, RZ, R30 ;  /* 0x000000ffff047224 */ /* 0x000fe600078e001e */
[----:B------:R-:W-:Y:S01]  /*2eb0*/  PRMT R36, R8, 0x5410, R5 ;  /* 0x0000541008247816 */ /* 0x000fe20000000005 */
[----:B------:R-:W-:Y:S01]  /*2ec0*/  IMAD.MOV.U32 R8, RZ, RZ, R28 ;  /* 0x000000ffff087224 */ /* 0x000fe200078e001c */
[----:B------:R-:W-:Y:S01]  /*2ed0*/  PRMT R35, R4, 0x5410, R0 ;  /* 0x0000541004237816 */ /* 0x000fe20000000000 */
[----:B------:R-:W-:Y:S01]  /*2ee0*/  IMAD.MOV.U32 R5, RZ, RZ, R29 ;  /* 0x000000ffff057224 */ /* 0x000fe200078e001d */
[----:B------:R-:W-:Y:S01]  /*2ef0*/  MOV R4, R14 ;  /* 0x0000000e00047202 */ /* 0x000fe20000000f00 */
[----:B------:R-:W-:Y:S03]  /*2f00*/  IMAD.MOV.U32 R0, RZ, RZ, R15 ;  /* 0x000000ffff007224 */ /* 0x000fe600078e000f */
[----:B------:R-:W-:Y:S01]  /*2f10*/  PRMT R34, R8, 0x5410, R5 ;  /* 0x0000541008227816 */ /* 0x000fe20000000005 */
[----:B------:R-:W-:Y:S01]  /*2f20*/  IMAD.MOV.U32 R8, RZ, RZ, R12 ;  /* 0x000000ffff087224 */ /* 0x000fe200078e000c */
[----:B------:R-:W-:Y:S01]  /*2f30*/  PRMT R20, R4, 0x5410, R0 ;  /* 0x0000541004147816 */ /* 0x000fe20000000000 */
[----:B------:R-:W-:Y:S01]  /*2f40*/  IMAD.MOV.U32 R4, RZ, RZ, R6 ;  /* 0x000000ffff047224 */ /* 0x000fe200078e0006 */
[----:B------:R-:W-:Y:S02]  /*2f50*/  MOV R5, R13 ;  /* 0x0000000d00057202 */ /* 0x000fe40000000f00 */
[----:B------:R-:W-:Y:S02]  /*2f60*/  MOV R0, R7 ;  /* 0x0000000700007202 */ /* 0x000fe40000000f00 */
[----:B------:R-:W-:Y:S02]  /*2f70*/  PRMT R19, R8, 0x5410, R5 ;  /* 0x0000541008137816 */ /* 0x000fe40000000005 */
[----:B------:R-:W-:Y:S01]  /*2f80*/  PRMT R18, R4, 0x5410, R0 ;  /* 0x0000541004127816 */ /* 0x000fe20000000000 */
[----:B------:R-:W-:-:S05]  /*2f90*/  @P0 BRA `(.L_x_147) ;  /* 0x0000037000000947 */ /* 0x000fca0003800000 */
[----:B------:R-:W-:Y:S01]  /*2fa0*/  ISETP.GE.AND P0, PT, R138, c[0x0][0x27c], PT ;  /* 0x00009f008a007a0c */ /* 0x000fe20003f06270 */
[----:B------:R-:W1:Y:S01]  /*2fb0*/  LDS.128 R8, [R188+0xc080] ;  /* 0x00c08000bc087984 */ /* 0x000e620000000c00 */
[----:B------:R-:W-:Y:S02]  /*2fc0*/  MOV R4, R2 ;  /* 0x0000000200047202 */ /* 0x000fe40000000f00 */
[----:B------:R-:W-:Y:S02]  /*2fd0*/  MOV R24, R22 ;  /* 0x0000001600187202 */ /* 0x000fe40000000f00 */
[----:B------:R-:W-:Y:S02]  /*2fe0*/  MOV R16, R3 ;  /* 0x0000000300107202 */ /* 0x000fe40000000f00 */
[----:B------:R-:W-:Y:S05]  /*2ff0*/  MOV R26, R23 ;  /* 0x00000017001a7202 */ /* 0x000fea0000000f00 */
[--C-:B------:R-:W-:Y:S01]  /*3000*/  @!P0 SHF.R.U64 R5, R2, 0x10, R3.reuse ;  /* 0x0000001002058819 */ /* 0x100fe20000001203 */
[----:B------:R-:W-:Y:S01]  /*3010*/  @!P0 HADD2.F32 R4, -RZ, R4.H0_H0 ;  /* 0x20000004ff048230 */ /* 0x000fe20000004100 */
[----:B------:R-:W-:Y:S01]  /*3020*/  @!P0 SHF.R.U32.HI R17, RZ, 0x10, R3 ;  /* 0x00000010ff118819 */ /* 0x000fe20000011603 */
[----:B------:R-:W-:Y:S01]  /*3030*/  @!P0 HADD2.F32 R16, -RZ, R16.H0_H0 ;  /* 0x20000010ff108230 */ /* 0x000fe20000004100 */
[--C-:B------:R-:W-:Y:S01]  /*3040*/  @!P0 SHF.R.U64 R25, R22, 0x10, R23.reuse ;  /* 0x0000001016198819 */ /* 0x100fe20000001217 */
[----:B------:R-:W-:Y:S01]  /*3050*/  @!P0 HADD2.F32 R22, -RZ, R24.H0_H0 ;  /* 0x20000018ff168230 */ /* 0x000fe20000004100 */
[----:B------:R-:W-:Y:S01]  /*3060*/  @!P0 SHF.R.U32.HI R27, RZ, 0x10, R23 ;  /* 0x00000010ff1b8819 */ /* 0x000fe20000011617 */
[----:B------:R-:W-:Y:S02]  /*3070*/  @!P0 HADD2.F32 R5, -RZ, R5.H0_H0 ;  /* 0x20000005ff058230 */ /* 0x000fe40000004100 */
[----:B------:R-:W-:Y:S01]  /*3080*/  @!P0 HADD2.F32 R17, -RZ, R17.H0_H0 ;  /* 0x20000011ff118230 */ /* 0x000fe20000004100 */
[----:B-1----:R-:W-:Y:S01]  /*3090*/  @!P0 IMAD.MOV.U32 R3, RZ, RZ, R9 ;  /* 0x000000ffff038224 */ /* 0x002fe200078e0009 */
[----:B------:R-:W-:Y:S04]  /*30a0*/  @!P0 MOV R0, R8 ;  /* 0x0000000800008202 */ /* 0x000fe80000000f00 */
[--C-:B------:R-:W-:Y:S02]  /*30b0*/  @!P0 HADD2.F32 R23, -RZ, R3.reuse.H1_H1 ;  /* 0x30000003ff178230 */ /* 0x100fe40000004100 */
[--C-:B------:R-:W-:Y:S02]  /*30c0*/  @!P0 HADD2.F32 R21, -RZ, R0.reuse.H1_H1 ;  /* 0x30000000ff158230 */ /* 0x100fe40000004100 */
[----:B------:R-:W-:Y:S02]  /*30d0*/  @!P0 HADD2.F32 R2, -RZ, R0.H0_H0 ;  /* 0x20000000ff028230 */ /* 0x000fe40000004100 */
[----:B------:R-:W-:Y:S01]  /*30e0*/  @!P0 HADD2.F32 R3, -RZ, R3.H0_H0 ;  /* 0x20000003ff038230 */ /* 0x000fe20000004100 */
[-C--:B------:R-:W-:Y:S02]  /*30f0*/  @!P0 FMUL.FTZ R24, R21, R4.reuse ;  /* 0x0000000415188220 */ /* 0x080fe40000410000 */
[C---:B------:R-:W-:Y:S01]  /*3100*/  @!P0 FMUL.FTZ R0, R2.reuse, R4 ;  /* 0x0000000402008220 */ /* 0x040fe20000410000 */
[----:B------:R-:W-:Y:S01]  /*3110*/  @!P0 MOV R4, R10 ;  /* 0x0000000a00048202 */ /* 0x000fe20000000f00 */
[----:B------:R-:W-:Y:S01]  /*3120*/  @!P0 FFMA.FTZ R41, R2, R22, -R24 ;  /* 0x0000001602298223 */ /* 0x000fe20000010818 */
[----:B------:R-:W-:Y:S01]  /*3130*/  @!P0 HADD2.F32 R24, -RZ, R25.H0_H0 ;  /* 0x20000019ff188230 */ /* 0x000fe20000004100 */
[-C--:B------:R-:W-:Y:S02]  /*3140*/  @!P0 FMUL.FTZ R25, R23, R5.reuse ;  /* 0x0000000517198220 */ /* 0x080fe40000410000 */
[C---:B------:R-:W-:Y:S02]  /*3150*/  @!P0 FMUL.FTZ R2, R3.reuse, R5 ;  /* 0x0000000503028220 */ /* 0x040fe40000410000 */
[----:B------:R-:W-:Y:S01]  /*3160*/  @!P0 FFMA.FTZ R40, R3, R24, -R25 ;  /* 0x0000001803288223 */ /* 0x000fe20000010819 */
[----:B------:R-:W-:Y:S01]  /*3170*/  @!P0 MOV R3, R11 ;  /* 0x0000000b00038202 */ /* 0x000fe20000000f00 */
[----:B------:R-:W-:Y:S01]  /*3180*/  @!P0 FFMA.FTZ R0, R21, R22, R0 ;  /* 0x0000001615008223 */ /* 0x000fe20000010000 */
[--C-:B------:R-:W-:Y:S01]  /*3190*/  @!P0 HADD2.F32 R21, -RZ, R4.reuse.H1_H1 ;  /* 0x30000004ff158230 */ /* 0x100fe20000004100 */
[----:B------:R-:W-:Y:S01]  /*31a0*/  @!P0 FFMA.FTZ R2, R23, R24, R2 ;  /* 0x0000001817028223 */ /* 0x000fe20000010002 */
[----:B------:R-:W-:Y:S02]  /*31b0*/  @!P0 HADD2.F32 R4, -RZ, R4.H0_H0 ;  /* 0x20000004ff048230 */ /* 0x000fe40000004100 */
[--C-:B------:R-:W-:Y:S01]  /*31c0*/  @!P0 HADD2.F32 R5, -RZ, R3.reuse.H0_H0 ;  /* 0x20000003ff058230 */ /* 0x100fe20000004100 */
[----:B------:R-:W-:Y:S01]  /*31d0*/  @!P0 FMUL.FTZ R37, R21, R16 ;  /* 0x0000001015258220 */ /* 0x000fe20000410000 */
[----:B------:R-:W-:Y:S01]  /*31e0*/  @!P0 HADD2.F32 R22, -RZ, R26.H0_H0 ;  /* 0x2000001aff168230 */ /* 0x000fe20000004100 */
[----:B------:R-:W-:Y:S01]  /*31f0*/  @!P0 F2FP.PACK_AB R2, R2, R40 ;  /* 0x000000280202823e */ /* 0x000fe200000000ff */
[----:B------:R-:W-:Y:S01]  /*3200*/  @!P0 HADD2.F32 R25, -RZ, R3.H1_H1 ;  /* 0x30000003ff198230 */ /* 0x000fe20000004100 */
[C---:B------:R-:W-:Y:S01]  /*3210*/  @!P0 FMUL.FTZ R3, R4.reuse, R16 ;  /* 0x0000001004038220 */ /* 0x040fe20000410000 */
[----:B------:R-:W-:Y:S01]  /*3220*/  @!P0 HADD2.F32 R26, -RZ, R27.H0_H0 ;  /* 0x2000001bff1a8230 */ /* 0x000fe20000004100 */
[----:B------:R-:W-:Y:S01]  /*3230*/  @!P0 FFMA.FTZ R37, R4, R22, -R37 ;  /* 0x0000001604258223 */ /* 0x000fe20000010825 */
[----:B------:R-:W-:Y:S01]  /*3240*/  @!P0 MOV R9, R2 ;  /* 0x0000000200098202 */ /* 0x000fe20000000f00 */
[-C--:B------:R-:W-:Y:S02]  /*3250*/  @!P0 FMUL.FTZ R27, R25, R17.reuse ;  /* 0x00000011191b8220 */ /* 0x080fe40000410000 */
[----:B------:R-:W-:Y:S02]  /*3260*/  @!P0 FMUL.FTZ R4, R5, R17 ;  /* 0x0000001105048220 */ /* 0x000fe40000410000 */
[----:B------:R-:W-:Y:S02]  /*3270*/  @!P0 FFMA.FTZ R3, R21, R22, R3 ;  /* 0x0000001615038223 */ /* 0x000fe40000010003 */
[-C--:B------:R-:W-:Y:S01]  /*3280*/  @!P0 FFMA.FTZ R27, R5, R26.reuse, -R27 ;  /* 0x0000001a051b8223 */ /* 0x080fe2000001081b */
[----:B------:R-:W-:Y:S01]  /*3290*/  @!P0 F2FP.PACK_AB R5, R0, R41 ;  /* 0x000000290005823e */ /* 0x000fe200000000ff */
[----:B------:R-:W-:Y:S01]  /*32a0*/  @!P0 FFMA.FTZ R4, R25, R26, R4 ;  /* 0x0000001a19048223 */ /* 0x000fe20000010004 */
[----:B------:R-:W-:Y:S03]  /*32b0*/  @!P0 F2FP.PACK_AB R3, R3, R37 ;  /* 0x000000250303823e */ /* 0x000fe600000000ff */
[----:B------:R-:W-:Y:S01]  /*32c0*/  @!P0 IMAD.MOV.U32 R8, RZ, RZ, R5 ;  /* 0x000000ffff088224 */ /* 0x000fe200078e0005 */
[----:B------:R-:W-:Y:S02]  /*32d0*/  @!P0 F2FP.PACK_AB R0, R4, R27 ;  /* 0x0000001b0400823e */ /* 0x000fe400000000ff */
[----:B------:R-:W-:Y:S02]  /*32e0*/  @!P0 MOV R10, R3 ;  /* 0x00000003000a8202 */ /* 0x000fe40000000f00 */
[----:B------:R-:W-:Y:S05]  /*32f0*/  @!P0 MOV R11, R0 ;  /* 0x00000000000b8202 */ /* 0x000fea0000000f00 */
[----:B------:R1:W-:Y:S02]  /*3300*/  STG.E.128 [R38.64], R8 ;  /* 0x0000000826007986 */ /* 0x0003e4000c101d06 */
.L_x_147:
[----:B------:R-:W-:Y:S05]  /*3310*/  BSYNC B0 ;  /* 0x0000000000007941 */ /* 0x000fea0003800000 */
.L_x_146:
[----:B------:R-:W-:Y:S01]  /*3320*/  ISETP.GE.AND P0, PT, R134, c[0x0][0x1d4], PT ;  /* 0x0000750086007a0c */ /* 0x000fe20003f06270 */
[----:B------:R-:W-:Y:S01]  /*3330*/  @!UPT UIADD3 URZ, URZ, URZ, URZ ;  /* 0x0000003f3f3ff290 */ /* 0x000fe2000fffe03f */
[----:B------:R-:W-:Y:S11]  /*3340*/  BSSY B0, `(.L_x_148) ;  /* 0x0000036000007945 */ /* 0x000ff60003800000 */
[----:B------:R-:W-:-:S05]  /*3350*/  @P0 BRA `(.L_x_149) ;  /* 0x0000034000000947 */ /* 0x000fca0003800000 */
[----:B------:R-:W-:Y:S01]  /*3360*/  ISETP.GE.AND P0, PT, R142, c[0x0][0x27c], PT ;  /* 0x00009f008e007a0c */ /* 0x000fe20003f06270 */
[----:B-1----:R-:W1:Y:S11]  /*3370*/  LDS.128 R8, [R188+0xd080] ;  /* 0x00d08000bc087984 */ /* 0x002e760000000c00 */
[----:B------:R-:W-:Y:S01]  /*3380*/  @!UPT UIADD3 URZ, URZ, URZ, URZ ;  /* 0x0000003f3f3ff290 */ /* 0x000fe2000fffe03f */
[----:B------:R-:W-:Y:S01]  /*3390*/  @!P0 HADD2.F32 R0, -RZ, R18.H0_H0 ;  /* 0x20000012ff008230 */ /* 0x000fe20000004100 */
[----:B------:R-:W-:Y:S01]  /*33a0*/  @!P0 SHF.R.U64 R4, R6, 0x10, R7 ;  /* 0x0000001006048819 */ /* 0x000fe20000001207 */
[----:B------:R-:W-:Y:S01]  /*33b0*/  @!P0 HADD2.F32 R6, -RZ, R34.H0_H0 ;  /* 0x20000022ff068230 */ /* 0x000fe20000004100 */
[----:B------:R-:W-:Y:S02]  /*33c0*/  @!P0 SHF.R.U64 R17, R28, 0x10, R29 ;  /* 0x000000101c118819 */ /* 0x000fe4000000121d */
[----:B------:R-:W-:Y:S01]  /*33d0*/  @!P0 SHF.R.U32.HI R7, RZ, 0x10, R7 ;  /* 0x00000010ff078819 */ /* 0x000fe20000011607 */
[----:B------:R-:W-:Y:S01]  /*33e0*/  @!P0 HADD2.F32 R4, -RZ, R4.H0_H0 ;  /* 0x20000004ff048230 */ /* 0x000fe20000004100 */
[----:B------:R-:W-:Y:S01]  /*33f0*/  @!P0 SHF.R.U32.HI R23, RZ, 0x10, R29 ;  /* 0x00000010ff178819 */ /* 0x000fe2000001161d */
[----:B------:R-:W-:Y:S02]  /*3400*/  @!P0 HADD2.F32 R17, -RZ, R17.H0_H0 ;  /* 0x20000011ff118230 */ /* 0x000fe40000004100 */
[----:B------:R-:W-:Y:S02]  /*3410*/  @!P0 HADD2.F32 R7, -RZ, R7.H0_H0 ;  /* 0x20000007ff078230 */ /* 0x000fe40000004100 */
[----:B------:R-:W-:Y:S01]  /*3420*/  @!P0 HADD2.F32 R23, -RZ, R23.H0_H0 ;  /* 0x20000017ff178230 */ /* 0x000fe20000004100 */
[----:B-1----:R-:W-:Y:S02]  /*3430*/  @!P0 MOV R2, R8 ;  /* 0x0000000800028202 */ /* 0x002fe40000000f00 */
[----:B------:R-:W-:Y:S03]  /*3440*/  @!P0 MOV R3, R9 ;  /* 0x0000000900038202 */ /* 0x000fe60000000f00 */
[--C-:B------:R-:W-:Y:S02]  /*3450*/  @!P0 HADD2.F32 R5, -RZ, R2.reuse.H1_H1 ;  /* 0x30000002ff058230 */ /* 0x100fe40000004100 */
[----:B------:R-:W-:Y:S02]  /*3460*/  @!P0 HADD2.F32 R2, -RZ, R2.H0_H0 ;  /* 0x20000002ff028230 */ /* 0x000fe40000004100 */
[--C-:B------:R-:W-:Y:S01]  /*3470*/  @!P0 HADD2.F32 R16, -RZ, R3.reuse.H1_H1 ;  /* 0x30000003ff108230 */ /* 0x100fe20000004100 */
[CC--:B------:R-:W-:Y:S01]  /*3480*/  @!P0 FMUL.FTZ R21, R5.reuse, R0.reuse ;  /* 0x0000000005158220 */ /* 0x0c0fe20000410000 */
[----:B------:R-:W-:Y:S01]  /*3490*/  @!P0 HADD2.F32 R3, -RZ, R3.H0_H0 ;  /* 0x20000003ff038230 */ /* 0x000fe20000004100 */
[C---:B------:R-:W-:Y:S02]  /*34a0*/  @!P0 FMUL.FTZ R0, R2.reuse, R0 ;  /* 0x0000000002008220 */ /* 0x040fe40000410000 */
[-C--:B------:R-:W-:Y:S02]  /*34b0*/  @!P0 FFMA.FTZ R26, R2, R6.reuse, -R21 ;  /* 0x00000006021a8223 */ /* 0x080fe40000010815 */
[----:B------:R-:W-:Y:S01]  /*34c0*/  @!P0 FFMA.FTZ R0, R5, R6, R0 ;  /* 0x0000000605008223 */ /* 0x000fe20000010000 */
[----:B------:R-:W-:Y:S01]  /*34d0*/  @!P0 MOV R5, R10 ;  /* 0x0000000a00058202 */ /* 0x000fe20000000f00 */
[CC--:B------:R-:W-:Y:S02]  /*34e0*/  @!P0 FMUL.FTZ R21, R16.reuse, R4.reuse ;  /* 0x0000000410158220 */ /* 0x0c0fe40000410000 */
[C---:B------:R-:W-:Y:S01]  /*34f0*/  @!P0 FMUL.FTZ R2, R3.reuse, R4 ;  /* 0x0000000403028220 */ /* 0x040fe20000410000 */
[----:B------:R-:W-:Y:S01]  /*3500*/  @!P0 MOV R4, R11 ;  /* 0x0000000b00048202 */ /* 0x000fe20000000f00 */
[-C--:B------:R-:W-:Y:S01]  /*3510*/  @!P0 FFMA.FTZ R25, R3, R17.reuse, -R21 ;  /* 0x0000001103198223 */ /* 0x080fe20000010815 */
[----:B------:R-:W-:Y:S01]  /*3520*/  @!P0 HADD2.F32 R3, -RZ, R18.H1_H1 ;  /* 0x30000012ff038230 */ /* 0x000fe20000004100 */
[----:B------:R-:W-:Y:S01]  /*3530*/  @!P0 FFMA.FTZ R2, R16, R17, R2 ;  /* 0x0000001110028223 */ /* 0x000fe20000010002 */
[--C-:B------:R-:W-:Y:S02]  /*3540*/  @!P0 HADD2.F32 R18, -RZ, R5.reuse.H1_H1 ;  /* 0x30000005ff128230 */ /* 0x100fe40000004100 */
[----:B------:R-:W-:Y:S02]  /*3550*/  @!P0 HADD2.F32 R6, -RZ, R5.H0_H0 ;  /* 0x20000005ff068230 */ /* 0x000fe40000004100 */
[----:B------:R-:W-:Y:S01]  /*3560*/  @!P0 F2FP.PACK_AB R2, R2, R25 ;  /* 0x000000190202823e */ /* 0x000fe200000000ff */
[----:B------:R-:W-:Y:S02]  /*3570*/  @!P0 HADD2.F32 R5, -RZ, R4.H0_H0 ;  /* 0x20000004ff058230 */ /* 0x000fe40000004100 */
[----:B------:R-:W-:Y:S01]  /*3580*/  @!P0 HADD2.F32 R21, -RZ, R34.H1_H1 ;  /* 0x30000022ff158230 */ /* 0x000fe20000004100 */
[----:B------:R-:W-:Y:S01]  /*3590*/  @!P0 MOV R9, R2 ;  /* 0x0000000200098202 */ /* 0x000fe20000000f00 */
[----:B------:R-:W-:Y:S01]  /*35a0*/  @!P0 HADD2.F32 R22, -RZ, R4.H1_H1 ;  /* 0x30000004ff168230 */ /* 0x000fe20000004100 */
[-C--:B------:R-:W-:Y:S02]  /*35b0*/  @!P0 FMUL.FTZ R4, R18, R3.reuse ;  /* 0x0000000312048220 */ /* 0x080fe40000410000 */
[C---:B------:R-:W-:Y:S02]  /*35c0*/  @!P0 FMUL.FTZ R3, R6.reuse, R3 ;  /* 0x0000000306038220 */ /* 0x040fe40000410000 */
[----:B------:R-:W-:Y:S02]  /*35d0*/  @!P0 FFMA.FTZ R6, R6, R21, -R4 ;  /* 0x0000001506068223 */ /* 0x000fe40000010804 */
[CC--:B------:R-:W-:Y:S02]  /*35e0*/  @!P0 FMUL.FTZ R4, R5.reuse, R7.reuse ;  /* 0x0000000705048220 */ /* 0x0c0fe40000410000 */
[----:B------:R-:W-:Y:S02]  /*35f0*/  @!P0 FMUL.FTZ R24, R22, R7 ;  /* 0x0000000716188220 */ /* 0x000fe40000410000 */
[----:B------:R-:W-:Y:S02]  /*3600*/  @!P0 FFMA.FTZ R3, R18, R21, R3 ;  /* 0x0000001512038223 */ /* 0x000fe40000010003 */
[-C--:B------:R-:W-:Y:S01]  /*3610*/  @!P0 FFMA.FTZ R24, R5, R23.reuse, -R24 ;  /* 0x0000001705188223 */ /* 0x080fe20000010818 */
[----:B------:R-:W-:Y:S01]  /*3620*/  @!P0 F2FP.PACK_AB R5, R0, R26 ;  /* 0x0000001a0005823e */ /* 0x000fe200000000ff */
[----:B------:R-:W-:Y:S01]  /*3630*/  @!P0 FFMA.FTZ R4, R22, R23, R4 ;  /* 0x0000001716048223 */ /* 0x000fe20000010004 */
[----:B------:R-:W-:Y:S02]  /*3640*/  @!P0 F2FP.PACK_AB R3, R3, R6 ;  /* 0x000000060303823e */ /* 0x000fe400000000ff */
[----:B------:R-:W-:Y:S02]  /*3650*/  @!P0 MOV R8, R5 ;  /* 0x0000000500088202 */ /* 0x000fe40000000f00 */
[----:B------:R-:W-:Y:S02]  /*3660*/  @!P0 F2FP.PACK_AB R0, R4, R24 ;  /* 0x000000180400823e */ /* 0x000fe400000000ff */
[----:B------:R-:W-:Y:S02]  /*3670*/  @!P0 MOV R10, R3 ;  /* 0x00000003000a8202 */ /* 0x000fe40000000f00 */
[----:B------:R-:W-:Y:S05]  /*3680*/  @!P0 MOV R11, R0 ;  /* 0x00000000000b8202 */ /* 0x000fea0000000f00 */
[----:B------:R1:W-:Y:S02]  /*3690*/  STG.E.128 [R38.64+0x80], R8 ;  /* 0x0000800826007986 */ /* 0x0003e4000c101d06 */
.L_x_149:
[----:B------:R-:W-:Y:S05]  /*36a0*/  BSYNC B0 ;  /* 0x0000000000007941 */ /* 0x000fea0003800000 */
.L_x_148:
        /* <DEDUP_REMOVED lines=8> */
[--C-:B------:R-:W-:Y:S01]  /*3730*/  @!P0 SHF.R.U64 R4, R12, 0x10, R13.reuse ;  /* 0x000000100c048819 */ /* 0x100fe2000000120d */
[--C-:B------:R-:W-:Y:S01]  /*3740*/  @!P0 HADD2.F32 R6, -RZ, R35.reuse.H0_H0 ;  /* 0x20000023ff068230 */ /* 0x100fe20000004100 */
[----:B------:R-:W-:Y:S01]  /*3750*/  @!P0 SHF.R.U32.HI R7, RZ, 0x10, R13 ;  /* 0x00000010ff078819 */ /* 0x000fe2000001160d */
[----:B------:R-:W-:Y:S01]  /*3760*/  @!P0 HADD2.F32 R17, -RZ, R35.H1_H1 ;  /* 0x30000023ff118230 */ /* 0x000fe20000004100 */
[--C-:B------:R-:W-:Y:S01]  /*3770*/  @!P0 SHF.R.U64 R13, R30, 0x10, R31.reuse ;  /* 0x000000101e0d8819 */ /* 0x100fe2000000121f */
[----:B------:R-:W-:Y:S01]  /*3780*/  @!P0 HADD2.F32 R4, -RZ, R4.H0_H0 ;  /* 0x20000004ff048230 */ /* 0x000fe20000004100 */
[----:B------:R-:W-:Y:S01]  /*3790*/  @!P0 SHF.R.U32.HI R21, RZ, 0x10, R31 ;  /* 0x00000010ff158819 */ /* 0x000fe2000001161f */
        /* <DEDUP_REMOVED lines=19> */
[----:B------:R-:W-:Y:S02]  /*38d0*/  @!P0 HADD2.F32 R3, -RZ, R19.H1_H1 ;  /* 0x30000013ff038230 */ /* 0x000fe40000004100 */
[----:B------:R-:W-:Y:S02]  /*38e0*/  @!P0 HADD2.F32 R6, -RZ, R5.H0_H0 ;  /* 0x20000005ff068230 */ /* 0x000fe40000004100 */
[----:B------:R-:W-:Y:S01]  /*38f0*/  @!P0 F2FP.PACK_AB R2, R2, R22 ;  /* 0x000000160202823e */ /* 0x000fe200000000ff */
[--C-:B------:R-:W-:Y:S02]  /*3900*/  @!P0 HADD2.F32 R5, -RZ, R4.reuse.H0_H0 ;  /* 0x20000004ff058230 */ /* 0x100fe40000004100 */
[----:B------:R-:W-:Y:S01]  /*3910*/  @!P0 HADD2.F32 R18, -RZ, R4.H1_H1 ;  /* 0x30000004ff128230 */ /* 0x000fe20000004100 */
[-C--:B------:R-:W-:Y:S01]  /*3920*/  @!P0 FMUL.FTZ R4, R16, R3.reuse ;  /* 0x0000000310048220 */ /* 0x080fe20000410000 */
[----:B------:R-:W-:Y:S01]  /*3930*/  @!P0 MOV R9, R2 ;  /* 0x0000000200098202 */ /* 0x000fe20000000f00 */
[C---:B------:R-:W-:Y:S01]  /*3940*/  @!P0 FMUL.FTZ R3, R6.reuse, R3 ;  /* 0x0000000306038220 */ /* 0x040fe20000410000 */
[----:B------:R-:W-:Y:S01]  /*3950*/  @!P0 HADD2.F32 R19, -RZ, R21.H0_H0 ;  /* 0x20000015ff138230 */ /* 0x000fe20000004100 */
[----:B------:R-:W-:Y:S02]  /*3960*/  @!P0 FFMA.FTZ R6, R6, R17, -R4 ;  /* 0x0000001106068223 */ /* 0x000fe40000010804 */
[CC--:B------:R-:W-:Y:S02]  /*3970*/  @!P0 FMUL.FTZ R4, R5.reuse, R7.reuse ;  /* 0x0000000705048220 */ /* 0x0c0fe40000410000 */
[----:B------:R-:W-:Y:S02]  /*3980*/  @!P0 FMUL.FTZ R21, R18, R7 ;  /* 0x0000000712158220 */ /* 0x000fe40000410000 */
[----:B------:R-:W-:Y:S02]  /*3990*/  @!P0 FFMA.FTZ R3, R16, R17, R3 ;  /* 0x0000001110038223 */ /* 0x000fe40000010003 */
[----:B------:R-:W-:Y:S01]  /*39a0*/  @!P0 FFMA.FTZ R21, R5, R19, -R21 ;  /* 0x0000001305158223 */ /* 0x000fe20000010815 */
        /* <DEDUP_REMOVED lines=8> */
.L_x_151:
[----:B------:R-:W-:Y:S05]  /*3a30*/  BSYNC B0 ;  /* 0x0000000000007941 */ /* 0x000fea0003800000 */
.L_x_150:
[----:B------:R-:W-:Y:S11]  /*3a40*/  ISETP.GE.AND P0, PT, R197, c[0x0][0x1d4], PT ;  /* 0x00007500c5007a0c */ /* 0x000ff60003f06270 */
[----:B------:R-:W-:Y:S02]  /*3a50*/  @!UPT UIADD3 URZ, URZ, URZ, URZ ;  /* 0x0000003f3f3ff290 */ /* 0x000fe4000fffe03f */
        /* <DEDUP_REMOVED lines=12> */
[----:B------:R-:W-:Y:S02]  /*3b20*/  @!P0 HADD2.F32 R15, -RZ, R36.H1_H1 ;  /* 0x30000024ff0f8230 */ /* 0x000fe40000004100 */
        /* <DEDUP_REMOVED lines=17> */
[--C-:B------:R-:W-:Y:S01]  /*3c40*/  @!P0 HADD2.F32 R14, -RZ, R5.reuse.H1_H1 ;  /* 0x30000005ff0e8230 */ /* 0x100fe20000004100 */
        /* <DEDUP_REMOVED lines=8> */
[C---:B------:R-:W-:Y:S02]  /*3cd0*/  @!P0 FMUL.FTZ R3, R6.reuse, R3 ;  /* 0x0000000306038220 */ /* 0x040fe40000410000 */
        /* <DEDUP_REMOVED lines=12> */
[----:B------:R1:W-:Y:S01]  /*3da0*/  STG.E.128 [R38.64+0x180], R8 ;  /* 0x0001800826007986 */ /* 0x0003e2000c101d06 */
[----:B------:R-:W-:-:S05]  /*3db0*/  BRA `(.L_x_145) ;  /* 0x0000134000007947 */ /* 0x000fca0003800000 */
.L_x_142:
        /* <DEDUP_REMOVED lines=14> */
[----:B------:R-:W-:Y:S02]  /*3ea0*/  CS2R R14, SRZ ;  /* 0x00000000000e7805 */ /* 0x000fe4000001ff00 */
[----:B------:R-:W-:Y:S01]  /*3eb0*/  IMAD.X R2, R19, 0x1, R97, P0 ;  /* 0x0000000113027824 */ /* 0x000fe200000e0661 */
[----:B------:R-:W-:Y:S05]  /*3ec0*/  IADD3 R3, P0, R78, R16, RZ ;  /* 0x000000104e037210 */ /* 0x000fea0007f1e0ff */
        /* <DEDUP_REMOVED lines=8> */
[----:B------:R1:W5:Y:S04]  /*3f50*/  @!P0 LDG.E.128 R24, [R8.64] ;  /* 0x0000000608188981 */ /* 0x000368000c1e1d00 */
[----:B------:R1:W5:Y:S01]  /*3f60*/  @!P0 LDG.E.128 R4, [R2.64] ;  /* 0x0000000602048981 */ /* 0x000362000c1e1d00 */
[----:B------:R-:W-:Y:S11]  /*3f70*/  ISETP.GE.AND P0, PT, R134, c[0x0][0x27c], PT ;  /* 0x00009f0086007a0c */ /* 0x000ff60003f06270 */
[----:B------:R-:W-:Y:S02]  /*3f80*/  @!UPT UIADD3 URZ, URZ, URZ, URZ ;  /* 0x0000003f3f3ff290 */ /* 0x000fe4000fffe03f */
[----:B------:R1:W5:Y:S04]  /*3f90*/  @!P0 LDG.E.128 R36, [R8.64+0x80] ;  /* 0x0000800608248981 */ /* 0x000368000c1e1d00 */
[----:B------:R1:W5:Y:S02]  /*3fa0*/  @!P0 LDG.E.128 R12, [R2.64+0x80] ;  /* 0x00008006020c8981 */ /* 0x000364000c1e1d00 */
.L_x_153:
[----:B------:R-:W-:Y:S05]  /*3fb0*/  BSYNC B0 ;  /* 0x0000000000007941 */ /* 0x000fea0003800000 */
.L_x_152:
[----:B------:R-:W-:Y:S04]  /*3fc0*/  IADD3 R59, P0, R128, R10, RZ ;  /* 0x0000000a803b7210 */ /* 0x000fe80007f1e0ff */
[----:B------:R-:W-:Y:S01]  /*3fd0*/  IADD3.X R58, R18, R106, RZ, P0, !PT ;  /* 0x0000006a123a7210 */ /* 0x000fe200007fe4ff */
        /* <DEDUP_REMOVED lines=16> */
[----:B------:R-:W-:Y:S01]  /*40e0*/  IMAD.MOV.U32 R28, RZ, RZ, R25 ;  /* 0x000000ffff1c7224 */ /* 0x000fe200078e0019 */
[----:B------:R-:W-:Y:S01]  /*40f0*/  ISETP.GE.AND P2, PT, R67, c[0x0][0x1d4], PT ;  /* 0x0000750043007a0c */ /* 0x000fe20003f46270 */
[----:B------:R-:W1:Y:S01]  /*4100*/  LDS.128 R40, [R88+0xc080] ;  /* 0x00c0800058287984 */ /* 0x000e620000000c00 */
[CC--:B------:R-:W-:Y:S01]  /*4110*/  IADD3 R0, P1, P0, R64.reuse, R59.reuse, R86 ;  /* 0x0000003b40007210 */ /* 0x0c0fe2000783e056 */
[----:B------:R-:W-:Y:S01]  /*4120*/  IMAD.MOV.U32 R20, RZ, RZ, R7 ;  /* 0x000000ffff147224 */ /* 0x000fe200078e0007 */
[----:B------:R-:W-:Y:S01]  /*4130*/  MOV R10, R6 ;  /* 0x00000006000a7202 */ /* 0x000fe20000000f00 */
[----:B------:R-:W-:Y:S01]  /*4140*/  IMAD.MOV.U32 R44, RZ, RZ, R27 ;  /* 0x000000ffff2c7224 */ /* 0x000fe200078e001b */
[C---:B------:R-:W-:Y:S02]  /*4150*/  IADD3.X R3, R63.reuse, R58, R95, P1, P0 ;  /* 0x0000003a3f037210 */ /* 0x040fe40000fe045f */
[----:B------:R-:W-:Y:S01]  /*4160*/  MOV R33, R26 ;  /* 0x0000001a00217202 */ /* 0x000fe20000000f00 */
[----:B------:R-:W2:Y:S04]  /*4170*/  LDS.128 R16, [R92+0xc080] ;  /* 0x00c080005c107984 */ /* 0x000ea80000000c00 */
[----:B------:R-:W-:Y:S04]  /*4180*/  @!P2 IADD3 R2, P1, P0, R64, R59, R67 ;  /* 0x0000003b4002a210 */ /* 0x000fe8000783e043 */
[----:B------:R-:W-:Y:S02]  /*4190*/  @!P2 IADD3.X R8, R63, R58, R90, P1, P0 ;  /* 0x0000003a3f08a210 */ /* 0x000fe40000fe045a */
[C---:B------:R-:W-:Y:S04]  /*41a0*/  LEA R54, P0, R0.reuse, c[0x0][0x1c8], 0x1 ;  /* 0x0000720000367a11 */ /* 0x040fe800078008ff */
[----:B------:R-:W-:Y:S02]  /*41b0*/  LEA.HI.X R55, R0, c[0x0][0x1cc], R3, 0x1, P0 ;  /* 0x0000730000377a11 */ /* 0x000fe400000f0c03 */
[C---:B------:R-:W-:Y:S02]  /*41c0*/  @!P2 LEA R52, P0, R2.reuse, c[0x0][0x1c8], 0x1 ;  /* 0x000072000234aa11 */ /* 0x040fe400078008ff */
[----:B------:R-:W-:Y:S02]  /*41d0*/  MOV R0, R4 ;  /* 0x0000000400007202 */ /* 0x000fe40000000f00 */
[----:B------:R-:W-:Y:S01]  /*41e0*/  @!P2 LEA.HI.X R53, R2, c[0x0][0x1cc], R8, 0x1, P0 ;  /* 0x000073000235aa11 */ /* 0x000fe200000f0c08 */
[----:B------:R-:W-:Y:S01]  /*41f0*/  IMAD.MOV.U32 R2, RZ, RZ, R5 ;  /* 0x000000ffff027224 */ /* 0x000fe200078e0005 */
[----:B------:R-:W-:Y:S11]  /*4200*/  ISETP.GE.AND P0, PT, R132, c[0x0][0x27c], PT ;  /* 0x00009f0084007a0c */ /* 0x000ff60003f06270 */
[----:B------:R-:W-:Y:S02]  /*4210*/  @!UPT UIADD3 URZ, URZ, URZ, URZ ;  /* 0x0000003f3f3ff290 */ /* 0x000fe4000fffe03f */
[--C-:B------:R-:W-:Y:S01]  /*4220*/  @!P0 SHF.R.U32.HI R29, RZ, 0x10, R25.reuse ;  /* 0x00000010ff1d8819 */ /* 0x100fe20000011619 */
[----:B------:R-:W-:Y:S01]  /*4230*/  @!P0 HADD2.F32 R3, -RZ, R2.H0_H0 ;  /* 0x20000002ff038230 */ /* 0x000fe20000004100 */
[----:B------:R-:W-:Y:S01]  /*4240*/  @!P0 SHF.R.U64 R31, R24, 0x10, R25 ;  /* 0x00000010181f8819 */ /* 0x000fe20000001219 */
[----:B------:R-:W-:Y:S01]  /*4250*/  @!P0 HADD2.F32 R0, -RZ, R0.H0_H0 ;  /* 0x20000000ff008230 */ /* 0x000fe20000004100 */
[--C-:B------:R-:W-:Y:S01]  /*4260*/  @!P0 SHF.R.U32.HI R9, RZ, 0x10, R5.reuse ;  /* 0x00000010ff098819 */ /* 0x100fe20000011605 */
[----:B------:R-:W-:Y:S01]  /*4270*/  @!P0 HADD2.F32 R29, -RZ, R29.H0_H0 ;  /* 0x2000001dff1d8230 */ /* 0x000fe20000004100 */
[----:B-1----:R-:W-:Y:S02]  /*4280*/  @!P0 MOV R25, R41 ;  /* 0x0000002900198202 */ /* 0x002fe40000000f00 */
[----:B------:R-:W-:Y:S02]  /*4290*/  @!P0 MOV R30, R40 ;  /* 0x00000028001e8202 */ /* 0x000fe40000000f00 */
[----:B------:R-:W-:Y:S02]  /*42a0*/  @!P0 SHF.R.U64 R8, R4, 0x10, R5 ;  /* 0x0000001004088819 */ /* 0x000fe40000001205 */
[----:B--2---:R-:W-:Y:S02]  /*42b0*/  @!P0 MOV R5, R17 ;  /* 0x0000001100058202 */ /* 0x004fe40000000f00 */
[----:B------:R-:W-:Y:S01]  /*42c0*/  @!P0 SHF.R.U64 R11, R6, 0x10, R7 ;  /* 0x00000010060b8819 */ /* 0x000fe20000001207 */
[----:B------:R-:W-:Y:S01]  /*42d0*/  @!P0 IMAD.MOV.U32 R6, RZ, RZ, R16 ;  /* 0x000000ffff068224 */ /* 0x000fe200078e0010 */
[----:B------:R-:W-:Y:S02]  /*42e0*/  MOV R4, R24 ;  /* 0x0000001800047202 */ /* 0x000fe40000000f00 */
[----:B------:R-:W-:Y:S01]  /*42f0*/  @!P0 SHF.R.U64 R34, R26, 0x10, R27 ;  /* 0x000000101a228819 */ /* 0x000fe2000000121b */
[----:B------:R-:W-:Y:S01]  /*4300*/  @!P0 HADD2.F32 R26, -RZ, R25.H0_H0 ;  /* 0x20000019ff1a8230 */ /* 0x000fe20000004100 */
[----:B------:R-:W-:Y:S01]  /*4310*/  @!P0 SHF.R.U32.HI R21, RZ, 0x10, R7 ;  /* 0x00000010ff158819 */ /* 0x000fe20000011607 */
[----:B------:R-:W-:Y:S01]  /*4320*/  @!P0 HADD2.F32 R7, -RZ, R30.H0_H0 ;  /* 0x2000001eff078230 */ /* 0x000fe20000004100 */
[----:B------:R-:W-:Y:S01]  /*4330*/  @!P0 SHF.R.U32.HI R45, RZ, 0x10, R27 ;  /* 0x00000010ff2d8819 */ /* 0x000fe2000001161b */
[----:B------:R-:W-:Y:S01]  /*4340*/  @!P0 HADD2.F32 R2, -RZ, R6.H0_H0 ;  /* 0x20000006ff028230 */ /* 0x000fe20000004100 */
[----:B------:R-:W-:Y:S01]  /*4350*/  @!P0 MOV R35, R43 ;  /* 0x0000002b00238202 */ /* 0x000fe20000000f00 */
[----:B------:R-:W-:Y:S01]  /*4360*/  @!P0 HADD2.F32 R24, -RZ, R4.H0_H0 ;  /* 0x20000004ff188230 */ /* 0x000fe20000004100 */
[CC--:B------:R-:W-:Y:S01]  /*4370*/  @!P0 FMUL.FTZ R32, R7.reuse, R0.reuse ;  /* 0x0000000007208220 */ /* 0x0c0fe20000410000 */
[----:B------:R-:W-:Y:S01]  /*4380*/  @!P0 HADD2.F32 R4, -RZ, R5.H0_H0 ;  /* 0x20000005ff048230 */ /* 0x000fe20000004100 */
[----:B------:R-:W-:Y:S01]  /*4390*/  @!P0 FMUL.FTZ R0, R2, R0 ;  /* 0x0000000002008220 */ /* 0x000fe20000410000 */
[----:B------:R-:W-:Y:S01]  /*43a0*/  @!P0 HADD2.F32 R27, -RZ, R28.H0_H0 ;  /* 0x2000001cff1b8230 */ /* 0x000fe20000004100 */
[-C--:B------:R-:W-:Y:S02]  /*43b0*/  @!P0 FMUL.FTZ R28, R26, R3.reuse ;  /* 0x000000031a1c8220 */ /* 0x080fe40000410000 */
[C---:B------:R-:W-:Y:S02]  /*43c0*/  @!P0 FMUL.FTZ R3, R4.reuse, R3 ;  /* 0x0000000304038220 */ /* 0x040fe40000410000 */
[----:B------:R-:W-:Y:S01]  /*43d0*/  @!P0 FFMA.FTZ R60, R4, R27, -R28 ;  /* 0x0000001b043c8223 */ /* 0x000fe2000001081c */
[----:B------:R-:W-:Y:S01]  /*43e0*/  @!P0 HADD2.F32 R4, -RZ, R9.H0_H0 ;  /* 0x20000009ff048230 */ /* 0x000fe20000004100 */
[-C--:B------:R-:W-:Y:S01]  /*43f0*/  @!P0 FFMA.FTZ R61, R2, R24.reuse, -R32 ;  /* 0x00000018023d8223 */ /* 0x080fe20000010820 */
[----:B------:R-:W-:Y:S01]  /*4400*/  @!P0 HADD2.F32 R28, -RZ, R25.H1_H1 ;  /* 0x30000019ff1c8230 */ /* 0x000fe20000004100 */
[----:B------:R-:W-:Y:S01]  /*4410*/  @!P0 FFMA.FTZ R0, R7, R24, R0 ;  /* 0x0000001807008223 */ /* 0x000fe20000010000 */
[----:B------:R-:W-:Y:S02]  /*4420*/  @!P0 HADD2.F32 R24, -RZ, R30.H1_H1 ;  /* 0x3000001eff188230 */ /* 0x000fe40000004100 */
[----:B------:R-:W-:Y:S01]  /*4430*/  @!P0 HADD2.F32 R7, -RZ, R8.H0_H0 ;  /* 0x20000008ff078230 */ /* 0x000fe20000004100 */
[-C--:B------:R-:W-:Y:S01]  /*4440*/  @!P0 FMUL.FTZ R8, R28, R4.reuse ;  /* 0x000000041c088220 */ /* 0x080fe20000410000 */
[----:B------:R-:W-:Y:S02]  /*4450*/  @!P0 HADD2.F32 R2, -RZ, R5.H1_H1 ;  /* 0x30000005ff028230 */ /* 0x000fe40000004100 */
[----:B------:R-:W-:Y:S02]  /*4460*/  @!P0 HADD2.F32 R25, -RZ, R31.H0_H0 ;  /* 0x2000001fff198230 */ /* 0x000fe40000004100 */
[----:B------:R-:W-:Y:S01]  /*4470*/  @!P0 HADD2.F32 R5, -RZ, R6.H1_H1 ;  /* 0x30000006ff058230 */ /* 0x000fe20000004100 */
[----:B------:R-:W-:Y:S01]  /*4480*/  @!P0 FMUL.FTZ R6, R24, R7 ;  /* 0x0000000718068220 */ /* 0x000fe20000410000 */
[----:B------:R-:W-:Y:S01]  /*4490*/  @!P0 HADD2.F32 R9, -RZ, R10.H0_H0 ;  /* 0x2000000aff098230 */ /* 0x000fe20000004100 */
[C---:B------:R-:W-:Y:S01]  /*44a0*/  @!P0 FFMA.FTZ R57, R2.reuse, R29, -R8 ;  /* 0x0000001d02398223 */ /* 0x040fe20000010808 */
[----:B------:R-:W-:Y:S01]  /*44b0*/  @!P0 HADD2.F32 R31, -RZ, R33.H0_H0 ;  /* 0x20000021ff1f8230 */ /* 0x000fe20000004100 */
[----:B------:R-:W-:Y:S01]  /*44c0*/  @!P0 IMAD.MOV.U32 R8, RZ, RZ, R42 ;  /* 0x000000ffff088224 */ /* 0x000fe200078e002a */
[----:B------:R-:W-:Y:S01]  /*44d0*/  @!P0 HADD2.F32 R33, -RZ, R34.H0_H0 ;  /* 0x20000022ff218230 */ /* 0x000fe20000004100 */
[----:B------:R-:W-:Y:S01]  /*44e0*/  @!P0 FMUL.FTZ R4, R2, R4 ;  /* 0x0000000402048220 */ /* 0x000fe20000410000 */
[----:B------:R-:W-:Y:S01]  /*44f0*/  @!P0 HADD2.F32 R34, -RZ, R44.H0_H0 ;  /* 0x2000002cff228230 */ /* 0x000fe20000004100 */
[C---:B------:R-:W-:Y:S01]  /*4500*/  @!P0 FMUL.FTZ R2, R5.reuse, R7 ;  /* 0x0000000705028220 */ /* 0x040fe20000410000 */
[--C-:B------:R-:W-:Y:S01]  /*4510*/  @!P0 HADD2.F32 R32, -RZ, R8.reuse.H1_H1 ;  /* 0x30000008ff208230 */ /* 0x100fe20000004100 */
[-C--:B------:R-:W-:Y:S01]  /*4520*/  @!P0 FFMA.FTZ R56, R5, R25.reuse, -R6 ;  /* 0x0000001905388223 */ /* 0x080fe20000010806 */
[----:B------:R-:W-:Y:S01]  /*4530*/  @!P0 MOV R5, R18 ;  /* 0x0000001200058202 */ /* 0x000fe20000000f00 */
[----:B------:R-:W-:Y:S01]  /*4540*/  @!P0 FFMA.FTZ R2, R24, R25, R2 ;  /* 0x0000001918028223 */ /* 0x000fe20000010002 */
[----:B------:R-:W-:Y:S01]  /*4550*/  @!P0 HADD2.F32 R6, -RZ, R11.H0_H0 ;  /* 0x2000000bff068230 */ /* 0x000fe20000004100 */
[----:B------:R-:W-:Y:S01]  /*4560*/  @!P0 FFMA.FTZ R3, R26, R27, R3 ;  /* 0x0000001b1a038223 */ /* 0x000fe20000010003 */
[----:B------:R-:W-:Y:S01]  /*4570*/  @!P0 HADD2.F32 R30, -RZ, R8.H0_H0 ;  /* 0x20000008ff1e8230 */ /* 0x000fe20000004100 */
[----:B------:R-:W-:Y:S01]  /*4580*/  @!P0 FFMA.FTZ R4, R28, R29, R4 ;  /* 0x0000001d1c048223 */ /* 0x000fe20000010004 */
[--C-:B------:R-:W-:Y:S01]  /*4590*/  @!P0 HADD2.F32 R7, -RZ, R5.reuse.H1_H1 ;  /* 0x30000005ff078230 */ /* 0x100fe20000004100 */
[----:B------:R-:W-:Y:S01]  /*45a0*/  @!P0 FMUL.FTZ R10, R32, R6 ;  /* 0x00000006200a8220 */ /* 0x000fe20000410000 */
[----:B------:R-:W-:Y:S01]  /*45b0*/  @!P0 HADD2.F32 R8, -RZ, R5.H0_H0 ;  /* 0x20000005ff088230 */ /* 0x000fe20000004100 */
[----:B------:R-:W-:Y:S01]  /*45c0*/  @!P0 FMUL.FTZ R11, R30, R9 ;  /* 0x000000091e0b8220 */ /* 0x000fe20000410000 */
[----:B------:R-:W-:Y:S01]  /*45d0*/  @!P0 F2FP.PACK_AB R25, R57, R60 ;  /* 0x0000003c3919823e */ /* 0x000fe200000000ff */
[C---:B------:R-:W-:Y:S01]  /*45e0*/  @!P0 FMUL.FTZ R6, R7.reuse, R6 ;  /* 0x0000000607068220 */ /* 0x040fe20000410000 */
[----:B------:R-:W-:Y:S01]  /*45f0*/  @!P0 F2FP.PACK_AB R24, R56, R61 ;  /* 0x0000003d3818823e */ /* 0x000fe200000000ff */
[----:B------:R-:W-:Y:S01]  /*4600*/  @!P0 FFMA.FTZ R51, R7, R33, -R10 ;  /* 0x0000002107338223 */ /* 0x000fe2000001080a */
[----:B------:R-:W-:Y:S01]  /*4610*/  @!P0 MOV R17, R25 ;  /* 0x0000001900118202 */ /* 0x000fe20000000f00 */
[----:B------:R-:W-:Y:S01]  /*4620*/  @!P0 IMAD.MOV.U32 R7, RZ, RZ, R19 ;  /* 0x000000ffff078224 */ /* 0x000fe200078e0013 */
[----:B------:R-:W-:Y:S01]  /*4630*/  @!P0 MOV R16, R24 ;  /* 0x0000001800108202 */ /* 0x000fe20000000f00 */
[C---:B------:R-:W-:Y:S01]  /*4640*/  @!P0 FFMA.FTZ R50, R8.reuse, R31, -R11 ;  /* 0x0000001f08328223 */ /* 0x040fe2000001080b */
[----:B------:R-:W-:Y:S01]  /*4650*/  @!P0 HADD2.F32 R10, -RZ, R20.H0_H0 ;  /* 0x20000014ff0a8230 */ /* 0x000fe20000004100 */
[----:B------:R-:W-:Y:S01]  /*4660*/  @!P0 FMUL.FTZ R5, R8, R9 ;  /* 0x0000000908058220 */ /* 0x000fe20000410000 */
[----:B------:R-:W-:Y:S01]  /*4670*/  @!P0 HADD2.F32 R11, -RZ, R21.H0_H0 ;  /* 0x20000015ff0b8230 */ /* 0x000fe20000004100 */
[----:B------:R-:W-:Y:S01]  /*4680*/  @!P0 F2FP.PACK_AB R3, R4, R3 ;  /* 0x000000030403823e */ /* 0x000fe200000000ff */
[--C-:B------:R-:W-:Y:S01]  /*4690*/  @!P0 HADD2.F32 R20, -RZ, R35.reuse.H0_H0 ;  /* 0x20000023ff148230 */ /* 0x100fe20000004100 */
[----:B------:R-:W-:Y:S01]  /*46a0*/  @!P0 FFMA.FTZ R5, R30, R31, R5 ;  /* 0x0000001f1e058223 */ /* 0x000fe20000010005 */
[----:B------:R-:W-:Y:S01]  /*46b0*/  @!P0 HADD2.F32 R21, -RZ, R35.H1_H1 ;  /* 0x30000023ff158230 */ /* 0x000fe20000004100 */
[----:B------:R-:W-:Y:S01]  /*46c0*/  @!P0 FFMA.FTZ R6, R32, R33, R6 ;  /* 0x0000002120068223 */ /* 0x000fe20000010006 */
[--C-:B------:R-:W-:Y:S01]  /*46d0*/  @!P0 HADD2.F32 R9, -RZ, R7.reuse.H1_H1 ;  /* 0x30000007ff098230 */ /* 0x100fe20000004100 */
[----:B------:R-:W-:Y:S01]  /*46e0*/  @!P0 FMUL.FTZ R49, R20, R10 ;  /* 0x0000000a14318220 */ /* 0x000fe20000410000 */
[----:B------:R-:W-:Y:S01]  /*46f0*/  @!P0 HADD2.F32 R8, -RZ, R7.H0_H0 ;  /* 0x20000007ff088230 */ /* 0x000fe20000004100 */
[----:B------:R-:W-:Y:S01]  /*4700*/  @!P0 FMUL.FTZ R44, R21, R11 ;  /* 0x0000000b152c8220 */ /* 0x000fe20000410000 */
[----:B------:R-:W-:Y:S01]  /*4710*/  @!P0 HADD2.F32 R35, -RZ, R45.H0_H0 ;  /* 0x2000002dff238230 */ /* 0x000fe20000004100 */
[----:B------:R-:W-:Y:S02]  /*4720*/  @!P0 IMAD.MOV.U32 R41, RZ, RZ, R3 ;  /* 0x000000ffff298224 */ /* 0x000fe400078e0003 */
[C---:B------:R-:W-:Y:S02]  /*4730*/  @!P0 FFMA.FTZ R49, R8.reuse, R34, -R49 ;  /* 0x0000002208318223 */ /* 0x040fe40000010831 */
[C---:B------:R-:W-:Y:S02]  /*4740*/  @!P0 FFMA.FTZ R44, R9.reuse, R35, -R44 ;  /* 0x00000023092c8223 */ /* 0x040fe4000001082c */
[----:B------:R-:W-:Y:S02]  /*4750*/  @!P0 FMUL.FTZ R7, R8, R10 ;  /* 0x0000000a08078220 */ /* 0x000fe40000410000 */
[----:B------:R-:W-:Y:S01]  /*4760*/  @!P0 FMUL.FTZ R8, R9, R11 ;  /* 0x0000000b09088220 */ /* 0x000fe20000410000 */
[----:B------:R-:W-:Y:S01]  /*4770*/  @!P0 F2FP.PACK_AB R11, R51, R50 ;  /* 0x00000032330b823e */ /* 0x000fe200000000ff */
[----:B------:R-:W-:Y:S01]  /*4780*/  @!P0 FFMA.FTZ R7, R20, R34, R7 ;  /* 0x0000002214078223 */ /* 0x000fe20000010007 */
[----:B------:R-:W-:Y:S01]  /*4790*/  @!P0 F2FP.PACK_AB R10, R44, R49 ;  /* 0x000000312c0a823e */ /* 0x000fe200000000ff */
[----:B------:R-:W-:Y:S01]  /*47a0*/  @!P0 FFMA.FTZ R8, R21, R35, R8 ;  /* 0x0000002315088223 */ /* 0x000fe20000010008 */
[----:B------:R-:W-:Y:S01]  /*47b0*/  @!P0 F2FP.PACK_AB R9, R2, R0 ;  /* 0x000000000209823e */ /* 0x000fe200000000ff */
[----:B------:R-:W-:Y:S01]  /*47c0*/  @!P0 IMAD.MOV.U32 R18, RZ, RZ, R11 ;  /* 0x000000ffff128224 */ /* 0x000fe200078e000b */
[----:B------:R-:W-:Y:S02]  /*47d0*/  @!P0 MOV R19, R10 ;  /* 0x0000000a00138202 */ /* 0x000fe40000000f00 */
[----:B------:R-:W-:Y:S02]  /*47e0*/  @!P0 F2FP.PACK_AB R2, R6, R5 ;  /* 0x000000050602823e */ /* 0x000fe400000000ff */
[----:B------:R-:W-:Y:S01]  /*47f0*/  @!P0 F2FP.PACK_AB R0, R8, R7 ;  /* 0x000000070800823e */ /* 0x000fe200000000ff */
[----:B------:R1:W-:Y:S01]  /*4800*/  STG.E.128 [R54.64], R16 ;  /* 0x0000001036007986 */ /* 0x0003e2000c101d06 */
[----:B------:R-:W-:Y:S02]  /*4810*/  @!P0 MOV R40, R9 ;  /* 0x0000000900288202 */ /* 0x000fe40000000f00 */
[----:B------:R-:W-:Y:S02]  /*4820*/  @!P0 MOV R42, R2 ;  /* 0x00000002002a8202 */ /* 0x000fe40000000f00 */
[----:B------:R-:W-:Y:S05]  /*4830*/  @!P0 MOV R43, R0 ;  /* 0x00000000002b8202 */ /* 0x000fea0000000f00 */
[----:B------:R1:W-:Y:S02]  /*4840*/  @!P2 STG.E.128 [R52.64], R40 ;  /* 0x000000283400a986 */ /* 0x0003e4000c101d06 */
.L_x_155:
[----:B------:R-:W-:Y:S05]  /*4850*/  BSYNC B0 ;  /* 0x0000000000007941 */ /* 0x000fea0003800000 */
.L_x_154:
[----:B------:R-:W-:Y:S11]  /*4860*/  ISETP.GE.AND P0, PT, R134, c[0x0][0x1d4], PT ;  /* 0x0000750086007a0c */ /* 0x000ff60003f06270 */
[----:B------:R-:W-:Y:S02]  /*4870*/  @!UPT UIADD3 URZ, URZ, URZ, URZ ;  /* 0x0000003f3f3ff290 */ /* 0x000fe4000fffe03f */
[----:B------:R-:W-:-:S05]  /*4880*/  @P0 BRA `(.L_x_145) ;  /* 0x0000087000000947 */ /* 0x000fca0003800000 */
[----:B-1----:R-:W1:Y:S01]  /*4890*/  LDS.128 R40, [R87+0xc080] ;  /* 0x00c0800057287984 */ /* 0x002e620000000c00 */
[----:B------:R-:W-:Y:S04]  /*48a0*/  IADD3 R0, P1, P0, R64, R59, R69 ;  /* 0x0000003b40007210 */ /* 0x000fe8000783e045 */
[----:B------:R-:W-:Y:S02]  /*48b0*/  IADD3.X R2, R63, R58, R94, P1, P0 ;  /* 0x0000003a3f027210 */ /* 0x000fe40000fe045e */
[C---:B------:R-:W-:Y:S01]  /*48c0*/  LEA R44, P0, R0.reuse, c[0x0][0x1c8], 0x1 ;  /* 0x00007200002c7a11 */ /* 0x040fe200078008ff */
[----:B------:R-:W2:Y:S03]  /*48d0*/  LDS.128 R16, [R91+0xc080] ;  /* 0x00c080005b107984 */ /* 0x000ea60000000c00 */
[----:B------:R-:W-:Y:S02]  /*48e0*/  LEA.HI.X R45, R0, c[0x0][0x1cc], R2, 0x1, P0 ;  /* 0x00007300002d7a11 */ /* 0x000fe400000f0c02 */
[----:B------:R-:W-:Y:S11]  /*48f0*/  ISETP.GE.AND P0, PT, R134, c[0x0][0x27c], PT ;  /* 0x00009f0086007a0c */ /* 0x000ff60003f06270 */
[----:B------:R-:W-:Y:S02]  /*4900*/  @!UPT UIADD3 URZ, URZ, URZ, URZ ;  /* 0x0000003f3f3ff290 */ /* 0x000fe4000fffe03f */
[----:B------:R-:W-:Y:S01]  /*4910*/  @!P0 HADD2.F32 R3, -RZ, R22.H0_H0 ;  /* 0x20000016ff038230 */ /* 0x000fe20000004100 */
[----:B------:R-:W-:Y:S01]  /*4920*/  @!P0 SHF.R.U32.HI R4, RZ, 0x10, R13 ;  /* 0x00000010ff048819 */ /* 0x000fe2000001160d */
[----:B------:R-:W-:Y:S01]  /*4930*/  @!P0 HADD2.F32 R24, -RZ, R46.H0_H0 ;  /* 0x2000002eff188230 */ /* 0x000fe20000004100 */
[----:B------:R-:W-:Y:S01]  /*4940*/  @!P0 SHF.R.U32.HI R8, RZ, 0x10, R37 ;  /* 0x00000010ff088819 */ /* 0x000fe20000011625 */
[----:B------:R-:W-:Y:S01]  /*4950*/  @!P0 HADD2.F32 R27, -RZ, R47.H0_H0 ;  /* 0x2000002fff1b8230 */ /* 0x000fe20000004100 */
[--C-:B------:R-:W-:Y:S01]  /*4960*/  @!P0 SHF.R.U64 R11, R14, 0x10, R15.reuse ;  /* 0x000000100e0b8819 */ /* 0x100fe2000000120f */
[----:B------:R-:W-:Y:S01]  /*4970*/  @!P0 HADD2.F32 R4, -RZ, R4.H0_H0 ;  /* 0x20000004ff048230 */ /* 0x000fe20000004100 */
[----:B------:R-:W-:Y:S01]  /*4980*/  @!P0 SHF.R.U32.HI R9, RZ, 0x10, R15 ;  /* 0x00000010ff098819 */ /* 0x000fe2000001160f */
[----:B------:R-:W-:Y:S01]  /*4990*/  @!P0 HADD2.F32 R25, -RZ, R8.H0_H0 ;  /* 0x20000008ff198230 */ /* 0x000fe20000004100 */
[--C-:B------:R-:W-:Y:S01]  /*49a0*/  @!P0 SHF.R.U32.HI R29, RZ, 0x10, R39.reuse ;  /* 0x00000010ff1d8819 */ /* 0x100fe20000011627 */
[----:B------:R-:W-:Y:S01]  /*49b0*/  @!P0 HADD2.F32 R11, -RZ, R11.H0_H0 ;  /* 0x2000000bff0b8230 */ /* 0x000fe20000004100 */
[----:B------:R-:W-:Y:S01]  /*49c0*/  @!P0 SHF.R.U64 R28, R38, 0x10, R39 ;  /* 0x00000010261c8819 */ /* 0x000fe20000001227 */
[----:B------:R-:W-:Y:S01]  /*49d0*/  @!P0 HADD2.F32 R14, -RZ, R46.H1_H1 ;  /* 0x3000002eff0e8230 */ /* 0x000fe20000004100 */
[----:B------:R-:W-:Y:S01]  /*49e0*/  @!P0 SHF.R.U64 R7, R12, 0x10, R13 ;  /* 0x000000100c078819 */ /* 0x000fe2000000120d */
[----:B-1----:R-:W-:Y:S01]  /*49f0*/  @!P0 IMAD.MOV.U32 R33, RZ, RZ, R42 ;  /* 0x000000ffff218224 */ /* 0x002fe200078e002a */
[----:B------:R-:W-:Y:S01]  /*4a00*/  @!P0 MOV R5, R41 ;  /* 0x0000002900058202 */ /* 0x000fe20000000f00 */
[----:B------:R-:W-:Y:S01]  /*4a10*/  @!P0 HADD2.F32 R32, -RZ, R29.H0_H0 ;  /* 0x2000001dff208230 */ /* 0x000fe20000004100 */
[----:B------:R-:W-:Y:S01]  /*4a20*/  @!P0 MOV R10, R40 ;  /* 0x00000028000a8202 */ /* 0x000fe20000000f00 */
[----:B------:R-:W-:Y:S01]  /*4a30*/  @!P0 HADD2.F32 R30, -RZ, R47.H1_H1 ;  /* 0x3000002fff1e8230 */ /* 0x000fe20000004100 */
[----:B------:R-:W-:Y:S01]  /*4a40*/  @!P0 SHF.R.U64 R12, R36, 0x10, R37 ;  /* 0x00000010240c8819 */ /* 0x000fe20000001225 */
[----:B------:R-:W-:Y:S01]  /*4a50*/  @!P0 HADD2.F32 R21, -RZ, R5.H0_H0 ;  /* 0x20000005ff158230 */ /* 0x000fe20000004100 */
[----:B--2---:R-:W-:Y:S01]  /*4a60*/  @!P0 MOV R2, R17 ;  /* 0x0000001100028202 */ /* 0x004fe20000000f00 */
[----:B------:R-:W-:Y:S03]  /*4a70*/  @!P0 HADD2.F32 R26, -RZ, R33.H0_H0 ;  /* 0x20000021ff1a8230 */ /* 0x000fe60000004100 */
[-C--:B------:R-:W-:Y:S01]  /*4a80*/  @!P0 FMUL.FTZ R6, R21, R3.reuse ;  /* 0x0000000315068220 */ /* 0x080fe20000410000 */
[----:B------:R-:W-:Y:S02]  /*4a90*/  @!P0 HADD2.F32 R13, -RZ, R10.H0_H0 ;  /* 0x2000000aff0d8230 */ /* 0x000fe40000004100 */
[--C-:B------:R-:W-:Y:S02]  /*4aa0*/  @!P0 HADD2.F32 R0, -RZ, R2.reuse.H0_H0 ;  /* 0x20000002ff008230 */ /* 0x100fe40000004100 */
[----:B------:R-:W-:Y:S02]  /*4ab0*/  @!P0 HADD2.F32 R2, -RZ, R2.H1_H1 ;  /* 0x30000002ff028230 */ /* 0x000fe40000004100 */
[----:B------:R-:W-:Y:S01]  /*4ac0*/  @!P0 HADD2.F32 R20, -RZ, R12.H0_H0 ;  /* 0x2000000cff148230 */ /* 0x000fe20000004100 */
[C---:B------:R-:W-:Y:S01]  /*4ad0*/  @!P0 FMUL.FTZ R3, R0.reuse, R3 ;  /* 0x0000000300038220 */ /* 0x040fe20000410000 */
[----:B------:R-:W-:Y:S01]  /*4ae0*/  @!P0 HADD2.F32 R28, -RZ, R28.H0_H0 ;  /* 0x2000001cff1c8230 */ /* 0x000fe20000004100 */
[----:B------:R-:W-:Y:S01]  /*4af0*/  @!P0 FFMA.FTZ R49, R0, R24, -R6 ;  /* 0x0000001800318223 */ /* 0x000fe20000010806 */
[----:B------:R-:W-:Y:S01]  /*4b00*/  @!P0 MOV R6, R16 ;  /* 0x0000001000068202 */ /* 0x000fe20000000f00 */
[----:B------:R-:W-:Y:S02]  /*4b10*/  @!P0 HADD2.F32 R0, -RZ, R22.H1_H1 ;  /* 0x30000016ff008230 */ /* 0x000fe40000004100 */
[----:B------:R-:W-:Y:S02]  /*4b20*/  @!P0 HADD2.F32 R22, -RZ, R5.H1_H1 ;  /* 0x30000005ff168230 */ /* 0x000fe40000004100 */
[--C-:B------:R-:W-:Y:S01]  /*4b30*/  @!P0 HADD2.F32 R5, -RZ, R6.reuse.H0_H0 ;  /* 0x20000006ff058230 */ /* 0x100fe20000004100 */
[----:B------:R-:W-:Y:S01]  /*4b40*/  @!P0 FMUL.FTZ R15, R13, R0 ;  /* 0x000000000d0f8220 */ /* 0x000fe20000410000 */
[----:B------:R-:W-:Y:S01]  /*4b50*/  @!P0 HADD2.F32 R6, -RZ, R6.H1_H1 ;  /* 0x30000006ff068230 */ /* 0x000fe20000004100 */
[----:B------:R-:W-:Y:S02]  /*4b60*/  @!P0 FMUL.FTZ R8, R22, R4 ;  /* 0x0000000416088220 */ /* 0x000fe40000410000 */
[C---:B------:R-:W-:Y:S02]  /*4b70*/  @!P0 FMUL.FTZ R0, R5.reuse, R0 ;  /* 0x0000000005008220 */ /* 0x040fe40000410000 */
[C---:B------:R-:W-:Y:S01]  /*4b80*/  @!P0 FFMA.FTZ R46, R2.reuse, R25, -R8 ;  /* 0x00000019022e8223 */ /* 0x040fe20000010808 */
[----:B------:R-:W-:Y:S01]  /*4b90*/  @!P0 MOV R8, R18 ;  /* 0x0000001200088202 */ /* 0x000fe20000000f00 */
[----:B------:R-:W-:Y:S01]  /*4ba0*/  @!P0 FFMA.FTZ R39, R5, R14, -R15 ;  /* 0x0000000e05278223 */ /* 0x000fe2000001080f */
[----:B------:R-:W-:Y:S01]  /*4bb0*/  @!P0 HADD2.F32 R5, -RZ, R23.H0_H0 ;  /* 0x20000017ff058230 */ /* 0x000fe20000004100 */
[----:B------:R-:W-:Y:S01]  /*4bc0*/  @!P0 FMUL.FTZ R4, R2, R4 ;  /* 0x0000000402048220 */ /* 0x000fe20000410000 */
[----:B------:R-:W-:Y:S01]  /*4bd0*/  @!P0 HADD2.F32 R2, -RZ, R7.H0_H0 ;  /* 0x20000007ff028230 */ /* 0x000fe20000004100 */
[----:B------:R-:W-:Y:S01]  /*4be0*/  @!P0 FFMA.FTZ R0, R13, R14, R0 ;  /* 0x0000000e0d008223 */ /* 0x000fe20000010000 */
[----:B------:R-:W-:Y:S02]  /*4bf0*/  @!P0 HADD2.F32 R7, -RZ, R8.H0_H0 ;  /* 0x20000008ff078230 */ /* 0x000fe40000004100 */
[----:B------:R-:W-:Y:S01]  /*4c00*/  @!P0 HADD2.F32 R15, -RZ, R10.H1_H1 ;  /* 0x3000000aff0f8230 */ /* 0x000fe20000004100 */
[-C--:B------:R-:W-:Y:S02]  /*4c10*/  @!P0 FMUL.FTZ R10, R26, R5.reuse ;  /* 0x000000051a0a8220 */ /* 0x080fe40000410000 */
[----:B------:R-:W-:Y:S02]  /*4c20*/  @!P0 FMUL.FTZ R5, R7, R5 ;  /* 0x0000000507058220 */ /* 0x000fe40000410000 */
[-C--:B------:R-:W-:Y:S02]  /*4c30*/  @!P0 FMUL.FTZ R12, R15, R2.reuse ;  /* 0x000000020f0c8220 */ /* 0x080fe40000410000 */
[----:B------:R-:W-:Y:S01]  /*4c40*/  @!P0 FFMA.FTZ R37, R7, R27, -R10 ;  /* 0x0000001b07258223 */ /* 0x000fe2000001080a */
[----:B------:R-:W-:Y:S01]  /*4c50*/  @!P0 HADD2.F32 R7, -RZ, R23.H1_H1 ;  /* 0x30000017ff078230 */ /* 0x000fe20000004100 */
[C---:B------:R-:W-:Y:S01]  /*4c60*/  @!P0 FMUL.FTZ R2, R6.reuse, R2 ;  /* 0x0000000206028220 */ /* 0x040fe20000410000 */
[----:B------:R-:W-:Y:S01]  /*4c70*/  @!P0 MOV R23, R43 ;  /* 0x0000002b00178202 */ /* 0x000fe20000000f00 */
[-C--:B------:R-:W-:Y:S01]  /*4c80*/  @!P0 FFMA.FTZ R38, R6, R20.reuse, -R12 ;  /* 0x0000001406268223 */ /* 0x080fe2000001080c */
[----:B------:R-:W-:Y:S01]  /*4c90*/  @!P0 MOV R6, R19 ;  /* 0x0000001300068202 */ /* 0x000fe20000000f00 */
[----:B------:R-:W-:Y:S01]  /*4ca0*/  @!P0 FFMA.FTZ R2, R15, R20, R2 ;  /* 0x000000140f028223 */ /* 0x000fe20000010002 */
[----:B------:R-:W-:Y:S01]  /*4cb0*/  @!P0 HADD2.F32 R12, -RZ, R9.H0_H0 ;  /* 0x20000009ff0c8230 */ /* 0x000fe20000004100 */
[----:B------:R-:W-:Y:S01]  /*4cc0*/  @!P0 FFMA.FTZ R3, R21, R24, R3 ;  /* 0x0000001815038223 */ /* 0x000fe20000010003 */
[--C-:B------:R-:W-:Y:S01]  /*4cd0*/  @!P0 HADD2.F32 R31, -RZ, R23.reuse.H1_H1 ;  /* 0x30000017ff1f8230 */ /* 0x100fe20000004100 */
[----:B------:R-:W-:Y:S01]  /*4ce0*/  @!P0 FFMA.FTZ R4, R22, R25, R4 ;  /* 0x0000001916048223 */ /* 0x000fe20000010004 */
[----:B------:R-:W-:Y:S01]  /*4cf0*/  @!P0 HADD2.F32 R29, -RZ, R23.H0_H0 ;  /* 0x20000017ff1d8230 */ /* 0x000fe20000004100 */
[----:B------:R-:W-:Y:S01]  /*4d00*/  @!P0 FFMA.FTZ R5, R26, R27, R5 ;  /* 0x0000001b1a058223 */ /* 0x000fe20000010005 */
[----:B------:R-:W-:Y:S01]  /*4d10*/  @!P0 HADD2.F32 R23, -RZ, R33.H1_H1 ;  /* 0x30000021ff178230 */ /* 0x000fe20000004100 */
[----:B------:R-:W-:Y:S01]  /*4d20*/  @!P0 FMUL.FTZ R33, R31, R12 ;  /* 0x0000000c1f218220 */ /* 0x000fe20000410000 */
[----:B------:R-:W-:Y:S01]  /*4d30*/  @!P0 F2FP.PACK_AB R3, R4, R3 ;  /* 0x000000030403823e */ /* 0x000fe200000000ff */
[----:B------:R-:W-:Y:S01]  /*4d40*/  @!P0 HADD2.F32 R10, -RZ, R8.H1_H1 ;  /* 0x30000008ff0a8230 */ /* 0x000fe20000004100 */
[----:B------:R-:W-:Y:S01]  /*4d50*/  @!P0 FMUL.FTZ R34, R29, R7 ;  /* 0x000000071d228220 */ /* 0x000fe20000410000 */
[--C-:B------:R-:W-:Y:S01]  /*4d60*/  @!P0 HADD2.F32 R9, -RZ, R6.reuse.H0_H0 ;  /* 0x20000006ff098230 */ /* 0x100fe20000004100 */
[----:B------:R-:W-:Y:S01]  /*4d70*/  @!P0 MOV R41, R3 ;  /* 0x0000000300298202 */ /* 0x000fe20000000f00 */
[----:B------:R-:W-:Y:S01]  /*4d80*/  @!P0 HADD2.F32 R8, -RZ, R6.H1_H1 ;  /* 0x30000006ff088230 */ /* 0x000fe20000004100 */
[----:B------:R-:W-:Y:S02]  /*4d90*/  @!P0 FMUL.FTZ R35, R23, R11 ;  /* 0x0000000b17238220 */ /* 0x000fe40000410000 */
[C---:B------:R-:W-:Y:S02]  /*4da0*/  @!P0 FFMA.FTZ R34, R9.reuse, R30, -R34 ;  /* 0x0000001e09228223 */ /* 0x040fe40000010822 */
[----:B------:R-:W-:Y:S01]  /*4db0*/  @!P0 FFMA.FTZ R36, R8, R32, -R33 ;  /* 0x0000002008248223 */ /* 0x000fe20000010821 */
[----:B------:R-:W-:Y:S01]  /*4dc0*/  @!P0 F2FP.PACK_AB R33, R46, R49 ;  /* 0x000000312e21823e */ /* 0x000fe200000000ff */
[C---:B------:R-:W-:Y:S02]  /*4dd0*/  @!P0 FFMA.FTZ R35, R10.reuse, R28, -R35 ;  /* 0x0000001c0a238223 */ /* 0x040fe40000010823 */
[----:B------:R-:W-:Y:S01]  /*4de0*/  @!P0 FMUL.FTZ R6, R10, R11 ;  /* 0x0000000b0a068220 */ /* 0x000fe20000410000 */
[----:B------:R-:W-:Y:S01]  /*4df0*/  @!P0 F2FP.PACK_AB R11, R38, R39 ;  /* 0x00000027260b823e */ /* 0x000fe200000000ff */
[----:B------:R-:W-:Y:S01]  /*4e00*/  @!P0 FMUL.FTZ R7, R9, R7 ;  /* 0x0000000709078220 */ /* 0x000fe20000410000 */
[----:B------:R-:W-:Y:S01]  /*4e10*/  @!P0 F2FP.PACK_AB R10, R36, R34 ;  /* 0x00000022240a823e */ /* 0x000fe200000000ff */
[----:B------:R-:W-:Y:S01]  /*4e20*/  @!P0 FMUL.FTZ R8, R8, R12 ;  /* 0x0000000c08088220 */ /* 0x000fe20000410000 */
[----:B------:R-:W-:Y:S01]  /*4e30*/  @!P0 F2FP.PACK_AB R9, R35, R37 ;  /* 0x000000252309823e */ /* 0x000fe200000000ff */
[----:B------:R-:W-:Y:S01]  /*4e40*/  @!P0 FFMA.FTZ R6, R23, R28, R6 ;  /* 0x0000001c17068223 */ /* 0x000fe20000010006 */
[----:B------:R-:W-:Y:S01]  /*4e50*/  @!P0 MOV R17, R33 ;  /* 0x0000002100118202 */ /* 0x000fe20000000f00 */
[----:B------:R-:W-:Y:S01]  /*4e60*/  @!P0 FFMA.FTZ R7, R29, R30, R7 ;  /* 0x0000001e1d078223 */ /* 0x000fe20000010007 */
[----:B------:R-:W-:Y:S01]  /*4e70*/  @!P0 MOV R18, R9 ;  /* 0x0000000900128202 */ /* 0x000fe20000000f00 */
[----:B------:R-:W-:Y:S01]  /*4e80*/  @!P0 IMAD.MOV.U32 R16, RZ, RZ, R11 ;  /* 0x000000ffff108224 */ /* 0x000fe200078e000b */
[----:B------:R-:W-:Y:S01]  /*4e90*/  @!P0 MOV R19, R10 ;  /* 0x0000000a00138202 */ /* 0x000fe20000000f00 */
[----:B------:R-:W-:Y:S01]  /*4ea0*/  @!P0 FFMA.FTZ R8, R31, R32, R8 ;  /* 0x000000201f088223 */ /* 0x000fe20000010008 */
[----:B------:R-:W-:Y:S02]  /*4eb0*/  @!P0 F2FP.PACK_AB R9, R2, R0 ;  /* 0x000000000209823e */ /* 0x000fe400000000ff */
[----:B------:R-:W-:Y:S01]  /*4ec0*/  @!P0 F2FP.PACK_AB R2, R6, R5 ;  /* 0x000000050602823e */ /* 0x000fe200000000ff */
[----:B------:R1:W-:Y:S01]  /*4ed0*/  STG.E.128 [R44.64], R16 ;  /* 0x000000102c007986 */ /* 0x0003e2000c101d06 */
[----:B------:R-:W-:Y:S01]  /*4ee0*/  @!P0 F2FP.PACK_AB R0, R8, R7 ;  /* 0x000000070800823e */ /* 0x000fe200000000ff */
[----:B------:R-:W-:Y:S01]  /*4ef0*/  @!P0 IMAD.MOV.U32 R40, RZ, RZ, R9 ;  /* 0x000000ffff288224 */ /* 0x000fe200078e0009 */
[----:B------:R-:W-:Y:S02]  /*4f00*/  @!P0 MOV R42, R2 ;  /* 0x00000002002a8202 */ /* 0x000fe40000000f00 */
[----:B------:R-:W-:Y:S02]  /*4f10*/  @!P0 MOV R43, R0 ;  /* 0x00000000002b8202 */ /* 0x000fe40000000f00 */
[----:B------:R-:W-:Y:S11]  /*4f20*/  ISETP.GE.AND P0, PT, R68, c[0x0][0x1d4], PT ;  /* 0x0000750044007a0c */ /* 0x000ff60003f06270 */
[----:B------:R-:W-:Y:S02]  /*4f30*/  @!UPT UIADD3 URZ, URZ, URZ, URZ ;  /* 0x0000003f3f3ff290 */ /* 0x000fe4000fffe03f */
[----:B------:R-:W-:-:S05]  /*4f40*/  @P0 BRA `(.L_x_145) ;  /* 0x000001b000000947 */ /* 0x000fca0003800000 */
[----:B------:R-:W-:Y:S04]  /*4f50*/  IADD3 R0, P1, P0, R64, R59, R68 ;  /* 0x0000003b40007210 */ /* 0x000fe8000783e044 */
[----:B------:R-:W-:Y:S02]  /*4f60*/  IADD3.X R3, R63, R58, R89, P1, P0 ;  /* 0x0000003a3f037210 */ /* 0x000fe40000fe0459 */
[C---:B------:R-:W-:Y:S04]  /*4f70*/  LEA R2, P0, R0.reuse, c[0x0][0x1c8], 0x1 ;  /* 0x0000720000027a11 */ /* 0x040fe800078008ff */
[----:B------:R-:W-:Y:S05]  /*4f80*/  LEA.HI.X R3, R0, c[0x0][0x1cc], R3, 0x1, P0 ;  /* 0x0000730000037a11 */ /* 0x000fea00000f0c03 */
[----:B------:R2:W-:Y:S01]  /*4f90*/  STG.E.128 [R2.64], R40 ;  /* 0x0000002802007986 */ /* 0x0005e2000c101d06 */
[----:B------:R-:W-:-:S05]  /*4fa0*/  BRA `(.L_x_145) ;  /* 0x0000015000007947 */ /* 0x000fca0003800000 */
.L_x_141:
[----:B------:R-:W-:Y:S05]  /*4fb0*/  IMAD R0, R48, -0x20, R66 ;  /* 0xffffffe030007824 */ /* 0x000fea00078e0242 */
[----:B------:R-:W-:Y:S04]  /*4fc0*/  IMNMX R0, R0, 0x20, PT ;  /* 0x0000002000007817 */ /* 0x000fe80003800200 */
[----:B------:R-:W-:Y:S11]  /*4fd0*/  ISETP.GE.AND P0, PT, R198, R0, PT ;  /* 0x00000000c600720c */ /* 0x000ff60003f06270 */
[----:B------:R-:W-:Y:S02]  /*4fe0*/  @!UPT UIADD3 URZ, URZ, URZ, URZ ;  /* 0x0000003f3f3ff290 */ /* 0x000fe4000fffe03f */
[----:B------:R-:W-:-:S05]  /*4ff0*/  @P0 BRA `(.L_x_145) ;  /* 0x0000010000000947 */ /* 0x000fca0003800000 */
[----:B------:R-:W-:Y:S11]  /*5000*/  ISETP.GE.AND P0, PT, R132, c[0x0][0x1d4], PT ;  /* 0x0000750084007a0c */ /* 0x000ff60003f06270 */
[----:B------:R-:W-:Y:S02]  /*5010*/  @!UPT UIADD3 URZ, URZ, URZ, URZ ;  /* 0x0000003f3f3ff290 */ /* 0x000fe4000fffe03f */
[----:B------:R-:W1:Y:S04]  /*5020*/  @!P0 LDS.128 R8, [R188+0xc080] ;  /* 0x00c08000bc088984 */ /* 0x000e680000000c00 */
[----:B-1----:R-:W-:Y:S01]  /*5030*/  @!P0 STG.E.128 [R38.64], R8 ;  /* 0x0000000826008986 */ /* 0x002fe2000c101d06 */
[----:B------:R-:W-:Y:S11]  /*5040*/  ISETP.GE.AND P0, PT, R134, c[0x0][0x1d4], PT ;  /* 0x0000750086007a0c */ /* 0x000ff60003f06270 */
[----:B------:R-:W-:Y:S02]  /*5050*/  @!UPT UIADD3 URZ, URZ, URZ, URZ ;  /* 0x0000003f3f3ff290 */ /* 0x000fe4000fffe03f */
[----:B------:R-:W1:Y:S04]  /*5060*/  @!P0 LDS.128 R4, [R188+0xd080] ;  /* 0x00d08000bc048984 */ /* 0x000e680000000c00 */
[----:B-1----:R-:W-:Y:S01]  /*5070*/  @!P0 STG.E.128 [R38.64+0x80], R4 ;  /* 0x0000800426008986 */ /* 0x002fe2000c101d06 */
[----:B------:R-:W-:Y:S11]  /*5080*/  ISETP.GE.AND P0, PT, R196, c[0x0][0x1d4], PT ;  /* 0x00007500c4007a0c */ /* 0x000ff60003f06270 */
[----:B------:R-:W-:Y:S02]  /*5090*/  @!UPT UIADD3 URZ, URZ, URZ, URZ ;  /* 0x0000003f3f3ff290 */ /* 0x000fe4000fffe03f */
[----:B------:R-:W1:Y:S04]  /*50a0*/  @!P0 LDS.128 R4, [R188+0xe080] ;  /* 0x00e08000bc048984 */ /* 0x000e680000000c00 */
[----:B-1----:R-:W-:Y:S01]  /*50b0*/  @!P0 STG.E.128 [R38.64+0x100], R4 ;  /* 0x0001000426008986 */ /* 0x002fe2000c101d06 */
[----:B------:R-:W-:Y:S11]  /*50c0*/  ISETP.GE.AND P0, PT, R197, c[0x0][0x1d4], PT ;  /* 0x00007500c5007a0c */ /* 0x000ff60003f06270 */
[----:B------:R-:W-:Y:S02]  /*50d0*/  @!UPT UIADD3 URZ, URZ, URZ, URZ ;  /* 0x0000003f3f3ff290 */ /* 0x000fe4000fffe03f */
[----:B------:R-:W1:Y:S04]  /*50e0*/  @!P0 LDS.128 R4, [R188+0xf080] ;  /* 0x00f08000bc048984 */ /* 0x000e680000000c00 */
[----:B-1----:R1:W-:Y:S02]  /*50f0*/  @!P0 STG.E.128 [R38.64+0x180], R4 ;  /* 0x0001800426008986 */ /* 0x0023e4000c101d06 */
.L_x_145:
[----:B------:R-:W-:Y:S05]  /*5100*/  BSYNC B1 ;  /* 0x0000000000017941 */ /* 0x000fea0003800000 */
.L_x_140:
[----:B-1---5:R-:W-:Y:S01]  /*5110*/  IMAD.SHL.U32 R6, R48, 0x20, RZ ;  /* 0x0000002030067824 */ /* 0x022fe200078e00ff */
[----:B------:R-:W-:Y:S03]  /*5120*/  BSSY B0, `(.L_x_156) ;  /* 0x0000036000007945 */ /* 0x000fe60003800000 */
[----:B------:R-:W-:Y:S05]  /*5130*/  IMAD.IADD R0, R104, 0x1, -R6 ;  /* 0x0000000168007824 */ /* 0x000fea00078e0a06 */
[----:B------:R-:W-:Y:S11]  /*5140*/  ISETP.GE.AND P0, PT, R0, 0x1, PT ;  /* 0x000000010000780c */ /* 0x000ff60003f06270 */
[----:B------:R-:W-:Y:S02]  /*5150*/  @!UPT UIADD3 URZ, URZ, URZ, URZ ;  /* 0x0000003f3f3ff290 */ /* 0x000fe4000fffe03f */
[C---:B------:R-:W-:Y:S02]  /*5160*/  @P0 LEA R0, P1, R48.reuse, R105, 0x5 ;  /* 0x0000006930000211 */ /* 0x040fe400078228ff */
[----:B--2---:R-:W-:Y:S02]  /*5170*/  @P0 MOV R3, R100 ;  /* 0x0000006400030202 */ /* 0x004fe40000000f00 */
[----:B------:R-:W-:Y:S05]  /*5180*/  @P0 LEA.HI.X R2, R48, R108, R62, 0x5, P1 ;  /* 0x0000006c30020211 */ /* 0x000fea00008f2c3e */
[----:B------:R-:W-:Y:S02]  /*5190*/  @P0 IMAD R4, R2, c[0x0][0x258], RZ ;  /* 0x0000960002040a24 */ /* 0x000fe400078e02ff */
[----:B------:R-:W-:Y:S04]  /*51a0*/  @P0 IMAD.MOV.U32 R2, RZ, RZ, R84 ;  /* 0x000000ffff020224 */ /* 0x000fe800078e0054 */
[C---:B------:R-:W-:Y:S04]  /*51b0*/  @P0 IMAD.WIDE.U32 R2, R0.reuse, c[0x0][0x258], R2 ;  /* 0x0000960000020a25 */ /* 0x040fe800078e0002 */
[----:B------:R-:W-:Y:S01]  /*51c0*/  @P0 IMAD R0, R0, c[0x0][0x25c], R4 ;  /* 0x0000970000000a24 */ /* 0x000fe200078e0204 */
[C---:B------:R-:W-:Y:S03]  /*51d0*/  @P0 LEA R4, P1, R2.reuse, c[0x0][0x250], 0x1 ;  /* 0x0000940002040a11 */ /* 0x040fe600078208ff */
[----:B------:R-:W-:Y:S05]  /*51e0*/  @P0 IMAD.IADD R0, R3, 0x1, R0 ;  /* 0x0000000103000824 */ /* 0x000fea00078e0200 */
[----:B------:R-:W-:Y:S02]  /*51f0*/  @P0 LEA.HI.X R5, R2, c[0x0][0x254], R0, 0x1, P1 ;  /* 0x0000950002050a11 */ /* 0x000fe400008f0c00 */
[----:B------:R-:W-:Y:S03]  /*5200*/  IADD3 R0, -R6, R66, RZ ;  /* 0x0000004206007210 */ /* 0x000fe60007ffe1ff */
[----:B------:R-:W-:Y:S01]  /*5210*/  @!PT LDS RZ, [RZ] ;  /* 0x00000000fffff984 */ /* 0x000fe20000000800 */
[----:B------:R-:W-:Y:S01]  /*5220*/  @!PT LDS RZ, [RZ] ;  /* 0x00000000fffff984 */ /* 0x000fe20000000800 */
[----:B------:R-:W-:Y:S01]  /*5230*/  @!PT LDS RZ, [RZ] ;  /* 0x00000000fffff984 */ /* 0x000fe20000000800 */
[----:B------:R1:W-:Y:S01]  /*5240*/  @P0 LDGSTS.E.BYPASS.LTC128B.128 [R188+0x8080], [R4.64], !P6 ;  /* 0x0808000004bc0fae */ /* 0x0003e2000f101d46 */
[----:B------:R-:W-:Y:S03]  /*5250*/  IMNMX R0, R0, 0x20, PT ;  /* 0x0000002000007817 */ /* 0x000fe60003800200 */
[----:B------:R1:W-:Y:S04]  /*5260*/  @P0 LDGSTS.E.BYPASS.LTC128B.128 [R188+0x9080], [R4.64+0x80], !P5 ;  /* 0x0908008004bc0fae */ /* 0x0003e8000e901d46 */
[----:B------:R1:W-:Y:S04]  /*5270*/  @P0 LDGSTS.E.BYPASS.LTC128B.128 [R188+0xa080], [R4.64+0x100], !P4 ;  /* 0x0a08010004bc0fae */ /* 0x0003e8000e101d46 */
[----:B------:R1:W-:Y:S01]  /*5280*/  @P0 LDGSTS.E.BYPASS.LTC128B.128 [R188+0xb080], [R4.64+0x180], !P3 ;  /* 0x0b08018004bc0fae */ /* 0x0003e2000d901d46 */
[----:B------:R-:W-:Y:S03]  /*5290*/  ISETP.GE.AND P0, PT, R198, R0, PT ;  /* 0x00000000c600720c */ /* 0x000fe60003f06270 */
[----:B------:R-:W0:Y:S01]  /*52a0*/  LDGDEPBAR ;  /* 0x00000000000079af */ /* 0x000e220000000000 */
[----:B------:R-:W-:Y:S04]  /*52b0*/  DEPBAR.LE SB0, 0x0 ;  /* 0x000080000000791a */ /* 0x000fe80000000000 */
[----:B------:R-:W-:Y:S06]  /*52c0*/  BAR.SYNC.DEFER_BLOCKING 0x0 ;  /* 0x0000000000007b1d */ /* 0x000fec0000010000 */
[----:B------:R-:W-:-:S05]  /*52d0*/  @P0 BRA `(.L_x_157) ;  /* 0x000001a000000947 */ /* 0x000fca0003800000 */
[C---:B-1----:R-:W-:Y:S01]  /*52e0*/  LEA R0, P0, R48.reuse, R110, 0x5 ;  /* 0x0000006e30007211 */ /* 0x042fe200078028ff */
[----:B------:R-:W-:Y:S02]  /*52f0*/  IMAD.MOV.U32 R4, RZ, RZ, R82 ;  /* 0x000000ffff047224 */ /* 0x000fe400078e0052 */
[----:B------:R-:W-:Y:S01]  /*5300*/  IMAD.MOV.U32 R5, RZ, RZ, R99 ;  /* 0x000000ffff057224 */ /* 0x000fe200078e0063 */
[----:B------:R-:W-:Y:S03]  /*5310*/  LEA.HI.X R2, R48, R109, R62, 0x5, P0 ;  /* 0x0000006d30027211 */ /* 0x000fe600000f2c3e */
[----:B------:R-:W-:Y:S04]  /*5320*/  IMAD.WIDE.U32 R4, R0, c[0x0][0x208], R4 ;  /* 0x0000820000047a25 */ /* 0x000fe800078e0004 */
[----:B------:R-:W-:Y:S04]  /*5330*/  IMAD R2, R2, c[0x0][0x208], RZ ;  /* 0x0000820002027a24 */ /* 0x000fe800078e02ff */
[----:B------:R-:W-:Y:S01]  /*5340*/  IMAD R0, R0, c[0x0][0x20c], R2 ;  /* 0x0000830000007a24 */ /* 0x000fe200078e0202 */
[C---:B------:R-:W-:Y:S03]  /*5350*/  LEA R2, P0, R4.reuse, c[0x0][0x1f8], 0x1 ;  /* 0x00007e0004027a11 */ /* 0x040fe600078008ff */
[----:B------:R-:W-:Y:S05]  /*5360*/  IMAD.IADD R0, R5, 0x1, R0 ;  /* 0x0000000105007824 */ /* 0x000fea00078e0200 */
[----:B------:R-:W-:Y:S02]  /*5370*/  LEA.HI.X R3, R4, c[0x0][0x1fc], R0, 0x1, P0 ;  /* 0x00007f0004037a11 */ /* 0x000fe400000f0c00 */
        /* <DEDUP_REMOVED lines=16> */
.L_x_157:
[----:B-1----:R-:W-:Y:S05]  /*5480*/  BSYNC B0 ;  /* 0x0000000000007941 */ /* 0x002fea0003800000 */
.L_x_156:
[C---:B------:R-:W-:Y:S02]  /*5490*/  ISETP.GT.AND P0, PT, R48.reuse, R107, PT ;  /* 0x0000006b3000720c */ /* 0x040fe40003f04270 */
[----:B------:R-:W-:Y:S11]  /*54a0*/  IADD3 R48, R48, -0x1, RZ ;  /* 0xffffffff30307810 */ /* 0x000ff60007ffe0ff */
[----:B------:R-:W-:Y:S01]  /*54b0*/  @P0 SHF.R.S32.HI R4, RZ, 0x1f, R48 ;  /* 0x0000001fff040819 */ /* 0x000fe20000011430 */
[----:B------:R-:W-:Y:S01]  /*54c0*/  @P0 IMAD R0, R123, R48, RZ ;  /* 0x000000307b000224 */ /* 0x000fe200078e02ff */
[----:B------:R-:W-:Y:S01]  /*54d0*/  @P0 MOV R3, R71 ;  /* 0x0000004700030202 */ /* 0x000fe20000000f00 */
[----:B------:R-:W-:Y:S02]  /*54e0*/  @P0 IMAD.MOV.U32 R2, RZ, RZ, R80 ;  /* 0x000000ffff020224 */ /* 0x000fe400078e0050 */
[-C--:B------:R-:W-:Y:S02]  /*54f0*/  @P0 IMAD R0, R4, R127.reuse, R0 ;  /* 0x0000007f04000224 */ /* 0x080fe400078e0200 */
[----:B------:R-:W-:Y:S04]  /*5500*/  @P0 IMAD.WIDE.U32 R2, R48, R127, R2 ;  /* 0x0000007f30020225 */ /* 0x000fe800078e0002 */
[----:B------:R-:W-:Y:S01]  /*5510*/  @P0 IMAD.IADD R0, R3, 0x1, R0 ;  /* 0x0000000103000824 */ /* 0x000fe200078e0200 */
[C---:B------:R-:W-:Y:S04]  /*5520*/  @P0 LEA R4, P1, R2.reuse, c[0x0][0x220], 0x1 ;  /* 0x0000880002040a11 */ /* 0x040fe800078208ff */
[----:B------:R-:W-:Y:S05]  /*5530*/  @P0 LEA.HI.X R5, R2, c[0x0][0x224], R0, 0x1, P1 ;  /* 0x0000890002050a11 */ /* 0x000fea00008f0c00 */
[----:B------:R-:W-:Y:S01]  /*5540*/  @!PT LDS RZ, [RZ] ;  /* 0x00000000fffff984 */ /* 0x000fe20000000800 */
[----:B------:R-:W-:Y:S01]  /*5550*/  @!PT LDS RZ, [RZ] ;  /* 0x00000000fffff984 */ /* 0x000fe20000000800 */
[----:B------:R-:W-:Y:S01]  /*5560*/  @!PT LDS RZ, [RZ] ;  /* 0x00000000fffff984 */ /* 0x000fe20000000800 */
[----:B------:R1:W-:Y:S04]  /*5570*/  @P0 LDGSTS.E.BYPASS.LTC128B.128 [R188+0xc080], [R4.64], !P6 ;  /* 0x0c08000004bc0fae */ /* 0x0003e8000f101d46 */
[----:B------:R1:W-:Y:S04]  /*5580*/  @P0 LDGSTS.E.BYPASS.LTC128B.128 [R188+0xd080], [R4.64+0x80], !P5 ;  /* 0x0d08008004bc0fae */ /* 0x0003e8000e901d46 */
[----:B------:R1:W-:Y:S04]  /*5590*/  @P0 LDGSTS.E.BYPASS.LTC128B.128 [R188+0xe080], [R4.64+0x100], !P4 ;  /* 0x0e08010004bc0fae */ /* 0x0003e8000e101d46 */
[----:B------:R1:W-:Y:S04]  /*55a0*/  @P0 LDGSTS.E.BYPASS.LTC128B.128 [R188+0xf080], [R4.64+0x180], !P3 ;  /* 0x0f08018004bc0fae */ /* 0x0003e8000d901d46 */
[----:B------:R-:W0:Y:S01]  /*55b0*/  LDGDEPBAR ;  /* 0x00000000000079af */ /* 0x000e220000000000 */
[----:B------:R-:W-:-:S05]  /*55c0*/  @P0 BRA `(.L_x_158) ;  /* 0xffffd40000000947 */ /* 0x000fca000383ffff */
[----:B------:R-:W-:Y:S01]  /*55d0*/  WARPSYNC 0xffffffff ;  /* 0xffffffff00007948 */ /* 0x000fe20003800000 */
[----:B------:R-:W-:Y:S06]  /*55e0*/  BAR.SYNC.DEFER_BLOCKING 0x0 ;  /* 0x0000000000007b1d */ /* 0x000fec0000010000 */
.L_x_139:
[----:B------:R-:W-:Y:S01]  /*55f0*/  ISETP.GE.AND P0, PT, R131, 0x1, PT ;  /* 0x000000018300780c */ /* 0x000fe20003f06270 */
[----:B------:R-:W-:Y:S01]  /*5600*/  BSSY B0, `(.L_x_159) ;  /* 0x0000021000007945 */ /* 0x000fe20003800000 */
[----:B------:R-:W-:Y:S01]  /*5610*/  IMAD.IADD R9, R116, 0x1, R117 ;  /* 0x0000000174097824 */ /* 0x000fe200078e0275 */
[----:B------:R-:W-:-:S10]  /*5620*/  MOV R0, RZ ;  /* 0x000000ff00007202 */ /* 0x000fd40000000f00 */
[----:B------:R-:W-:Y:S05]  /*5630*/  @!P0 BRA `(.L_x_160) ;  /* 0x000001d000008947 */ /* 0x000fea0003800000 */
[----:B------:R-:W-:Y:S02]  /*5640*/  IABS R0, R111 ;  /* 0x0000006f00007213 */ /* 0x000fe40000000000 */
[----:B-1----:R-:W-:-:S03]  /*5650*/  IADD3 R5, R115, -0x1, R111 ;  /* 0xffffffff73057810 */ /* 0x002fc60007ffe06f */
        /* <DEDUP_REMOVED lines=27> */
.L_x_160:
[----:B------:R-:W-:Y:S05]  /*5810*/  BSYNC B0 ;  /* 0x0000000000007941 */ /* 0x000fea0003800000 */
.L_x_159:
[----:B------:R-:W-:Y:S01]  /*5820*/  IMAD R207, R232, R0, RZ ;  /* 0x00000000e8cf7224 */ /* 0x000fe200078e02ff */
[----:B------:R-:W-:Y:S01]  /*5830*/  MOV R20, RZ ;  /* 0x000000ff00147202 */ /* 0x000fe20000000f00 */
[----:B------:R-:W-:Y:S01]  /*5840*/  IMAD.MOV.U32 R136, RZ, RZ, RZ ;  /* 0x000000ffff887224 */ /* 0x000fe200078e00ff */
[----:B------:R-:W-:Y:S01]  /*5850*/  CS2R R90, SRZ ;  /* 0x00000000005a7805 */ /* 0x000fe2000001ff00 */
[--C-:B------:R-:W-:Y:S01]  /*5860*/  IMAD.IADD R2, R207, 0x1, R0.reuse ;  /* 0x00000001cf027824 */ /* 0x100fe200078e0200 */
[----:B------:R-:W-:Y:S01]  /*5870*/  PRMT R0, RZ, 0x7610, R0 ;  /* 0x00007610ff007816 */ /* 0x000fe20000000000 */
        /* <DEDUP_REMOVED lines=66> */
[----:B------:R-:W-:-:S04]  /*5ca0*/  ISETP.NE.U32.AND P0, PT, RZ, c[0x0][0x340], PT ;  /* 0x0000d000ff007a0c */ /* 0x000fc80003f05070 */
[----:B------:R-:W-:-:S13]  /*5cb0*/  ISETP.NE.AND.EX P0, PT, RZ, c[0x0][0x344], PT, P0 ;  /* 0x0000d100ff007a0c */ /* 0x000fda0003f05300 */
[----:B------:R-:W-:-:S04]  /*5cc0*/  @P0 IMAD.MOV.U32 R2, RZ, RZ, 0x4 ;  /* 0x00000004ff020424 */ /* 0x000fc800078e00ff */
[----:B------:R-:W-:-:S05]  /*5cd0*/  @P0 IMAD.WIDE R2, R206, R2, c[0x0][0x340] ;  /* 0x0000d000ce020625 */ /* 0x000fca00078e0202 */
[----:B------:R2:W3:Y:S01]  /*5ce0*/  @P0 LDG.E R17, [R2.64] ;  /* 0x0000000602110981 */ /* 0x0004e2000c1e1900 */
[----:B------:R-:W-:Y:S01]  /*5cf0*/  SHF.R.S32.HI R0, RZ, 0x1f, R118 ;  /* 0x0000001fff007819 */ /* 0x000fe20000011476 */
[----:B-1----:R-:W-:Y:S01]  /*5d00*/  IMAD.MOV.U32 R4, RZ, RZ, c[0x0][0x2c4] ;  /* 0x0000b100ff047624 */ /* 0x002fe200078e00ff */
[----:B------:R-:W-:Y:S01]  /*5d10*/  ISETP.NE.U32.AND P2, PT, RZ, c[0x0][0x348], PT ;  /* 0x0000d200ff007a0c */ /* 0x000fe20003f45070 */
[----:B------:R-:W-:Y:S01]  /*5d20*/  IMAD.MOV.U32 R12, RZ, RZ, R132 ;  /* 0x000000ffff0c7224 */ /* 0x000fe200078e0084 */
[----:B------:R-:W-:Y:S01]  /*5d30*/  ISETP.GE.AND P5, PT, R134, c[0x0][0x1d4], PT ;  /* 0x0000750086007a0c */ /* 0x000fe20003fa6270 */
[----:B------:R-:W-:Y:S01]  /*5d40*/  IMAD R0, R0, c[0x0][0x178], RZ ;  /* 0x00005e0000007a24 */ /* 0x000fe200078e02ff */
[----:B------:R-:W-:Y:S02]  /*5d50*/  ISETP.NE.AND P3, PT, R4, 0x1, PT ;  /* 0x000000010400780c */ /* 0x000fe40003f65270 */
[----:B------:R-:W-:Y:S01]  /*5d60*/  ISETP.NE.AND.EX P2, PT, RZ, c[0x0][0x34c], PT, P2 ;  /* 0x0000d300ff007a0c */ /* 0x000fe20003f45320 */
[----:B------:R-:W-:Y:S01]  /*5d70*/  IMAD R0, R118, c[0x0][0x17c], R0 ;  /* 0x00005f0076007a24 */ /* 0x000fe200078e0200 */
[----:B------:R-:W-:-:S02]  /*5d80*/  SHF.R.S32.HI R6, RZ, 0x1f, R198 ;  /* 0x0000001fff067819 */ /* 0x000fc400000114c6 */
[----:B------:R-:W-:Y:S02]  /*5d90*/  SEL R7, R221, RZ, !P2 ;  /* 0x000000ffdd077207 */ /* 0x000fe40005000000 */
[----:B------:R-:W-:Y:S02]  /*5da0*/  IADD3 R4, P1, R198, R9, RZ ;  /* 0x00000009c6047210 */ /* 0x000fe40007f3e0ff */
[----:B------:R-:W-:Y:S01]  /*5db0*/  ISETP.GE.AND P4, PT, R132, c[0x0][0x1d4], PT ;  /* 0x0000750084007a0c */ /* 0x000fe20003f86270 */
[----:B------:R-:W-:Y:S01]  /*5dc0*/  IMAD R7, R7, c[0x0][0x1c0], RZ ;  /* 0x0000700007077a24 */ /* 0x000fe200078e02ff */
[----:B------:R-:W-:Y:S02]  /*5dd0*/  LOP3.LUT R219, R219, 0xfffffffb, RZ, 0xc0, !PT ;  /* 0xfffffffbdbdb7812 */ /* 0x000fe400078ec0ff */
[----:B------:R-:W-:Y:S02]  /*5de0*/  LEA.HI.X.SX32 R6, R9, R6, 0x1, P1 ;  /* 0x0000000609067211 */ /* 0x000fe400008f0eff */
[----:B------:R-:W-:Y:S01]  /*5df0*/  @P5 LOP3.LUT R219, R219, 0x4, RZ, 0xfc, !PT ;  /* 0x00000004dbdb5812 */ /* 0x000fe200078efcff */
[----:B--2---:R-:W-:Y:S01]  /*5e00*/  IMAD.WIDE.U32 R2, R118, c[0x0][0x178], RZ ;  /* 0x00005e0076027a25 */ /* 0x004fe200078e00ff */
[----:B------:R-:W-:-:S02]  /*5e10*/  SEL R11, RZ, 0xffffffff, P5 ;  /* 0xffffffffff0b7807 */ /* 0x000fc40002800000 */
[----:B------:R-:W-:Y:S01]  /*5e20*/  LOP3.LUT R219, R219, 0xfffffff7, RZ, 0xc0, !PT ;  /* 0xfffffff7dbdb7812 */ /* 0x000fe200078ec0ff */
[----:B------:R-:W-:Y:S01]  /*5e30*/  IMAD.IADD R3, R3, 0x1, R0 ;  /* 0x0000000103037824 */ /* 0x000fe200078e0200 */
[----:B------:R-:W-:Y:S01]  /*5e40*/  LEA R0, R216, R198, 0x5 ;  /* 0x000000c6d8007211 */ /* 0x000fe200078e28ff */
[----:B------:R-:W-:Y:S01]  /*5e50*/  IMAD R14, R6, c[0x0][0x208], RZ ;  /* 0x00008200060e7a24 */ /* 0x000fe200078e02ff */
[----:B------:R-:W-:Y:S01]  /*5e60*/  SHF.R.S32.HI R13, RZ, 0x1f, R132 ;  /* 0x0000001fff0d7819 */ /* 0x000fe20000011484 */
[----:B------:R-:W-:Y:S01]  /*5e70*/  IMAD.WIDE.U32 R2, R217, c[0x0][0x1b8], R2 ;  /* 0x00006e00d9027a25 */ /* 0x000fe200078e0002 */
[----:B------:R-:W-:Y:S02]  /*5e80*/  SHF.L.U32 R19, R11, 0x1, RZ ;  /* 0x000000010b137819 */ /* 0x000fe400000006ff */
[----:B------:R-:W-:Y:S01]  /*5e90*/  @P4 LOP3.LUT R219, R219, 0x8, RZ, 0xfc, !PT ;  /* 0x00000008dbdb4812 */ /* 0x000fe200078efcff */
[----:B------:R-:W-:Y:S01]  /*5ea0*/  IMAD R10, R209, 0x80, R0 ;  /* 0x00000080d10a7824 */ /* 0x000fe200078e0200 */
[----:B------:R-:W-:Y:S01]  /*5eb0*/  ISETP.GE.AND P1, PT, R197, c[0x0][0x1d4], PT ;  /* 0x00007500c5007a0c */ /* 0x000fe20003f26270 */
[----:B------:R-:W-:Y:S01]  /*5ec0*/  IMAD R3, R217, c[0x0][0x1bc], R3 ;  /* 0x00006f00d9037a24 */ /* 0x000fe200078e0203 */
[----:B------:R-:W-:Y:S01]  /*5ed0*/  LOP3.LUT R219, R219, 0xfffffffd, RZ, 0xc0, !PT ;  /* 0xfffffffddbdb7812 */ /* 0x000fe200078ec0ff */
[----:B------:R-:W-:Y:S01]  /*5ee0*/  @P3 IMAD.HI.U32 R5, R10, c[0x0][0x2c8], RZ ;  /* 0x0000b2000a053a27 */ /* 0x000fe200078e00ff */
[----:B------:R-:W-:-:S02]  /*5ef0*/  SEL R15, RZ, 0x1, P4 ;  /* 0x00000001ff0f7807 */ /* 0x000fc40002000000 */
[----:B------:R-:W-:Y:S01]  /*5f00*/  ISETP.GE.AND P5, PT, R132, c[0x0][0x198], PT ;  /* 0x0000660084007a0c */ /* 0x000fe20003fa6270 */
[----:B------:R-:W-:Y:S01]  /*5f10*/  IMAD.MOV.U32 R0, RZ, RZ, R10 ;  /* 0x000000ffff007224 */ /* 0x000fe200078e000a */
[----:B------:R-:W-:Y:S01]  /*5f20*/  @P3 SHF.R.U32.HI R0, RZ, c[0x0][0x2cc], R5 ;  /* 0x0000b300ff003a19 */ /* 0x000fe20000011605 */
[----:B------:R-:W-:Y:S01]  /*5f30*/  IMAD.WIDE.U32 R8, R4, c[0x0][0x208], R12 ;  /* 0x0000820004087a25 */ /* 0x000fe200078e000c */
[----:B------:R-:W-:Y:S02]  /*5f40*/  SEL R5, R206, RZ, !P2 ;  /* 0x000000ffce057207 */ /* 0x000fe40005000000 */
[----:B------:R-:W-:Y:S02]  /*5f50*/  ISETP.GE.AND P2, PT, R196, c[0x0][0x1d4], PT ;  /* 0x00007500c4007a0c */ /* 0x000fe40003f46270 */
[----:B------:R-:W-:Y:S01]  /*5f60*/  SHF.R.S32.HI R11, RZ, 0x1f, R0 ;  /* 0x0000001fff0b7819 */ /* 0x000fe20000011400 */
[----:B------:R-:W-:Y:S01]  /*5f70*/  IMAD R16, R5, c[0x0][0x1c4], R7 ;  /* 0x0000710005107a24 */ /* 0x000fe200078e0207 */
[----:B------:R-:W-:Y:S01]  /*5f80*/  LOP3.LUT R15, R19, 0x2, R15, 0xe2, !PT ;  /* 0x00000002130f7812 */ /* 0x000fe200078ee20f */
[----:B------:R-:W-:Y:S01]  /*5f90*/  IMAD.WIDE.U32 R2, R5, c[0x0][0x1c0], R2 ;  /* 0x0000700005027a25 */ /* 0x000fe200078e0002 */
[----:B------:R-:W-:-:S02]  /*5fa0*/  ISETP.GE.AND P4, PT, R134, c[0x0][0x198], PT ;  /* 0x0000660086007a0c */ /* 0x000fc40003f86270 */
[----:B------:R-:W-:Y:S01]  /*5fb0*/  ISETP.GE.AND P3, PT, R196, c[0x0][0x198], PT ;  /* 0x00006600c4007a0c */ /* 0x000fe20003f66270 */
[----:B------:R-:W-:Y:S01]  /*5fc0*/  IMAD R5, R6, c[0x0][0x1e0], RZ ;  /* 0x0000780006057a24 */ /* 0x000fe200078e02ff */
[----:B------:R-:W-:Y:S01]  /*5fd0*/  IADD3 R77, R115, -0x1, RZ ;  /* 0xffffffff734d7810 */ /* 0x000fe20007ffe0ff */
[----:B------:R-:W-:Y:S02]  /*5fe0*/  IMAD.IADD R3, R3, 0x1, R16 ;  /* 0x0000000103037824 */ /* 0x000fe400078e0210 */
[C---:B------:R-:W-:Y:S01]  /*5ff0*/  IMAD R18, R4.reuse, c[0x0][0x1e4], R5 ;  /* 0x0000790004127a24 */ /* 0x040fe200078e0205 */
[----:B------:R-:W-:Y:S01]  /*6000*/  @P2 LOP3.LUT R219, R219, 0x2, RZ, 0xfc, !PT ;  /* 0x00000002dbdb2812 */ /* 0x000fe200078efcff */
[----:B------:R-:W-:Y:S02]  /*6010*/  IMAD.MOV R5, RZ, RZ, -R0 ;  /* 0x000000ffff057224 */ /* 0x000fe400078e0a00 */
[----:B------:R-:W-:Y:S01]  /*6020*/  IMAD.WIDE.U32 R6, R4, c[0x0][0x1e0], R12 ;  /* 0x0000780004067a25 */ /* 0x000fe200078e000c */
[----:B------:R-:W-:-:S03]  /*6030*/  LOP3.LUT R219, R219, 0xfffffffe, RZ, 0xc0, !PT ;  /* 0xfffffffedbdb7812 */ /* 0x000fc600078ec0ff */
[----:B------:R-:W-:Y:S01]  /*6040*/  IMAD R16, R4, c[0x0][0x20c], R14 ;  /* 0x0000830004107a24 */ /* 0x000fe200078e020e */
[----:B------:R-:W-:Y:S01]  /*6050*/  IADD3 R7, R7, R18, RZ ;  /* 0x0000001207077210 */ /* 0x000fe20007ffe0ff */
[----:B------:R-:W-:Y:S01]  /*6060*/  IMAD R10, R5, c[0x0][0x2c4], R10 ;  /* 0x0000b100050a7a24 */ /* 0x000fe200078e020a */
[----:B------:R-:W-:Y:S01]  /*6070*/  @P1 LOP3.LUT R219, R219, 0x1, RZ, 0xfc, !PT ;  /* 0x00000001dbdb1812 */ /* 0x000fe200078efcff */
[----:B------:R-:W-:Y:S01]  /*6080*/  IMAD R4, R11, c[0x0][0x1b0], RZ ;  /* 0x00006c000b047a24 */ /* 0x000fe200078e02ff */
[----:B------:R-:W-:Y:S01]  /*6090*/  SEL R11, RZ, 0x4, P2 ;  /* 0x00000004ff0b7807 */ /* 0x000fe20001000000 */
[----:B------:R-:W-:Y:S01]  /*60a0*/  IMAD.WIDE.U32 R2, R0, c[0x0][0x1b0], R2 ;  /* 0x00006c0000027a25 */ /* 0x000fe200078e0002 */
[----:B------:R-:W-:-:S03]  /*60b0*/  ISETP.GE.AND P2, PT, R197, c[0x0][0x198], PT ;  /* 0x00006600c5007a0c */ /* 0x000fc60003f46270 */
[----:B------:R-:W-:Y:S01]  /*60c0*/  IMAD R14, R0, c[0x0][0x1b4], R4 ;  /* 0x00006d00000e7a24 */ /* 0x000fe200078e0204 */
[----:B------:R-:W-:Y:S01]  /*60d0*/  SHF.R.S32.HI R0, RZ, 0x1f, R10 ;  /* 0x0000001fff007819 */ /* 0x000fe2000001140a */
[----:B------:R-:W-:Y:S01]  /*60e0*/  IMAD.IADD R5, R9, 0x1, R16 ;  /* 0x0000000109057824 */ /* 0x000fe200078e0210 */
[----:B------:R-:W-:Y:S01]  /*60f0*/  SEL R4, RZ, 0x8, P1 ;  /* 0x00000008ff047807 */ /* 0x000fe20000800000 */
[----:B------:R-:W-:Y:S01]  /*6100*/  IMAD.IADD R3, R3, 0x1, R14 ;  /* 0x0000000103037824 */ /* 0x000fe200078e020e */
[----:B------:R-:W-:Y:S01]  /*6110*/  ISETP.NE.U32.AND P1, PT, RZ, c[0x0][0x350], PT ;  /* 0x0000d400ff007a0c */ /* 0x000fe20003f25070 */
[----:B------:R-:W-:Y:S01]  /*6120*/  IMAD R0, R0, c[0x0][0x1a8], RZ ;  /* 0x00006a0000007a24 */ /* 0x000fe200078e02ff */
[----:B------:R-:W-:Y:S01]  /*6130*/  LOP3.LUT R60, R4, R15, R11, 0xfe, !PT ;  /* 0x0000000f043c7212 */ /* 0x000fe200078efe0b */
[----:B------:R-:W-:Y:S01]  /*6140*/  IMAD.WIDE.U32 R6, R217, c[0x0][0x1e8], R6 ;  /* 0x00007a00d9067a25 */ /* 0x000fe200078e0006 */
[----:B------:R-:W-:Y:S02]  /*6150*/  MOV R4, R8 ;  /* 0x0000000800047202 */ /* 0x000fe40000000f00 */
[----:B------:R-:W-:Y:S01]  /*6160*/  ISETP.NE.AND.EX P1, PT, RZ, c[0x0][0x354], PT, P1 ;  /* 0x0000d500ff007a0c */ /* 0x000fe20003f25310 */
[----:B------:R-:W-:-:S02]  /*6170*/  IMAD R11, R10, c[0x0][0x1ac], R0 ;  /* 0x00006b000a0b7a24 */ /* 0x000fc400078e0200 */
[----:B------:R-:W-:-:S04]  /*6180*/  IMAD.WIDE.U32 R8, R10, c[0x0][0x1a8], R2 ;  /* 0x00006a000a087a25 */ /* 0x000fc800078e0002 */
[----:B------:R-:W-:Y:S01]  /*6190*/  IMAD.WIDE.U32 R2, R217, c[0x0][0x210], R4 ;  /* 0x00008400d9027a25 */ /* 0x000fe200078e0004 */
[----:B------:R-:W-:-:S03]  /*61a0*/  IADD3 R9, R9, R11, RZ ;  /* 0x0000000b09097210 */ /* 0x000fc60007ffe0ff */
[C---:B------:R-:W-:Y:S02]  /*61b0*/  IMAD R5, R217.reuse, c[0x0][0x1ec], R7 ;  /* 0x00007b00d9057a24 */ /* 0x040fe400078e0207 */
[----:B------:R-:W-:Y:S02]  /*61c0*/  IMAD R3, R217, c[0x0][0x214], R3 ;  /* 0x00008500d9037a24 */ /* 0x000fe400078e0203 */
[----:B------:R-:W-:Y:S02]  /*61d0*/  IMAD.MOV.U32 R4, RZ, RZ, R6 ;  /* 0x000000ffff047224 */ /* 0x000fe400078e0006 */
[----:B------:R-:W-:Y:S01]  /*61e0*/  IMAD R15, R209, 0x80, R198 ;  /* 0x00000080d10f7824 */ /* 0x000fe200078e02c6 */
[----:B---3--:R-:W-:Y:S01]  /*61f0*/  @P0 SHF.R.S32.HI R0, RZ, 0x1f, R17 ;  /* 0x0000001fff000819 */ /* 0x008fe20000011411 */
[----:B------:R-:W-:Y:S02]  /*6200*/  @!P0 IMAD.MOV.U32 R0, RZ, RZ, R221 ;  /* 0x000000ffff008224 */ /* 0x000fe400078e00dd */
[----:B------:R-:W-:Y:S01]  /*6210*/  @!P0 IMAD.MOV.U32 R17, RZ, RZ, R206 ;  /* 0x000000ffff118224 */ /* 0x000fe200078e00ce */
[----:B------:R-:W-:-:S02]  /*6220*/  LEA R21, P0, R8, c[0x0][0x160], 0x1 ;  /* 0x0000580008157a11 */ /* 0x000fc400078008ff */
[----:B------:R-:W-:Y:S02]  /*6230*/  SEL R7, R0, RZ, !P1 ;  /* 0x000000ff00077207 */ /* 0x000fe40004800000 */
[----:B------:R-:W-:Y:S02]  /*6240*/  SEL R0, R17, RZ, !P1 ;  /* 0x000000ff11007207 */ /* 0x000fe40004800000 */
[----:B------:R-:W-:Y:S01]  /*6250*/  LEA.HI.X R19, R8, c[0x0][0x164], R9, 0x1, P0 ;  /* 0x0000590008137a11 */ /* 0x000fe200000f0c09 */
[C---:B------:R-:W-:Y:S02]  /*6260*/  IMAD R6, R7.reuse, c[0x0][0x1f0], RZ ;  /* 0x00007c0007067a24 */ /* 0x040fe400078e02ff */
[----:B------:R-:W-:Y:S02]  /*6270*/  IMAD R7, R7, c[0x0][0x218], RZ ;  /* 0x0000860007077a24 */ /* 0x000fe400078e02ff */
[----:B------:R-:W-:-:S04]  /*6280*/  IMAD.WIDE.U32 R214, R0, c[0x0][0x218], R2 ;  /* 0x0000860000d67a25 */ /* 0x000fc800078e0002 */
[----:B------:R-:W-:-:S04]  /*6290*/  IMAD.WIDE.U32 R212, R0, c[0x0][0x1f0], R4 ;  /* 0x00007c0000d47a25 */ /* 0x000fc800078e0004 */
[C---:B------:R-:W-:Y:S02]  /*62a0*/  IMAD R2, R0.reuse, c[0x0][0x1f4], R6 ;  /* 0x00007d0000027a24 */ /* 0x040fe400078e0206 */
[----:B------:R-:W-:-:S03]  /*62b0*/  IMAD R0, R0, c[0x0][0x21c], R7 ;  /* 0x0000870000007a24 */ /* 0x000fc600078e0207 */
[----:B------:R-:W-:Y:S01]  /*62c0*/  IADD3 R210, R213, R2, RZ ;  /* 0x00000002d5d27210 */ /* 0x000fe20007ffe0ff */
[----:B------:R-:W-:Y:S01]  /*62d0*/  IMAD.IADD R218, R215, 0x1, R0 ;  /* 0x00000001d7da7824 */ /* 0x000fe200078e0200 */
[----:B------:R-:W-:Y:S05]  /*62e0*/  BRA.DIV ~URZ, `(.L_x_162) ;  /* 0x000102a27f007947 */ /* 0x000fea000b800000 */
[----:B------:R1:W2:Y:S02]  /*62f0*/  SHFL.IDX PT, R4, R19, RZ, 0x181f ;  /* 0x00181fff13047589 */ /* 0x0002a400000e0000 */
.L_x_293:
[----:B------:R-:W-:Y:S05]  /*6300*/  BRA.DIV ~URZ, `(.L_x_163) ;  /* 0x000102f27f007947 */ /* 0x000fea000b800000 */
[----:B------:R3:W4:Y:S02]  /*6310*/  SHFL.IDX PT, R0, R21, RZ, 0x181f ;  /* 0x00181fff15007589 */ /* 0x00072400000e0000 */
.L_x_294:
[----:B------:R-:W-:Y:S01]  /*6320*/  IMAD R38, R122, c[0x0][0x2c4], RZ ;  /* 0x0000b1007a267a24 */ /* 0x000fe200078e02ff */
[----:B------:R-:W-:Y:S01]  /*6330*/  SHF.R.S32.HI R40, RZ, 0x1f, R134 ;  /* 0x0000001fff287819 */ /* 0x000fe20000011486 */
[----:B------:R-:W-:Y:S01]  /*6340*/  BSSY B0, `(.L_x_164) ;  /* 0x0000017000007945 */ /* 0x000fe20003800000 */
[----:B------:R-:W-:Y:S02]  /*6350*/  SHF.R.S32.HI R20, RZ, 0x1f, R197 ;  /* 0x0000001fff147819 */ /* 0x000fe400000114c5 */
[----:B------:R-:W-:Y:S02]  /*6360*/  ISETP.GE.AND P6, PT, R15, R38, PT ;  /* 0x000000260f00720c */ /* 0x000fe40003fc6270 */
[----:B------:R-:W-:Y:S02]  /*6370*/  LEA.HI R39, R40, R134, RZ, 0x3 ;  /* 0x0000008628277211 */ /* 0x000fe400078f18ff */
[----:B------:R-:W-:-:S02]  /*6380*/  SHF.R.S32.HI R18, RZ, 0x1f, R196 ;  /* 0x0000001fff127819 */ /* 0x000fc400000114c4 */
[----:B------:R-:W-:-:S04]  /*6390*/  LOP3.LUT R14, R39, 0xfffffff8, RZ, 0xc0, !PT ;  /* 0xfffffff8270e7812 */ /* 0x000fc800078ec0ff */
[----:B------:R-:W-:-:S03]  /*63a0*/  SHF.R.S32.HI R25, RZ, 0x1f, R14 ;  /* 0x0000001fff197819 */ /* 0x000fc6000001140e */
[----:B------:R-:W-:Y:S05]  /*63b0*/  @P6 BRA `(.L_x_165) ;  /* 0x000000f000006947 */ /* 0x000fea0003800000 */
[----:B----4-:R-:W-:-:S04]  /*63c0*/  LEA R10, P0, R132, R0, 0x1 ;  /* 0x00000000840a7211 */ /* 0x010fc800078008ff */
[----:B--2---:R-:W-:Y:S02]  /*63d0*/  LEA.HI.X R11, R132, R4, R13, 0x1, P0 ;  /* 0x00000004840b7211 */ /* 0x004fe400000f0c0d */
[----:B------:R-:W-:-:S03]  /*63e0*/  LEA R8, P0, R14, R0, 0x1 ;  /* 0x000000000e087211 */ /* 0x000fc600078008ff */
[----:B------:R-:W-:Y:S01]  /*63f0*/  @!PT LDS RZ, [RZ] ;  /* 0x00000000fffff984 */ /* 0x000fe20000000800 */
[----:B------:R-:W-:Y:S01]  /*6400*/  @!PT LDS RZ, [RZ] ;  /* 0x00000000fffff984 */ /* 0x000fe20000000800 */
[----:B------:R-:W-:Y:S01]  /*6410*/  @!PT LDS RZ, [RZ] ;  /* 0x00000000fffff984 */ /* 0x000fe20000000800 */
[----:B------:R2:W-:Y:S01]  /*6420*/  LDGSTS.E.BYPASS.LTC128B.128 [R188+0x10080], [R10.64], !P5 ;  /* 0x100800000abc7fae */ /* 0x0005e2000e901d46 */
[----:B------:R-:W-:Y:S02]  /*6430*/  LEA.HI.X R9, R14, R4, R25, 0x1, P0 ;  /* 0x000000040e097211 */ /* 0x000fe400000f0c19 */
[----:B------:R-:W-:-:S03]  /*6440*/  LEA R6, P0, R196, R0, 0x1 ;  /* 0x00000000c4067211 */ /* 0x000fc600078008ff */
[----:B------:R2:W-:Y:S01]  /*6450*/  LDGSTS.E.BYPASS.LTC128B.128 [R188+0x14080], [R8.64], !P4 ;  /* 0x1408000008bc7fae */ /* 0x0005e2000e101d46 */
[----:B------:R-:W-:Y:S02]  /*6460*/  LEA.HI.X R7, R196, R4, R18, 0x1, P0 ;  /* 0x00000004c4077211 */ /* 0x000fe400000f0c12 */
[----:B------:R-:W-:-:S03]  /*6470*/  LEA R2, P0, R197, R0, 0x1 ;  /* 0x00000000c5027211 */ /* 0x000fc600078008ff */
[----:B------:R2:W-:Y:S01]  /*6480*/  LDGSTS.E.BYPASS.LTC128B.128 [R188+0x18080], [R6.64], !P3 ;  /* 0x1808000006bc7fae */ /* 0x0005e2000d901d46 */
[----:B------:R-:W-:-:S05]  /*6490*/  LEA.HI.X R3, R197, R4, R20, 0x1, P0 ;  /* 0x00000004c5037211 */ /* 0x000fca00000f0c14 */
[----:B------:R2:W-:Y:S04]  /*64a0*/  LDGSTS.E.BYPASS.LTC128B.128 [R188+0x1c080], [R2.64], !P2 ;  /* 0x1c08000002bc7fae */ /* 0x0005e8000d101d46 */
.L_x_165:
[----:B------:R-:W-:Y:S05]  /*64b0*/  BSYNC B0 ;  /* 0x0000000000007941 */ /* 0x000fea0003800000 */
.L_x_164:
[----:B------:R-:W-:Y:S05]  /*64c0*/  BRA.DIV ~URZ, `(.L_x_166) ;  /* 0x000101927f007947 */ /* 0x000fea000b800000 */
[----:B--2---:R2:W1:Y:S04]  /*64d0*/  SHFL.IDX PT, R6, R19, 0x1, 0x181f ;  /* 0x00381f0013067f89 */ /* 0x00446800000e0000 */
[----:B----4-:R2:W4:Y:S02]  /*64e0*/  SHFL.IDX PT, R0, R21, 0x1, 0x181f ;  /* 0x00381f0015007f89 */ /* 0x01052400000e0000 */
.L_x_295:
[----:B------:R-:W-:Y:S01]  /*64f0*/  IADD3 R3, R15, 0x20, RZ ;  /* 0x000000200f037810 */ /* 0x000fe20007ffe0ff */
[----:B------:R-:W-:Y:S01]  /*6500*/  BSSY B0, `(.L_x_167) ;  /* 0x0000014000007945 */ /* 0x000fe20003800000 */
[----:B------:R-:W-:Y:S02]  /*6510*/  LOP3.LUT R2, R130, R114, RZ, 0xfc, !PT ;  /* 0x0000007282027212 */ /* 0x000fe400078efcff */
[----:B------:R-:W-:Y:S02]  /*6520*/  ISETP.GE.AND P0, PT, R3, R38, PT ;  /* 0x000000260300720c */ /* 0x000fe40003f06270 */
[----:B------:R-:W-:-:S11]  /*6530*/  LEA R4, R2, 0x10080, 0x1 ;  /* 0x0001008002047811 */ /* 0x000fd600078e08ff */
[----:B------:R-:W-:Y:S05]  /*6540*/  @P0 BRA `(.L_x_168) ;  /* 0x000000f000000947 */ /* 0x000fea0003800000 */
[----:B----4-:R-:W-:-:S04]  /*6550*/  LEA R16, P0, R132, R0, 0x1 ;  /* 0x0000000084107211 */ /* 0x010fc800078008ff */
[----:B-1----:R-:W-:Y:S02]  /*6560*/  LEA.HI.X R17, R132, R6, R13, 0x1, P0 ;  /* 0x0000000684117211 */ /* 0x002fe400000f0c0d */
        /* <DEDUP_REMOVED lines=13> */
.L_x_168:
[----:B------:R-:W-:Y:S05]  /*6640*/  BSYNC B0 ;  /* 0x0000000000007941 */ /* 0x000fea0003800000 */
.L_x_167:
[----:B------:R-:W-:Y:S05]  /*6650*/  BRA.DIV ~URZ, `(.L_x_169) ;  /* 0x000100c27f007947 */ /* 0x000fea000b800000 */
[----:B-1----:R1:W2:Y:S02]  /*6660*/  SHFL.IDX PT, R6, R19, 0x2, 0x181f ;  /* 0x00581f0013067f89 */ /* 0x0022a400000e0000 */
.L_x_296:
[----:B------:R-:W-:Y:S05]  /*6670*/  BRA.DIV ~URZ, `(.L_x_170) ;  /* 0x000101127f007947 */ /* 0x000fea000b800000 */
[----:B----4-:R4:W1:Y:S02]  /*6680*/  SHFL.IDX PT, R0, R21, 0x2, 0x181f ;  /* 0x00581f0015007f89 */ /* 0x01086400000e0000 */
.L_x_297:
[----:B------:R-:W-:Y:S01]  /*6690*/  IADD3 R2, R15, 0x40, RZ ;  /* 0x000000400f027810 */ /* 0x000fe20007ffe0ff */
[----:B------:R-:W-:Y:S03]  /*66a0*/  BSSY B0, `(.L_x_171) ;  /* 0x0000012000007945 */ /* 0x000fe60003800000 */
[----:B------:R-:W-:-:S13]  /*66b0*/  ISETP.GE.AND P0, PT, R2, R38, PT ;  /* 0x000000260200720c */ /* 0x000fda0003f06270 */
[----:B------:R-:W-:Y:S05]  /*66c0*/  @P0 BRA `(.L_x_172) ;  /* 0x000000f000000947 */ /* 0x000fea0003800000 */
[----:B-1----:R-:W-:-:S04]  /*66d0*/  LEA R16, P0, R132, R0, 0x1 ;  /* 0x0000000084107211 */ /* 0x002fc800078008ff */
        /* <DEDUP_REMOVED lines=14> */
.L_x_172:
[----:B------:R-:W-:Y:S05]  /*67c0*/  BSYNC B0 ;  /* 0x0000000000007941 */ /* 0x000fea0003800000 */
.L_x_171:
[----:B------:R-:W-:Y:S05]  /*67d0*/  BRA.DIV ~URZ, `(.L_x_173) ;  /* 0x000100127f007947 */ /* 0x000fea000b800000 */
[----:B--2---:R2:W3:Y:S04]  /*67e0*/  SHFL.IDX PT, R6, R19, 0x3, 0x181f ;  /* 0x00781f0013067f89 */ /* 0x0044e800000e0000 */
[----:B-1----:R2:W1:Y:S02]  /*67f0*/  SHFL.IDX PT, R0, R21, 0x3, 0x181f ;  /* 0x00781f0015007f89 */ /* 0x00246400000e0000 */
.L_x_298:
[----:B------:R-:W-:Y:S02]  /*6800*/  IADD3 R2, R15, 0x60, RZ ;  /* 0x000000600f027810 */ /* 0x000fe40007ffe0ff */
[----:B------:R-:W-:Y:S02]  /*6810*/  SHF.R.S32.HI R61, RZ, 0x1f, R77 ;  /* 0x0000001fff3d7819 */ /* 0x000fe4000001144d */
[----:B------:R-:W-:-:S13]  /*6820*/  ISETP.GE.AND P0, PT, R2, R38, PT ;  /* 0x000000260200720c */ /* 0x000fda0003f06270 */
[----:B-1----:R-:W-:-:S04]  /*6830*/  @!P0 LEA R8, P1, R196, R0, 0x1 ;  /* 0x00000000c4088211 */ /* 0x002fc800078208ff */
[----:B---3--:R-:W-:Y:S02]  /*6840*/  @!P0 LEA.HI.X R9, R196, R6, R18, 0x1, P1 ;  /* 0x00000006c4098211 */ /* 0x008fe400008f0c12 */
[----:B------:R-:W-:-:S04]  /*6850*/  @!P0 LEA R16, P1, R132, R0, 0x1 ;  /* 0x0000000084108211 */ /* 0x000fc800078208ff */
[----:B------:R-:W-:Y:S02]  /*6860*/  @!P0 LEA.HI.X R17, R132, R6, R13, 0x1, P1 ;  /* 0x0000000684118211 */ /* 0x000fe400008f0c0d */
[----:B------:R-:W-:-:S03]  /*6870*/  @!P0 LEA R10, P1, R14, R0, 0x1 ;  /* 0x000000000e0a8211 */ /* 0x000fc600078208ff */
[----:B------:R-:W-:Y:S01]  /*6880*/  @!PT LDS RZ, [RZ] ;  /* 0x00000000fffff984 */ /* 0x000fe20000000800 */
[----:B------:R-:W-:Y:S01]  /*6890*/  @!PT LDS RZ, [RZ] ;  /* 0x00000000fffff984 */ /* 0x000fe20000000800 */
[----:B------:R-:W-:Y:S01]  /*68a0*/  @!PT LDS RZ, [RZ] ;  /* 0x00000000fffff984 */ /* 0x000fe20000000800 */
[----:B------:R1:W-:Y:S01]  /*68b0*/  @!P0 LDGSTS.E.BYPASS.LTC128B.128 [R4+0x3000], [R16.64], !P5 ;  /* 0x0300000010048fae */ /* 0x0003e2000e901d46 */
[----:B------:R-:W-:Y:S02]  /*68c0*/  @!P0 LEA.HI.X R11, R14, R6, R25, 0x1, P1 ;  /* 0x000000060e0b8211 */ /* 0x000fe400008f0c19 */
[----:B------:R-:W-:Y:S01]  /*68d0*/  @!P0 LEA R2, P1, R197, R0, 0x1 ;  /* 0x00000000c5028211 */ /* 0x000fe200078208ff */
[----:B------:R-:W-:Y:S01]  /*68e0*/  IMAD.IADD R0, R131, 0x1, -R198 ;  /* 0x0000000183007824 */ /* 0x000fe200078e0ac6 */
[----:B------:R-:W-:Y:S01]  /*68f0*/  LOP3.LUT P5, RZ, R219, 0x1, RZ, 0xc0, !PT ;  /* 0x00000001dbff7812 */ /* 0x000fe200078ac0ff */
[----:B------:R1:W-:Y:S01]  /*6900*/  @!P0 LDGSTS.E.BYPASS.LTC128B.128 [R4+0x7000], [R10.64], !P4 ;  /* 0x070000000a048fae */ /* 0x0003e2000e101d46 */
[----:B------:R-:W-:Y:S01]  /*6910*/  @!P0 LEA.HI.X R3, R197, R6, R20, 0x1, P1 ;  /* 0x00000006c5038211 */ /* 0x000fe200008f0c14 */
[----:B------:R-:W-:Y:S01]  /*6920*/  IMAD R0, R77, -0x20, R0 ;  /* 0xffffffe04d007824 */ /* 0x000fe200078e0200 */
[----:B------:R-:W-:Y:S01]  /*6930*/  LOP3.LUT P4, RZ, R219, 0x2, RZ, 0xc0, !PT ;  /* 0x00000002dbff7812 */ /* 0x000fe2000788c0ff */
[----:B------:R1:W-:Y:S04]  /*6940*/  @!P0 LDGSTS.E.BYPASS.LTC128B.128 [R4+0xb000], [R8.64], !P3 ;  /* 0x0b00000008048fae */ /* 0x0003e8000d901d46 */
[----:B------:R1:W-:Y:S01]  /*6950*/  @!P0 LDGSTS.E.BYPASS.LTC128B.128 [R4+0xf000], [R2.64], !P2 ;  /* 0x0f00000002048fae */ /* 0x0003e2000d101d46 */
[----:B------:R-:W-:-:S03]  /*6960*/  ISETP.GE.AND P0, PT, R0, 0x1, PT ;  /* 0x000000010000780c */ /* 0x000fc60003f06270 */
[----:B------:R-:W0:Y:S01]  /*6970*/  LDGDEPBAR ;  /* 0x00000000000079af */ /* 0x000e220000000000 */
[----:B------:R-:W-:Y:S01]  /*6980*/  WARPSYNC 0xffffffff ;  /* 0xffffffff00007948 */ /* 0x000fe20003800000 */
[----:B------:R-:W-:Y:S02]  /*6990*/  BSSY B0, `(.L_x_174) ;  /* 0x0000014000007945 */ /* 0x000fe40003800000 */
[----:B------:R-:W-:Y:S06]  /*69a0*/  BAR.SYNC.DEFER_BLOCKING 0x0 ;  /* 0x0000000000007b1d */ /* 0x000fec0000010000 */
[----:B------:R-:W-:Y:S05]  /*69b0*/  @!P0 BRA `(.L_x_175) ;  /* 0x0000011000008947 */ /* 0x000fea0003800000 */
[----:B------:R-:W-:Y:S01]  /*69c0*/  IMAD R0, R61, c[0x0][0x1e0], RZ ;  /* 0x000078003d007a24 */ /* 0x000fe200078e02ff */
[----:B------:R-:W-:Y:S01]  /*69d0*/  LOP3.LUT P2, RZ, R219, 0x8, RZ, 0xc0, !PT ;  /* 0x00000008dbff7812 */ /* 0x000fe2000784c0ff */
[----:B-1----:R-:W-:Y:S01]  /*69e0*/  IMAD.WIDE.U32 R4, R77, c[0x0][0x1e0], RZ ;  /* 0x000078004d047a25 */ /* 0x002fe200078e00ff */
[----:B------:R-:W-:-:S03]  /*69f0*/  LOP3.LUT P3, RZ, R219, 0x4, RZ, 0xc0, !PT ;  /* 0x00000004dbff7812 */ /* 0x000fc6000786c0ff */
[----:B------:R-:W-:Y:S01]  /*6a00*/  IMAD R2, R77, c[0x0][0x1e4], R0 ;  /* 0x000079004d027a24 */ /* 0x000fe200078e0200 */
[----:B------:R-:W-:-:S03]  /*6a10*/  LEA R0, P1, R4, R212, 0x5 ;  /* 0x000000d404007211 */ /* 0x000fc600078228ff */
[----:B------:R-:W-:Y:S01]  /*6a20*/  IMAD.IADD R3, R5, 0x1, R2 ;  /* 0x0000000105037824 */ /* 0x000fe200078e0202 */
[----:B------:R-:W-:-:S04]  /*6a30*/  LEA R2, P0, R0, c[0x0][0x1c8], 0x1 ;  /* 0x0000720000027a11 */ /* 0x000fc800078008ff */
[----:B------:R-:W-:-:S04]  /*6a40*/  LEA.HI.X R3, R4, R210, R3, 0x5, P1 ;  /* 0x000000d204037211 */ /* 0x000fc800008f2c03 */
[----:B------:R-:W-:-:S05]  /*6a50*/  LEA.HI.X R3, R0, c[0x0][0x1cc], R3, 0x1, P0 ;  /* 0x0000730000037a11 */ /* 0x000fca00000f0c03 */
[----:B------:R-:W-:Y:S01]  /*6a60*/  @!PT LDS RZ, [RZ] ;  /* 0x00000000fffff984 */ /* 0x000fe20000000800 */
[----:B------:R-:W-:Y:S01]  /*6a70*/  @!PT LDS RZ, [RZ] ;  /* 0x00000000fffff984 */ /* 0x000fe20000000800 */
[----:B------:R-:W-:Y:S01]  /*6a80*/  @!PT LDS RZ, [RZ] ;  /* 0x00000000fffff984 */ /* 0x000fe20000000800 */
[----:B------:R1:W-:Y:S04]  /*6a90*/  LDGSTS.E.BYPASS.LTC128B.128 [R188+0xc080], [R2.64], !P2 ;  /* 0x0c08000002bc7fae */ /* 0x0003e8000d101d46 */
[----:B------:R1:W-:Y:S04]  /*6aa0*/  LDGSTS.E.BYPASS.LTC128B.128 [R188+0xd080], [R2.64+0x80], !P3 ;  /* 0x0d08008002bc7fae */ /* 0x0003e8000d901d46 */
[----:B------:R1:W-:Y:S04]  /*6ab0*/  LDGSTS.E.BYPASS.LTC128B.128 [R188+0xe080], [R2.64+0x100], !P4 ;  /* 0x0e08010002bc7fae */ /* 0x0003e8000e101d46 */
[----:B------:R1:W-:Y:S02]  /*6ac0*/  LDGSTS.E.BYPASS.LTC128B.128 [R188+0xf080], [R2.64+0x180], !P5 ;  /* 0x0f08018002bc7fae */ /* 0x0003e4000e901d46 */
.L_x_175:
[----:B------:R-:W-:Y:S05]  /*6ad0*/  BSYNC B0 ;  /* 0x0000000000007941 */ /* 0x000fea0003800000 */
.L_x_174:
[----:B------:R-:W-:Y:S01]  /*6ae0*/  ISETP.LT.AND P0, PT, RZ, c[0x0][0x27c], PT ;  /* 0x00009f00ff007a0c */ /* 0x000fe20003f01270 */
[----:B------:R-:W0:-:S12]  /*6af0*/  LDGDEPBAR ;  /* 0x00000000000079af */ /* 0x000e180000000000 */
[----:B------:R-:W-:Y:S05]  /*6b00*/  @P0 BRA `(.L_x_176) ;  /* 0x0000002000000947 */ /* 0x000fea0003800000 */
[----:B------:R-:W-:-:S04]  /*6b10*/  DEPBAR.LE SB0, 0x1 ;  /* 0x000080400000791a */ /* 0x000fc80000000000 */
[----:B------:R-:W-:Y:S05]  /*6b20*/  BRA `(.L_x_177) ;  /* 0x000068c000007947 */ /* 0x000fea0003800000 */
.L_x_176:
[----:B-----5:R-:W-:Y:S01]  /*6b30*/  SHF.R.S32.HI R0, RZ, 0x1f, R112 ;  /* 0x0000001fff007819 */ /* 0x020fe20000011470 */
[----:B------:R-:W-:Y:S01]  /*6b40*/  ULDC.U8 UR4, c[0x0][0x298] ;  /* 0x0000a60000047ab9 */ /* 0x000fe20000000000 */
[----:B-1----:R-:W-:Y:S01]  /*6b50*/  IMAD.WIDE.U32 R4, R112, c[0x0][0x280], RZ ;  /* 0x0000a00070047a25 */ /* 0x002fe200078e00ff */
[----:B------:R-:W-:Y:S01]  /*6b60*/  ISETP.NE.AND P1, PT, RZ, UR4, PT ;  /* 0x00000004ff007c0c */ /* 0x000fe2000bf25270 */
[----:B------:R-:W-:Y:S02]  /*6b70*/  BSSY B2, `(.L_x_177) ;  /* 0x0000687000027945 */ /* 0x000fe40003800000 */
[----:B------:R-:W-:Y:S01]  /*6b80*/  IMAD R2, R0, c[0x0][0x280], RZ ;  /* 0x0000a00000027a24 */ /* 0x000fe200078e02ff */
[----:B------:R-:W-:Y:S01]  /*6b90*/  LEA R7, P0, R4, c[0x0][0x270], 0x1 ;  /* 0x00009c0004077a11 */ /* 0x000fe200078008ff */
[----:B------:R-:W-:Y:S02]  /*6ba0*/  IMAD R0, R0, c[0x0][0x290], RZ ;  /* 0x0000a40000007a24 */ /* 0x000fe400078e02ff */
[----:B------:R-:W-:-:S05]  /*6bb0*/  IMAD R2, R112, c[0x0][0x284], R2 ;  /* 0x0000a10070027a24 */ /* 0x000fca00078e0202 */
[----:B------:R-:W-:Y:S01]  /*6bc0*/  IADD3 R6, R2, R5, RZ ;  /* 0x0000000502067210 */ /* 0x000fe20007ffe0ff */
[----:B------:R-:W-:-:S04]  /*6bd0*/  IMAD.WIDE.U32 R2, R112, c[0x0][0x290], RZ ;  /* 0x0000a40070027a25 */ /* 0x000fc800078e00ff */
[----:B------:R-:W-:Y:S01]  /*6be0*/  IMAD R5, R112, c[0x0][0x294], R0 ;  /* 0x0000a50070057a24 */ /* 0x000fe200078e0200 */
[----:B------:R-:W-:Y:S02]  /*6bf0*/  LEA.HI.X R0, R4, c[0x0][0x274], R6, 0x1, P0 ;  /* 0x00009d0004007a11 */ /* 0x000fe400000f0c06 */
[----:B------:R-:W-:Y:S02]  /*6c00*/  LEA R6, P0, R2, c[0x0][0x288], 0x1 ;  /* 0x0000a20002067a11 */ /* 0x000fe400078008ff */
[----:B------:R-:W-:-:S04]  /*6c10*/  IADD3 R3, R5, R3, RZ ;  /* 0x0000000305037210 */ /* 0x000fc80007ffe0ff */
[----:B------:R-:W-:Y:S01]  /*6c20*/  LEA.HI.X R2, R2, c[0x0][0x28c], R3, 0x1, P0 ;  /* 0x0000a30002027a11 */ /* 0x000fe200000f0c03 */
[----:B------:R-:W-:Y:S05]  /*6c30*/  @!P1 BRA `(.L_x_178) ;  /* 0x000031f000009947 */ /* 0x000fea0003800000 */
[----:B------:R-:W1:Y:S01]  /*6c40*/  SHFL.IDX PT, R3, R2, RZ, 0x181f ;  /* 0x00181fff02037589 */ /* 0x000e6200000e0000 */
[----:B------:R-:W-:Y:S01]  /*6c50*/  BSSY B0, `(.L_x_179) ;  /* 0x0000038000007945 */ /* 0x000fe20003800000 */
[----:B--2-4-:R-:W-:Y:S01]  /*6c60*/  CS2R R20, SRZ ;  /* 0x0000000000147805 */ /* 0x014fe2000001ff00 */
[----:B------:R-:W-:Y:S01]  /*6c70*/  CS2R R18, SRZ ;  /* 0x0000000000127805 */ /* 0x000fe2000001ff00 */
[----:B------:R-:W2:Y:S01]  /*6c80*/  SHFL.IDX PT, R5, R0, RZ, 0x181f ;  /* 0x00181fff00057589 */ /* 0x000ea200000e0000 */
[----:B------:R-:W-:Y:S01]  /*6c90*/  CS2R R16, SRZ ;  /* 0x0000000000107805 */ /* 0x000fe2000001ff00 */
[----:B------:R-:W-:Y:S01]  /*6ca0*/  CS2R R14, SRZ ;  /* 0x00000000000e7805 */ /* 0x000fe2000001ff00 */
[----:B------:R-:W-:Y:S01]  /*6cb0*/  CS2R R12, SRZ ;  /* 0x00000000000c7805 */ /* 0x000fe2000001ff00 */
[----:B------:R-:W3:Y:S01]  /*6cc0*/  SHFL.IDX PT, R4, R7, RZ, 0x181f ;  /* 0x00181fff07047589 */ /* 0x000ee200000e0000 */
[----:B------:R-:W-:Y:S01]  /*6cd0*/  CS2R R10, SRZ ;  /* 0x00000000000a7805 */ /* 0x000fe2000001ff00 */
[----:B------:R-:W-:-:S02]  /*6ce0*/  CS2R R8, SRZ ;  /* 0x0000000000087805 */ /* 0x000fc4000001ff00 */
[----:B------:R4:W1:Y:S02]  /*6cf0*/  SHFL.IDX PT, R2, R6, RZ, 0x181f ;  /* 0x00181fff06027589 */ /* 0x00086400000e0000 */
[----:B----4-:R-:W-:Y:S01]  /*6d00*/  CS2R R6, SRZ ;  /* 0x0000000000067805 */ /* 0x010fe2000001ff00 */
[----:B------:R-:W-:Y:S05]  /*6d10*/  @P6 BRA `(.L_x_180) ;  /* 0x000002b000006947 */ /* 0x000fea0003800000 */
[C---:B-123--:R-:W-:Y:S01]  /*6d20*/  ISETP.GE.AND P0, PT, R142.reuse, c[0x0][0x27c], PT ;  /* 0x00009f008e007a0c */ /* 0x04efe20003f06270 */
[----:B------:R-:W-:Y:S01]  /*6d30*/  IMAD.SHL.U32 R0, R142, 0x2, RZ ;  /* 0x000000028e007824 */ /* 0x000fe200078e00ff */
[----:B------:R-:W-:Y:S01]  /*6d40*/  SHF.R.S32.HI R7, RZ, 0x1f, R142 ;  /* 0x0000001fff077819 */ /* 0x000fe2000001148e */
[----:B------:R-:W-:Y:S01]  /*6d50*/  CS2R R16, SRZ ;  /* 0x0000000000107805 */ /* 0x000fe2000001ff00 */
[----:B------:R-:W-:Y:S01]  /*6d60*/  ISETP.GE.AND P2, PT, R140, c[0x0][0x27c], PT ;  /* 0x00009f008c007a0c */ /* 0x000fe20003f46270 */
[----:B------:R-:W-:Y:S01]  /*6d70*/  CS2R R8, SRZ ;  /* 0x0000000000087805 */ /* 0x000fe2000001ff00 */
[----:B------:R-:W-:-:S07]  /*6d80*/  SHF.L.U64.HI R7, R142, 0x1, R7 ;  /* 0x000000018e077819 */ /* 0x000fce0000010207 */
[----:B------:R-:W-:-:S05]  /*6d90*/  @!P0 IADD3 R10, P1, R4, R0, RZ ;  /* 0x00000000040a8210 */ /* 0x000fca0007f3e0ff */
[----:B------:R-:W-:Y:S01]  /*6da0*/  @!P0 IMAD.X R11, R5, 0x1, R7, P1 ;  /* 0x00000001050b8824 */ /* 0x000fe200008e0607 */
[----:B------:R-:W-:Y:S01]  /*6db0*/  @!P0 IADD3 R6, P1, R2, R0, RZ ;  /* 0x0000000002068210 */ /* 0x000fe20007f3e0ff */
[----:B------:R-:W-:-:S03]  /*6dc0*/  IMAD.SHL.U32 R0, R140, 0x2, RZ ;  /* 0x000000028c007824 */ /* 0x000fc600078e00ff */
[----:B------:R1:W5:Y:S01]  /*6dd0*/  @!P0 LD.E.64 R16, [R10.64] ;  /* 0x000000060a108980 */ /* 0x000362000c101b00 */
[----:B------:R-:W-:-:S05]  /*6de0*/  @!P0 IMAD.X R7, R3, 0x1, R7, P1 ;  /* 0x0000000103078824 */ /* 0x000fca00008e0607 */
[----:B------:R2:W5:Y:S01]  /*6df0*/  @!P0 LD.E.64 R8, [R6.64] ;  /* 0x0000000606088980 */ /* 0x000562000c101b00 */
[----:B------:R-:W-:Y:S02]  /*6e00*/  @!P2 IADD3 R12, P0, R4, R0, RZ ;  /* 0x00000000040ca210 */ /* 0x000fe40007f1e0ff */
[----:B------:R-:W-:Y:S02]  /*6e10*/  ISETP.GE.AND P1, PT, R138, c[0x0][0x27c], PT ;  /* 0x00009f008a007a0c */ /* 0x000fe40003f26270 */
[----:B-1----:R-:W-:-:S04]  /*6e20*/  SHF.R.S32.HI R10, RZ, 0x1f, R140 ;  /* 0x0000001fff0a7819 */ /* 0x002fc8000001148c */
[----:B--2---:R-:W-:-:S05]  /*6e30*/  SHF.L.U64.HI R6, R140, 0x1, R10 ;  /* 0x000000018c067819 */ /* 0x004fca000001020a */
[----:B------:R-:W-:Y:S01]  /*6e40*/  @!P2 IMAD.X R13, R5, 0x1, R6, P0 ;  /* 0x00000001050da824 */ /* 0x000fe200000e0606 */
[----:B------:R-:W-:-:S05]  /*6e50*/  @!P2 IADD3 R22, P0, R2, R0, RZ ;  /* 0x000000000216a210 */ /* 0x000fca0007f1e0ff */
[----:B------:R-:W-:Y:S01]  /*6e60*/  @!P2 IMAD.X R23, R3, 0x1, R6, P0 ;  /* 0x000000010317a824 */ /* 0x000fe200000e0606 */
[----:B------:R-:W-:Y:S01]  /*6e70*/  ISETP.GE.AND P0, PT, R141, c[0x0][0x27c], PT ;  /* 0x00009f008d007a0c */ /* 0x000fe20003f06270 */
[----:B------:R-:W-:Y:S01]  /*6e80*/  CS2R R14, SRZ ;  /* 0x00000000000e7805 */ /* 0x000fe2000001ff00 */
[----:B------:R-:W-:Y:S01]  /*6e90*/  CS2R R6, SRZ ;  /* 0x0000000000067805 */ /* 0x000fe2000001ff00 */
[----:B------:R-:W-:Y:S01]  /*6ea0*/  @!P1 IMAD.WIDE R18, R138, 0x2, R4 ;  /* 0x000000028a129825 */ /* 0x000fe200078e0204 */
[----:B------:R-:W-:-:S03]  /*6eb0*/  SHF.R.S32.HI R20, RZ, 0x1f, R141 ;  /* 0x0000001fff147819 */ /* 0x000fc6000001148d */
[----:B------:R-:W-:Y:S01]  /*6ec0*/  @!P1 IMAD.WIDE R10, R138, 0x2, R2 ;  /* 0x000000028a0a9825 */ /* 0x000fe200078e0202 */
[----:B------:R1:W5:Y:S03]  /*6ed0*/  @!P1 LD.E.64 R14, [R18.64] ;  /* 0x00000006120e9980 */ /* 0x000366000c101b00 */
[C---:B------:R-:W-:Y:S01]  /*6ee0*/  IMAD.SHL.U32 R0, R141.reuse, 0x2, RZ ;  /* 0x000000028d007824 */ /* 0x040fe200078e00ff */
[----:B------:R2:W5:Y:S04]  /*6ef0*/  @!P1 LD.E.64 R6, [R10.64] ;  /* 0x000000060a069980 */ /* 0x000568000c101b00 */
[----:B------:R-:W-:Y:S02]  /*6f00*/  @!P0 IADD3 R4, P1, R4, R0, RZ ;  /* 0x0000000004048210 */ /* 0x000fe40007f3e0ff */
[----:B--2---:R-:W-:Y:S01]  /*6f10*/  SHF.L.U64.HI R10, R141, 0x1, R20 ;  /* 0x000000018d0a7819 */ /* 0x004fe20000010214 */
[----:B-1----:R-:W-:-:S04]  /*6f20*/  CS2R R18, SRZ ;  /* 0x0000000000127805 */ /* 0x002fc8000001ff00 */
[----:B------:R-:W-:Y:S01]  /*6f30*/  @!P0 IMAD.X R5, R5, 0x1, R10, P1 ;  /* 0x0000000105058824 */ /* 0x000fe200008e060a */
[----:B------:R-:W-:Y:S01]  /*6f40*/  @!P0 IADD3 R2, P1, R2, R0, RZ ;  /* 0x0000000002028210 */ /* 0x000fe20007f3e0ff */
[----:B------:R1:W5:Y:S01]  /*6f50*/  @!P2 LD.E.64 R18, [R12.64] ;  /* 0x000000060c12a980 */ /* 0x000362000c101b00 */
[----:B------:R-:W-:-:S03]  /*6f60*/  CS2R R20, SRZ ;  /* 0x0000000000147805 */ /* 0x000fc6000001ff00 */
[----:B------:R-:W-:Y:S02]  /*6f70*/  @!P0 IMAD.X R3, R3, 0x1, R10, P1 ;  /* 0x0000000103038824 */ /* 0x000fe400008e060a */
[----:B------:R-:W-:Y:S01]  /*6f80*/  CS2R R10, SRZ ;  /* 0x00000000000a7805 */ /* 0x000fe2000001ff00 */
[----:B------:R2:W5:Y:S05]  /*6f90*/  @!P0 LD.E.64 R20, [R4.64] ;  /* 0x0000000604148980 */ /* 0x00056a000c101b00 */
[----:B------:R2:W5:Y:S01]  /*6fa0*/  @!P2 LD.E.64 R10, [R22.64] ;  /* 0x00000006160aa980 */ /* 0x000562000c101b00 */
[----:B-1----:R-:W-:-:S06]  /*6fb0*/  CS2R R12, SRZ ;  /* 0x00000000000c7805 */ /* 0x002fcc000001ff00 */
[----:B------:R2:W5:Y:S02]  /*6fc0*/  @!P0 LD.E.64 R12, [R2.64] ;  /* 0x00000006020c8980 */ /* 0x000564000c101b00 */
.L_x_180:
[----:B-123--:R-:W-:Y:S05]  /*6fd0*/  BSYNC B0 ;  /* 0x0000000000007941 */ /* 0x00efea0003800000 */
.L_x_179:
[----:B-----5:R-:W-:Y:S01]  /*6fe0*/  IMAD.MOV.U32 R29, RZ, RZ, R18 ;  /* 0x000000ffff1d7224 */ /* 0x020fe200078e0012 */
[----:B------:R-:W-:Y:S01]  /*6ff0*/  SHF.R.U64 R26, R18, 0x10, R19 ;  /* 0x00000010121a7819 */ /* 0x000fe20000001213 */
[----:B------:R-:W-:Y:S01]  /*7000*/  IMAD.MOV.U32 R25, RZ, RZ, R20 ;  /* 0x000000ffff197224 */ /* 0x000fe200078e0014 */
[--C-:B------:R-:W-:Y:S01]  /*7010*/  SHF.R.U64 R22, R20, 0x10, R21.reuse ;  /* 0x0000001014167819 */ /* 0x100fe20000001215 */
[----:B------:R-:W-:Y:S01]  /*7020*/  IMAD.MOV.U32 R24, RZ, RZ, R21 ;  /* 0x000000ffff187224 */ /* 0x000fe200078e0015 */
[----:B------:R-:W-:Y:S01]  /*7030*/  SHF.R.U64 R30, R16, 0x10, R17 ;  /* 0x00000010101e7819 */ /* 0x000fe20000001211 */
[----:B------:R-:W-:Y:S01]  /*7040*/  IMAD.MOV.U32 R18, RZ, RZ, R8 ;  /* 0x000000ffff127224 */ /* 0x000fe200078e0008 */
[--C-:B------:R-:W-:Y:S01]  /*7050*/  SHF.R.U64 R2, R6, 0x10, R7.reuse ;  /* 0x0000001006027819 */ /* 0x100fe20000001207 */
[----:B------:R-:W-:Y:S01]  /*7060*/  IMAD.MOV.U32 R20, RZ, RZ, R7 ;  /* 0x000000ffff147224 */ /* 0x000fe200078e0007 */
[----:B------:R-:W-:Y:S01]  /*7070*/  SHF.R.U64 R34, R14, 0x10, R15 ;  /* 0x000000100e227819 */ /* 0x000fe2000000120f */
[----:B------:R-:W-:Y:S01]  /*7080*/  IMAD.MOV.U32 R32, RZ, RZ, R17 ;  /* 0x000000ffff207224 */ /* 0x000fe200078e0011 */
[--C-:B------:R-:W-:Y:S01]  /*7090*/  SHF.R.U32.HI R23, RZ, 0x10, R19.reuse ;  /* 0x00000010ff177819 */ /* 0x100fe20000011613 */
[----:B------:R-:W-:Y:S01]  /*70a0*/  IMAD.MOV.U32 R28, RZ, RZ, R19 ;  /* 0x000000ffff1c7224 */ /* 0x000fe200078e0013 */
[----:B------:R-:W-:Y:S01]  /*70b0*/  SHF.R.U32.HI R19, RZ, 0x10, R21 ;  /* 0x00000010ff137819 */ /* 0x000fe20000011615 */
[----:B------:R-:W-:Y:S01]  /*70c0*/  IMAD.MOV.U32 R33, RZ, RZ, R16 ;  /* 0x000000ffff217224 */ /* 0x000fe200078e0010 */
[----:B------:R-:W-:Y:S01]  /*70d0*/  PRMT R24, R24, 0x5410, R30 ;  /* 0x0000541018187816 */ /* 0x000fe2000000001e */
[----:B------:R-:W-:Y:S01]  /*70e0*/  IMAD.MOV.U32 R36, RZ, RZ, R14 ;  /* 0x000000ffff247224 */ /* 0x000fe200078e000e */
[----:B------:R-:W-:Y:S01]  /*70f0*/  PRMT R18, R18, 0x5410, R2 ;  /* 0x0000541012127816 */ /* 0x000fe20000000002 */
[----:B------:R-:W-:Y:S01]  /*7100*/  IMAD R2, R209, -0x80, R38 ;  /* 0xffffff80d1027824 */ /* 0x000fe200078e0226 */
[----:B------:R-:W-:Y:S01]  /*7110*/  SHF.R.U32.HI R16, RZ, 0x10, R7 ;  /* 0x00000010ff107819 */ /* 0x000fe20000011607 */
[----:B------:R-:W-:Y:S01]  /*7120*/  IMAD.MOV.U32 R21, RZ, RZ, R6 ;  /* 0x000000ffff157224 */ /* 0x000fe200078e0006 */
[----:B------:R-:W-:Y:S01]  /*7130*/  PRMT R20, R20, 0x5410, R34 ;  /* 0x0000541014147816 */ /* 0x000fe20000000022 */
[----:B------:R-:W-:Y:S01]  /*7140*/  IMAD.MOV.U32 R35, RZ, RZ, R15 ;  /* 0x000000ffff237224 */ /* 0x000fe200078e000f */
[----:B------:R-:W-:Y:S01]  /*7150*/  PRMT R26, R26, 0x5410, R32 ;  /* 0x000054101a1a7816 */ /* 0x000fe20000000020 */
[----:B------:R-:W-:Y:S01]  /*7160*/  IMAD.MOV.U32 R6, RZ, RZ, R12 ;  /* 0x000000ffff067224 */ /* 0x000fe200078e000c */
[----:B------:R-:W-:Y:S01]  /*7170*/  PRMT R32, R19, 0x5410, R24 ;  /* 0x0000541013207816 */ /* 0x000fe20000000018 */
[----:B------:R-:W-:Y:S01]  /*7180*/  IMAD.MOV.U32 R14, RZ, RZ, R10 ;  /* 0x000000ffff0e7224 */ /* 0x000fe200078e000a */
[----:B------:R-:W-:Y:S01]  /*7190*/  PRMT R19, R16, 0x5410, R20 ;  /* 0x0000541010137816 */ /* 0x000fe20000000014 */
[----:B------:R-:W-:Y:S01]  /*71a0*/  IMAD.MOV.U32 R5, RZ, RZ, R13 ;  /* 0x000000ffff057224 */ /* 0x000fe200078e000d */
[----:B------:R-:W-:Y:S01]  /*71b0*/  IMNMX R16, R2, 0x80, PT ;  /* 0x0000008002107817 */ /* 0x000fe20003800200 */
[----:B------:R-:W-:-:S04]  /*71c0*/  DEPBAR.LE SB0, 0x1 ;  /* 0x000080400000791a */ /* 0x000fc80000000000 */
[----:B------:R-:W-:Y:S01]  /*71d0*/  ISETP.GE.AND P0, PT, R198, R16, PT ;  /* 0x00000010c600720c */ /* 0x000fe20003f06270 */
[----:B------:R-:W-:Y:S01]  /*71e0*/  BSSY B1, `(.L_x_181) ;  /* 0x00000c4000017945 */ /* 0x000fe20003800000 */
[----:B------:R-:W-:Y:S01]  /*71f0*/  SHF.R.U32.HI R27, RZ, 0x10, R17 ;  /* 0x00000010ff1b7819 */ /* 0x000fe20000011611 */
[----:B------:R-:W-:Y:S01]  /*7200*/  IMAD.MOV.U32 R17, RZ, RZ, R9 ;  /* 0x000000ffff117224 */ /* 0x000fe200078e0009 */
[----:B------:R-:W-:Y:S02]  /*7210*/  SHF.R.U32.HI R31, RZ, 0x10, R15 ;  /* 0x00000010ff1f7819 */ /* 0x000fe4000001160f */
[----:B------:R-:W-:Y:S02]  /*7220*/  PRMT R21, R21, 0x5410, R36 ;  /* 0x0000541015157816 */ /* 0x000fe40000000024 */
[--C-:B------:R-:W-:Y:S02]  /*7230*/  SHF.R.U64 R15, R8, 0x10, R9.reuse ;  /* 0x00000010080f7819 */ /* 0x100fe40000001209 */
[----:B------:R-:W-:Y:S01]  /*7240*/  SHF.R.U32.HI R8, RZ, 0x10, R9 ;  /* 0x00000010ff087819 */ /* 0x000fe20000011609 */
[----:B------:R-:W-:Y:S01]  /*7250*/  IMAD.MOV.U32 R9, RZ, RZ, R11 ;  /* 0x000000ffff097224 */ /* 0x000fe200078e000b */
[----:B------:R-:W-:-:S02]  /*7260*/  SHF.R.U64 R3, R12, 0x10, R13 ;  /* 0x000000100c037819 */ /* 0x000fc4000000120d */
[----:B------:R-:W-:Y:S02]  /*7270*/  PRMT R23, R23, 0x5410, R35 ;  /* 0x0000541017177816 */ /* 0x000fe40000000023 */
[----:B------:R-:W-:Y:S02]  /*7280*/  PRMT R22, R22, 0x5410, R31 ;  /* 0x0000541016167816 */ /* 0x000fe4000000001f */
[----:B------:R-:W-:Y:S02]  /*7290*/  PRMT R25, R25, 0x5410, R33 ;  /* 0x0000541019197816 */ /* 0x000fe40000000021 */
[----:B------:R-:W-:Y:S02]  /*72a0*/  PRMT R17, R17, 0x5410, R21 ;  /* 0x0000541011117816 */ /* 0x000fe40000000015 */
[--C-:B------:R-:W-:Y:S02]  /*72b0*/  SHF.R.U64 R7, R10, 0x10, R11.reuse ;  /* 0x000000100a077819 */ /* 0x100fe4000000120b */
[----:B------:R-:W-:-:S02]  /*72c0*/  SHF.R.U32.HI R4, RZ, 0x10, R11 ;  /* 0x00000010ff047819 */ /* 0x000fc4000001160b */
[----:B------:R-:W-:Y:S02]  /*72d0*/  SHF.R.U32.HI R0, RZ, 0x10, R13 ;  /* 0x00000010ff007819 */ /* 0x000fe4000001160d */
[----:B------:R-:W-:Y:S02]  /*72e0*/  PRMT R27, R27, 0x5410, R29 ;  /* 0x000054101b1b7816 */ /* 0x000fe4000000001d */
[----:B------:R-:W-:Y:S02]  /*72f0*/  PRMT R29, R28, 0x5410, R3 ;  /* 0x000054101c1d7816 */ /* 0x000fe40000000003 */
[----:B------:R-:W-:Y:S02]  /*7300*/  PRMT R28, R6, 0x5410, R23 ;  /* 0x00005410061c7816 */ /* 0x000fe40000000017 */
[----:B------:R-:W-:Y:S02]  /*7310*/  PRMT R31, R22, 0x5410, R25 ;  /* 0x00005410161f7816 */ /* 0x000fe40000000019 */
[----:B------:R-:W-:-:S02]  /*7320*/  PRMT R21, R17, 0x7610, R21 ;  /* 0x0000761011157816 */ /* 0x000fc40000000015 */
[----:B------:R-:W-:Y:S02]  /*7330*/  PRMT R17, R15, 0x7610, R17 ;  /* 0x000076100f117816 */ /* 0x000fe40000000011 */
[----:B------:R-:W-:Y:S02]  /*7340*/  PRMT R20, R8, 0x7610, R20 ;  /* 0x0000761008147816 */ /* 0x000fe40000000014 */
[----:B------:R-:W-:Y:S02]  /*7350*/  PRMT R22, R14, 0x7610, R22 ;  /* 0x000076100e167816 */ /* 0x000fe40000000016 */
[----:B------:R-:W-:Y:S02]  /*7360*/  PRMT R25, R9, 0x7610, R25 ;  /* 0x0000761009197816 */ /* 0x000fe40000000019 */
[----:B------:R-:W-:Y:S02]  /*7370*/  PRMT R23, R7, 0x7610, R23 ;  /* 0x0000761007177816 */ /* 0x000fe40000000017 */
[----:B------:R-:W-:-:S02]  /*7380*/  PRMT R24, R4, 0x7610, R24 ;  /* 0x0000761004187816 */ /* 0x000fc40000000018 */
[----:B------:R-:W-:Y:S01]  /*7390*/  PRMT R30, R0, 0x5410, R5 ;  /* 0x00005410001e7816 */ /* 0x000fe20000000005 */
[----:B------:R-:W-:Y:S06]  /*73a0*/  BAR.SYNC.DEFER_BLOCKING 0x0 ;  /* 0x0000000000007b1d */ /* 0x000fec0000010000 */
[----:B------:R-:W-:Y:S05]  /*73b0*/  @P0 BRA `(.L_x_182) ;  /* 0x00000a6000000947 */ /* 0x000fea0003800000 */
[----:B------:R-:W-:Y:S01]  /*73c0*/  ISETP.GE.AND P0, PT, R138, c[0x0][0x27c], PT ;  /* 0x00009f008a007a0c */ /* 0x000fe20003f06270 */
[----:B------:R-:W-:-:S12]  /*73d0*/  BSSY B0, `(.L_x_183) ;  /* 0x0000028000007945 */ /* 0x000fd80003800000 */
[----:B------:R-:W-:Y:S05]  /*73e0*/  @P0 BRA `(.L_x_184) ;  /* 0x0000026000000947 */ /* 0x000fea0003800000 */
[----:B------:R-:W1:Y:S01]  /*73f0*/  LDS.128 R4, [R188+0x10080] ;  /* 0x01008000bc047984 */ /* 0x000e620000000c00 */
[----:B------:R-:W-:Y:S02]  /*7400*/  HADD2.F32 R9, -RZ, R17.H1_H1 ;  /* 0x30000011ff097230 */ /* 0x000fe40000004100 */
[----:B------:R-:W-:Y:S02]  /*7410*/  HADD2.F32 R0, -RZ, R18.H1_H1 ;  /* 0x30000012ff007230 */ /* 0x000fe40000004100 */
[----:B------:R-:W-:Y:S02]  /*7420*/  HADD2.F32 R3, -RZ, R21.H1_H1 ;  /* 0x30000015ff037230 */ /* 0x000fe40000004100 */
[----:B------:R-:W-:Y:S02]  /*7430*/  HADD2.F32 R2, -RZ, R20.H1_H1 ;  /* 0x30000014ff027230 */ /* 0x000fe40000004100 */
[--C-:B-1----:R-:W-:Y:S02]  /*7440*/  HADD2.F32 R10, -RZ, R4.reuse.H0_H0 ;  /* 0x20000004ff0a7230 */ /* 0x102fe40000004100 */
[----:B------:R-:W-:-:S02]  /*7450*/  HADD2.F32 R8, -RZ, R4.H1_H1 ;  /* 0x30000004ff087230 */ /* 0x000fc40000004100 */
[--C-:B------:R-:W-:Y:S01]  /*7460*/  HADD2.F32 R4, -RZ, R5.reuse.H0_H0 ;  /* 0x20000005ff047230 */ /* 0x100fe20000004100 */
[-C--:B------:R-:W-:Y:S01]  /*7470*/  FMUL.FTZ R13, R10, R9.reuse ;  /* 0x000000090a0d7220 */ /* 0x080fe20000410000 */
[----:B------:R-:W-:Y:S01]  /*7480*/  HADD2.F32 R5, -RZ, R5.H1_H1 ;  /* 0x30000005ff057230 */ /* 0x000fe20000004100 */
[----:B------:R-:W-:Y:S01]  /*7490*/  FMUL.FTZ R14, R8, R9 ;  /* 0x00000009080e7220 */ /* 0x000fe20000410000 */
[--C-:B------:R-:W-:Y:S02]  /*74a0*/  HADD2.F32 R12, -RZ, R6.reuse.H0_H0 ;  /* 0x20000006ff0c7230 */ /* 0x100fe40000004100 */
[----:B------:R-:W-:Y:S01]  /*74b0*/  HADD2.F32 R11, -RZ, R6.H1_H1 ;  /* 0x30000006ff0b7230 */ /* 0x000fe20000004100 */
[-C--:B------:R-:W-:Y:S01]  /*74c0*/  FMUL.FTZ R9, R5, R0.reuse ;  /* 0x0000000005097220 */ /* 0x080fe20000410000 */
[--C-:B------:R-:W-:Y:S01]  /*74d0*/  HADD2.F32 R6, -RZ, R7.reuse.H0_H0 ;  /* 0x20000007ff067230 */ /* 0x100fe20000004100 */
[----:B------:R-:W-:Y:S01]  /*74e0*/  FMUL.FTZ R0, R4, R0 ;  /* 0x0000000004007220 */ /* 0x000fe20000410000 */
[----:B------:R-:W-:Y:S01]  /*74f0*/  HADD2.F32 R7, -RZ, R7.H1_H1 ;  /* 0x30000007ff077230 */ /* 0x000fe20000004100 */
[----:B------:R-:W-:-:S02]  /*7500*/  FFMA.FTZ R15, R10, R3, -R14 ;  /* 0x000000030a0f7223 */ /* 0x000fc4000001080e */
[----:B------:R-:W-:Y:S01]  /*7510*/  FFMA.FTZ R14, R8, R3, R13 ;  /* 0x00000003080e7223 */ /* 0x000fe2000001000d */
[----:B------:R-:W-:Y:S01]  /*7520*/  HADD2.F32 R3, -RZ, R23.H1_H1 ;  /* 0x30000017ff037230 */ /* 0x000fe20000004100 */
[-C--:B------:R-:W-:Y:S01]  /*7530*/  FFMA.FTZ R13, R4, R2.reuse, -R9 ;  /* 0x00000002040d7223 */ /* 0x080fe20000010809 */
[--C-:B------:R-:W-:Y:S01]  /*7540*/  HADD2.F32 R4, -RZ, R19.reuse.H1_H1 ;  /* 0x30000013ff047230 */ /* 0x100fe20000004100 */
[----:B------:R-:W-:Y:S01]  /*7550*/  FFMA.FTZ R10, R5, R2, R0 ;  /* 0x00000002050a7223 */ /* 0x000fe20000010000 */
[----:B------:R-:W-:Y:S02]  /*7560*/  HADD2.F32 R0, -RZ, R19.H0_H0 ;  /* 0x20000013ff007230 */ /* 0x000fe40000004100 */
[----:B------:R-:W-:Y:S01]  /*7570*/  HADD2.F32 R2, -RZ, R22.H1_H1 ;  /* 0x30000016ff027230 */ /* 0x000fe20000004100 */
[----:B------:R-:W-:Y:S02]  /*7580*/  FMUL.FTZ R9, R11, R4 ;  /* 0x000000040b097220 */ /* 0x000fe40000410000 */
[----:B------:R-:W-:-:S02]  /*7590*/  FMUL.FTZ R8, R7, R0 ;  /* 0x0000000007087220 */ /* 0x000fc40000410000 */
[----:B------:R-:W-:Y:S02]  /*75a0*/  FMUL.FTZ R4, R12, R4 ;  /* 0x000000040c047220 */ /* 0x000fe40000410000 */
[----:B------:R-:W-:Y:S02]  /*75b0*/  FMUL.FTZ R5, R6, R0 ;  /* 0x0000000006057220 */ /* 0x000fe40000410000 */
[-C--:B------:R-:W-:Y:S02]  /*75c0*/  FFMA.FTZ R9, R12, R3.reuse, -R9 ;  /* 0x000000030c097223 */ /* 0x080fe40000010809 */
[-C--:B------:R-:W-:Y:S02]  /*75d0*/  FFMA.FTZ R0, R6, R2.reuse, -R8 ;  /* 0x0000000206007223 */ /* 0x080fe40000010808 */
[----:B------:R-:W-:Y:S01]  /*75e0*/  FFMA.FTZ R3, R11, R3, R4 ;  /* 0x000000030b037223 */ /* 0x000fe20000010004 */
[----:B------:R-:W-:Y:S01]  /*75f0*/  F2FP.PACK_AB R4, R14, R15 ;  /* 0x0000000f0e04723e */ /* 0x000fe200000000ff */
[----:B------:R-:W-:Y:S01]  /*7600*/  FFMA.FTZ R2, R7, R2, R5 ;  /* 0x0000000207027223 */ /* 0x000fe20000010005 */
[----:B------:R-:W-:-:S02]  /*7610*/  F2FP.PACK_AB R5, R10, R13 ;  /* 0x0000000d0a05723e */ /* 0x000fc400000000ff */
[----:B------:R-:W-:Y:S02]  /*7620*/  F2FP.PACK_AB R6, R3, R9 ;  /* 0x000000090306723e */ /* 0x000fe400000000ff */
[----:B------:R-:W-:-:S05]  /*7630*/  F2FP.PACK_AB R7, R2, R0 ;  /* 0x000000000207723e */ /* 0x000fca00000000ff */
[----:B------:R1:W-:Y:S02]  /*7640*/  STS.128 [R188+0x10080], R4 ;  /* 0x01008004bc007388 */ /* 0x0003e40000000c00 */
.L_x_184:
[----:B------:R-:W-:Y:S05]  /*7650*/  BSYNC B0 ;  /* 0x0000000000007941 */ /* 0x000fea0003800000 */
.L_x_183:
[----:B------:R-:W-:Y:S01]  /*7660*/  ISETP.GE.AND P0, PT, R142, c[0x0][0x27c], PT ;  /* 0x00009f008e007a0c */ /* 0x000fe20003f06270 */
[----:B------:R-:W-:-:S12]  /*7670*/  BSSY B0, `(.L_x_185) ;  /* 0x0000028000007945 */ /* 0x000fd80003800000 */
[----:B------:R-:W-:Y:S05]  /*7680*/  @P0 BRA `(.L_x_186) ;  /* 0x0000026000000947 */ /* 0x000fea0003800000 */
[----:B-1----:R-:W1:Y:S01]  /*7690*/  LDS.128 R4, [R188+0x14080] ;  /* 0x01408000bc047984 */ /* 0x002e620000000c00 */
[----:B------:R-:W-:Y:S02]  /*76a0*/  HADD2.F32 R9, -RZ, R18.H0_H0 ;  /* 0x20000012ff097230 */ /* 0x000fe40000004100 */
[----:B------:R-:W-:Y:S02]  /*76b0*/  HADD2.F32 R0, -RZ, R17.H0_H0 ;  /* 0x20000011ff007230 */ /* 0x000fe40000004100 */
        /* <DEDUP_REMOVED lines=18> */
[----:B------:R-:W-:Y:S01]  /*77e0*/  HADD2.F32 R4, -RZ, R21.H0_H0 ;  /* 0x20000015ff047230 */ /* 0x000fe20000004100 */
[----:B------:R-:W-:Y:S01]  /*77f0*/  FFMA.FTZ R10, R5, R2, R0 ;  /* 0x00000002050a7223 */ /* 0x000fe20000010000 */
[----:B------:R-:W-:Y:S02]  /*7800*/  HADD2.F32 R0, -RZ, R20.H0_H0 ;  /* 0x20000014ff007230 */ /* 0x000fe40000004100 */
[----:B------:R-:W-:Y:S01]  /*7810*/  HADD2.F32 R2, -RZ, R27.H0_H0 ;  /* 0x2000001bff027230 */ /* 0x000fe20000004100 */
        /* <DEDUP_REMOVED lines=13> */
.L_x_186:
[----:B------:R-:W-:Y:S05]  /*78f0*/  BSYNC B0 ;  /* 0x0000000000007941 */ /* 0x000fea0003800000 */
.L_x_185:
[----:B------:R-:W-:Y:S01]  /*7900*/  ISETP.GE.AND P0, PT, R140, c[0x0][0x27c], PT ;  /* 0x00009f008c007a0c */ /* 0x000fe20003f06270 */
[----:B------:R-:W-:-:S12]  /*7910*/  BSSY B0, `(.L_x_187) ;  /* 0x0000028000007945 */ /* 0x000fd80003800000 */
[----:B------:R-:W-:Y:S05]  /*7920*/  @P0 BRA `(.L_x_188) ;  /* 0x0000026000000947 */ /* 0x000fea0003800000 */
[----:B-1----:R-:W1:Y:S01]  /*7930*/  LDS.128 R4, [R188+0x18080] ;  /* 0x01808000bc047984 */ /* 0x002e620000000c00 */
[----:B------:R-:W-:Y:S02]  /*7940*/  HADD2.F32 R9, -RZ, R22.H0_H0 ;  /* 0x20000016ff097230 */ /* 0x000fe40000004100 */
[----:B------:R-:W-:Y:S02]  /*7950*/  HADD2.F32 R0, -RZ, R23.H0_H0 ;  /* 0x20000017ff007230 */ /* 0x000fe40000004100 */
[----:B------:R-:W-:Y:S02]  /*7960*/  HADD2.F32 R3, -RZ, R27.H1_H1 ;  /* 0x3000001bff037230 */ /* 0x000fe40000004100 */
[----:B------:R-:W-:Y:S02]  /*7970*/  HADD2.F32 R2, -RZ, R26.H0_H0 ;  /* 0x2000001aff027230 */ /* 0x000fe40000004100 */
        /* <DEDUP_REMOVED lines=14> */
[----:B------:R-:W-:Y:S01]  /*7a60*/  HADD2.F32 R3, -RZ, R29.H0_H0 ;  /* 0x2000001dff037230 */ /* 0x000fe20000004100 */
[-C--:B------:R-:W-:Y:S01]  /*7a70*/  FFMA.FTZ R13, R4, R2.reuse, -R9 ;  /* 0x00000002040d7223 */ /* 0x080fe20000010809 */
[----:B------:R-:W-:Y:S01]  /*7a80*/  HADD2.F32 R4, -RZ, R25.H0_H0 ;  /* 0x20000019ff047230 */ /* 0x000fe20000004100 */
        /* <DEDUP_REMOVED lines=16> */
.L_x_188:
[----:B------:R-:W-:Y:S05]  /*7b90*/  BSYNC B0 ;  /* 0x0000000000007941 */ /* 0x000fea0003800000 */
.L_x_187:
[----:B------:R-:W-:-:S13]  /*7ba0*/  ISETP.GE.AND P0, PT, R141, c[0x0][0x27c], PT ;  /* 0x00009f008d007a0c */ /* 0x000fda0003f06270 */
[----:B------:R-:W-:Y:S05]  /*7bb0*/  @P0 BRA `(.L_x_182) ;  /* 0x0000026000000947 */ /* 0x000fea0003800000 */
[----:B-1----:R-:W1:Y:S01]  /*7bc0*/  LDS.128 R4, [R188+0x1c080] ;  /* 0x01c08000bc047984 */ /* 0x002e620000000c00 */
[----:B------:R-:W-:Y:S02]  /*7bd0*/  HADD2.F32 R9, -RZ, R28.H0_H0 ;  /* 0x2000001cff097230 */ /* 0x000fe40000004100 */
[----:B------:R-:W-:Y:S02]  /*7be0*/  HADD2.F32 R0, -RZ, R29.H1_H1 ;  /* 0x3000001dff007230 */ /* 0x000fe40000004100 */
[--C-:B------:R-:W-:Y:S02]  /*7bf0*/  HADD2.F32 R3, -RZ, R31.reuse.H1_H1 ;  /* 0x3000001fff037230 */ /* 0x100fe40000004100 */
        /* <DEDUP_REMOVED lines=34> */
.L_x_182:
[----:B------:R-:W-:Y:S05]  /*7e20*/  BSYNC B1 ;  /* 0x0000000000017941 */ /* 0x000fea0003800000 */
.L_x_181:
[----:B------:R-:W-:Y:S01]  /*7e30*/  IADD3 R0, R198, 0x20, RZ ;  /* 0x00000020c6007810 */ /* 0x000fe20007ffe0ff */
[----:B------:R-:W-:Y:S03]  /*7e40*/  BSSY B1, `(.L_x_189) ;  /* 0x00000a9000017945 */ /* 0x000fe60003800000 */
[----:B------:R-:W-:-:S13]  /*7e50*/  ISETP.GE.AND P0, PT, R0, R16, PT ;  /* 0x000000100000720c */ /* 0x000fda0003f06270 */
[----:B------:R-:W-:Y:S05]  /*7e60*/  @P0 BRA `(.L_x_190) ;  /* 0x00000a6000000947 */ /* 0x000fea0003800000 */
[----:B------:R-:W-:Y:S01]  /*7e70*/  ISETP.GE.AND P0, PT, R138, c[0x0][0x27c], PT ;  /* 0x00009f008a007a0c */ /* 0x000fe20003f06270 */
[----:B------:R-:W-:-:S12]  /*7e80*/  BSSY B0, `(.L_x_191) ;  /* 0x0000028000007945 */ /* 0x000fd80003800000 */
[----:B------:R-:W-:Y:S05]  /*7e90*/  @P0 BRA `(.L_x_192) ;  /* 0x0000026000000947 */ /* 0x000fea0003800000 */
[----:B-1----:R-:W1:Y:S01]  /*7ea0*/  LDS.128 R4, [R188+0x11080] ;  /* 0x01108000bc047984 */ /* 0x002e620000000c00 */
[----:B------:R-:W-:Y:S02]  /*7eb0*/  HADD2.F32 R9, -RZ, R17.H1_H1 ;  /* 0x30000011ff097230 */ /* 0x000fe40000004100 */
[----:B------:R-:W-:Y:S02]  /*7ec0*/  HADD2.F32 R0, -RZ, R18.H1_H1 ;  /* 0x30000012ff007230 */ /* 0x000fe40000004100 */
[----:B------:R-:W-:Y:S02]  /*7ed0*/  HADD2.F32 R3, -RZ, R21.H1_H1 ;  /* 0x30000015ff037230 */ /* 0x000fe40000004100 */
[----:B------:R-:W-:Y:S02]  /*7ee0*/  HADD2.F32 R2, -RZ, R20.H1_H1 ;  /* 0x30000014ff027230 */ /* 0x000fe40000004100 */
[--C-:B-1----:R-:W-:Y:S02]  /*7ef0*/  HADD2.F32 R10, -RZ, R4.reuse.H0_H0 ;  /* 0x20000004ff0a7230 */ /* 0x102fe40000004100 */
[----:B------:R-:W-:-:S02]  /*7f00*/  HADD2.F32 R8, -RZ, R4.H1_H1 ;  /* 0x30000004ff087230 */ /* 0x000fc40000004100 */
[--C-:B------:R-:W-:Y:S01]  /*7f10*/  HADD2.F32 R4, -RZ, R5.reuse.H0_H0 ;  /* 0x20000005ff047230 */ /* 0x100fe20000004100 */
[C---:B------:R-:W-:Y:S01]  /*7f20*/  FMUL.FTZ R13, R9.reuse, R10 ;  /* 0x0000000a090d7220 */ /* 0x040fe20000410000 */
[----:B------:R-:W-:Y:S01]  /*7f30*/  HADD2.F32 R5, -RZ, R5.H1_H1 ;  /* 0x30000005ff057230 */ /* 0x000fe20000004100 */
[----:B------:R-:W-:Y:S01]  /*7f40*/  FMUL.FTZ R14, R9, R8 ;  /* 0x00000008090e7220 */ /* 0x000fe20000410000 */
[--C-:B------:R-:W-:Y:S02]  /*7f50*/  HADD2.F32 R12, -RZ, R6.reuse.H0_H0 ;  /* 0x20000006ff0c7230 */ /* 0x100fe40000004100 */
[----:B------:R-:W-:Y:S01]  /*7f60*/  HADD2.F32 R11, -RZ, R6.H1_H1 ;  /* 0x30000006ff0b7230 */ /* 0x000fe20000004100 */
[C---:B------:R-:W-:Y:S01]  /*7f70*/  FMUL.FTZ R9, R0.reuse, R5 ;  /* 0x0000000500097220 */ /* 0x040fe20000410000 */
[--C-:B------:R-:W-:Y:S01]  /*7f80*/  HADD2.F32 R6, -RZ, R7.reuse.H0_H0 ;  /* 0x20000007ff067230 */ /* 0x100fe20000004100 */
[----:B------:R-:W-:Y:S01]  /*7f90*/  FMUL.FTZ R0, R0, R4 ;  /* 0x0000000400007220 */ /* 0x000fe20000410000 */
[----:B------:R-:W-:Y:S01]  /*7fa0*/  HADD2.F32 R7, -RZ, R7.H1_H1 ;  /* 0x30000007ff077230 */ /* 0x000fe20000004100 */
[----:B------:R-:W-:-:S02]  /*7fb0*/  FFMA.FTZ R15, R3, R10, -R14 ;  /* 0x0000000a030f7223 */ /* 0x000fc4000001080e */
[----:B------:R-:W-:Y:S01]  /*7fc0*/  FFMA.FTZ R14, R3, R8, R13 ;  /* 0x00000008030e7223 */ /* 0x000fe2000001000d */
[----:B------:R-:W-:Y:S01]  /*7fd0*/  HADD2.F32 R3, -RZ, R23.H1_H1 ;  /* 0x30000017ff037230 */ /* 0x000fe20000004100 */
[C---:B------:R-:W-:Y:S01]  /*7fe0*/  FFMA.FTZ R13, R2.reuse, R4, -R9 ;  /* 0x00000004020d7223 */ /* 0x040fe20000010809 */
        /* <DEDUP_REMOVED lines=8> */
[C---:B------:R-:W-:Y:S02]  /*8070*/  FFMA.FTZ R9, R3.reuse, R12, -R9 ;  /* 0x0000000c03097223 */ /* 0x040fe40000010809 */
[----:B------:R-:W-:Y:S02]  /*8080*/  FFMA.FTZ R0, R2, R6, -R8 ;  /* 0x0000000602007223 */ /* 0x000fe40000010808 */
[----:B------:R-:W-:Y:S01]  /*8090*/  FFMA.FTZ R3, R3, R11, R4 ;  /* 0x0000000b03037223 */ /* 0x000fe20000010004 */
[----:B------:R-:W-:Y:S01]  /*80a0*/  F2FP.PACK_AB R4, R14, R15 ;  /* 0x0000000f0e04723e */ /* 0x000fe200000000ff */
[----:B------:R-:W-:Y:S01]  /*80b0*/  FFMA.FTZ R2, R2, R7, R5 ;  /* 0x0000000702027223 */ /* 0x000fe20000010005 */
[----:B------:R-:W-:-:S02]  /*80c0*/  F2FP.PACK_AB R5, R10, R13 ;  /* 0x0000000d0a05723e */ /* 0x000fc400000000ff */
[----:B------:R-:W-:Y:S02]  /*80d0*/  F2FP.PACK_AB R6, R3, R9 ;  /* 0x000000090306723e */ /* 0x000fe400000000ff */
[----:B------:R-:W-:-:S05]  /*80e0*/  F2FP.PACK_AB R7, R2, R0 ;  /* 0x000000000207723e */ /* 0x000fca00000000ff */
[----:B------:R1:W-:Y:S02]  /*80f0*/  STS.128 [R188+0x11080], R4 ;  /* 0x01108004bc007388 */ /* 0x0003e40000000c00 */
.L_x_192:
[----:B------:R-:W-:Y:S05]  /*8100*/  BSYNC B0 ;  /* 0x0000000000007941 */ /* 0x000fea0003800000 */
.L_x_191:
        /* <DEDUP_REMOVED lines=41> */
.L_x_194:
[----:B------:R-:W-:Y:S05]  /*83a0*/  BSYNC B0 ;  /* 0x0000000000007941 */ /* 0x000fea0003800000 */
.L_x_193:
        /* <DEDUP_REMOVED lines=22> */
[----:B------:R-:W-:Y:S01]  /*8510*/  HADD2.F32 R3, -RZ, R29.H0_H0 ;  /* 0x2000001dff037230 */ /* 0x000fe20000004100 */
[C---:B------:R-:W-:Y:S01]  /*8520*/  FFMA.FTZ R13, R2.reuse, R4, -R9 ;  /* 0x00000004020d7223 */ /* 0x040fe20000010809 */
        /* <DEDUP_REMOVED lines=17> */
.L_x_196:
[----:B------:R-:W-:Y:S05]  /*8640*/  BSYNC B0 ;  /* 0x0000000000007941 */ /* 0x000fea0003800000 */
.L_x_195:
        /* <DEDUP_REMOVED lines=40> */
.L_x_190:
[----:B------:R-:W-:Y:S05]  /*88d0*/  BSYNC B1 ;  /* 0x0000000000017941 */ /* 0x000fea0003800000 */
.L_x_189:
        /* <DEDUP_REMOVED lines=45> */
.L_x_200:
[----:B------:R-:W-:Y:S05]  /*8bb0*/  BSYNC B0 ;  /* 0x0000000000007941 */ /* 0x000fea0003800000 */
.L_x_199:
        /* <DEDUP_REMOVED lines=41> */
.L_x_202:
[----:B------:R-:W-:Y:S05]  /*8e50*/  BSYNC B0 ;  /* 0x0000000000007941 */ /* 0x000fea0003800000 */
.L_x_201:
        /* <DEDUP_REMOVED lines=41> */
.L_x_204:
[----:B------:R-:W-:Y:S05]  /*90f0*/  BSYNC B0 ;  /* 0x0000000000007941 */ /* 0x000fea0003800000 */
.L_x_203:
        /* <DEDUP_REMOVED lines=40> */
.L_x_198:
[----:B------:R-:W-:Y:S05]  /*9380*/  BSYNC B1 ;  /* 0x0000000000017941 */ /* 0x000fea0003800000 */
.L_x_197:
[----:B------:R-:W-:-:S04]  /*9390*/  IADD3 R0, R198, 0x60, RZ ;  /* 0x00000060c6007810 */ /* 0x000fc80007ffe0ff */
        /* <DEDUP_REMOVED lines=43> */
.L_x_207:
[----:B------:R-:W-:Y:S05]  /*9650*/  BSYNC B0 ;  /* 0x0000000000007941 */ /* 0x000fea0003800000 */
.L_x_206:
        /* <DEDUP_REMOVED lines=41> */
.L_x_209:
[----:B------:R-:W-:Y:S05]  /*98f0*/  BSYNC B0 ;  /* 0x0000000000007941 */ /* 0x000fea0003800000 */
.L_x_208:
        /* <DEDUP_REMOVED lines=41> */
.L_x_211:
[----:B------:R-:W-:Y:S05]  /*9b90*/  BSYNC B0 ;  /* 0x0000000000007941 */ /* 0x000fea0003800000 */
.L_x_210:
        /* <DEDUP_REMOVED lines=39> */
[----:B------:R1:W-:Y:S01]  /*9e10*/  STS.128 [R188+0x1f080], R4 ;  /* 0x01f08004bc007388 */ /* 0x0003e20000000c00 */
[----:B------:R-:W-:Y:S05]  /*9e20*/  BRA `(.L_x_205) ;  /* 0x000035b000007947 */ /* 0x000fea0003800000 */
.L_x_178:
[----:B------:R-:W1:Y:S01]  /*9e30*/  SHFL.IDX PT, R28, R0, RZ, 0x181f ;  /* 0x00181fff001c7589 */ /* 0x000e6200000e0000 */
[----:B------:R-:W-:Y:S01]  /*9e40*/  BSSY B0, `(.L_x_212) ;  /* 0x0000023000007945 */ /* 0x000fe20003800000 */
[----:B------:R-:W-:Y:S01]  /*9e50*/  CS2R R10, SRZ ;  /* 0x00000000000a7805 */ /* 0x000fe2000001ff00 */
[----:B------:R-:W-:Y:S01]  /*9e60*/  CS2R R8, SRZ ;  /* 0x0000000000087805 */ /* 0x000fe2000001ff00 */
[----:B------:R-:W3:Y:S01]  /*9e70*/  SHFL.IDX PT, R15, R7, RZ, 0x181f ;  /* 0x00181fff070f7589 */ /* 0x000ee200000e0000 */
[----:B------:R-:W-:Y:S01]  /*9e80*/  CS2R R22, SRZ ;  /* 0x0000000000167805 */ /* 0x000fe2000001ff00 */
[----:B--2-4-:R-:W-:Y:S01]  /*9e90*/  CS2R R20, SRZ ;  /* 0x0000000000147805 */ /* 0x014fe2000001ff00 */
[----:B------:R-:W-:Y:S01]  /*9ea0*/  CS2R R4, SRZ ;  /* 0x0000000000047805 */ /* 0x000fe2000001ff00 */
[----:B------:R-:W2:Y:S01]  /*9eb0*/  SHFL.IDX PT, R27, R2, RZ, 0x181f ;  /* 0x00181fff021b7589 */ /* 0x000ea200000e0000 */
[----:B------:R-:W-:Y:S01]  /*9ec0*/  CS2R R18, SRZ ;  /* 0x0000000000127805 */ /* 0x000fe2000001ff00 */
[----:B------:R-:W-:-:S02]  /*9ed0*/  CS2R R16, SRZ ;  /* 0x0000000000107805 */ /* 0x000fc4000001ff00 */
[----:B------:R4:W1:Y:S02]  /*9ee0*/  SHFL.IDX PT, R26, R6, RZ, 0x181f ;  /* 0x00181fff061a7589 */ /* 0x00086400000e0000 */
[----:B----4-:R-:W-:Y:S01]  /*9ef0*/  CS2R R6, SRZ ;  /* 0x0000000000067805 */ /* 0x010fe2000001ff00 */
[----:B------:R-:W-:Y:S05]  /*9f00*/  @P6 BRA `(.L_x_213) ;  /* 0x0000016000006947 */ /* 0x000fea0003800000 */
[----:B-123--:R-:W-:Y:S02]  /*9f10*/  ISETP.GE.AND P1, PT, R132, c[0x0][0x27c], PT ;  /* 0x00009f0084007a0c */ /* 0x00efe40003f26270 */
[----:B------:R-:W-:-:S11]  /*9f20*/  ISETP.GE.AND P0, PT, R134, c[0x0][0x27c], PT ;  /* 0x00009f0086007a0c */ /* 0x000fd60003f06270 */
[C---:B------:R-:W-:Y:S01]  /*9f30*/  @!P1 IMAD.SHL.U32 R4, R132.reuse, 0x2, RZ ;  /* 0x0000000284049824 */ /* 0x040fe200078e00ff */
[----:B------:R-:W-:Y:S02]  /*9f40*/  @!P1 SHF.L.U64.HI R0, R132, 0x1, R13 ;  /* 0x0000000184009819 */ /* 0x000fe4000001020d */
[----:B------:R-:W-:Y:S02]  /*9f50*/  @!P0 SHF.L.U64.HI R5, R14, 0x1, R25 ;  /* 0x000000010e058819 */ /* 0x000fe40000010219 */
[----:B------:R-:W-:-:S05]  /*9f60*/  @!P1 IADD3 R2, P2, R15, R4, RZ ;  /* 0x000000040f029210 */ /* 0x000fca0007f5e0ff */
[--C-:B------:R-:W-:Y:S01]  /*9f70*/  @!P1 IMAD.X R3, R28, 0x1, R0.reuse, P2 ;  /* 0x000000011c039824 */ /* 0x100fe200010e0600 */
[----:B------:R-:W-:Y:S01]  /*9f80*/  @!P1 IADD3 R24, P2, R26, R4, RZ ;  /* 0x000000041a189210 */ /* 0x000fe20007f5e0ff */
[----:B------:R-:W-:Y:S01]  /*9f90*/  @!P0 IMAD.SHL.U32 R4, R14, 0x2, RZ ;  /* 0x000000020e048824 */ /* 0x000fe200078e00ff */
[----:B------:R-:W-:Y:S01]  /*9fa0*/  CS2R R10, SRZ ;  /* 0x00000000000a7805 */ /* 0x000fe2000001ff00 */
[----:B------:R-:W-:Y:S01]  /*9fb0*/  CS2R R8, SRZ ;  /* 0x0000000000087805 */ /* 0x000fe2000001ff00 */
[----:B------:R-:W-:Y:S01]  /*9fc0*/  CS2R R6, SRZ ;  /* 0x0000000000067805 */ /* 0x000fe2000001ff00 */
[----:B------:R-:W-:Y:S01]  /*9fd0*/  @!P1 IMAD.X R25, R27, 0x1, R0, P2 ;  /* 0x000000011b199824 */ /* 0x000fe200010e0600 */
[-C--:B------:R-:W-:Y:S01]  /*9fe0*/  @!P0 IADD3 R14, P2, R15, R4.reuse, RZ ;  /* 0x000000040f0e8210 */ /* 0x080fe20007f5e0ff */
[----:B------:R1:W5:Y:S04]  /*9ff0*/  @!P1 LD.E.128 R20, [R2.64] ;  /* 0x0000000602149980 */ /* 0x000368000c101d00 */
[--C-:B------:R-:W-:Y:S01]  /*a000*/  @!P0 IMAD.X R15, R28, 0x1, R5.reuse, P2 ;  /* 0x000000011c0f8824 */ /* 0x100fe200010e0605 */
[----:B------:R-:W-:Y:S01]  /*a010*/  @!P0 IADD3 R12, P2, R26, R4, RZ ;  /* 0x000000041a0c8210 */ /* 0x000fe20007f5e0ff */
[----:B------:R1:W5:Y:S04]  /*a020*/  @!P1 LD.E.128 R16, [R24.64] ;  /* 0x0000000618109980 */ /* 0x000368000c101d00 */
[----:B------:R-:W-:Y:S01]  /*a030*/  @!P0 IMAD.X R13, R27, 0x1, R5, P2 ;  /* 0x000000011b0d8824 */ /* 0x000fe200010e0605 */
[----:B------:R1:W5:Y:S01]  /*a040*/  @!P0 LD.E.128 R8, [R14.64] ;  /* 0x000000060e088980 */ /* 0x000362000c101d00 */
[----:B------:R-:W-:-:S06]  /*a050*/  CS2R R4, SRZ ;  /* 0x0000000000047805 */ /* 0x000fcc000001ff00 */
[----:B------:R1:W5:Y:S02]  /*a060*/  @!P0 LD.E.128 R4, [R12.64] ;  /* 0x000000060c048980 */ /* 0x000364000c101d00 */
.L_x_213:
[----:B-123--:R-:W-:Y:S05]  /*a070*/  BSYNC B0 ;  /* 0x0000000000007941 */ /* 0x00efea0003800000 */
.L_x_212:
[--C-:B-----5:R-:W-:Y:S01]  /*a080*/  IMAD.MOV.U32 R36, RZ, RZ, R21.reuse ;  /* 0x000000ffff247224 */ /* 0x120fe200078e0015 */
[--C-:B------:R-:W-:Y:S01]  /*a090*/  SHF.R.U64 R35, R20, 0x10, R21.reuse ;  /* 0x0000001014237819 */ /* 0x100fe20000001215 */
[----:B------:R-:W-:Y:S01]  /*a0a0*/  IMAD.MOV.U32 R37, RZ, RZ, R20 ;  /* 0x000000ffff257224 */ /* 0x000fe200078e0014 */
[----:B------:R-:W-:Y:S01]  /*a0b0*/  SHF.R.U32.HI R32, RZ, 0x10, R21 ;  /* 0x00000010ff207819 */ /* 0x000fe20000011615 */
[--C-:B------:R-:W-:Y:S01]  /*a0c0*/  IMAD.MOV.U32 R21, RZ, RZ, R17.reuse ;  /* 0x000000ffff157224 */ /* 0x100fe200078e0011 */
[----:B------:R-:W-:Y:S01]  /*a0d0*/  SHF.R.U32.HI R2, RZ, 0x10, R17 ;  /* 0x00000010ff027819 */ /* 0x000fe20000011611 */
[--C-:B------:R-:W-:Y:S01]  /*a0e0*/  IMAD.MOV.U32 R33, RZ, RZ, R23.reuse ;  /* 0x000000ffff217224 */ /* 0x100fe200078e0017 */
[----:B------:R-:W-:Y:S01]  /*a0f0*/  SHF.R.U64 R31, R22, 0x10, R23 ;  /* 0x00000010161f7819 */ /* 0x000fe20000001217 */
[----:B------:R-:W-:Y:S01]  /*a100*/  IMAD.MOV.U32 R29, RZ, RZ, R9 ;  /* 0x000000ffff1d7224 */ /* 0x000fe200078e0009 */
[----:B------:R-:W-:Y:S01]  /*a110*/  PRMT R43, R21, 0x5410, R2 ;  /* 0x00005410152b7816 */ /* 0x000fe20000000002 */
[----:B------:R-:W-:Y:S01]  /*a120*/  IMAD R2, R209, -0x80, R38 ;  /* 0xffffff80d1027824 */ /* 0x000fe200078e0226 */
[----:B------:R-:W-:Y:S01]  /*a130*/  SHF.R.U32.HI R28, RZ, 0x10, R23 ;  /* 0x00000010ff1c7819 */ /* 0x000fe20000011617 */
[----:B------:R-:W-:Y:S01]  /*a140*/  IMAD.MOV.U32 R25, RZ, RZ, R11 ;  /* 0x000000ffff197224 */ /* 0x000fe200078e000b */
[--C-:B------:R-:W-:Y:S01]  /*a150*/  SHF.R.U64 R27, R8, 0x10, R9.reuse ;  /* 0x00000010081b7819 */ /* 0x100fe20000001209 */
[----:B------:R-:W-:Y:S01]  /*a160*/  IMAD.MOV.U32 R12, RZ, RZ, R4 ;  /* 0x000000ffff0c7224 */ /* 0x000fe200078e0004 */
[----:B------:R-:W-:Y:S01]  /*a170*/  IMNMX R41, R2, 0x80, PT ;  /* 0x0000008002297817 */ /* 0x000fe20003800200 */
[----:B------:R-:W-:Y:S01]  /*a180*/  IMAD.MOV.U32 R34, RZ, RZ, R22 ;  /* 0x000000ffff227224 */ /* 0x000fe200078e0016 */
[----:B------:R-:W-:Y:S01]  /*a190*/  SHF.R.U32.HI R24, RZ, 0x10, R9 ;  /* 0x00000010ff187819 */ /* 0x000fe20000011609 */
[----:B------:R-:W-:Y:S01]  /*a1a0*/  IMAD.MOV.U32 R30, RZ, RZ, R8 ;  /* 0x000000ffff1e7224 */ /* 0x000fe200078e0008 */
[----:B------:R-:W-:Y:S01]  /*a1b0*/  ISETP.GE.AND P0, PT, R198, R41, PT ;  /* 0x00000029c600720c */ /* 0x000fe20003f06270 */
[----:B------:R-:W-:Y:S01]  /*a1c0*/  IMAD.MOV.U32 R26, RZ, RZ, R10 ;  /* 0x000000ffff1a7224 */ /* 0x000fe200078e000a */
[--C-:B------:R-:W-:Y:S01]  /*a1d0*/  SHF.R.U64 R23, R10, 0x10, R11.reuse ;  /* 0x000000100a177819 */ /* 0x100fe2000000120b */
[----:B------:R-:W-:Y:S01]  /*a1e0*/  IMAD.MOV.U32 R22, RZ, RZ, R16 ;  /* 0x000000ffff167224 */ /* 0x000fe200078e0010 */
[----:B------:R-:W-:Y:S01]  /*a1f0*/  SHF.R.U32.HI R20, RZ, 0x10, R11 ;  /* 0x00000010ff147819 */ /* 0x000fe2000001160b */
[--C-:B------:R-:W-:Y:S01]  /*a200*/  IMAD.MOV.U32 R11, RZ, RZ, R5.reuse ;  /* 0x000000ffff0b7224 */ /* 0x100fe200078e0005 */
[--C-:B------:R-:W-:Y:S01]  /*a210*/  SHF.R.U64 R9, R4, 0x10, R5.reuse ;  /* 0x0000001004097819 */ /* 0x100fe20000001205 */
[----:B------:R-:W-:Y:S01]  /*a220*/  IMAD.MOV.U32 R15, RZ, RZ, R18 ;  /* 0x000000ffff0f7224 */ /* 0x000fe200078e0012 */
[----:B------:R-:W-:Y:S01]  /*a230*/  SHF.R.U32.HI R4, RZ, 0x10, R5 ;  /* 0x00000010ff047819 */ /* 0x000fe20000011605 */
[----:B------:R-:W-:Y:S01]  /*a240*/  IMAD.MOV.U32 R14, RZ, RZ, R19 ;  /* 0x000000ffff0e7224 */ /* 0x000fe200078e0013 */
[----:B------:R-:W-:Y:S01]  /*a250*/  SHF.R.U64 R16, R16, 0x10, R17 ;  /* 0x0000001010107819 */ /* 0x000fe20000001211 */
[----:B------:R-:W-:Y:S01]  /*a260*/  IMAD.MOV.U32 R8, RZ, RZ, R6 ;  /* 0x000000ffff087224 */ /* 0x000fe200078e0006 */
[----:B------:R-:W-:Y:S01]  /*a270*/  SHF.R.U64 R13, R18, 0x10, R19 ;  /* 0x00000010120d7819 */ /* 0x000fe20000001213 */
[----:B------:R-:W-:Y:S01]  /*a280*/  IMAD.MOV.U32 R5, RZ, RZ, R7 ;  /* 0x000000ffff057224 */ /* 0x000fe200078e0007 */
[----:B------:R-:W-:Y:S01]  /*a290*/  SHF.R.U32.HI R10, RZ, 0x10, R19 ;  /* 0x00000010ff0a7819 */ /* 0x000fe20000011613 */
[----:B------:R-:W-:-:S04]  /*a2a0*/  DEPBAR.LE SB0, 0x1 ;  /* 0x000080400000791a */ /* 0x000fc80000000000 */
[--C-:B------:R-:W-:Y:S01]  /*a2b0*/  SHF.R.U64 R3, R6, 0x10, R7.reuse ;  /* 0x0000001006037819 */ /* 0x100fe20000001207 */
[----:B------:R-:W-:Y:S01]  /*a2c0*/  BSSY B1, `(.L_x_214) ;  /* 0x00000cf000017945 */ /* 0x000fe20003800000 */
[----:B------:R-:W-:Y:S02]  /*a2d0*/  SHF.R.U32.HI R0, RZ, 0x10, R7 ;  /* 0x00000010ff007819 */ /* 0x000fe40000011607 */
        /* <DEDUP_REMOVED lines=15> */
[----:B------:R-:W-:Y:S01]  /*a3d0*/  SHF.R.S32.HI R52, RZ, 0x3, R39 ;  /* 0x00000003ff347819 */ /* 0x000fe20000011427 */
[----:B------:R-:W-:Y:S06]  /*a3e0*/  BAR.SYNC.DEFER_BLOCKING 0x0 ;  /* 0x0000000000007b1d */ /* 0x000fec0000010000 */
[----:B------:R-:W-:Y:S05]  /*a3f0*/  @P0 BRA `(.L_x_215) ;  /* 0x00000bb000000947 */ /* 0x000fea0003800000 */
[----:B------:R-:W-:Y:S01]  /*a400*/  ISETP.GE.AND P0, PT, R132, c[0x0][0x27c], PT ;  /* 0x00009f0084007a0c */ /* 0x000fe20003f06270 */
[----:B------:R-:W-:-:S12]  /*a410*/  BSSY B0, `(.L_x_216) ;  /* 0x0000059000007945 */ /* 0x000fd80003800000 */
[----:B------:R-:W-:Y:S05]  /*a420*/  @P0 BRA `(.L_x_217) ;  /* 0x0000057000000947 */ /* 0x000fea0003800000 */
[----:B------:R-:W-:Y:S01]  /*a430*/  MOV R0, c[0x0][0x27c] ;  /* 0x00009f0000007a02 */ /* 0x000fe20000000f00 */
[----:B------:R-:W1:Y:S01]  /*a440*/  LDS.128 R4, [R188+0x10080] ;  /* 0x01008000bc047984 */ /* 0x000e620000000c00 */
[----:B------:R-:W-:Y:S02]  /*a450*/  HADD2.F32 R13, -RZ, R45.H0_H0 ;  /* 0x2000002dff0d7230 */ /* 0x000fe40000004100 */
[----:B------:R-:W-:Y:S01]  /*a460*/  LEA.HI R0, R0, R216, RZ, 0x1d ;  /* 0x000000d800007211 */ /* 0x000fe200078fe8ff */
[----:B------:R-:W-:-:S03]  /*a470*/  HADD2.F32 R12, -RZ, R46.H0_H0 ;  /* 0x2000002eff0c7230 */ /* 0x000fc60000004100 */
[----:B------:R-:W-:Y:S02]  /*a480*/  SHF.R.S32.HI R3, RZ, 0x1f, R0 ;  /* 0x0000001fff037819 */ /* 0x000fe40000011400 */
[----:B------:R-:W-:Y:S02]  /*a490*/  SHF.L.U32 R2, R0, 0x3, RZ ;  /* 0x0000000300027819 */ /* 0x000fe400000006ff */
[----:B------:R-:W-:Y:S02]  /*a4a0*/  LEA.HI R0, R3, R0, RZ, 0x3 ;  /* 0x0000000003007211 */ /* 0x000fe400078f18ff */
[----:B------:R-:W-:Y:S02]  /*a4b0*/  LOP3.LUT R2, R113, 0x38, R2, 0xf8, !PT ;  /* 0x0000003871027812 */ /* 0x000fe400078ef802 */
[----:B------:R-:W-:Y:S02]  /*a4c0*/  SHF.L.U32 R0, R0, 0xa, RZ ;  /* 0x0000000a00007819 */ /* 0x000fe400000006ff */
[----:B------:R-:W-:-:S02]  /*a4d0*/  LOP3.LUT R2, R2, R135, RZ, 0x3c, !PT ;  /* 0x0000008702027212 */ /* 0x000fc400078e3cff */
[----:B------:R-:W-:-:S04]  /*a4e0*/  LOP3.LUT R0, R0, 0x7fffe000, RZ, 0xc0, !PT ;  /* 0x7fffe00000007812 */ /* 0x000fc800078ec0ff */
[----:B------:R-:W-:Y:S01]  /*a4f0*/  IADD3 R0, R2, R0, R114 ;  /* 0x0000000002007210 */ /* 0x000fe20007ffe072 */
[----:B------:R-:W-:-:S03]  /*a500*/  HADD2.F32 R2, -RZ, R42.H0_H0 ;  /* 0x2000002aff027230 */ /* 0x000fc60000004100 */
[----:B------:R-:W-:Y:S01]  /*a510*/  SHF.L.U32 R28, R0, 0x1, RZ ;  /* 0x00000001001c7819 */ /* 0x000fe200000006ff */
[----:B------:R-:W-:-:S04]  /*a520*/  HADD2.F32 R0, -RZ, R42.H1_H1 ;  /* 0x3000002aff007230 */ /* 0x000fc80000004100 */
[----:B------:R-:W2:Y:S01]  /*a530*/  LDS.128 R8, [R28+0x10080] ;  /* 0x010080001c087984 */ /* 0x000ea20000000c00 */
[--C-:B-1----:R-:W-:Y:S02]  /*a540*/  HADD2.F32 R17, -RZ, R4.reuse.H0_H0 ;  /* 0x20000004ff117230 */ /* 0x102fe40000004100 */
[----:B------:R-:W-:Y:S02]  /*a550*/  HADD2.F32 R16, -RZ, R4.H1_H1 ;  /* 0x30000004ff107230 */ /* 0x000fe40000004100 */
[--C-:B------:R-:W-:Y:S02]  /*a560*/  HADD2.F32 R23, -RZ, R7.reuse.H0_H0 ;  /* 0x20000007ff177230 */ /* 0x100fe40000004100 */
[----:B------:R-:W-:Y:S01]  /*a570*/  HADD2.F32 R22, -RZ, R7.H1_H1 ;  /* 0x30000007ff167230 */ /* 0x000fe20000004100 */
[----:B------:R-:W-:Y:S01]  /*a580*/  FMUL.FTZ R7, R17, R2 ;  /* 0x0000000211077220 */ /* 0x000fe20000410000 */
[--C-:B------:R-:W-:Y:S02]  /*a590*/  HADD2.F32 R19, -RZ, R5.reuse.H0_H0 ;  /* 0x20000005ff137230 */ /* 0x100fe40000004100 */
[----:B------:R-:W-:-:S02]  /*a5a0*/  HADD2.F32 R18, -RZ, R5.H1_H1 ;  /* 0x30000005ff127230 */ /* 0x000fc40000004100 */
[----:B------:R-:W-:Y:S02]  /*a5b0*/  HADD2.F32 R5, -RZ, R43.H0_H0 ;  /* 0x2000002bff057230 */ /* 0x000fe40000004100 */
[--C-:B------:R-:W-:Y:S02]  /*a5c0*/  HADD2.F32 R21, -RZ, R6.reuse.H0_H0 ;  /* 0x20000006ff157230 */ /* 0x100fe40000004100 */
[----:B------:R-:W-:Y:S02]  /*a5d0*/  HADD2.F32 R20, -RZ, R6.H1_H1 ;  /* 0x30000006ff147230 */ /* 0x000fe40000004100 */
[--C-:B--2---:R-:W-:Y:S02]  /*a5e0*/  HADD2.F32 R4, -RZ, R8.reuse.H0_H0 ;  /* 0x20000008ff047230 */ /* 0x104fe40000004100 */
[----:B------:R-:W-:Y:S02]  /*a5f0*/  HADD2.F32 R3, -RZ, R8.H1_H1 ;  /* 0x30000008ff037230 */ /* 0x000fe40000004100 */
[--C-:B------:R-:W-:Y:S01]  /*a600*/  HADD2.F32 R15, -RZ, R11.reuse.H0_H0 ;  /* 0x2000000bff0f7230 */ /* 0x100fe20000004100 */
[----:B------:R-:W-:Y:S01]  /*a610*/  FMUL.FTZ R33, R4, R2 ;  /* 0x0000000204217220 */ /* 0x000fe20000410000 */
[----:B------:R-:W-:Y:S01]  /*a620*/  HADD2.F32 R14, -RZ, R11.H1_H1 ;  /* 0x3000000bff0e7230 */ /* 0x000fe20000004100 */
[----:B------:R-:W-:Y:S01]  /*a630*/  FMUL.FTZ R2, R16, R0 ;  /* 0x0000000010027220 */ /* 0x000fe20000410000 */
[----:B------:R-:W-:Y:S01]  /*a640*/  HADD2.F32 R6, -RZ, R9.H0_H0 ;  /* 0x20000009ff067230 */ /* 0x000fe20000004100 */
[----:B------:R-:W-:Y:S01]  /*a650*/  FFMA.FTZ R36, R4, R13, R7 ;  /* 0x0000000d04247223 */ /* 0x000fe20000010007 */
[----:B------:R-:W-:Y:S01]  /*a660*/  HADD2.F32 R11, -RZ, R47.H0_H0 ;  /* 0x2000002fff0b7230 */ /* 0x000fe20000004100 */
[----:B------:R-:W-:Y:S01]  /*a670*/  FFMA.FTZ R35, R3, R12, R2 ;  /* 0x0000000c03237223 */ /* 0x000fe20000010002 */
[----:B------:R-:W-:Y:S01]  /*a680*/  HADD2.F32 R2, -RZ, R43.H1_H1 ;  /* 0x3000002bff027230 */ /* 0x000fe20000004100 */
[-C--:B------:R-:W-:Y:S01]  /*a690*/  FMUL.FTZ R4, R19, R5.reuse ;  /* 0x0000000513047220 */ /* 0x080fe20000410000 */
[----:B------:R-:W-:Y:S01]  /*a6a0*/  HADD2.F32 R9, -RZ, R9.H1_H1 ;  /* 0x30000009ff097230 */ /* 0x000fe20000004100 */
[----:B------:R-:W-:Y:S01]  /*a6b0*/  FMUL.FTZ R32, R3, R0 ;  /* 0x0000000003207220 */ /* 0x000fe20000410000 */
[----:B------:R-:W-:Y:S01]  /*a6c0*/  HADD2.F32 R0, -RZ, R44.H0_H0 ;  /* 0x2000002cff007230 */ /* 0x000fe20000004100 */
[C---:B------:R-:W-:Y:S01]  /*a6d0*/  FMUL.FTZ R30, R6.reuse, R5 ;  /* 0x00000005061e7220 */ /* 0x040fe20000410000 */
[----:B------:R-:W-:Y:S01]  /*a6e0*/  HADD2.F32 R7, -RZ, R47.H1_H1 ;  /* 0x3000002fff077230 */ /* 0x000fe20000004100 */
[----:B------:R-:W-:Y:S01]  /*a6f0*/  FFMA.FTZ R34, R6, R11, R4 ;  /* 0x0000000b06227223 */ /* 0x000fe20000010004 */
[----:B------:R-:W-:Y:S01]  /*a700*/  HADD2.F32 R8, -RZ, R10.H0_H0 ;  /* 0x2000000aff087230 */ /* 0x000fe20000004100 */
[----:B------:R-:W-:Y:S01]  /*a710*/  FMUL.FTZ R5, R18, R2 ;  /* 0x0000000212057220 */ /* 0x000fe20000410000 */
[----:B------:R-:W-:Y:S01]  /*a720*/  HADD2.F32 R6, -RZ, R48.H0_H0 ;  /* 0x20000030ff067230 */ /* 0x000fe20000004100 */
[-C--:B------:R-:W-:Y:S01]  /*a730*/  FMUL.FTZ R4, R21, R0.reuse ;  /* 0x0000000015047220 */ /* 0x080fe20000410000 */
[----:B------:R-:W-:Y:S01]  /*a740*/  HADD2.F32 R3, -RZ, R44.H1_H1 ;  /* 0x3000002cff037230 */ /* 0x000fe20000004100 */
[C---:B------:R-:W-:Y:S01]  /*a750*/  FFMA.FTZ R31, R9.reuse, R7, R5 ;  /* 0x00000007091f7223 */ /* 0x040fe20000010005 */
[----:B------:R-:W-:Y:S01]  /*a760*/  HADD2.F32 R10, -RZ, R10.H1_H1 ;  /* 0x3000000aff0a7230 */ /* 0x000fe20000004100 */
[C---:B------:R-:W-:Y:S01]  /*a770*/  FMUL.FTZ R25, R8.reuse, R0 ;  /* 0x0000000008197220 */ /* 0x040fe20000410000 */
[----:B------:R-:W-:Y:S01]  /*a780*/  HADD2.F32 R5, -RZ, R48.H1_H1 ;  /* 0x30000030ff057230 */ /* 0x000fe20000004100 */
[----:B------:R-:W-:Y:S01]  /*a790*/  FFMA.FTZ R29, R8, R6, R4 ;  /* 0x00000006081d7223 */ /* 0x000fe20000010004 */
[----:B------:R-:W-:Y:S01]  /*a7a0*/  HADD2.F32 R0, -RZ, R45.H1_H1 ;  /* 0x3000002dff007230 */ /* 0x000fe20000004100 */
[----:B------:R-:W-:Y:S01]  /*a7b0*/  FMUL.FTZ R27, R9, R2 ;  /* 0x00000002091b7220 */ /* 0x000fe20000410000 */
[----:B------:R-:W-:Y:S01]  /*a7c0*/  HADD2.F32 R2, -RZ, R46.H1_H1 ;  /* 0x3000002eff027230 */ /* 0x000fe20000004100 */
[----:B------:R-:W-:-:S02]  /*a7d0*/  FMUL.FTZ R4, R20, R3 ;  /* 0x0000000314047220 */ /* 0x000fc40000410000 */
[C---:B------:R-:W-:Y:S01]  /*a7e0*/  FMUL.FTZ R24, R10.reuse, R3 ;  /* 0x000000030a187220 */ /* 0x040fe20000410000 */
[--C-:B------:R-:W-:Y:S01]  /*a7f0*/  HADD2.F32 R3, -RZ, R50.reuse.H0_H0 ;  /* 0x20000032ff037230 */ /* 0x100fe20000004100 */
[----:B------:R-:W-:Y:S01]  /*a800*/  FFMA.FTZ R26, R10, R5, R4 ;  /* 0x000000050a1a7223 */ /* 0x000fe20000010004 */
[----:B------:R-:W-:Y:S01]  /*a810*/  HADD2.F32 R4, -RZ, R50.H1_H1 ;  /* 0x30000032ff047230 */ /* 0x000fe20000004100 */
[----:B------:R-:W-:Y:S02]  /*a820*/  FMUL.FTZ R9, R22, R0 ;  /* 0x0000000016097220 */ /* 0x000fe40000410000 */
[-C--:B------:R-:W-:Y:S02]  /*a830*/  FMUL.FTZ R8, R23, R2.reuse ;  /* 0x0000000217087220 */ /* 0x080fe40000410000 */
[----:B------:R-:W-:Y:S02]  /*a840*/  FMUL.FTZ R2, R15, R2 ;  /* 0x000000020f027220 */ /* 0x000fe40000410000 */
[----:B------:R-:W-:-:S02]  /*a850*/  FMUL.FTZ R0, R14, R0 ;  /* 0x000000000e007220 */ /* 0x000fc40000410000 */
[----:B------:R-:W-:Y:S02]  /*a860*/  FFMA.FTZ R14, R14, R3, R9 ;  /* 0x000000030e0e7223 */ /* 0x000fe40000010009 */
[----:B------:R-:W-:Y:S02]  /*a870*/  FFMA.FTZ R15, R15, R4, R8 ;  /* 0x000000040f0f7223 */ /* 0x000fe40000010008 */
[----:B------:R-:W-:Y:S02]  /*a880*/  FFMA.FTZ R11, R19, R11, -R30 ;  /* 0x0000000b130b7223 */ /* 0x000fe4000001081e */
[----:B------:R-:W-:Y:S02]  /*a890*/  FFMA.FTZ R9, R18, R7, -R27 ;  /* 0x0000000712097223 */ /* 0x000fe4000001081b */
[----:B------:R-:W-:Y:S02]  /*a8a0*/  FFMA.FTZ R13, R17, R13, -R33 ;  /* 0x0000000d110d7223 */ /* 0x000fe40000010821 */
[----:B------:R-:W-:Y:S01]  /*a8b0*/  FFMA.FTZ R8, R16, R12, -R32 ;  /* 0x0000000c10087223 */ /* 0x000fe20000010820 */
[----:B------:R-:W-:Y:S01]  /*a8c0*/  F2FP.PACK_AB R9, R9, R11 ;  /* 0x0000000b0909723e */ /* 0x000fe200000000ff */
[----:B------:R-:W-:Y:S01]  /*a8d0*/  FFMA.FTZ R10, R21, R6, -R25 ;  /* 0x00000006150a7223 */ /* 0x000fe20000010819 */
[----:B------:R-:W-:Y:S01]  /*a8e0*/  F2FP.PACK_AB R6, R26, R29 ;  /* 0x0000001d1a06723e */ /* 0x000fe200000000ff */
[----:B------:R-:W-:Y:S01]  /*a8f0*/  FFMA.FTZ R7, R20, R5, -R24 ;  /* 0x0000000514077223 */ /* 0x000fe20000010818 */
[----:B------:R-:W-:Y:S01]  /*a900*/  F2FP.PACK_AB R8, R8, R13 ;  /* 0x0000000d0808723e */ /* 0x000fe200000000ff */
[----:B------:R-:W-:Y:S01]  /*a910*/  FFMA.FTZ R2, R23, R4, -R2 ;  /* 0x0000000417027223 */ /* 0x000fe20000010802 */
[----:B------:R-:W-:Y:S01]  /*a920*/  F2FP.PACK_AB R4, R35, R36 ;  /* 0x000000242304723e */ /* 0x000fe200000000ff */
[----:B------:R-:W-:Y:S01]  /*a930*/  FFMA.FTZ R0, R22, R3, -R0 ;  /* 0x0000000316007223 */ /* 0x000fe20000010800 */
[----:B------:R-:W-:-:S02]  /*a940*/  F2FP.PACK_AB R10, R7, R10 ;  /* 0x0000000a070a723e */ /* 0x000fc400000000ff */
[----:B------:R-:W-:Y:S02]  /*a950*/  F2FP.PACK_AB R5, R31, R34 ;  /* 0x000000221f05723e */ /* 0x000fe400000000ff */
[----:B------:R-:W-:Y:S02]  /*a960*/  F2FP.PACK_AB R11, R0, R2 ;  /* 0x00000002000b723e */ /* 0x000fe400000000ff */
[----:B------:R-:W-:-:S03]  /*a970*/  F2FP.PACK_AB R7, R14, R15 ;  /* 0x0000000f0e07723e */ /* 0x000fc600000000ff */
[----:B------:R1:W-:Y:S04]  /*a980*/  STS.128 [R188+0x10080], R8 ;  /* 0x01008008bc007388 */ /* 0x0003e80000000c00 */
[----:B------:R1:W-:Y:S02]  /*a990*/  STS.128 [R28+0x10080], R4 ;  /* 0x010080041c007388 */ /* 0x0003e40000000c00 */
.L_x_217:
[----:B------:R-:W-:Y:S05]  /*a9a0*/  BSYNC B0 ;  /* 0x0000000000007941 */ /* 0x000fea0003800000 */
.L_x_216:
[----:B------:R-:W-:-:S13]  /*a9b0*/  ISETP.GE.AND P0, PT, R134, c[0x0][0x27c], PT ;  /* 0x00009f0086007a0c */ /* 0x000fda0003f06270 */
[----:B------:R-:W-:Y:S05]  /*a9c0*/  @P0 BRA `(.L_x_215) ;  /* 0x000005e000000947 */ /* 0x000fea0003800000 */
[----:B------:R-:W-:Y:S01]  /*a9d0*/  MOV R0, c[0x0][0x27c] ;  /* 0x00009f0000007a02 */ /* 0x000fe20000000f00 */
[----:B------:R-:W-:Y:S01]  /*a9e0*/  HADD2.F32 R13, -RZ, R55.H0_H0 ;  /* 0x20000037ff0d7230 */ /* 0x000fe20000004100 */
[----:B------:R-:W-:Y:S01]  /*a9f0*/  LEA.HI R2, R40, R134, RZ, 0x6 ;  /* 0x0000008628027211 */ /* 0x000fe200078f30ff */
[----:B------:R-:W-:Y:S01]  /*aa00*/  HADD2.F32 R12, -RZ, R56.H0_H0 ;  /* 0x20000038ff0c7230 */ /* 0x000fe20000004100 */
[----:B------:R-:W-:Y:S02]  /*aa10*/  LEA.HI R0, R0, R52, RZ, 0x1d ;  /* 0x0000003400007211 */ /* 0x000fe400078fe8ff */
[----:B------:R-:W-:Y:S02]  /*aa20*/  LOP3.LUT R3, R113, 0x38, R39, 0xf8, !PT ;  /* 0x0000003871037812 */ /* 0x000fe400078ef827 */
[----:B------:R-:W-:Y:S02]  /*aa30*/  SHF.L.U32 R2, R2, 0x7, RZ ;  /* 0x0000000702027819 */ /* 0x000fe400000006ff */
[----:B-1----:R-:W-:-:S02]  /*aa40*/  SHF.R.S32.HI R4, RZ, 0x1f, R0 ;  /* 0x0000001fff047819 */ /* 0x002fc40000011400 */
[----:B------:R-:W-:Y:S02]  /*aa50*/  LOP3.LUT R3, R3, R135, RZ, 0x3c, !PT ;  /* 0x0000008703037212 */ /* 0x000fe400078e3cff */
[----:B------:R-:W-:Y:S02]  /*aa60*/  LOP3.LUT R2, R2, 0xffffe000, RZ, 0xc0, !PT ;  /* 0xffffe00002027812 */ /* 0x000fe400078ec0ff */
[----:B------:R-:W-:Y:S02]  /*aa70*/  SHF.L.U32 R5, R0, 0x3, RZ ;  /* 0x0000000300057819 */ /* 0x000fe400000006ff */
[----:B------:R-:W-:Y:S02]  /*aa80*/  LEA.HI R4, R4, R0, RZ, 0x3 ;  /* 0x0000000004047211 */ /* 0x000fe400078f18ff */
[----:B------:R-:W-:Y:S02]  /*aa90*/  IADD3 R0, R3, R2, R114 ;  /* 0x0000000203007210 */ /* 0x000fe40007ffe072 */
[----:B------:R-:W-:-:S02]  /*aaa0*/  LOP3.LUT R3, R113, 0x38, R5, 0xf8, !PT ;  /* 0x0000003871037812 */ /* 0x000fc400078ef805 */
[----:B------:R-:W-:Y:S02]  /*aab0*/  SHF.L.U32 R2, R4, 0xa, RZ ;  /* 0x0000000a04027819 */ /* 0x000fe400000006ff */
[----:B------:R-:W-:Y:S02]  /*aac0*/  LEA R31, R0, 0x10080, 0x1 ;  /* 0x00010080001f7811 */ /* 0x000fe400078e08ff */
[----:B------:R-:W-:Y:S02]  /*aad0*/  LOP3.LUT R3, R3, R135, RZ, 0x3c, !PT ;  /* 0x0000008703037212 */ /* 0x000fe400078e3cff */
[----:B------:R-:W-:Y:S01]  /*aae0*/  LOP3.LUT R0, R2, 0x7fffe000, RZ, 0xc0, !PT ;  /* 0x7fffe00002007812 */ /* 0x000fe200078ec0ff */
[----:B------:R-:W1:Y:S01]  /*aaf0*/  LDS.128 R4, [R31] ;  /* 0x000000001f047984 */ /* 0x000e620000000c00 */
[----:B------:R-:W-:Y:S02]  /*ab00*/  HADD2.F32 R2, -RZ, R51.H0_H0 ;  /* 0x20000033ff027230 */ /* 0x000fe40000004100 */
[----:B------:R-:W-:-:S04]  /*ab10*/  IADD3 R0, R3, R0, R114 ;  /* 0x0000000003007210 */ /* 0x000fc80007ffe072 */
        /* <DEDUP_REMOVED lines=10> */
[--C-:B--2---:R-:W-:Y:S02]  /*abc0*/  HADD2.F32 R4, -RZ, R8.reuse.H0_H0 ;  /* 0x20000008ff047230 */ /* 0x104fe40000004100 */
[----:B------:R-:W-:Y:S02]  /*abd0*/  HADD2.F32 R3, -RZ, R8.H1_H1 ;  /* 0x30000008ff037230 */ /* 0x000fe40000004100 */
[----:B------:R-:W-:Y:S01]  /*abe0*/  HADD2.F32 R5, -RZ, R53.H0_H0 ;  /* 0x20000035ff057230 */ /* 0x000fe20000004100 */
[----:B------:R-:W-:Y:S01]  /*abf0*/  FMUL.FTZ R34, R4, R2 ;  /* 0x0000000204227220 */ /* 0x000fe20000410000 */
[--C-:B------:R-:W-:Y:S01]  /*ac00*/  HADD2.F32 R21, -RZ, R6.reuse.H0_H0 ;  /* 0x20000006ff157230 */ /* 0x100fe20000004100 */
[----:B------:R-:W-:Y:S01]  /*ac10*/  FMUL.FTZ R2, R16, R0 ;  /* 0x0000000010027220 */ /* 0x000fe20000410000 */
[----:B------:R-:W-:Y:S01]  /*ac20*/  HADD2.F32 R20, -RZ, R6.H1_H1 ;  /* 0x30000006ff147230 */ /* 0x000fe20000004100 */
[----:B------:R-:W-:Y:S01]  /*ac30*/  FFMA.FTZ R37, R4, R13, R7 ;  /* 0x0000000d04257223 */ /* 0x000fe20000010007 */
[--C-:B------:R-:W-:Y:S01]  /*ac40*/  HADD2.F32 R15, -RZ, R11.reuse.H0_H0 ;  /* 0x2000000bff0f7230 */ /* 0x100fe20000004100 */
[----:B------:R-:W-:Y:S01]  /*ac50*/  FFMA.FTZ R36, R3, R12, R2 ;  /* 0x0000000c03247223 */ /* 0x000fe20000010002 */
[----:B------:R-:W-:Y:S01]  /*ac60*/  HADD2.F32 R14, -RZ, R11.H1_H1 ;  /* 0x3000000bff0e7230 */ /* 0x000fe20000004100 */
[----:B------:R-:W-:Y:S01]  /*ac70*/  FMUL.FTZ R4, R19, R5 ;  /* 0x0000000513047220 */ /* 0x000fe20000410000 */
[----:B------:R-:W-:Y:S01]  /*ac80*/  HADD2.F32 R6, -RZ, R9.H0_H0 ;  /* 0x20000009ff067230 */ /* 0x000fe20000004100 */
[----:B------:R-:W-:Y:S01]  /*ac90*/  FMUL.FTZ R33, R3, R0 ;  /* 0x0000000003217220 */ /* 0x000fe20000410000 */
[----:B------:R-:W-:Y:S01]  /*aca0*/  HADD2.F32 R11, -RZ, R57.H0_H0 ;  /* 0x20000039ff0b7230 */ /* 0x000fe20000004100 */
[----:B------:R-:W-:Y:S01]  /*acb0*/  FFMA.FTZ R13, R17, R13, -R34 ;  /* 0x0000000d110d7223 */ /* 0x000fe20000010822 */
[----:B------:R-:W-:Y:S01]  /*acc0*/  HADD2.F32 R2, -RZ, R53.H1_H1 ;  /* 0x30000035ff027230 */ /* 0x000fe20000004100 */
[C---:B------:R-:W-:Y:S01]  /*acd0*/  FMUL.FTZ R30, R6.reuse, R5 ;  /* 0x00000005061e7220 */ /* 0x040fe20000410000 */
[----:B------:R-:W-:Y:S01]  /*ace0*/  HADD2.F32 R0, -RZ, R54.H0_H0 ;  /* 0x20000036ff007230 */ /* 0x000fe20000004100 */
[----:B------:R-:W-:Y:S01]  /*acf0*/  FFMA.FTZ R35, R6, R11, R4 ;  /* 0x0000000b06237223 */ /* 0x000fe20000010004 */
[----:B------:R-:W-:Y:S01]  /*ad00*/  HADD2.F32 R9, -RZ, R9.H1_H1 ;  /* 0x30000009ff097230 */ /* 0x000fe20000004100 */
[----:B------:R-:W-:Y:S01]  /*ad10*/  FMUL.FTZ R5, R18, R2 ;  /* 0x0000000212057220 */ /* 0x000fe20000410000 */
[----:B------:R-:W-:Y:S01]  /*ad20*/  HADD2.F32 R7, -RZ, R57.H1_H1 ;  /* 0x30000039ff077230 */ /* 0x000fe20000004100 */
[----:B------:R-:W-:Y:S01]  /*ad30*/  FMUL.FTZ R4, R21, R0 ;  /* 0x0000000015047220 */ /* 0x000fe20000410000 */
[----:B------:R-:W-:Y:S01]  /*ad40*/  HADD2.F32 R8, -RZ, R10.H0_H0 ;  /* 0x2000000aff087230 */ /* 0x000fe20000004100 */
[C---:B------:R-:W-:Y:S01]  /*ad50*/  FMUL.FTZ R27, R9.reuse, R2 ;  /* 0x00000002091b7220 */ /* 0x040fe20000410000 */
[----:B------:R-:W-:Y:S01]  /*ad60*/  HADD2.F32 R6, -RZ, R58.H0_H0 ;  /* 0x2000003aff067230 */ /* 0x000fe20000004100 */
[----:B------:R-:W-:Y:S01]  /*ad70*/  FFMA.FTZ R32, R9, R7, R5 ;  /* 0x0000000709207223 */ /* 0x000fe20000010005 */
[----:B------:R-:W-:Y:S01]  /*ad80*/  HADD2.F32 R3, -RZ, R54.H1_H1 ;  /* 0x30000036ff037230 */ /* 0x000fe20000004100 */
[C---:B------:R-:W-:Y:S01]  /*ad90*/  FMUL.FTZ R25, R8.reuse, R0 ;  /* 0x0000000008197220 */ /* 0x040fe20000410000 */
[----:B------:R-:W-:Y:S01]  /*ada0*/  HADD2.F32 R10, -RZ, R10.H1_H1 ;  /* 0x3000000aff0a7230 */ /* 0x000fe20000004100 */
[----:B------:R-:W-:Y:S01]  /*adb0*/  FFMA.FTZ R29, R8, R6, R4 ;  /* 0x00000006081d7223 */ /* 0x000fe20000010004 */
[----:B------:R-:W-:Y:S01]  /*adc0*/  HADD2.F32 R5, -RZ, R58.H1_H1 ;  /* 0x3000003aff057230 */ /* 0x000fe20000004100 */
[-C--:B------:R-:W-:Y:S01]  /*add0*/  FMUL.FTZ R4, R20, R3.reuse ;  /* 0x0000000314047220 */ /* 0x080fe20000410000 */
[----:B------:R-:W-:Y:S01]  /*ade0*/  HADD2.F32 R0, -RZ, R55.H1_H1 ;  /* 0x30000037ff007230 */ /* 0x000fe20000004100 */
[C---:B------:R-:W-:Y:S01]  /*adf0*/  FMUL.FTZ R24, R10.reuse, R3 ;  /* 0x000000030a187220 */ /* 0x040fe20000410000 */
[----:B------:R-:W-:Y:S01]  /*ae00*/  HADD2.F32 R2, -RZ, R56.H1_H1 ;  /* 0x30000038ff027230 */ /* 0x000fe20000004100 */
[----:B------:R-:W-:Y:S01]  /*ae10*/  FFMA.FTZ R26, R10, R5, R4 ;  /* 0x000000050a1a7223 */ /* 0x000fe20000010004 */
[--C-:B------:R-:W-:Y:S01]  /*ae20*/  HADD2.F32 R3, -RZ, R59.reuse.H0_H0 ;  /* 0x2000003bff037230 */ /* 0x100fe20000004100 */
[----:B------:R-:W-:Y:S01]  /*ae30*/  FMUL.FTZ R9, R22, R0 ;  /* 0x0000000016097220 */ /* 0x000fe20000410000 */
[----:B------:R-:W-:Y:S01]  /*ae40*/  HADD2.F32 R4, -RZ, R59.H1_H1 ;  /* 0x3000003bff047230 */ /* 0x000fe20000004100 */
[----:B------:R-:W-:-:S02]  /*ae50*/  FMUL.FTZ R8, R23, R2 ;  /* 0x0000000217087220 */ /* 0x000fc40000410000 */
[C---:B------:R-:W-:Y:S02]  /*ae60*/  FMUL.FTZ R2, R15.reuse, R2 ;  /* 0x000000020f027220 */ /* 0x040fe40000410000 */
[C---:B------:R-:W-:Y:S02]  /*ae70*/  FMUL.FTZ R0, R14.reuse, R0 ;  /* 0x000000000e007220 */ /* 0x040fe40000410000 */
[----:B------:R-:W-:Y:S02]  /*ae80*/  FFMA.FTZ R14, R14, R3, R9 ;  /* 0x000000030e0e7223 */ /* 0x000fe40000010009 */
[----:B------:R-:W-:Y:S02]  /*ae90*/  FFMA.FTZ R15, R15, R4, R8 ;  /* 0x000000040f0f7223 */ /* 0x000fe40000010008 */
[----:B------:R-:W-:Y:S02]  /*aea0*/  FFMA.FTZ R11, R19, R11, -R30 ;  /* 0x0000000b130b7223 */ /* 0x000fe4000001081e */
[----:B------:R-:W-:-:S02]  /*aeb0*/  FFMA.FTZ R9, R18, R7, -R27 ;  /* 0x0000000712097223 */ /* 0x000fc4000001081b */
        /* <DEDUP_REMOVED lines=8> */
[----:B------:R-:W-:Y:S02]  /*af40*/  F2FP.PACK_AB R10, R7, R10 ;  /* 0x0000000a070a723e */ /* 0x000fe400000000ff */
[----:B------:R-:W-:-:S02]  /*af50*/  F2FP.PACK_AB R5, R32, R35 ;  /* 0x000000232005723e */ /* 0x000fc400000000ff */
[----:B------:R-:W-:Y:S02]  /*af60*/  F2FP.PACK_AB R11, R0, R2 ;  /* 0x00000002000b723e */ /* 0x000fe400000000ff */
[----:B------:R-:W-:Y:S02]  /*af70*/  F2FP.PACK_AB R6, R26, R29 ;  /* 0x0000001d1a06723e */ /* 0x000fe400000000ff */
[----:B------:R-:W-:Y:S01]  /*af80*/  F2FP.PACK_AB R7, R14, R15 ;  /* 0x0000000f0e07723e */ /* 0x000fe200000000ff */
[----:B------:R1:W-:Y:S04]  /*af90*/  STS.128 [R31], R8 ;  /* 0x000000081f007388 */ /* 0x0003e80000000c00 */
[----:B------:R1:W-:Y:S02]  /*afa0*/  STS.128 [R28+0x10080], R4 ;  /* 0x010080041c007388 */ /* 0x0003e40000000c00 */
.L_x_215:
[----:B------:R-:W-:Y:S05]  /*afb0*/  BSYNC B1 ;  /* 0x0000000000017941 */ /* 0x000fea0003800000 */
.L_x_214:
[----:B------:R-:W-:Y:S01]  /*afc0*/  IADD3 R3, R198, 0x20, RZ ;  /* 0x00000020c6037810 */ /* 0x000fe20007ffe0ff */
[----:B------:R-:W-:Y:S03]  /*afd0*/  BSSY B1, `(.L_x_218) ;  /* 0x00000c8000017945 */ /* 0x000fe60003800000 */
[----:B------:R-:W-:-:S13]  /*afe0*/  ISETP.GE.AND P0, PT, R3, R41, PT ;  /* 0x000000290300720c */ /* 0x000fda0003f06270 */
[----:B------:R-:W-:Y:S05]  /*aff0*/  @P0 BRA `(.L_x_219) ;  /* 0x00000c5000000947 */ /* 0x000fea0003800000 */
[----:B------:R-:W-:Y:S01]  /*b000*/  ISETP.GE.AND P0, PT, R132, c[0x0][0x27c], PT ;  /* 0x00009f0084007a0c */ /* 0x000fe20003f06270 */
[----:B------:R-:W-:Y:S01]  /*b010*/  IMAD.SHL.U32 R0, R3, 0x40, RZ ;  /* 0x0000004003007824 */ /* 0x000fe200078e00ff */
[----:B------:R-:W-:Y:S01]  /*b020*/  SHF.R.S32.HI R2, RZ, 0x1f, R3 ;  /* 0x0000001fff027819 */ /* 0x000fe20000011403 */
[----:B------:R-:W-:Y:S03]  /*b030*/  BSSY B0, `(.L_x_220) ;  /* 0x0000061000007945 */ /* 0x000fe60003800000 */
[----:B------:R-:W-:Y:S02]  /*b040*/  LEA.HI R2, R2, R3, RZ, 0x3 ;  /* 0x0000000302027211 */ /* 0x000fe400078f18ff */
[----:B------:R-:W-:-:S03]  /*b050*/  LOP3.LUT R0, R0, 0x1c0, RZ, 0xc0, !PT ;  /* 0x000001c000007812 */ /* 0x000fc600078ec0ff */
[----:B------:R-:W-:Y:S01]  /*b060*/  IMAD.SHL.U32 R2, R2, 0x40, RZ ;  /* 0x0000004002027824 */ /* 0x000fe200078e00ff */
[----:B------:R-:W-:-:S04]  /*b070*/  SHF.R.U32.HI R49, RZ, 0x3, R0 ;  /* 0x00000003ff317819 */ /* 0x000fc80000011600 */
[----:B------:R-:W-:Y:S01]  /*b080*/  LOP3.LUT R18, R2, 0xfffffe00, RZ, 0xc0, !PT ;  /* 0xfffffe0002127812 */ /* 0x000fe200078ec0ff */
[----:B------:R-:W-:Y:S05]  /*b090*/  @P0 BRA `(.L_x_221) ;  /* 0x000005a000000947 */ /* 0x000fea0003800000 */
[----:B-1----:R-:W-:Y:S01]  /*b0a0*/  MOV R5, c[0x0][0x27c] ;  /* 0x00009f0000057a02 */ /* 0x002fe20000000f00 */
[----:B------:R-:W-:Y:S01]  /*b0b0*/  HADD2.F32 R14, -RZ, R45.H0_H0 ;  /* 0x2000002dff0e7230 */ /* 0x000fe20000004100 */
[----:B------:R-:W-:Y:S02]  /*b0c0*/  LOP3.LUT R2, R0, 0x38, R132, 0xf8, !PT ;  /* 0x0000003800027812 */ /* 0x000fe400078ef884 */
[----:B------:R-:W-:-:S04]  /*b0d0*/  LEA.HI R5, R5, R216, RZ, 0x1d ;  /* 0x000000d805057211 */ /* 0x000fc800078fe8ff */
[----:B------:R-:W-:Y:S02]  /*b0e0*/  SHF.R.S32.HI R4, RZ, 0x1f, R5 ;  /* 0x0000001fff047819 */ /* 0x000fe40000011405 */
[----:B------:R-:W-:Y:S02]  /*b0f0*/  SHF.L.U32 R3, R5, 0x3, RZ ;  /* 0x0000000305037819 */ /* 0x000fe400000006ff */
[----:B------:R-:W-:Y:S02]  /*b100*/  LEA.HI R5, R4, R5, RZ, 0x3 ;  /* 0x0000000504057211 */ /* 0x000fe400078f18ff */
[----:B------:R-:W-:Y:S02]  /*b110*/  LOP3.LUT R4, R18, R2, R49, 0xf6, !PT ;  /* 0x0000000212047212 */ /* 0x000fe400078ef631 */
[----:B------:R-:W-:Y:S02]  /*b120*/  LOP3.LUT R3, R0, 0x38, R3, 0xf8, !PT ;  /* 0x0000003800037812 */ /* 0x000fe400078ef803 */
[----:B------:R-:W-:-:S02]  /*b130*/  SHF.L.U32 R2, R5, 0xa, RZ ;  /* 0x0000000a05027819 */ /* 0x000fc400000006ff */
[----:B------:R-:W-:Y:S02]  /*b140*/  LOP3.LUT R3, R3, R49, RZ, 0x3c, !PT ;  /* 0x0000003103037212 */ /* 0x000fe400078e3cff */
[----:B------:R-:W-:Y:S02]  /*b150*/  LOP3.LUT R2, R2, 0x7fffe000, RZ, 0xc0, !PT ;  /* 0x7fffe00002027812 */ /* 0x000fe400078ec0ff */
[----:B------:R-:W-:Y:S02]  /*b160*/  LEA R32, R4, 0x10080, 0x1 ;  /* 0x0001008004207811 */ /* 0x000fe400078e08ff */
[----:B------:R-:W-:Y:S01]  /*b170*/  IADD3 R2, R3, R2, R18 ;  /* 0x0000000203027210 */ /* 0x000fe20007ffe012 */
[--C-:B------:R-:W-:Y:S02]  /*b180*/  HADD2.F32 R3, -RZ, R42.reuse.H0_H0 ;  /* 0x2000002aff037230 */ /* 0x100fe40000004100 */
[----:B------:R-:W1:Y:S01]  /*b190*/  LDS.128 R4, [R32] ;  /* 0x0000000020047984 */ /* 0x000e620000000c00 */
[----:B------:R-:W-:Y:S01]  /*b1a0*/  SHF.L.U32 R29, R2, 0x1, RZ ;  /* 0x00000001021d7819 */ /* 0x000fe200000006ff */
[----:B------:R-:W-:-:S04]  /*b1b0*/  HADD2.F32 R2, -RZ, R42.H1_H1 ;  /* 0x3000002aff027230 */ /* 0x000fc80000004100 */
[----:B------:R-:W2:Y:S01]  /*b1c0*/  LDS.128 R8, [R29+0x10080] ;  /* 0x010080001d087984 */ /* 0x000ea20000000c00 */
[--C-:B-1----:R-:W-:Y:S02]  /*b1d0*/  HADD2.F32 R21, -RZ, R5.reuse.H0_H0 ;  /* 0x20000005ff157230 */ /* 0x102fe40000004100 */
[----:B------:R-:W-:Y:S02]  /*b1e0*/  HADD2.F32 R20, -RZ, R5.H1_H1 ;  /* 0x30000005ff147230 */ /* 0x000fe40000004100 */
[----:B------:R-:W-:Y:S02]  /*b1f0*/  HADD2.F32 R19, -RZ, R4.H0_H0 ;  /* 0x20000004ff137230 */ /* 0x000fe40000004100 */
[----:B--2---:R-:W-:Y:S02]  /*b200*/  HADD2.F32 R5, -RZ, R8.H0_H0 ;  /* 0x20000008ff057230 */ /* 0x004fe40000004100 */
[----:B------:R-:W-:Y:S02]  /*b210*/  HADD2.F32 R17, -RZ, R4.H1_H1 ;  /* 0x30000004ff117230 */ /* 0x000fe40000004100 */
[----:B------:R-:W-:Y:S01]  /*b220*/  HADD2.F32 R4, -RZ, R8.H1_H1 ;  /* 0x30000008ff047230 */ /* 0x000fe20000004100 */
[C---:B------:R-:W-:Y:S01]  /*b230*/  FMUL.FTZ R8, R3.reuse, R19 ;  /* 0x0000001303087220 */ /* 0x040fe20000410000 */
[--C-:B------:R-:W-:Y:S01]  /*b240*/  HADD2.F32 R16, -RZ, R11.reuse.H0_H0 ;  /* 0x2000000bff107230 */ /* 0x100fe20000004100 */
[----:B------:R-:W-:Y:S01]  /*b250*/  FMUL.FTZ R35, R3, R5 ;  /* 0x0000000503237220 */ /* 0x000fe20000410000 */
[----:B------:R-:W-:Y:S01]  /*b260*/  HADD2.F32 R15, -RZ, R11.H1_H1 ;  /* 0x3000000bff0f7230 */ /* 0x000fe20000004100 */
[----:B------:R-:W-:Y:S01]  /*b270*/  FMUL.FTZ R3, R2, R17 ;  /* 0x0000001102037220 */ /* 0x000fe20000410000 */
[--C-:B------:R-:W-:Y:S01]  /*b280*/  HADD2.F32 R23, -RZ, R6.reuse.H0_H0 ;  /* 0x20000006ff177230 */ /* 0x100fe20000004100 */
[----:B------:R-:W-:Y:S01]  /*b290*/  FFMA.FTZ R38, R14, R5, R8 ;  /* 0x000000050e267223 */ /* 0x000fe20000010008 */
[----:B------:R-:W-:Y:S01]  /*b2a0*/  HADD2.F32 R22, -RZ, R6.H1_H1 ;  /* 0x30000006ff167230 */ /* 0x000fe20000004100 */
[----:B------:R-:W-:Y:S01]  /*b2b0*/  FMUL.FTZ R34, R2, R4 ;  /* 0x0000000402227220 */ /* 0x000fe20000410000 */
[----:B------:R-:W-:Y:S01]  /*b2c0*/  HADD2.F32 R11, -RZ, R46.H0_H0 ;  /* 0x2000002eff0b7230 */ /* 0x000fe20000004100 */
[----:B------:R-:W-:Y:S01]  /*b2d0*/  FFMA.FTZ R14, R14, R19, -R35 ;  /* 0x000000130e0e7223 */ /* 0x000fe20000010823 */
[----:B------:R-:W-:-:S02]  /*b2e0*/  HADD2.F32 R6, -RZ, R43.H0_H0 ;  /* 0x2000002bff067230 */ /* 0x000fc40000004100 */
[--C-:B------:R-:W-:Y:S01]  /*b2f0*/  HADD2.F32 R25, -RZ, R7.reuse.H0_H0 ;  /* 0x20000007ff197230 */ /* 0x100fe20000004100 */
[----:B------:R-:W-:Y:S01]  /*b300*/  FFMA.FTZ R37, R11, R4, R3 ;  /* 0x000000040b257223 */ /* 0x000fe20000010003 */
[----:B------:R-:W-:Y:S01]  /*b310*/  HADD2.F32 R24, -RZ, R7.H1_H1 ;  /* 0x30000007ff187230 */ /* 0x000fe20000004100 */
[C---:B------:R-:W-:Y:S01]  /*b320*/  FMUL.FTZ R5, R6.reuse, R21 ;  /* 0x0000001506057220 */ /* 0x040fe20000410000 */
[--C-:B------:R-:W-:Y:S02]  /*b330*/  HADD2.F32 R7, -RZ, R9.reuse.H0_H0 ;  /* 0x20000009ff077230 */ /* 0x100fe40000004100 */
[----:B------:R-:W-:Y:S02]  /*b340*/  HADD2.F32 R12, -RZ, R9.H1_H1 ;  /* 0x30000009ff0c7230 */ /* 0x000fe40000004100 */
[--C-:B------:R-:W-:Y:S01]  /*b350*/  HADD2.F32 R9, -RZ, R10.reuse.H0_H0 ;  /* 0x2000000aff097230 */ /* 0x100fe20000004100 */
[----:B------:R-:W-:Y:S01]  /*b360*/  FMUL.FTZ R31, R6, R7 ;  /* 0x00000007061f7220 */ /* 0x000fe20000410000 */
[----:B------:R-:W-:-:S02]  /*b370*/  HADD2.F32 R13, -RZ, R10.H1_H1 ;  /* 0x3000000aff0d7230 */ /* 0x000fc40000004100 */
[----:B------:R-:W-:Y:S02]  /*b380*/  HADD2.F32 R10, -RZ, R47.H0_H0 ;  /* 0x2000002fff0a7230 */ /* 0x000fe40000004100 */
[----:B------:R-:W-:Y:S02]  /*b390*/  HADD2.F32 R3, -RZ, R43.H1_H1 ;  /* 0x3000002bff037230 */ /* 0x000fe40000004100 */
[----:B------:R-:W-:Y:S01]  /*b3a0*/  HADD2.F32 R2, -RZ, R44.H0_H0 ;  /* 0x2000002cff027230 */ /* 0x000fe20000004100 */
[----:B------:R-:W-:Y:S01]  /*b3b0*/  FFMA.FTZ R36, R10, R7, R5 ;  /* 0x000000070a247223 */ /* 0x000fe20000010005 */
[----:B------:R-:W-:Y:S01]  /*b3c0*/  HADD2.F32 R8, -RZ, R47.H1_H1 ;  /* 0x3000002fff087230 */ /* 0x000fe20000004100 */
[----:B------:R-:W-:Y:S01]  /*b3d0*/  FMUL.FTZ R6, R3, R20 ;  /* 0x0000001403067220 */ /* 0x000fe20000410000 */
[----:B------:R-:W-:Y:S01]  /*b3e0*/  HADD2.F32 R7, -RZ, R48.H0_H0 ;  /* 0x20000030ff077230 */ /* 0x000fe20000004100 */
[----:B------:R-:W-:Y:S01]  /*b3f0*/  FMUL.FTZ R5, R2, R23 ;  /* 0x0000001702057220 */ /* 0x000fe20000410000 */
[----:B------:R-:W-:Y:S01]  /*b400*/  HADD2.F32 R4, -RZ, R44.H1_H1 ;  /* 0x3000002cff047230 */ /* 0x000fe20000004100 */
[----:B------:R-:W-:Y:S01]  /*b410*/  FFMA.FTZ R33, R8, R12, R6 ;  /* 0x0000000c08217223 */ /* 0x000fe20000010006 */
[----:B------:R-:W-:Y:S01]  /*b420*/  HADD2.F32 R6, -RZ, R48.H1_H1 ;  /* 0x30000030ff067230 */ /* 0x000fe20000004100 */
[-C--:B------:R-:W-:Y:S01]  /*b430*/  FMUL.FTZ R27, R2, R9.reuse ;  /* 0x00000009021b7220 */ /* 0x080fe20000410000 */
[----:B------:R-:W-:Y:S01]  /*b440*/  HADD2.F32 R2, -RZ, R45.H1_H1 ;  /* 0x3000002dff027230 */ /* 0x000fe20000004100 */
[----:B------:R-:W-:-:S02]  /*b450*/  FFMA.FTZ R30, R7, R9, R5 ;  /* 0x00000009071e7223 */ /* 0x000fc40000010005 */
[----:B------:R-:W-:Y:S01]  /*b460*/  FMUL.FTZ R28, R3, R12 ;  /* 0x0000000c031c7220 */ /* 0x000fe20000410000 */
[----:B------:R-:W-:Y:S01]  /*b470*/  HADD2.F32 R3, -RZ, R46.H1_H1 ;  /* 0x3000002eff037230 */ /* 0x000fe20000004100 */
[C---:B------:R-:W-:Y:S02]  /*b480*/  FMUL.FTZ R5, R4.reuse, R22 ;  /* 0x0000001604057220 */ /* 0x040fe40000410000 */
[-C--:B------:R-:W-:Y:S01]  /*b490*/  FMUL.FTZ R26, R4, R13.reuse ;  /* 0x0000000d041a7220 */ /* 0x080fe20000410000 */
[--C-:B------:R-:W-:Y:S01]  /*b4a0*/  HADD2.F32 R4, -RZ, R50.reuse.H0_H0 ;  /* 0x20000032ff047230 */ /* 0x100fe20000004100 */
[----:B------:R-:W-:Y:S01]  /*b4b0*/  FFMA.FTZ R13, R6, R13, R5 ;  /* 0x0000000d060d7223 */ /* 0x000fe20000010005 */
[----:B------:R-:W-:Y:S01]  /*b4c0*/  HADD2.F32 R5, -RZ, R50.H1_H1 ;  /* 0x30000032ff057230 */ /* 0x000fe20000004100 */
[----:B------:R-:W-:Y:S02]  /*b4d0*/  FMUL.FTZ R12, R2, R24 ;  /* 0x00000018020c7220 */ /* 0x000fe40000410000 */
[----:B------:R-:W-:-:S02]  /*b4e0*/  FMUL.FTZ R9, R3, R25 ;  /* 0x0000001903097220 */ /* 0x000fc40000410000 */
[-C--:B------:R-:W-:Y:S02]  /*b4f0*/  FMUL.FTZ R2, R2, R15.reuse ;  /* 0x0000000f02027220 */ /* 0x080fe40000410000 */
[-C--:B------:R-:W-:Y:S02]  /*b500*/  FMUL.FTZ R3, R3, R16.reuse ;  /* 0x0000001003037220 */ /* 0x080fe40000410000 */
[----:B------:R-:W-:Y:S02]  /*b510*/  FFMA.FTZ R15, R4, R15, R12 ;  /* 0x0000000f040f7223 */ /* 0x000fe4000001000c */
[----:B------:R-:W-:Y:S02]  /*b520*/  FFMA.FTZ R12, R11, R17, -R34 ;  /* 0x000000110b0c7223 */ /* 0x000fe40000010822 */
[----:B------:R-:W-:Y:S02]  /*b530*/  FFMA.FTZ R16, R5, R16, R9 ;  /* 0x0000001005107223 */ /* 0x000fe40000010009 */
[----:B------:R-:W-:-:S02]  /*b540*/  FFMA.FTZ R11, R10, R21, -R31 ;  /* 0x000000150a0b7223 */ /* 0x000fc4000001081f */
[----:B------:R-:W-:Y:S01]  /*b550*/  FFMA.FTZ R9, R8, R20, -R28 ;  /* 0x0000001408097223 */ /* 0x000fe2000001081c */
[----:B------:R-:W-:Y:S01]  /*b560*/  F2FP.PACK_AB R8, R12, R14 ;  /* 0x0000000e0c08723e */ /* 0x000fe200000000ff */
[----:B------:R-:W-:Y:S02]  /*b570*/  FFMA.FTZ R10, R7, R23, -R27 ;  /* 0x00000017070a7223 */ /* 0x000fe4000001081b */
        /* <DEDUP_REMOVED lines=12> */
.L_x_221:
[----:B------:R-:W-:Y:S05]  /*b640*/  BSYNC B0 ;  /* 0x0000000000007941 */ /* 0x000fea0003800000 */
.L_x_220:
[----:B------:R-:W-:-:S13]  /*b650*/  ISETP.GE.AND P0, PT, R134, c[0x0][0x27c], PT ;  /* 0x00009f0086007a0c */ /* 0x000fda0003f06270 */
[----:B------:R-:W-:Y:S05]  /*b660*/  @P0 BRA `(.L_x_219) ;  /* 0x000005e000000947 */ /* 0x000fea0003800000 */
[----:B------:R-:W-:Y:S01]  /*b670*/  MOV R2, c[0x0][0x27c] ;  /* 0x00009f0000027a02 */ /* 0x000fe20000000f00 */
[----:B------:R-:W-:Y:S01]  /*b680*/  HADD2.F32 R13, -RZ, R55.H0_H0 ;  /* 0x20000037ff0d7230 */ /* 0x000fe20000004100 */
[----:B-1----:R-:W-:Y:S02]  /*b690*/  LEA.HI R4, R40, R134, RZ, 0x6 ;  /* 0x0000008628047211 */ /* 0x002fe400078f30ff */
[----:B------:R-:W-:Y:S02]  /*b6a0*/  LEA.HI R2, R2, R52, RZ, 0x1d ;  /* 0x0000003402027211 */ /* 0x000fe400078fe8ff */
[----:B------:R-:W-:Y:S02]  /*b6b0*/  SHF.L.U32 R6, R4, 0x7, RZ ;  /* 0x0000000704067819 */ /* 0x000fe400000006ff */
[----:B------:R-:W-:Y:S02]  /*b6c0*/  SHF.R.S32.HI R4, RZ, 0x1f, R2 ;  /* 0x0000001fff047819 */ /* 0x000fe40000011402 */
[----:B------:R-:W-:-:S02]  /*b6d0*/  SHF.L.U32 R5, R2, 0x3, RZ ;  /* 0x0000000302057819 */ /* 0x000fc400000006ff */
[----:B------:R-:W-:Y:S02]  /*b6e0*/  LEA.HI R4, R4, R2, RZ, 0x3 ;  /* 0x0000000204047211 */ /* 0x000fe400078f18ff */
[C---:B------:R-:W-:Y:S02]  /*b6f0*/  LOP3.LUT R3, R0.reuse, 0x38, R39, 0xf8, !PT ;  /* 0x0000003800037812 */ /* 0x040fe400078ef827 */
[----:B------:R-:W-:Y:S02]  /*b700*/  LOP3.LUT R2, R0, 0x38, R5, 0xf8, !PT ;  /* 0x0000003800027812 */ /* 0x000fe400078ef805 */
[----:B------:R-:W-:Y:S02]  /*b710*/  SHF.L.U32 R0, R4, 0xa, RZ ;  /* 0x0000000a04007819 */ /* 0x000fe400000006ff */
[----:B------:R-:W-:Y:S02]  /*b720*/  LOP3.LUT R3, R3, R49, RZ, 0x3c, !PT ;  /* 0x0000003103037212 */ /* 0x000fe400078e3cff */
[----:B------:R-:W-:-:S02]  /*b730*/  LOP3.LUT R6, R6, 0xffffe000, RZ, 0xc0, !PT ;  /* 0xffffe00006067812 */ /* 0x000fc400078ec0ff */
[----:B------:R-:W-:Y:S02]  /*b740*/  LOP3.LUT R2, R2, R49, RZ, 0x3c, !PT ;  /* 0x0000003102027212 */ /* 0x000fe400078e3cff */
[----:B------:R-:W-:Y:S02]  /*b750*/  LOP3.LUT R0, R0, 0x7fffe000, RZ, 0xc0, !PT ;  /* 0x7fffe00000007812 */ /* 0x000fe400078ec0ff */
[--C-:B------:R-:W-:Y:S02]  /*b760*/  IADD3 R3, R3, R6, R18.reuse ;  /* 0x0000000603037210 */ /* 0x100fe40007ffe012 */
[----:B------:R-:W-:Y:S01]  /*b770*/  IADD3 R0, R2, R0, R18 ;  /* 0x0000000002007210 */ /* 0x000fe20007ffe012 */
[--C-:B------:R-:W-:Y:S01]  /*b780*/  HADD2.F32 R2, -RZ, R51.reuse.H0_H0 ;  /* 0x20000033ff027230 */ /* 0x100fe20000004100 */
[----:B------:R-:W-:Y:S02]  /*b790*/  LEA R30, R3, 0x10080, 0x1 ;  /* 0x00010080031e7811 */ /* 0x000fe400078e08ff */
[----:B------:R-:W-:Y:S01]  /*b7a0*/  SHF.L.U32 R27, R0, 0x1, RZ ;  /* 0x00000001001b7819 */ /* 0x000fe200000006ff */
[----:B------:R-:W-:-:S02]  /*b7b0*/  HADD2.F32 R0, -RZ, R51.H1_H1 ;  /* 0x30000033ff007230 */ /* 0x000fc40000004100 */
[----:B------:R-:W1:Y:S04]  /*b7c0*/  LDS.128 R4, [R30] ;  /* 0x000000001e047984 */ /* 0x000e680000000c00 */
[----:B------:R-:W2:Y:S01]  /*b7d0*/  LDS.128 R8, [R27+0x10080] ;  /* 0x010080001b087984 */ /* 0x000ea20000000c00 */
[--C-:B-1----:R-:W-:Y:S02]  /*b7e0*/  HADD2.F32 R17, -RZ, R4.reuse.H0_H0 ;  /* 0x20000004ff117230 */ /* 0x102fe40000004100 */
[----:B------:R-:W-:Y:S02]  /*b7f0*/  HADD2.F32 R16, -RZ, R4.H1_H1 ;  /* 0x30000004ff107230 */ /* 0x000fe40000004100 */
[----:B--2---:R-:W-:Y:S02]  /*b800*/  HADD2.F32 R4, -RZ, R8.H0_H0 ;  /* 0x20000008ff047230 */ /* 0x004fe40000004100 */
[----:B------:R-:W-:-:S02]  /*b810*/  HADD2.F32 R23, -RZ, R7.H0_H0 ;  /* 0x20000007ff177230 */ /* 0x000fc40000004100 */
[----:B------:R-:W-:Y:S01]  /*b820*/  HADD2.F32 R22, -RZ, R7.H1_H1 ;  /* 0x30000007ff167230 */ /* 0x000fe20000004100 */
[CC--:B------:R-:W-:Y:S01]  /*b830*/  FMUL.FTZ R7, R2.reuse, R17.reuse ;  /* 0x0000001102077220 */ /* 0x0c0fe20000410000 */
[--C-:B------:R-:W-:Y:S01]  /*b840*/  HADD2.F32 R15, -RZ, R11.reuse.H0_H0 ;  /* 0x2000000bff0f7230 */ /* 0x100fe20000004100 */
[----:B------:R-:W-:Y:S01]  /*b850*/  FMUL.FTZ R33, R2, R4 ;  /* 0x0000000402217220 */ /* 0x000fe20000410000 */
[----:B------:R-:W-:Y:S01]  /*b860*/  HADD2.F32 R14, -RZ, R11.H1_H1 ;  /* 0x3000000bff0e7230 */ /* 0x000fe20000004100 */
[----:B------:R-:W-:Y:S01]  /*b870*/  FMUL.FTZ R2, R0, R16 ;  /* 0x0000001000027220 */ /* 0x000fe20000410000 */
[--C-:B------:R-:W-:Y:S01]  /*b880*/  HADD2.F32 R19, -RZ, R5.reuse.H0_H0 ;  /* 0x20000005ff137230 */ /* 0x100fe20000004100 */
[C---:B------:R-:W-:Y:S01]  /*b890*/  FFMA.FTZ R36, R13.reuse, R4, R7 ;  /* 0x000000040d247223 */ /* 0x040fe20000010007 */
[----:B------:R-:W-:Y:S01]  /*b8a0*/  HADD2.F32 R18, -RZ, R5.H1_H1 ;  /* 0x30000005ff127230 */ /* 0x000fe20000004100 */
[----:B------:R-:W-:Y:S01]  /*b8b0*/  FFMA.FTZ R13, R13, R17, -R33 ;  /* 0x000000110d0d7223 */ /* 0x000fe20000010821 */
[----:B------:R-:W-:-:S02]  /*b8c0*/  HADD2.F32 R3, -RZ, R8.H1_H1 ;  /* 0x30000008ff037230 */ /* 0x000fc40000004100 */
[----:B------:R-:W-:Y:S02]  /*b8d0*/  HADD2.F32 R11, -RZ, R56.H0_H0 ;  /* 0x20000038ff0b7230 */ /* 0x000fe40000004100 */
[----:B------:R-:W-:Y:S01]  /*b8e0*/  HADD2.F32 R5, -RZ, R53.H0_H0 ;  /* 0x20000035ff057230 */ /* 0x000fe20000004100 */
[-C--:B------:R-:W-:Y:S01]  /*b8f0*/  FMUL.FTZ R32, R0, R3.reuse ;  /* 0x0000000300207220 */ /* 0x080fe20000410000 */
[--C-:B------:R-:W-:Y:S01]  /*b900*/  HADD2.F32 R21, -RZ, R6.reuse.H0_H0 ;  /* 0x20000006ff157230 */ /* 0x100fe20000004100 */
[----:B------:R-:W-:Y:S01]  /*b910*/  FFMA.FTZ R35, R11, R3, R2 ;  /* 0x000000030b237223 */ /* 0x000fe20000010002 */
[----:B------:R-:W-:Y:S01]  /*b920*/  HADD2.F32 R20, -RZ, R6.H1_H1 ;  /* 0x30000006ff147230 */ /* 0x000fe20000004100 */
[----:B------:R-:W-:Y:S01]  /*b930*/  FMUL.FTZ R4, R5, R19 ;  /* 0x0000001305047220 */ /* 0x000fe20000410000 */
[--C-:B------:R-:W-:Y:S02]  /*b940*/  HADD2.F32 R8, -RZ, R10.reuse.H0_H0 ;  /* 0x2000000aff087230 */ /* 0x100fe40000004100 */
[----:B------:R-:W-:-:S02]  /*b950*/  HADD2.F32 R12, -RZ, R10.H1_H1 ;  /* 0x3000000aff0c7230 */ /* 0x000fc40000004100 */
[----:B------:R-:W-:Y:S02]  /*b960*/  HADD2.F32 R6, -RZ, R9.H0_H0 ;  /* 0x20000009ff067230 */ /* 0x000fe40000004100 */
[----:B------:R-:W-:Y:S02]  /*b970*/  HADD2.F32 R10, -RZ, R57.H0_H0 ;  /* 0x20000039ff0a7230 */ /* 0x000fe40000004100 */
[----:B------:R-:W-:Y:S01]  /*b980*/  HADD2.F32 R2, -RZ, R53.H1_H1 ;  /* 0x30000035ff027230 */ /* 0x000fe20000004100 */
[-C--:B------:R-:W-:Y:S01]  /*b990*/  FMUL.FTZ R29, R5, R6.reuse ;  /* 0x00000006051d7220 */ /* 0x080fe20000410000 */
[----:B------:R-:W-:Y:S01]  /*b9a0*/  HADD2.F32 R0, -RZ, R54.H0_H0 ;  /* 0x20000036ff007230 */ /* 0x000fe20000004100 */
[----:B------:R-:W-:Y:S01]  /*b9b0*/  FFMA.FTZ R34, R10, R6, R4 ;  /* 0x000000060a227223 */ /* 0x000fe20000010004 */
[----:B------:R-:W-:Y:S01]  /*b9c0*/  HADD2.F32 R9, -RZ, R9.H1_H1 ;  /* 0x30000009ff097230 */ /* 0x000fe20000004100 */
[----:B------:R-:W-:Y:S01]  /*b9d0*/  FMUL.FTZ R5, R2, R18 ;  /* 0x0000001202057220 */ /* 0x000fe20000410000 */
[----:B------:R-:W-:Y:S01]  /*b9e0*/  HADD2.F32 R7, -RZ, R57.H1_H1 ;  /* 0x30000039ff077230 */ /* 0x000fe20000004100 */
[----:B------:R-:W-:Y:S01]  /*b9f0*/  FMUL.FTZ R4, R0, R21 ;  /* 0x0000001500047220 */ /* 0x000fe20000410000 */
[----:B------:R-:W-:Y:S01]  /*ba00*/  HADD2.F32 R6, -RZ, R58.H0_H0 ;  /* 0x2000003aff067230 */ /* 0x000fe20000004100 */
[-C--:B------:R-:W-:Y:S01]  /*ba10*/  FMUL.FTZ R26, R2, R9.reuse ;  /* 0x00000009021a7220 */ /* 0x080fe20000410000 */
[----:B------:R-:W-:Y:S01]  /*ba20*/  HADD2.F32 R3, -RZ, R54.H1_H1 ;  /* 0x30000036ff037230 */ /* 0x000fe20000004100 */
[----:B------:R-:W-:Y:S01]  /*ba30*/  FFMA.FTZ R31, R7, R9, R5 ;  /* 0x00000009071f7223 */ /* 0x000fe20000010005 */
[----:B------:R-:W-:Y:S01]  /*ba40*/  HADD2.F32 R5, -RZ, R58.H1_H1 ;  /* 0x3000003aff057230 */ /* 0x000fe20000004100 */
[----:B------:R-:W-:Y:S01]  /*ba50*/  FFMA.FTZ R28, R6, R8, R4 ;  /* 0x00000008061c7223 */ /* 0x000fe20000010004 */
[----:B------:R-:W-:Y:S01]  /*ba60*/  HADD2.F32 R2, -RZ, R56.H1_H1 ;  /* 0x30000038ff027230 */ /* 0x000fe20000004100 */
[----:B------:R-:W-:-:S02]  /*ba70*/  FMUL.FTZ R4, R3, R20 ;  /* 0x0000001403047220 */ /* 0x000fc40000410000 */
[----:B------:R-:W-:Y:S01]  /*ba80*/  FMUL.FTZ R25, R0, R8 ;  /* 0x0000000800197220 */ /* 0x000fe20000410000 */
[----:B------:R-:W-:Y:S01]  /*ba90*/  HADD2.F32 R0, -RZ, R55.H1_H1 ;  /* 0x30000037ff007230 */ /* 0x000fe20000004100 */
[-C--:B------:R-:W-:Y:S01]  /*baa0*/  FMUL.FTZ R24, R3, R12.reuse ;  /* 0x0000000c03187220 */ /* 0x080fe20000410000 */
[--C-:B------:R-:W-:Y:S01]  /*bab0*/  HADD2.F32 R3, -RZ, R59.reuse.H0_H0 ;  /* 0x2000003bff037230 */ /* 0x100fe20000004100 */
[----:B------:R-:W-:Y:S01]  /*bac0*/  FFMA.FTZ R12, R5, R12, R4 ;  /* 0x0000000c050c7223 */ /* 0x000fe20000010004 */
[----:B------:R-:W-:Y:S01]  /*bad0*/  HADD2.F32 R4, -RZ, R59.H1_H1 ;  /* 0x3000003bff047230 */ /* 0x000fe20000004100 */
[----:B------:R-:W-:Y:S02]  /*bae0*/  FMUL.FTZ R8, R2, R23 ;  /* 0x0000001702087220 */ /* 0x000fe40000410000 */
[----:B------:R-:W-:Y:S02]  /*baf0*/  FMUL.FTZ R9, R0, R22 ;  /* 0x0000001600097220 */ /* 0x000fe40000410000 */
[----:B------:R-:W-:-:S02]  /*bb00*/  FMUL.FTZ R2, R2, R15 ;  /* 0x0000000f02027220 */ /* 0x000fc40000410000 */
[-C--:B------:R-:W-:Y:S02]  /*bb10*/  FMUL.FTZ R0, R0, R14.reuse ;  /* 0x0000000e00007220 */ /* 0x080fe40000410000 */
[----:B------:R-:W-:Y:S02]  /*bb20*/  FFMA.FTZ R15, R4, R15, R8 ;  /* 0x0000000f040f7223 */ /* 0x000fe40000010008 */
[----:B------:R-:W-:Y:S02]  /*bb30*/  FFMA.FTZ R14, R3, R14, R9 ;  /* 0x0000000e030e7223 */ /* 0x000fe40000010009 */
        /* <DEDUP_REMOVED lines=15> */
[----:B------:R1:W-:Y:S04]  /*bc30*/  STS.128 [R30], R8 ;  /* 0x000000081e007388 */ /* 0x0003e80000000c00 */
[----:B------:R1:W-:Y:S02]  /*bc40*/  STS.128 [R27+0x10080], R4 ;  /* 0x010080041b007388 */ /* 0x0003e40000000c00 */
.L_x_219:
[----:B------:R-:W-:Y:S05]  /*bc50*/  BSYNC B1 ;  /* 0x0000000000017941 */ /* 0x000fea0003800000 */
.L_x_218:
[----:B------:R-:W-:Y:S01]  /*bc60*/  IADD3 R0, R198, 0x40, RZ ;  /* 0x00000040c6007810 */ /* 0x000fe20007ffe0ff */
[----:B------:R-:W-:Y:S03]  /*bc70*/  BSSY B1, `(.L_x_222) ;  /* 0x00000bb000017945 */ /* 0x000fe60003800000 */
[----:B------:R-:W-:-:S13]  /*bc80*/  ISETP.GE.AND P0, PT, R0, R41, PT ;  /* 0x000000290000720c */ /* 0x000fda0003f06270 */
[----:B------:R-:W-:Y:S05]  /*bc90*/  @P0 BRA `(.L_x_223) ;  /* 0x00000b8000000947 */ /* 0x000fea0003800000 */
[----:B------:R-:W-:Y:S01]  /*bca0*/  ISETP.GE.AND P0, PT, R132, c[0x0][0x27c], PT ;  /* 0x00009f0084007a0c */ /* 0x000fe20003f06270 */
[----:B------:R-:W-:Y:S01]  /*bcb0*/  BSSY B0, `(.L_x_224) ;  /* 0x000005d000007945 */ /* 0x000fe20003800000 */
[----:B------:R-:W-:-:S11]  /*bcc0*/  SHF.R.U32.HI R37, RZ, 0x3, R243 ;  /* 0x00000003ff257819 */ /* 0x000fd600000116f3 */
[----:B------:R-:W-:Y:S05]  /*bcd0*/  @P0 BRA `(.L_x_225) ;  /* 0x000005a000000947 */ /* 0x000fea0003800000 */
[----:B------:R-:W-:Y:S01]  /*bce0*/  MOV R3, c[0x0][0x27c] ;  /* 0x00009f0000037a02 */ /* 0x000fe20000000f00 */
[----:B------:R-:W-:Y:S01]  /*bcf0*/  HADD2.F32 R13, -RZ, R45.H0_H0 ;  /* 0x2000002dff0d7230 */ /* 0x000fe20000004100 */
[----:B------:R-:W-:Y:S02]  /*bd00*/  LOP3.LUT R0, R243, 0x38, R132, 0xf8, !PT ;  /* 0x00000038f3007812 */ /* 0x000fe400078ef884 */
[----:B------:R-:W-:-:S04]  /*bd10*/  LEA.HI R3, R3, R216, RZ, 0x1d ;  /* 0x000000d803037211 */ /* 0x000fc800078fe8ff */
[----:B-1----:R-:W-:Y:S02]  /*bd20*/  SHF.R.S32.HI R4, RZ, 0x1f, R3 ;  /* 0x0000001fff047819 */ /* 0x002fe40000011403 */
        /* <DEDUP_REMOVED lines=16> */
[--C-:B------:R-:W-:Y:S02]  /*be30*/  HADD2.F32 R23, -RZ, R7.reuse.H0_H0 ;  /* 0x20000007ff177230 */ /* 0x100fe40000004100 */
[--C-:B--2---:R-:W-:Y:S02]  /*be40*/  HADD2.F32 R4, -RZ, R8.reuse.H0_H0 ;  /* 0x20000008ff047230 */ /* 0x104fe40000004100 */
        /* <DEDUP_REMOVED lines=67> */
.L_x_225:
[----:B------:R-:W-:Y:S05]  /*c280*/  BSYNC B0 ;  /* 0x0000000000007941 */ /* 0x000fea0003800000 */
.L_x_224:
[----:B------:R-:W-:-:S13]  /*c290*/  ISETP.GE.AND P0, PT, R134, c[0x0][0x27c], PT ;  /* 0x00009f0086007a0c */ /* 0x000fda0003f06270 */
[----:B------:R-:W-:Y:S05]  /*c2a0*/  @P0 BRA `(.L_x_223) ;  /* 0x0000057000000947 */ /* 0x000fea0003800000 */
[----:B------:R-:W-:Y:S01]  /*c2b0*/  MOV R0, c[0x0][0x27c] ;  /* 0x00009f0000007a02 */ /* 0x000fe20000000f00 */
[----:B-1----:R-:W1:Y:S01]  /*c2c0*/  LDS.128 R4, [R247] ;  /* 0x00000000f7047984 */ /* 0x002e620000000c00 */
[----:B------:R-:W-:Y:S02]  /*c2d0*/  HADD2.F32 R13, -RZ, R55.H0_H0 ;  /* 0x20000037ff0d7230 */ /* 0x000fe40000004100 */
[----:B------:R-:W-:-:S04]  /*c2e0*/  LEA.HI R0, R0, R52, RZ, 0x1d ;  /* 0x0000003400007211 */ /* 0x000fc800078fe8ff */
        /* <DEDUP_REMOVED lines=23> */
[--C-:B------:R-:W-:Y:S02]  /*c460*/  HADD2.F32 R15, -RZ, R11.reuse.H0_H0 ;  /* 0x2000000bff0f7230 */ /* 0x100fe40000004100 */
[----:B------:R-:W-:Y:S01]  /*c470*/  HADD2.F32 R14, -RZ, R11.H1_H1 ;  /* 0x3000000bff0e7230 */ /* 0x000fe20000004100 */
[----:B------:R-:W-:Y:S01]  /*c480*/  FMUL.FTZ R32, R2, R4 ;  /* 0x0000000402207220 */ /* 0x000fe20000410000 */
[----:B------:R-:W-:Y:S01]  /*c490*/  HADD2.F32 R3, -RZ, R8.H1_H1 ;  /* 0x30000008ff037230 */ /* 0x000fe20000004100 */
[C---:B------:R-:W-:Y:S01]  /*c4a0*/  FMUL.FTZ R2, R0.reuse, R16 ;  /* 0x0000001000027220 */ /* 0x040fe20000410000 */
[----:B------:R-:W-:Y:S01]  /*c4b0*/  HADD2.F32 R11, -RZ, R56.H0_H0 ;  /* 0x20000038ff0b7230 */ /* 0x000fe20000004100 */
[----:B------:R-:W-:Y:S01]  /*c4c0*/  FFMA.FTZ R35, R13, R4, R7 ;  /* 0x000000040d237223 */ /* 0x000fe20000010007 */
[--C-:B------:R-:W-:Y:S01]  /*c4d0*/  HADD2.F32 R8, -RZ, R10.reuse.H0_H0 ;  /* 0x2000000aff087230 */ /* 0x100fe20000004100 */
[----:B------:R-:W-:Y:S01]  /*c4e0*/  FMUL.FTZ R4, R5, R19 ;  /* 0x0000001305047220 */ /* 0x000fe20000410000 */
[----:B------:R-:W-:Y:S01]  /*c4f0*/  HADD2.F32 R12, -RZ, R10.H1_H1 ;  /* 0x3000000aff0c7230 */ /* 0x000fe20000004100 */
[-C--:B------:R-:W-:Y:S01]  /*c500*/  FFMA.FTZ R34, R11, R3.reuse, R2 ;  /* 0x000000030b227223 */ /* 0x080fe20000010002 */
[----:B------:R-:W-:Y:S01]  /*c510*/  HADD2.F32 R6, -RZ, R9.H0_H0 ;  /* 0x20000009ff067230 */ /* 0x000fe20000004100 */
[----:B------:R-:W-:Y:S01]  /*c520*/  FMUL.FTZ R31, R0, R3 ;  /* 0x00000003001f7220 */ /* 0x000fe20000410000 */
[----:B------:R-:W-:Y:S01]  /*c530*/  HADD2.F32 R10, -RZ, R57.H0_H0 ;  /* 0x20000039ff0a7230 */ /* 0x000fe20000004100 */
[----:B------:R-:W-:Y:S01]  /*c540*/  FFMA.FTZ R13, R13, R17, -R32 ;  /* 0x000000110d0d7223 */ /* 0x000fe20000010820 */
        /* <DEDUP_REMOVED lines=45> */
.L_x_223:
[----:B------:R-:W-:Y:S05]  /*c820*/  BSYNC B1 ;  /* 0x0000000000017941 */ /* 0x000fea0003800000 */
.L_x_222:
[----:B------:R-:W-:-:S04]  /*c830*/  IADD3 R0, R198, 0x60, RZ ;  /* 0x00000060c6007810 */ /* 0x000fc80007ffe0ff */
        /* <DEDUP_REMOVED lines=96> */
.L_x_227:
[----:B------:R-:W-:Y:S05]  /*ce40*/  BSYNC B0 ;  /* 0x0000000000007941 */ /* 0x000fea0003800000 */
.L_x_226:
        /* <DEDUP_REMOVED lines=89> */
.L_x_205:
[----:B------:R-:W-:Y:S05]  /*d3e0*/  BSYNC B2 ;  /* 0x0000000000027941 */ /* 0x000fea0003800000 */
.L_x_177:
[----:B------:R-:W-:-:S04]  /*d3f0*/  DEPBAR.LE SB0, 0x0 ;  /* 0x000080000000791a */ /* 0x000fc80000000000 */
[----:B------:R-:W-:Y:S01]  /*d400*/  BAR.SYNC.DEFER_BLOCKING 0x0 ;  /* 0x0000000000007b1d */ /* 0x000fe20000010000 */
[----:B------:R-:W-:Y:S01]  /*d410*/  IMAD R0, R61, c[0x0][0x208], RZ ;  /* 0x000082003d007a24 */ /* 0x000fe200078e02ff */
[----:B------:R-:W-:Y:S01]  /*d420*/  LOP3.LUT P6, RZ, R219, 0x4, RZ, 0xc0, !PT ;  /* 0x00000004dbff7812 */ /* 0x000fe200078cc0ff */
[----:B-1----:R-:W-:Y:S01]  /*d430*/  IMAD.WIDE.U32 R2, R77, c[0x0][0x208], RZ ;  /* 0x000082004d027a25 */ /* 0x002fe200078e00ff */
[----:B------:R-:W-:-:S03]  /*d440*/  IADD3 R220, R115, -0x2, RZ ;  /* 0xfffffffe73dc7810 */ /* 0x000fc60007ffe0ff */
[C---:B------:R-:W-:Y:S01]  /*d450*/  IMAD R4, R77.reuse, c[0x0][0x20c], R0 ;  /* 0x000083004d047a24 */ /* 0x040fe200078e0200 */
[----:B------:R-:W-:Y:S01]  /*d460*/  LEA R0, P0, R2, R214, 0x5 ;  /* 0x000000d602007211 */ /* 0x000fe200078028ff */
[----:B------:R-:W-:Y:S02]  /*d470*/  IMAD R76, R77, -0x20, R131 ;  /* 0xffffffe04d4c7824 */ /* 0x000fe400078e0283 */
[----:B------:R-:W-:-:S05]  /*d480*/  IMAD.IADD R3, R3, 0x1, R4 ;  /* 0x0000000103037824 */ /* 0x000fca00078e0204 */
[----:B------:R-:W-:Y:S02]  /*d490*/  LEA.HI.X R2, R2, R218, R3, 0x5, P0 ;  /* 0x000000da02027211 */ /* 0x000fe400000f2c03 */
[----:B------:R-:W-:-:S04]  /*d4a0*/  LEA R4, P0, R0, c[0x0][0x1f8], 0x1 ;  /* 0x00007e0000047a11 */ /* 0x000fc800078008ff */
[----:B------:R-:W-:Y:S01]  /*d4b0*/  R2P PR, R216, 0x6 ;  /* 0x00000006d8007804 */ /* 0x000fe20000000000 */
[----:B------:R-:W-:Y:S01]  /*d4c0*/  LDSM.16.M88.4 R12, [R182] ;  /* 0x00000000b60c783b */ /* 0x000fe20000000200 */
[----:B------:R-:W-:Y:S01]  /*d4d0*/  LEA.HI.X R5, R0, c[0x0][0x1fc], R2, 0x1, P0 ;  /* 0x00007f0000057a11 */ /* 0x000fe200000f0c02 */
[----:B------:R-:W-:Y:S01]  /*d4e0*/  IMAD.MOV.U32 R2, RZ, RZ, 0x40 ;  /* 0x00000040ff027424 */ /* 0x000fe200078e00ff */
[----:B------:R-:W-:Y:S01]  /*d4f0*/  LOP3.LUT R0, R60, 0x1, RZ, 0xc0, !PT ;  /* 0x000000013c007812 */ /* 0x000fe200078ec0ff */
[----:B--2-4-:R-:W1:Y:S01]  /*d500*/  LDSM.16.M88.4 R20, [R176] ;  /* 0x00000000b014783b */ /* 0x014e620000000200 */
[----:B------:R-:W-:Y:S02]  /*d510*/  ISETP.GT.AND P0, PT, R76, R198, PT ;  /* 0x000000c64c00720c */ /* 0x000fe40003f04270 */
[----:B------:R-:W-:Y:S01]  /*d520*/  LOP3.LUT P3, RZ, R60, 0x2, RZ, 0xc0, !PT ;  /* 0x000000023cff7812 */ /* 0x000fe2000786c0ff */
[----:B------:R-:W-:Y:S01]  /*d530*/  LDSM.16.M88.4 R8, [R183] ;  /* 0x00000000b708783b */ /* 0x000fe20000000200 */
[----:B------:R-:W-:-:S02]  /*d540*/  ISETP.NE.U32.OR P0, PT, R0, 0x1, !P0 ;  /* 0x000000010000780c */ /* 0x000fc40004705470 */
[C---:B------:R-:W-:Y:S01]  /*d550*/  IADD3 R0, R176.reuse, 0x20, RZ ;  /* 0x00000020b0007810 */ /* 0x040fe20007ffe0ff */
[----:B------:R-:W2:Y:S01]  /*d560*/  LDSM.16.M88.4 R40, [R176+0x800] ;  /* 0x00080000b028783b */ /* 0x000ea20000000200 */
[----:B------:R-:W-:Y:S02]  /*d570*/  @P1 IADD3 R0, R176, -0x20, RZ ;  /* 0xffffffe0b0001810 */ /* 0x000fe40007ffe0ff */
[----:B------:R-:W-:Y:S02]  /*d580*/  LOP3.LUT P1, RZ, R60, 0x4, RZ, 0xc0, !PT ;  /* 0x000000043cff7812 */ /* 0x000fe4000782c0ff */
[CC--:B------:R-:W-:Y:S01]  /*d590*/  ISETP.LE.OR P3, PT, R76.reuse, R198.reuse, !P3 ;  /* 0x000000c64c00720c */ /* 0x0c0fe20005f63670 */
[----:B------:R-:W3:Y:S01]  /*d5a0*/  LDSM.16.M88.4 R28, [R0] ;  /* 0x00000000001c783b */ /* 0x000ee20000000200 */
[----:B------:R-:W-:Y:S02]  /*d5b0*/  ISETP.LE.OR P1, PT, R76, R198, !P1 ;  /* 0x000000c64c00720c */ /* 0x000fe40004f23670 */
[----:B------:R-:W-:Y:S01]  /*d5c0*/  SEL R2, R2, 0xffffffc0, !P2 ;  /* 0xffffffc002027807 */ /* 0x000fe20005000000 */
[----:B------:R-:W4:Y:S04]  /*d5d0*/  LDSM.16.M88.4 R56, [R0+0x800] ;  /* 0x000800000038783b */ /* 0x000f280000000200 */
[----:B------:R-:W-:Y:S01]  /*d5e0*/  @!PT LDS RZ, [RZ] ;  /* 0x00000000fffff984 */ /* 0x000fe20000000800 */
[----:B------:R-:W-:Y:S01]  /*d5f0*/  @!PT LDS RZ, [RZ] ;  /* 0x00000000fffff984 */ /* 0x000fe20000000800 */
[----:B------:R-:W-:Y:S01]  /*d600*/  @!PT LDS RZ, [RZ] ;  /* 0x00000000fffff984 */ /* 0x000fe20000000800 */
[----:B------:R2:W-:Y:S01]  /*d610*/  LDGSTS.E.BYPASS.LTC128B.128 [R188+0x8080], [R4.64], !P0 ;  /* 0x0808000004bc7fae */ /* 0x0005e2000c101d46 */
[----:B------:R-:W-:Y:S01]  /*d620*/  LOP3.LUT P0, RZ, R60, 0x8, RZ, 0xc0, !PT ;  /* 0x000000083cff7812 */ /* 0x000fe2000780c0ff */
[----:B------:R-:W-:-:S02]  /*d630*/  IMAD.IADD R3, R176, 0x1, R2 ;  /* 0x00000001b0037824 */ /* 0x000fc400078e0202 */
[----:B------:R2:W-:Y:S01]  /*d640*/  LDGSTS.E.BYPASS.LTC128B.128 [R188+0x9080], [R4.64+0x80], !P3 ;  /* 0x0908008004bc7fae */ /* 0x0005e2000d901d46 */
[----:B------:R-:W-:Y:S01]  /*d650*/  ISETP.LE.OR P0, PT, R76, R198, !P0 ;  /* 0x000000c64c00720c */ /* 0x000fe20004703670 */
[----:B------:R-:W-:Y:S02]  /*d660*/  IMAD.IADD R177, R2, 0x1, R0 ;  /* 0x0000000102b17824 */ /* 0x000fe400078e0200 */
[----:B------:R3:W-:Y:S01]  /*d670*/  LDGSTS.E.BYPASS.LTC128B.128 [R188+0xa080], [R4.64+0x100], !P1 ;  /* 0x0a08010004bc7fae */ /* 0x0007e2000c901d46 */
[C---:B-1----:R-:W-:Y:S09]  /*d680*/  HMMA.16816.F32 R16, R12.reuse, R20, RZ ;  /* 0x000000140c10723c */ /* 0x042ff200000018ff */
[----:B------:R1:W-:Y:S04]  /*d690*/  LDGSTS.E.BYPASS.LTC128B.128 [R188+0xb080], [R4.64+0x180], !P0 ;  /* 0x0b08018004bc7fae */ /* 0x0003e8000c101d46 */
[----:B------:R-:W-:Y:S01]  /*d6a0*/  LDSM.16.M88.4 R44, [R3] ;  /* 0x00000000032c783b */ /* 0x000fe20000000200 */
[C---:B------:R-:W-:Y:S03]  /*d6b0*/  HMMA.16816.F32 R24, R12.reuse, R22, RZ ;  /* 0x000000160c18723c */ /* 0x040fe600000018ff */
[----:B------:R-:W-:Y:S04]  /*d6c0*/  LDSM.16.M88.4 R20, [R184] ;  /* 0x00000000b814783b */ /* 0x000fe80000000200 */
[----:B------:R-:W-:Y:S01]  /*d6d0*/  LDSM.16.M88.4 R48, [R177] ;  /* 0x00000000b130783b */ /* 0x000fe20000000200 */
[----:B--2---:R-:W-:Y:S03]  /*d6e0*/  HMMA.16816.F32 R32, R12, R40, RZ ;  /* 0x000000280c20723c */ /* 0x004fe600000018ff */
[----:B------:R-:W-:Y:S04]  /*d6f0*/  LDSM.16.M88.4 R52, [R3+0x800] ;  /* 0x000800000334783b */ /* 0x000fe80000000200 */
[----:B------:R-:W-:Y:S01]  /*d700*/  LDSM.16.M88.4 R60, [R176+0x1000] ;  /* 0x00100000b03c783b */ /* 0x000fe20000000200 */
[C---:B---3--:R-:W-:Y:S03]  /*d710*/  HMMA.16816.F32 R16, R8.reuse, R28, R16 ;  /* 0x0000001c0810723c */ /* 0x048fe60000001810 */
[----:B------:R-:W-:Y:S04]  /*d720*/  LDSM.16.M88.4 R68, [R0+0x1000] ;  /* 0x001000000044783b */ /* 0x000fe80000000200 */
[----:B-1----:R-:W1:Y:S01]  /*d730*/  LDSM.16.M88.4 R4, [R185] ;  /* 0x00000000b904783b */ /* 0x002e620000000200 */
[----:B------:R-:W-:Y:S03]  /*d740*/  HMMA.16816.F32 R36, R8, R30, R24 ;  /* 0x0000001e0824723c */ /* 0x000fe60000001818 */
[----:B------:R-:W2:Y:S04]  /*d750*/  LDSM.16.M88.4 R24, [R182+0x4000] ;  /* 0x00400000b618783b */ /* 0x000ea80000000200 */
[----:B------:R-:W-:Y:S01]  /*d760*/  LDSM.16.M88.4 R28, [R176+0x1800] ;  /* 0x00180000b01c783b */ /* 0x000fe20000000200 */
[----:B------:R-:W-:Y:S03]  /*d770*/  HMMA.16816.F32 R40, R12, R42, RZ ;  /* 0x0000002a0c28723c */ /* 0x000fe600000018ff */
[----:B------:R-:W-:Y:S04]  /*d780*/  LDSM.16.M88.4 R64, [R3+0x1000] ;  /* 0x001000000340783b */ /* 0x000fe80000000200 */
[----:B------:R-:W-:Y:S01]  /*d790*/  LDSM.16.M88.4 R72, [R177+0x2000] ;  /* 0x00200000b148783b */ /* 0x000fe20000000200 */
[C---:B----4-:R-:W-:Y:S03]  /*d7a0*/  HMMA.16816.F32 R32, R8.reuse, R56, R32 ;  /* 0x000000380820723c */ /* 0x050fe60000001820 */
[----:B------:R-:W0:Y:S11]  /*d7b0*/  LDGDEPBAR ;  /* 0x00000000000079af */ /* 0x000e360000000000 */
[----:B------:R-:W-:Y:S02]  /*d7c0*/  @!UPT UIADD3 URZ, URZ, URZ, URZ ;  /* 0x0000003f3f3ff290 */ /* 0x000fe4000fffe03f */
[----:B------:R-:W-:Y:S01]  /*d7d0*/  HMMA.16816.F32 R40, R8, R58, R40 ;  /* 0x0000003a0828723c */ /* 0x000fe20000001828 */
[----:B------:R-:W-:Y:S07]  /*d7e0*/  LDSM.16.M88.4 R56, [R177+0x1000] ;  /* 0x00100000b138783b */ /* 0x000fee0000000200 */
[C---:B-1----:R-:W-:Y:S08]  /*d7f0*/  HMMA.16816.F32 R16, R4.reuse, R44, R16 ;  /* 0x0000002c0410723c */ /* 0x042ff00000001810 */
[C---:B------:R-:W-:Y:S01]  /*d800*/  HMMA.16816.F32 R36, R4.reuse, R46, R36 ;  /* 0x0000002e0424723c */ /* 0x040fe20000001824 */
[----:B------:R-:W1:Y:S07]  /*d810*/  LDSM.16.M88.4 R44, [R177+0x800] ;  /* 0x00080000b12c783b */ /* 0x000e6e0000000200 */
[----:B------:R-:W-:Y:S08]  /*d820*/  HMMA.16816.F32 R32, R4, R52, R32 ;  /* 0x000000340420723c */ /* 0x000ff00000001820 */
[C---:B------:R-:W-:Y:S01]  /*d830*/  HMMA.16816.F32 R12, R20.reuse, R48, R16 ;  /* 0x00000030140c723c */ /* 0x040fe20000001810 */
[----:B------:R-:W3:Y:S07]  /*d840*/  LDSM.16.M88.4 R16, [R183+0x4000] ;  /* 0x00400000b710783b */ /* 0x000eee0000000200 */
[----:B------:R-:W-:Y:S01]  /*d850*/  HMMA.16816.F32 R36, R20, R50, R36 ;  /* 0x000000321424723c */ /* 0x000fe20000001824 */
[----:B------:R-:W-:Y:S07]  /*d860*/  LDSM.16.M88.4 R48, [R0+0x1800] ;  /* 0x001800000030783b */ /* 0x000fee0000000200 */
[----:B------:R-:W-:Y:S01]  /*d870*/  HMMA.16816.F32 R40, R4, R54, R40 ;  /* 0x000000360428723c */ /* 0x000fe20000001828 */
[----:B------:R-:W-:Y:S07]  /*d880*/  LDSM.16.M88.4 R52, [R3+0x1800] ;  /* 0x001800000334783b */ /* 0x000fee0000000200 */
[----:B--2---:R-:W-:Y:S01]  /*d890*/  HMMA.16816.F32 R8, R24, R60, R12 ;  /* 0x0000003c1808723c */ /* 0x004fe2000000180c */
[----:B------:R-:W2:Y:S07]  /*d8a0*/  LDSM.16.M88.4 R12, [R185+0x4000] ;  /* 0x00400000b90c783b */ /* 0x000eae0000000200 */
[----:B-1----:R-:W-:Y:S08]  /*d8b0*/  HMMA.16816.F32 R32, R20, R44, R32 ;  /* 0x0000002c1420723c */ /* 0x002ff00000001820 */
[----:B------:R-:W-:Y:S01]  /*d8c0*/  HMMA.16816.F32 R36, R24, R62, R36 ;  /* 0x0000003e1824723c */ /* 0x000fe20000001824 */
[----:B------:R-:W-:Y:S07]  /*d8d0*/  LDSM.16.M88.4 R60, [R3+0x2000] ;  /* 0x00200000033c783b */ /* 0x000fee0000000200 */
[----:B---3--:R-:W-:Y:S01]  /*d8e0*/  HMMA.16816.F32 R4, R16, R68, R8 ;  /* 0x000000441004723c */ /* 0x008fe20000001808 */
[----:B------:R-:W1:Y:S07]  /*d8f0*/  LDSM.16.M88.4 R8, [R184+0x4000] ;  /* 0x00400000b808783b */ /* 0x000e6e0000000200 */
[----:B------:R-:W-:Y:S01]  /*d900*/  HMMA.16816.F32 R40, R20, R46, R40 ;  /* 0x0000002e1428723c */ /* 0x000fe20000001828 */
[----:B------:R-:W-:Y:S07]  /*d910*/  LDSM.16.M88.4 R44, [R177+0x1800] ;  /* 0x00180000b12c783b */ /* 0x000fee0000000200 */
[----:B------:R-:W-:Y:S08]  /*d920*/  HMMA.16816.F32 R32, R24, R28, R32 ;  /* 0x0000001c1820723c */ /* 0x000ff00000001820 */
[----:B------:R-:W-:Y:S01]  /*d930*/  HMMA.16816.F32 R36, R16, R70, R36 ;  /* 0x000000461024723c */ /* 0x000fe20000001824 */
[----:B------:R-:W-:Y:S07]  /*d940*/  LDSM.16.M88.4 R68, [R176+0x2000] ;  /* 0x00200000b044783b */ /* 0x000fee0000000200 */
[----:B--2---:R-:W-:Y:S01]  /*d950*/  HMMA.16816.F32 R20, R12, R64, R4 ;  /* 0x000000400c14723c */ /* 0x004fe20000001804 */
[----:B------:R-:W2:Y:S07]  /*d960*/  LDSM.16.M88.4 R4, [R182+0x8000] ;  /* 0x00800000b604783b */ /* 0x000eae0000000200 */
[----:B------:R-:W-:Y:S01]  /*d970*/  HMMA.16816.F32 R40, R24, R30, R40 ;  /* 0x0000001e1828723c */ /* 0x000fe20000001828 */
[----:B------:R-:W-:Y:S04]  /*d980*/  LDSM.16.M88.4 R28, [R183+0x8000] ;  /* 0x00800000b71c783b */ /* 0x000fe80000000200 */
[----:B------:R-:W-:Y:S03]  /*d990*/  LDSM.16.M88.4 R24, [R185+0x8000] ;  /* 0x00800000b918783b */ /* 0x000fe60000000200 */
[----:B------:R-:W-:Y:S08]  /*d9a0*/  HMMA.16816.F32 R32, R16, R48, R32 ;  /* 0x000000301020723c */ /* 0x000ff00000001820 */
[----:B------:R-:W-:Y:S01]  /*d9b0*/  HMMA.16816.F32 R36, R12, R66, R36 ;  /* 0x000000420c24723c */ /* 0x000fe20000001824 */
[----:B------:R-:W3:Y:S07]  /*d9c0*/  LDSM.16.M88.4 R64, [R0+0x2000] ;  /* 0x002000000040783b */ /* 0x000eee0000000200 */
[----:B-1----:R-:W-:Y:S08]  /*d9d0*/  HMMA.16816.F32 R20, R8, R56, R20 ;  /* 0x000000380814723c */ /* 0x002ff00000001814 */
[----:B------:R-:W-:Y:S01]  /*d9e0*/  HMMA.16816.F32 R40, R16, R50, R40 ;  /* 0x000000321028723c */ /* 0x000fe20000001828 */
[----:B------:R-:W1:Y:S07]  /*d9f0*/  LDSM.16.M88.4 R48, [R176+0x2800] ;  /* 0x00280000b030783b */ /* 0x000e6e0000000200 */
[----:B------:R-:W-:Y:S08]  /*da00*/  HMMA.16816.F32 R32, R12, R52, R32 ;  /* 0x000000340c20723c */ /* 0x000ff00000001820 */
[----:B------:R-:W-:Y:S01]  /*da10*/  HMMA.16816.F32 R36, R8, R58, R36 ;  /* 0x0000003a0824723c */ /* 0x000fe20000001824 */
[----:B------:R-:W4:Y:S07]  /*da20*/  LDSM.16.M88.4 R56, [R0+0x2800] ;  /* 0x002800000038783b */ /* 0x000f2e0000000200 */
[----:B--2---:R-:W-:Y:S01]  /*da30*/  HMMA.16816.F32 R16, R4, R68, R20 ;  /* 0x000000440410723c */ /* 0x004fe20000001814 */
[----:B------:R-:W2:Y:S07]  /*da40*/  LDSM.16.M88.4 R20, [R184+0x8000] ;  /* 0x00800000b814783b */ /* 0x000eae0000000200 */
[----:B------:R-:W-:Y:S01]  /*da50*/  HMMA.16816.F32 R40, R12, R54, R40 ;  /* 0x000000360c28723c */ /* 0x000fe20000001828 */
[----:B------:R-:W-:Y:S07]  /*da60*/  LDSM.16.M88.4 R52, [R177+0x2800] ;  /* 0x00280000b134783b */ /* 0x000fee0000000200 */
[----:B------:R-:W-:Y:S08]  /*da70*/  HMMA.16816.F32 R32, R8, R44, R32 ;  /* 0x0000002c0820723c */ /* 0x000ff00000001820 */
[----:B------:R-:W-:Y:S01]  /*da80*/  HMMA.16816.F32 R36, R4, R70, R36 ;  /* 0x000000460424723c */ /* 0x000fe20000001824 */
[----:B------:R-:W-:Y:S07]  /*da90*/  LDSM.16.M88.4 R68, [R0+0x3000] ;  /* 0x003000000044783b */ /* 0x000fee0000000200 */
[----:B---3--:R-:W-:Y:S01]  /*daa0*/  HMMA.16816.F32 R12, R28, R64, R16 ;  /* 0x000000401c0c723c */ /* 0x008fe20000001810 */
[----:B------:R-:W-:Y:S07]  /*dab0*/  LDSM.16.M88.4 R16, [R182+0xc000] ;  /* 0x00c00000b610783b */ /* 0x000fee0000000200 */
[----:B------:R-:W-:Y:S01]  /*dac0*/  HMMA.16816.F32 R40, R8, R46, R40 ;  /* 0x0000002e0828723c */ /* 0x000fe20000001828 */
[----:B------:R-:W3:Y:S07]  /*dad0*/  LDSM.16.M88.4 R44, [R3+0x2800] ;  /* 0x00280000032c783b */ /* 0x000eee0000000200 */
[----:B-1----:R-:W-:Y:S08]  /*dae0*/  HMMA.16816.F32 R32, R4, R48, R32 ;  /* 0x000000300420723c */ /* 0x002ff00000001820 */
[----:B------:R-:W-:Y:S01]  /*daf0*/  HMMA.16816.F32 R36, R28, R66, R36 ;  /* 0x000000421c24723c */ /* 0x000fe20000001824 */
[----:B------:R-:W1:Y:S07]  /*db00*/  LDSM.16.M88.4 R64, [R176+0x3000] ;  /* 0x00300000b040783b */ /* 0x000e6e0000000200 */
[----:B------:R-:W-:Y:S01]  /*db10*/  HMMA.16816.F32 R8, R24, R60, R12 ;  /* 0x0000003c1808723c */ /* 0x000fe2000000180c */
[----:B------:R-:W1:Y:S07]  /*db20*/  LDSM.16.M88.4 R12, [R183+0xc000] ;  /* 0x00c00000b70c783b */ /* 0x000e6e0000000200 */
[----:B------:R-:W-:Y:S01]  /*db30*/  HMMA.16816.F32 R40, R4, R50, R40 ;  /* 0x000000320428723c */ /* 0x000fe20000001828 */
[----:B------:R-:W1:Y:S07]  /*db40*/  LDSM.16.M88.4 R48, [R176+0x3800] ;  /* 0x00380000b030783b */ /* 0x000e6e0000000200 */
[----:B----4-:R-:W-:Y:S08]  /*db50*/  HMMA.16816.F32 R32, R28, R56, R32 ;  /* 0x000000381c20723c */ /* 0x010ff00000001820 */
[----:B------:R-:W-:Y:S01]  /*db60*/  HMMA.16816.F32 R36, R24, R62, R36 ;  /* 0x0000003e1824723c */ /* 0x000fe20000001824 */
[----:B------:R-:W-:Y:S07]  /*db70*/  LDSM.16.M88.4 R60, [R3+0x3000] ;  /* 0x00300000033c783b */ /* 0x000fee0000000200 */
[----:B--2---:R-:W-:Y:S01]  /*db80*/  HMMA.16816.F32 R4, R20, R72, R8 ;  /* 0x000000481404723c */ /* 0x004fe20000001808 */
[----:B------:R-:W2:Y:S07]  /*db90*/  LDSM.16.M88.4 R8, [R185+0xc000] ;  /* 0x00c00000b908783b */ /* 0x000eae0000000200 */
[----:B------:R-:W-:Y:S01]  /*dba0*/  HMMA.16816.F32 R40, R28, R58, R40 ;  /* 0x0000003a1c28723c */ /* 0x000fe20000001828 */
[----:B------:R-:W-:Y:S07]  /*dbb0*/  LDSM.16.M88.4 R56, [R177+0x3000] ;  /* 0x00300000b138783b */ /* 0x000fee0000000200 */
[----:B---3--:R-:W-:Y:S08]  /*dbc0*/  HMMA.16816.F32 R32, R24, R44, R32 ;  /* 0x0000002c1820723c */ /* 0x008ff00000001820 */
[----:B------:R-:W-:Y:S08]  /*dbd0*/  HMMA.16816.F32 R28, R20, R74, R36 ;  /* 0x0000004a141c723c */ /* 0x000ff00000001824 */
[----:B-1----:R-:W-:Y:S08]  /*dbe0*/  HMMA.16816.F32 R4, R16, R64, R4 ;  /* 0x000000401004723c */ /* 0x002ff00000001804 */
[----:B------:R-:W-:Y:S01]  /*dbf0*/  HMMA.16816.F32 R36, R24, R46, R40 ;  /* 0x0000002e1824723c */ /* 0x000fe20000001828 */
[----:B------:R-:W1:Y:S04]  /*dc00*/  LDSM.16.M88.4 R44, [R0+0x3800] ;  /* 0x00380000002c783b */ /* 0x000e680000000200 */
[----:B------:R-:W-:Y:S03]  /*dc10*/  LDSM.16.M88.4 R40, [R3+0x3800] ;  /* 0x003800000328783b */ /* 0x000fe60000000200 */
[----:B------:R-:W-:Y:S08]  /*dc20*/  HMMA.16816.F32 R32, R20, R52, R32 ;  /* 0x000000341420723c */ /* 0x000ff00000001820 */
[----:B------:R-:W-:Y:S08]  /*dc30*/  HMMA.16816.F32 R28, R16, R66, R28 ;  /* 0x00000042101c723c */ /* 0x000ff0000000181c */
[----:B------:R-:W-:Y:S01]  /*dc40*/  HMMA.16816.F32 R24, R12, R68, R4 ;  /* 0x000000440c18723c */ /* 0x000fe20000001804 */
[----:B------:R-:W3:Y:S07]  /*dc50*/  LDSM.16.M88.4 R4, [R184+0xc000] ;  /* 0x00c00000b804783b */ /* 0x000eee0000000200 */
[----:B------:R-:W-:Y:S08]  /*dc60*/  HMMA.16816.F32 R20, R20, R54, R36 ;  /* 0x000000361414723c */ /* 0x000ff00000001824 */
[----:B------:R-:W-:Y:S08]  /*dc70*/  HMMA.16816.F32 R36, R16, R48, R32 ;  /* 0x000000301024723c */ /* 0x000ff00000001820 */
[----:B------:R-:W-:Y:S08]  /*dc80*/  HMMA.16816.F32 R32, R12, R70, R28 ;  /* 0x000000460c20723c */ /* 0x000ff0000000181c */
[----:B--2---:R-:W-:Y:S08]  /*dc90*/  HMMA.16816.F32 R28, R8, R60, R24 ;  /* 0x0000003c081c723c */ /* 0x004ff00000001818 */
[----:B------:R-:W-:Y:S08]  /*dca0*/  HMMA.16816.F32 R16, R16, R50, R20 ;  /* 0x000000321010723c */ /* 0x000ff00000001814 */
[----:B-1----:R-:W-:Y:S08]  /*dcb0*/  HMMA.16816.F32 R20, R12, R44, R36 ;  /* 0x0000002c0c14723c */ /* 0x002ff00000001824 */
[----:B------:R-:W-:Y:S01]  /*dcc0*/  HMMA.16816.F32 R24, R8, R62, R32 ;  /* 0x0000003e0818723c */ /* 0x000fe20000001820 */
[----:B------:R-:W1:Y:S01]  /*dcd0*/  LDSM.16.M88.4 R32, [R177+0x3800] ;  /* 0x00380000b120783b */ /* 0x000e620000000200 */
[----:B------:R-:W-:-:S06]  /*dce0*/  DEPBAR.LE SB0, 0x0 ;  /* 0x000080000000791a */ /* 0x000fcc0000000000 */
[----:B---3--:R-:W-:Y:S08]  /*dcf0*/  HMMA.16816.F32 R28, R4, R56, R28 ;  /* 0x00000038041c723c */ /* 0x008ff0000000181c */
[----:B------:R-:W-:Y:S08]  /*dd00*/  HMMA.16816.F32 R12, R12, R46, R16 ;  /* 0x0000002e0c0c723c */ /* 0x000ff00000001810 */
[----:B------:R-:W-:Y:S08]  /*dd10*/  HMMA.16816.F32 R16, R8, R40, R20 ;  /* 0x000000280810723c */ /* 0x000ff00000001814 */
[----:B------:R-:W-:Y:S01]  /*dd20*/  HMMA.16816.F32 R20, R4, R58, R24 ;  /* 0x0000003a0414723c */ /* 0x000fe20000001818 */
[----:B------:R-:W-:-:S04]  /*dd30*/  FMUL.FTZ R0, R28, c[0x0][0x320] ;  /* 0x0000c8001c007a20 */ /* 0x000fc80000410000 */
[----:B------:R2:W3:Y:S03]  /*dd40*/  MUFU.TANH R26, R0 ;  /* 0x00000000001a7308 */ /* 0x0004e60000002400 */
[----:B------:R-:W-:Y:S08]  /*dd50*/  HMMA.16816.F32 R8, R8, R42, R12 ;  /* 0x0000002a0808723c */ /* 0x000ff0000000180c */
[----:B-1----:R-:W-:Y:S01]  /*dd60*/  HMMA.16816.F32 R12, R4, R32, R16 ;  /* 0x00000020040c723c */ /* 0x002fe20000001810 */
[----:B--2---:R-:W-:-:S04]  /*dd70*/  FMUL.FTZ R0, R29, c[0x0][0x320] ;  /* 0x0000c8001d007a20 */ /* 0x004fc80000410000 */
[----:B------:R1:W2:Y:S11]  /*dd80*/  MUFU.TANH R25, R0 ;  /* 0x0000000000197308 */ /* 0x0002b60000002400 */
[----:B------:R-:W-:Y:S01]  /*dd90*/  HMMA.16816.F32 R8, R4, R34, R8 ;  /* 0x000000220408723c */ /* 0x000fe20000001808 */
[----:B-1----:R-:W-:-:S04]  /*dda0*/  FMUL.FTZ R0, R30, c[0x0][0x320] ;  /* 0x0000c8001e007a20 */ /* 0x002fc80000410000 */
[----:B------:R1:W-:Y:S11]  /*ddb0*/  MUFU.TANH R24, R0 ;  /* 0x0000000000187308 */ /* 0x0003f60000002400 */
[----:B------:R-:W-:Y:S08]  /*ddc0*/  @!UPT UIADD3 URZ, URZ, URZ, URZ ;  /* 0x0000003f3f3ff290 */ /* 0x000ff0000fffe03f */
[----:B------:R-:W-:-:S04]  /*ddd0*/  FMUL.FTZ R2, R8, c[0x0][0x320] ;  /* 0x0000c80008027a20 */ /* 0x000fc80000410000 */
[----:B------:R-:W-:Y:S01]  /*dde0*/  MUFU.TANH R4, R2 ;  /* 0x0000000200047308 */ /* 0x000fe20000002400 */
[----:B-1----:R-:W-:-:S07]  /*ddf0*/  FMUL.FTZ R0, R31, c[0x0][0x320] ;  /* 0x0000c8001f007a20 */ /* 0x002fce0000410000 */
[----:B------:R1:W4:Y:S02]  /*de00*/  MUFU.TANH R3, R0 ;  /* 0x0000000000037308 */ /* 0x0003240000002400 */
[----:B-1----:R-:W-:-:S06]  /*de10*/  FMUL.FTZ R0, R20, c[0x0][0x320] ;  /* 0x0000c80014007a20 */ /* 0x002fcc0000410000 */
[----:B------:R1:W1:Y:S02]  /*de20*/  MUFU.TANH R17, R0 ;  /* 0x0000000000117308 */ /* 0x0002640000002400 */
[----:B-1----:R-:W-:-:S06]  /*de30*/  FMUL.FTZ R0, R21, c[0x0][0x320] ;  /* 0x0000c80015007a20 */ /* 0x002fcc0000410000 */
[----:B------:R1:W1:Y:S02]  /*de40*/  MUFU.TANH R21, R0 ;  /* 0x0000000000157308 */ /* 0x0002640000002400 */
[----:B-1----:R-:W-:-:S06]  /*de50*/  FMUL.FTZ R0, R22, c[0x0][0x320] ;  /* 0x0000c80016007a20 */ /* 0x002fcc0000410000 */
[----:B------:R1:W1:Y:S02]  /*de60*/  MUFU.TANH R20, R0 ;  /* 0x0000000000147308 */ /* 0x0002640000002400 */
[----:B-1----:R-:W-:-:S06]  /*de70*/  FMUL.FTZ R0, R23, c[0x0][0x320] ;  /* 0x0000c80017007a20 */ /* 0x002fcc0000410000 */
[----:B------:R1:W-:Y:S02]  /*de80*/  MUFU.TANH R19, R0 ;  /* 0x0000000000137308 */ /* 0x0003e40000002400 */
[----:B-1----:R-:W-:-:S06]  /*de90*/  FMUL.FTZ R0, R12, c[0x0][0x320] ;  /* 0x0000c8000c007a20 */ /* 0x002fcc0000410000 */
[----:B------:R1:W1:Y:S02]  /*dea0*/  MUFU.TANH R12, R0 ;  /* 0x00000000000c7308 */ /* 0x0002640000002400 */
[----:B-1----:R-:W-:-:S06]  /*deb0*/  FMUL.FTZ R0, R13, c[0x0][0x320] ;  /* 0x0000c8000d007a20 */ /* 0x002fcc0000410000 */
[----:B------:R1:W1:Y:S02]  /*dec0*/  MUFU.TANH R13, R0 ;  /* 0x00000000000d7308 */ /* 0x0002640000002400 */
[----:B-1----:R-:W-:-:S06]  /*ded0*/  FMUL.FTZ R0, R14, c[0x0][0x320] ;  /* 0x0000c8000e007a20 */ /* 0x002fcc0000410000 */
[----:B------:R1:W1:Y:S02]  /*dee0*/  MUFU.TANH R14, R0 ;  /* 0x00000000000e7308 */ /* 0x0002640000002400 */
[----:B-1----:R-:W-:Y:S01]  /*def0*/  IMAD.IADD R0, R76, 0x1, -R199 ;  /* 0x000000014c007824 */ /* 0x002fe200078e0ac7 */
[----:B------:R-:W-:Y:S04]  /*df00*/  BAR.SYNC.DEFER_BLOCKING 0x0 ;  /* 0x0000000000007b1d */ /* 0x000fe80000010000 */
[C---:B------:R-:W-:Y:S02]  /*df10*/  ISETP.GT.AND P1, PT, R0.reuse, RZ, PT ;  /* 0x000000ff0000720c */ /* 0x040fe40003f24270 */
[C---:B------:R-:W-:Y:S02]  /*df20*/  ISETP.GT.AND P0, PT, R0.reuse, 0x1, PT ;  /* 0x000000010000780c */ /* 0x040fe40003f04270 */
[----:B------:R-:W-:-:S02]  /*df30*/  ISETP.GT.AND P3, PT, R0, 0x8, PT ;  /* 0x000000080000780c */ /* 0x000fc40003f64270 */
[----:B---3--:R-:W-:Y:S02]  /*df40*/  FSEL R5, R26, -INF , P1 ;  /* 0xff8000001a057808 */ /* 0x008fe40000800000 */
[----:B--2---:R-:W-:Y:S02]  /*df50*/  FSEL R7, R25, -INF , P0 ;  /* 0xff80000019077808 */ /* 0x004fe40000000000 */
[----:B----4-:R-:W-:Y:S01]  /*df60*/  FSEL R18, R3, -INF , P0 ;  /* 0xff80000003127808 */ /* 0x010fe20000000000 */
[----:B------:R-:W-:Y:S01]  /*df70*/  FMUL.FTZ R3, R9, c[0x0][0x320] ;  /* 0x0000c80009037a20 */ /* 0x000fe20000410000 */
[C---:B------:R-:W-:Y:S02]  /*df80*/  ISETP.GT.AND P0, PT, R0.reuse, 0x9, PT ;  /* 0x000000090000780c */ /* 0x040fe40003f04270 */
[----:B------:R-:W-:Y:S02]  /*df90*/  FSEL R6, R17, -INF , P3 ;  /* 0xff80000011067808 */ /* 0x000fe40001800000 */
[----:B------:R-:W-:Y:S01]  /*dfa0*/  FMNMX.FTZ R2, R5, R7, !PT ;  /* 0x0000000705027209 */ /* 0x000fe20007810000 */
[----:B------:R-:W1:Y:S01]  /*dfb0*/  MUFU.TANH R3, R3 ;  /* 0x0000000300037308 */ /* 0x000e620000002400 */
[----:B------:R-:W-:-:S02]  /*dfc0*/  ISETP.GT.AND P2, PT, R0, 0x10, PT ;  /* 0x000000100000780c */ /* 0x000fc40003f44270 */
[----:B------:R-:W-:Y:S02]  /*dfd0*/  FSEL R9, R21, -INF , P0 ;  /* 0xff80000015097808 */ /* 0x000fe40000000000 */
[----:B------:R-:W-:Y:S02]  /*dfe0*/  FMNMX.FTZ R2, R6, R2, !PT ;  /* 0x0000000206027209 */ /* 0x000fe40007810000 */
[----:B------:R-:W-:Y:S02]  /*dff0*/  FSEL R17, R20, -INF , P3 ;  /* 0xff80000014117808 */ /* 0x000fe40001800000 */
        /* <DEDUP_REMOVED lines=8> */
[----:B------:R-:W-:-:S02]  /*e080*/  FSEL R22, R14, -INF , P2 ;  /* 0xff8000000e167808 */ /* 0x000fc40001000000 */
[----:B------:R-:W-:Y:S02]  /*e090*/  ISETP.GT.AND P0, PT, R0, 0x19, PT ;  /* 0x000000190000780c */ /* 0x000fe40003f04270 */
[----:B------:R-:W-:Y:S01]  /*e0a0*/  FSEL R14, R4, -INF , P1 ;  /* 0xff800000040e7808 */ /* 0x000fe20000800000 */
[----:B------:R-:W-:Y:S01]  /*e0b0*/  FMUL.FTZ R4, R11, c[0x0][0x320] ;  /* 0x0000c8000b047a20 */ /* 0x000fe20000410000 */
[----:B------:R-:W-:Y:S02]  /*e0c0*/  FMNMX.FTZ R0, R13, R2, !PT ;  /* 0x000000020d007209 */ /* 0x000fe40007810000 */
[----:B-1----:R-:W-:Y:S01]  /*e0d0*/  FSEL R20, R3, -INF , P0 ;  /* 0xff80000003147808 */ /* 0x002fe20000000000 */
[----:B------:R-:W-:Y:S01]  /*e0e0*/  FMUL.FTZ R3, R15, c[0x0][0x320] ;  /* 0x0000c8000f037a20 */ /* 0x000fe20000410000 */
[----:B------:R-:W-:Y:S01]  /*e0f0*/  FMNMX.FTZ R0, R14, R0, !PT ;  /* 0x000000000e007209 */ /* 0x000fe20007810000 */
[----:B------:R-:W1:Y:S01]  /*e100*/  MUFU.TANH R4, R4 ;  /* 0x0000000400047308 */ /* 0x000e620000002400 */
[----:B------:R-:W-:-:S02]  /*e110*/  LOP3.LUT P2, RZ, R219, 0x8, RZ, 0xc0, !PT ;  /* 0x00000008dbff7812 */ /* 0x000fc4000784c0ff */
[----:B------:R-:W-:-:S05]  /*e120*/  FMNMX.FTZ R0, R20, R0, !PT ;  /* 0x0000000014007209 */ /* 0x000fca0007810000 */
[----:B------:R-:W2:Y:S01]  /*e130*/  SHFL.BFLY PT, R2, R0, 0x2, 0x1f ;  /* 0x0c401f0000027f89 */ /* 0x000ea200000e0000 */
[----:B------:R3:W4:Y:S01]  /*e140*/  MUFU.TANH R15, R3 ;  /* 0x00000003000f7308 */ /* 0x0007220000002400 */
[----:B-1----:R-:W-:Y:S01]  /*e150*/  FSEL R23, R4, -INF , P0 ;  /* 0xff80000004177808 */ /* 0x002fe20000000000 */
[----:B---3--:R-:W-:Y:S01]  /*e160*/  FMUL.FTZ R3, R10, c[0x0][0x320] ;  /* 0x0000c8000a037a20 */ /* 0x008fe20000410000 */
[----:B----4-:R-:W-:-:S05]  /*e170*/  FSEL R10, R15, -INF , P3 ;  /* 0xff8000000f0a7808 */ /* 0x010fca0001800000 */
[----:B------:R1:W3:Y:S01]  /*e180*/  MUFU.TANH R8, R3 ;  /* 0x0000000300087308 */ /* 0x0002e20000002400 */
[----:B--2---:R-:W-:-:S05]  /*e190*/  FMNMX.FTZ R0, R0, R2, !PT ;  /* 0x0000000200007209 */ /* 0x004fca0007810000 */
[----:B------:R-:W2:Y:S01]  /*e1a0*/  SHFL.BFLY PT, R2, R0, 0x1, 0x1f ;  /* 0x0c201f0000027f89 */ /* 0x000ea200000e0000 */
[----:B-1----:R-:W-:Y:S02]  /*e1b0*/  FMNMX.FTZ R3, R16, R18, !PT ;  /* 0x0000001210037209 */ /* 0x002fe40007810000 */
[----:B---3--:R-:W-:Y:S02]  /*e1c0*/  FSEL R11, R8, -INF , P1 ;  /* 0xff800000080b7808 */ /* 0x008fe40000800000 */
[----:B------:R-:W-:-:S04]  /*e1d0*/  FMNMX.FTZ R3, R17, R3, !PT ;  /* 0x0000000311037209 */ /* 0x000fc80007810000 */
[----:B------:R-:W-:-:S04]  /*e1e0*/  FMNMX.FTZ R3, R21, R3, !PT ;  /* 0x0000000315037209 */ /* 0x000fc80007810000 */
[----:B------:R-:W-:-:S04]  /*e1f0*/  FMNMX.FTZ R3, R22, R3, !PT ;  /* 0x0000000316037209 */ /* 0x000fc80007810000 */
[----:B------:R-:W-:Y:S02]  /*e200*/  FMNMX.FTZ R3, R10, R3, !PT ;  /* 0x000000030a037209 */ /* 0x000fe40007810000 */
[----:B--2---:R-:W-:Y:S02]  /*e210*/  FMNMX.FTZ R135, R0, R2, !PT ;  /* 0x0000000200877209 */ /* 0x004fe40007810000 */
[----:B------:R-:W-:Y:S02]  /*e220*/  FMNMX.FTZ R3, R11, R3, !PT ;  /* 0x000000030b037209 */ /* 0x000fe40007810000 */
[C---:B------:R-:W-:Y:S01]  /*e230*/  FSETP.NEU.FTZ.AND P0, PT, R135.reuse, -INF , PT ;  /* 0xff8000008700780b */ /* 0x040fe20003f1d000 */
[----:B------:R-:W-:Y:S01]  /*e240*/  FMUL.FTZ R2, R135, c[0x0][0x2d0] ;  /* 0x0000b40087027a20 */ /* 0x000fe20000410000 */
[----:B------:R-:W-:-:S04]  /*e250*/  FMNMX.FTZ R3, R23, R3, !PT ;  /* 0x0000000317037209 */ /* 0x000fc80007810000 */
[----:B------:R-:W-:Y:S01]  /*e260*/  FSEL R2, R2, RZ, P0 ;  /* 0x000000ff02027208 */ /* 0x000fe20000000000 */
[----:B------:R-:W1:Y:S01]  /*e270*/  SHFL.BFLY PT, R4, R3, 0x2, 0x1f ;  /* 0x0c401f0003047f89 */ /* 0x000e6200000e0000 */
[----:B------:R-:W-:-:S03]  /*e280*/  ISETP.GT.AND P0, PT, R77, R207, PT ;  /* 0x000000cf4d00720c */ /* 0x000fc60003f04270 */
[----:B------:R-:W-:-:S04]  /*e290*/  FFMA.FTZ R0, R5, c[0x0][0x2d0], -R2 ;  /* 0x0000b40005007a23 */ /* 0x000fc80000010802 */
[----:B------:R1:W-:Y:S02]  /*e2a0*/  MUFU.EX2 R205, R0 ;  /* 0x0000000000cd7308 */ /* 0x0003e40000000800 */
[----:B-1----:R-:W-:Y:S01]  /*e2b0*/  FMNMX.FTZ R0, R3, R4, !PT ;  /* 0x0000000403007209 */ /* 0x002fe20007810000 */
[----:B------:R-:W-:-:S03]  /*e2c0*/  FFMA.FTZ R3, R7, c[0x0][0x2d0], -R2 ;  /* 0x0000b40007037a23 */ /* 0x000fc60000010802 */
[----:B------:R-:W-:Y:S01]  /*e2d0*/  @P0 IMAD.WIDE.U32 R4, R220, c[0x0][0x1e0], RZ ;  /* 0x00007800dc040a25 */ /* 0x000fe200078e00ff */
[----:B------:R-:W1:Y:S01]  /*e2e0*/  SHFL.BFLY PT, R8, R0, 0x1, 0x1f ;  /* 0x0c201f0000087f89 */ /* 0x000e6200000e0000 */
[----:B------:R2:W-:Y:S02]  /*e2f0*/  MUFU.EX2 R202, R3 ;  /* 0x0000000300ca7308 */ /* 0x0005e40000000800 */
[----:B------:R-:W-:-:S06]  /*e300*/  FFMA.FTZ R7, R12, c[0x0][0x2d0], -R2 ;  /* 0x0000b4000c077a23 */ /* 0x000fcc0000010802 */
[----:B------:R-:W-:Y:S01]  /*e310*/  MUFU.EX2 R203, R7 ;  /* 0x0000000700cb7308 */ /* 0x000fe20000000800 */
[----:B--2---:R-:W-:Y:S01]  /*e320*/  FFMA.FTZ R3, R6, c[0x0][0x2d0], -R2 ;  /* 0x0000b40006037a23 */ /* 0x004fe20000010802 */
[----:B------:R-:W-:-:S06]  /*e330*/  @P0 SHF.R.S32.HI R6, RZ, 0x1f, R220 ;  /* 0x0000001fff060819 */ /* 0x000fcc00000114dc */
[----:B------:R2:W-:Y:S01]  /*e340*/  MUFU.EX2 R201, R3 ;  /* 0x0000000300c97308 */ /* 0x0005e20000000800 */
[----:B------:R-:W-:Y:S01]  /*e350*/  @P0 IMAD R6, R6, c[0x0][0x1e0], RZ ;  /* 0x0000780006060a24 */ /* 0x000fe200078e02ff */
[----:B-1----:R-:W-:Y:S01]  /*e360*/  FMNMX.FTZ R8, R0, R8, !PT ;  /* 0x0000000800087209 */ /* 0x002fe20007810000 */
[----:B------:R-:W-:Y:S02]  /*e370*/  FFMA.FTZ R0, R13, c[0x0][0x2d0], -R2 ;  /* 0x0000b4000d007a23 */ /* 0x000fe40000010802 */
[----:B------:R-:W-:-:S03]  /*e380*/  @P0 IMAD R6, R220, c[0x0][0x1e4], R6 ;  /* 0x00007900dc060a24 */ /* 0x000fc600078e0206 */
[----:B------:R1:W3:Y:S01]  /*e390*/  MUFU.EX2 R200, R0 ;  /* 0x0000000000c87308 */ /* 0x0002e20000000800 */
[----:B------:R-:W-:Y:S02]  /*e3a0*/  @P0 IMAD.IADD R5, R5, 0x1, R6 ;  /* 0x0000000105050824 */ /* 0x000fe400078e0206 */
[----:B--2---:R-:W-:-:S05]  /*e3b0*/  FFMA.FTZ R3, R9, c[0x0][0x2d0], -R2 ;  /* 0x0000b40009037a23 */ /* 0x004fca0000010802 */
[----:B------:R2:W4:Y:S01]  /*e3c0*/  MUFU.EX2 R204, R3 ;  /* 0x0000000300cc7308 */ /* 0x0005220000000800 */
[----:B-1----:R-:W-:Y:S01]  /*e3d0*/  FMUL.FTZ R0, R8, c[0x0][0x2d0] ;  /* 0x0000b40008007a20 */ /* 0x002fe20000410000 */
[----:B---3--:R-:W-:Y:S02]  /*e3e0*/  F2FP.PACK_AB R128, R200, R203 ;  /* 0x000000cbc880723e */ /* 0x008fe400000000ff */
[----:B--2---:R-:W-:Y:S02]  /*e3f0*/  @P0 LEA R3, P1, R4, R212, 0x5 ;  /* 0x000000d404030211 */ /* 0x004fe400078228ff */
[----:B----4-:R-:W-:Y:S02]  /*e400*/  F2FP.PACK_AB R6, R204, R201 ;  /* 0x000000c9cc06723e */ /* 0x010fe400000000ff */
[----:B------:R-:W-:Y:S02]  /*e410*/  @P0 LEA.HI.X R5, R4, R210, R5, 0x5, P1 ;  /* 0x000000d204050211 */ /* 0x000fe400008f2c05 */
[----:B------:R-:W-:-:S04]  /*e420*/  @P0 LEA R4, P1, R3, c[0x0][0x1c8], 0x1 ;  /* 0x0000720003040a11 */ /* 0x000fc800078208ff */
[----:B------:R-:W-:Y:S01]  /*e430*/  @P0 LEA.HI.X R5, R3, c[0x0][0x1cc], R5, 0x1, P1 ;  /* 0x0000730003050a11 */ /* 0x000fe200008f0c05 */
[--C-:B------:R-:W-:Y:S01]  /*e440*/  FFMA.FTZ R3, R14, c[0x0][0x2d0], -R2.reuse ;  /* 0x0000b4000e037a23 */ /* 0x100fe20000010802 */
[----:B------:R-:W-:Y:S01]  /*e450*/  FSETP.NEU.FTZ.AND P1, PT, R8, -INF , PT ;  /* 0xff8000000800780b */ /* 0x000fe20003f3d000 */
[----:B------:R-:W-:Y:S02]  /*e460*/  FFMA.FTZ R2, R20, c[0x0][0x2d0], -R2 ;  /* 0x0000b40014027a23 */ /* 0x000fe40000010802 */
[----:B------:R1:W-:Y:S01]  /*e470*/  MUFU.EX2 R191, R3 ;  /* 0x0000000300bf7308 */ /* 0x0003e20000000800 */
[----:B------:R-:W-:Y:S01]  /*e480*/  FSEL R0, R0, RZ, P1 ;  /* 0x000000ff00007208 */ /* 0x000fe20000800000 */
[----:B------:R2:W-:Y:S04]  /*e490*/  @P0 LDGSTS.E.BYPASS.LTC128B.128 [R188+0xc080], [R4.64], !P2 ;  /* 0x0c08000004bc0fae */ /* 0x0005e8000d101d46 */
[----:B------:R2:W-:Y:S02]  /*e4a0*/  @P0 LDGSTS.E.BYPASS.LTC128B.128 [R188+0xd080], [R4.64+0x80], !P6 ;  /* 0x0d08008004bc0fae */ /* 0x0005e4000f101d46 */
[----:B------:R3:W4:Y:S02]  /*e4b0*/  MUFU.EX2 R190, R2 ;  /* 0x0000000200be7308 */ /* 0x0007240000000800 */
[----:B------:R2:W-:Y:S04]  /*e4c0*/  @P0 LDGSTS.E.BYPASS.LTC128B.128 [R188+0xe080], [R4.64+0x100], !P4 ;  /* 0x0e08010004bc0fae */ /* 0x0005e8000e101d46 */
[----:B------:R2:W-:Y:S01]  /*e4d0*/  @P0 LDGSTS.E.BYPASS.LTC128B.128 [R188+0xf080], [R4.64+0x180], !P5 ;  /* 0x0f08018004bc0fae */ /* 0x0005e2000e901d46 */
[----:B------:R-:W-:Y:S01]  /*e4e0*/  ISETP.GE.AND P0, PT, R220, R207, PT ;  /* 0x000000cfdc00720c */ /* 0x000fe20003f06270 */
[----:B-1----:R-:W-:-:S02]  /*e4f0*/  FFMA.FTZ R3, R16, c[0x0][0x2d0], -R0 ;  /* 0x0000b40010037a23 */ /* 0x002fc40000010800 */
[----:B------:R-:W1:Y:S02]  /*e500*/  LDSM.16.MT88.4 R12, [R178] ;  /* 0x00000000b20c783b */ /* 0x000e640000004200 */
[----:B------:R2:W-:Y:S02]  /*e510*/  MUFU.EX2 R189, R3 ;  /* 0x0000000300bd7308 */ /* 0x0005e40000000800 */
[----:B------:R-:W-:Y:S01]  /*e520*/  LDSM.16.MT88.4 R24, [R181] ;  /* 0x00000000b518783b */ /* 0x000fe20000004200 */
[--C-:B---3--:R-:W-:Y:S01]  /*e530*/  FFMA.FTZ R2, R22, c[0x0][0x2d0], -R0.reuse ;  /* 0x0000b40016027a23 */ /* 0x108fe20000010800 */
[----:B----4-:R-:W-:Y:S02]  /*e540*/  F2FP.PACK_AB R130, R190, R191 ;  /* 0x000000bfbe82723e */ /* 0x010fe400000000ff */
[----:B------:R-:W-:Y:S02]  /*e550*/  LDSM.16.MT88.4 R148, [R178+0x800] ;  /* 0x00080000b294783b */ /* 0x000fe40000004200 */
[----:B------:R3:W-:Y:S02]  /*e560*/  MUFU.EX2 R186, R2 ;  /* 0x0000000200ba7308 */ /* 0x0007e40000000800 */
[----:B------:R-:W-:Y:S04]  /*e570*/  LDSM.16.MT88.4 R156, [R179+0x800] ;  /* 0x00080000b39c783b */ /* 0x000fe80000004200 */
[----:B------:R-:W-:Y:S01]  /*e580*/  LDSM.16.MT88.4 R32, [R181+0x800] ;  /* 0x00080000b520783b */ /* 0x000fe20000004200 */
[----:B--2---:R-:W-:-:S03]  /*e590*/  FFMA.FTZ R3, R18, c[0x0][0x2d0], -R0 ;  /* 0x0000b40012037a23 */ /* 0x004fc60000010800 */
[----:B------:R-:W-:Y:S01]  /*e5a0*/  LDSM.16.MT88.4 R56, [R181+0x1000] ;  /* 0x00100000b538783b */ /* 0x000fe20000004200 */
[----:B------:R2:W4:Y:S01]  /*e5b0*/  MUFU.EX2 R143, R3 ;  /* 0x00000003008f7308 */ /* 0x0005220000000800 */
[----:B------:R-:W-:Y:S02]  /*e5c0*/  F2FP.PACK_AB R4, R202, R205 ;  /* 0x000000cdca04723e */ /* 0x000fe400000000ff */
[----:B------:R-:W-:Y:S01]  /*e5d0*/  LDSM.16.MT88.4 R36, [R180] ;  /* 0x00000000b424783b */ /* 0x000fe20000004200 */
[----:B---3--:R-:W-:-:S03]  /*e5e0*/  FFMA.FTZ R2, R10, c[0x0][0x2d0], -R0 ;  /* 0x0000b4000a027a23 */ /* 0x008fc60000010800 */
[----:B------:R-:W-:Y:S01]  /*e5f0*/  LDSM.16.MT88.4 R48, [R179+0x1000] ;  /* 0x00100000b330783b */ /* 0x000fe20000004200 */
[----:B------:R3:W1:Y:S03]  /*e600*/  MUFU.EX2 R136, R2 ;  /* 0x0000000200887308 */ /* 0x0006660000000800 */
[----:B------:R-:W-:Y:S04]  /*e610*/  LDSM.16.MT88.4 R40, [R178+0x1000] ;  /* 0x00100000b228783b */ /* 0x000fe80000004200 */
[----:B------:R-:W-:Y:S01]  /*e620*/  LDSM.16.MT88.4 R64, [R180+0x800] ;  /* 0x00080000b440783b */ /* 0x000fe20000004200 */
[----:B--2---:R-:W-:Y:S01]  /*e630*/  FFMA.FTZ R3, R17, c[0x0][0x2d0], -R0 ;  /* 0x0000b40011037a23 */ /* 0x004fe20000010800 */
[----:B----4-:R-:W-:-:S02]  /*e640*/  F2FP.PACK_AB R5, R143, R189 ;  /* 0x000000bd8f05723e */ /* 0x010fc400000000ff */
[----:B------:R-:W2:Y:S01]  /*e650*/  LDSM.16.MT88.4 R16, [R179] ;  /* 0x00000000b310783b */ /* 0x000ea20000004200 */
[----:B------:R4:W-:Y:S03]  /*e660*/  MUFU.EX2 R137, R3 ;  /* 0x0000000300897308 */ /* 0x0009e60000000800 */
[----:B------:R-:W2:Y:S01]  /*e670*/  LDSM.16.MT88.4 R60, [R181+0x1800] ;  /* 0x00180000b53c783b */ /* 0x000ea20000004200 */
[--C-:B---3--:R-:W-:Y:S01]  /*e680*/  FFMA.FTZ R2, R11, c[0x0][0x2d0], -R0.reuse ;  /* 0x0000b4000b027a23 */ /* 0x108fe20000010800 */
[----:B-1----:R-:W-:Y:S02]  /*e690*/  F2FP.PACK_AB R129, R136, R186 ;  /* 0x000000ba8881723e */ /* 0x002fe400000000ff */
[----:B------:R-:W1:Y:S01]  /*e6a0*/  LDSM.16.MT88.4 R68, [R180+0x1000] ;  /* 0x00100000b444783b */ /* 0x000e620000004200 */
[----:B------:R3:W-:Y:S03]  /*e6b0*/  MUFU.EX2 R10, R2 ;  /* 0x00000002000a7308 */ /* 0x0007e60000000800 */
[----:B------:R-:W-:Y:S04]  /*e6c0*/  LDSM.16.MT88.4 R72, [R178+0x2000] ;  /* 0x00200000b248783b */ /* 0x000fe80000004200 */
[----:B------:R-:W-:Y:S01]  /*e6d0*/  LDSM.16.MT88.4 R80, [R179+0x2000] ;  /* 0x00200000b350783b */ /* 0x000fe20000004200 */
[----:B----4-:R-:W-:-:S02]  /*e6e0*/  FFMA.FTZ R3, R21, c[0x0][0x2d0], -R0 ;  /* 0x0000b40015037a23 */ /* 0x010fc40000010800 */
[----:B------:R-:W-:Y:S01]  /*e6f0*/  FFMA.FTZ R0, R23, c[0x0][0x2d0], -R0 ;  /* 0x0000b40017007a23 */ /* 0x000fe20000010800 */
[----:B------:R-:W-:Y:S01]  /*e700*/  LDSM.16.MT88.4 R84, [R180+0x1800] ;  /* 0x00180000b454783b */ /* 0x000fe20000004200 */
[----:B------:R-:W4:Y:S03]  /*e710*/  MUFU.EX2 R187, R3 ;  /* 0x0000000300bb7308 */ /* 0x000f260000000800 */
[----:B------:R-:W-:Y:S01]  /*e720*/  LDSM.16.MT88.4 R88, [R181+0x2000] ;  /* 0x00200000b558783b */ /* 0x000fe20000004200 */
[----:B---3--:R-:W-:-:S03]  /*e730*/  FADD.FTZ R2, R205, R202 ;  /* 0x000000cacd027221 */ /* 0x008fc60000010000 */
[----:B------:R-:W-:Y:S01]  /*e740*/  LDSM.16.MT88.4 R116, [R178+0x3000] ;  /* 0x00300000b274783b */ /* 0x000fe20000004200 */
[----:B------:R-:W3:Y:S03]  /*e750*/  MUFU.EX2 R9, R0 ;  /* 0x0000000000097308 */ /* 0x000ee60000000800 */
[----:B-----5:R-:W-:Y:S04]  /*e760*/  LDSM.16.MT88.4 R112, [R179+0x3000] ;  /* 0x00300000b370783b */ /* 0x020fe80000004200 */
[----:B------:R-:W-:Y:S01]  /*e770*/  LDSM.16.MT88.4 R96, [R180+0x2000] ;  /* 0x00200000b460783b */ /* 0x000fe20000004200 */
[----:B----4-:R-:W-:Y:S01]  /*e780*/  F2FP.PACK_AB R7, R187, R137 ;  /* 0x00000089bb07723e */ /* 0x010fe200000000ff */
[----:B------:R-:W-:-:S02]  /*e790*/  FADD.FTZ R3, R201, R2 ;  /* 0x00000002c9037221 */ /* 0x000fc40000010000 */
[----:B------:R-:W-:Y:S04]  /*e7a0*/  LDSM.16.MT88.4 R120, [R181+0x2800] ;  /* 0x00280000b578783b */ /* 0x000fe80000004200 */
[----:B------:R-:W-:Y:S01]  /*e7b0*/  HMMA.16816.F32 R144, R4, R12, RZ ;  /* 0x0000000c0490723c */ /* 0x000fe200000018ff */
[----:B---3--:R-:W-:Y:S01]  /*e7c0*/  F2FP.PACK_AB R131, R9, R10 ;  /* 0x0000000a0983723e */ /* 0x008fe200000000ff */
[----:B------:R-:W-:Y:S01]  /*e7d0*/  LDSM.16.MT88.4 R108, [R181+0x3000] ;  /* 0x00300000b56c783b */ /* 0x000fe20000004200 */
[----:B------:R-:W-:-:S03]  /*e7e0*/  FADD.FTZ R0, R189, R143 ;  /* 0x0000008fbd007221 */ /* 0x000fc60000010000 */
[----:B------:R-:W-:Y:S01]  /*e7f0*/  LDSM.16.MT88.4 R104, [R180+0x3000] ;  /* 0x00300000b468783b */ /* 0x000fe20000004200 */
[----:B------:R-:W-:Y:S01]  /*e800*/  FADD.FTZ R2, R137, R0 ;  /* 0x0000000089027221 */ /* 0x000fe20000010000 */
[C---:B------:R-:W-:Y:S01]  /*e810*/  HMMA.16816.F32 R12, R4.reuse, R14, RZ ;  /* 0x0000000e040c723c */ /* 0x040fe200000018ff */
[----:B------:R-:W-:Y:S01]  /*e820*/  FADD.FTZ R0, R204, R3 ;  /* 0x00000003cc007221 */ /* 0x000fe20000010000 */
[----:B------:R-:W-:Y:S01]  /*e830*/  LDSM.16.MT88.4 R172, [R180+0x2800] ;  /* 0x00280000b4ac783b */ /* 0x000fe20000004200 */
[----:B------:R-:W-:Y:S02]  /*e840*/  FADD.FTZ R2, R187, R2 ;  /* 0x00000002bb027221 */ /* 0x000fe40000010000 */
[----:B------:R-:W-:Y:S01]  /*e850*/  FADD.FTZ R0, R203, R0 ;  /* 0x00000000cb007221 */ /* 0x000fe20000010000 */
[----:B------:R-:W-:Y:S01]  /*e860*/  LDSM.16.MT88.4 R192, [R178+0x3800] ;  /* 0x00380000b2c0783b */ /* 0x000fe20000004200 */
[----:B------:R-:W-:Y:S01]  /*e870*/  FADD.FTZ R2, R186, R2 ;  /* 0x00000002ba027221 */ /* 0x000fe20000010000 */
[----:B--2---:R-:W-:Y:S01]  /*e880*/  HMMA.16816.F32 R152, R4, R16, RZ ;  /* 0x000000100498723c */ /* 0x004fe200000018ff */
[----:B------:R-:W-:Y:S01]  /*e890*/  FADD.FTZ R0, R200, R0 ;  /* 0x00000000c8007221 */ /* 0x000fe20000010000 */
[----:B------:R-:W0:Y:S01]  /*e8a0*/  LDGDEPBAR ;  /* 0x00000000000079af */ /* 0x000e220000000000 */
[----:B------:R-:W-:-:S02]  /*e8b0*/  FADD.FTZ R2, R136, R2 ;  /* 0x0000000288027221 */ /* 0x000fc40000010000 */
[----:B------:R-:W-:Y:S02]  /*e8c0*/  FADD.FTZ R0, R191, R0 ;  /* 0x00000000bf007221 */ /* 0x000fe40000010000 */
[----:B------:R-:W-:Y:S01]  /*e8d0*/  FADD.FTZ R2, R10, R2 ;  /* 0x000000020a027221 */ /* 0x000fe20000010000 */
[C---:B------:R-:W-:Y:S08]  /*e8e0*/  HMMA.16816.F32 R16, R4.reuse, R18, RZ ;  /* 0x000000120410723c */ /* 0x040ff000000018ff */
[C---:B------:R-:W-:Y:S08]  /*e8f0*/  HMMA.16816.F32 R20, R4.reuse, R24, RZ ;  /* 0x000000180414723c */ /* 0x040ff000000018ff */
[----:B------:R-:W-:Y:S08]  /*e900*/  HMMA.16816.F32 R24, R4, R26, RZ ;  /* 0x0000001a0418723c */ /* 0x000ff000000018ff */
[C---:B------:R-:W-:Y:S08]  /*e910*/  HMMA.16816.F32 R144, R128.reuse, R148, R144 ;  /* 0x000000948090723c */ /* 0x040ff00000001890 */
[C---:B------:R-:W-:Y:S01]  /*e920*/  HMMA.16816.F32 R148, R128.reuse, R150, R12 ;  /* 0x000000968094723c */ /* 0x040fe2000000180c */
[----:B------:R-:W2:Y:S07]  /*e930*/  LDSM.16.MT88.4 R12, [R179+0x1800] ;  /* 0x00180000b30c783b */ /* 0x000eae0000004200 */
[C---:B------:R-:W-:Y:S08]  /*e940*/  HMMA.16816.F32 R152, R128.reuse, R156, R152 ;  /* 0x0000009c8098723c */ /* 0x040ff00000001898 */
[C---:B------:R-:W-:Y:S01]  /*e950*/  HMMA.16816.F32 R156, R128.reuse, R158, R16 ;  /* 0x0000009e809c723c */ /* 0x040fe20000001810 */
[----:B------:R-:W3:Y:S07]  /*e960*/  LDSM.16.MT88.4 R16, [R178+0x1800] ;  /* 0x00180000b210783b */ /* 0x000eee0000004200 */
[C---:B------:R-:W-:Y:S08]  /*e970*/  HMMA.16816.F32 R20, R128.reuse, R32, R20 ;  /* 0x000000208014723c */ /* 0x040ff00000001814 */
[----:B------:R-:W-:Y:S08]  /*e980*/  HMMA.16816.F32 R24, R128, R34, R24 ;  /* 0x000000228018723c */ /* 0x000ff00000001818 */
[C---:B------:R-:W-:Y:S08]  /*e990*/  HMMA.16816.F32 R52, R4.reuse, R56, RZ ;  /* 0x000000380434723c */ /* 0x040ff000000018ff */
[C---:B------:R-:W-:Y:S08]  /*e9a0*/  HMMA.16816.F32 R28, R4.reuse, R36, RZ ;  /* 0x00000024041c723c */ /* 0x040ff000000018ff */
[C---:B------:R-:W-:Y:S08]  /*e9b0*/  HMMA.16816.F32 R32, R4.reuse, R38, RZ ;  /* 0x000000260420723c */ /* 0x040ff000000018ff */
[C---:B------:R-:W-:Y:S08]  /*e9c0*/  HMMA.16816.F32 R56, R4.reuse, R58, RZ ;  /* 0x0000003a0438723c */ /* 0x040ff000000018ff */
[C---:B------:R-:W-:Y:S08]  /*e9d0*/  HMMA.16816.F32 R44, R4.reuse, R48, RZ ;  /* 0x00000030042c723c */ /* 0x040ff000000018ff */
[C---:B------:R-:W-:Y:S08]  /*e9e0*/  HMMA.16816.F32 R36, R4.reuse, R40, RZ ;  /* 0x000000280424723c */ /* 0x040ff000000018ff */
[C---:B------:R-:W-:Y:S08]  /*e9f0*/  HMMA.16816.F32 R48, R4.reuse, R50, RZ ;  /* 0x000000320430723c */ /* 0x040ff000000018ff */
[----:B------:R-:W-:Y:S08]  /*ea00*/  HMMA.16816.F32 R40, R4, R42, RZ ;  /* 0x0000002a0428723c */ /* 0x000ff000000018ff */
[C---:B------:R-:W-:Y:S08]  /*ea10*/  HMMA.16816.F32 R28, R128.reuse, R64, R28 ;  /* 0x00000040801c723c */ /* 0x040ff0000000181c */
[C---:B------:R-:W-:Y:S08]  /*ea20*/  HMMA.16816.F32 R32, R128.reuse, R66, R32 ;  /* 0x000000428020723c */ /* 0x040ff00000001820 */
[C---:B------:R-:W-:Y:S08]  /*ea30*/  HMMA.16816.F32 R52, R128.reuse, R60, R52 ;  /* 0x0000003c8034723c */ /* 0x040ff00000001834 */
[----:B------:R-:W-:Y:S08]  /*ea40*/  HMMA.16816.F32 R56, R128, R62, R56 ;  /* 0x0000003e8038723c */ /* 0x000ff00000001838 */
[C---:B-1----:R-:W-:Y:S08]  /*ea50*/  HMMA.16816.F32 R60, R4.reuse, R68, RZ ;  /* 0x00000044043c723c */ /* 0x042ff000000018ff */
[----:B------:R-:W-:Y:S08]  /*ea60*/  HMMA.16816.F32 R64, R4, R70, RZ ;  /* 0x000000460440723c */ /* 0x000ff000000018ff */
[C---:B--2---:R-:W-:Y:S08]  /*ea70*/  HMMA.16816.F32 R44, R128.reuse, R12, R44 ;  /* 0x0000000c802c723c */ /* 0x044ff0000000182c */
[C---:B------:R-:W-:Y:S01]  /*ea80*/  HMMA.16816.F32 R48, R128.reuse, R14, R48 ;  /* 0x0000000e8030723c */ /* 0x040fe20000001830 */
[----:B------:R-:W1:Y:S07]  /*ea90*/  LDSM.16.MT88.4 R12, [R178+0x2800] ;  /* 0x00280000b20c783b */ /* 0x000e6e0000004200 */
[C---:B---3--:R-:W-:Y:S08]  /*eaa0*/  HMMA.16816.F32 R36, R128.reuse, R16, R36 ;  /* 0x000000108024723c */ /* 0x048ff00000001824 */
[----:B------:R-:W-:Y:S01]  /*eab0*/  HMMA.16816.F32 R40, R128, R18, R40 ;  /* 0x000000128028723c */ /* 0x000fe20000001828 */
[----:B------:R-:W2:Y:S07]  /*eac0*/  LDSM.16.MT88.4 R16, [R179+0x2800] ;  /* 0x00280000b310783b */ /* 0x000eae0000004200 */
[C---:B------:R-:W-:Y:S08]  /*ead0*/  HMMA.16816.F32 R68, R4.reuse, R72, RZ ;  /* 0x000000480444723c */ /* 0x040ff000000018ff */
[C---:B------:R-:W-:Y:S08]  /*eae0*/  HMMA.16816.F32 R72, R4.reuse, R74, RZ ;  /* 0x0000004a0448723c */ /* 0x040ff000000018ff */
[C---:B------:R-:W-:Y:S08]  /*eaf0*/  HMMA.16816.F32 R76, R4.reuse, R80, RZ ;  /* 0x00000050044c723c */ /* 0x040ff000000018ff */
[----:B------:R-:W-:Y:S08]  /*eb00*/  HMMA.16816.F32 R80, R4, R82, RZ ;  /* 0x000000520450723c */ /* 0x000ff000000018ff */
[C---:B------:R-:W-:Y:S08]  /*eb10*/  HMMA.16816.F32 R60, R128.reuse, R84, R60 ;  /* 0x00000054803c723c */ /* 0x040ff0000000183c */
[----:B------:R-:W-:Y:S08]  /*eb20*/  HMMA.16816.F32 R64, R128, R86, R64 ;  /* 0x000000568040723c */ /* 0x000ff00000001840 */
[C---:B------:R-:W-:Y:S08]  /*eb30*/  HMMA.16816.F32 R84, R4.reuse, R88, RZ ;  /* 0x000000580454723c */ /* 0x040ff000000018ff */
[----:B------:R-:W-:Y:S08]  /*eb40*/  HMMA.16816.F32 R88, R4, R90, RZ ;  /* 0x0000005a0458723c */ /* 0x000ff000000018ff */
[C---:B-1----:R-:W-:Y:S08]  /*eb50*/  HMMA.16816.F32 R68, R128.reuse, R12, R68 ;  /* 0x0000000c8044723c */ /* 0x042ff00000001844 */
[C---:B------:R-:W-:Y:S08]  /*eb60*/  HMMA.16816.F32 R72, R128.reuse, R14, R72 ;  /* 0x0000000e8048723c */ /* 0x040ff00000001848 */
[C---:B--2---:R-:W-:Y:S08]  /*eb70*/  HMMA.16816.F32 R76, R128.reuse, R16, R76 ;  /* 0x00000010804c723c */ /* 0x044ff0000000184c */
[----:B------:R-:W-:Y:S08]  /*eb80*/  HMMA.16816.F32 R80, R128, R18, R80 ;  /* 0x000000128050723c */ /* 0x000ff00000001850 */
[C---:B------:R-:W-:Y:S08]  /*eb90*/  HMMA.16816.F32 R100, R4.reuse, R116, RZ ;  /* 0x000000740464723c */ /* 0x040ff000000018ff */
[C---:B------:R-:W-:Y:S08]  /*eba0*/  HMMA.16816.F32 R12, R4.reuse, R118, RZ ;  /* 0x00000076040c723c */ /* 0x040ff000000018ff */
[C---:B------:R-:W-:Y:S08]  /*ebb0*/  HMMA.16816.F32 R16, R4.reuse, R112, RZ ;  /* 0x000000700410723c */ /* 0x040ff000000018ff */
[C---:B------:R-:W-:Y:S01]  /*ebc0*/  HMMA.16816.F32 R116, R4.reuse, R114, RZ ;  /* 0x000000720474723c */ /* 0x040fe200000018ff */
[----:B------:R-:W1:Y:S07]  /*ebd0*/  LDSM.16.MT88.4 R112, [R179+0x3800] ;  /* 0x00380000b370783b */ /* 0x000e6e0000004200 */
[----:B------:R-:W-:Y:S08]  /*ebe0*/  HMMA.16816.F32 R92, R4, R96, RZ ;  /* 0x00000060045c723c */ /* 0x000ff000000018ff */
[C---:B------:R-:W-:Y:S08]  /*ebf0*/  HMMA.16816.F32 R84, R128.reuse, R120, R84 ;  /* 0x000000788054723c */ /* 0x040ff00000001854 */
[----:B------:R-:W-:Y:S01]  /*ec00*/  HMMA.16816.F32 R88, R128, R122, R88 ;  /* 0x0000007a8058723c */ /* 0x000fe20000001858 */
[----:B------:R-:W2:Y:S07]  /*ec10*/  LDSM.16.MT88.4 R120, [R181+0x3800] ;  /* 0x00380000b578783b */ /* 0x000eae0000004200 */
[C---:B------:R-:W-:Y:S08]  /*ec20*/  HMMA.16816.F32 R96, R4.reuse, R98, RZ ;  /* 0x000000620460723c */ /* 0x040ff000000018ff */
[C---:B------:R-:W-:Y:S08]  /*ec30*/  HMMA.16816.F32 R124, R4.reuse, R108, RZ ;  /* 0x0000006c047c723c */ /* 0x040ff000000018ff */
[C---:B------:R-:W-:Y:S08]  /*ec40*/  HMMA.16816.F32 R160, R4.reuse, R110, RZ ;  /* 0x0000006e04a0723c */ /* 0x040ff000000018ff */
[C---:B------:R-:W-:Y:S08]  /*ec50*/  HMMA.16816.F32 R164, R4.reuse, R104, RZ ;  /* 0x0000006804a4723c */ /* 0x040ff000000018ff */
[----:B------:R-:W-:Y:S01]  /*ec60*/  HMMA.16816.F32 R168, R4, R106, RZ ;  /* 0x0000006a04a8723c */ /* 0x000fe200000018ff */
[----:B------:R-:W3:Y:S07]  /*ec70*/  LDSM.16.MT88.4 R4, [R180+0x3800] ;  /* 0x00380000b404783b */ /* 0x000eee0000004200 */
[C---:B-1----:R-:W-:Y:S08]  /*ec80*/  HMMA.16816.F32 R108, R128.reuse, R112, R16 ;  /* 0x00000070806c723c */ /* 0x042ff00000001810 */
[C---:B------:R-:W-:Y:S08]  /*ec90*/  HMMA.16816.F32 R112, R128.reuse, R114, R116 ;  /* 0x000000728070723c */ /* 0x040ff00000001874 */
[C---:B--2---:R-:W-:Y:S08]  /*eca0*/  HMMA.16816.F32 R116, R128.reuse, R120, R124 ;  /* 0x000000788074723c */ /* 0x044ff0000000187c */
[C---:B------:R-:W-:Y:S08]  /*ecb0*/  HMMA.16816.F32 R92, R128.reuse, R172, R92 ;  /* 0x000000ac805c723c */ /* 0x040ff0000000185c */
[C---:B------:R-:W-:Y:S08]  /*ecc0*/  HMMA.16816.F32 R96, R128.reuse, R174, R96 ;  /* 0x000000ae8060723c */ /* 0x040ff00000001860 */
[C---:B------:R-:W-:Y:S08]  /*ecd0*/  HMMA.16816.F32 R100, R128.reuse, R192, R100 ;  /* 0x000000c08064723c */ /* 0x040ff00000001864 */
[C---:B------:R-:W-:Y:S07]  /*ece0*/  HMMA.16816.F32 R104, R128.reuse, R194, R12 ;  /* 0x000000c28068723c */ /* 0x040fee000000180c */
[----:B------:R-:W-:Y:S01]  /*ecf0*/  FADD.FTZ R195, R190, R0 ;  /* 0x00000000bec37221 */ /* 0x000fe20000010000 */
[----:B------:R-:W-:Y:S01]  /*ed00*/  HMMA.16816.F32 R120, R128, R122, R160 ;  /* 0x0000007a8078723c */ /* 0x000fe200000018a0 */
[----:B------:R-:W-:-:S07]  /*ed10*/  FADD.FTZ R194, R9, R2 ;  /* 0x0000000209c27221 */ /* 0x000fce0000010000 */
[C---:B---3--:R-:W-:Y:S08]  /*ed20*/  HMMA.16816.F32 R124, R128.reuse, R4, R164 ;  /* 0x00000004807c723c */ /* 0x048ff000000018a4 */
[----:B------:R-:W-:Y:S01]  /*ed30*/  HMMA.16816.F32 R128, R128, R6, R168 ;  /* 0x000000068080723c */ /* 0x000fe200000018a8 */
[----:B------:R-:W-:Y:S07]  /*ed40*/  @!UPT UIADD3 URZ, URZ, URZ, URZ ;  /* 0x0000003f3f3ff290 */ /* 0x000fee000fffe03f */
[----:B------:R-:W-:Y:S11]  /*ed50*/  @!P0 BRA `(.L_x_228) ;  /* 0x00001ff000008947 */ /* 0x000ff60003800000 */
[----:B------:R-:W-:Y:S02]  /*ed60*/  MOV R189, R220 ;  /* 0x000000dc00bd7202 */ /* 0x000fe40000000f00 */
[----:B------:R-:W-:-:S02]  /*ed70*/  MOV R137, R8 ;  /* 0x0000000800897202 */ /* 0x000fc40000000f00 */
[----:B------:R-:W-:Y:S02]  /*ed80*/  MOV R136, R135 ;  /* 0x0000008700887202 */ /* 0x000fe40000000f00 */
.L_x_229:
[----:B------:R-:W-:Y:S04]  /*ed90*/  DEPBAR.LE SB0, 0x0 ;  /* 0x000080000000791a */ /* 0x000fe80000000000 */
[----:B------:R-:W-:Y:S01]  /*eda0*/  WARPSYNC 0xffffffff ;  /* 0xffffffff00007948 */ /* 0x000fe20003800000 */
[----:B------:R-:W-:Y:S01]  /*edb0*/  BAR.SYNC.DEFER_BLOCKING 0x0 ;  /* 0x0000000000007b1d */ /* 0x000fe20000010000 */
[----:B------:R-:W-:Y:S02]  /*edc0*/  R2P PR, R216, 0x6 ;  /* 0x00000006d8007804 */ /* 0x000fe40000000000 */
[----:B------:R-:W-:Y:S02]  /*edd0*/  SHF.R.S32.HI R2, RZ, 0x1f, R189 ;  /* 0x0000001fff027819 */ /* 0x000fe400000114bd */
[----:B------:R-:W-:Y:S02]  /*ede0*/  IADD3 R0, R176, 0x20, RZ ;  /* 0x00000020b0007810 */ /* 0x000fe40007ffe0ff */
[----:B------:R-:W-:Y:S01]  /*edf0*/  ISETP.GE.AND P3, PT, R132, c[0x0][0x1d4], PT ;  /* 0x0000750084007a0c */ /* 0x000fe20003f66270 */
[----:B------:R-:W-:Y:S01]  /*ee00*/  IMAD R3, R2, c[0x0][0x208], RZ ;  /* 0x0000820002037a24 */ /* 0x000fe200078e02ff */
[----:B------:R-:W-:Y:S02]  /*ee10*/  ISETP.GE.AND P4, PT, R134, c[0x0][0x1d4], PT ;  /* 0x0000750086007a0c */ /* 0x000fe40003f86270 */
[----:B------:R-:W-:Y:S01]  /*ee20*/  ISETP.GE.AND P5, PT, R196, c[0x0][0x1d4], PT ;  /* 0x00007500c4007a0c */ /* 0x000fe20003fa6270 */
[----:B------:R-:W-:Y:S01]  /*ee30*/  IMAD R3, R189, c[0x0][0x20c], R3 ;  /* 0x00008300bd037a24 */ /* 0x000fe200078e0203 */
[----:B------:R-:W-:Y:S02]  /*ee40*/  ISETP.GE.AND P6, PT, R197, c[0x0][0x1d4], PT ;  /* 0x00007500c5007a0c */ /* 0x000fe40003fc6270 */
[----:B------:R-:W-:Y:S01]  /*ee50*/  @P1 IADD3 R0, R176, -0x20, RZ ;  /* 0xffffffe0b0001810 */ /* 0x000fe20007ffe0ff */
[----:B------:R-:W-:Y:S08]  /*ee60*/  LDSM.16.M88.4 R16, [R182] ;  /* 0x00000000b610783b */ /* 0x000ff00000000200 */
[----:B------:R-:W1:Y:S08]  /*ee70*/  LDSM.16.M88.4 R8, [R176] ;  /* 0x00000000b008783b */ /* 0x000e700000000200 */
[----:B------:R-:W2:Y:S08]  /*ee80*/  LDSM.16.M88.4 R160, [R176+0x800] ;  /* 0x00080000b0a0783b */ /* 0x000eb00000000200 */
[----:B------:R-:W-:Y:S08]  /*ee90*/  LDSM.16.M88.4 R164, [R183] ;  /* 0x00000000b7a4783b */ /* 0x000ff00000000200 */
[----:B------:R-:W3:Y:S08]  /*eea0*/  LDSM.16.M88.4 R168, [R0] ;  /* 0x0000000000a8783b */ /* 0x000ef00000000200 */
[----:B------:R-:W4:Y:S01]  /*eeb0*/  LDSM.16.M88.4 R172, [R0+0x800] ;  /* 0x0008000000ac783b */ /* 0x000f220000000200 */
[C---:B-1----:R-:W-:Y:S08]  /*eec0*/  HMMA.16816.F32 R4, R16.reuse, R8, RZ ;  /* 0x000000081004723c */ /* 0x042ff000000018ff */
[C---:B------:R-:W-:Y:S08]  /*eed0*/  HMMA.16816.F32 R8, R16.reuse, R10, RZ ;  /* 0x0000000a1008723c */ /* 0x040ff000000018ff */
[C---:B--2---:R-:W-:Y:S07]  /*eee0*/  HMMA.16816.F32 R12, R16.reuse, R160, RZ ;  /* 0x000000a0100c723c */ /* 0x044fee00000018ff */
[----:B------:R-:W-:Y:S01]  /*eef0*/  IMAD.WIDE.U32 R160, R189, c[0x0][0x208], RZ ;  /* 0x00008200bda07a25 */ /* 0x000fe200078e00ff */
[----:B------:R-:W-:Y:S04]  /*ef00*/  HMMA.16816.F32 R16, R16, R162, RZ ;  /* 0x000000a21010723c */ /* 0x000fe800000018ff */
[C---:B------:R-:W-:Y:S02]  /*ef10*/  LEA R2, P0, R160.reuse, R214, 0x5 ;  /* 0x000000d6a0027211 */ /* 0x040fe400078028ff */
[----:B------:R-:W-:Y:S02]  /*ef20*/  IADD3 R3, R161, R3, RZ ;  /* 0x00000003a1037210 */ /* 0x000fe40007ffe0ff */
[C---:B---3--:R-:W-:Y:S05]  /*ef30*/  HMMA.16816.F32 R4, R164.reuse, R168, R4 ;  /* 0x000000a8a404723c */ /* 0x048fea0000001804 */
[----:B------:R-:W-:Y:S02]  /*ef40*/  LEA.HI.X R3, R160, R218, R3, 0x5, P0 ;  /* 0x000000daa0037211 */ /* 0x000fe400000f2c03 */
[C---:B------:R-:W-:Y:S01]  /*ef50*/  LEA R186, P0, R2.reuse, c[0x0][0x1f8], 0x1 ;  /* 0x00007e0002ba7a11 */ /* 0x040fe200078008ff */
[C---:B------:R-:W-:Y:S04]  /*ef60*/  HMMA.16816.F32 R8, R164.reuse, R170, R8 ;  /* 0x000000aaa408723c */ /* 0x040fe80000001808 */
[----:B------:R-:W-:Y:S02]  /*ef70*/  LEA.HI.X R187, R2, c[0x0][0x1fc], R3, 0x1, P0 ;  /* 0x00007f0002bb7a11 */ /* 0x000fe400000f0c03 */
[C---:B------:R-:W-:Y:S02]  /*ef80*/  IADD3 R2, R176.reuse, 0x40, RZ ;  /* 0x00000040b0027810 */ /* 0x040fe40007ffe0ff */
[C---:B----4-:R-:W-:Y:S01]  /*ef90*/  HMMA.16816.F32 R12, R164.reuse, R172, R12 ;  /* 0x000000aca40c723c */ /* 0x050fe2000000180c */
[----:B------:R-:W-:Y:S01]  /*efa0*/  @!PT LDS RZ, [RZ] ;  /* 0x00000000fffff984 */ /* 0x000fe20000000800 */
[----:B------:R-:W-:Y:S01]  /*efb0*/  @!PT LDS RZ, [RZ] ;  /* 0x00000000fffff984 */ /* 0x000fe20000000800 */
[----:B------:R-:W-:Y:S01]  /*efc0*/  @!PT LDS RZ, [RZ] ;  /* 0x00000000fffff984 */ /* 0x000fe20000000800 */
[----:B------:R1:W-:Y:S02]  /*efd0*/  LDGSTS.E.BYPASS.LTC128B.128 [R188+0x8080], [R186.64], !P3 ;  /* 0x08080000babc7fae */ /* 0x0003e4000d901d46 */
[C---:B------:R-:W-:Y:S02]  /*efe0*/  ISETP.GT.AND P0, PT, R189.reuse, R207, PT ;  /* 0x000000cfbd00720c */ /* 0x040fe40003f04270 */
[----:B------:R-:W-:Y:S02]  /*eff0*/  @P2 IADD3 R2, R176, -0x40, RZ ;  /* 0xffffffc0b0022810 */ /* 0x000fe40007ffe0ff */
[----:B------:R-:W-:Y:S01]  /*f000*/  IADD3 R189, R189, -0x1, RZ ;  /* 0xffffffffbdbd7810 */ /* 0x000fe20007ffe0ff */
[----:B------:R-:W-:Y:S01]  /*f010*/  HMMA.16816.F32 R16, R164, R174, R16 ;  /* 0x000000aea410723c */ /* 0x000fe20000001810 */
[----:B------:R1:W-:Y:S08]  /*f020*/  LDGSTS.E.BYPASS.LTC128B.128 [R188+0x9080], [R186.64+0x80], !P4 ;  /* 0x09080080babc7fae */ /* 0x0003f0000e101d46 */
[----:B------:R1:W-:Y:S08]  /*f030*/  LDGSTS.E.BYPASS.LTC128B.128 [R188+0xa080], [R186.64+0x100], !P5 ;  /* 0x0a080100babc7fae */ /* 0x0003f0000e901d46 */
[----:B------:R1:W-:Y:S08]  /*f040*/  LDGSTS.E.BYPASS.LTC128B.128 [R188+0xb080], [R186.64+0x180], !P6 ;  /* 0x0b080180babc7fae */ /* 0x0003f0000f101d46 */
[----:B------:R-:W-:Y:S08]  /*f050*/  LDSM.16.M88.4 R160, [R185] ;  /* 0x00000000b9a0783b */ /* 0x000ff00000000200 */
[----:B------:R-:W2:Y:S08]  /*f060*/  LDSM.16.M88.4 R168, [R2] ;  /* 0x0000000002a8783b */ /* 0x000eb00000000200 */
[----:B------:R-:W3:Y:S08]  /*f070*/  LDSM.16.M88.4 R164, [R2+0x800] ;  /* 0x0008000002a4783b */ /* 0x000ef00000000200 */
[----:B------:R-:W0:Y:S08]  /*f080*/  LDGDEPBAR ;  /* 0x00000000000079af */ /* 0x000e300000000000 */
[----:B------:R-:W-:Y:S01]  /*f090*/  LDSM.16.M88.4 R172, [R177] ;  /* 0x00000000b1ac783b */ /* 0x000fe20000000200 */
[C---:B--2---:R-:W-:Y:S08]  /*f0a0*/  HMMA.16816.F32 R4, R160.reuse, R168, R4 ;  /* 0x000000a8a004723c */ /* 0x044ff00000001804 */
[C---:B------:R-:W-:Y:S01]  /*f0b0*/  HMMA.16816.F32 R8, R160.reuse, R170, R8 ;  /* 0x000000aaa008723c */ /* 0x040fe20000001808 */
[----:B------:R-:W2:Y:S07]  /*f0c0*/  LDSM.16.M88.4 R168, [R184] ;  /* 0x00000000b8a8783b */ /* 0x000eae0000000200 */
[C---:B---3--:R-:W-:Y:S08]  /*f0d0*/  HMMA.16816.F32 R12, R160.reuse, R164, R12 ;  /* 0x000000a4a00c723c */ /* 0x048ff0000000180c */
[----:B------:R-:W-:Y:S01]  /*f0e0*/  HMMA.16816.F32 R16, R160, R166, R16 ;  /* 0x000000a6a010723c */ /* 0x000fe20000001810 */
[----:B------:R-:W3:Y:S08]  /*f0f0*/  LDSM.16.M88.4 R160, [R177+0x800] ;  /* 0x00080000b1a0783b */ /* 0x000ef00000000200 */
[----:B------:R-:W-:Y:S01]  /*f100*/  LDSM.16.M88.4 R164, [R182+0x4000] ;  /* 0x00400000b6a4783b */ /* 0x000fe20000000200 */
[C---:B--2---:R-:W-:Y:S08]  /*f110*/  HMMA.16816.F32 R4, R168.reuse, R172, R4 ;  /* 0x000000aca804723c */ /* 0x044ff00000001804 */
[C---:B------:R-:W-:Y:S01]  /*f120*/  HMMA.16816.F32 R8, R168.reuse, R174, R8 ;  /* 0x000000aea808723c */ /* 0x040fe20000001808 */
[----:B------:R-:W2:Y:S07]  /*f130*/  LDSM.16.M88.4 R172, [R176+0x1000] ;  /* 0x00100000b0ac783b */ /* 0x000eae0000000200 */
        /* <DEDUP_REMOVED lines=79> */
[----:B------:R-:W3:Y:S01]  /*f630*/  LDSM.16.M88.4 R160, [R177+0x3800] ;  /* 0x00380000b1a0783b */ /* 0x000ee20000000200 */
[----:B------:R-:W-:Y:S07]  /*f640*/  DEPBAR.LE SB0, 0x0 ;  /* 0x000080000000791a */ /* 0x000fee0000000000 */
[----:B------:R-:W-:Y:S01]  /*f650*/  BAR.SYNC.DEFER_BLOCKING 0x0 ;  /* 0x0000000000007b1d */ /* 0x000fe20000010000 */
[C---:B--2---:R-:W-:Y:S08]  /*f660*/  HMMA.16816.F32 R4, R168.reuse, R172, R4 ;  /* 0x000000aca804723c */ /* 0x044ff00000001804 */
[C---:B------:R-:W-:Y:S08]  /*f670*/  HMMA.16816.F32 R8, R168.reuse, R174, R8 ;  /* 0x000000aea808723c */ /* 0x040ff00000001808 */
[C---:B---3--:R-:W-:Y:S08]  /*f680*/  HMMA.16816.F32 R12, R168.reuse, R160, R12 ;  /* 0x000000a0a80c723c */ /* 0x048ff0000000180c */
[----:B------:R-:W-:Y:S04]  /*f690*/  HMMA.16816.F32 R16, R168, R162, R16 ;  /* 0x000000a2a810723c */ /* 0x000fe80000001810 */
[----:B------:R-:W-:Y:S04]  /*f6a0*/  FMUL.FTZ R0, R4, c[0x0][0x320] ;  /* 0x0000c80004007a20 */ /* 0x000fe80000410000 */
[----:B------:R2:W-:Y:S11]  /*f6b0*/  MUFU.TANH R165, R0 ;  /* 0x0000000000a57308 */ /* 0x0005f60000002400 */
[----:B------:R-:W-:Y:S05]  /*f6c0*/  @!UPT UIADD3 URZ, URZ, URZ, URZ ;  /* 0x0000003f3f3ff290 */ /* 0x000fea000fffe03f */
[----:B------:R-:W-:Y:S04]  /*f6d0*/  FMUL.FTZ R2, R18, c[0x0][0x320] ;  /* 0x0000c80012027a20 */ /* 0x000fe80000410000 */
[----:B------:R-:W-:Y:S01]  /*f6e0*/  MUFU.TANH R143, R2 ;  /* 0x00000002008f7308 */ /* 0x000fe20000002400 */
[----:B--2---:R-:W-:Y:S09]  /*f6f0*/  FMUL.FTZ R0, R5, c[0x0][0x320] ;  /* 0x0000c80005007a20 */ /* 0x004ff20000410000 */
[----:B------:R2:W-:Y:S02]  /*f700*/  MUFU.TANH R164, R0 ;  /* 0x0000000000a47308 */ /* 0x0005e40000002400 */
[----:B--2---:R-:W-:Y:S08]  /*f710*/  FMUL.FTZ R0, R6, c[0x0][0x320] ;  /* 0x0000c80006007a20 */ /* 0x004ff00000410000 */
[----:B------:R2:W3:Y:S02]  /*f720*/  MUFU.TANH R166, R0 ;  /* 0x0000000000a67308 */ /* 0x0004e40000002400 */
[----:B--2---:R-:W-:Y:S01]  /*f730*/  FMUL.FTZ R0, R7, c[0x0][0x320] ;  /* 0x0000c80007007a20 */ /* 0x004fe20000410000 */
[----:B---3--:R-:W-:Y:S07]  /*f740*/  FMNMX.FTZ R3, R166, R137, !PT ;  /* 0x00000089a6037209 */ /* 0x008fee0007810000 */
[----:B------:R2:W3:Y:S02]  /*f750*/  MUFU.TANH R167, R0 ;  /* 0x0000000000a77308 */ /* 0x0004e40000002400 */
[----:B--2---:R-:W-:Y:S01]  /*f760*/  FMUL.FTZ R0, R8, c[0x0][0x320] ;  /* 0x0000c80008007a20 */ /* 0x004fe20000410000 */
[----:B---3--:R-:W-:Y:S07]  /*f770*/  FMNMX.FTZ R3, R167, R3, !PT ;  /* 0x00000003a7037209 */ /* 0x008fee0007810000 */
[----:B------:R2:W3:Y:S02]  /*f780*/  MUFU.TANH R6, R0 ;  /* 0x0000000000067308 */ /* 0x0004e40000002400 */
[----:B--2---:R-:W-:Y:S08]  /*f790*/  FMUL.FTZ R0, R9, c[0x0][0x320] ;  /* 0x0000c80009007a20 */ /* 0x004ff00000410000 */
[----:B------:R2:W4:Y:S02]  /*f7a0*/  MUFU.TANH R8, R0 ;  /* 0x0000000000087308 */ /* 0x0005240000002400 */
[----:B--2---:R-:W-:Y:S08]  /*f7b0*/  FMUL.FTZ R0, R10, c[0x0][0x320] ;  /* 0x0000c8000a007a20 */ /* 0x004ff00000410000 */
[----:B------:R2:W5:Y:S02]  /*f7c0*/  MUFU.TANH R9, R0 ;  /* 0x0000000000097308 */ /* 0x0005640000002400 */
[----:B--2---:R-:W-:Y:S08]  /*f7d0*/  FMUL.FTZ R0, R11, c[0x0][0x320] ;  /* 0x0000c8000b007a20 */ /* 0x004ff00000410000 */
[----:B------:R2:W-:Y:S02]  /*f7e0*/  MUFU.TANH R10, R0 ;  /* 0x00000000000a7308 */ /* 0x0005e40000002400 */
[----:B--2---:R-:W-:Y:S08]  /*f7f0*/  FMUL.FTZ R0, R12, c[0x0][0x320] ;  /* 0x0000c8000c007a20 */ /* 0x004ff00000410000 */
[----:B------:R2:W1:Y:S02]  /*f800*/  MUFU.TANH R162, R0 ;  /* 0x0000000000a27308 */ /* 0x0004640000002400 */
[----:B--2---:R-:W-:Y:S08]  /*f810*/  FMUL.FTZ R0, R13, c[0x0][0x320] ;  /* 0x0000c8000d007a20 */ /* 0x004ff00000410000 */
[----:B------:R2:W1:Y:S02]  /*f820*/  MUFU.TANH R163, R0 ;  /* 0x0000000000a37308 */ /* 0x0004640000002400 */
[----:B--2---:R-:W-:Y:S08]  /*f830*/  FMUL.FTZ R0, R14, c[0x0][0x320] ;  /* 0x0000c8000e007a20 */ /* 0x004ff00000410000 */
[----:B------:R2:W1:Y:S02]  /*f840*/  MUFU.TANH R190, R0 ;  /* 0x0000000000be7308 */ /* 0x0004640000002400 */
[----:B--2---:R-:W-:Y:S08]  /*f850*/  FMUL.FTZ R0, R15, c[0x0][0x320] ;  /* 0x0000c8000f007a20 */ /* 0x004ff00000410000 */
[----:B------:R2:W-:Y:S02]  /*f860*/  MUFU.TANH R191, R0 ;  /* 0x0000000000bf7308 */ /* 0x0005e40000002400 */
[----:B--2---:R-:W-:Y:S08]  /*f870*/  FMUL.FTZ R0, R16, c[0x0][0x320] ;  /* 0x0000c80010007a20 */ /* 0x004ff00000410000 */
[----:B------:R2:W1:Y:S02]  /*f880*/  MUFU.TANH R192, R0 ;  /* 0x0000000000c07308 */ /* 0x0004640000002400 */
[----:B--2---:R-:W-:Y:S08]  /*f890*/  FMUL.FTZ R0, R17, c[0x0][0x320] ;  /* 0x0000c80011007a20 */ /* 0x004ff00000410000 */
[----:B------:R2:W1:Y:S02]  /*f8a0*/  MUFU.TANH R193, R0 ;  /* 0x0000000000c17308 */ /* 0x0004640000002400 */
[----:B--2---:R-:W-:Y:S04]  /*f8b0*/  FMNMX.FTZ R0, R165, R136, !PT ;  /* 0x00000088a5007209 */ /* 0x004fe80007810000 */
[----:B------:R-:W-:Y:S01]  /*f8c0*/  FMNMX.FTZ R2, R164, R0, !PT ;  /* 0x00000000a4027209 */ /* 0x000fe20007810000 */
[----:B------:R-:W-:Y:S03]  /*f8d0*/  FMUL.FTZ R0, R19, c[0x0][0x320] ;  /* 0x0000c80013007a20 */ /* 0x000fe60000410000 */
[----:B---3--:R-:W-:Y:S01]  /*f8e0*/  FMNMX.FTZ R2, R6, R2, !PT ;  /* 0x0000000206027209 */ /* 0x008fe20007810000 */
[----:B------:R4:W2:Y:S03]  /*f8f0*/  MUFU.TANH R160, R0 ;  /* 0x0000000000a07308 */ /* 0x0008a60000002400 */
[----:B----4-:R-:W-:Y:S02]  /*f900*/  FMNMX.FTZ R0, R8, R2, !PT ;  /* 0x0000000208007209 */ /* 0x010fe40007810000 */
[----:B-----5:R-:W-:Y:S02]  /*f910*/  FMNMX.FTZ R2, R9, R3, !PT ;  /* 0x0000000309027209 */ /* 0x020fe40007810000 */
[----:B-1----:R-:W-:Y:S02]  /*f920*/  FMNMX.FTZ R0, R162, R0, !PT ;  /* 0x00000000a2007209 */ /* 0x002fe40007810000 */
[----:B------:R-:W-:Y:S02]  /*f930*/  FMNMX.FTZ R2, R10, R2, !PT ;  /* 0x000000020a027209 */ /* 0x000fe40007810000 */
[----:B------:R-:W-:Y:S02]  /*f940*/  FMNMX.FTZ R0, R163, R0, !PT ;  /* 0x00000000a3007209 */ /* 0x000fe40007810000 */
[----:B------:R-:W-:Y:S02]  /*f950*/  FMNMX.FTZ R2, R190, R2, !PT ;  /* 0x00000002be027209 */ /* 0x000fe40007810000 */
[----:B------:R-:W-:Y:S02]  /*f960*/  FMNMX.FTZ R3, R192, R0, !PT ;  /* 0x00000000c0037209 */ /* 0x000fe40007810000 */
[----:B------:R-:W-:Y:S02]  /*f970*/  FMNMX.FTZ R0, R191, R2, !PT ;  /* 0x00000002bf007209 */ /* 0x000fe40007810000 */
[----:B------:R-:W-:Y:S02]  /*f980*/  FMNMX.FTZ R3, R193, R3, !PT ;  /* 0x00000003c1037209 */ /* 0x000fe40007810000 */
[----:B------:R-:W-:Y:S03]  /*f990*/  FMNMX.FTZ R0, R143, R0, !PT ;  /* 0x000000008f007209 */ /* 0x000fe60007810000 */
[----:B------:R-:W1:Y:S01]  /*f9a0*/  SHFL.BFLY PT, R4, R3, 0x2, 0x1f ;  /* 0x0c401f0003047f89 */ /* 0x000e6200000e0000 */
[----:B--2---:R-:W-:Y:S07]  /*f9b0*/  FMNMX.FTZ R0, R160, R0, !PT ;  /* 0x00000000a0007209 */ /* 0x004fee0007810000 */
[----:B------:R-:W2:Y:S01]  /*f9c0*/  SHFL.BFLY PT, R2, R0, 0x2, 0x1f ;  /* 0x0c401f0000027f89 */ /* 0x000ea200000e0000 */
[----:B-1----:R-:W-:Y:S07]  /*f9d0*/  FMNMX.FTZ R4, R3, R4, !PT ;  /* 0x0000000403047209 */ /* 0x002fee0007810000 */
[----:B------:R-:W1:Y:S01]  /*f9e0*/  SHFL.BFLY PT, R5, R4, 0x1, 0x1f ;  /* 0x0c201f0004057f89 */ /* 0x000e6200000e0000 */
[----:B--2---:R-:W-:Y:S07]  /*f9f0*/  FMNMX.FTZ R0, R0, R2, !PT ;  /* 0x0000000200007209 */ /* 0x004fee0007810000 */
[----:B------:R-:W2:Y:S01]  /*fa00*/  SHFL.BFLY PT, R3, R0, 0x1, 0x1f ;  /* 0x0c201f0000037f89 */ /* 0x000ea200000e0000 */
[----:B-1----:R-:W-:Y:S05]  /*fa10*/  FMNMX.FTZ R135, R4, R5, !PT ;  /* 0x0000000504877209 */ /* 0x002fea0007810000 */
[C---:B------:R-:W-:Y:S02]  /*fa20*/  FMUL.FTZ R161, R135.reuse, c[0x0][0x2d0] ;  /* 0x0000b40087a17a20 */ /* 0x040fe40000410000 */
[----:B------:R-:W-:Y:S01]  /*fa30*/  FADD.FTZ R2, -R135, R136 ;  /* 0x0000008887027221 */ /* 0x000fe20000010100 */
[----:B--2---:R-:W-:Y:S01]  /*fa40*/  FMNMX.FTZ R3, R0, R3, !PT ;  /* 0x0000000300037209 */ /* 0x004fe20007810000 */
[--C-:B------:R-:W-:Y:S02]  /*fa50*/  FFMA.FTZ R4, R165, c[0x0][0x2d0], -R161.reuse ;  /* 0x0000b400a5047a23 */ /* 0x100fe400000108a1 */
[--C-:B------:R-:W-:Y:S02]  /*fa60*/  FFMA.FTZ R5, R6, c[0x0][0x2d0], -R161.reuse ;  /* 0x0000b40006057a23 */ /* 0x100fe400000108a1 */
[----:B------:R1:W-:Y:S01]  /*fa70*/  MUFU.EX2 R187, R4 ;  /* 0x0000000400bb7308 */ /* 0x0003e20000000800 */
[C---:B------:R-:W-:Y:S02]  /*fa80*/  FMUL.FTZ R136, R3.reuse, c[0x0][0x2d0] ;  /* 0x0000b40003887a20 */ /* 0x040fe40000410000 */
[----:B------:R-:W-:Y:S02]  /*fa90*/  FMUL.FTZ R0, R2, c[0x0][0x2d0] ;  /* 0x0000b40002007a20 */ /* 0x000fe40000410000 */
[--C-:B------:R-:W-:Y:S05]  /*faa0*/  FFMA.FTZ R8, R8, c[0x0][0x2d0], -R161.reuse ;  /* 0x0000b40008087a23 */ /* 0x100fea00000108a1 */
[----:B------:R-:W-:Y:S10]  /*fab0*/  MUFU.EX2 R175, R5 ;  /* 0x0000000500af7308 */ /* 0x000ff40000000800 */
[----:B------:R2:W3:Y:S01]  /*fac0*/  MUFU.EX2 R2, R0 ;  /* 0x0000000000027308 */ /* 0x0004e20000000800 */
[----:B-1----:R-:W-:Y:S09]  /*fad0*/  FFMA.FTZ R4, R164, c[0x0][0x2d0], -R161 ;  /* 0x0000b400a4047a23 */ /* 0x002ff200000108a1 */
[----:B------:R1:W-:Y:S10]  /*fae0*/  MUFU.EX2 R186, R4 ;  /* 0x0000000400ba7308 */ /* 0x0003f40000000800 */
[----:B------:R4:W-:Y:S01]  /*faf0*/  MUFU.EX2 R174, R8 ;  /* 0x0000000800ae7308 */ /* 0x0009e20000000800 */
[----:B--2---:R-:W-:Y:S02]  /*fb00*/  FADD.FTZ R0, -R3, R137 ;  /* 0x0000008903007221 */ /* 0x004fe40000010100 */
[----:B---3--:R-:W-:Y:S02]  /*fb10*/  FMUL.FTZ R16, R2, R156 ;  /* 0x0000009c02107220 */ /* 0x008fe40000410000 */
[----:B------:R-:W-:Y:S02]  /*fb20*/  FMUL.FTZ R0, R0, c[0x0][0x2d0] ;  /* 0x0000b40000007a20 */ /* 0x000fe40000410000 */
[C---:B------:R-:W-:Y:S02]  /*fb30*/  FMUL.FTZ R17, R2.reuse, R157 ;  /* 0x0000009d02117220 */ /* 0x040fe40000410000 */
[C---:B------:R-:W-:Y:S01]  /*fb40*/  FMUL.FTZ R20, R2.reuse, R20 ;  /* 0x0000001402147220 */ /* 0x040fe20000410000 */
[----:B-1----:R-:W-:Y:S01]  /*fb50*/  @P0 SHF.R.S32.HI R4, RZ, 0x1f, R189 ;  /* 0x0000001fff040819 */ /* 0x002fe200000114bd */
[----:B------:R-:W1:Y:S01]  /*fb60*/  MUFU.EX2 R0, R0 ;  /* 0x0000000000007308 */ /* 0x000e620000000800 */
[C---:B------:R-:W-:Y:S02]  /*fb70*/  FMUL.FTZ R21, R2.reuse, R21 ;  /* 0x0000001502157220 */ /* 0x040fe40000410000 */
[----:B------:R-:W-:Y:S02]  /*fb80*/  FMUL.FTZ R24, R2, R24 ;  /* 0x0000001802187220 */ /* 0x000fe40000410000 */
[----:B------:R-:W-:Y:S02]  /*fb90*/  @P0 IMAD R6, R4, c[0x0][0x1e0], RZ ;  /* 0x0000780004060a24 */ /* 0x000fe400078e02ff */
[C---:B------:R-:W-:Y:S04]  /*fba0*/  @P0 IMAD.WIDE.U32 R4, R189.reuse, c[0x0][0x1e0], RZ ;  /* 0x00007800bd040a25 */ /* 0x040fe800078e00ff */
[----:B------:R-:W-:Y:S01]  /*fbb0*/  @P0 IMAD R7, R189, c[0x0][0x1e4], R6 ;  /* 0x00007900bd070a24 */ /* 0x000fe200078e0206 */
[----:B------:R-:W-:Y:S01]  /*fbc0*/  @P0 LEA R6, P1, R4, R212, 0x5 ;  /* 0x000000d404060211 */ /* 0x000fe200078228ff */
[C---:B----4-:R-:W-:Y:S02]  /*fbd0*/  FMUL.FTZ R8, R2.reuse, R148 ;  /* 0x0000009402087220 */ /* 0x050fe40000410000 */
[----:B------:R-:W-:Y:S01]  /*fbe0*/  FMUL.FTZ R25, R2, R25 ;  /* 0x0000001902197220 */ /* 0x000fe20000410000 */
[----:B------:R-:W-:Y:S01]  /*fbf0*/  @P0 IADD3 R7, R5, R7, RZ ;  /* 0x0000000705070210 */ /* 0x000fe20007ffe0ff */
[--C-:B------:R-:W-:Y:S02]  /*fc00*/  FFMA.FTZ R5, R166, c[0x0][0x2d0], -R136.reuse ;  /* 0x0000b400a6057a23 */ /* 0x100fe40000010888 */
[----:B------:R-:W-:Y:S01]  /*fc10*/  FMUL.FTZ R28, R2, R28 ;  /* 0x0000001c021c7220 */ /* 0x000fe20000410000 */
[----:B------:R-:W-:Y:S01]  /*fc20*/  @P0 LEA.HI.X R7, R4, R210, R7, 0x5, P1 ;  /* 0x000000d204070211 */ /* 0x000fe200008f2c07 */
[----:B------:R2:W-:Y:S01]  /*fc30*/  MUFU.EX2 R171, R5 ;  /* 0x0000000500ab7308 */ /* 0x0005e20000000800 */
[----:B------:R-:W-:Y:S01]  /*fc40*/  @P0 LEA R4, P1, R6, c[0x0][0x1c8], 0x1 ;  /* 0x0000720006040a11 */ /* 0x000fe200078208ff */
[----:B------:R-:W-:Y:S02]  /*fc50*/  FMUL.FTZ R29, R2, R29 ;  /* 0x0000001d021d7220 */ /* 0x000fe40000410000 */
[C---:B-1----:R-:W-:Y:S02]  /*fc60*/  FMUL.FTZ R11, R0.reuse, R151 ;  /* 0x00000097000b7220 */ /* 0x042fe40000410000 */
        /* <DEDUP_REMOVED lines=8> */
[----:B------:R-:W-:Y:S01]  /*fcf0*/  FMUL.FTZ R32, R2, R32 ;  /* 0x0000002002207220 */ /* 0x000fe20000410000 */
[----:B--2---:R-:W-:Y:S01]  /*fd00*/  @P0 LEA.HI.X R5, R6, c[0x0][0x1cc], R7, 0x1, P1 ;  /* 0x0000730006050a11 */ /* 0x004fe200008f0c07 */
[--C-:B------:R-:W-:Y:S02]  /*fd10*/  FFMA.FTZ R6, R167, c[0x0][0x2d0], -R136.reuse ;  /* 0x0000b400a7067a23 */ /* 0x100fe40000010888 */
[----:B------:R-:W-:Y:S02]  /*fd20*/  FMUL.FTZ R7, R0, R147 ;  /* 0x0000009300077220 */ /* 0x000fe40000410000 */
[----:B------:R1:W-:Y:S01]  /*fd30*/  @P0 LDGSTS.E.BYPASS.LTC128B.128 [R188+0xc080], [R4.64], !P3 ;  /* 0x0c08000004bc0fae */ /* 0x0003e2000d901d46 */
[----:B------:R2:W3:Y:S01]  /*fd40*/  MUFU.EX2 R170, R6 ;  /* 0x0000000600aa7308 */ /* 0x0004e20000000800 */
[----:B------:R-:W-:Y:S02]  /*fd50*/  FMUL.FTZ R33, R2, R33 ;  /* 0x0000002102217220 */ /* 0x000fe40000410000 */
[C---:B------:R-:W-:Y:S02]  /*fd60*/  FMUL.FTZ R34, R0.reuse, R34 ;  /* 0x0000002200227220 */ /* 0x040fe40000410000 */
[----:B------:R-:W-:Y:S02]  /*fd70*/  FMUL.FTZ R35, R0, R35 ;  /* 0x0000002300237220 */ /* 0x000fe40000410000 */
[----:B------:R1:W-:Y:S01]  /*fd80*/  @P0 LDGSTS.E.BYPASS.LTC128B.128 [R188+0xd080], [R4.64+0x80], !P4 ;  /* 0x0d08008004bc0fae */ /* 0x0003e2000e101d46 */
[C---:B------:R-:W-:Y:S02]  /*fd90*/  FMUL.FTZ R36, R2.reuse, R36 ;  /* 0x0000002402247220 */ /* 0x040fe40000410000 */
[----:B------:R-:W-:Y:S02]  /*fda0*/  FMUL.FTZ R37, R2, R37 ;  /* 0x0000002502257220 */ /* 0x000fe40000410000 */
[C---:B------:R-:W-:Y:S02]  /*fdb0*/  FMUL.FTZ R38, R0.reuse, R38 ;  /* 0x0000002600267220 */ /* 0x040fe40000410000 */
[----:B------:R-:W-:Y:S01]  /*fdc0*/  FMUL.FTZ R39, R0, R39 ;  /* 0x0000002700277220 */ /* 0x000fe20000410000 */
[----:B------:R1:W-:Y:S01]  /*fdd0*/  @P0 LDGSTS.E.BYPASS.LTC128B.128 [R188+0xe080], [R4.64+0x100], !P5 ;  /* 0x0e08010004bc0fae */ /* 0x0003e2000e901d46 */
[C---:B------:R-:W-:Y:S02]  /*fde0*/  FMUL.FTZ R40, R2.reuse, R40 ;  /* 0x0000002802287220 */ /* 0x040fe40000410000 */
[----:B------:R-:W-:Y:S02]  /*fdf0*/  FMUL.FTZ R41, R2, R41 ;  /* 0x0000002902297220 */ /* 0x000fe40000410000 */
[C---:B------:R-:W-:Y:S02]  /*fe00*/  FMUL.FTZ R42, R0.reuse, R42 ;  /* 0x0000002a002a7220 */ /* 0x040fe40000410000 */
[----:B------:R-:W-:Y:S01]  /*fe10*/  FMUL.FTZ R43, R0, R43 ;  /* 0x0000002b002b7220 */ /* 0x000fe20000410000 */
[----:B------:R1:W-:Y:S01]  /*fe20*/  @P0 LDGSTS.E.BYPASS.LTC128B.128 [R188+0xf080], [R4.64+0x180], !P6 ;  /* 0x0f08018004bc0fae */ /* 0x0003e2000f101d46 */
[--C-:B--2---:R-:W-:Y:S02]  /*fe30*/  FFMA.FTZ R6, R9, c[0x0][0x2d0], -R136.reuse ;  /* 0x0000b40009067a23 */ /* 0x104fe40000010888 */
[C---:B------:R-:W-:Y:S02]  /*fe40*/  FMUL.FTZ R9, R2.reuse, R149 ;  /* 0x0000009502097220 */ /* 0x040fe40000410000 */
[----:B------:R2:W-:Y:S01]  /*fe50*/  MUFU.EX2 R169, R6 ;  /* 0x0000000600a97308 */ /* 0x0005e20000000800 */
[C---:B------:R-:W-:Y:S02]  /*fe60*/  FMUL.FTZ R44, R2.reuse, R44 ;  /* 0x0000002c022c7220 */ /* 0x040fe40000410000 */
[----:B------:R-:W4:Y:S01]  /*fe70*/  LDSM.16.MT88.4 R12, [R178] ;  /* 0x00000000b20c783b */ /* 0x000f220000004200 */
[----:B------:R-:W-:Y:S02]  /*fe80*/  FMUL.FTZ R45, R2, R45 ;  /* 0x0000002d022d7220 */ /* 0x000fe40000410000 */
[C---:B------:R-:W-:Y:S02]  /*fe90*/  FMUL.FTZ R46, R0.reuse, R46 ;  /* 0x0000002e002e7220 */ /* 0x040fe40000410000 */
[----:B------:R-:W-:Y:S02]  /*fea0*/  FMUL.FTZ R47, R0, R47 ;  /* 0x0000002f002f7220 */ /* 0x000fe40000410000 */
[C---:B------:R-:W-:Y:S01]  /*feb0*/  FMUL.FTZ R48, R2.reuse, R48 ;  /* 0x0000003002307220 */ /* 0x040fe20000410000 */
[----:B------:R-:W5:Y:S01]  /*fec0*/  LDSM.16.MT88.4 R164, [R179] ;  /* 0x00000000b3a4783b */ /* 0x000f620000004200 */
[----:B------:R-:W-:Y:S02]  /*fed0*/  FMUL.FTZ R49, R2, R49 ;  /* 0x0000003102317220 */ /* 0x000fe40000410000 */
[C---:B------:R-:W-:Y:S02]  /*fee0*/  FMUL.FTZ R50, R0.reuse, R50 ;  /* 0x0000003200327220 */ /* 0x040fe40000410000 */
[----:B------:R-:W-:Y:S02]  /*fef0*/  FMUL.FTZ R51, R0, R51 ;  /* 0x0000003300337220 */ /* 0x000fe40000410000 */
[C---:B------:R-:W-:Y:S01]  /*ff00*/  FMUL.FTZ R52, R2.reuse, R52 ;  /* 0x0000003402347220 */ /* 0x040fe20000410000 */
[----:B------:R-:W-:Y:S01]  /*ff10*/  LDSM.16.MT88.4 R156, [R179+0x800] ;  /* 0x00080000b39c783b */ /* 0x000fe20000004200 */
[----:B------:R-:W-:Y:S02]  /*ff20*/  FMUL.FTZ R53, R2, R53 ;  /* 0x0000003502357220 */ /* 0x000fe40000410000 */
[--C-:B-1----:R-:W-:Y:S02]  /*ff30*/  FFMA.FTZ R4, R10, c[0x0][0x2d0], -R136.reuse ;  /* 0x0000b4000a047a23 */ /* 0x102fe40000010888 */
[----:B------:R-:W-:Y:S01]  /*ff40*/  FMUL.FTZ R5, R2, R145 ;  /* 0x0000009102057220 */ /* 0x000fe20000410000 */
[----:B---3--:R-:W-:Y:S01]  /*ff50*/  F2FP.PACK_AB R145, R170, R171 ;  /* 0x000000abaa91723e */ /* 0x008fe200000000ff */
[----:B------:R-:W1:Y:S01]  /*ff60*/  MUFU.EX2 R168, R4 ;  /* 0x0000000400a87308 */ /* 0x000e620000000800 */
[----:B--2---:R-:W-:Y:S01]  /*ff70*/  FMUL.FTZ R6, R0, R146 ;  /* 0x0000009200067220 */ /* 0x004fe20000410000 */
[----:B------:R-:W-:Y:S01]  /*ff80*/  F2FP.PACK_AB R146, R174, R175 ;  /* 0x000000afae92723e */ /* 0x000fe200000000ff */
[C---:B------:R-:W-:Y:S01]  /*ff90*/  FMUL.FTZ R10, R0.reuse, R150 ;  /* 0x00000096000a7220 */ /* 0x040fe20000410000 */
[----:B------:R-:W0:Y:S01]  /*ffa0*/  LDGDEPBAR ;  /* 0x00000000000079af */ /* 0x000e220000000000 */
[C---:B------:R-:W-:Y:S02]  /*ffb0*/  FMUL.FTZ R54, R0.reuse, R54 ;  /* 0x0000003600367220 */ /* 0x040fe40000410000 */
[----:B------:R-:W-:Y:S02]  /*ffc0*/  FMUL.FTZ R55, R0, R55 ;  /* 0x0000003700377220 */ /* 0x000fe40000410000 */
[C---:B------:R-:W-:Y:S02]  /*ffd0*/  FMUL.FTZ R56, R2.reuse, R56 ;  /* 0x0000003802387220 */ /* 0x040fe40000410000 */
[----:B------:R-:W-:Y:S01]  /*ffe0*/  FMUL.FTZ R57, R2, R57 ;  /* 0x0000003902397220 */ /* 0x000fe20000410000 */
[----:B------:R-:W2:Y:S01]  /*fff0*/  LDSM.16.MT88.4 R148, [R181] ;  /* 0x00000000b594783b */ /* 0x000ea20000004200 */
[C---:B------:R-:W-:Y:S02]  /*10000*/  FMUL.FTZ R58, R0.reuse, R58 ;  /* 0x0000003a003a7220 */ /* 0x040fe40000410000 */
[----:B------:R-:W-:Y:S02]  /*10010*/  FMUL.FTZ R59, R0, R59 ;  /* 0x0000003b003b7220 */ /* 0x000fe40000410000 */
[C---:B------:R-:W-:Y:S02]  /*10020*/  FMUL.FTZ R60, R2.reuse, R60 ;  /* 0x0000003c023c7220 */ /* 0x040fe40000410000 */
[----:B------:R-:W-:Y:S02]  /*10030*/  FMUL.FTZ R61, R2, R61 ;  /* 0x0000003d023d7220 */ /* 0x000fe40000410000 */
[C---:B------:R-:W-:Y:S02]  /*10040*/  FMUL.FTZ R62, R0.reuse, R62 ;  /* 0x0000003e003e7220 */ /* 0x040fe40000410000 */
[----:B------:R-:W-:Y:S01]  /*10050*/  FMUL.FTZ R63, R0, R63 ;  /* 0x0000003f003f7220 */ /* 0x000fe20000410000 */
[----:B-1----:R-:W-:Y:S01]  /*10060*/  F2FP.PACK_AB R147, R168, R169 ;  /* 0x000000a9a893723e */ /* 0x002fe200000000ff */
[----:B------:R-:W-:Y:S01]  /*10070*/  FMUL.FTZ R4, R2, R144 ;  /* 0x0000009002047220 */ /* 0x000fe20000410000 */
[----:B------:R-:W-:Y:S01]  /*10080*/  F2FP.PACK_AB R144, R186, R187 ;  /* 0x000000bbba90723e */ /* 0x000fe200000000ff */
[C---:B------:R-:W-:Y:S02]  /*10090*/  FMUL.FTZ R64, R2.reuse, R64 ;  /* 0x0000004002407220 */ /* 0x040fe40000410000 */
[----:B------:R-:W-:Y:S02]  /*100a0*/  FMUL.FTZ R65, R2, R65 ;  /* 0x0000004102417220 */ /* 0x000fe40000410000 */
[C---:B------:R-:W-:Y:S02]  /*100b0*/  FMUL.FTZ R66, R0.reuse, R66 ;  /* 0x0000004200427220 */ /* 0x040fe40000410000 */
[C---:B----4-:R-:W-:Y:S05]  /*100c0*/  HMMA.16816.F32 R4, R144.reuse, R12, R4 ;  /* 0x0000000c9004723c */ /* 0x050fea0000001804 */
[----:B------:R-:W-:Y:S02]  /*100d0*/  FMUL.FTZ R67, R0, R67 ;  /* 0x0000004300437220 */ /* 0x000fe40000410000 */
[C---:B------:R-:W-:Y:S01]  /*100e0*/  FMUL.FTZ R12, R2.reuse, R152 ;  /* 0x00000098020c7220 */ /* 0x040fe20000410000 */
[C---:B------:R-:W-:Y:S04]  /*100f0*/  HMMA.16816.F32 R8, R144.reuse, R14, R8 ;  /* 0x0000000e9008723c */ /* 0x040fe80000001808 */
[C---:B------:R-:W-:Y:S02]  /*10100*/  FMUL.FTZ R13, R2.reuse, R153 ;  /* 0x00000099020d7220 */ /* 0x040fe40000410000 */
[----:B------:R-:W-:Y:S02]  /*10110*/  FMUL.FTZ R68, R2, R68 ;  /* 0x0000004402447220 */ /* 0x000fe40000410000 */
[C---:B------:R-:W-:Y:S04]  /*10120*/  FMUL.FTZ R14, R0.reuse, R154 ;  /* 0x0000009a000e7220 */ /* 0x040fe80000410000 */
[----:B------:R-:W-:Y:S02]  /*10130*/  FMUL.FTZ R15, R0, R155 ;  /* 0x0000009b000f7220 */ /* 0x000fe40000410000 */
[----:B------:R-:W1:Y:S01]  /*10140*/  LDSM.16.MT88.4 R152, [R180] ;  /* 0x00000000b498783b */ /* 0x000e620000004200 */
[----:B------:R-:W-:Y:S02]  /*10150*/  FMUL.FTZ R69, R2, R69 ;  /* 0x0000004502457220 */ /* 0x000fe40000410000 */
[C---:B------:R-:W-:Y:S02]  /*10160*/  FMUL.FTZ R70, R0.reuse, R70 ;  /* 0x0000004600467220 */ /* 0x040fe40000410000 */
[C---:B-----5:R-:W-:Y:S03]  /*10170*/  HMMA.16816.F32 R12, R144.reuse, R164, R12 ;  /* 0x000000a4900c723c */ /* 0x060fe6000000180c */
[----:B------:R-:W-:Y:S02]  /*10180*/  FMUL.FTZ R71, R0, R71 ;  /* 0x0000004700477220 */ /* 0x000fe40000410000 */
[C---:B------:R-:W-:Y:S02]  /*10190*/  FMUL.FTZ R72, R2.reuse, R72 ;  /* 0x0000004802487220 */ /* 0x040fe40000410000 */
[----:B------:R-:W-:Y:S01]  /*101a0*/  FMUL.FTZ R73, R2, R73 ;  /* 0x0000004902497220 */ /* 0x000fe20000410000 */
[C---:B------:R-:W-:Y:S04]  /*101b0*/  HMMA.16816.F32 R16, R144.reuse, R166, R16 ;  /* 0x000000a69010723c */ /* 0x040fe80000001810 */
[C---:B------:R-:W-:Y:S02]  /*101c0*/  FMUL.FTZ R74, R0.reuse, R74 ;  /* 0x0000004a004a7220 */ /* 0x040fe40000410000 */
[----:B------:R-:W-:Y:S02]  /*101d0*/  FMUL.FTZ R75, R0, R75 ;  /* 0x0000004b004b7220 */ /* 0x000fe40000410000 */
[C---:B--2---:R-:W-:Y:S04]  /*101e0*/  HMMA.16816.F32 R20, R144.reuse, R148, R20 ;  /* 0x000000949014723c */ /* 0x044fe80000001814 */
[C---:B------:R-:W-:Y:S02]  /*101f0*/  FMUL.FTZ R76, R2.reuse, R76 ;  /* 0x0000004c024c7220 */ /* 0x040fe40000410000 */
[----:B------:R-:W-:Y:S02]  /*10200*/  FMUL.FTZ R77, R2, R77 ;  /* 0x0000004d024d7220 */ /* 0x000fe40000410000 */
[C---:B------:R-:W-:Y:S01]  /*10210*/  HMMA.16816.F32 R24, R144.reuse, R150, R24 ;  /* 0x000000969018723c */ /* 0x040fe20000001818 */
[----:B------:R-:W2:Y:S03]  /*10220*/  LDSM.16.MT88.4 R148, [R178+0x1000] ;  /* 0x00100000b294783b */ /* 0x000ea60000004200 */
[C---:B------:R-:W-:Y:S02]  /*10230*/  FMUL.FTZ R78, R0.reuse, R78 ;  /* 0x0000004e004e7220 */ /* 0x040fe40000410000 */
[----:B------:R-:W-:Y:S02]  /*10240*/  FMUL.FTZ R79, R0, R79 ;  /* 0x0000004f004f7220 */ /* 0x000fe40000410000 */
[C---:B------:R-:W-:Y:S01]  /*10250*/  FMUL.FTZ R80, R2.reuse, R80 ;  /* 0x0000005002507220 */ /* 0x040fe20000410000 */
[C---:B-1----:R-:W-:Y:S03]  /*10260*/  HMMA.16816.F32 R28, R144.reuse, R152, R28 ;  /* 0x00000098901c723c */ /* 0x042fe6000000181c */
[----:B------:R-:W-:Y:S02]  /*10270*/  FMUL.FTZ R81, R2, R81 ;  /* 0x0000005102517220 */ /* 0x000fe40000410000 */
[C---:B------:R-:W-:Y:S02]  /*10280*/  FMUL.FTZ R82, R0.reuse, R82 ;  /* 0x0000005200527220 */ /* 0x040fe40000410000 */
[----:B------:R-:W-:Y:S01]  /*10290*/  FMUL.FTZ R83, R0, R83 ;  /* 0x0000005300537220 */ /* 0x000fe20000410000 */
[C---:B------:R-:W-:Y:S01]  /*102a0*/  HMMA.16816.F32 R32, R144.reuse, R154, R32 ;  /* 0x0000009a9020723c */ /* 0x040fe20000001820 */
[----:B------:R-:W1:Y:S03]  /*102b0*/  LDSM.16.MT88.4 R152, [R179+0x1000] ;  /* 0x00100000b398783b */ /* 0x000e660000004200 */
[C---:B------:R-:W-:Y:S02]  /*102c0*/  FMUL.FTZ R84, R2.reuse, R84 ;  /* 0x0000005402547220 */ /* 0x040fe40000410000 */
[----:B------:R-:W-:Y:S02]  /*102d0*/  FMUL.FTZ R85, R2, R85 ;  /* 0x0000005502557220 */ /* 0x000fe40000410000 */
[C---:B------:R-:W-:Y:S04]  /*102e0*/  FMUL.FTZ R86, R0.reuse, R86 ;  /* 0x0000005600567220 */ /* 0x040fe80000410000 */
[----:B------:R-:W-:Y:S02]  /*102f0*/  FMUL.FTZ R87, R0, R87 ;  /* 0x0000005700577220 */ /* 0x000fe40000410000 */
[C---:B------:R-:W-:Y:S02]  /*10300*/  FMUL.FTZ R88, R2.reuse, R88 ;  /* 0x0000005802587220 */ /* 0x040fe40000410000 */
[----:B------:R-:W-:Y:S02]  /*10310*/  FMUL.FTZ R89, R2, R89 ;  /* 0x0000005902597220 */ /* 0x000fe40000410000 */
[C---:B------:R-:W-:Y:S02]  /*10320*/  FMUL.FTZ R90, R0.reuse, R90 ;  /* 0x0000005a005a7220 */ /* 0x040fe40000410000 */
[----:B------:R-:W-:Y:S01]  /*10330*/  FMUL.FTZ R91, R0, R91 ;  /* 0x0000005b005b7220 */ /* 0x000fe20000410000 */
[C---:B--2---:R-:W-:Y:S03]  /*10340*/  HMMA.16816.F32 R36, R144.reuse, R148, R36 ;  /* 0x000000949024723c */ /* 0x044fe60000001824 */
[C---:B------:R-:W-:Y:S02]  /*10350*/  FMUL.FTZ R92, R2.reuse, R92 ;  /* 0x0000005c025c7220 */ /* 0x040fe40000410000 */
[----:B------:R-:W-:Y:S02]  /*10360*/  FMUL.FTZ R93, R2, R93 ;  /* 0x0000005d025d7220 */ /* 0x000fe40000410000 */
[C---:B------:R-:W-:Y:S01]  /*10370*/  FMUL.FTZ R94, R0.reuse, R94 ;  /* 0x0000005e005e7220 */ /* 0x040fe20000410000 */
[C---:B------:R-:W-:Y:S01]  /*10380*/  HMMA.16816.F32 R40, R144.reuse, R150, R40 ;  /* 0x000000969028723c */ /* 0x040fe20000001828 */
[----:B------:R-:W2:Y:S03]  /*10390*/  LDSM.16.MT88.4 R148, [R181+0x1000] ;  /* 0x00100000b594783b */ /* 0x000ea60000004200 */
[----:B------:R-:W-:Y:S02]  /*103a0*/  FMUL.FTZ R95, R0, R95 ;  /* 0x0000005f005f7220 */ /* 0x000fe40000410000 */
[C---:B------:R-:W-:Y:S02]  /*103b0*/  FMUL.FTZ R96, R2.reuse, R96 ;  /* 0x0000006002607220 */ /* 0x040fe40000410000 */
[----:B------:R-:W-:Y:S01]  /*103c0*/  FMUL.FTZ R97, R2, R97 ;  /* 0x0000006102617220 */ /* 0x000fe20000410000 */
[C---:B-1----:R-:W-:Y:S03]  /*103d0*/  HMMA.16816.F32 R44, R144.reuse, R152, R44 ;  /* 0x00000098902c723c */ /* 0x042fe6000000182c */
[C---:B------:R-:W-:Y:S02]  /*103e0*/  FMUL.FTZ R98, R0.reuse, R98 ;  /* 0x0000006200627220 */ /* 0x040fe40000410000 */
[----:B------:R-:W-:Y:S02]  /*103f0*/  FMUL.FTZ R99, R0, R99 ;  /* 0x0000006300637220 */ /* 0x000fe40000410000 */
[C---:B------:R-:W-:Y:S01]  /*10400*/  FMUL.FTZ R100, R2.reuse, R100 ;  /* 0x0000006402647220 */ /* 0x040fe20000410000 */
[C---:B------:R-:W-:Y:S01]  /*10410*/  HMMA.16816.F32 R48, R144.reuse, R154, R48 ;  /* 0x0000009a9030723c */ /* 0x040fe20000001830 */
[----:B------:R-:W1:Y:S03]  /*10420*/  LDSM.16.MT88.4 R152, [R180+0x1000] ;  /* 0x00100000b498783b */ /* 0x000e660000004200 */
[----:B------:R-:W-:Y:S02]  /*10430*/  FMUL.FTZ R101, R2, R101 ;  /* 0x0000006502657220 */ /* 0x000fe40000410000 */
[C---:B------:R-:W-:Y:S02]  /*10440*/  FMUL.FTZ R102, R0.reuse, R102 ;  /* 0x0000006600667220 */ /* 0x040fe40000410000 */
[----:B------:R-:W-:Y:S04]  /*10450*/  FMUL.FTZ R103, R0, R103 ;  /* 0x0000006700677220 */ /* 0x000fe80000410000 */
[C---:B------:R-:W-:Y:S02]  /*10460*/  FMUL.FTZ R104, R2.reuse, R104 ;  /* 0x0000006802687220 */ /* 0x040fe40000410000 */
[----:B------:R-:W-:Y:S02]  /*10470*/  FMUL.FTZ R105, R2, R105 ;  /* 0x0000006902697220 */ /* 0x000fe40000410000 */
[C---:B------:R-:W-:Y:S02]  /*10480*/  FMUL.FTZ R106, R0.reuse, R106 ;  /* 0x0000006a006a7220 */ /* 0x040fe40000410000 */
[----:B------:R-:W-:Y:S02]  /*10490*/  FMUL.FTZ R107, R0, R107 ;  /* 0x0000006b006b7220 */ /* 0x000fe40000410000 */
[C---:B------:R-:W-:Y:S01]  /*104a0*/  FMUL.FTZ R108, R2.reuse, R108 ;  /* 0x0000006c026c7220 */ /* 0x040fe20000410000 */
[C---:B--2---:R-:W-:Y:S03]  /*104b0*/  HMMA.16816.F32 R52, R144.reuse, R148, R52 ;  /* 0x000000949034723c */ /* 0x044fe60000001834 */
[----:B------:R-:W-:Y:S02]  /*104c0*/  FMUL.FTZ R109, R2, R109 ;  /* 0x0000006d026d7220 */ /* 0x000fe40000410000 */
[C---:B------:R-:W-:Y:S02]  /*104d0*/  FMUL.FTZ R110, R0.reuse, R110 ;  /* 0x0000006e006e7220 */ /* 0x040fe40000410000 */
[----:B------:R-:W-:Y:S01]  /*104e0*/  FMUL.FTZ R111, R0, R111 ;  /* 0x0000006f006f7220 */ /* 0x000fe20000410000 */
[C---:B------:R-:W-:Y:S01]  /*104f0*/  HMMA.16816.F32 R56, R144.reuse, R150, R56 ;  /* 0x000000969038723c */ /* 0x040fe20000001838 */
[----:B------:R-:W2:Y:S03]  /*10500*/  LDSM.16.MT88.4 R148, [R178+0x2000] ;  /* 0x00200000b294783b */ /* 0x000ea60000004200 */
[C---:B------:R-:W-:Y:S02]  /*10510*/  FMUL.FTZ R112, R2.reuse, R112 ;  /* 0x0000007002707220 */ /* 0x040fe40000410000 */
[----:B------:R-:W-:Y:S02]  /*10520*/  FMUL.FTZ R113, R2, R113 ;  /* 0x0000007102717220 */ /* 0x000fe40000410000 */
[----:B------:R-:W-:Y:S01]  /*10530*/  FMUL.FTZ R114, R0, R114 ;  /* 0x0000007200727220 */ /* 0x000fe20000410000 */
[C---:B-1----:R-:W-:Y:S03]  /*10540*/  HMMA.16816.F32 R60, R144.reuse, R152, R60 ;  /* 0x00000098903c723c */ /* 0x042fe6000000183c */
[--C-:B------:R-:W-:Y:S02]  /*10550*/  FFMA.FTZ R137, R162, c[0x0][0x2d0], -R161.reuse ;  /* 0x0000b400a2897a23 */ /* 0x100fe400000108a1 */
[----:B------:R-:W-:Y:S02]  /*10560*/  FMUL.FTZ R115, R0, R115 ;  /* 0x0000007300737220 */ /* 0x000fe40000410000 */
[----:B------:R1:W-:Y:S01]  /*10570*/  MUFU.EX2 R173, R137 ;  /* 0x0000008900ad7308 */ /* 0x0003e20000000800 */
[C---:B------:R-:W-:Y:S01]  /*10580*/  HMMA.16816.F32 R64, R144.reuse, R154, R64 ;  /* 0x0000009a9040723c */ /* 0x040fe20000001840 */
[----:B------:R-:W3:Y:S03]  /*10590*/  LDSM.16.MT88.4 R152, [R179+0x2000] ;  /* 0x00200000b398783b */ /* 0x000ee60000004200 */
        /* <DEDUP_REMOVED lines=9> */
[----:B-1----:R-:W-:Y:S02]  /*10630*/  FFMA.FTZ R137, R163, c[0x0][0x2d0], -R161 ;  /* 0x0000b400a3897a23 */ /* 0x002fe400000108a1 */
[C---:B------:R-:W-:Y:S02]  /*10640*/  FMUL.FTZ R124, R2.reuse, R124 ;  /* 0x0000007c027c7220 */ /* 0x040fe40000410000 */
[----:B------:R1:W-:Y:S01]  /*10650*/  MUFU.EX2 R172, R137 ;  /* 0x0000008900ac7308 */ /* 0x0003e20000000800 */
[C---:B------:R-:W-:Y:S01]  /*10660*/  HMMA.16816.F32 R72, R144.reuse, R150, R72 ;  /* 0x000000969048723c */ /* 0x040fe20000001848 */
[----:B------:R-:W2:Y:S03]  /*10670*/  LDSM.16.MT88.4 R148, [R181+0x2000] ;  /* 0x00200000b594783b */ /* 0x000ea60000004200 */
[----:B------:R-:W-:Y:S02]  /*10680*/  FMUL.FTZ R125, R2, R125 ;  /* 0x0000007d027d7220 */ /* 0x000fe40000410000 */
[C---:B------:R-:W-:Y:S02]  /*10690*/  FMUL.FTZ R126, R0.reuse, R126 ;  /* 0x0000007e007e7220 */ /* 0x040fe40000410000 */
[----:B------:R-:W-:Y:S01]  /*106a0*/  FMUL.FTZ R127, R0, R127 ;  /* 0x0000007f007f7220 */ /* 0x000fe20000410000 */
[C---:B---3--:R-:W-:Y:S03]  /*106b0*/  HMMA.16816.F32 R76, R144.reuse, R152, R76 ;  /* 0x00000098904c723c */ /* 0x048fe6000000184c */
[C---:B------:R-:W-:Y:S02]  /*106c0*/  FMUL.FTZ R128, R2.reuse, R128 ;  /* 0x0000008002807220 */ /* 0x040fe40000410000 */
[----:B------:R-:W-:Y:S02]  /*106d0*/  FMUL.FTZ R129, R2, R129 ;  /* 0x0000008102817220 */ /* 0x000fe40000410000 */
[----:B------:R-:W-:Y:S01]  /*106e0*/  FMUL.FTZ R130, R0, R130 ;  /* 0x0000008200827220 */ /* 0x000fe20000410000 */
[C---:B------:R-:W-:Y:S01]  /*106f0*/  HMMA.16816.F32 R80, R144.reuse, R154, R80 ;  /* 0x0000009a9050723c */ /* 0x040fe20000001850 */
[----:B------:R-:W3:Y:S03]  /*10700*/  LDSM.16.MT88.4 R152, [R180+0x2000] ;  /* 0x00200000b498783b */ /* 0x000ee60000004200 */
[----:B-1----:R-:W-:Y:S02]  /*10710*/  FFMA.FTZ R137, R190, c[0x0][0x2d0], -R136 ;  /* 0x0000b400be897a23 */ /* 0x002fe40000010888 */
[----:B------:R-:W-:Y:S02]  /*10720*/  FMUL.FTZ R131, R0, R131 ;  /* 0x0000008300837220 */ /* 0x000fe40000410000 */
[----:B------:R1:W-:Y:S01]  /*10730*/  MUFU.EX2 R164, R137 ;  /* 0x0000008900a47308 */ /* 0x0003e20000000800 */
[----:B------:R-:W-:Y:S03]  /*10740*/  FFMA.FTZ R2, R2, R195, R187 ;  /* 0x000000c302027223 */ /* 0x000fe600000100bb */
[----:B------:R-:W-:Y:S02]  /*10750*/  FFMA.FTZ R0, R0, R194, R171 ;  /* 0x000000c200007223 */ /* 0x000fe400000100ab */
[----:B------:R-:W-:Y:S02]  /*10760*/  FADD.FTZ R2, R186, R2 ;  /* 0x00000002ba027221 */ /* 0x000fe40000010000 */
[----:B------:R-:W-:Y:S02]  /*10770*/  FADD.FTZ R0, R170, R0 ;  /* 0x00000000aa007221 */ /* 0x000fe40000010000 */
[----:B------:R-:W-:Y:S02]  /*10780*/  FADD.FTZ R2, R175, R2 ;  /* 0x00000002af027221 */ /* 0x000fe40000010000 */
[----:B------:R-:W-:Y:S01]  /*10790*/  FADD.FTZ R0, R169, R0 ;  /* 0x00000000a9007221 */ /* 0x000fe20000010000 */
[C---:B--2---:R-:W-:Y:S08]  /*107a0*/  HMMA.16816.F32 R84, R144.reuse, R148, R84 ;  /* 0x000000949054723c */ /* 0x044ff00000001854 */
[C---:B------:R-:W-:Y:S01]  /*107b0*/  HMMA.16816.F32 R88, R144.reuse, R150, R88 ;  /* 0x000000969058723c */ /* 0x040fe20000001858 */
[----:B------:R-:W2:Y:S03]  /*107c0*/  LDSM.16.MT88.4 R148, [R178+0x3000] ;  /* 0x00300000b294783b */ /* 0x000ea60000004200 */
[--C-:B-1----:R-:W-:Y:S04]  /*107d0*/  FFMA.FTZ R137, R191, c[0x0][0x2d0], -R136.reuse ;  /* 0x0000b400bf897a23 */ /* 0x102fe80000010888 */
[----:B------:R1:W4:Y:S01]  /*107e0*/  MUFU.EX2 R165, R137 ;  /* 0x0000008900a57308 */ /* 0x0003220000000800 */
[C---:B---3--:R-:W-:Y:S08]  /*107f0*/  HMMA.16816.F32 R92, R144.reuse, R152, R92 ;  /* 0x00000098905c723c */ /* 0x048ff0000000185c */
[C---:B------:R-:W-:Y:S01]  /*10800*/  HMMA.16816.F32 R96, R144.reuse, R154, R96 ;  /* 0x0000009a9060723c */ /* 0x040fe20000001860 */
[----:B------:R-:W3:Y:S03]  /*10810*/  LDSM.16.MT88.4 R152, [R179+0x3000] ;  /* 0x00300000b398783b */ /* 0x000ee60000004200 */
[--C-:B-1----:R-:W-:Y:S04]  /*10820*/  FFMA.FTZ R137, R192, c[0x0][0x2d0], -R161.reuse ;  /* 0x0000b400c0897a23 */ /* 0x102fe800000108a1 */
[----:B------:R1:W-:Y:S01]  /*10830*/  MUFU.EX2 R167, R137 ;  /* 0x0000008900a77308 */ /* 0x0003e20000000800 */
[C---:B--2---:R-:W-:Y:S08]  /*10840*/  HMMA.16816.F32 R100, R144.reuse, R148, R100 ;  /* 0x000000949064723c */ /* 0x044ff00000001864 */
[C---:B------:R-:W-:Y:S01]  /*10850*/  HMMA.16816.F32 R104, R144.reuse, R150, R104 ;  /* 0x000000969068723c */ /* 0x040fe20000001868 */
[----:B------:R-:W2:Y:S07]  /*10860*/  LDSM.16.MT88.4 R148, [R181+0x3000] ;  /* 0x00300000b594783b */ /* 0x000eae0000004200 */
[C---:B---3--:R-:W-:Y:S04]  /*10870*/  HMMA.16816.F32 R108, R144.reuse, R152, R108 ;  /* 0x00000098906c723c */ /* 0x048fe8000000186c */
[----:B-1----:R-:W-:Y:S01]  /*10880*/  FFMA.FTZ R137, R193, c[0x0][0x2d0], -R161 ;  /* 0x0000b400c1897a23 */ /* 0x002fe200000108a1 */
[----:B----4-:R-:W-:Y:S03]  /*10890*/  F2FP.PACK_AB R161, R165, R164 ;  /* 0x000000a4a5a1723e */ /* 0x010fe600000000ff */
[----:B------:R-:W1:Y:S01]  /*108a0*/  MUFU.EX2 R166, R137 ;  /* 0x0000008900a67308 */ /* 0x000e620000000800 */
[C---:B------:R-:W-:Y:S01]  /*108b0*/  HMMA.16816.F32 R112, R144.reuse, R154, R112 ;  /* 0x0000009a9070723c */ /* 0x040fe20000001870 */
[----:B------:R-:W3:Y:S07]  /*108c0*/  LDSM.16.MT88.4 R152, [R180+0x3000] ;  /* 0x00300000b498783b */ /* 0x000eee0000004200 */
[C---:B--2---:R-:W-:Y:S04]  /*108d0*/  HMMA.16816.F32 R116, R144.reuse, R148, R116 ;  /* 0x000000949074723c */ /* 0x044fe80000001874 */
[----:B-1----:R-:W-:Y:S01]  /*108e0*/  F2FP.PACK_AB R162, R166, R167 ;  /* 0x000000a7a6a2723e */ /* 0x002fe200000000ff */
[--C-:B------:R-:W-:Y:S02]  /*108f0*/  FFMA.FTZ R137, R143, c[0x0][0x2d0], -R136.reuse ;  /* 0x0000b4008f897a23 */ /* 0x100fe40000010888 */
[----:B------:R-:W-:Y:S01]  /*10900*/  FFMA.FTZ R136, R160, c[0x0][0x2d0], -R136 ;  /* 0x0000b400a0887a23 */ /* 0x000fe20000010888 */
[----:B------:R-:W-:Y:S01]  /*10910*/  F2FP.PACK_AB R160, R172, R173 ;  /* 0x000000adaca0723e */ /* 0x000fe200000000ff */
[C---:B------:R-:W-:Y:S01]  /*10920*/  HMMA.16816.F32 R120, R144.reuse, R150, R120 ;  /* 0x000000969078723c */ /* 0x040fe20000001878 */
[----:B------:R-:W1:Y:S01]  /*10930*/  LDSM.16.MT88.4 R148, [R178+0x800] ;  /* 0x00080000b294783b */ /* 0x000e620000004200 */
[----:B------:R-:W-:Y:S06]  /*10940*/  MUFU.EX2 R137, R137 ;  /* 0x0000008900897308 */ /* 0x000fec0000000800 */
[C---:B---3--:R-:W-:Y:S04]  /*10950*/  HMMA.16816.F32 R124, R144.reuse, R152, R124 ;  /* 0x00000098907c723c */ /* 0x048fe8000000187c */
[----:B------:R-:W2:Y:S04]  /*10960*/  MUFU.EX2 R136, R136 ;  /* 0x0000008800887308 */ /* 0x000ea80000000800 */
[----:B------:R-:W-:Y:S04]  /*10970*/  HMMA.16816.F32 R128, R144, R154, R128 ;  /* 0x0000009a9080723c */ /* 0x000fe80000001880 */
[----:B--2---:R-:W-:Y:S07]  /*10980*/  F2FP.PACK_AB R163, R136, R137 ;  /* 0x0000008988a3723e */ /* 0x004fee00000000ff */
[C---:B-1----:R-:W-:Y:S01]  /*10990*/  HMMA.16816.F32 R144, R160.reuse, R148, R4 ;  /* 0x00000094a090723c */ /* 0x042fe20000001804 */
[----:B------:R-:W1:Y:S07]  /*109a0*/  LDSM.16.MT88.4 R4, [R181+0x800] ;  /* 0x00080000b504783b */ /* 0x000e6e0000004200 */
[C---:B------:R-:W-:Y:S01]  /*109b0*/  HMMA.16816.F32 R148, R160.reuse, R150, R8 ;  /* 0x00000096a094723c */ /* 0x040fe20000001808 */
[----:B------:R-:W2:Y:S07]  /*109c0*/  LDSM.16.MT88.4 R8, [R180+0x800] ;  /* 0x00080000b408783b */ /* 0x000eae0000004200 */
[C---:B------:R-:W-:Y:S01]  /*109d0*/  HMMA.16816.F32 R152, R160.reuse, R156, R12 ;  /* 0x0000009ca098723c */ /* 0x040fe2000000180c */
[----:B------:R-:W3:Y:S07]  /*109e0*/  LDSM.16.MT88.4 R12, [R178+0x1800] ;  /* 0x00180000b20c783b */ /* 0x000eee0000004200 */
[C---:B------:R-:W-:Y:S08]  /*109f0*/  HMMA.16816.F32 R156, R160.reuse, R158, R16 ;  /* 0x0000009ea09c723c */ /* 0x040ff00000001810 */
        /* <DEDUP_REMOVED lines=35> */
[C---:B-1----:R-:W-:Y:S07]  /*10c30*/  HMMA.16816.F32 R116, R160.reuse, R4, R116 ;  /* 0x00000004a074723c */ /* 0x042fee0000001874 */
[----:B------:R-:W-:Y:S01]  /*10c40*/  FADD.FTZ R4, R174, R2 ;  /* 0x00000002ae047221 */ /* 0x000fe20000010000 */
[C---:B------:R-:W-:Y:S04]  /*10c50*/  HMMA.16816.F32 R120, R160.reuse, R6, R120 ;  /* 0x00000006a078723c */ /* 0x040fe80000001878 */
[----:B------:R-:W-:Y:S02]  /*10c60*/  FADD.FTZ R2, R168, R0 ;  /* 0x00000000a8027221 */ /* 0x000fe40000010000 */
[----:B------:R-:W-:Y:S02]  /*10c70*/  FADD.FTZ R0, R173, R4 ;  /* 0x00000004ad007221 */ /* 0x000fe40000010000 */
[C---:B--2---:R-:W-:Y:S04]  /*10c80*/  HMMA.16816.F32 R124, R160.reuse, R8, R124 ;  /* 0x00000008a07c723c */ /* 0x044fe8000000187c */
[----:B------:R-:W-:Y:S02]  /*10c90*/  FADD.FTZ R2, R164, R2 ;  /* 0x00000002a4027221 */ /* 0x000fe40000010000 */
[----:B------:R-:W-:Y:S01]  /*10ca0*/  FADD.FTZ R0, R172, R0 ;  /* 0x00000000ac007221 */ /* 0x000fe20000010000 */
[-C--:B------:R-:W-:Y:S01]  /*10cb0*/  MOV R8, R3.reuse ;  /* 0x0000000300087202 */ /* 0x080fe20000000f00 */
[----:B------:R-:W-:Y:S01]  /*10cc0*/  FADD.FTZ R4, R165, R2 ;  /* 0x00000002a5047221 */ /* 0x000fe20000010000 */
[----:B------:R-:W-:Y:S03]  /*10cd0*/  HMMA.16816.F32 R128, R160, R10, R128 ;  /* 0x0000000aa080723c */ /* 0x000fe60000001880 */
[----:B------:R-:W-:Y:S02]  /*10ce0*/  FADD.FTZ R2, R167, R0 ;  /* 0x00000000a7027221 */ /* 0x000fe40000010000 */
[----:B------:R-:W-:Y:S01]  /*10cf0*/  FADD.FTZ R0, R137, R4 ;  /* 0x0000000489007221 */ /* 0x000fe20000010000 */
[----:B------:R-:W-:Y:S01]  /*10d00*/  MOV R137, R3 ;  /* 0x0000000300897202 */ /* 0x000fe20000000f00 */
[----:B------:R-:W-:Y:S02]  /*10d10*/  FADD.FTZ R195, R166, R2 ;  /* 0x00000002a6c37221 */ /* 0x000fe40000010000 */
[----:B------:R-:W-:Y:S03]  /*10d20*/  FADD.FTZ R194, R136, R0 ;  /* 0x0000000088c27221 */ /* 0x000fe60000010000 */
[----:B------:R-:W-:Y:S01]  /*10d30*/  MOV R136, R135 ;  /* 0x0000008700887202 */ /* 0x000fe20000000f00 */
[----:B------:R-:W-:-:S05]  /*10d40*/  @P0 BRA `(.L_x_229) ;  /* 0xffffe04000000947 */ /* 0x000fca000383ffff */
.L_x_228:
[----:B------:R-:W-:Y:S01]  /*10d50*/  @!UPT UIADD3 URZ, URZ, URZ, URZ ;  /* 0x0000003f3f3ff290 */ /* 0x000fe2000fffe03f */
[----:B------:R-:W-:Y:S05]  /*10d60*/  BRA.DIV ~URZ, `(.L_x_230) ;  /* 0x00005b427f007947 */ /* 0x000fea000b800000 */
[----:B------:R-:W1:Y:S04]  /*10d70*/  SHFL.BFLY PT, R0, R195, 0x2, 0x1f ;  /* 0x0c401f00c3007f89 */ /* 0x000e6800000e0000 */
[----:B------:R-:W2:Y:S01]  /*10d80*/  SHFL.BFLY PT, R2, R194, 0x2, 0x1f ;  /* 0x0c401f00c2027f89 */ /* 0x000ea200000e0000 */
[----:B-1----:R-:W-:-:S02]  /*10d90*/  FADD.FTZ R0, R0, R195 ;  /* 0x000000c300007221 */ /* 0x002fc40000010000 */
[----:B--2---:R-:W-:-:S03]  /*10da0*/  FADD.FTZ R4, R2, R194 ;  /* 0x000000c202047221 */ /* 0x004fc60000010000 */
[----:B------:R-:W1:Y:S04]  /*10db0*/  SHFL.BFLY PT, R5, R0, 0x1, 0x1f ;  /* 0x0c201f0000057f89 */ /* 0x000e6800000e0000 */
[----:B------:R2:W3:Y:S01]  /*10dc0*/  SHFL.BFLY PT, R3, R4, 0x1, 0x1f ;  /* 0x0c201f0004037f89 */ /* 0x0004e200000e0000 */
[----:B-1----:R-:W-:-:S05]  /*10dd0*/  FADD.FTZ R0, R0, R5 ;  /* 0x0000000500007221 */ /* 0x002fca0000010000 */
.L_x_299:
[----:B------:R-:W-:Y:S01]  /*10de0*/  FSETP.NE.FTZ.AND P1, PT, R0, RZ, PT ;  /* 0x000000ff0000720b */ /* 0x000fe20003f35000 */
[----:B---3--:R-:W-:Y:S01]  /*10df0*/  FADD.FTZ R3, R3, R4 ;  /* 0x0000000403037221 */ /* 0x008fe20000010000 */
[----:B------:R-:W-:Y:S02]  /*10e00*/  MOV R2, RZ ;  /* 0x000000ff00027202 */ /* 0x000fe40000000f00 */
[----:B------:R-:W-:Y:S02]  /*10e10*/  MOV R136, 0xff800000 ;  /* 0xff80000000887802 */ /* 0x000fe40000000f00 */
[----:B------:R-:W-:-:S07]  /*10e20*/  FSETP.NE.FTZ.AND P0, PT, R3, RZ, PT ;  /* 0x000000ff0300720b */ /* 0x000fce0003f15000 */
[----:B------:R-:W1:Y:S01]  /*10e30*/  @P1 MUFU.RCP R2, R0 ;  /* 0x0000000000021308 */ /* 0x000e620000001000 */
[----:B--2---:R-:W-:-:S05]  /*10e40*/  @P1 MOV R4, 0x3f317218 ;  /* 0x3f31721800041802 */ /* 0x004fca0000000f00 */
[----:B------:R-:W-:Y:S02]  /*10e50*/  @P1 FMUL.FTZ R4, R4, c[0x0][0x2d0] ;  /* 0x0000b40004041a20 */ /* 0x000fe40000410000 */
[----:B------:R2:W-:Y:S01]  /*10e60*/  @P1 MUFU.LG2 R5, R0 ;  /* 0x0000000000051308 */ /* 0x0005e20000000c00 */
        /* <DEDUP_REMOVED lines=32> */
[C---:B------:R-:W-:Y:S01]  /*11070*/  FMUL.FTZ R156, R2.reuse, R20 ;  /* 0x00000014029c7220 */ /* 0x040fe20000410000 */
[----:B------:R-:W-:Y:S01]  /*11080*/  MOV R20, 0xff800000 ;  /* 0xff80000000147802 */ /* 0x000fe20000000f00 */
        /* <DEDUP_REMOVED lines=33> */
[----:B------:R2:W3:Y:S01]  /*112a0*/  @P0 MUFU.LG2 R2, R3 ;  /* 0x0000000300020308 */ /* 0x0004e20000000c00 */
[----:B-1----:R-:W-:-:S02]  /*112b0*/  FMUL.FTZ R124, R0, R146 ;  /* 0x00000092007c7220 */ /* 0x002fc40000410000 */
[C---:B------:R-:W-:Y:S02]  /*112c0*/  FMUL.FTZ R125, R0.reuse, R147 ;  /* 0x00000093007d7220 */ /* 0x040fe40000410000 */
[C---:B------:R-:W-:Y:S02]  /*112d0*/  FMUL.FTZ R128, R0.reuse, R154 ;  /* 0x0000009a00807220 */ /* 0x040fe40000410000 */
[C---:B------:R-:W-:Y:S02]  /*112e0*/  FMUL.FTZ R129, R0.reuse, R155 ;  /* 0x0000009b00817220 */ /* 0x040fe40000410000 */
[C---:B------:R-:W-:Y:S02]  /*112f0*/  FMUL.FTZ R146, R0.reuse, R158 ;  /* 0x0000009e00927220 */ /* 0x040fe40000410000 */
[C---:B------:R-:W-:Y:S02]  /*11300*/  FMUL.FTZ R147, R0.reuse, R159 ;  /* 0x0000009f00937220 */ /* 0x040fe40000410000 */
[----:B------:R-:W-:-:S02]  /*11310*/  FMUL.FTZ R154, R0, R22 ;  /* 0x00000016009a7220 */ /* 0x000fc40000410000 */
[C---:B------:R-:W-:Y:S01]  /*11320*/  FMUL.FTZ R155, R0.reuse, R23 ;  /* 0x00000017009b7220 */ /* 0x040fe20000410000 */
[----:B--2---:R-:W-:Y:S01]  /*11330*/  @P0 MOV R3, 0x3f317218 ;  /* 0x3f31721800030802 */ /* 0x004fe20000000f00 */
[C---:B------:R-:W-:Y:S02]  /*11340*/  FMUL.FTZ R158, R0.reuse, R34 ;  /* 0x00000022009e7220 */ /* 0x040fe40000410000 */
[C---:B------:R-:W-:Y:S02]  /*11350*/  FMUL.FTZ R159, R0.reuse, R35 ;  /* 0x00000023009f7220 */ /* 0x040fe40000410000 */
[----:B------:R-:W-:Y:S02]  /*11360*/  @P1 FMUL.FTZ R5, R5, 0.69314718246459960938 ;  /* 0x3f31721805051820 */ /* 0x000fe40000410000 */
        /* <DEDUP_REMOVED lines=15> */
[----:B------:R-:W-:Y:S02]  /*11460*/  FMUL.FTZ R55, R0, R67 ;  /* 0x0000004300377220 */ /* 0x000fe40000410000 */
[----:B------:R-:W-:Y:S01]  /*11470*/  @P1 FFMA.FTZ R136, R4, R135, R5 ;  /* 0x0000008704881223 */ /* 0x000fe20000010005 */
[----:B------:R-:W-:Y:S01]  /*11480*/  MOV R4, 0x1 ;  /* 0x0000000100047802 */ /* 0x000fe20000000f00 */
        /* <DEDUP_REMOVED lines=8> */
[----:B---3--:R-:W-:-:S02]  /*11510*/  @P0 FMUL.FTZ R2, R2, 0.69314718246459960938 ;  /* 0x3f31721802020820 */ /* 0x008fc40000410000 */
[----:B------:R-:W-:Y:S02]  /*11520*/  @P0 FMUL.FTZ R3, R3, c[0x0][0x2d0] ;  /* 0x0000b40003030a20 */ /* 0x000fe40000410000 */
        /* <DEDUP_REMOVED lines=32> */
.L_x_161:
[----:B------:R-:W2:Y:S01]  /*11730*/  S2R R2, SR_TID.X ;  /* 0x0000000000027919 */ /* 0x000ea20000002100 */
[----:B------:R-:W-:Y:S01]  /*11740*/  BSSY B0, `(.L_x_231) ;  /* 0x0000010000007945 */ /* 0x000fe20003800000 */
[----:B--2---:R-:W-:-:S13]  /*11750*/  LOP3.LUT P0, RZ, R2, 0xff, RZ, 0xc0, !PT ;  /* 0x000000ff02ff7812 */ /* 0x004fda000780c0ff */
[----:B------:R-:W-:Y:S05]  /*11760*/  @P0 BRA `(.L_x_232) ;  /* 0x000000d000000947 */ /* 0x000fea0003800000 */
[----:B-1----:R-:W1:Y:S01]  /*11770*/  S2R R4, SR_LANEID ;  /* 0x0000000000047919 */ /* 0x002e620000000000 */
[----:B------:R-:W-:Y:S01]  /*11780*/  VOTEU.ANY UR4, UPT, PT ;  /* 0x0000000000047886 */ /* 0x000fe200038e0100 */
[----:B------:R-:W-:Y:S01]  /*11790*/  IMAD.MOV.U32 R5, RZ, RZ, c[0x0][0x564] ;  /* 0x00015900ff057624 */ /* 0x000fe200078e00ff */
[----:B------:R-:W1:Y:S08]  /*117a0*/  FLO.U32 R3, UR4 ;  /* 0x0000000400037d00 */ /* 0x000e7000080e0000 */
[----:B------:R-:W2:Y:S01]  /*117b0*/  POPC R2, UR4 ;  /* 0x0000000400027d09 */ /* 0x000ea20008000000 */
[----:B-1----:R-:W-:Y:S01]  /*117c0*/  ISETP.EQ.U32.AND P0, PT, R3, R4, PT ;  /* 0x000000040300720c */ /* 0x002fe20003f02070 */
[----:B------:R-:W-:-:S12]  /*117d0*/  IMAD.MOV.U32 R4, RZ, RZ, c[0x0][0x560] ;  /* 0x00015800ff047624 */ /* 0x000fd800078e00ff */
[----:B--2---:R1:W2:Y:S04]  /*117e0*/  @P0 ATOMG.E.ADD.STRONG.GPU PT, R2, [R4.64], R2 ;  /* 0x00000002040209a8 */ /* 0x0042a800081ee1c6 */
[----:B-1----:R-:W1:Y:S04]  /*117f0*/  S2R R4, SR_LTMASK ;  /* 0x0000000000047919 */ /* 0x002e680000003900 */
[----:B--2---:R1:W2:Y:S02]  /*11800*/  SHFL.IDX PT, R3, R2, R3, 0x1f ;  /* 0x00001f0302037589 */ /* 0x0042a400000e0000 */
[----:B-1----:R-:W-:-:S06]  /*11810*/  LOP3.LUT R2, R4, UR4, RZ, 0xc0, !PT ;  /* 0x0000000404027c12 */ /* 0x002fcc000f8ec0ff */
[----:B------:R-:W2:Y:S02]  /*11820*/  POPC R2, R2 ;  /* 0x0000000200027309 */ /* 0x000ea40000000000 */
[----:B--2---:R-:W-:-:S06]  /*11830*/  IADD3 R208, R3, c[0x0][0xc], R2 ;  /* 0x0000030003d07a10 */ /* 0x004fcc0007ffe002 */
.L_x_232:
[----:B------:R-:W-:Y:S05]  /*11840*/  BSYNC B0 ;  /* 0x0000000000007941 */ /* 0x000fea0003800000 */
.L_x_231:
[----:B------:R-:W-:Y:S01]  /*11850*/  PRMT R0, R0, 0x9910, RZ ;  /* 0x0000991000007816 */ /* 0x000fe200000000ff */
[----:B------:R-:W-:Y:S01]  /*11860*/  BSSY B1, `(.L_x_233) ;  /* 0x00003df000017945 */ /* 0x000fe20003800000 */
[----:B------:R-:W-:Y:S02]  /*11870*/  IMAD.MOV.U32 R21, RZ, RZ, R208 ;  /* 0x000000ffff157224 */ /* 0x000fe400078e00d0 */
[----:B------:R-:W-:-:S13]  /*11880*/  ISETP.NE.AND P0, PT, R0, RZ, PT ;  /* 0x000000ff0000720c */ /* 0x000fda0003f05270 */
[----:B------:R-:W-:Y:S05]  /*11890*/  @!P0 BRA `(.L_x_234) ;  /* 0x0000308000008947 */ /* 0x000fea0003800000 */
[----:B------:R-:W-:Y:S01]  /*118a0*/  WARPSYNC 0xffffffff ;  /* 0xffffffff00007948 */ /* 0x000fe20003800000 */
[----:B------:R-:W-:Y:S01]  /*118b0*/  BAR.SYNC.DEFER_BLOCKING 0x1, 0x100 ;  /* 0x0044000000007b1d */ /* 0x000fe20000010000 */
[----:B------:R-:W-:Y:S01]  /*118c0*/  F2FP.PACK_AB R0, R161, R160 ;  /* 0x000000a0a100723e */ /* 0x000fe200000000ff */
[----:B------:R-:W-:Y:S01]  /*118d0*/  IMAD.MOV.U32 R6, RZ, RZ, 0x4 ;  /* 0x00000004ff067424 */ /* 0x000fe200078e00ff */
[----:B------:R-:W-:Y:S01]  /*118e0*/  F2FP.PACK_AB R2, R125, R124 ;  /* 0x0000007c7d02723e */ /* 0x000fe200000000ff */
[----:B------:R-:W-:Y:S01]  /*118f0*/  IMAD.MOV.U32 R13, RZ, RZ, c[0x0][0x388] ;  /* 0x0000e200ff0d7624 */ /* 0x000fe200078e00ff */
[----:B------:R-:W-:Y:S01]  /*11900*/  F2FP.PACK_AB R3, R145, R144 ;  /* 0x000000909103723e */ /* 0x000fe200000000ff */
[----:B------:R-:W-:Y:S01]  /*11910*/  IMAD.WIDE R6, R206, R6, c[0x0][0x500] ;  /* 0x00014000ce067625 */ /* 0x000fe200078e0206 */
[----:B-1----:R-:W-:Y:S02]  /*11920*/  F2FP.PACK_AB R4, R97, R96 ;  /* 0x000000606104723e */ /* 0x002fe400000000ff */
[----:B------:R-:W-:-:S02]  /*11930*/  ISETP.NE.U32.AND P0, PT, RZ, c[0x0][0x508], PT ;  /* 0x00014200ff007a0c */ /* 0x000fc40003f05070 */
[----:B------:R-:W-:Y:S02]  /*11940*/  ISETP.NE.U32.AND P2, PT, RZ, c[0x0][0x500], PT ;  /* 0x00014000ff007a0c */ /* 0x000fe40003f45070 */
[----:B------:R-:W-:Y:S02]  /*11950*/  ISETP.NE.AND.EX P1, PT, RZ, c[0x0][0x50c], PT, P0 ;  /* 0x00014300ff007a0c */ /* 0x000fe40003f25300 */
[----:B------:R-:W-:Y:S01]  /*11960*/  ISETP.NE.AND.EX P2, PT, RZ, c[0x0][0x504], PT, P2 ;  /* 0x00014100ff007a0c */ /* 0x000fe20003f45320 */
[----:B------:R1:W-:Y:S04]  /*11970*/  STS [R223+0x80], R0 ;  /* 0x00008000df007388 */ /* 0x0003e80000000800 */
[----:B------:R2:W-:Y:S04]  /*11980*/  STS [R223+0x480], R2 ;  /* 0x00048002df007388 */ /* 0x0005e80000000800 */
[----:B------:R3:W-:Y:S01]  /*11990*/  STS [R224], R3 ;  /* 0x00000003e0007388 */ /* 0x0007e20000000800 */
[----:B-1----:R-:W-:-:S02]  /*119a0*/  F2FP.PACK_AB R0, R151, R150 ;  /* 0x000000969700723e */ /* 0x002fc400000000ff */
[----:B--2---:R-:W-:-:S03]  /*119b0*/  F2FP.PACK_AB R2, R149, R148 ;  /* 0x000000949502723e */ /* 0x004fc600000000ff */
[----:B------:R1:W-:Y:S01]  /*119c0*/  STS [R224+0x400], R0 ;  /* 0x00040000e0007388 */ /* 0x0003e20000000800 */
[----:B---3--:R-:W-:-:S03]  /*119d0*/  F2FP.PACK_AB R3, R129, R128 ;  /* 0x000000808103723e */ /* 0x008fc600000000ff */
[----:B------:R2:W-:Y:S04]  /*119e0*/  STS [R226+0x80], R2 ;  /* 0x00008002e2007388 */ /* 0x0005e80000000800 */
[----:B------:R3:W-:Y:S01]  /*119f0*/  STS [R226+0x480], R3 ;  /* 0x00048003e2007388 */ /* 0x0007e20000000800 */
[----:B-1----:R-:W-:Y:S02]  /*11a00*/  F2FP.PACK_AB R0, R153, R152 ;  /* 0x000000989900723e */ /* 0x002fe400000000ff */
[----:B--2---:R-:W-:-:S03]  /*11a10*/  F2FP.PACK_AB R2, R147, R146 ;  /* 0x000000929302723e */ /* 0x004fc600000000ff */
[----:B------:R1:W-:Y:S01]  /*11a20*/  STS [R225], R0 ;  /* 0x00000000e1007388 */ /* 0x0003e20000000800 */
[----:B---3--:R-:W-:-:S03]  /*11a30*/  F2FP.PACK_AB R3, R157, R156 ;  /* 0x0000009c9d03723e */ /* 0x008fc600000000ff */
[----:B------:R2:W-:Y:S04]  /*11a40*/  STS [R225+0x400], R2 ;  /* 0x00040002e1007388 */ /* 0x0005e80000000800 */
[----:B------:R3:W-:Y:S01]  /*11a50*/  STS [R230+0x80], R3 ;  /* 0x00008003e6007388 */ /* 0x0007e20000000800 */
        /* <DEDUP_REMOVED lines=8> */
[----:B------:R1:W-:Y:S01]  /*11ae0*/  STS [R229+0x80], R0 ;  /* 0x00008000e5007388 */ /* 0x0003e20000000800 */
        /* <DEDUP_REMOVED lines=80> */
[----:B------:R3:W-:Y:S04]  /*11ff0*/  STS [R226+0xc480], R4 ;  /* 0x00c48004e2007388 */ /* 0x0007e80000000800 */
[----:B------:R4:W-:Y:S01]  /*12000*/  STS [R225+0xc000], R2 ;  /* 0x00c00002e1007388 */ /* 0x0009e20000000800 */
[----:B-1----:R-:W-:Y:S02]  /*12010*/  F2FP.PACK_AB R0, R111, R110 ;  /* 0x0000006e6f00723e */ /* 0x002fe400000000ff */
[----:B--2---:R-:W-:-:S03]  /*12020*/  F2FP.PACK_AB R3, R165, R164 ;  /* 0x000000a4a503723e */ /* 0x004fc600000000ff */
[----:B------:R1:W-:Y:S01]  /*12030*/  STS [R225+0xc400], R0 ;  /* 0x00c40000e1007388 */ /* 0x0003e20000000800 */
[----:B---3--:R-:W-:-:S03]  /*12040*/  @P1 LEA R4, P0, R206, c[0x0][0x508], 0x2 ;  /* 0x00014200ce041a11 */ /* 0x008fc600078010ff */
[----:B------:R2:W-:Y:S01]  /*12050*/  STS [R230+0xc080], R3 ;  /* 0x00c08003e6007388 */ /* 0x0005e20000000800 */
[----:B----4-:R-:W-:Y:S02]  /*12060*/  F2FP.PACK_AB R2, R107, R106 ;  /* 0x0000006a6b02723e */ /* 0x010fe400000000ff */
[----:B------:R-:W-:-:S03]  /*12070*/  @P1 LEA.HI.X R5, R206, c[0x0][0x50c], R221, 0x2, P0 ;  /* 0x00014300ce051a11 */ /* 0x000fc600000f14dd */
[----:B------:R3:W-:Y:S01]  /*12080*/  STS [R230+0xc480], R2 ;  /* 0x00c48002e6007388 */ /* 0x0007e20000000800 */
[----:B-1----:R-:W-:Y:S02]  /*12090*/  F2FP.PACK_AB R0, R121, R120 ;  /* 0x000000787900723e */ /* 0x002fe400000000ff */
[----:B--2---:R-:W-:-:S03]  /*120a0*/  F2FP.PACK_AB R3, R103, R102 ;  /* 0x000000666703723e */ /* 0x004fc600000000ff */
[----:B------:R1:W-:Y:S04]  /*120b0*/  STS [R228+0xc000], R0 ;  /* 0x00c00000e4007388 */ /* 0x0003e80000000800 */
[----:B------:R2:W-:Y:S01]  /*120c0*/  STS [R228+0xc400], R3 ;  /* 0x00c40003e4007388 */ /* 0x0005e20000000800 */
[----:B---3--:R-:W-:-:S05]  /*120d0*/  F2FP.PACK_AB R2, R117, R116 ;  /* 0x000000747502723e */ /* 0x008fca00000000ff */
[----:B------:R3:W-:Y:S01]  /*120e0*/  STS [R229+0xc080], R2 ;  /* 0x00c08002e5007388 */ /* 0x0007e20000000800 */
[----:B-1----:R-:W-:Y:S02]  /*120f0*/  F2FP.PACK_AB R0, R99, R98 ;  /* 0x000000626300723e */ /* 0x002fe400000000ff */
[----:B--2---:R-:W-:-:S03]  /*12100*/  F2FP.PACK_AB R3, R105, R104 ;  /* 0x000000686903723e */ /* 0x004fc600000000ff */
[----:B------:R1:W-:Y:S04]  /*12110*/  STS [R229+0xc480], R0 ;  /* 0x00c48000e5007388 */ /* 0x0003e80000000800 */
[----:B------:R2:W-:Y:S01]  /*12120*/  STS [R227+0xc000], R3 ;  /* 0x00c00003e3007388 */ /* 0x0005e20000000800 */
[----:B---3--:R-:W-:Y:S01]  /*12130*/  IMAD.MOV.U32 R2, RZ, RZ, RZ ;  /* 0x000000ffff027224 */ /* 0x008fe200078e00ff */
[----:B-1----:R-:W-:-:S05]  /*12140*/  F2FP.PACK_AB R0, R91, R90 ;  /* 0x0000005a5b00723e */ /* 0x002fca00000000ff */
[----:B------:R1:W-:Y:S04]  /*12150*/  STS [R227+0xc400], R0 ;  /* 0x00c40000e3007388 */ /* 0x0003e80000000800 */
[----:B------:R-:W-:Y:S06]  /*12160*/  BAR.SYNC.DEFER_BLOCKING 0x1, 0x100 ;  /* 0x0044000000007b1d */ /* 0x000fec0000010000 */
[----:B------:R1:W5:Y:S04]  /*12170*/  @P1 LDG.E R13, [R4.64] ;  /* 0x00000006040d1981 */ /* 0x000368000c1e1900 */
[----:B------:R1:W5:Y:S01]  /*12180*/  @P2 LDG.E R2, [R6.64] ;  /* 0x0000000606022981 */ /* 0x000362000c1e1900 */
[----:B------:R-:W-:-:S04]  /*12190*/  ISETP.NE.AND P0, PT, R222, RZ, PT ;  /* 0x000000ffde00720c */ /* 0x000fc80003f05270 */
[----:B--2---:R-:W-:Y:S01]  /*121a0*/  SEL R3, R222, c[0x0][0x3d4], P0 ;  /* 0x0000f500de037a07 */ /* 0x004fe20000000000 */
[----:B------:R-:W-:Y:S05]  /*121b0*/  @P1 BRA `(.L_x_235) ;  /* 0x0000004000001947 */ /* 0x000fea0003800000 */
[----:B------:R-:W-:Y:S05]  /*121c0*/  @!P2 BRA `(.L_x_235) ;  /* 0x000000300000a947 */ /* 0x000fea0003800000 */
[----:B-1----:R1:W2:Y:S04]  /*121d0*/  LDG.E R0, [R6.64] ;  /* 0x0000000606007981 */ /* 0x0022a8000c1e1900 */
[----:B-1----:R-:W2:Y:S02]  /*121e0*/  LDG.E R6, [R6.64+0x4] ;  /* 0x0000040606067981 */ /* 0x002ea4000c1e1900 */
[----:B--2--5:R-:W-:Y:S02]  /*121f0*/  IADD3 R13, -R0, R6, RZ ;  /* 0x00000006000d7210 */ /* 0x024fe40007ffe1ff */
.L_x_235:
[----:B-1----:R-:W2:Y:S01]  /*12200*/  LDL R4, [R1+0x8] ;  /* 0x0000080001047983 */ /* 0x002ea20000100800 */
[----:B------:R-:W-:Y:S01]  /*12210*/  IMAD.MOV.U32 R11, RZ, RZ, 0x368 ;  /* 0x00000368ff0b7424 */ /* 0x000fe200078e00ff */
[----:B------:R-:W-:Y:S01]  /*12220*/  ISETP.GT.AND P2, PT, R3, 0x1, PT ;  /* 0x000000010300780c */ /* 0x000fe20003f44270 */
[----:B------:R-:W-:Y:S01]  /*12230*/  IMAD.MOV.U32 R0, RZ, RZ, c[0x0][0x4e8] ;  /* 0x00013a00ff007624 */ /* 0x000fe200078e00ff */
[----:B------:R-:W3:Y:S01]  /*12240*/  LDL R113, [R1+0x4] ;  /* 0x0000040001717983 */ /* 0x000ee20000100800 */
[----:B------:R-:W-:-:S02]  /*12250*/  ISETP.NE.U32.AND P0, PT, RZ, c[0x0][0x500], PT ;  /* 0x00014000ff007a0c */ /* 0x000fc40003f05070 */
[----:B------:R-:W-:Y:S02]  /*12260*/  SEL R11, R11, 0x328, P2 ;  /* 0x000003280b0b7807 */ /* 0x000fe40001000000 */
[----:B------:R-:W-:Y:S02]  /*12270*/  ISETP.NE.AND P3, PT, R0, 0x1, PT ;  /* 0x000000010000780c */ /* 0x000fe40003f65270 */
[----:B------:R-:W1:Y:S01]  /*12280*/  LDC.64 R6, c[0x0][R11+0x170] ;  /* 0x00005c000b067b82 */ /* 0x000e620000000a00 */
[----:B------:R-:W-:-:S04]  /*12290*/  ISETP.NE.AND.EX P0, PT, RZ, c[0x0][0x504], PT, P0 ;  /* 0x00014100ff007a0c */ /* 0x000fc80003f05300 */
[----:B------:R-:W-:-:S03]  /*122a0*/  SEL R0, R206, RZ, !P0 ;  /* 0x000000ffce007207 */ /* 0x000fc60004000000 */
[----:B------:R-:W4:Y:S08]  /*122b0*/  LDC.64 R14, c[0x0][R11+0x168] ;  /* 0x00005a000b0e7b82 */ /* 0x000f300000000a00 */
[----:B------:R1:W2:Y:S08]  /*122c0*/  LDC.64 R16, c[0x0][R11+0x178] ;  /* 0x00005e000b107b82 */ /* 0x0002b00000000a00 */
[----:B------:R1:W2:Y:S01]  /*122d0*/  LDC.64 R18, c[0x0][R11+0x160] ;  /* 0x000058000b127b82 */ /* 0x0002a20000000a00 */
[----:B------:R-:W4:Y:S01]  /*122e0*/  S2R R114, SR_TID.X ;  /* 0x0000000000727919 */ /* 0x000f220000002100 */
[----:B-1----:R-:W-:-:S02]  /*122f0*/  IMAD R3, R7, R0, RZ ;  /* 0x0000000007037224 */ /* 0x002fc400078e02ff */
[----:B----4-:R-:W-:Y:S01]  /*12300*/  IMAD R10, R15, R217, RZ ;  /* 0x000000d90f0a7224 */ /* 0x010fe200078e02ff */
[----:B-----5:R-:W-:-:S04]  /*12310*/  SHF.R.S32.HI R112, RZ, 0x1f, R114 ;  /* 0x0000001fff707819 */ /* 0x020fc80000011472 */
[----:B------:R-:W-:-:S04]  /*12320*/  LEA.HI R112, R112, R114, RZ, 0x5 ;  /* 0x0000007270707211 */ /* 0x000fc800078f28ff */
[----:B------:R-:W-:Y:S01]  /*12330*/  LOP3.LUT R112, R112, 0xffffffe0, RZ, 0xc0, !PT ;  /* 0xffffffe070707812 */ /* 0x000fe200078ec0ff */
[----:B------:R-:W-:-:S04]  /*12340*/  IMAD R13, R13, c[0x0][0x4e8], RZ ;  /* 0x00013a000d0d7a24 */ /* 0x000fc800078e02ff */
[----:B------:R-:W-:Y:S01]  /*12350*/  IMAD.IADD R112, R114, 0x1, -R112 ;  /* 0x0000000172707824 */ /* 0x000fe200078e0a70 */
[----:B------:R-:W-:Y:S01]  /*12360*/  LOP3.LUT R219, R219, 0xfffffffd, RZ, 0xc0, !PT ;  /* 0xfffffffddbdb7812 */ /* 0x000fe200078ec0ff */
[----:B--2---:R-:W-:Y:S01]  /*12370*/  IMAD R8, R209, 0x80, R4 ;  /* 0x00000080d1087824 */ /* 0x004fe200078e0204 */
[----:B------:R-:W-:-:S03]  /*12380*/  SEL R4, R221, RZ, !P0 ;  /* 0x000000ffdd047207 */ /* 0x000fc60004000000 */
[----:B------:R-:W-:-:S04]  /*12390*/  @P3 IMAD.HI.U32 R9, R8, c[0x0][0x4ec], RZ ;  /* 0x00013b0008093a27 */ /* 0x000fc800078e00ff */
[C---:B------:R-:W-:Y:S02]  /*123a0*/  IMAD R11, R6.reuse, R4, R3 ;  /* 0x00000004060b7224 */ /* 0x040fe400078e0203 */
[----:B------:R-:W-:-:S04]  /*123b0*/  IMAD.WIDE.U32 R4, R6, R0, RZ ;  /* 0x0000000006047225 */ /* 0x000fc800078e00ff */
[----:B------:R-:W-:-:S04]  /*123c0*/  IMAD.WIDE.U32 R6, R14, R217, RZ ;  /* 0x000000d90e067225 */ /* 0x000fc800078e00ff */
[----:B------:R-:W-:Y:S01]  /*123d0*/  IMAD.MOV.U32 R3, RZ, RZ, R8 ;  /* 0x000000ffff037224 */ /* 0x000fe200078e0008 */
[----:B------:R-:W-:Y:S02]  /*123e0*/  @P3 SHF.R.U32.HI R3, RZ, c[0x0][0x4f0], R9 ;  /* 0x00013c00ff033a19 */ /* 0x000fe40000011609 */
[----:B------:R-:W-:Y:S01]  /*123f0*/  SEL R9, R232, RZ, P2 ;  /* 0x000000ffe8097207 */ /* 0x000fe20001000000 */
[----:B------:R-:W-:Y:S01]  /*12400*/  IMAD.IADD R12, R5, 0x1, R11 ;  /* 0x00000001050c7824 */ /* 0x000fe200078e020b */
[----:B------:R-:W-:Y:S01]  /*12410*/  IADD3 R14, P1, P0, R4, R6, R2 ;  /* 0x00000006040e7210 */ /* 0x000fe2000783e002 */
[----:B------:R-:W-:Y:S01]  /*12420*/  IMAD.IADD R4, R7, 0x1, R10 ;  /* 0x0000000107047824 */ /* 0x000fe200078e020a */
[----:B------:R-:W-:Y:S01]  /*12430*/  SHF.R.S32.HI R10, RZ, 0x1f, R2 ;  /* 0x0000001fff0a7819 */ /* 0x000fe20000011402 */
[----:B------:R-:W-:Y:S02]  /*12440*/  IMAD R11, R17, R9, RZ ;  /* 0x00000009110b7224 */ /* 0x000fe400078e02ff */
[----:B------:R-:W-:-:S02]  /*12450*/  IMAD.MOV R5, RZ, RZ, -R3 ;  /* 0x000000ffff057224 */ /* 0x000fc400078e0a03 */
        /* <DEDUP_REMOVED lines=13> */
[----:B------:R-:W-:Y:S02]  /*12530*/  IMAD.MOV.U32 R7, RZ, RZ, c[0x0][0x4ac] ;  /* 0x00012b00ff077624 */ /* 0x000fe400078e00ff */
[----:B------:R-:W-:Y:S01]  /*12540*/  IMAD.IADD R5, R5, 0x1, R3 ;  /* 0x0000000105057824 */ /* 0x000fe200078e0203 */
[----:B------:R-:W-:Y:S02]  /*12550*/  LEA R3, P0, R4, R6, 0x2 ;  /* 0x0000000604037211 */ /* 0x000fe400078010ff */
[----:B------:R-:W-:-:S04]  /*12560*/  SEL R7, R7, c[0x0][0x454], P2 ;  /* 0x0001150007077a07 */ /* 0x000fc80001000000 */
[----:B------:R-:W-:Y:S01]  /*12570*/  LEA.HI.X R5, R4, R7, R5, 0x2, P0 ;  /* 0x0000000704057211 */ /* 0x000fe200000f1405 */
[----:B------:R-:W-:Y:S04]  /*12580*/  SHFL.IDX PT, R6, R3, RZ, 0x1c1f ;  /* 0x001c1fff03067589 */ /* 0x000fe800000e0000 */
[----:B------:R-:W1:Y:S01]  /*12590*/  SHFL.IDX PT, R7, R5, RZ, 0x1c1f ;  /* 0x001c1fff05077589 */ /* 0x000e6200000e0000 */
[----:B------:R-:W-:-:S03]  /*125a0*/  LOP3.LUT P0, RZ, R112, 0x3, RZ, 0xc0, !PT ;  /* 0x0000000370ff7812 */ /* 0x000fc6000780c0ff */
[----:B------:R3:W-:Y:S04]  /*125b0*/  SHFL.IDX PT, R4, R3, 0x1, 0x1c1f ;  /* 0x003c1f0003047f89 */ /* 0x0007e800000e0000 */
[----:B------:R-:W2:Y:S01]  /*125c0*/  SHFL.IDX PT, R5, R5, 0x1, 0x1c1f ;  /* 0x003c1f0005057f89 */ /* 0x000ea200000e0000 */
[----:B---3--:R-:W-:-:S05]  /*125d0*/  IMAD R3, R209, 0x80, R113 ;  /* 0x00000080d1037824 */ /* 0x008fca00078e0271 */
[C---:B------:R-:W-:Y:S02]  /*125e0*/  ISETP.GE.OR P1, PT, R3.reuse, R13, P0 ;  /* 0x0000000d0300720c */ /* 0x040fe40000726670 */
[----:B------:R-:W-:-:S04]  /*125f0*/  IADD3 R9, R3, 0x8, RZ ;  /* 0x0000000803097810 */ /* 0x000fc80007ffe0ff */
[----:B------:R-:W-:-:S07]  /*12600*/  ISETP.GE.OR P0, PT, R9, R13, P0 ;  /* 0x0000000d0900720c */ /* 0x000fce0000706670 */
[----:B-1----:R1:W-:Y:S01]  /*12610*/  @!P1 ST.E [R6.64], R136 ;  /* 0x0000008806009985 */ /* 0x0023e2000c101906 */
[----:B------:R-:W-:-:S05]  /*12620*/  ISETP.GE.AND P1, PT, R9, R13, PT ;  /* 0x0000000d0900720c */ /* 0x000fca0003f26270 */
[----:B--2---:R1:W-:Y:S01]  /*12630*/  @!P0 ST.E [R4.64], R20 ;  /* 0x0000001404008985 */ /* 0x0043e2000c101906 */
[----:B------:R-:W-:-:S07]  /*12640*/  ISETP.GE.AND P0, PT, R3, R13, PT ;  /* 0x0000000d0300720c */ /* 0x000fce0003f06270 */
[----:B------:R-:W-:Y:S01]  /*12650*/  @P1 LOP3.LUT R219, R219, 0x2, RZ, 0xfc, !PT ;  /* 0x00000002dbdb1812 */ /* 0x000fe200078efcff */
[----:B------:R-:W-:Y:S05]  /*12660*/  @P2 BRA `(.L_x_236) ;  /* 0x0000098000002947 */ /* 0x000fea0003800000 */
[----:B------:R-:W-:Y:S01]  /*12670*/  IMAD R10, R10, c[0x0][0x3a0], RZ ;  /* 0x0000e8000a0a7a24 */ /* 0x000fe200078e02ff */
[----:B-1----:R-:W-:Y:S01]  /*12680*/  LEA R6, R216, R198, 0x5 ;  /* 0x000000c6d8067211 */ /* 0x002fe200078e28ff */
[C---:B------:R-:W-:Y:S01]  /*12690*/  IMAD.WIDE.U32 R4, R2.reuse, c[0x0][0x3a0], RZ ;  /* 0x0000e80002047a25 */ /* 0x040fe200078e00ff */
[----:B------:R-:W-:Y:S01]  /*126a0*/  SHF.R.S32.HI R7, RZ, 0x1f, R0 ;  /* 0x0000001fff077819 */ /* 0x000fe20000011400 */
[----:B------:R1:W2:Y:S01]  /*126b0*/  LDS.128 R36, [R188+0x80] ;  /* 0x00008000bc247984 */ /* 0x0002a20000000c00 */
[C---:B------:R-:W-:Y:S01]  /*126c0*/  LEA R6, R209.reuse, R6, 0x7 ;  /* 0x00000006d1067211 */ /* 0x040fe200078e38ff */
[----:B------:R-:W-:Y:S01]  /*126d0*/  IMAD R2, R2, c[0x0][0x3a4], R10 ;  /* 0x0000e90002027a24 */ /* 0x000fe200078e020a */
[----:B------:R-:W-:Y:S01]  /*126e0*/  LEA R14, R209, R198, 0x7 ;  /* 0x000000c6d10e7211 */ /* 0x000fe200078e38ff */
[----:B------:R1:W3:Y:S03]  /*126f0*/  LDS.128 R52, [R188+0x1080] ;  /* 0x00108000bc347984 */ /* 0x0002e60000000c00 */
[----:B------:R-:W-:Y:S01]  /*12700*/  IADD3 R3, R5, R2, RZ ;  /* 0x0000000205037210 */ /* 0x000fe20007ffe0ff */
[----:B------:R1:W4:Y:S01]  /*12710*/  LDS.128 R68, [R188+0x2080] ;  /* 0x00208000bc447984 */ /* 0x0003220000000c00 */
[----:B------:R-:W-:-:S03]  /*12720*/  MOV R2, R4 ;  /* 0x0000000400027202 */ /* 0x000fc60000000f00 */
[----:B------:R1:W1:Y:S02]  /*12730*/  LDS.128 R84, [R188+0x3080] ;  /* 0x00308000bc547984 */ /* 0x0002640000000c00 */
[----:B------:R-:W-:Y:S01]  /*12740*/  IMAD.WIDE.U32 R4, R217, c[0x0][0x3e8], R2 ;  /* 0x0000fa00d9047a25 */ /* 0x000fe200078e0002 */
[----:B------:R-:W-:Y:S01]  /*12750*/  MOV R2, R6 ;  /* 0x0000000600027202 */ /* 0x000fe20000000f00 */
[----:B------:R1:W1:Y:S02]  /*12760*/  LDS.128 R32, [R188+0x4080] ;  /* 0x00408000bc207984 */ /* 0x0002640000000c00 */
[----:B------:R-:W-:Y:S02]  /*12770*/  IMAD R3, R7, c[0x0][0x3f0], RZ ;  /* 0x0000fc0007037a24 */ /* 0x000fe400078e02ff */
[----:B------:R-:W-:Y:S01]  /*12780*/  @P3 IMAD.HI.U32 R7, R6, c[0x0][0x4ec], RZ ;  /* 0x00013b0006073a27 */ /* 0x000fe200078e00ff */
[----:B------:R1:W1:Y:S03]  /*12790*/  LDS.128 R48, [R188+0x5080] ;  /* 0x00508000bc307984 */ /* 0x0002660000000c00 */
[----:B------:R-:W-:Y:S01]  /*127a0*/  IMAD R5, R217, c[0x0][0x3ec], R5 ;  /* 0x0000fb00d9057a24 */ /* 0x000fe200078e0205 */
[----:B------:R1:W1:Y:S01]  /*127b0*/  LDS.128 R64, [R188+0x6080] ;  /* 0x00608000bc407984 */ /* 0x0002620000000c00 */
[----:B------:R-:W-:Y:S01]  /*127c0*/  @P3 SHF.R.U32.HI R2, RZ, c[0x0][0x4f0], R7 ;  /* 0x00013c00ff023a19 */ /* 0x000fe20000011607 */
[----:B------:R-:W-:-:S02]  /*127d0*/  IMAD R8, R0, c[0x0][0x3f4], R3 ;  /* 0x0000fd0000087a24 */ /* 0x000fc400078e0203 */
[----:B------:R1:W1:Y:S01]  /*127e0*/  LDS.128 R80, [R188+0x7080] ;  /* 0x00708000bc507984 */ /* 0x0002620000000c00 */
[----:B------:R-:W-:Y:S01]  /*127f0*/  IMAD.WIDE.U32 R4, R0, c[0x0][0x3f0], R4 ;  /* 0x0000fc0000047a25 */ /* 0x000fe200078e0004 */
[----:B------:R-:W-:Y:S02]  /*12800*/  SHF.R.S32.HI R3, RZ, 0x1f, R2 ;  /* 0x0000001fff037819 */ /* 0x000fe40000011402 */
[----:B------:R1:W1:Y:S01]  /*12810*/  LDS.128 R28, [R188+0x8080] ;  /* 0x00808000bc1c7984 */ /* 0x0002620000000c00 */
[----:B------:R-:W-:Y:S02]  /*12820*/  IADD3 R0, -R2, RZ, RZ ;  /* 0x000000ff02007210 */ /* 0x000fe40007ffe1ff */
[----:B------:R-:W-:Y:S01]  /*12830*/  IADD3 R5, R5, R8, RZ ;  /* 0x0000000805057210 */ /* 0x000fe20007ffe0ff */
[----:B------:R1:W1:Y:S01]  /*12840*/  LDS.128 R44, [R188+0x9080] ;  /* 0x00908000bc2c7984 */ /* 0x0002620000000c00 */
[----:B------:R-:W-:Y:S02]  /*12850*/  IMAD R3, R3, c[0x0][0x3e0], RZ ;  /* 0x0000f80003037a24 */ /* 0x000fe400078e02ff */
[----:B------:R-:W-:Y:S01]  /*12860*/  IMAD R0, R0, c[0x0][0x4e8], R6 ;  /* 0x00013a0000007a24 */ /* 0x000fe200078e0206 */
[----:B------:R1:W1:Y:S01]  /*12870*/  LDS.128 R60, [R188+0xa080] ;  /* 0x00a08000bc3c7984 */ /* 0x0002620000000c00 */
[----:B------:R-:W-:-:S02]  /*12880*/  IMAD R6, R2, c[0x0][0x3e4], R3 ;  /* 0x0000f90002067a24 */ /* 0x000fc400078e0203 */
[----:B------:R-:W-:Y:S01]  /*12890*/  IMAD.WIDE.U32 R2, R2, c[0x0][0x3e0], R4 ;  /* 0x0000f80002027a25 */ /* 0x000fe200078e0004 */
[----:B------:R1:W1:Y:S01]  /*128a0*/  LDS.128 R76, [R188+0xb080] ;  /* 0x00b08000bc4c7984 */ /* 0x0002620000000c00 */
[----:B------:R-:W-:-:S03]  /*128b0*/  SHF.R.S32.HI R4, RZ, 0x1f, R0 ;  /* 0x0000001fff047819 */ /* 0x000fc60000011400 */
[----:B------:R1:W1:Y:S01]  /*128c0*/  LDS.128 R24, [R188+0xc080] ;  /* 0x00c08000bc187984 */ /* 0x0002620000000c00 */
[----:B------:R-:W-:Y:S01]  /*128d0*/  IADD3 R3, R3, R6, RZ ;  /* 0x0000000603037210 */ /* 0x000fe20007ffe0ff */
[----:B------:R-:W-:Y:S02]  /*128e0*/  IMAD R4, R4, c[0x0][0x3d8], RZ ;  /* 0x0000f60004047a24 */ /* 0x000fe400078e02ff */
[----:B------:R1:W1:Y:S02]  /*128f0*/  LDS.128 R40, [R188+0xd080] ;  /* 0x00d08000bc287984 */ /* 0x0002640000000c00 */
[C---:B------:R-:W-:Y:S02]  /*12900*/  IMAD.WIDE.U32 R2, R0.reuse, c[0x0][0x3d8], R2 ;  /* 0x0000f60000027a25 */ /* 0x040fe400078e0002 */
[----:B------:R1:W1:Y:S02]  /*12910*/  LDS.128 R56, [R188+0xe080] ;  /* 0x00e08000bc387984 */ /* 0x0002640000000c00 */
[----:B------:R-:W-:Y:S01]  /*12920*/  IMAD R0, R0, c[0x0][0x3dc], R4 ;  /* 0x0000f70000007a24 */ /* 0x000fe200078e0204 */
[----:B------:R-:W-:Y:S01]  /*12930*/  LEA R16, P0, R2, c[0x0][0x380], 0x1 ;  /* 0x0000e00002107a11 */ /* 0x000fe200078008ff */
[----:B------:R1:W1:Y:S03]  /*12940*/  LDS.128 R72, [R188+0xf080] ;  /* 0x00f08000bc487984 */ /* 0x0002660000000c00 */
[----:B------:R-:W-:-:S04]  /*12950*/  IADD3 R0, R3, R0, RZ ;  /* 0x0000000003007210 */ /* 0x000fc80007ffe0ff */
[----:B------:R-:W-:Y:S01]  /*12960*/  LEA.HI.X R15, R2, c[0x0][0x384], R0, 0x1, P0 ;  /* 0x0000e100020f7a11 */ /* 0x000fe200000f0c00 */
[----:B------:R-:W-:Y:S05]  /*12970*/  BRA.DIV ~URZ, `(.L_x_237) ;  /* 0x000040a27f007947 */ /* 0x000fea000b800000 */
[----:B--234-:R2:W3:Y:S02]  /*12980*/  SHFL.IDX PT, R12, R15, RZ, 0x181f ;  /* 0x00181fff0f0c7589 */ /* 0x01c4e400000e0000 */
.L_x_300:
[----:B------:R-:W-:Y:S05]  /*12990*/  BRA.DIV ~URZ, `(.L_x_238) ;  /* 0x000040f27f007947 */ /* 0x000fea000b800000 */
[----:B------:R4:W2:Y:S02]  /*129a0*/  SHFL.IDX PT, R0, R16, RZ, 0x181f ;  /* 0x00181fff10007589 */ /* 0x0008a400000e0000 */
.L_x_301:
[----:B------:R-:W-:Y:S01]  /*129b0*/  ISETP.GE.AND P0, PT, R14, R13, PT ;  /* 0x0000000d0e00720c */ /* 0x000fe20003f06270 */
[----:B------:R-:W-:Y:S01]  /*129c0*/  BSSY B0, `(.L_x_239) ;  /* 0x0000019000007945 */ /* 0x000fe20003800000 */
[----:B------:R-:W-:Y:S02]  /*129d0*/  SHF.R.S32.HI R2, RZ, 0x1f, R134 ;  /* 0x0000001fff027819 */ /* 0x000fe40000011486 */
[----:B------:R-:W-:Y:S02]  /*129e0*/  SHF.R.S32.HI R18, RZ, 0x1f, R196 ;  /* 0x0000001fff127819 */ /* 0x000fe400000114c4 */
[----:B------:R-:W-:Y:S02]  /*129f0*/  LEA.HI R2, R2, R134, RZ, 0x3 ;  /* 0x0000008602027211 */ /* 0x000fe400078f18ff */
[----:B------:R-:W-:Y:S02]  /*12a00*/  SHF.R.S32.HI R20, RZ, 0x1f, R197 ;  /* 0x0000001fff147819 */ /* 0x000fe400000114c5 */
[----:B------:R-:W-:-:S02]  /*12a10*/  LOP3.LUT R4, R2, 0xfffffff8, RZ, 0xc0, !PT ;  /* 0xfffffff802047812 */ /* 0x000fc400078ec0ff */
[----:B------:R-:W-:Y:S02]  /*12a20*/  SHF.R.S32.HI R17, RZ, 0x1f, R132 ;  /* 0x0000001fff117819 */ /* 0x000fe40000011484 */
[----:B------:R-:W-:Y:S01]  /*12a30*/  SHF.R.S32.HI R19, RZ, 0x1f, R4 ;  /* 0x0000001fff137819 */ /* 0x000fe20000011404 */
[----:B------:R-:W-:Y:S05]  /*12a40*/  @P0 BRA `(.L_x_240) ;  /* 0x0000010000000947 */ /* 0x000fea0003800000 */
[----:B------:R-:W-:Y:S02]  /*12a50*/  ISETP.GE.AND P3, PT, R132, c[0x0][0x3c8], PT ;  /* 0x0000f20084007a0c */ /* 0x000fe40003f66270 */
[----:B------:R-:W-:Y:S02]  /*12a60*/  ISETP.GE.AND P2, PT, R134, c[0x0][0x3c8], PT ;  /* 0x0000f20086007a0c */ /* 0x000fe40003f46270 */
[----:B------:R-:W-:Y:S02]  /*12a70*/  ISETP.GE.AND P1, PT, R196, c[0x0][0x3c8], PT ;  /* 0x0000f200c4007a0c */ /* 0x000fe40003f26270 */
[----:B------:R-:W-:-:S07]  /*12a80*/  ISETP.GE.AND P0, PT, R197, c[0x0][0x3c8], PT ;  /* 0x0000f200c5007a0c */ /* 0x000fce0003f06270 */
[-C--:B--2---:R-:W-:Y:S02]  /*12a90*/  @!P3 LEA R10, P4, R132, R0.reuse, 0x1 ;  /* 0x00000000840ab211 */ /* 0x084fe400078808ff */
[-C--:B------:R-:W-:Y:S02]  /*12aa0*/  @!P2 LEA R8, P6, R4, R0.reuse, 0x1 ;  /* 0x000000000408a211 */ /* 0x080fe400078c08ff */
[----:B------:R-:W-:Y:S02]  /*12ab0*/  @!P1 LEA R6, P5, R196, R0, 0x1 ;  /* 0x00000000c4069211 */ /* 0x000fe400078a08ff */
[----:B---3--:R-:W-:Y:S02]  /*12ac0*/  @!P3 LEA.HI.X R11, R132, R12, R17, 0x1, P4 ;  /* 0x0000000c840bb211 */ /* 0x008fe400020f0c11 */
[----:B------:R-:W-:Y:S02]  /*12ad0*/  @!P0 LEA R2, P4, R197, R0, 0x1 ;  /* 0x00000000c5028211 */ /* 0x000fe400078808ff */
[-C--:B------:R-:W-:Y:S01]  /*12ae0*/  @!P2 LEA.HI.X R9, R4, R12.reuse, R19, 0x1, P6 ;  /* 0x0000000c0409a211 */ /* 0x080fe200030f0c13 */
[----:B------:R2:W-:Y:S01]  /*12af0*/  @!P3 ST.E.128 [R10.64], R36 ;  /* 0x000000240a00b985 */ /* 0x0005e2000c101d06 */
[----:B------:R-:W-:-:S02]  /*12b00*/  @!P1 LEA.HI.X R7, R196, R12, R18, 0x1, P5 ;  /* 0x0000000cc4079211 */ /* 0x000fc400028f0c12 */
[----:B------:R-:W-:Y:S01]  /*12b10*/  @!P0 LEA.HI.X R3, R197, R12, R20, 0x1, P4 ;  /* 0x0000000cc5038211 */ /* 0x000fe200020f0c14 */
[----:B-1----:R2:W-:Y:S04]  /*12b20*/  @!P2 ST.E.128 [R8.64], R32 ;  /* 0x000000200800a985 */ /* 0x0025e8000c101d06 */
[----:B------:R2:W-:Y:S04]  /*12b30*/  @!P1 ST.E.128 [R6.64], R28 ;  /* 0x0000001c06009985 */ /* 0x0005e8000c101d06 */
[----:B------:R2:W-:Y:S02]  /*12b40*/  @!P0 ST.E.128 [R2.64], R24 ;  /* 0x0000001802008985 */ /* 0x0005e4000c101d06 */
.L_x_240:
[----:B------:R-:W-:Y:S05]  /*12b50*/  BSYNC B0 ;  /* 0x0000000000007941 */ /* 0x000fea0003800000 */
.L_x_239:
[----:B------:R-:W-:Y:S05]  /*12b60*/  BRA.DIV ~URZ, `(.L_x_241) ;  /* 0x00003f827f007947 */ /* 0x000fea000b800000 */
[----:B---3--:R3:W4:Y:S04]  /*12b70*/  SHFL.IDX PT, R12, R15, 0x1, 0x181f ;  /* 0x00381f000f0c7f89 */ /* 0x00872800000e0000 */
[----:B--2---:R3:W2:Y:S02]  /*12b80*/  SHFL.IDX PT, R0, R16, 0x1, 0x181f ;  /* 0x00381f0010007f89 */ /* 0x0046a400000e0000 */
.L_x_302:
[----:B------:R-:W-:Y:S01]  /*12b90*/  IADD3 R2, R14, 0x20, RZ ;  /* 0x000000200e027810 */ /* 0x000fe20007ffe0ff */
[----:B------:R-:W-:Y:S03]  /*12ba0*/  BSSY B0, `(.L_x_242) ;  /* 0x0000013000007945 */ /* 0x000fe60003800000 */
[----:B------:R-:W-:-:S13]  /*12bb0*/  ISETP.GE.AND P0, PT, R2, R13, PT ;  /* 0x0000000d0200720c */ /* 0x000fda0003f06270 */
        /* <DEDUP_REMOVED lines=8> */
[----:B----4-:R-:W-:Y:S02]  /*12c40*/  @!P3 LEA.HI.X R11, R132, R12, R17, 0x1, P4 ;  /* 0x0000000c840bb211 */ /* 0x010fe400020f0c11 */
        /* <DEDUP_REMOVED lines=8> */
.L_x_243:
[----:B------:R-:W-:Y:S05]  /*12cd0*/  BSYNC B0 ;  /* 0x0000000000007941 */ /* 0x000fea0003800000 */
.L_x_242:
[----:B------:R-:W-:Y:S05]  /*12ce0*/  BRA.DIV ~URZ, `(.L_x_244) ;  /* 0x00003ec27f007947 */ /* 0x000fea000b800000 */
[----:B----4-:R4:W3:Y:S02]  /*12cf0*/  SHFL.IDX PT, R12, R15, 0x2, 0x181f ;  /* 0x00581f000f0c7f89 */ /* 0x0108e400000e0000 */
.L_x_303:
[----:B------:R-:W-:Y:S05]  /*12d00*/  BRA.DIV ~URZ, `(.L_x_245) ;  /* 0x00003f127f007947 */ /* 0x000fea000b800000 */
[----:B--2---:R2:W4:Y:S02]  /*12d10*/  SHFL.IDX PT, R0, R16, 0x2, 0x181f ;  /* 0x00581f0010007f89 */ /* 0x00452400000e0000 */
.L_x_304:
        /* <DEDUP_REMOVED lines=8> */
[-C--:B----4-:R-:W-:Y:S02]  /*12da0*/  @!P3 LEA R10, P4, R132, R0.reuse, 0x1 ;  /* 0x00000000840ab211 */ /* 0x090fe400078808ff */
        /* <DEDUP_REMOVED lines=11> */
.L_x_247:
[----:B------:R-:W-:Y:S05]  /*12e60*/  BSYNC B0 ;  /* 0x0000000000007941 */ /* 0x000fea0003800000 */
.L_x_246:
[----:B------:R-:W-:Y:S05]  /*12e70*/  BRA.DIV ~URZ, `(.L_x_248) ;  /* 0x00003e027f007947 */ /* 0x000fea000b800000 */
[----:B---3--:R3:W2:Y:S04]  /*12e80*/  SHFL.IDX PT, R10, R15, 0x3, 0x181f ;  /* 0x00781f000f0a7f89 */ /* 0x0086a800000e0000 */
[----:B----4-:R3:W4:Y:S02]  /*12e90*/  SHFL.IDX PT, R0, R16, 0x3, 0x181f ;  /* 0x00781f0010007f89 */ /* 0x01072400000e0000 */
.L_x_305:
[----:B------:R-:W-:-:S04]  /*12ea0*/  IADD3 R2, R14, 0x60, RZ ;  /* 0x000000600e027810 */ /* 0x000fc80007ffe0ff */
[----:B------:R-:W-:-:S13]  /*12eb0*/  ISETP.GE.AND P0, PT, R2, R13, PT ;  /* 0x0000000d0200720c */ /* 0x000fda0003f06270 */
[----:B------:R-:W-:Y:S05]  /*12ec0*/  @P0 BRA `(.L_x_249) ;  /* 0x0000278000000947 */ /* 0x000fea0003800000 */
[----:B------:R-:W-:Y:S02]  /*12ed0*/  ISETP.GE.AND P2, PT, R132, c[0x0][0x3c8], PT ;  /* 0x0000f20084007a0c */ /* 0x000fe40003f46270 */
[----:B------:R-:W-:Y:S02]  /*12ee0*/  ISETP.GE.AND P1, PT, R134, c[0x0][0x3c8], PT ;  /* 0x0000f20086007a0c */ /* 0x000fe40003f26270 */
[----:B------:R-:W-:-:S09]  /*12ef0*/  ISETP.GE.AND P0, PT, R196, c[0x0][0x3c8], PT ;  /* 0x0000f200c4007a0c */ /* 0x000fd20003f06270 */
[-C--:B----4-:R-:W-:Y:S02]  /*12f00*/  @!P2 LEA R8, P5, R132, R0.reuse, 0x1 ;  /* 0x000000008408a211 */ /* 0x090fe400078a08ff */
[-C--:B------:R-:W-:Y:S02]  /*12f10*/  @!P1 LEA R6, P4, R4, R0.reuse, 0x1 ;  /* 0x0000000004069211 */ /* 0x080fe400078808ff */
[----:B------:R-:W-:Y:S02]  /*12f20*/  @!P0 LEA R2, P3, R196, R0, 0x1 ;  /* 0x00000000c4028211 */ /* 0x000fe400078608ff */
[-C--:B--2---:R-:W-:Y:S02]  /*12f30*/  @!P2 LEA.HI.X R9, R132, R10.reuse, R17, 0x1, P5 ;  /* 0x0000000a8409a211 */ /* 0x084fe400028f0c11 */
[-C--:B------:R-:W-:Y:S02]  /*12f40*/  @!P1 LEA.HI.X R7, R4, R10.reuse, R19, 0x1, P4 ;  /* 0x0000000a04079211 */ /* 0x080fe400020f0c13 */
[----:B------:R-:W-:Y:S01]  /*12f50*/  @!P0 LEA.HI.X R3, R196, R10, R18, 0x1, P3 ;  /* 0x0000000ac4038211 */ /* 0x000fe200018f0c12 */
[----:B-1----:R1:W-:Y:S04]  /*12f60*/  @!P2 ST.E.128 [R8.64], R84 ;  /* 0x000000540800a985 */ /* 0x0023e8000c101d06 */
[----:B------:R1:W-:Y:S04]  /*12f70*/  @!P1 ST.E.128 [R6.64], R80 ;  /* 0x0000005006009985 */ /* 0x0003e8000c101d06 */
[----:B------:R1:W-:Y:S01]  /*12f80*/  @!P0 ST.E.128 [R2.64], R76 ;  /* 0x0000004c02008985 */ /* 0x0003e2000c101d06 */
[----:B------:R-:W-:-:S13]  /*12f90*/  ISETP.GE.AND P0, PT, R197, c[0x0][0x3c8], PT ;  /* 0x0000f200c5007a0c */ /* 0x000fda0003f06270 */
[----:B------:R-:W-:Y:S05]  /*12fa0*/  @P0 BRA `(.L_x_249) ;  /* 0x000026a000000947 */ /* 0x000fea0003800000 */
[----:B-1----:R-:W-:-:S04]  /*12fb0*/  LEA R2, P0, R197, R0, 0x1 ;  /* 0x00000000c5027211 */ /* 0x002fc800078008ff */
[----:B------:R-:W-:-:S05]  /*12fc0*/  LEA.HI.X R3, R197, R10, R20, 0x1, P0 ;  /* 0x0000000ac5037211 */ /* 0x000fca00000f0c14 */
[----:B------:R1:W-:Y:S01]  /*12fd0*/  ST.E.128 [R2.64], R72 ;  /* 0x0000004802007985 */ /* 0x0003e2000c101d06 */
[----:B------:R-:W-:Y:S05]  /*12fe0*/  BRA `(.L_x_249) ;  /* 0x0000266000007947 */ /* 0x000fea0003800000 */
.L_x_236:
[----:B------:R-:W-:Y:S02]  /*12ff0*/  IMAD R10, R10, c[0x0][0x408], RZ ;  /* 0x000102000a0a7a24 */ /* 0x000fe400078e02ff */
[----:B-1----:R-:W-:-:S04]  /*13000*/  IMAD.WIDE.U32 R4, R2, c[0x0][0x408], RZ ;  /* 0x0001020002047a25 */ /* 0x002fc800078e00ff */
[----:B------:R-:W-:-:S05]  /*13010*/  IMAD R2, R2, c[0x0][0x40c], R10 ;  /* 0x0001030002027a24 */ /* 0x000fca00078e020a */
[----:B------:R-:W-:Y:S02]  /*13020*/  IADD3 R3, R5, R2, RZ ;  /* 0x0000000205037210 */ /* 0x000fe40007ffe0ff */
[----:B------:R-:W-:Y:S02]  /*13030*/  MOV R2, R4 ;  /* 0x0000000400027202 */ /* 0x000fe40000000f00 */
[----:B------:R-:W-:-:S03]  /*13040*/  SHF.R.S32.HI R5, RZ, 0x1f, R0 ;  /* 0x0000001fff057819 */ /* 0x000fc60000011400 */
[----:B------:R-:W-:-:S04]  /*13050*/  IMAD.WIDE.U32 R2, R217, c[0x0][0x438], R2 ;  /* 0x00010e00d9027a25 */ /* 0x000fc800078e0002 */
[----:B------:R-:W-:Y:S02]  /*13060*/  IMAD R4, R5, c[0x0][0x440], RZ ;  /* 0x0001100005047a24 */ /* 0x000fe400078e02ff */
[----:B------:R-:W-:Y:S02]  /*13070*/  IMAD R3, R217, c[0x0][0x43c], R3 ;  /* 0x00010f00d9037a24 */ /* 0x000fe400078e0203 */
[----:B------:R-:W-:-:S04]  /*13080*/  @P3 IMAD.HI.U32 R5, R8, c[0x0][0x4ec], RZ ;  /* 0x00013b0008053a27 */ /* 0x000fc800078e00ff */
[C---:B------:R-:W-:Y:S02]  /*13090*/  IMAD R4, R0.reuse, c[0x0][0x444], R4 ;  /* 0x0001110000047a24 */ /* 0x040fe400078e0204 */
[----:B------:R-:W-:Y:S01]  /*130a0*/  IMAD.WIDE.U32 R2, R0, c[0x0][0x440], R2 ;  /* 0x0001100000027a25 */ /* 0x000fe200078e0002 */
[----:B------:R-:W-:Y:S02]  /*130b0*/  MOV R0, R8 ;  /* 0x0000000800007202 */ /* 0x000fe40000000f00 */
[----:B------:R-:W-:Y:S02]  /*130c0*/  @P3 SHF.R.U32.HI R0, RZ, c[0x0][0x4f0], R5 ;  /* 0x00013c00ff003a19 */ /* 0x000fe40000011605 */
[----:B------:R-:W-:Y:S02]  /*130d0*/  IADD3 R3, R3, R4, RZ ;  /* 0x0000000403037210 */ /* 0x000fe40007ffe0ff */
[----:B------:R-:W-:Y:S02]  /*130e0*/  SHF.R.S32.HI R5, RZ, 0x1f, R0 ;  /* 0x0000001fff057819 */ /* 0x000fe40000011400 */
[----:B------:R-:W-:Y:S01]  /*130f0*/  IADD3 R4, -R0, RZ, RZ ;  /* 0x000000ff00047210 */ /* 0x000fe20007ffe1ff */
[----:B------:R-:W-:-:S04]  /*13100*/  IMAD.WIDE.U32 R2, R232, c[0x0][0x448], R2 ;  /* 0x00011200e8027a25 */ /* 0x000fc800078e0002 */
        /* <DEDUP_REMOVED lines=15> */
.L_x_306:
[----:B------:R-:W-:Y:S05]  /*13200*/  BRA.DIV ~URZ, `(.L_x_251) ;  /* 0x00003ba27f007947 */ /* 0x000fea000b800000 */
[----:B------:R3:W4:Y:S02]  /*13210*/  SHFL.IDX PT, R0, R17, RZ, 0x1c1f ;  /* 0x001c1fff11007589 */ /* 0x00072400000e0000 */
.L_x_307:
[----:B------:R-:W-:Y:S01]  /*13220*/  BSSY B0, `(.L_x_252) ;  /* 0x00000b3000007945 */ /* 0x000fe20003800000 */
[----:B------:R-:W-:Y:S05]  /*13230*/  @P0 BRA `(.L_x_253) ;  /* 0x00000b1000000947 */ /* 0x000fea0003800000 */
[----:B------:R-:W-:Y:S02]  /*13240*/  ISETP.GE.AND P2, PT, R199, c[0x0][0x3c8], PT ;  /* 0x0000f200c7007a0c */ /* 0x000fe40003f46270 */
[----:B------:R-:W-:Y:S02]  /*13250*/  ISETP.GE.AND P1, PT, R241, c[0x0][0x3c8], PT ;  /* 0x0000f200f1007a0c */ /* 0x000fe40003f26270 */
[----:B------:R-:W-:Y:S02]  /*13260*/  ISETP.GE.AND P0, PT, R240, c[0x0][0x3c8], PT ;  /* 0x0000f200f0007a0c */ /* 0x000fe40003f06270 */
[----:B------:R-:W-:Y:S02]  /*13270*/  ISETP.GE.AND P6, PT, R239, c[0x0][0x3c8], PT ;  /* 0x0000f200ef007a0c */ /* 0x000fe40003fc6270 */
[----:B------:R-:W-:-:S02]  /*13280*/  ISETP.GE.AND P5, PT, R238, c[0x0][0x3c8], PT ;  /* 0x0000f200ee007a0c */ /* 0x000fc40003fa6270 */
[----:B------:R-:W-:Y:S02]  /*13290*/  SHF.R.S32.HI R8, RZ, 0x1f, R241 ;  /* 0x0000001fff087819 */ /* 0x000fe400000114f1 */
[----:B------:R-:W-:Y:S01]  /*132a0*/  SHF.R.S32.HI R5, RZ, 0x1f, R240 ;  /* 0x0000001fff057819 */ /* 0x000fe200000114f0 */
[----:B----4-:R-:W-:Y:S01]  /*132b0*/  @!P2 IMAD.MOV.U32 R2, RZ, RZ, R0 ;  /* 0x000000ffff02a224 */ /* 0x010fe200078e0000 */
[----:B------:R-:W-:Y:S01]  /*132c0*/  ISETP.GE.AND P4, PT, R237, c[0x0][0x3c8], PT ;  /* 0x0000f200ed007a0c */ /* 0x000fe20003f86270 */
[----:B--2---:R-:W-:Y:S01]  /*132d0*/  @!P2 IMAD.MOV.U32 R3, RZ, RZ, R4 ;  /* 0x000000ffff03a224 */ /* 0x004fe200078e0004 */
[----:B------:R-:W-:-:S03]  /*132e0*/  SHF.R.S32.HI R10, RZ, 0x1f, R239 ;  /* 0x0000001fff0a7819 */ /* 0x000fc600000114ef */
[----:B------:R-:W-:Y:S01]  /*132f0*/  @!P2 IMAD.WIDE R6, R199, 0x4, R2 ;  /* 0x00000004c706a825 */ /* 0x000fe200078e0202 */
[----:B------:R-:W-:-:S04]  /*13300*/  @!P1 LEA R2, P3, R241, R0, 0x2 ;  /* 0x00000000f1029211 */ /* 0x000fc800078610ff */
[----:B------:R2:W-:Y:S01]  /*13310*/  @!P2 ST.E.64 [R6.64], R160 ;  /* 0x000000a00600a985 */ /* 0x0005e2000c101b06 */
[----:B------:R-:W-:Y:S02]  /*13320*/  @!P1 LEA.HI.X R3, R241, R4, R8, 0x2, P3 ;  /* 0x00000004f1039211 */ /* 0x000fe400018f1408 */
[----:B------:R-:W-:-:S03]  /*13330*/  ISETP.GE.AND P3, PT, R236, c[0x0][0x3c8], PT ;  /* 0x0000f200ec007a0c */ /* 0x000fc60003f66270 */
[----:B------:R4:W-:Y:S01]  /*13340*/  @!P1 ST.E.64 [R2.64], R144 ;  /* 0x0000009002009985 */ /* 0x0009e2000c101b06 */
[----:B--2---:R-:W-:-:S04]  /*13350*/  @!P0 LEA R6, P2, R240, R0, 0x2 ;  /* 0x00000000f0068211 */ /* 0x004fc800078410ff */
[----:B------:R-:W-:Y:S02]  /*13360*/  @!P0 LEA.HI.X R7, R240, R4, R5, 0x2, P2 ;  /* 0x00000004f0078211 */ /* 0x000fe400010f1405 */
[-C--:B----4-:R-:W-:Y:S02]  /*13370*/  @!P6 LEA R2, P1, R239, R0.reuse, 0x2 ;  /* 0x00000000ef02e211 */ /* 0x090fe400078210ff */
[----:B------:R-:W-:Y:S01]  /*13380*/  SHF.R.S32.HI R5, RZ, 0x1f, R238 ;  /* 0x0000001fff057819 */ /* 0x000fe200000114ee */
[----:B------:R2:W-:Y:S01]  /*13390*/  @!P0 ST.E.64 [R6.64], R148 ;  /* 0x0000009406008985 */ /* 0x0005e2000c101b06 */
[----:B------:R-:W-:Y:S02]  /*133a0*/  @!P5 LEA R8, P0, R238, R0, 0x2 ;  /* 0x00000000ee08d211 */ /* 0x000fe400078010ff */
[----:B------:R-:W-:Y:S02]  /*133b0*/  ISETP.GE.AND P2, PT, R235, c[0x0][0x3c8], PT ;  /* 0x0000f200eb007a0c */ /* 0x000fe40003f46270 */
[----:B------:R-:W-:-:S02]  /*133c0*/  @!P6 LEA.HI.X R3, R239, R4, R10, 0x2, P1 ;  /* 0x00000004ef03e211 */ /* 0x000fc400008f140a */
[----:B------:R-:W-:Y:S02]  /*133d0*/  @!P5 LEA.HI.X R9, R238, R4, R5, 0x2, P0 ;  /* 0x00000004ee09d211 */ /* 0x000fe400000f1405 */
[----:B------:R-:W-:Y:S01]  /*133e0*/  ISETP.GE.AND P1, PT, R234, c[0x0][0x3c8], PT ;  /* 0x0000f200ea007a0c */ /* 0x000fe20003f26270 */
[----:B------:R4:W-:Y:S01]  /*133f0*/  @!P6 ST.E.64 [R2.64], R152 ;  /* 0x000000980200e985 */ /* 0x0009e2000c101b06 */
[----:B------:R-:W-:Y:S02]  /*13400*/  ISETP.GE.AND P6, PT, R231, c[0x0][0x3c8], PT ;  /* 0x0000f200e7007a0c */ /* 0x000fe40003fc6270 */
[----:B------:R-:W-:Y:S01]  /*13410*/  IADD3 R5, R199, 0x70, RZ ;  /* 0x00000070c7057810 */ /* 0x000fe20007ffe0ff */
[----:B------:R5:W-:Y:S01]  /*13420*/  @!P5 ST.E.64 [R8.64], R156 ;  /* 0x0000009c0800d985 */ /* 0x000be2000c101b06 */
[----:B--2---:R-:W-:-:S04]  /*13430*/  @!P4 LEA R6, P0, R237, R0, 0x2 ;  /* 0x00000000ed06c211 */ /* 0x004fc800078010ff */
[----:B------:R-:W-:Y:S02]  /*13440*/  @!P4 LEA.HI.X R7, R237, R4, R252, 0x2, P0 ;  /* 0x00000004ed07c211 */ /* 0x000fe400000f14fc */
[----:B------:R-:W-:-:S03]  /*13450*/  ISETP.GE.AND P0, PT, R233, c[0x0][0x3c8], PT ;  /* 0x0000f200e9007a0c */ /* 0x000fc60003f06270 */
[----:B------:R2:W-:Y:S01]  /*13460*/  @!P4 ST.E.64 [R6.64], R24 ;  /* 0x000000180600c985 */ /* 0x0005e2000c101b06 */
[CC--:B----4-:R-:W-:Y:S02]  /*13470*/  @!P3 LEA R2, P5, R236.reuse, R0.reuse, 0x2 ;  /* 0x00000000ec02b211 */ /* 0x0d0fe400078a10ff */
[C---:B------:R-:W-:Y:S02]  /*13480*/  @!P2 LEA R10, P4, R235.reuse, R0, 0x2 ;  /* 0x00000000eb0aa211 */ /* 0x040fe400078810ff */
[-C--:B------:R-:W-:Y:S02]  /*13490*/  @!P3 LEA.HI.X R3, R236, R4.reuse, R251, 0x2, P5 ;  /* 0x00000004ec03b211 */ /* 0x080fe400028f14fb */
[----:B------:R-:W-:-:S03]  /*134a0*/  @!P2 LEA.HI.X R11, R235, R4, R250, 0x2, P4 ;  /* 0x00000004eb0ba211 */ /* 0x000fc600020f14fa */
[----:B------:R4:W-:Y:S01]  /*134b0*/  @!P3 ST.E.64 [R2.64], R28 ;  /* 0x0000001c0200b985 */ /* 0x0009e2000c101b06 */
[----:B-----5:R-:W-:-:S03]  /*134c0*/  @!P0 LEA R8, P4, R233, R0, 0x2 ;  /* 0x00000000e9088211 */ /* 0x020fc600078810ff */
[----:B------:R5:W-:Y:S01]  /*134d0*/  @!P2 ST.E.64 [R10.64], R162 ;  /* 0x000000a20a00a985 */ /* 0x000be2000c101b06 */
[----:B------:R-:W-:Y:S02]  /*134e0*/  @!P0 LEA.HI.X R9, R233, R4, R248, 0x2, P4 ;  /* 0x00000004e9098211 */ /* 0x000fe400020f14f8 */
[----:B------:R-:W-:Y:S02]  /*134f0*/  ISETP.GE.AND P4, PT, R5, c[0x0][0x3c8], PT ;  /* 0x0000f20005007a0c */ /* 0x000fe40003f86270 */
[----:B--2---:R-:W-:-:S04]  /*13500*/  @!P1 LEA R6, P3, R234, R0, 0x2 ;  /* 0x00000000ea069211 */ /* 0x004fc800078610ff */
[----:B------:R-:W-:-:S05]  /*13510*/  @!P1 LEA.HI.X R7, R234, R4, R249, 0x2, P3 ;  /* 0x00000004ea079211 */ /* 0x000fca00018f14f9 */
[----:B------:R2:W-:Y:S01]  /*13520*/  @!P1 ST.E.64 [R6.64], R36 ;  /* 0x0000002406009985 */ /* 0x0005e2000c101b06 */
[C---:B----4-:R-:W-:Y:S02]  /*13530*/  IADD3 R3, R199.reuse, 0x58, RZ ;  /* 0x00000058c7037810 */ /* 0x050fe40007ffe0ff */
[----:B------:R-:W-:Y:S01]  /*13540*/  IADD3 R2, R199, 0x60, RZ ;  /* 0x00000060c7027810 */ /* 0x000fe20007ffe0ff */
[----:B------:R4:W-:Y:S01]  /*13550*/  @!P0 ST.E.64 [R8.64], R32 ;  /* 0x0000002008008985 */ /* 0x0009e2000c101b06 */
[----:B------:R-:W-:Y:S02]  /*13560*/  ISETP.GE.AND P2, PT, R3, c[0x0][0x3c8], PT ;  /* 0x0000f20003007a0c */ /* 0x000fe40003f46270 */
[----:B------:R-:W-:Y:S02]  /*13570*/  ISETP.GE.AND P5, PT, R2, c[0x0][0x3c8], PT ;  /* 0x0000f20002007a0c */ /* 0x000fe40003fa6270 */
[----:B-----5:R-:W-:Y:S02]  /*13580*/  @!P6 LEA R10, P0, R231, R0, 0x2 ;  /* 0x00000000e70ae211 */ /* 0x020fe400078010ff */
[----:B------:R-:W-:-:S02]  /*13590*/  SHF.R.S32.HI R13, RZ, 0x1f, R2 ;  /* 0x0000001fff0d7819 */ /* 0x000fc40000011402 */
[----:B--2---:R-:W-:Y:S02]  /*135a0*/  IADD3 R6, R199, 0x68, RZ ;  /* 0x00000068c7067810 */ /* 0x004fe40007ffe0ff */
[----:B------:R-:W-:Y:S02]  /*135b0*/  SHF.R.S32.HI R7, RZ, 0x1f, R231 ;  /* 0x0000001fff077819 */ /* 0x000fe400000114e7 */
[----:B------:R-:W-:Y:S02]  /*135c0*/  ISETP.GE.AND P3, PT, R6, c[0x0][0x3c8], PT ;  /* 0x0000f20006007a0c */ /* 0x000fe40003f66270 */
[----:B----4-:R-:W-:Y:S02]  /*135d0*/  SHF.R.S32.HI R9, RZ, 0x1f, R3 ;  /* 0x0000001fff097819 */ /* 0x010fe40000011403 */
[----:B------:R-:W-:Y:S02]  /*135e0*/  @!P2 LEA R8, P1, R3, R0, 0x2 ;  /* 0x000000000308a211 */ /* 0x000fe400078210ff */
[----:B------:R-:W-:-:S02]  /*135f0*/  @!P6 LEA.HI.X R11, R231, R4, R7, 0x2, P0 ;  /* 0x00000004e70be211 */ /* 0x000fc400000f1407 */
[----:B------:R-:W-:Y:S02]  /*13600*/  @!P2 LEA.HI.X R9, R3, R4, R9, 0x2, P1 ;  /* 0x000000040309a211 */ /* 0x000fe400008f1409 */
[----:B------:R-:W-:Y:S01]  /*13610*/  IADD3 R3, R199, 0x78, RZ ;  /* 0x00000078c7037810 */ /* 0x000fe20007ffe0ff */
[----:B------:R2:W-:Y:S01]  /*13620*/  @!P6 ST.E.64 [R10.64], R44 ;  /* 0x0000002c0a00e985 */ /* 0x0005e2000c101b06 */
[C---:B------:R-:W-:Y:S02]  /*13630*/  @!P5 LEA R12, P0, R2.reuse, R0, 0x2 ;  /* 0x00000000020cd211 */ /* 0x040fe400078010ff */
[----:B------:R-:W-:Y:S01]  /*13640*/  SHF.R.S32.HI R7, RZ, 0x1f, R5 ;  /* 0x0000001fff077819 */ /* 0x000fe20000011405 */
[----:B------:R4:W-:Y:S01]  /*13650*/  @!P2 ST.E.64 [R8.64], R40 ;  /* 0x000000280800a985 */ /* 0x0009e2000c101b06 */
[----:B------:R-:W-:Y:S02]  /*13660*/  ISETP.GE.AND P2, PT, R3, c[0x0][0x3c8], PT ;  /* 0x0000f20003007a0c */ /* 0x000fe40003f46270 */
[----:B------:R-:W-:-:S02]  /*13670*/  @!P5 LEA.HI.X R13, R2, R4, R13, 0x2, P0 ;  /* 0x00000004020dd211 */ /* 0x000fc400000f140d */
[----:B------:R-:W-:-:S03]  /*13680*/  IADD3 R2, R199, 0x80, RZ ;  /* 0x00000080c7027810 */ /* 0x000fc60007ffe0ff */
[----:B------:R5:W-:Y:S01]  /*13690*/  @!P5 ST.E.64 [R12.64], R52 ;  /* 0x000000340c00d985 */ /* 0x000be2000c101b06 */
[----:B------:R-:W-:Y:S02]  /*136a0*/  ISETP.GE.AND P5, PT, R2, c[0x0][0x3c8], PT ;  /* 0x0000f20002007a0c */ /* 0x000fe40003fa6270 */
[CC--:B--2---:R-:W-:Y:S02]  /*136b0*/  @!P4 LEA R10, P0, R5.reuse, R0.reuse, 0x2 ;  /* 0x00000000050ac211 */ /* 0x0c4fe400078010ff */
[----:B----4-:R-:W-:Y:S02]  /*136c0*/  SHF.R.S32.HI R9, RZ, 0x1f, R6 ;  /* 0x0000001fff097819 */ /* 0x010fe40000011406 */
[C---:B------:R-:W-:Y:S02]  /*136d0*/  @!P3 LEA R8, P1, R6.reuse, R0, 0x2 ;  /* 0x000000000608b211 */ /* 0x040fe400078210ff */
[-C--:B------:R-:W-:Y:S02]  /*136e0*/  @!P4 LEA.HI.X R11, R5, R4.reuse, R7, 0x2, P0 ;  /* 0x00000004050bc211 */ /* 0x080fe400000f1407 */
[----:B------:R-:W-:-:S02]  /*136f0*/  @!P3 LEA.HI.X R9, R6, R4, R9, 0x2, P1 ;  /* 0x000000040609b211 */ /* 0x000fc400008f1409 */
[C---:B------:R-:W-:Y:S02]  /*13700*/  IADD3 R6, R199.reuse, 0x88, RZ ;  /* 0x00000088c7067810 */ /* 0x040fe40007ffe0ff */
[----:B------:R-:W-:Y:S01]  /*13710*/  IADD3 R5, R199, 0x90, RZ ;  /* 0x00000090c7057810 */ /* 0x000fe20007ffe0ff */
[----:B------:R2:W-:Y:S01]  /*13720*/  @!P3 ST.E.64 [R8.64], R48 ;  /* 0x000000300800b985 */ /* 0x0005e2000c101b06 */
[----:B------:R-:W-:Y:S02]  /*13730*/  ISETP.GE.AND P3, PT, R6, c[0x0][0x3c8], PT ;  /* 0x0000f20006007a0c */ /* 0x000fe40003f66270 */
[----:B------:R-:W-:Y:S01]  /*13740*/  ISETP.GE.AND P6, PT, R5, c[0x0][0x3c8], PT ;  /* 0x0000f20005007a0c */ /* 0x000fe20003fc6270 */
[----:B------:R4:W-:Y:S01]  /*13750*/  @!P4 ST.E.64 [R10.64], R60 ;  /* 0x0000003c0a00c985 */ /* 0x0009e2000c101b06 */
[----:B------:R-:W-:Y:S02]  /*13760*/  SHF.R.S32.HI R7, RZ, 0x1f, R2 ;  /* 0x0000001fff077819 */ /* 0x000fe40000011402 */
[----:B-----5:R-:W-:-:S02]  /*13770*/  @!P5 LEA R12, P0, R2, R0, 0x2 ;  /* 0x00000000020cd211 */ /* 0x020fc400078010ff */
[C---:B------:R-:W-:Y:S02]  /*13780*/  ISETP.GE.AND P4, PT, R2.reuse, c[0x0][0x3c8], PT ;  /* 0x0000f20002007a0c */ /* 0x040fe40003f86270 */
[----:B------:R-:W-:Y:S02]  /*13790*/  @!P5 LEA.HI.X R13, R2, R4, R7, 0x2, P0 ;  /* 0x00000004020dd211 */ /* 0x000fe400000f1407 */
[C---:B------:R-:W-:Y:S02]  /*137a0*/  IADD3 R7, R199.reuse, 0xa0, RZ ;  /* 0x000000a0c7077810 */ /* 0x040fe40007ffe0ff */
[----:B------:R-:W-:Y:S02]  /*137b0*/  IADD3 R2, R199, 0xb0, RZ ;  /* 0x000000b0c7027810 */ /* 0x000fe40007ffe0ff */
[----:B------:R-:W-:Y:S02]  /*137c0*/  ISETP.GE.AND P5, PT, R7, c[0x0][0x3c8], PT ;  /* 0x0000f20007007a0c */ /* 0x000fe40003fa6270 */
[----:B------:R-:W-:-:S02]  /*137d0*/  @!P6 LEA R14, P0, R5, R0, 0x2 ;  /* 0x00000000050ee211 */ /* 0x000fc400078010ff */
[----:B--2---:R-:W-:Y:S02]  /*137e0*/  SHF.R.S32.HI R9, RZ, 0x1f, R3 ;  /* 0x0000001fff097819 */ /* 0x004fe40000011403 */
[----:B------:R-:W-:-:S04]  /*137f0*/  @!P2 LEA R8, P1, R3, R0, 0x2 ;  /* 0x000000000308a211 */ /* 0x000fc800078210ff */
[----:B------:R-:W-:Y:S02]  /*13800*/  @!P2 LEA.HI.X R9, R3, R4, R9, 0x2, P1 ;  /* 0x000000040309a211 */ /* 0x000fe400008f1409 */
[----:B----4-:R-:W-:Y:S02]  /*13810*/  @!P3 LEA R10, P1, R6, R0, 0x2 ;  /* 0x00000000060ab211 */ /* 0x010fe400078210ff */
[----:B------:R-:W-:Y:S01]  /*13820*/  SHF.R.S32.HI R3, RZ, 0x1f, R5 ;  /* 0x0000001fff037819 */ /* 0x000fe20000011405 */
[----:B------:R2:W-:Y:S03]  /*13830*/  @!P2 ST.E.64 [R8.64], R56 ;  /* 0x000000380800a985 */ /* 0x0005e6000c101b06 */
[----:B------:R-:W-:Y:S01]  /*13840*/  @!P6 LEA.HI.X R15, R5, R4, R3, 0x2, P0 ;  /* 0x00000004050fe211 */ /* 0x000fe200000f1403 */
[----:B------:R4:W-:Y:S01]  /*13850*/  @!P4 ST.E.64 [R12.64], R68 ;  /* 0x000000440c00c985 */ /* 0x0009e2000c101b06 */
[----:B------:R-:W-:-:S02]  /*13860*/  IADD3 R3, R199, 0xa8, RZ ;  /* 0x000000a8c7037810 */ /* 0x000fc40007ffe0ff */
[----:B------:R-:W-:Y:S02]  /*13870*/  SHF.R.S32.HI R5, RZ, 0x1f, R7 ;  /* 0x0000001fff057819 */ /* 0x000fe40000011407 */
[----:B--2---:R-:W-:Y:S02]  /*13880*/  IADD3 R8, R199, 0x98, RZ ;  /* 0x00000098c7087810 */ /* 0x004fe40007ffe0ff */
[----:B------:R-:W-:Y:S02]  /*13890*/  SHF.R.S32.HI R9, RZ, 0x1f, R6 ;  /* 0x0000001fff097819 */ /* 0x000fe40000011406 */
[----:B------:R-:W-:Y:S02]  /*138a0*/  ISETP.GE.AND P2, PT, R8, c[0x0][0x3c8], PT ;  /* 0x0000f20008007a0c */ /* 0x000fe40003f46270 */
[----:B------:R-:W-:Y:S02]  /*138b0*/  @!P3 LEA.HI.X R11, R6, R4, R9, 0x2, P1 ;  /* 0x00000004060bb211 */ /* 0x000fe400008f1409 */
[----:B------:R-:W-:-:S02]  /*138c0*/  SHF.R.S32.HI R6, RZ, 0x1f, R8 ;  /* 0x0000001fff067819 */ /* 0x000fc40000011408 */
[----:B----4-:R-:W-:Y:S01]  /*138d0*/  @!P5 LEA R12, P0, R7, R0, 0x2 ;  /* 0x00000000070cd211 */ /* 0x010fe200078010ff */
[----:B------:R2:W-:Y:S01]  /*138e0*/  @!P3 ST.E.64 [R10.64], R64 ;  /* 0x000000400a00b985 */ /* 0x0005e2000c101b06 */
[----:B------:R-:W-:Y:S02]  /*138f0*/  ISETP.GE.AND P3, PT, R3, c[0x0][0x3c8], PT ;  /* 0x0000f20003007a0c */ /* 0x000fe40003f66270 */
[----:B------:R-:W-:Y:S01]  /*13900*/  @!P5 LEA.HI.X R13, R7, R4, R5, 0x2, P0 ;  /* 0x00000004070dd211 */ /* 0x000fe200000f1405 */
[----:B------:R-:W-:Y:S01]  /*13910*/  @!P6 ST.E.64 [R14.64], R76 ;  /* 0x0000004c0e00e985 */ /* 0x000fe2000c101b06 */
[----:B------:R-:W-:Y:S02]  /*13920*/  ISETP.GE.AND P6, PT, R2, c[0x0][0x3c8], PT ;  /* 0x0000f20002007a0c */ /* 0x000fe40003fc6270 */
[----:B------:R-:W-:Y:S02]  /*13930*/  IADD3 R5, R199, 0xc0, RZ ;  /* 0x000000c0c7057810 */ /* 0x000fe40007ffe0ff */
[----:B------:R-:W-:-:S02]  /*13940*/  SHF.R.S32.HI R7, RZ, 0x1f, R3 ;  /* 0x0000001fff077819 */ /* 0x000fc40000011403 */
[----:B------:R-:W-:Y:S02]  /*13950*/  ISETP.GE.AND P4, PT, R5, c[0x0][0x3c8], PT ;  /* 0x0000f20005007a0c */ /* 0x000fe40003f86270 */
[----:B--2---:R-:W-:-:S04]  /*13960*/  @!P2 LEA R10, P1, R8, R0, 0x2 ;  /* 0x00000000080aa211 */ /* 0x004fc800078210ff */
[----:B------:R-:W-:Y:S02]  /*13970*/  @!P2 LEA.HI.X R11, R8, R4, R6, 0x2, P1 ;  /* 0x00000004080ba211 */ /* 0x000fe400008f1406 */
[----:B------:R-:W-:Y:S02]  /*13980*/  IADD3 R6, R199, 0xb8, RZ ;  /* 0x000000b8c7067810 */ /* 0x000fe40007ffe0ff */
[C---:B------:R-:W-:Y:S01]  /*13990*/  @!P3 LEA R8, P1, R3.reuse, R0, 0x2 ;  /* 0x000000000308b211 */ /* 0x040fe200078210ff */
[----:B------:R2:W-:Y:S01]  /*139a0*/  @!P2 ST.E.64 [R10.64], R72 ;  /* 0x000000480a00a985 */ /* 0x0005e2000c101b06 */
[----:B------:R-:W-:Y:S02]  /*139b0*/  ISETP.GE.AND P2, PT, R6, c[0x0][0x3c8], PT ;  /* 0x0000f20006007a0c */ /* 0x000fe40003f46270 */
[----:B------:R-:W-:Y:S01]  /*139c0*/  @!P3 LEA.HI.X R9, R3, R4, R7, 0x2, P1 ;  /* 0x000000040309b211 */ /* 0x000fe200008f1407 */
[----:B------:R-:W-:Y:S01]  /*139d0*/  @!P5 ST.E.64 [R12.64], R84 ;  /* 0x000000540c00d985 */ /* 0x000fe2000c101b06 */
[----:B------:R-:W-:-:S02]  /*139e0*/  IADD3 R3, R199, 0xc8, RZ ;  /* 0x000000c8c7037810 */ /* 0x000fc40007ffe0ff */
[----:B------:R-:W-:Y:S01]  /*139f0*/  SHF.R.S32.HI R7, RZ, 0x1f, R5 ;  /* 0x0000001fff077819 */ /* 0x000fe20000011405 */
[----:B------:R4:W-:Y:S01]  /*13a00*/  @!P3 ST.E.64 [R8.64], R80 ;  /* 0x000000500800b985 */ /* 0x0009e2000c101b06 */
[----:B------:R-:W-:Y:S02]  /*13a10*/  ISETP.GE.AND P1, PT, R3, c[0x0][0x3c8], PT ;  /* 0x0000f20003007a0c */ /* 0x000fe40003f26270 */
[----:B--2---:R-:W-:Y:S02]  /*13a20*/  SHF.R.S32.HI R11, RZ, 0x1f, R2 ;  /* 0x0000001fff0b7819 */ /* 0x004fe40000011402 */
[----:B------:R-:W-:-:S04]  /*13a30*/  @!P6 LEA R10, P0, R2, R0, 0x2 ;  /* 0x00000000020ae211 */ /* 0x000fc800078010ff */
[----:B------:R-:W-:Y:S02]  /*13a40*/  @!P6 LEA.HI.X R11, R2, R4, R11, 0x2, P0 ;  /* 0x00000004020be211 */ /* 0x000fe400000f140b */
[----:B------:R-:W-:Y:S02]  /*13a50*/  IADD3 R2, R199, 0xd0, RZ ;  /* 0x000000d0c7027810 */ /* 0x000fe40007ffe0ff */
[----:B----4-:R-:W-:Y:S01]  /*13a60*/  SHF.R.S32.HI R9, RZ, 0x1f, R6 ;  /* 0x0000001fff097819 */ /* 0x010fe20000011406 */
[----:B------:R2:W-:Y:S01]  /*13a70*/  @!P6 ST.E.64 [R10.64], R92 ;  /* 0x0000005c0a00e985 */ /* 0x0005e2000c101b06 */
[-C--:B------:R-:W-:Y:S02]  /*13a80*/  @!P2 LEA R8, P3, R6, R0.reuse, 0x2 ;  /* 0x000000000608a211 */ /* 0x080fe400078610ff */
[----:B------:R-:W-:Y:S02]  /*13a90*/  @!P4 LEA R12, P0, R5, R0, 0x2 ;  /* 0x00000000050cc211 */ /* 0x000fe400078010ff */
[----:B------:R-:W-:-:S02]  /*13aa0*/  ISETP.GE.AND P5, PT, R2, c[0x0][0x3c8], PT ;  /* 0x0000f20002007a0c */ /* 0x000fc40003fa6270 */
[-C--:B------:R-:W-:Y:S02]  /*13ab0*/  @!P2 LEA.HI.X R9, R6, R4.reuse, R9, 0x2, P3 ;  /* 0x000000040609a211 */ /* 0x080fe400018f1409 */
[----:B------:R-:W-:Y:S02]  /*13ac0*/  @!P4 LEA.HI.X R13, R5, R4, R7, 0x2, P0 ;  /* 0x00000004050dc211 */ /* 0x000fe400000f1407 */
[C---:B------:R-:W-:Y:S01]  /*13ad0*/  IADD3 R6, R199.reuse, 0xd8, RZ ;  /* 0x000000d8c7067810 */ /* 0x040fe20007ffe0ff */
[----:B------:R4:W-:Y:S01]  /*13ae0*/  @!P2 ST.E.64 [R8.64], R88 ;  /* 0x000000580800a985 */ /* 0x0009e2000c101b06 */
[----:B------:R-:W-:Y:S02]  /*13af0*/  IADD3 R7, R199, 0xe0, RZ ;  /* 0x000000e0c7077810 */ /* 0x000fe40007ffe0ff */
[----:B------:R-:W-:Y:S01]  /*13b00*/  SHF.R.S32.HI R5, RZ, 0x1f, R2 ;  /* 0x0000001fff057819 */ /* 0x000fe20000011402 */
[----:B------:R5:W-:Y:S01]  /*13b10*/  @!P4 ST.E.64 [R12.64], R100 ;  /* 0x000000640c00c985 */ /* 0x000be2000c101b06 */
[----:B------:R-:W-:-:S02]  /*13b20*/  ISETP.GE.AND P4, PT, R6, c[0x0][0x3c8], PT ;  /* 0x0000f20006007a0c */ /* 0x000fc40003f86270 */
[----:B------:R-:W-:Y:S02]  /*13b30*/  ISETP.GE.AND P6, PT, R7, c[0x0][0x3c8], PT ;  /* 0x0000f20007007a0c */ /* 0x000fe40003fc6270 */
[----:B--2---:R-:W-:-:S04]  /*13b40*/  @!P5 LEA R10, P0, R2, R0, 0x2 ;  /* 0x00000000020ad211 */ /* 0x004fc800078010ff */
[----:B------:R-:W-:Y:S02]  /*13b50*/  @!P5 LEA.HI.X R11, R2, R4, R5, 0x2, P0 ;  /* 0x00000004020bd211 */ /* 0x000fe400000f1405 */
[----:B------:R-:W-:Y:S02]  /*13b60*/  IADD3 R5, R199, 0xe8, RZ ;  /* 0x000000e8c7057810 */ /* 0x000fe40007ffe0ff */
[----:B------:R-:W-:Y:S02]  /*13b70*/  SHF.R.S32.HI R2, RZ, 0x1f, R6 ;  /* 0x0000001fff027819 */ /* 0x000fe40000011406 */
[----:B------:R-:W-:Y:S02]  /*13b80*/  ISETP.GE.AND P3, PT, R5, c[0x0][0x3c8], PT ;  /* 0x0000f20005007a0c */ /* 0x000fe40003f66270 */
[----:B----4-:R-:W-:Y:S02]  /*13b90*/  SHF.R.S32.HI R9, RZ, 0x1f, R3 ;  /* 0x0000001fff097819 */ /* 0x010fe40000011403 */
[----:B------:R-:W-:-:S02]  /*13ba0*/  @!P1 LEA R8, P2, R3, R0, 0x2 ;  /* 0x0000000003089211 */ /* 0x000fc400078410ff */
[----:B-----5:R-:W-:Y:S02]  /*13bb0*/  @!P6 LEA R12, P0, R7, R0, 0x2 ;  /* 0x00000000070ce211 */ /* 0x020fe400078010ff */
[----:B------:R-:W-:Y:S02]  /*13bc0*/  @!P1 LEA.HI.X R9, R3, R4, R9, 0x2, P2 ;  /* 0x0000000403099211 */ /* 0x000fe400010f1409 */
[----:B------:R-:W-:-:S03]  /*13bd0*/  IADD3 R3, R199, 0xf0, RZ ;  /* 0x000000f0c7037810 */ /* 0x000fc60007ffe0ff */
[----:B------:R2:W-:Y:S01]  /*13be0*/  @!P1 ST.E.64 [R8.64], R96 ;  /* 0x0000006008009985 */ /* 0x0005e2000c101b06 */
[C---:B------:R-:W-:Y:S02]  /*13bf0*/  @!P4 LEA R14, P1, R6.reuse, R0, 0x2 ;  /* 0x00000000060ec211 */ /* 0x040fe400078210ff */
[----:B------:R-:W-:Y:S01]  /*13c00*/  ISETP.GE.AND P2, PT, R3, c[0x0][0x3c8], PT ;  /* 0x0000f20003007a0c */ /* 0x000fe20003f46270 */
[----:B------:R4:W-:Y:S01]  /*13c10*/  @!P5 ST.E.64 [R10.64], R108 ;  /* 0x0000006c0a00d985 */ /* 0x0009e2000c101b06 */
[----:B------:R-:W-:Y:S02]  /*13c20*/  @!P4 LEA.HI.X R15, R6, R4, R2, 0x2, P1 ;  /* 0x00000004060fc211 */ /* 0x000fe400008f1402 */
[----:B------:R-:W-:Y:S02]  /*13c30*/  IADD3 R2, R199, 0xf8, RZ ;  /* 0x000000f8c7027810 */ /* 0x000fe40007ffe0ff */
[----:B------:R-:W-:Y:S01]  /*13c40*/  SHF.R.S32.HI R6, RZ, 0x1f, R5 ;  /* 0x0000001fff067819 */ /* 0x000fe20000011405 */
[----:B------:R1:W-:Y:S01]  /*13c50*/  @!P4 ST.E.64 [R14.64], R166 ;  /* 0x000000a60e00c985 */ /* 0x0003e2000c101b06 */
[----:B------:R-:W-:-:S02]  /*13c60*/  ISETP.GE.AND P1, PT, R2, c[0x0][0x3c8], PT ;  /* 0x0000f20002007a0c */ /* 0x000fc40003f26270 */
[----:B--2---:R-:W-:-:S04]  /*13c70*/  SHF.R.S32.HI R8, RZ, 0x1f, R7 ;  /* 0x0000001fff087819 */ /* 0x004fc80000011407 */
[----:B------:R-:W-:Y:S02]  /*13c80*/  @!P6 LEA.HI.X R13, R7, R4, R8, 0x2, P0 ;  /* 0x00000004070de211 */ /* 0x000fe400000f1408 */
[----:B----4-:R-:W-:-:S03]  /*13c90*/  @!P3 LEA R10, P0, R5, R0, 0x2 ;  /* 0x00000000050ab211 */ /* 0x010fc600078010ff */
[----:B------:R1:W-:Y:S01]  /*13ca0*/  @!P6 ST.E.64 [R12.64], R164 ;  /* 0x000000a40c00e985 */ /* 0x0003e2000c101b06 */
[----:B------:R-:W-:Y:S02]  /*13cb0*/  @!P3 LEA.HI.X R11, R5, R4, R6, 0x2, P0 ;  /* 0x00000004050bb211 */ /* 0x000fe400000f1406 */
[----:B------:R-:W-:Y:S02]  /*13cc0*/  SHF.R.S32.HI R5, RZ, 0x1f, R3 ;  /* 0x0000001fff057819 */ /* 0x000fe40000011403 */
[C---:B------:R-:W-:Y:S01]  /*13cd0*/  @!P2 LEA R8, P0, R3.reuse, R0, 0x2 ;  /* 0x000000000308a211 */ /* 0x040fe200078010ff */
[----:B------:R1:W-:Y:S03]  /*13ce0*/  @!P3 ST.E.64 [R10.64], R120 ;  /* 0x000000780a00b985 */ /* 0x0003e6000c101b06 */
[----:B------:R-:W-:Y:S02]  /*13cf0*/  @!P2 LEA.HI.X R9, R3, R4, R5, 0x2, P0 ;  /* 0x000000040309a211 */ /* 0x000fe400000f1405 */
[----:B------:R-:W-:-:S02]  /*13d00*/  SHF.R.S32.HI R3, RZ, 0x1f, R2 ;  /* 0x0000001fff037819 */ /* 0x000fc40000011402 */
[C---:B------:R-:W-:Y:S01]  /*13d10*/  @!P1 LEA R6, P0, R2.reuse, R0, 0x2 ;  /* 0x0000000002069211 */ /* 0x040fe200078010ff */
[----:B------:R1:W-:Y:S03]  /*13d20*/  @!P2 ST.E.64 [R8.64], R116 ;  /* 0x000000740800a985 */ /* 0x0003e6000c101b06 */
[----:B------:R-:W-:-:S05]  /*13d30*/  @!P1 LEA.HI.X R7, R2, R4, R3, 0x2, P0 ;  /* 0x0000000402079211 */ /* 0x000fca00000f1403 */
[----:B------:R1:W-:Y:S04]  /*13d40*/  @!P1 ST.E.64 [R6.64], R104 ;  /* 0x0000006806009985 */ /* 0x0003e8000c101b06 */
.L_x_253:
[----:B------:R-:W-:Y:S05]  /*13d50*/  BSYNC B0 ;  /* 0x0000000000007941 */ /* 0x000fea0003800000 */
.L_x_252:
[----:B------:R-:W-:Y:S05]  /*13d60*/  BRA.DIV ~URZ, `(.L_x_254) ;  /* 0x000030a27f007947 */ /* 0x000fea000b800000 */
[----:B--2---:R2:W1:Y:S04]  /*13d70*/  SHFL.IDX PT, R4, R16, 0x1, 0x1c1f ;  /* 0x003c1f0010047f89 */ /* 0x00446800000e0000 */
[----:B----4-:R2:W4:Y:S02]  /*13d80*/  SHFL.IDX PT, R0, R17, 0x1, 0x1c1f ;  /* 0x003c1f0011007f89 */ /* 0x01052400000e0000 */
.L_x_308:
[----:B------:R-:W-:-:S13]  /*13d90*/  LOP3.LUT P0, RZ, R219, 0x2, RZ, 0xc0, !PT ;  /* 0x00000002dbff7812 */ /* 0x000fda000780c0ff */
[----:B------:R-:W-:Y:S05]  /*13da0*/  @P0 BRA `(.L_x_249) ;  /* 0x000018a000000947 */ /* 0x000fea0003800000 */
[----:B------:R-:W-:Y:S02]  /*13db0*/  ISETP.GE.AND P2, PT, R199, c[0x0][0x3c8], PT ;  /* 0x0000f200c7007a0c */ /* 0x000fe40003f46270 */
[----:B------:R-:W-:Y:S02]  /*13dc0*/  ISETP.GE.AND P1, PT, R241, c[0x0][0x3c8], PT ;  /* 0x0000f200f1007a0c */ /* 0x000fe40003f26270 */
[----:B------:R-:W-:Y:S02]  /*13dd0*/  ISETP.GE.AND P0, PT, R240, c[0x0][0x3c8], PT ;  /* 0x0000f200f0007a0c */ /* 0x000fe40003f06270 */
[----:B------:R-:W-:Y:S02]  /*13de0*/  ISETP.GE.AND P3, PT, R239, c[0x0][0x3c8], PT ;  /* 0x0000f200ef007a0c */ /* 0x000fe40003f66270 */
[----:B------:R-:W-:Y:S02]  /*13df0*/  ISETP.GE.AND P5, PT, R238, c[0x0][0x3c8], PT ;  /* 0x0000f200ee007a0c */ /* 0x000fe40003fa6270 */
[----:B------:R-:W-:-:S02]  /*13e00*/  SHF.R.S32.HI R5, RZ, 0x1f, R241 ;  /* 0x0000001fff057819 */ /* 0x000fc400000114f1 */
[----:B-1----:R-:W-:Y:S01]  /*13e10*/  SHF.R.S32.HI R10, RZ, 0x1f, R240 ;  /* 0x0000001fff0a7819 */ /* 0x002fe200000114f0 */
[----:B----4-:R-:W-:Y:S02]  /*13e20*/  @!P2 IMAD.MOV.U32 R2, RZ, RZ, R0 ;  /* 0x000000ffff02a224 */ /* 0x010fe400078e0000 */
[----:B------:R-:W-:Y:S01]  /*13e30*/  @!P2 IMAD.MOV.U32 R3, RZ, RZ, R4 ;  /* 0x000000ffff03a224 */ /* 0x000fe200078e0004 */
[----:B------:R-:W-:-:S03]  /*13e40*/  @!P1 LEA R8, P4, R241, R0, 0x2 ;  /* 0x00000000f1089211 */ /* 0x000fc600078810ff */
[----:B------:R-:W-:Y:S01]  /*13e50*/  @!P2 IMAD.WIDE R2, R199, 0x4, R2 ;  /* 0x00000004c702a825 */ /* 0x000fe200078e0202 */
[----:B------:R-:W-:Y:S02]  /*13e60*/  @!P1 LEA.HI.X R9, R241, R4, R5, 0x2, P4 ;  /* 0x00000004f1099211 */ /* 0x000fe400020f1405 */
[----:B------:R-:W-:Y:S02]  /*13e70*/  SHF.R.S32.HI R5, RZ, 0x1f, R239 ;  /* 0x0000001fff057819 */ /* 0x000fe400000114ef */
[----:B------:R1:W-:Y:S01]  /*13e80*/  @!P2 ST.E.64 [R2.64], R124 ;  /* 0x0000007c0200a985 */ /* 0x0003e2000c101b06 */
[C---:B------:R-:W-:Y:S02]  /*13e90*/  @!P0 LEA R6, P2, R240.reuse, R0, 0x2 ;  /* 0x00000000f0068211 */ /* 0x040fe400078410ff */
[----:B------:R-:W-:Y:S01]  /*13ea0*/  ISETP.GE.AND P4, PT, R237, c[0x0][0x3c8], PT ;  /* 0x0000f200ed007a0c */ /* 0x000fe20003f86270 */
[----:B------:R4:W-:Y:S01]  /*13eb0*/  @!P1 ST.E.64 [R8.64], R150 ;  /* 0x0000009608009985 */ /* 0x0009e2000c101b06 */
[----:B------:R-:W-:-:S02]  /*13ec0*/  @!P0 LEA.HI.X R7, R240, R4, R10, 0x2, P2 ;  /* 0x00000004f0078211 */ /* 0x000fc400010f140a */
[----:B------:R-:W-:-:S03]  /*13ed0*/  ISETP.GE.AND P2, PT, R236, c[0x0][0x3c8], PT ;  /* 0x0000f200ec007a0c */ /* 0x000fc60003f46270 */
[----:B------:R5:W-:Y:S01]  /*13ee0*/  @!P0 ST.E.64 [R6.64], R128 ;  /* 0x0000008006008985 */ /* 0x000be2000c101b06 */
[-C--:B------:R-:W-:Y:S02]  /*13ef0*/  @!P5 LEA R10, P0, R238, R0.reuse, 0x2 ;  /* 0x00000000ee0ad211 */ /* 0x080fe400078010ff */
[----:B-1----:R-:W-:-:S04]  /*13f00*/  @!P3 LEA R2, P6, R239, R0, 0x2 ;  /* 0x00000000ef02b211 */ /* 0x002fc800078c10ff */
[----:B------:R-:W-:Y:S02]  /*13f10*/  @!P3 LEA.HI.X R3, R239, R4, R5, 0x2, P6 ;  /* 0x00000004ef03b211 */ /* 0x000fe400030f1405 */
[----:B------:R-:W-:Y:S02]  /*13f20*/  SHF.R.S32.HI R5, RZ, 0x1f, R238 ;  /* 0x0000001fff057819 */ /* 0x000fe400000114ee */
[C---:B----4-:R-:W-:Y:S01]  /*13f30*/  @!P4 LEA R8, P1, R237.reuse, R0, 0x2 ;  /* 0x00000000ed08c211 */ /* 0x050fe200078210ff */
[----:B------:R1:W-:Y:S01]  /*13f40*/  @!P3 ST.E.64 [R2.64], R146 ;  /* 0x000000920200b985 */ /* 0x0003e2000c101b06 */
[----:B------:R-:W-:Y:S02]  /*13f50*/  @!P5 LEA.HI.X R11, R238, R4, R5, 0x2, P0 ;  /* 0x00000004ee0bd211 */ /* 0x000fe400000f1405 */
[----:B-----5:R-:W-:Y:S02]  /*13f60*/  @!P2 LEA R6, P0, R236, R0, 0x2 ;  /* 0x00000000ec06a211 */ /* 0x020fe400078010ff */
[----:B------:R-:W-:Y:S01]  /*13f70*/  @!P4 LEA.HI.X R9, R237, R4, R252, 0x2, P1 ;  /* 0x00000004ed09c211 */ /* 0x000fe200008f14fc */
[----:B------:R4:W-:Y:S01]  /*13f80*/  @!P5 ST.E.64 [R10.64], R154 ;  /* 0x0000009a0a00d985 */ /* 0x0009e2000c101b06 */
[----:B------:R-:W-:-:S02]  /*13f90*/  ISETP.GE.AND P5, PT, R235, c[0x0][0x3c8], PT ;  /* 0x0000f200eb007a0c */ /* 0x000fc40003fa6270 */
[----:B------:R-:W-:Y:S01]  /*13fa0*/  ISETP.GE.AND P6, PT, R234, c[0x0][0x3c8], PT ;  /* 0x0000f200ea007a0c */ /* 0x000fe20003fc6270 */
[----:B------:R5:W-:Y:S01]  /*13fb0*/  @!P4 ST.E.64 [R8.64], R26 ;  /* 0x0000001a0800c985 */ /* 0x000be2000c101b06 */
[----:B------:R-:W-:Y:S02]  /*13fc0*/  @!P2 LEA.HI.X R7, R236, R4, R251, 0x2, P0 ;  /* 0x00000004ec07a211 */ /* 0x000fe400000f14fb */
[----:B------:R-:W-:Y:S02]  /*13fd0*/  ISETP.GE.AND P0, PT, R233, c[0x0][0x3c8], PT ;  /* 0x0000f200e9007a0c */ /* 0x000fe40003f06270 */
[----:B------:R-:W-:Y:S01]  /*13fe0*/  ISETP.GE.AND P4, PT, R231, c[0x0][0x3c8], PT ;  /* 0x0000f200e7007a0c */ /* 0x000fe20003f86270 */
[----:B------:R2:W-:Y:S01]  /*13ff0*/  @!P2 ST.E.64 [R6.64], R22 ;  /* 0x000000160600a985 */ /* 0x0005e2000c101b06 */
[----:B------:R-:W-:-:S03]  /*14000*/  IADD3 R5, R199, 0x68, RZ ;  /* 0x00000068c7057810 */ /* 0x000fc60007ffe0ff */
[----:B------:R-:W-:-:S04]  /*14010*/  @!P5 LEA R12, P1, R235, R0, 0x2 ;  /* 0x00000000eb0cd211 */ /* 0x000fc800078210ff */
[----:B------:R-:W-:Y:S02]  /*14020*/  @!P5 LEA.HI.X R13, R235, R4, R250, 0x2, P1 ;  /* 0x00000004eb0dd211 */ /* 0x000fe400008f14fa */
[----:B-1----:R-:W-:-:S03]  /*14030*/  IADD3 R2, R199, 0x58, RZ ;  /* 0x00000058c7027810 */ /* 0x002fc60007ffe0ff */
[----:B------:R-:W-:Y:S01]  /*14040*/  @!P5 ST.E.64 [R12.64], R158 ;  /* 0x0000009e0c00d985 */ /* 0x000fe2000c101b06 */
[----:B------:R-:W-:Y:S02]  /*14050*/  ISETP.GE.AND P3, PT, R2, c[0x0][0x3c8], PT ;  /* 0x0000f20002007a0c */ /* 0x000fe40003f66270 */
[----:B------:R-:W-:Y:S02]  /*14060*/  SHF.R.S32.HI R3, RZ, 0x1f, R2 ;  /* 0x0000001fff037819 */ /* 0x000fe40000011402 */
[----:B----4-:R-:W-:-:S04]  /*14070*/  @!P6 LEA R10, P2, R234, R0, 0x2 ;  /* 0x00000000ea0ae211 */ /* 0x010fc800078410ff */
[----:B------:R-:W-:Y:S02]  /*14080*/  @!P6 LEA.HI.X R11, R234, R4, R249, 0x2, P2 ;  /* 0x00000004ea0be211 */ /* 0x000fe400010f14f9 */
[-C--:B-----5:R-:W-:Y:S02]  /*14090*/  @!P0 LEA R8, P2, R233, R0.reuse, 0x2 ;  /* 0x00000000e9088211 */ /* 0x0a0fe400078410ff */
[----:B--2---:R-:W-:Y:S01]  /*140a0*/  IADD3 R6, R199, 0x60, RZ ;  /* 0x00000060c7067810 */ /* 0x004fe20007ffe0ff */
[----:B------:R1:W-:Y:S01]  /*140b0*/  @!P6 ST.E.64 [R10.64], R34 ;  /* 0x000000220a00e985 */ /* 0x0003e2000c101b06 */
[C---:B------:R-:W-:Y:S02]  /*140c0*/  @!P3 LEA R14, P1, R2.reuse, R0, 0x2 ;  /* 0x00000000020eb211 */ /* 0x040fe400078210ff */
[-C--:B------:R-:W-:Y:S02]  /*140d0*/  @!P0 LEA.HI.X R9, R233, R4.reuse, R248, 0x2, P2 ;  /* 0x00000004e9098211 */ /* 0x080fe400010f14f8 */
[----:B------:R-:W-:-:S02]  /*140e0*/  @!P3 LEA.HI.X R15, R2, R4, R3, 0x2, P1 ;  /* 0x00000004020fb211 */ /* 0x000fc400008f1403 */
[----:B------:R-:W-:Y:S01]  /*140f0*/  ISETP.GE.AND P3, PT, R6, c[0x0][0x3c8], PT ;  /* 0x0000f20006007a0c */ /* 0x000fe20003f66270 */
[----:B------:R2:W-:Y:S01]  /*14100*/  @!P0 ST.E.64 [R8.64], R30 ;  /* 0x0000001e08008985 */ /* 0x0005e2000c101b06 */
[----:B------:R-:W-:Y:S02]  /*14110*/  ISETP.GE.AND P2, PT, R5, c[0x0][0x3c8], PT ;  /* 0x0000f20005007a0c */ /* 0x000fe40003f46270 */
[C---:B------:R-:W-:Y:S02]  /*14120*/  IADD3 R3, R199.reuse, 0x70, RZ ;  /* 0x00000070c7037810 */ /* 0x040fe40007ffe0ff */
[----:B------:R-:W-:Y:S02]  /*14130*/  IADD3 R7, R199, 0x78, RZ ;  /* 0x00000078c7077810 */ /* 0x000fe40007ffe0ff */
[----:B------:R-:W-:Y:S02]  /*14140*/  ISETP.GE.AND P6, PT, R3, c[0x0][0x3c8], PT ;  /* 0x0000f20003007a0c */ /* 0x000fe40003fc6270 */
[----:B------:R-:W-:-:S03]  /*14150*/  ISETP.GE.AND P5, PT, R7, c[0x0][0x3c8], PT ;  /* 0x0000f20007007a0c */ /* 0x000fc60003fa6270 */
[C---:B------:R-:W-:Y:S02]  /*14160*/  @!P3 LEA R16, P1, R6.reuse, R0, 0x2 ;  /* 0x000000000610b211 */ /* 0x040fe400078210ff */
[----:B-1----:R-:W-:Y:S02]  /*14170*/  SHF.R.S32.HI R11, RZ, 0x1f, R6 ;  /* 0x0000001fff0b7819 */ /* 0x002fe40000011406 */
[----:B------:R-:W-:Y:S02]  /*14180*/  SHF.R.S32.HI R10, RZ, 0x1f, R5 ;  /* 0x0000001fff0a7819 */ /* 0x000fe40000011405 */
[----:B---3--:R-:W-:Y:S02]  /*14190*/  @!P3 LEA.HI.X R17, R6, R4, R11, 0x2, P1 ;  /* 0x000000040611b211 */ /* 0x008fe400008f140b */
[----:B------:R-:W-:Y:S02]  /*141a0*/  ISETP.GE.AND P1, PT, R2, c[0x0][0x3c8], PT ;  /* 0x0000f20002007a0c */ /* 0x000fe40003f26270 */
[----:B--2---:R-:W-:-:S02]  /*141b0*/  SHF.R.S32.HI R9, RZ, 0x1f, R231 ;  /* 0x0000001fff097819 */ /* 0x004fc400000114e7 */
[C---:B------:R-:W-:Y:S02]  /*141c0*/  @!P4 LEA R8, P0, R231.reuse, R0, 0x2 ;  /* 0x00000000e708c211 */ /* 0x040fe400078010ff */
[----:B------:R-:W-:Y:S02]  /*141d0*/  SHF.R.S32.HI R6, RZ, 0x1f, R7 ;  /* 0x0000001fff067819 */ /* 0x000fe40000011407 */
[----:B------:R-:W-:Y:S02]  /*141e0*/  @!P4 LEA.HI.X R9, R231, R4, R9, 0x2, P0 ;  /* 0x00000004e709c211 */ /* 0x000fe400000f1409 */
[----:B------:R-:W-:Y:S02]  /*141f0*/  @!P2 LEA R12, P0, R5, R0, 0x2 ;  /* 0x00000000050ca211 */ /* 0x000fe400078010ff */
[----:B------:R-:W-:Y:S01]  /*14200*/  IADD3 R2, R199, 0x80, RZ ;  /* 0x00000080c7027810 */ /* 0x000fe20007ffe0ff */
[----:B------:R1:W-:Y:S01]  /*14210*/  @!P4 ST.E.64 [R8.64], R42 ;  /* 0x0000002a0800c985 */ /* 0x0003e2000c101b06 */
[----:B------:R-:W-:-:S02]  /*14220*/  @!P2 LEA.HI.X R13, R5, R4, R10, 0x2, P0 ;  /* 0x00000004050da211 */ /* 0x000fc400000f140a */
[----:B------:R-:W-:Y:S01]  /*14230*/  IADD3 R5, R199, 0x88, RZ ;  /* 0x00000088c7057810 */ /* 0x000fe20007ffe0ff */
[----:B------:R-:W-:Y:S01]  /*14240*/  @!P1 ST.E.64 [R14.64], R38 ;  /* 0x000000260e009985 */ /* 0x000fe2000c101b06 */
[----:B------:R-:W-:-:S03]  /*14250*/  @!P6 LEA R10, P1, R3, R0, 0x2 ;  /* 0x00000000030ae211 */ /* 0x000fc600078210ff */
[----:B------:R-:W-:Y:S01]  /*14260*/  @!P3 ST.E.64 [R16.64], R50 ;  /* 0x000000321000b985 */ /* 0x000fe2000c101b06 */
[----:B------:R-:W-:-:S03]  /*14270*/  ISETP.GE.AND P3, PT, R2, c[0x0][0x3c8], PT ;  /* 0x0000f20002007a0c */ /* 0x000fc60003f66270 */
[----:B------:R2:W-:Y:S01]  /*14280*/  @!P2 ST.E.64 [R12.64], R46 ;  /* 0x0000002e0c00a985 */ /* 0x0005e2000c101b06 */
[----:B------:R-:W-:Y:S02]  /*14290*/  ISETP.GE.AND P2, PT, R3, c[0x0][0x3c8], PT ;  /* 0x0000f20003007a0c */ /* 0x000fe40003f46270 */
[----:B-1----:R-:W-:Y:S02]  /*142a0*/  SHF.R.S32.HI R9, RZ, 0x1f, R3 ;  /* 0x0000001fff097819 */ /* 0x002fe40000011403 */
[----:B------:R-:W-:Y:S02]  /*142b0*/  @!P5 LEA R8, P0, R7, R0, 0x2 ;  /* 0x000000000708d211 */ /* 0x000fe400078010ff */
[-C--:B------:R-:W-:Y:S02]  /*142c0*/  @!P6 LEA.HI.X R11, R3, R4.reuse, R9, 0x2, P1 ;  /* 0x00000004030be211 */ /* 0x080fe400008f1409 */
[----:B------:R-:W-:Y:S02]  /*142d0*/  ISETP.GE.AND P6, PT, R5, c[0x0][0x3c8], PT ;  /* 0x0000f20005007a0c */ /* 0x000fe40003fc6270 */
[----:B------:R-:W-:-:S03]  /*142e0*/  @!P5 LEA.HI.X R9, R7, R4, R6, 0x2, P0 ;  /* 0x000000040709d211 */ /* 0x000fc600000f1406 */
[----:B------:R1:W-:Y:S01]  /*142f0*/  @!P2 ST.E.64 [R10.64], R58 ;  /* 0x0000003a0a00a985 */ /* 0x0003e2000c101b06 */
[----:B------:R-:W-:Y:S02]  /*14300*/  IADD3 R6, R199, 0x90, RZ ;  /* 0x00000090c7067810 */ /* 0x000fe40007ffe0ff */
[----:B--2---:R-:W-:Y:S01]  /*14310*/  SHF.R.S32.HI R13, RZ, 0x1f, R5 ;  /* 0x0000001fff0d7819 */ /* 0x004fe20000011405 */
[----:B------:R2:W-:Y:S01]  /*14320*/  @!P5 ST.E.64 [R8.64], R54 ;  /* 0x000000360800d985 */ /* 0x0005e2000c101b06 */
[----:B------:R-:W-:Y:S02]  /*14330*/  ISETP.GE.AND P4, PT, R6, c[0x0][0x3c8], PT ;  /* 0x0000f20006007a0c */ /* 0x000fe40003f86270 */
[----:B------:R-:W-:Y:S02]  /*14340*/  SHF.R.S32.HI R15, RZ, 0x1f, R2 ;  /* 0x0000001fff0f7819 */ /* 0x000fe40000011402 */
[-C--:B------:R-:W-:Y:S02]  /*14350*/  @!P3 LEA R14, P1, R2, R0.reuse, 0x2 ;  /* 0x00000000020eb211 */ /* 0x080fe400078210ff */
[----:B------:R-:W-:-:S02]  /*14360*/  @!P6 LEA R12, P0, R5, R0, 0x2 ;  /* 0x00000000050ce211 */ /* 0x000fc400078010ff */
[----:B------:R-:W-:Y:S02]  /*14370*/  IADD3 R7, R199, 0x98, RZ ;  /* 0x00000098c7077810 */ /* 0x000fe40007ffe0ff */
[-C--:B------:R-:W-:Y:S02]  /*14380*/  @!P6 LEA.HI.X R13, R5, R4.reuse, R13, 0x2, P0 ;  /* 0x00000004050de211 */ /* 0x080fe400000f140d */
[----:B------:R-:W-:Y:S02]  /*14390*/  @!P3 LEA.HI.X R15, R2, R4, R15, 0x2, P1 ;  /* 0x00000004020fb211 */ /* 0x000fe400008f140f */
[----:B------:R-:W-:Y:S02]  /*143a0*/  ISETP.GE.AND P3, PT, R7, c[0x0][0x3c8], PT ;  /* 0x0000f20007007a0c */ /* 0x000fe40003f66270 */
[----:B------:R-:W-:Y:S02]  /*143b0*/  IADD3 R5, R199, 0xa0, RZ ;  /* 0x000000a0c7057810 */ /* 0x000fe40007ffe0ff */
[----:B------:R-:W-:-:S02]  /*143c0*/  SHF.R.S32.HI R16, RZ, 0x1f, R7 ;  /* 0x0000001fff107819 */ /* 0x000fc40000011407 */
[----:B------:R-:W-:Y:S02]  /*143d0*/  ISETP.GE.AND P2, PT, R5, c[0x0][0x3c8], PT ;  /* 0x0000f20005007a0c */ /* 0x000fe40003f46270 */
[----:B------:R-:W-:Y:S02]  /*143e0*/  IADD3 R3, R199, 0xa8, RZ ;  /* 0x000000a8c7037810 */ /* 0x000fe40007ffe0ff */
[-C--:B-1----:R-:W-:Y:S02]  /*143f0*/  @!P4 LEA R10, P0, R6, R0.reuse, 0x2 ;  /* 0x00000000060ac211 */ /* 0x082fe400078010ff */
[----:B------:R-:W-:Y:S02]  /*14400*/  ISETP.GE.AND P1, PT, R3, c[0x0][0x3c8], PT ;  /* 0x0000f20003007a0c */ /* 0x000fe40003f26270 */
[----:B--2---:R-:W-:Y:S02]  /*14410*/  SHF.R.S32.HI R9, RZ, 0x1f, R6 ;  /* 0x0000001fff097819 */ /* 0x004fe40000011406 */
[----:B------:R-:W-:-:S02]  /*14420*/  @!P3 LEA R8, P5, R7, R0, 0x2 ;  /* 0x000000000708b211 */ /* 0x000fc400078a10ff */
[-C--:B------:R-:W-:Y:S02]  /*14430*/  @!P4 LEA.HI.X R11, R6, R4.reuse, R9, 0x2, P0 ;  /* 0x00000004060bc211 */ /* 0x080fe400000f1409 */
[----:B------:R-:W-:Y:S02]  /*14440*/  ISETP.GE.AND P0, PT, R2, c[0x0][0x3c8], PT ;  /* 0x0000f20002007a0c */ /* 0x000fe40003f06270 */
[----:B------:R-:W-:Y:S02]  /*14450*/  @!P3 LEA.HI.X R9, R7, R4, R16, 0x2, P5 ;  /* 0x000000040709b211 */ /* 0x000fe400028f1410 */
[C---:B------:R-:W-:Y:S02]  /*14460*/  IADD3 R7, R199.reuse, 0xb0, RZ ;  /* 0x000000b0c7077810 */ /* 0x040fe40007ffe0ff */
[----:B------:R-:W-:Y:S02]  /*14470*/  IADD3 R6, R199, 0xb8, RZ ;  /* 0x000000b8c7067810 */ /* 0x000fe40007ffe0ff */
[----:B------:R-:W-:-:S02]  /*14480*/  ISETP.GE.AND P5, PT, R7, c[0x0][0x3c8], PT ;  /* 0x0000f20007007a0c */ /* 0x000fc40003fa6270 */
[----:B------:R-:W-:-:S03]  /*14490*/  SHF.R.S32.HI R2, RZ, 0x1f, R3 ;  /* 0x0000001fff027819 */ /* 0x000fc60000011403 */
[----:B------:R1:W-:Y:S01]  /*144a0*/  @!P0 ST.E.64 [R14.64], R66 ;  /* 0x000000420e008985 */ /* 0x0003e2000c101b06 */
[----:B------:R-:W-:-:S03]  /*144b0*/  @!P2 LEA R16, P0, R5, R0, 0x2 ;  /* 0x000000000510a211 */ /* 0x000fc600078010ff */
[----:B------:R2:W-:Y:S04]  /*144c0*/  @!P6 ST.E.64 [R12.64], R62 ;  /* 0x0000003e0c00e985 */ /* 0x0005e8000c101b06 */
[----:B------:R-:W-:Y:S04]  /*144d0*/  @!P4 ST.E.64 [R10.64], R74 ;  /* 0x0000004a0a00c985 */ /* 0x000fe8000c101b06 */
[----:B------:R3:W-:Y:S01]  /*144e0*/  @!P3 ST.E.64 [R8.64], R70 ;  /* 0x000000460800b985 */ /* 0x0007e2000c101b06 */
[----:B-1----:R-:W-:Y:S02]  /*144f0*/  @!P1 LEA R14, P6, R3, R0, 0x2 ;  /* 0x00000000030e9211 */ /* 0x002fe400078c10ff */
[----:B--2---:R-:W-:-:S02]  /*14500*/  SHF.R.S32.HI R12, RZ, 0x1f, R5 ;  /* 0x0000001fff0c7819 */ /* 0x004fc40000011405 */
[-C--:B------:R-:W-:Y:S02]  /*14510*/  @!P1 LEA.HI.X R15, R3, R4.reuse, R2, 0x2, P6 ;  /* 0x00000004030f9211 */ /* 0x080fe400030f1402 */
[----:B------:R-:W-:Y:S02]  /*14520*/  @!P2 LEA.HI.X R17, R5, R4, R12, 0x2, P0 ;  /* 0x000000040511a211 */ /* 0x000fe400000f140c */
[----:B------:R-:W-:Y:S02]  /*14530*/  ISETP.GE.AND P0, PT, R6, c[0x0][0x3c8], PT ;  /* 0x0000f20006007a0c */ /* 0x000fe40003f06270 */
[----:B------:R-:W-:Y:S01]  /*14540*/  SHF.R.S32.HI R5, RZ, 0x1f, R7 ;  /* 0x0000001fff057819 */ /* 0x000fe20000011407 */
[----:B------:R1:W-:Y:S01]  /*14550*/  @!P2 ST.E.64 [R16.64], R82 ;  /* 0x000000521000a985 */ /* 0x0003e2000c101b06 */
[----:B------:R-:W-:Y:S02]  /*14560*/  @!P5 LEA R12, P4, R7, R0, 0x2 ;  /* 0x00000000070cd211 */ /* 0x000fe400078810ff */
[----:B------:R-:W-:Y:S01]  /*14570*/  IADD3 R3, R199, 0xc0, RZ ;  /* 0x000000c0c7037810 */ /* 0x000fe20007ffe0ff */
[----:B------:R2:W-:Y:S01]  /*14580*/  @!P1 ST.E.64 [R14.64], R78 ;  /* 0x0000004e0e009985 */ /* 0x0005e2000c101b06 */
[----:B---3--:R-:W-:-:S02]  /*14590*/  SHF.R.S32.HI R9, RZ, 0x1f, R6 ;  /* 0x0000001fff097819 */ /* 0x008fc40000011406 */
[----:B------:R-:W-:Y:S02]  /*145a0*/  IADD3 R2, R199, 0xc8, RZ ;  /* 0x000000c8c7027810 */ /* 0x000fe40007ffe0ff */
[----:B------:R-:W-:Y:S02]  /*145b0*/  @!P5 LEA.HI.X R13, R7, R4, R5, 0x2, P4 ;  /* 0x00000004070dd211 */ /* 0x000fe400020f1405 */
[C---:B------:R-:W-:Y:S02]  /*145c0*/  @!P0 LEA R8, P3, R6.reuse, R0, 0x2 ;  /* 0x0000000006088211 */ /* 0x040fe400078610ff */
[----:B------:R-:W-:Y:S01]  /*145d0*/  ISETP.GE.AND P4, PT, R3, c[0x0][0x3c8], PT ;  /* 0x0000f20003007a0c */ /* 0x000fe20003f86270 */
[----:B------:R-:W-:Y:S01]  /*145e0*/  @!P5 ST.E.64 [R12.64], R94 ;  /* 0x0000005e0c00d985 */ /* 0x000fe2000c101b06 */
[----:B------:R-:W-:Y:S02]  /*145f0*/  @!P0 LEA.HI.X R9, R6, R4, R9, 0x2, P3 ;  /* 0x0000000406098211 */ /* 0x000fe400018f1409 */
[----:B------:R-:W-:-:S02]  /*14600*/  ISETP.GE.AND P3, PT, R2, c[0x0][0x3c8], PT ;  /* 0x0000f20002007a0c */ /* 0x000fc40003f66270 */
[C---:B------:R-:W-:Y:S01]  /*14610*/  IADD3 R5, R199.reuse, 0xd0, RZ ;  /* 0x000000d0c7057810 */ /* 0x040fe20007ffe0ff */
[----:B------:R3:W-:Y:S01]  /*14620*/  @!P0 ST.E.64 [R8.64], R86 ;  /* 0x0000005608008985 */ /* 0x0007e2000c101b06 */
[----:B------:R-:W-:Y:S02]  /*14630*/  SHF.R.S32.HI R11, RZ, 0x1f, R3 ;  /* 0x0000001fff0b7819 */ /* 0x000fe40000011403 */
[----:B------:R-:W-:Y:S02]  /*14640*/  IADD3 R7, R199, 0xd8, RZ ;  /* 0x000000d8c7077810 */ /* 0x000fe40007ffe0ff */
[----:B------:R-:W-:Y:S02]  /*14650*/  SHF.R.S32.HI R6, RZ, 0x1f, R2 ;  /* 0x0000001fff067819 */ /* 0x000fe40000011402 */
[----:B------:R-:W-:Y:S02]  /*14660*/  @!P4 LEA R10, P2, R3, R0, 0x2 ;  /* 0x00000000030ac211 */ /* 0x000fe400078410ff */
[----:B------:R-:W-:-:S02]  /*14670*/  ISETP.GE.AND P6, PT, R5, c[0x0][0x3c8], PT ;  /* 0x0000f20005007a0c */ /* 0x000fc40003fc6270 */
[C---:B-1----:R-:W-:Y:S02]  /*14680*/  @!P3 LEA R16, P1, R2.reuse, R0, 0x2 ;  /* 0x000000000210b211 */ /* 0x042fe400078210ff */
[-C--:B------:R-:W-:Y:S02]  /*14690*/  @!P4 LEA.HI.X R11, R3, R4.reuse, R11, 0x2, P2 ;  /* 0x00000004030bc211 */ /* 0x080fe400010f140b */
[----:B------:R-:W-:Y:S02]  /*146a0*/  ISETP.GE.AND P4, PT, R7, c[0x0][0x3c8], PT ;  /* 0x0000f20007007a0c */ /* 0x000fe40003f86270 */
[----:B------:R-:W-:Y:S02]  /*146b0*/  @!P3 LEA.HI.X R17, R2, R4, R6, 0x2, P1 ;  /* 0x000000040211b211 */ /* 0x000fe400008f1406 */
[----:B------:R-:W-:Y:S02]  /*146c0*/  IADD3 R6, R199, 0xe0, RZ ;  /* 0x000000e0c7067810 */ /* 0x000fe40007ffe0ff */
[----:B------:R-:W-:-:S02]  /*146d0*/  ISETP.GE.AND P5, PT, R3, c[0x0][0x3c8], PT ;  /* 0x0000f20003007a0c */ /* 0x000fc40003fa6270 */
[----:B------:R-:W-:Y:S02]  /*146e0*/  ISETP.GE.AND P3, PT, R6, c[0x0][0x3c8], PT ;  /* 0x0000f20006007a0c */ /* 0x000fe40003f66270 */
[----:B--2---:R-:W-:Y:S02]  /*146f0*/  @!P6 LEA R14, P1, R5, R0, 0x2 ;  /* 0x00000000050ee211 */ /* 0x004fe400078210ff */
[C---:B------:R-:W-:Y:S02]  /*14700*/  IADD3 R3, R199.reuse, 0xf0, RZ ;  /* 0x000000f0c7037810 */ /* 0x040fe40007ffe0ff */
[----:B---3--:R-:W-:Y:S02]  /*14710*/  IADD3 R8, R199, 0xe8, RZ ;  /* 0x000000e8c7087810 */ /* 0x008fe40007ffe0ff */
[----:B------:R-:W-:Y:S02]  /*14720*/  SHF.R.S32.HI R9, RZ, 0x1f, R5 ;  /* 0x0000001fff097819 */ /* 0x000fe40000011405 */
[----:B------:R-:W-:Y:S01]  /*14730*/  ISETP.GE.AND P2, PT, R8, c[0x0][0x3c8], PT ;  /* 0x0000f20008007a0c */ /* 0x000fe20003f46270 */
[----:B------:R1:W-:Y:S01]  /*14740*/  @!P5 ST.E.64 [R10.64], R168 ;  /* 0x000000a80a00d985 */ /* 0x0003e2000c101b06 */
[----:B------:R-:W-:-:S02]  /*14750*/  SHF.R.S32.HI R13, RZ, 0x1f, R7 ;  /* 0x0000001fff0d7819 */ /* 0x000fc40000011407 */
[----:B------:R-:W-:Y:S02]  /*14760*/  @!P4 LEA R12, P0, R7, R0, 0x2 ;  /* 0x00000000070cc211 */ /* 0x000fe400078010ff */
[-C--:B------:R-:W-:Y:S02]  /*14770*/  @!P6 LEA.HI.X R15, R5, R4.reuse, R9, 0x2, P1 ;  /* 0x00000004050fe211 */ /* 0x080fe400008f1409 */
[----:B------:R-:W-:Y:S02]  /*14780*/  ISETP.GE.AND P1, PT, R3, c[0x0][0x3c8], PT ;  /* 0x0000f20003007a0c */ /* 0x000fe40003f26270 */
[----:B------:R-:W-:Y:S02]  /*14790*/  @!P4 LEA.HI.X R13, R7, R4, R13, 0x2, P0 ;  /* 0x00000004070dc211 */ /* 0x000fe400000f140d */
[----:B------:R-:W-:Y:S02]  /*147a0*/  SHF.R.S32.HI R5, RZ, 0x1f, R6 ;  /* 0x0000001fff057819 */ /* 0x000fe40000011406 */
[----:B------:R-:W-:-:S13]  /*147b0*/  ISETP.GE.AND P5, PT, R2, c[0x0][0x3c8], PT ;  /* 0x0000f20002007a0c */ /* 0x000fda0003fa6270 */
[----:B------:R-:W-:Y:S01]  /*147c0*/  @!P5 ST.E.64 [R16.64], R172 ;  /* 0x000000ac1000d985 */ /* 0x000fe2000c101b06 */
[----:B-1----:R-:W-:-:S03]  /*147d0*/  @!P3 LEA R10, P0, R6, R0, 0x2 ;  /* 0x00000000060ab211 */ /* 0x002fc600078010ff */
[----:B------:R-:W-:Y:S01]  /*147e0*/  @!P6 ST.E.64 [R14.64], R170 ;  /* 0x000000aa0e00e985 */ /* 0x000fe2000c101b06 */
[----:B------:R-:W-:-:S03]  /*147f0*/  @!P3 LEA.HI.X R11, R6, R4, R5, 0x2, P0 ;  /* 0x00000004060bb211 */ /* 0x000fc600000f1405 */
[----:B------:R-:W-:Y:S01]  /*14800*/  @!P4 ST.E.64 [R12.64], R110 ;  /* 0x0000006e0c00c985 */ /* 0x000fe2000c101b06 */
[----:B------:R-:W-:Y:S02]  /*14810*/  SHF.R.S32.HI R5, RZ, 0x1f, R8 ;  /* 0x0000001fff057819 */ /* 0x000fe40000011408 */
[C---:B------:R-:W-:Y:S01]  /*14820*/  @!P2 LEA R6, P0, R8.reuse, R0, 0x2 ;  /* 0x000000000806a211 */ /* 0x040fe200078010ff */
[----:B------:R-:W-:Y:S03]  /*14830*/  @!P3 ST.E.64 [R10.64], R106 ;  /* 0x0000006a0a00b985 */ /* 0x000fe6000c101b06 */
[----:B------:R-:W-:Y:S02]  /*14840*/  @!P2 LEA.HI.X R7, R8, R4, R5, 0x2, P0 ;  /* 0x000000040807a211 */ /* 0x000fe400000f1405 */
[----:B------:R-:W-:Y:S02]  /*14850*/  SHF.R.S32.HI R5, RZ, 0x1f, R3 ;  /* 0x0000001fff057819 */ /* 0x000fe40000011403 */
[C---:B------:R-:W-:Y:S01]  /*14860*/  @!P1 LEA R2, P0, R3.reuse, R0, 0x2 ;  /* 0x0000000003029211 */ /* 0x040fe200078010ff */
[----:B------:R-:W-:Y:S03]  /*14870*/  @!P2 ST.E.64 [R6.64], R102 ;  /* 0x000000660600a985 */ /* 0x000fe6000c101b06 */
[----:B------:R-:W-:-:S05]  /*14880*/  @!P1 LEA.HI.X R3, R3, R4, R5, 0x2, P0 ;  /* 0x0000000403039211 */ /* 0x000fca00000f1405 */
[----:B------:R1:W-:Y:S02]  /*14890*/  @!P1 ST.E.64 [R2.64], R98 ;  /* 0x0000006202009985 */ /* 0x0003e4000c101b06 */
[----:B-1----:R-:W-:-:S04]  /*148a0*/  IADD3 R2, R199, 0xf8, RZ ;  /* 0x000000f8c7027810 */ /* 0x002fc80007ffe0ff */
[----:B------:R-:W-:-:S13]  /*148b0*/  ISETP.GE.AND P0, PT, R2, c[0x0][0x3c8], PT ;  /* 0x0000f20002007a0c */ /* 0x000fda0003f06270 */
[----:B------:R-:W-:Y:S05]  /*148c0*/  @P0 BRA `(.L_x_249) ;  /* 0x00000d8000000947 */ /* 0x000fea0003800000 */
[----:B------:R-:W-:Y:S02]  /*148d0*/  LEA R6, P0, R2, R0, 0x2 ;  /* 0x0000000002067211 */ /* 0x000fe400078010ff */
[----:B------:R-:W-:-:S04]  /*148e0*/  SHF.R.S32.HI R0, RZ, 0x1f, R2 ;  /* 0x0000001fff007819 */ /* 0x000fc80000011402 */
[----:B------:R-:W-:-:S05]  /*148f0*/  LEA.HI.X R7, R2, R4, R0, 0x2, P0 ;  /* 0x0000000402077211 */ /* 0x000fca00000f1400 */
[----:B------:R1:W-:Y:S01]  /*14900*/  ST.E.64 [R6.64], R90 ;  /* 0x0000005a06007985 */ /* 0x0003e2000c101b06 */
[----:B------:R-:W-:Y:S05]  /*14910*/  BRA `(.L_x_249) ;  /* 0x00000d3000007947 */ /* 0x000fea0003800000 */
.L_x_234:
[----:B------:R-:W-:Y:S01]  /*14920*/  ISETP.NE.U32.AND P0, PT, RZ, c[0x0][0x508], PT ;  /* 0x00014200ff007a0c */ /* 0x000fe20003f05070 */
[----:B-1----:R-:W-:Y:S01]  /*14930*/  IMAD.MOV.U32 R4, RZ, RZ, 0x4 ;  /* 0x00000004ff047424 */ /* 0x002fe200078e00ff */
[----:B------:R-:W-:Y:S01]  /*14940*/  ISETP.NE.U32.AND P2, PT, RZ, c[0x0][0x500], PT ;  /* 0x00014000ff007a0c */ /* 0x000fe20003f45070 */
[----:B------:R-:W-:Y:S01]  /*14950*/  IMAD.MOV.U32 R6, RZ, RZ, RZ ;  /* 0x000000ffff067224 */ /* 0x000fe200078e00ff */
[----:B------:R-:W-:Y:S01]  /*14960*/  ISETP.NE.AND.EX P1, PT, RZ, c[0x0][0x50c], PT, P0 ;  /* 0x00014300ff007a0c */ /* 0x000fe20003f25300 */
[----:B------:R-:W-:Y:S01]  /*14970*/  IMAD.MOV.U32 R19, RZ, RZ, c[0x0][0x388] ;  /* 0x0000e200ff137624 */ /* 0x000fe200078e00ff */
[----:B------:R-:W-:Y:S01]  /*14980*/  ISETP.NE.AND.EX P2, PT, RZ, c[0x0][0x504], PT, P2 ;  /* 0x00014100ff007a0c */ /* 0x000fe20003f45320 */
[----:B------:R-:W-:-:S10]  /*14990*/  IMAD.WIDE R4, R206, R4, c[0x0][0x500] ;  /* 0x00014000ce047625 */ /* 0x000fd400078e0204 */
[C---:B------:R-:W-:Y:S02]  /*149a0*/  @P1 LEA R2, P0, R206.reuse, c[0x0][0x508], 0x2 ;  /* 0x00014200ce021a11 */ /* 0x040fe400078010ff */
[----:B------:R1:W5:Y:S02]  /*149b0*/  @P2 LDG.E R6, [R4.64] ;  /* 0x0000000604062981 */ /* 0x000364000c1e1900 */
[----:B------:R-:W-:-:S05]  /*149c0*/  @P1 LEA.HI.X R3, R206, c[0x0][0x50c], R221, 0x2, P0 ;  /* 0x00014300ce031a11 */ /* 0x000fca00000f14dd */
[----:B------:R1:W5:Y:S01]  /*149d0*/  @P1 LDG.E R19, [R2.64] ;  /* 0x0000000602131981 */ /* 0x000362000c1e1900 */
[----:B------:R-:W-:-:S04]  /*149e0*/  ISETP.NE.AND P0, PT, R222, RZ, PT ;  /* 0x000000ffde00720c */ /* 0x000fc80003f05270 */
[----:B------:R-:W-:Y:S01]  /*149f0*/  SEL R18, R222, c[0x0][0x3d4], P0 ;  /* 0x0000f500de127a07 */ /* 0x000fe20000000000 */
[----:B------:R-:W-:Y:S05]  /*14a00*/  @P1 BRA `(.L_x_255) ;  /* 0x0000004000001947 */ /* 0x000fea0003800000 */
[----:B------:R-:W-:Y:S05]  /*14a10*/  @!P2 BRA `(.L_x_255) ;  /* 0x000000300000a947 */ /* 0x000fea0003800000 */
[----:B------:R2:W3:Y:S04]  /*14a20*/  LDG.E R0, [R4.64] ;  /* 0x0000000604007981 */ /* 0x0004e8000c1e1900 */
[----:B-12---:R-:W3:Y:S02]  /*14a30*/  LDG.E R4, [R4.64+0x4] ;  /* 0x0000040604047981 */ /* 0x006ee4000c1e1900 */
[----:B---3-5:R-:W-:Y:S02]  /*14a40*/  IADD3 R19, -R0, R4, RZ ;  /* 0x0000000400137210 */ /* 0x028fe40007ffe1ff */
.L_x_255:
[----:B-1----:R-:W1:Y:S01]  /*14a50*/  S2R R2, SR_TID.X ;  /* 0x0000000000027919 */ /* 0x002e620000002100 */
[----:B------:R-:W-:Y:S01]  /*14a60*/  BSSY B0, `(.L_x_256) ;  /* 0x0000035000007945 */ /* 0x000fe20003800000 */
[----:B------:R-:W-:Y:S02]  /*14a70*/  SEL R12, R206, RZ, !P2 ;  /* 0x000000ffce0c7207 */ /* 0x000fe40005000000 */
[----:B------:R-:W-:-:S02]  /*14a80*/  SEL R20, R221, RZ, !P2 ;  /* 0x000000ffdd147207 */ /* 0x000fc40005000000 */
[----:B-----5:R-:W-:Y:S02]  /*14a90*/  SHF.R.S32.HI R17, RZ, 0x1f, R6 ;  /* 0x0000001fff117819 */ /* 0x020fe40000011406 */
[----:B-1----:R-:W-:-:S13]  /*14aa0*/  ISETP.GT.AND P0, PT, R2, 0x7f, PT ;  /* 0x0000007f0200780c */ /* 0x002fda0003f04270 */
[----:B------:R-:W-:Y:S05]  /*14ab0*/  @P0 BRA `(.L_x_257) ;  /* 0x000002f000000947 */ /* 0x000fea0003800000 */
[----:B------:R-:W-:Y:S01]  /*14ac0*/  IMAD R0, R19, c[0x0][0x4e8], RZ ;  /* 0x00013a0013007a24 */ /* 0x000fe200078e02ff */
[----:B------:R-:W-:-:S04]  /*14ad0*/  LEA R13, R209, R2, 0x7 ;  /* 0x00000002d10d7211 */ /* 0x000fc800078e38ff */
[----:B------:R-:W-:-:S13]  /*14ae0*/  ISETP.GE.AND P0, PT, R13, R0, PT ;  /* 0x000000000d00720c */ /* 0x000fda0003f06270 */
[----:B------:R-:W-:Y:S05]  /*14af0*/  @P0 BRA `(.L_x_257) ;  /* 0x000002b000000947 */ /* 0x000fea0003800000 */
[----:B------:R-:W-:Y:S01]  /*14b00*/  IMAD.MOV.U32 R0, RZ, RZ, 0x368 ;  /* 0x00000368ff007424 */ /* 0x000fe200078e00ff */
[----:B------:R-:W-:-:S04]  /*14b10*/  ISETP.GT.AND P2, PT, R18, 0x1, PT ;  /* 0x000000011200780c */ /* 0x000fc80003f44270 */
[----:B------:R-:W-:-:S04]  /*14b20*/  SEL R0, R0, 0x328, P2 ;  /* 0x0000032800007807 */ /* 0x000fc80001000000 */
[----:B------:R1:W2:Y:S08]  /*14b30*/  LDC.64 R8, c[0x0][R0+0x170] ;  /* 0x00005c0000087b82 */ /* 0x0002b00000000a00 */
[----:B------:R1:W3:Y:S08]  /*14b40*/  LDC.64 R4, c[0x0][R0+0x168] ;  /* 0x00005a0000047b82 */ /* 0x0002f00000000a00 */
[----:B------:R1:W4:Y:S08]  /*14b50*/  LDC.64 R14, c[0x0][R0+0x178] ;  /* 0x00005e00000e7b82 */ /* 0x0003300000000a00 */
[----:B------:R1:W5:Y:S02]  /*14b60*/  LDC.64 R10, c[0x0][R0+0x160] ;  /* 0x00005800000a7b82 */ /* 0x0003640000000a00 */
[----:B-1----:R-:W-:-:S02]  /*14b70*/  IMAD.MOV.U32 R0, RZ, RZ, c[0x0][0x4e8] ;  /* 0x00013a00ff007624 */ /* 0x002fc400078e00ff */
[-C--:B--2---:R-:W-:Y:S02]  /*14b80*/  IMAD R7, R9, R12.reuse, RZ ;  /* 0x0000000c09077224 */ /* 0x084fe400078e02ff */
[----:B------:R-:W-:Y:S01]  /*14b90*/  IMAD.WIDE.U32 R2, R8, R12, RZ ;  /* 0x0000000c08027225 */ /* 0x000fe200078e00ff */
[----:B------:R-:W-:Y:S02]  /*14ba0*/  ISETP.NE.AND P0, PT, R0, 0x1, PT ;  /* 0x000000010000780c */ /* 0x000fe40003f05270 */
[----:B------:R-:W-:Y:S01]  /*14bb0*/  MOV R0, R13 ;  /* 0x0000000d00007202 */ /* 0x000fe20000000f00 */
[----:B------:R-:W-:Y:S01]  /*14bc0*/  IMAD R8, R8, R20, R7 ;  /* 0x0000001408087224 */ /* 0x000fe200078e0207 */
[----:B------:R-:W-:Y:S01]  /*14bd0*/  SEL R7, R232, RZ, P2 ;  /* 0x000000ffe8077207 */ /* 0x000fe20001000000 */
[-C--:B---3--:R-:W-:Y:S02]  /*14be0*/  IMAD R9, R5, R217.reuse, RZ ;  /* 0x000000d905097224 */ /* 0x088fe400078e02ff */
[----:B------:R-:W-:Y:S01]  /*14bf0*/  IMAD.WIDE.U32 R4, R4, R217, RZ ;  /* 0x000000d904047225 */ /* 0x000fe200078e00ff */
[----:B------:R-:W-:-:S03]  /*14c00*/  IADD3 R3, R3, R8, RZ ;  /* 0x0000000803037210 */ /* 0x000fc60007ffe0ff */
[----:B------:R-:W-:Y:S02]  /*14c10*/  IMAD.IADD R9, R5, 0x1, R9 ;  /* 0x0000000105097824 */ /* 0x000fe400078e0209 */
[----:B------:R-:W-:-:S04]  /*14c20*/  @P0 IMAD.HI.U32 R16, R13, c[0x0][0x4ec], RZ ;  /* 0x00013b000d100a27 */ /* 0x000fc800078e00ff */
[-C--:B----4-:R-:W-:Y:S01]  /*14c30*/  IMAD R8, R15, R7.reuse, RZ ;  /* 0x000000070f087224 */ /* 0x090fe200078e02ff */
[----:B------:R-:W-:Y:S02]  /*14c40*/  @P0 SHF.R.U32.HI R0, RZ, c[0x0][0x4f0], R16 ;  /* 0x00013c00ff000a19 */ /* 0x000fe40000011610 */
[----:B------:R-:W-:Y:S01]  /*14c50*/  IADD3 R16, P1, P0, R2, R4, R6 ;  /* 0x0000000402107210 */ /* 0x000fe2000783e006 */
[----:B------:R-:W-:-:S03]  /*14c60*/  IMAD.WIDE.U32 R4, R14, R7, RZ ;  /* 0x000000070e047225 */ /* 0x000fc600078e00ff */
[----:B------:R-:W-:Y:S01]  /*14c70*/  IADD3.X R9, R3, R9, R17, P1, P0 ;  /* 0x0000000903097210 */ /* 0x000fe20000fe0411 */
[----:B------:R-:W-:Y:S01]  /*14c80*/  IMAD.MOV R2, RZ, RZ, -R0 ;  /* 0x000000ffff027224 */ /* 0x000fe200078e0a00 */
[----:B------:R-:W-:Y:S01]  /*14c90*/  IADD3 R5, R5, R8, RZ ;  /* 0x0000000805057210 */ /* 0x000fe20007ffe0ff */
[----:B------:R-:W-:Y:S01]  /*14ca0*/  IMAD.MOV.U32 R8, RZ, RZ, c[0x0][0x4a8] ;  /* 0x00012a00ff087624 */ /* 0x000fe200078e00ff */
[----:B------:R-:W-:Y:S01]  /*14cb0*/  IADD3 R4, P1, P0, R0, R16, R4 ;  /* 0x0000001000047210 */ /* 0x000fe2000783e004 */
[----:B------:R-:W-:Y:S01]  /*14cc0*/  IMAD R2, R2, c[0x0][0x4e8], R13 ;  /* 0x00013a0002027a24 */ /* 0x000fe200078e020d */
[----:B------:R-:W-:-:S03]  /*14cd0*/  SHF.R.S32.HI R3, RZ, 0x1f, R0 ;  /* 0x0000001fff037819 */ /* 0x000fc60000011400 */
[----:B-----5:R-:W-:Y:S01]  /*14ce0*/  IMAD R0, R11, R2, RZ ;  /* 0x000000020b007224 */ /* 0x020fe200078e02ff */
        /* <DEDUP_REMOVED lines=12> */
.L_x_257:
[----:B------:R-:W-:Y:S05]  /*14db0*/  BSYNC B0 ;  /* 0x0000000000007941 */ /* 0x000fea0003800000 */
.L_x_256:
[----:B------:R-:W-:-:S13]  /*14dc0*/  ISETP.GT.AND P0, PT, R18, 0x1, PT ;  /* 0x000000011200780c */ /* 0x000fda0003f04270 */
[----:B------:R-:W-:Y:S05]  /*14dd0*/  @P0 BRA `(.L_x_249) ;  /* 0x0000087000000947 */ /* 0x000fea0003800000 */
[----:B------:R-:W-:Y:S01]  /*14de0*/  MOV R2, c[0x0][0x4e8] ;  /* 0x00013a0000027a02 */ /* 0x000fe20000000f00 */
[----:B-1----:R-:W-:Y:S01]  /*14df0*/  IMAD R0, R17, c[0x0][0x3a0], RZ ;  /* 0x0000e80011007a24 */ /* 0x002fe200078e02ff */
[----:B------:R-:W-:Y:S01]  /*14e00*/  LEA R4, R216, R198, 0x5 ;  /* 0x000000c6d8047211 */ /* 0x000fe200078e28ff */
[----:B------:R-:W-:Y:S01]  /*14e10*/  IMAD R5, R20, c[0x0][0x3f0], RZ ;  /* 0x0000fc0014057a24 */ /* 0x000fe200078e02ff */
[----:B------:R-:W-:Y:S01]  /*14e20*/  ISETP.NE.AND P0, PT, R2, 0x1, PT ;  /* 0x000000010200780c */ /* 0x000fe20003f05270 */
[C---:B------:R-:W-:Y:S01]  /*14e30*/  IMAD.WIDE.U32 R2, R6.reuse, c[0x0][0x3a0], RZ ;  /* 0x0000e80006027a25 */ /* 0x040fe200078e00ff */
[C---:B------:R-:W-:Y:S02]  /*14e40*/  LEA R4, R209.reuse, R4, 0x7 ;  /* 0x00000004d1047211 */ /* 0x040fe400078e38ff */
[----:B------:R-:W-:Y:S01]  /*14e50*/  LEA R15, R209, R198, 0x7 ;  /* 0x000000c6d10f7211 */ /* 0x000fe200078e38ff */
[----:B------:R-:W-:Y:S01]  /*14e60*/  IMAD R6, R6, c[0x0][0x3a4], R0 ;  /* 0x0000e90006067a24 */ /* 0x000fe200078e0200 */
[----:B------:R-:W-:Y:S01]  /*14e70*/  MOV R0, R4 ;  /* 0x0000000400007202 */ /* 0x000fe20000000f00 */
[----:B------:R-:W-:-:S03]  /*14e80*/  IMAD R7, R12, c[0x0][0x3f4], R5 ;  /* 0x0000fd000c077a24 */ /* 0x000fc600078e0205 */
[----:B------:R-:W-:-:S03]  /*14e90*/  IADD3 R3, R3, R6, RZ ;  /* 0x0000000603037210 */ /* 0x000fc60007ffe0ff */
[----:B------:R-:W-:-:S04]  /*14ea0*/  @P0 IMAD.HI.U32 R6, R4, c[0x0][0x4ec], RZ ;  /* 0x00013b0004060a27 */ /* 0x000fc800078e00ff */
[----:B------:R-:W-:Y:S01]  /*14eb0*/  IMAD.WIDE.U32 R2, R217, c[0x0][0x3e8], R2 ;  /* 0x0000fa00d9027a25 */ /* 0x000fe200078e0002 */
[----:B------:R-:W-:-:S03]  /*14ec0*/  @P0 SHF.R.U32.HI R0, RZ, c[0x0][0x4f0], R6 ;  /* 0x00013c00ff000a19 */ /* 0x000fc60000011606 */
[----:B------:R-:W-:Y:S01]  /*14ed0*/  IMAD R3, R217, c[0x0][0x3ec], R3 ;  /* 0x0000fb00d9037a24 */ /* 0x000fe200078e0203 */
[----:B------:R-:W-:Y:S02]  /*14ee0*/  SHF.R.S32.HI R6, RZ, 0x1f, R0 ;  /* 0x0000001fff067819 */ /* 0x000fe40000011400 */
[----:B------:R-:W-:Y:S01]  /*14ef0*/  IADD3 R5, -R0, RZ, RZ ;  /* 0x000000ff00057210 */ /* 0x000fe20007ffe1ff */
[----:B------:R-:W-:-:S04]  /*14f00*/  IMAD.WIDE.U32 R2, R12, c[0x0][0x3f0], R2 ;  /* 0x0000fc000c027a25 */ /* 0x000fc800078e0002 */
[----:B------:R-:W-:Y:S01]  /*14f10*/  IMAD R6, R6, c[0x0][0x3e0], RZ ;  /* 0x0000f80006067a24 */ /* 0x000fe200078e02ff */
[----:B------:R-:W-:Y:S01]  /*14f20*/  IADD3 R3, R3, R7, RZ ;  /* 0x0000000703037210 */ /* 0x000fe20007ffe0ff */
        /* <DEDUP_REMOVED lines=13> */
.L_x_309:
[----:B------:R-:W-:Y:S05]  /*15000*/  BRA.DIV ~URZ, `(.L_x_259) ;  /* 0x00001f327f007947 */ /* 0x000fea000b800000 */
[----:B------:R3:W4:Y:S02]  /*15010*/  SHFL.IDX PT, R0, R16, RZ, 0x181f ;  /* 0x00181fff10007589 */ /* 0x00072400000e0000 */
.L_x_310:
[----:B------:R-:W-:Y:S01]  /*15020*/  IMAD R14, R19, c[0x0][0x4e8], RZ ;  /* 0x00013a00130e7a24 */ /* 0x000fe200078e02ff */
[----:B------:R-:W-:Y:S01]  /*15030*/  SHF.R.S32.HI R4, RZ, 0x1f, R134 ;  /* 0x0000001fff047819 */ /* 0x000fe20000011486 */
[----:B------:R-:W-:Y:S01]  /*15040*/  BSSY B0, `(.L_x_260) ;  /* 0x0000019000007945 */ /* 0x000fe20003800000 */
[----:B------:R-:W-:Y:S02]  /*15050*/  SHF.R.S32.HI R17, RZ, 0x1f, R132 ;  /* 0x0000001fff117819 */ /* 0x000fe40000011484 */
[----:B------:R-:W-:Y:S02]  /*15060*/  ISETP.GE.AND P0, PT, R15, R14, PT ;  /* 0x0000000e0f00720c */ /* 0x000fe40003f06270 */
[----:B------:R-:W-:Y:S02]  /*15070*/  LEA.HI R4, R4, R134, RZ, 0x3 ;  /* 0x0000008604047211 */ /* 0x000fe400078f18ff */
[----:B------:R-:W-:-:S02]  /*15080*/  SHF.R.S32.HI R19, RZ, 0x1f, R196 ;  /* 0x0000001fff137819 */ /* 0x000fc400000114c4 */
[----:B------:R-:W-:Y:S02]  /*15090*/  LOP3.LUT R4, R4, 0xfffffff8, RZ, 0xc0, !PT ;  /* 0xfffffff804047812 */ /* 0x000fe400078ec0ff */
[----:B------:R-:W-:Y:S02]  /*150a0*/  SHF.R.S32.HI R18, RZ, 0x1f, R197 ;  /* 0x0000001fff127819 */ /* 0x000fe400000114c5 */
[----:B------:R-:W-:-:S03]  /*150b0*/  SHF.R.S32.HI R20, RZ, 0x1f, R4 ;  /* 0x0000001fff147819 */ /* 0x000fc60000011404 */
        /* <DEDUP_REMOVED lines=8> */
[----:B--2---:R-:W-:Y:S02]  /*15140*/  @!P3 LEA.HI.X R11, R132, R12, R17, 0x1, P4 ;  /* 0x0000000c840bb211 */ /* 0x004fe400020f0c11 */
[----:B------:R-:W-:Y:S02]  /*15150*/  @!P0 LEA R2, P4, R197, R0, 0x1 ;  /* 0x00000000c5028211 */ /* 0x000fe400078808ff */
[-C--:B------:R-:W-:Y:S01]  /*15160*/  @!P2 LEA.HI.X R9, R4, R12.reuse, R20, 0x1, P6 ;  /* 0x0000000c0409a211 */ /* 0x080fe200030f0c14 */
[----:B------:R2:W-:Y:S01]  /*15170*/  @!P3 ST.E.128 [R10.64], RZ ;  /* 0x000000ff0a00b985 */ /* 0x0005e2000c101d06 */
[----:B------:R-:W-:-:S02]  /*15180*/  @!P1 LEA.HI.X R7, R196, R12, R19, 0x1, P5 ;  /* 0x0000000cc4079211 */ /* 0x000fc400028f0c13 */
[----:B------:R-:W-:Y:S01]  /*15190*/  @!P0 LEA.HI.X R3, R197, R12, R18, 0x1, P4 ;  /* 0x0000000cc5038211 */ /* 0x000fe200020f0c12 */
[----:B------:R2:W-:Y:S04]  /*151a0*/  @!P2 ST.E.128 [R8.64], RZ ;  /* 0x000000ff0800a985 */ /* 0x0005e8000c101d06 */
[----:B------:R2:W-:Y:S04]  /*151b0*/  @!P1 ST.E.128 [R6.64], RZ ;  /* 0x000000ff06009985 */ /* 0x0005e8000c101d06 */
[----:B------:R2:W-:Y:S02]  /*151c0*/  @!P0 ST.E.128 [R2.64], RZ ;  /* 0x000000ff02008985 */ /* 0x0005e4000c101d06 */
.L_x_261:
[----:B------:R-:W-:Y:S05]  /*151d0*/  BSYNC B0 ;  /* 0x0000000000007941 */ /* 0x000fea0003800000 */
.L_x_260:
[----:B------:R-:W-:Y:S05]  /*151e0*/  BRA.DIV ~URZ, `(.L_x_262) ;  /* 0x00001db27f007947 */ /* 0x000fea000b800000 */
[----:B--2---:R2:W1:Y:S04]  /*151f0*/  SHFL.IDX PT, R12, R13, 0x1, 0x181f ;  /* 0x00381f000d0c7f89 */ /* 0x00446800000e0000 */
[----:B----4-:R2:W4:Y:S02]  /*15200*/  SHFL.IDX PT, R0, R16, 0x1, 0x181f ;  /* 0x00381f0010007f89 */ /* 0x01052400000e0000 */
.L_x_311:
        /* <DEDUP_REMOVED lines=11> */
[----:B-1----:R-:W-:Y:S02]  /*152c0*/  @!P3 LEA.HI.X R11, R132, R12, R17, 0x1, P4 ;  /* 0x0000000c840bb211 */ /* 0x002fe400020f0c11 */
        /* <DEDUP_REMOVED lines=8> */
.L_x_264:
[----:B------:R-:W-:Y:S05]  /*15350*/  BSYNC B0 ;  /* 0x0000000000007941 */ /* 0x000fea0003800000 */
.L_x_263:
[----:B------:R-:W-:Y:S05]  /*15360*/  BRA.DIV ~URZ, `(.L_x_265) ;  /* 0x00001cf27f007947 */ /* 0x000fea000b800000 */
[----:B-1----:R1:W2:Y:S02]  /*15370*/  SHFL.IDX PT, R12, R13, 0x2, 0x181f ;  /* 0x00581f000d0c7f89 */ /* 0x0022a400000e0000 */
.L_x_312:
[----:B------:R-:W-:Y:S05]  /*15380*/  BRA.DIV ~URZ, `(.L_x_266) ;  /* 0x00001d427f007947 */ /* 0x000fea000b800000 */
[----:B----4-:R4:W1:Y:S02]  /*15390*/  SHFL.IDX PT, R0, R16, 0x2, 0x181f ;  /* 0x00581f0010007f89 */ /* 0x01086400000e0000 */
.L_x_313:
        /* <DEDUP_REMOVED lines=8> */
[-C--:B-1----:R-:W-:Y:S02]  /*15420*/  @!P3 LEA R10, P4, R132, R0.reuse, 0x1 ;  /* 0x00000000840ab211 */ /* 0x082fe400078808ff */
        /* <DEDUP_REMOVED lines=11> */
.L_x_268:
[----:B------:R-:W-:Y:S05]  /*154e0*/  BSYNC B0 ;  /* 0x0000000000007941 */ /* 0x000fea0003800000 */
.L_x_267:
[----:B------:R-:W-:Y:S05]  /*154f0*/  BRA.DIV ~URZ, `(.L_x_269) ;  /* 0x00001c327f007947 */ /* 0x000fea000b800000 */
[----:B--2---:R2:W3:Y:S04]  /*15500*/  SHFL.IDX PT, R12, R13, 0x3, 0x181f ;  /* 0x00781f000d0c7f89 */ /* 0x0044e800000e0000 */
[----:B-1----:R2:W1:Y:S02]  /*15510*/  SHFL.IDX PT, R0, R16, 0x3, 0x181f ;  /* 0x00781f0010007f89 */ /* 0x00246400000e0000 */
.L_x_314:
[----:B------:R-:W-:-:S04]  /*15520*/  IADD3 R2, R15, 0x60, RZ ;  /* 0x000000600f027810 */ /* 0x000fc80007ffe0ff */
        /* <DEDUP_REMOVED lines=9> */
[----:B---3--:R-:W-:Y:S02]  /*155c0*/  @!P3 LEA.HI.X R11, R132, R12, R17, 0x1, P4 ;  /* 0x0000000c840bb211 */ /* 0x008fe400020f0c11 */
        /* <DEDUP_REMOVED lines=8> */
.L_x_249:
[----:B------:R-:W-:Y:S05]  /*15650*/  BSYNC B1 ;  /* 0x0000000000017941 */ /* 0x000fea0003800000 */
.L_x_233:
[----:B-1--4-:R-:W4:Y:S02]  /*15660*/  LDL R0, [R1] ;  /* 0x0000000001007983 */ /* 0x012f240000100800 */
[----:B----4-:R-:W-:-:S13]  /*15670*/  ISETP.NE.AND P0, PT, R0, RZ, PT ;  /* 0x000000ff0000720c */ /* 0x010fda0003f05270 */
[----:B------:R-:W-:Y:S01]  /*15680*/  @P0 WARPSYNC 0xffffffff ;  /* 0xffffffff00000948 */ /* 0x000fe20003800000 */
[----:B------:R-:W-:Y:S06]  /*15690*/  @P0 BAR.SYNC.DEFER_BLOCKING 0x5, 0x100 ;  /* 0x0144000000000b1d */ /* 0x000fec0000010000 */
[----:B------:R-:W1:Y:S04]  /*156a0*/  @P0 LDS.128 R208, [0x20080] ;  /* 0x02008000ffd00984 */ /* 0x000e680000000c00 */
[----:B------:R-:W-:Y:S06]  /*156b0*/  @P0 BAR.ARV 0x4, 0x100 ;  /* 0x0104000000000b1d */ /* 0x000fec0000002000 */
[----:B------:R-:W-:Y:S05]  /*156c0*/  @P0 BRA `(.L_x_270) ;  /* 0x00000ae000000947 */ /* 0x000fea0003800000 */
[----:B------:R-:W4:Y:S01]  /*156d0*/  S2R R0, SR_TID.X ;  /* 0x0000000000007919 */ /* 0x000f220000002100 */
[----:B------:R-:W-:Y:S01]  /*156e0*/  IMAD.MOV.U32 R7, RZ, RZ, RZ ;  /* 0x000000ffff077224 */ /* 0x000fe200078e00ff */
[----:B--2-4-:R-:W-:-:S04]  /*156f0*/  LOP3.LUT R13, R0, 0x1f, RZ, 0xc0, !PT ;  /* 0x0000001f000d7812 */ /* 0x014fc800078ec0ff */
[----:B------:R-:W-:Y:S01]  /*15700*/  ISETP.NE.AND P6, PT, R13, 0x1f, PT ;  /* 0x0000001f0d00780c */ /* 0x000fe20003fc5270 */
[----:B------:R-:W-:Y:S10]  /*15710*/  BRA.DIV ~URZ, `(.L_x_271) ;  /* 0x00001ad27f007947 */ /* 0x000ff4000b800000 */
[----:B------:R2:W4:Y:S02]  /*15720*/  SHFL.IDX PT, R9, R21, RZ, 0x1f ;  /* 0x00001fff15097589 */ /* 0x00052400000e0000 */
.L_x_315:
[----:B------:R-:W-:Y:S05]  /*15730*/  BRA.DIV ~URZ, `(.L_x_272) ;  /* 0x00001b227f007947 */ /* 0x000fea000b800000 */
[----:B------:R2:W4:Y:S02]  /*15740*/  SHFL.IDX PT, R8, R21, 0x1, 0x1f ;  /* 0x00201f0015087f89 */ /* 0x00052400000e0000 */
.L_x_316:
[----:B-1----:R-:W-:Y:S02]  /*15750*/  IMAD.IADD R0, R211, 0x1, R13 ;  /* 0x00000001d3007824 */ /* 0x002fe400078e020d */
[----:B------:R-:W-:-:S03]  /*15760*/  IMAD.MOV.U32 R6, RZ, RZ, RZ ;  /* 0x000000ffff067224 */ /* 0x000fc600078e00ff */
[----:B------:R-:W-:-:S13]  /*15770*/  ISETP.GE.OR P0, PT, R0, c[0x0][0x53c], !P6 ;  /* 0x00014f0000007a0c */ /* 0x000fda0007706670 */
[----:B------:R-:W-:Y:S01]  /*15780*/  @!P0 MOV R2, 0x4 ;  /* 0x0000000400028802 */ /* 0x000fe20000000f00 */
[----:B------:R-:W-:-:S04]  /*15790*/  @!P0 IMAD.MOV.U32 R4, RZ, RZ, 0x4 ;  /* 0x00000004ff048424 */ /* 0x000fc800078e00ff */
        /* <DEDUP_REMOVED lines=9> */
[----:B---3--:R-:W-:Y:S01]  /*15830*/  MOV R12, RZ ;  /* 0x000000ff000c7202 */ /* 0x008fe20000000f00 */
[----:B-----5:R-:W-:Y:S01]  /*15840*/  IMAD R0, R7, R6, RZ ;  /* 0x0000000607007224 */ /* 0x020fe200078e02ff */
[----:B------:R-:W-:Y:S07]  /*15850*/  BRA.DIV ~URZ, `(.L_x_273) ;  /* 0x00001a727f007947 */ /* 0x000fee000b800000 */
[----:B------:R1:W3:Y:S02]  /*15860*/  SHFL.UP PT, R4, R0, 0x1, RZ ;  /* 0x0420000000047989 */ /* 0x0002e400000e00ff */
.L_x_317:
        /* <DEDUP_REMOVED lines=16> */
.L_x_318:
[----:B---3--:R-:W-:Y:S01]  /*15970*/  IMAD R0, R0, c[0x0][0x538], RZ ;  /* 0x00014e0000007a24 */ /* 0x008fe200078e02ff */
[----:B------:R-:W-:Y:S04]  /*15980*/  BSSY B1, `(.L_x_275) ;  /* 0x000007d000017945 */ /* 0x000fe80003800000 */
[----:B----4-:R-:W-:-:S04]  /*15990*/  IADD3 R8, R0, R8, RZ ;  /* 0x0000000800087210 */ /* 0x010fc80007ffe0ff */
[----:B------:R-:W-:-:S13]  /*159a0*/  ISETP.GT.AND P0, PT, R8, R9, PT ;  /* 0x000000090800720c */ /* 0x000fda0003f04270 */
[----:B------:R-:W-:Y:S05]  /*159b0*/  @P0 BRA `(.L_x_276) ;  /* 0x0000024000000947 */ /* 0x000fea0003800000 */
.L_x_280:
[----:B------:R-:W-:-:S04]  /*159c0*/  IADD3 R0, R211, 0x1f, RZ ;  /* 0x0000001fd3007810 */ /* 0x000fc80007ffe0ff */
[----:B------:R-:W-:-:S13]  /*159d0*/  ISETP.GE.AND P0, PT, R0, c[0x0][0x53c], PT ;  /* 0x00014f0000007a0c */ /* 0x000fda0003f06270 */
[----:B------:R-:W-:Y:S05]  /*159e0*/  @P0 BRA `(.L_x_277) ;  /* 0x0000072000000947 */ /* 0x000fea0003800000 */
[----:B------:R-:W-:Y:S01]  /*159f0*/  MOV R211, R0 ;  /* 0x0000000000d37202 */ /* 0x000fe20000000f00 */
[----:B------:R-:W-:-:S03]  /*15a00*/  CS2R R6, SRZ ;  /* 0x0000000000067805 */ /* 0x000fc6000001ff00 */
[----:B------:R-:W-:-:S04]  /*15a10*/  IADD3 R0, R211, R13, RZ ;  /* 0x0000000dd3007210 */ /* 0x000fc80007ffe0ff */
[----:B------:R-:W-:-:S13]  /*15a20*/  ISETP.GE.OR P0, PT, R0, c[0x0][0x53c], !P6 ;  /* 0x00014f0000007a0c */ /* 0x000fda0007706670 */
[----:B-1----:R-:W-:Y:S02]  /*15a30*/  @!P0 MOV R4, 0x4 ;  /* 0x0000000400048802 */ /* 0x002fe40000000f00 */
[----:B------:R-:W-:-:S03]  /*15a40*/  @!P0 MOV R2, 0x4 ;  /* 0x0000000400028802 */ /* 0x000fc60000000f00 */
[----:B------:R-:W-:-:S04]  /*15a50*/  @!P0 IMAD.WIDE R4, R0, R4, c[0x0][0x580] ;  /* 0x0001600000048625 */ /* 0x000fc800078e0204 */
[----:B------:R-:W-:Y:S01]  /*15a60*/  @!P0 IMAD.WIDE R2, R0, R2, c[0x0][0x578] ;  /* 0x00015e0000028625 */ /* 0x000fe200078e0202 */
[----:B------:R-:W3:Y:S04]  /*15a70*/  @!P0 LDG.E R6, [R4.64] ;  /* 0x0000000604068981 */ /* 0x000ee8000c1e1900 */
[----:B------:R-:W3:Y:S02]  /*15a80*/  @!P0 LDG.E R7, [R2.64] ;  /* 0x0000000602078981 */ /* 0x000ee4000c1e1900 */
[----:B---3--:R-:W-:Y:S01]  /*15a90*/  IMAD R0, R7, R6, RZ ;  /* 0x0000000607007224 */ /* 0x008fe200078e02ff */
[----:B------:R-:W-:Y:S05]  /*15aa0*/  BRA.DIV ~URZ, `(.L_x_278) ;  /* 0x00001a027f007947 */ /* 0x000fea000b800000 */
[----:B------:R1:W3:Y:S02]  /*15ab0*/  SHFL.UP PT, R2, R0, 0x1, RZ ;  /* 0x0420000000027989 */ /* 0x0002e400000e00ff */
.L_x_319:
        /* <DEDUP_REMOVED lines=16> */
.L_x_320:
[----:B---3--:R-:W-:-:S05]  /*15bc0*/  IMAD R0, R0, c[0x0][0x538], RZ ;  /* 0x00014e0000007a24 */ /* 0x008fca00078e02ff */
[----:B------:R-:W-:-:S04]  /*15bd0*/  IADD3 R8, R0, R8, RZ ;  /* 0x0000000800087210 */ /* 0x000fc80007ffe0ff */
[----:B------:R-:W-:-:S13]  /*15be0*/  ISETP.GT.AND P0, PT, R8, R9, PT ;  /* 0x000000090800720c */ /* 0x000fda0003f04270 */
[----:B-12---:R-:W-:Y:S05]  /*15bf0*/  @!P0 BRA `(.L_x_280) ;  /* 0xfffffdc000008947 */ /* 0x006fea000383ffff */
.L_x_276:
[----:B------:R-:W-:-:S05]  /*15c00*/  IADD3 R10, -R0, R8, RZ ;  /* 0x00000008000a7210 */ /* 0x000fca0007ffe1ff */
[----:B------:R-:W-:-:S05]  /*15c10*/  IMAD R0, R4, c[0x0][0x538], R10 ;  /* 0x00014e0004007a24 */ /* 0x000fca00078e020a */
[----:B------:R-:W-:Y:S01]  /*15c20*/  ISETP.GT.AND P0, PT, R0, R9, PT ;  /* 0x000000090000720c */ /* 0x000fe20003f04270 */
[----:B------:R-:W-:-:S12]  /*15c30*/  BRA.DIV ~URZ, `(.L_x_281) ;  /* 0x00001a627f007947 */ /* 0x000fd8000b800000 */
[----:B------:R-:W-:-:S04]  /*15c40*/  VOTE.ANY R8, PT, !P0 ;  /* 0x0000000000087806 */ /* 0x000fc800040e0100 */
.L_x_321:
[----:B------:R3:W4:Y:S01]  /*15c50*/  POPC R11, R8 ;  /* 0x00000008000b7309 */ /* 0x0007220000000000 */
[----:B------:R-:W-:Y:S05]  /*15c60*/  BRA.DIV ~URZ, `(.L_x_282) ;  /* 0x00001a827f007947 */ /* 0x000fea000b800000 */
[----:B----4-:R4:W1:Y:S04]  /*15c70*/  SHFL.IDX PT, R6, R6, R11, 0x1f ;  /* 0x00001f0b06067589 */ /* 0x01086800000e0000 */
[----:B------:R4:W2:Y:S02]  /*15c80*/  SHFL.IDX PT, R7, R7, R11, 0x1f ;  /* 0x00001f0b07077589 */ /* 0x0008a400000e0000 */
.L_x_322:
[----:B------:R-:W-:Y:S01]  /*15c90*/  ISETP.NE.AND P0, PT, R8, RZ, PT ;  /* 0x000000ff0800720c */ /* 0x000fe20003f05270 */
[----:B------:R-:W-:-:S12]  /*15ca0*/  BSSY B0, `(.L_x_283) ;  /* 0x0000005000007945 */ /* 0x000fd80003800000 */
[----:B------:R-:W-:Y:S05]  /*15cb0*/  @!P0 BRA `(.L_x_284) ;  /* 0x0000003000008947 */ /* 0x000fea0003800000 */
[----:B------:R-:W-:Y:S01]  /*15cc0*/  IADD3 R3, R11, -0x1, RZ ;  /* 0xffffffff0b037810 */ /* 0x000fe20007ffe0ff */
[----:B------:R-:W-:Y:S05]  /*15cd0*/  BRA.DIV ~URZ, `(.L_x_285) ;  /* 0x00001ae27f007947 */ /* 0x000fea000b800000 */
[----:B------:R3:W4:Y:S02]  /*15ce0*/  SHFL.IDX PT, R12, R4, R3, 0x1f ;  /* 0x00001f03040c7589 */ /* 0x00072400000e0000 */
.L_x_284:
[----:B------:R-:W-:Y:S05]  /*15cf0*/  BSYNC B0 ;  /* 0x0000000000007941 */ /* 0x000fea0003800000 */
.L_x_283:
[----:B-1-3--:R-:W-:Y:S01]  /*15d00*/  IABS R4, R6 ;  /* 0x0000000600047213 */ /* 0x00afe20000000000 */
[----:B----4-:R-:W-:Y:S02]  /*15d10*/  IMAD R208, R12, c[0x0][0x538], R10 ;  /* 0x00014e000cd07a24 */ /* 0x010fe400078e020a */
[----:B------:R-:W-:Y:S01]  /*15d20*/  IMAD.IADD R211, R11, 0x1, R211 ;  /* 0x000000010bd37824 */ /* 0x000fe200078e02d3 */
[----:B------:R-:W1:Y:S01]  /*15d30*/  I2F.RP R2, R4 ;  /* 0x0000000400027306 */ /* 0x000e620000209400 */
[----:B------:R-:W-:-:S07]  /*15d40*/  IMAD.IADD R8, R9, 0x1, -R208 ;  /* 0x0000000109087824 */ /* 0x000fce00078e0ad0 */
[----:B-1----:R-:W1:Y:S02]  /*15d50*/  MUFU.RCP R2, R2 ;  /* 0x0000000200027308 */ /* 0x002e640000001000 */
[----:B-1----:R-:W-:-:S06]  /*15d60*/  IADD3 R2, R2, 0xffffffe, RZ ;  /* 0x0ffffffe02027810 */ /* 0x002fcc0007ffe0ff */
[----:B------:R1:W3:Y:S02]  /*15d70*/  F2I.FTZ.U32.TRUNC.NTZ R3, R2 ;  /* 0x0000000200037305 */ /* 0x0002e4000021f000 */
[----:B-12---:R-:W-:Y:S01]  /*15d80*/  IABS R2, R7 ;  /* 0x0000000700027213 */ /* 0x006fe20000000000 */
[----:B---3--:R-:W-:-:S03]  /*15d90*/  IMAD.MOV R0, RZ, RZ, -R3 ;  /* 0x000000ffff007224 */ /* 0x008fc600078e0a03 */
[----:B------:R-:W-:Y:S01]  /*15da0*/  MOV R5, R2 ;  /* 0x0000000200057202 */ /* 0x000fe20000000f00 */
[----:B------:R-:W-:Y:S01]  /*15db0*/  IMAD.MOV.U32 R10, RZ, RZ, R0 ;  /* 0x000000ffff0a7224 */ /* 0x000fe200078e0000 */
[----:B------:R-:W-:Y:S01]  /*15dc0*/  IABS R0, R6 ;  /* 0x0000000600007213 */ /* 0x000fe20000000000 */
[----:B------:R-:W-:Y:S01]  /*15dd0*/  IMAD.MOV.U32 R2, RZ, RZ, RZ ;  /* 0x000000ffff027224 */ /* 0x000fe200078e00ff */
[----:B------:R-:W1:Y:S01]  /*15de0*/  I2F.RP R12, R5 ;  /* 0x00000005000c7306 */ /* 0x000e620000209400 */
[----:B------:R-:W-:Y:S01]  /*15df0*/  IMAD R9, R10, R4, RZ ;  /* 0x000000040a097224 */ /* 0x000fe200078e02ff */
[----:B------:R-:W-:Y:S01]  /*15e00*/  IABS R10, R8 ;  /* 0x00000008000a7213 */ /* 0x000fe20000000000 */
[----:B------:R-:W-:Y:S02]  /*15e10*/  IMAD.MOV R0, RZ, RZ, -R0 ;  /* 0x000000ffff007224 */ /* 0x000fe400078e0a00 */
[----:B------:R-:W-:-:S03]  /*15e20*/  IMAD.HI.U32 R9, R3, R9, R2 ;  /* 0x0000000903097227 */ /* 0x000fc600078e0002 */
[----:B------:R-:W-:Y:S01]  /*15e30*/  MOV R3, R0 ;  /* 0x0000000000037202 */ /* 0x000fe20000000f00 */
[----:B------:R-:W-:-:S04]  /*15e40*/  IMAD.MOV.U32 R2, RZ, RZ, R10 ;  /* 0x000000ffff027224 */ /* 0x000fc800078e000a */
[----:B------:R-:W-:-:S04]  /*15e50*/  IMAD.HI.U32 R0, R9, R2, RZ ;  /* 0x0000000209007227 */ /* 0x000fc800078e00ff */
[----:B------:R-:W-:Y:S02]  /*15e60*/  IMAD R2, R0, R3, R2 ;  /* 0x0000000300027224 */ /* 0x000fe400078e0202 */
[----:B-1----:R-:W1:Y:S03]  /*15e70*/  MUFU.RCP R3, R12 ;  /* 0x0000000c00037308 */ /* 0x002e660000001000 */
        /* <DEDUP_REMOVED lines=9> */
[----:B------:R-:W-:Y:S01]  /*15f10*/  @P2 IADD3 R0, R0, 0x1, RZ ;  /* 0x0000000100002810 */ /* 0x000fe20007ffe0ff */
[----:B-1----:R-:W-:-:S05]  /*15f20*/  IMAD.MOV R2, RZ, RZ, -R3 ;  /* 0x000000ffff027224 */ /* 0x002fca00078e0a03 */
[----:B------:R-:W-:Y:S01]  /*15f30*/  @!P1 IMAD.MOV R0, RZ, RZ, -R0 ;  /* 0x000000ffff009224 */ /* 0x000fe200078e0a00 */
[----:B------:R-:W-:Y:S02]  /*15f40*/  MOV R4, R2 ;  /* 0x0000000200047202 */ /* 0x000fe40000000f00 */
[----:B------:R-:W-:Y:S02]  /*15f50*/  IABS R2, R7 ;  /* 0x0000000700027213 */ /* 0x000fe40000000000 */
[----:B------:R-:W-:Y:S01]  /*15f60*/  @!P0 LOP3.LUT R0, RZ, R6, RZ, 0x33, !PT ;  /* 0x00000006ff008212 */ /* 0x000fe200078e33ff */
[----:B------:R-:W-:Y:S02]  /*15f70*/  IMAD R4, R4, R5, RZ ;  /* 0x0000000504047224 */ /* 0x000fe400078e02ff */
[----:B------:R-:W-:Y:S01]  /*15f80*/  IMAD.MOV R9, RZ, RZ, -R2 ;  /* 0x000000ffff097224 */ /* 0x000fe200078e0a02 */
[----:B------:R-:W-:Y:S01]  /*15f90*/  IABS R10, R0 ;  /* 0x00000000000a7213 */ /* 0x000fe20000000000 */
[----:B------:R-:W-:-:S02]  /*15fa0*/  IMAD.MOV.U32 R2, RZ, RZ, RZ ;  /* 0x000000ffff027224 */ /* 0x000fc400078e00ff */
[----:B------:R-:W-:Y:S02]  /*15fb0*/  IMAD R6, R0, R6, RZ ;  /* 0x0000000600067224 */ /* 0x000fe400078e02ff */
[----:B------:R-:W-:Y:S01]  /*15fc0*/  IMAD.HI.U32 R2, R3, R4, R2 ;  /* 0x0000000403027227 */ /* 0x000fe200078e0002 */
[----:B------:R-:W-:Y:S02]  /*15fd0*/  MOV R4, R9 ;  /* 0x0000000900047202 */ /* 0x000fe40000000f00 */
[----:B------:R-:W-:Y:S01]  /*15fe0*/  IADD3 R209, R8, -R6, RZ ;  /* 0x8000000608d17210 */ /* 0x000fe20007ffe0ff */
[----:B------:R-:W-:-:S04]  /*15ff0*/  IMAD.MOV.U32 R3, RZ, RZ, R10 ;  /* 0x000000ffff037224 */ /* 0x000fc800078e000a */
        /* <DEDUP_REMOVED lines=11> */
[----:B------:R-:W-:-:S04]  /*160b0*/  @!P0 LOP3.LUT R2, RZ, R7, RZ, 0x33, !PT ;  /* 0x00000007ff028212 */ /* 0x000fc800078e33ff */
[----:B------:R-:W-:Y:S01]  /*160c0*/  IADD3 R3, -R2, RZ, RZ ;  /* 0x000000ff02037210 */ /* 0x000fe20007ffe1ff */
[----:B------:R-:W-:-:S04]  /*160d0*/  IMAD R2, R7, 0x1000000, R2 ;  /* 0x0100000007027824 */ /* 0x000fc800078e0202 */
[----:B------:R-:W-:-:S04]  /*160e0*/  IMAD R0, R7, R3, R0 ;  /* 0x0000000307007224 */ /* 0x000fc800078e0200 */
[----:B------:R-:W-:Y:S01]  /*160f0*/  IMAD R210, R0, 0x10000, R2 ;  /* 0x0001000000d27824 */ /* 0x000fe200078e0202 */
[----:B------:R-:W-:Y:S05]  /*16100*/  BRA `(.L_x_286) ;  /* 0x0000004000007947 */ /* 0x000fea0003800000 */
.L_x_277:
[----:B------:R-:W-:Y:S01]  /*16110*/  IMAD.MOV.U32 R208, RZ, RZ, R9 ;  /* 0x000000ffffd07224 */ /* 0x000fe200078e0009 */
[----:B------:R-:W-:Y:S01]  /*16120*/  MOV R210, RZ ;  /* 0x000000ff00d27202 */ /* 0x000fe20000000f00 */
[----:B------:R-:W-:Y:S01]  /*16130*/  IMAD.MOV.U32 R209, RZ, RZ, RZ ;  /* 0x000000ffffd17224 */ /* 0x000fe200078e00ff */
[----:B------:R-:W-:Y:S02]  /*16140*/  MOV R211, c[0x0][0x53c] ;  /* 0x00014f0000d37a02 */ /* 0x000fe40000000f00 */
.L_x_286:
[----:B------:R-:W-:Y:S05]  /*16150*/  BSYNC B1 ;  /* 0x0000000000017941 */ /* 0x000fea0003800000 */
.L_x_275:
[----:B------:R-:W-:Y:S01]  /*16160*/  WARPSYNC 0xffffffff ;  /* 0xffffffff00007948 */ /* 0x000fe20003800000 */
[----:B------:R-:W-:Y:S01]  /*16170*/  BAR.SYNC.DEFER_BLOCKING 0x4, 0x100 ;  /* 0x0104000000007b1d */ /* 0x000fe20000010000 */
[----:B------:R-:W-:-:S13]  /*16180*/  ISETP.NE.AND P0, PT, R13, RZ, PT ;  /* 0x000000ff0d00720c */ /* 0x000fda0003f05270 */
[----:B------:R3:W-:Y:S04]  /*16190*/  @!P0 STS.128 [0x20080], R208 ;  /* 0x020080d0ff008388 */ /* 0x0007e80000000c00 */
[----:B------:R-:W-:Y:S06]  /*161a0*/  BAR.ARV 0x5, 0x100 ;  /* 0x0144000000007b1d */ /* 0x000fec0000002000 */
.L_x_270:
[----:B-1----:R-:W-:-:S13]  /*161b0*/  ISETP.GE.AND P0, PT, R211, c[0x0][0x53c], PT ;  /* 0x00014f00d3007a0c */ /* 0x002fda0003f06270 */
[----:B--23--:R-:W-:Y:S01]  /*161c0*/  @P0 CALL.REL.NOINC `(.L_x_287) ;  /* 0x0000001000000944 */ /* 0x00cfe20003c00000 */
[----:B------:R-:W-:Y:S05]  /*161d0*/  BRA `(.L_x_288) ;  /* 0xfffeb32000007947 */ /* 0x000fea000383ffff */
.L_x_287:
[----:B------:R-:W-:Y:S05]  /*161e0*/  EXIT ;  /* 0x000000000000794d */ /* 0x000fea0003800000 */
.L_x_125:
[----:B------:R-:W-:Y:S01]  /*161f0*/  IMAD.MOV.U32 R0, RZ, RZ, R5 ;  /* 0x000000ffff007224 */ /* 0x000fe200078e0005 */
[----:B------:R-:W-:Y:S02]  /*16200*/  MOV R2, 0x1 ;  /* 0x0000000100027802 */ /* 0x000fe40000000f00 */
[----:B------:R-:W-:Y:S02]  /*16210*/  MOV R3, 0x16230 ;  /* 0x0001623000037802 */ /* 0x000fe40000000f00 */
[----:B--2---:R-:W-:Y:S05]  /*16220*/  CALL.REL.NOINC `($__internal_6_$__cuda_sm70_shflsync_up_p) ;  /* 0x0000169000007944 */ /* 0x004fea0003c00000 */
[----:B------:R-:W-:Y:S01]  /*16230*/  MOV R0, R4 ;  /* 0x0000000400007202 */ /* 0x000fe20000000f00 */
[----:B------:R-:W-:Y:S05]  /*16240*/  BRA `(.L_x_289) ;  /* 0xfffea20000007947 */ /* 0x000fea000383ffff */
.L_x_126:
[----:B------:R-:W-:Y:S01]  /*16250*/  IMAD.MOV.U32 R0, RZ, RZ, R5 ;  /* 0x000000ffff007224 */ /* 0x000fe200078e0005 */
[----:B------:R-:W-:Y:S02]  /*16260*/  MOV R2, 0x2 ;  /* 0x0000000200027802 */ /* 0x000fe40000000f00 */
[----:B------:R-:W-:Y:S02]  /*16270*/  MOV R3, 0x16290 ;  /* 0x0001629000037802 */ /* 0x000fe40000000f00 */
[----:B--2---:R-:W-:Y:S05]  /*16280*/  CALL.REL.NOINC `($__internal_6_$__cuda_sm70_shflsync_up_p) ;  /* 0x0000163000007944 */ /* 0x004fea0003c00000 */
[----:B------:R-:W-:Y:S01]  /*16290*/  SEL R0, R4, RZ, P4 ;  /* 0x000000ff04007207 */ /* 0x000fe20002000000 */
[----:B------:R-:W-:Y:S01]  /*162a0*/  IMAD.MOV.U32 R2, RZ, RZ, 0x4 ;  /* 0x00000004ff027424 */ /* 0x000fe200078e00ff */
[----:B------:R-:W-:-:S03]  /*162b0*/  MOV R3, 0x162e0 ;  /* 0x000162e000037802 */ /* 0x000fc60000000f00 */
[----:B------:R-:W-:Y:S02]  /*162c0*/  IMAD.IADD R0, R5, 0x1, R0 ;  /* 0x0000000105007824 */ /* 0x000fe400078e0200 */
[----:B------:R-:W-:Y:S05]  /*162d0*/  CALL.REL.NOINC `($__internal_6_$__cuda_sm70_shflsync_up_p) ;  /* 0x000015e000007944 */ /* 0x000fea0003c00000 */
        /* <DEDUP_REMOVED lines=13> */
[----:B------:R-:W-:Y:S01]  /*163b0*/  IMAD.IADD R4, R0, 0x1, R4 ;  /* 0x0000000100047824 */ /* 0x000fe200078e0204 */
[----:B------:R-:W-:-:S03]  /*163c0*/  MOV R0, 0x1f ;  /* 0x0000001f00007802 */ /* 0x000fc60000000f00 */
[----:B------:R-:W-:Y:S02]  /*163d0*/  IMAD.MOV.U32 R5, RZ, RZ, R4 ;  /* 0x000000ffff057224 */ /* 0x000fe400078e0004 */
[----:B------:R-:W-:Y:S05]  /*163e0*/  CALL.REL.NOINC `($__internal_5_$__cuda_sm70_shflsync_idx_p) ;  /* 0x0000148000007944 */ /* 0x000fea0003c00000 */
[----:B------:R-:W-:Y:S05]  /*163f0*/  BRA `(.L_x_290) ;  /* 0xfffea15000007947 */ /* 0x000fea000383ffff */
.L_x_128:
[----:B------:R-:W-:Y:S02]  /*16400*/  SEL R0, RZ, 0x1, P0 ;  /* 0x00000001ff007807 */ /* 0x000fe40000000000 */
[----:B------:R-:W-:Y:S02]  /*16410*/  MOV R2, 0x16430 ;  /* 0x0001643000027802 */ /* 0x000fe40000000f00 */
[----:B--2---:R-:W-:Y:S05]  /*16420*/  CALL.REL.NOINC `($__internal_7_$__cuda_sm70_votesync_ballot) ;  /* 0x0000150000007944 */ /* 0x004fea0003c00000 */
[----:B------:R-:W-:Y:S01]  /*16430*/  MOV R6, R0 ;  /* 0x0000000000067202 */ /* 0x000fe20000000f00 */
[----:B------:R-:W-:Y:S05]  /*16440*/  BRA `(.L_x_291) ;  /* 0xfffea19000007947 */ /* 0x000fea000383ffff */
.L_x_129:
[----:B------:R-:W-:Y:S01]  /*16450*/  IMAD.MOV.U32 R5, RZ, RZ, R8 ;  /* 0x000000ffff057224 */ /* 0x000fe200078e0008 */
[----:B--2---:R-:W-:Y:S01]  /*16460*/  MOV R3, R211 ;  /* 0x000000d300037202 */ /* 0x004fe20000000f00 */
[----:B------:R-:W-:Y:S01]  /*16470*/  IMAD.MOV.U32 R0, RZ, RZ, 0x1f ;  /* 0x0000001fff007424 */ /* 0x000fe200078e00ff */
[----:B------:R-:W-:Y:S02]  /*16480*/  MOV R2, 0x164a0 ;  /* 0x000164a000027802 */ /* 0x000fe40000000f00 */
[----:B-1----:R-:W-:Y:S05]  /*16490*/  CALL.REL.NOINC `($__internal_5_$__cuda_sm70_shflsync_idx_p) ;  /* 0x000013d000007944 */ /* 0x002fea0003c00000 */
[----:B------:R-:W-:Y:S01]  /*164a0*/  IMAD.MOV.U32 R11, RZ, RZ, R0 ;  /* 0x000000ffff0b7224 */ /* 0x000fe200078e0000 */
[----:B------:R-:W-:Y:S01]  /*164b0*/  MOV R5, R7 ;  /* 0x0000000700057202 */ /* 0x000fe20000000f00 */
[----:B------:R-:W-:Y:S01]  /*164c0*/  IMAD.MOV.U32 R7, RZ, RZ, RZ ;  /* 0x000000ffff077224 */ /* 0x000fe200078e00ff */
[----:B------:R-:W-:Y:S01]  /*164d0*/  MOV R3, R211 ;  /* 0x000000d300037202 */ /* 0x000fe20000000f00 */
[----:B------:R-:W-:Y:S01]  /*164e0*/  IMAD.MOV.U32 R0, RZ, RZ, 0x1f ;  /* 0x0000001fff007424 */ /* 0x000fe200078e00ff */
[----:B------:R-:W-:-:S02]  /*164f0*/  MOV R2, 0x16510 ;  /* 0x0001651000027802 */ /* 0x000fc40000000f00 */
[----:B------:R-:W-:Y:S05]  /*16500*/  CALL.REL.NOINC `($__internal_5_$__cuda_sm70_shflsync_idx_p) ;  /* 0x0000136000007944 */ /* 0x000fea0003c00000 */
[----:B------:R-:W-:Y:S01]  /*16510*/  MOV R10, R0 ;  /* 0x00000000000a7202 */ /* 0x000fe20000000f00 */
[----:B------:R-:W-:Y:S05]  /*16520*/  BRA `(.L_x_292) ;  /* 0xfffea10000007947 */ /* 0x000fea000383ffff */
.L_x_132:
[----:B------:R-:W-:Y:S01]  /*16530*/  IMAD.MOV.U32 R5, RZ, RZ, R4 ;  /* 0x000000ffff057224 */ /* 0x000fe200078e0004 */
[----:B------:R-:W-:-:S02]  /*16540*/  MOV R0, 0x1f ;  /* 0x0000001f00007802 */ /* 0x000fc40000000f00 */
[----:B------:R-:W-:Y:S02]  /*16550*/  MOV R2, 0x16570 ;  /* 0x0001657000027802 */ /* 0x000fe40000000f00 */
[----:B-1----:R-:W-:Y:S05]  /*16560*/  CALL.REL.NOINC `($__internal_5_$__cuda_sm70_shflsync_idx_p) ;  /* 0x0000130000007944 */ /* 0x002fea0003c00000 */
[----:B------:R-:W-:Y:S01]  /*16570*/  MOV R7, R0 ;  /* 0x0000000000077202 */ /* 0x000fe20000000f00 */
[----:B------:R-:W-:Y:S05]  /*16580*/  BRA `(.L_x_131) ;  /* 0xfffea10000007947 */ /* 0x000fea000383ffff */
.L_x_162:
[----:B------:R-:W-:Y:S01]  /*16590*/  IMAD.MOV.U32 R5, RZ, RZ, R19 ;  /* 0x000000ffff057224 */ /* 0x000fe200078e0013 */
[----:B------:R-:W-:Y:S01]  /*165a0*/  MOV R3, RZ ;  /* 0x000000ff00037202 */ /* 0x000fe20000000f00 */
[----:B------:R-:W-:Y:S01]  /*165b0*/  IMAD.MOV.U32 R0, RZ, RZ, 0x181f ;  /* 0x0000181fff007424 */ /* 0x000fe200078e00ff */
[----:B------:R-:W-:Y:S02]  /*165c0*/  MOV R2, 0x165e0 ;  /* 0x000165e000027802 */ /* 0x000fe40000000f00 */
[----:B-----5:R-:W-:Y:S05]  /*165d0*/  CALL.REL.NOINC `($__internal_5_$__cuda_sm70_shflsync_idx_p) ;  /* 0x0000129000007944 */ /* 0x020fea0003c00000 */
[----:B------:R-:W-:Y:S01]  /*165e0*/  MOV R4, R0 ;  /* 0x0000000000047202 */ /* 0x000fe20000000f00 */
[----:B------:R-:W-:Y:S05]  /*165f0*/  BRA `(.L_x_293) ;  /* 0xfffefd0000007947 */ /* 0x000fea000383ffff */
.L_x_163:
[----:B------:R-:W-:Y:S01]  /*16600*/  IMAD.MOV.U32 R5, RZ, RZ, R21 ;  /* 0x000000ffff057224 */ /* 0x000fe200078e0015 */
[----:B------:R-:W-:Y:S01]  /*16610*/  MOV R3, RZ ;  /* 0x000000ff00037202 */ /* 0x000fe20000000f00 */
[----:B------:R-:W-:Y:S01]  /*16620*/  IMAD.MOV.U32 R0, RZ, RZ, 0x181f ;  /* 0x0000181fff007424 */ /* 0x000fe200078e00ff */
[----:B------:R-:W-:Y:S02]  /*16630*/  MOV R2, 0x16650 ;  /* 0x0001665000027802 */ /* 0x000fe40000000f00 */
[----:B-12--5:R-:W-:Y:S05]  /*16640*/  CALL.REL.NOINC `($__internal_5_$__cuda_sm70_shflsync_idx_p) ;  /* 0x0000122000007944 */ /* 0x026fea0003c00000 */
[----:B------:R-:W-:Y:S05]  /*16650*/  BRA `(.L_x_294) ;  /* 0xfffefcc000007947 */ /* 0x000fea000383ffff */
.L_x_166:
[----:B------:R-:W-:Y:S01]  /*16660*/  IMAD.MOV.U32 R5, RZ, RZ, R19 ;  /* 0x000000ffff057224 */ /* 0x000fe200078e0013 */
[----:B--2---:R-:W-:Y:S01]  /*16670*/  MOV R3, 0x1 ;  /* 0x0000000100037802 */ /* 0x004fe20000000f00 */
[----:B----4-:R-:W-:Y:S01]  /*16680*/  IMAD.MOV.U32 R0, RZ, RZ, 0x181f ;  /* 0x0000181fff007424 */ /* 0x010fe200078e00ff */
[----:B------:R-:W-:-:S02]  /*16690*/  MOV R2, 0x166b0 ;  /* 0x000166b000027802 */ /* 0x000fc40000000f00 */
[----:B-1-3-5:R-:W-:Y:S05]  /*166a0*/  CALL.REL.NOINC `($__internal_5_$__cuda_sm70_shflsync_idx_p) ;  /* 0x000011c000007944 */ /* 0x02afea0003c00000 */
[----:B------:R-:W-:Y:S01]  /*166b0*/  IMAD.MOV.U32 R6, RZ, RZ, R0 ;  /* 0x000000ffff067224 */ /* 0x000fe200078e0000 */
[----:B------:R-:W-:Y:S01]  /*166c0*/  MOV R3, 0x1 ;  /* 0x0000000100037802 */ /* 0x000fe20000000f00 */
[----:B------:R-:W-:Y:S01]  /*166d0*/  IMAD.MOV.U32 R5, RZ, RZ, R21 ;  /* 0x000000ffff057224 */ /* 0x000fe200078e0015 */
[----:B------:R-:W-:-:S02]  /*166e0*/  MOV R0, 0x181f ;  /* 0x0000181f00007802 */ /* 0x000fc40000000f00 */
[----:B------:R-:W-:Y:S02]  /*166f0*/  MOV R2, 0x16710 ;  /* 0x0001671000027802 */ /* 0x000fe40000000f00 */
[----:B------:R-:W-:Y:S05]  /*16700*/  CALL.REL.NOINC `($__internal_5_$__cuda_sm70_shflsync_idx_p) ;  /* 0x0000116000007944 */ /* 0x000fea0003c00000 */
[----:B------:R-:W-:Y:S05]  /*16710*/  BRA `(.L_x_295) ;  /* 0xfffefdd000007947 */ /* 0x000fea000383ffff */
.L_x_169:
[----:B------:R-:W-:Y:S01]  /*16720*/  IMAD.MOV.U32 R5, RZ, RZ, R19 ;  /* 0x000000ffff057224 */ /* 0x000fe200078e0013 */
[----:B-1----:R-:W-:Y:S01]  /*16730*/  MOV R3, 0x2 ;  /* 0x0000000200037802 */ /* 0x002fe20000000f00 */
[----:B----4-:R-:W-:Y:S01]  /*16740*/  IMAD.MOV.U32 R0, RZ, RZ, 0x181f ;  /* 0x0000181fff007424 */ /* 0x010fe200078e00ff */
[----:B------:R-:W-:Y:S02]  /*16750*/  MOV R2, 0x16770 ;  /* 0x0001677000027802 */ /* 0x000fe40000000f00 */
[----:B--23-5:R-:W-:Y:S05]  /*16760*/  CALL.REL.NOINC `($__internal_5_$__cuda_sm70_shflsync_idx_p) ;  /* 0x0000110000007944 */ /* 0x02cfea0003c00000 */
[----:B------:R-:W-:Y:S01]  /*16770*/  MOV R6, R0 ;  /* 0x0000000000067202 */ /* 0x000fe20000000f00 */
[----:B------:R-:W-:Y:S05]  /*16780*/  BRA `(.L_x_296) ;  /* 0xfffefee000007947 */ /* 0x000fea000383ffff */
.L_x_170:
[----:B------:R-:W-:Y:S01]  /*16790*/  IMAD.MOV.U32 R5, RZ, RZ, R21 ;  /* 0x000000ffff057224 */ /* 0x000fe200078e0015 */
[----:B------:R-:W-:Y:S01]  /*167a0*/  MOV R3, 0x2 ;  /* 0x0000000200037802 */ /* 0x000fe20000000f00 */
[----:B----4-:R-:W-:Y:S01]  /*167b0*/  IMAD.MOV.U32 R0, RZ, RZ, 0x181f ;  /* 0x0000181fff007424 */ /* 0x010fe200078e00ff */
[----:B------:R-:W-:Y:S02]  /*167c0*/  MOV R2, 0x167e0 ;  /* 0x000167e000027802 */ /* 0x000fe40000000f00 */
[----:B-123-5:R-:W-:Y:S05]  /*167d0*/  CALL.REL.NOINC `($__internal_5_$__cuda_sm70_shflsync_idx_p) ;  /* 0x0000109000007944 */ /* 0x02efea0003c00000 */
[----:B------:R-:W-:Y:S05]  /*167e0*/  BRA `(.L_x_297) ;  /* 0xfffefea000007947 */ /* 0x000fea000383ffff */
.L_x_173:
[----:B------:R-:W-:Y:S01]  /*167f0*/  IMAD.MOV.U32 R5, RZ, RZ, R19 ;  /* 0x000000ffff057224 */ /* 0x000fe200078e0013 */
[----:B-1----:R-:W-:Y:S01]  /*16800*/  MOV R3, 0x3 ;  /* 0x0000000300037802 */ /* 0x002fe20000000f00 */
[----:B------:R-:W-:Y:S01]  /*16810*/  IMAD.MOV.U32 R0, RZ, RZ, 0x181f ;  /* 0x0000181fff007424 */ /* 0x000fe200078e00ff */
[----:B------:R-:W-:-:S02]  /*16820*/  MOV R2, 0x16840 ;  /* 0x0001684000027802 */ /* 0x000fc40000000f00 */
[----:B--2345:R-:W-:Y:S05]  /*16830*/  CALL.REL.NOINC `($__internal_5_$__cuda_sm70_shflsync_idx_p) ;  /* 0x0000103000007944 */ /* 0x03cfea0003c00000 */
[----:B------:R-:W-:Y:S01]  /*16840*/  IMAD.MOV.U32 R6, RZ, RZ, R0 ;  /* 0x000000ffff067224 */ /* 0x000fe200078e0000 */
[----:B------:R-:W-:Y:S01]  /*16850*/  MOV R3, 0x3 ;  /* 0x0000000300037802 */ /* 0x000fe20000000f00 */
[----:B------:R-:W-:Y:S01]  /*16860*/  IMAD.MOV.U32 R5, RZ, RZ, R21 ;  /* 0x000000ffff057224 */ /* 0x000fe200078e0015 */
[----:B------:R-:W-:-:S02]  /*16870*/  MOV R0, 0x181f ;  /* 0x0000181f00007802 */ /* 0x000fc40000000f00 */
[----:B------:R-:W-:Y:S02]  /*16880*/  MOV R2, 0x168a0 ;  /* 0x000168a000027802 */ /* 0x000fe40000000f00 */
[----:B------:R-:W-:Y:S05]  /*16890*/  CALL.REL.NOINC `($__internal_5_$__cuda_sm70_shflsync_idx_p) ;  /* 0x00000fd000007944 */ /* 0x000fea0003c00000 */
[----:B------:R-:W-:Y:S05]  /*168a0*/  BRA `(.L_x_298) ;  /* 0xfffeff5000007947 */ /* 0x000fea000383ffff */
.L_x_230:
[----:B------:R-:W-:Y:S01]  /*168b0*/  IMAD.MOV.U32 R2, RZ, RZ, R195 ;  /* 0x000000ffff027224 */ /* 0x000fe200078e00c3 */
[----:B------:R-:W-:Y:S01]  /*168c0*/  MOV R7, 0x1f ;  /* 0x0000001f00077802 */ /* 0x000fe20000000f00 */
[----:B------:R-:W-:Y:S01]  /*168d0*/  IMAD.MOV.U32 R5, RZ, RZ, 0x2 ;  /* 0x00000002ff057424 */ /* 0x000fe200078e00ff */
[----:B------:R-:W-:Y:S02]  /*168e0*/  MOV R6, 0xffffffff ;  /* 0xffffffff00067802 */ /* 0x000fe40000000f00 */
[----:B------:R-:W-:Y:S02]  /*168f0*/  MOV R3, 0x16910 ;  /* 0x0001691000037802 */ /* 0x000fe40000000f00 */
[----:B------:R-:W-:Y:S05]  /*16900*/  CALL.REL.NOINC `($__internal_4_$__cuda_sm70_shflsync_bfly_p) ;  /* 0x00000f1000007944 */ /* 0x000fea0003c00000 */
[----:B------:R-:W-:Y:S01]  /*16910*/  FADD.FTZ R0, R195, R5 ;  /* 0x00000005c3007221 */ /* 0x000fe20000010000 */
[----:B------:R-:W-:Y:S02]  /*16920*/  MOV R5, 0x1 ;  /* 0x0000000100057802 */ /* 0x000fe40000000f00 */
[----:B------:R-:W-:Y:S02]  /*16930*/  MOV R3, 0x16960 ;  /* 0x0001696000037802 */ /* 0x000fe40000000f00 */
[----:B------:R-:W-:-:S02]  /*16940*/  MOV R2, R0 ;  /* 0x0000000000027202 */ /* 0x000fc40000000f00 */
[----:B------:R-:W-:Y:S05]  /*16950*/  CALL.REL.NOINC `($__internal_4_$__cuda_sm70_shflsync_bfly_p) ;  /* 0x00000ec000007944 */ /* 0x000fea0003c00000 */
[----:B------:R-:W-:Y:S01]  /*16960*/  FADD.FTZ R0, R0, R5 ;  /* 0x0000000500007221 */ /* 0x000fe20000010000 */
[----:B------:R-:W-:-:S02]  /*16970*/  MOV R2, R194 ;  /* 0x000000c200027202 */ /* 0x000fc40000000f00 */
[----:B------:R-:W-:Y:S02]  /*16980*/  MOV R5, 0x2 ;  /* 0x0000000200057802 */ /* 0x000fe40000000f00 */
[----:B------:R-:W-:Y:S02]  /*16990*/  MOV R3, 0x169b0 ;  /* 0x000169b000037802 */ /* 0x000fe40000000f00 */
[----:B------:R-:W-:Y:S05]  /*169a0*/  CALL.REL.NOINC `($__internal_4_$__cuda_sm70_shflsync_bfly_p) ;  /* 0x00000e7000007944 */ /* 0x000fea0003c00000 */
[----:B------:R-:W-:Y:S01]  /*169b0*/  FADD.FTZ R4, R194, R5 ;  /* 0x00000005c2047221 */ /* 0x000fe20000010000 */
[----:B------:R-:W-:Y:S02]  /*169c0*/  MOV R5, 0x1 ;  /* 0x0000000100057802 */ /* 0x000fe40000000f00 */
[----:B------:R-:W-:Y:S02]  /*169d0*/  MOV R3, 0x16a00 ;  /* 0x00016a0000037802 */ /* 0x000fe40000000f00 */
[----:B------:R-:W-:Y:S02]  /*169e0*/  MOV R2, R4 ;  /* 0x0000000400027202 */ /* 0x000fe40000000f00 */
[----:B------:R-:W-:Y:S05]  /*169f0*/  CALL.REL.NOINC `($__internal_4_$__cuda_sm70_shflsync_bfly_p) ;  /* 0x00000e2000007944 */ /* 0x000fea0003c00000 */
[----:B------:R-:W-:Y:S01]  /*16a00*/  MOV R3, R5 ;  /* 0x0000000500037202 */ /* 0x000fe20000000f00 */
[----:B------:R-:W-:Y:S05]  /*16a10*/  BRA `(.L_x_299) ;  /* 0xffffa3c000007947 */ /* 0x000fea000383ffff */
.L_x_237:
[----:B--234-:R-:W-:Y:S01]  /*16a20*/  IMAD.MOV.U32 R5, RZ, RZ, R15 ;  /* 0x000000ffff057224 */ /* 0x01cfe200078e000f */
[----:B------:R-:W-:Y:S01]  /*16a30*/  MOV R3, RZ ;  /* 0x000000ff00037202 */ /* 0x000fe20000000f00 */
[----:B------:R-:W-:Y:S01]  /*16a40*/  IMAD.MOV.U32 R0, RZ, RZ, 0x181f ;  /* 0x0000181fff007424 */ /* 0x000fe200078e00ff */
[----:B------:R-:W-:-:S02]  /*16a50*/  MOV R2, 0x16a70 ;  /* 0x00016a7000027802 */ /* 0x000fc40000000f00 */
[----:B-1----:R-:W-:Y:S05]  /*16a60*/  CALL.REL.NOINC `($__internal_5_$__cuda_sm70_shflsync_idx_p) ;  /* 0x00000e0000007944 */ /* 0x002fea0003c00000 */
[----:B------:R-:W-:Y:S01]  /*16a70*/  MOV R12, R0 ;  /* 0x00000000000c7202 */ /* 0x000fe20000000f00 */
[----:B------:R-:W-:Y:S05]  /*16a80*/  BRA `(.L_x_300) ;  /* 0xffffbf0000007947 */ /* 0x000fea000383ffff */
.L_x_238:
[----:B------:R-:W-:Y:S01]  /*16a90*/  IMAD.MOV.U32 R5, RZ, RZ, R16 ;  /* 0x000000ffff057224 */ /* 0x000fe200078e0010 */
[----:B------:R-:W-:Y:S01]  /*16aa0*/  MOV R3, RZ ;  /* 0x000000ff00037202 */ /* 0x000fe20000000f00 */
[----:B------:R-:W-:Y:S01]  /*16ab0*/  IMAD.MOV.U32 R0, RZ, RZ, 0x181f ;  /* 0x0000181fff007424 */ /* 0x000fe200078e00ff */
[----:B------:R-:W-:-:S02]  /*16ac0*/  MOV R2, 0x16ae0 ;  /* 0x00016ae000027802 */ /* 0x000fc40000000f00 */
[----:B-123--:R-:W-:Y:S05]  /*16ad0*/  CALL.REL.NOINC `($__internal_5_$__cuda_sm70_shflsync_idx_p) ;  /* 0x00000d9000007944 */ /* 0x00efea0003c00000 */
[----:B------:R-:W-:Y:S05]  /*16ae0*/  BRA `(.L_x_301) ;  /* 0xffffbec000007947 */ /* 0x000fea000383ffff */
.L_x_241:
[----:B------:R-:W-:Y:S01]  /*16af0*/  IMAD.MOV.U32 R5, RZ, RZ, R15 ;  /* 0x000000ffff057224 */ /* 0x000fe200078e000f */
[----:B--2---:R-:W-:Y:S01]  /*16b00*/  MOV R3, 0x1 ;  /* 0x0000000100037802 */ /* 0x004fe20000000f00 */
[----:B------:R-:W-:Y:S01]  /*16b10*/  IMAD.MOV.U32 R0, RZ, RZ, 0x181f ;  /* 0x0000181fff007424 */ /* 0x000fe200078e00ff */
[----:B------:R-:W-:-:S02]  /*16b20*/  MOV R2, 0x16b40 ;  /* 0x00016b4000027802 */ /* 0x000fc40000000f00 */
[----:B-1-34-:R-:W-:Y:S05]  /*16b30*/  CALL.REL.NOINC `($__internal_5_$__cuda_sm70_shflsync_idx_p) ;  /* 0x00000d3000007944 */ /* 0x01afea0003c00000 */
[----:B------:R-:W-:Y:S01]  /*16b40*/  IMAD.MOV.U32 R12, RZ, RZ, R0 ;  /* 0x000000ffff0c7224 */ /* 0x000fe200078e0000 */
[----:B------:R-:W-:Y:S01]  /*16b50*/  MOV R3, 0x1 ;  /* 0x0000000100037802 */ /* 0x000fe20000000f00 */
[----:B------:R-:W-:Y:S01]  /*16b60*/  IMAD.MOV.U32 R5, RZ, RZ, R16 ;  /* 0x000000ffff057224 */ /* 0x000fe200078e0010 */
[----:B------:R-:W-:-:S02]  /*16b70*/  MOV R0, 0x181f ;  /* 0x0000181f00007802 */ /* 0x000fc40000000f00 */
[----:B------:R-:W-:Y:S02]  /*16b80*/  MOV R2, 0x16ba0 ;  /* 0x00016ba000027802 */ /* 0x000fe40000000f00 */
[----:B------:R-:W-:Y:S05]  /*16b90*/  CALL.REL.NOINC `($__internal_5_$__cuda_sm70_shflsync_idx_p) ;  /* 0x00000cd000007944 */ /* 0x000fea0003c00000 */
[----:B------:R-:W-:Y:S05]  /*16ba0*/  BRA `(.L_x_302) ;  /* 0xffffbfe000007947 */ /* 0x000fea000383ffff */
.L_x_244:
[----:B------:R-:W-:Y:S01]  /*16bb0*/  IMAD.MOV.U32 R5, RZ, RZ, R15 ;  /* 0x000000ffff057224 */ /* 0x000fe200078e000f */
[----:B--2---:R-:W-:Y:S01]  /*16bc0*/  MOV R3, 0x2 ;  /* 0x0000000200037802 */ /* 0x004fe20000000f00 */
[----:B------:R-:W-:Y:S01]  /*16bd0*/  IMAD.MOV.U32 R0, RZ, RZ, 0x181f ;  /* 0x0000181fff007424 */ /* 0x000fe200078e00ff */
[----:B------:R-:W-:Y:S02]  /*16be0*/  MOV R2, 0x16c00 ;  /* 0x00016c0000027802 */ /* 0x000fe40000000f00 */
[----:B-1-34-:R-:W-:Y:S05]  /*16bf0*/  CALL.REL.NOINC `($__internal_5_$__cuda_sm70_shflsync_idx_p) ;  /* 0x00000c7000007944 */ /* 0x01afea0003c00000 */
[----:B------:R-:W-:Y:S01]  /*16c00*/  MOV R12, R0 ;  /* 0x00000000000c7202 */ /* 0x000fe20000000f00 */
[----:B------:R-:W-:Y:S05]  /*16c10*/  BRA `(.L_x_303) ;  /* 0xffffc0e000007947 */ /* 0x000fea000383ffff */
.L_x_245:
[----:B------:R-:W-:Y:S01]  /*16c20*/  IMAD.MOV.U32 R5, RZ, RZ, R16 ;  /* 0x000000ffff057224 */ /* 0x000fe200078e0010 */
[----:B--2---:R-:W-:Y:S01]  /*16c30*/  MOV R3, 0x2 ;  /* 0x0000000200037802 */ /* 0x004fe20000000f00 */
[----:B------:R-:W-:Y:S01]  /*16c40*/  IMAD.MOV.U32 R0, RZ, RZ, 0x181f ;  /* 0x0000181fff007424 */ /* 0x000fe200078e00ff */
[----:B------:R-:W-:Y:S02]  /*16c50*/  MOV R2, 0x16c70 ;  /* 0x00016c7000027802 */ /* 0x000fe40000000f00 */
[----:B-1-34-:R-:W-:Y:S05]  /*16c60*/  CALL.REL.NOINC `($__internal_5_$__cuda_sm70_shflsync_idx_p) ;  /* 0x00000c0000007944 */ /* 0x01afea0003c00000 */
[----:B------:R-:W-:Y:S05]  /*16c70*/  BRA `(.L_x_304) ;  /* 0xffffc0a000007947 */ /* 0x000fea000383ffff */
.L_x_248:
[----:B------:R-:W-:Y:S01]  /*16c80*/  IMAD.MOV.U32 R5, RZ, RZ, R15 ;  /* 0x000000ffff057224 */ /* 0x000fe200078e000f */
[----:B---3--:R-:W-:Y:S01]  /*16c90*/  MOV R3, 0x3 ;  /* 0x0000000300037802 */ /* 0x008fe20000000f00 */
[----:B----4-:R-:W-:Y:S01]  /*16ca0*/  IMAD.MOV.U32 R0, RZ, RZ, 0x181f ;  /* 0x0000181fff007424 */ /* 0x010fe200078e00ff */
[----:B------:R-:W-:-:S02]  /*16cb0*/  MOV R2, 0x16cd0 ;  /* 0x00016cd000027802 */ /* 0x000fc40000000f00 */
[----:B-12---:R-:W-:Y:S05]  /*16cc0*/  CALL.REL.NOINC `($__internal_5_$__cuda_sm70_shflsync_idx_p) ;  /* 0x00000ba000007944 */ /* 0x006fea0003c00000 */
[----:B------:R-:W-:Y:S01]  /*16cd0*/  IMAD.MOV.U32 R10, RZ, RZ, R0 ;  /* 0x000000ffff0a7224 */ /* 0x000fe200078e0000 */
[----:B------:R-:W-:Y:S01]  /*16ce0*/  MOV R3, 0x3 ;  /* 0x0000000300037802 */ /* 0x000fe20000000f00 */
[----:B------:R-:W-:Y:S01]  /*16cf0*/  IMAD.MOV.U32 R5, RZ, RZ, R16 ;  /* 0x000000ffff057224 */ /* 0x000fe200078e0010 */
[----:B------:R-:W-:-:S02]  /*16d00*/  MOV R0, 0x181f ;  /* 0x0000181f00007802 */ /* 0x000fc40000000f00 */
[----:B------:R-:W-:Y:S02]  /*16d10*/  MOV R2, 0x16d30 ;  /* 0x00016d3000027802 */ /* 0x000fe40000000f00 */
[----:B------:R-:W-:Y:S05]  /*16d20*/  CALL.REL.NOINC `($__internal_5_$__cuda_sm70_shflsync_idx_p) ;  /* 0x00000b4000007944 */ /* 0x000fea0003c00000 */
[----:B------:R-:W-:Y:S05]  /*16d30*/  BRA `(.L_x_305) ;  /* 0xffffc16000007947 */ /* 0x000fea000383ffff */
.L_x_250:
[----:B------:R-:W-:Y:S01]  /*16d40*/  IMAD.MOV.U32 R5, RZ, RZ, R16 ;  /* 0x000000ffff057224 */ /* 0x000fe200078e0010 */
[----:B------:R-:W-:Y:S01]  /*16d50*/  MOV R3, RZ ;  /* 0x000000ff00037202 */ /* 0x000fe20000000f00 */
[----:B------:R-:W-:Y:S01]  /*16d60*/  IMAD.MOV.U32 R0, RZ, RZ, 0x1c1f ;  /* 0x00001c1fff007424 */ /* 0x000fe200078e00ff */
[----:B------:R-:W-:Y:S02]  /*16d70*/  MOV R2, 0x16d90 ;  /* 0x00016d9000027802 */ /* 0x000fe40000000f00 */
[----:B------:R-:W-:Y:S05]  /*16d80*/  CALL.REL.NOINC `($__internal_5_$__cuda_sm70_shflsync_idx_p) ;  /* 0x00000ae000007944 */ /* 0x000fea0003c00000 */
[----:B------:R-:W-:Y:S01]  /*16d90*/  MOV R4, R0 ;  /* 0x0000000000047202 */ /* 0x000fe20000000f00 */
[----:B------:R-:W-:Y:S05]  /*16da0*/  BRA `(.L_x_306) ;  /* 0xffffc45000007947 */ /* 0x000fea000383ffff */
.L_x_251:
[----:B------:R-:W-:Y:S01]  /*16db0*/  IMAD.MOV.U32 R5, RZ, RZ, R17 ;  /* 0x000000ffff057224 */ /* 0x000fe200078e0011 */
[----:B------:R-:W-:Y:S01]  /*16dc0*/  MOV R3, RZ ;  /* 0x000000ff00037202 */ /* 0x000fe20000000f00 */
[----:B------:R-:W-:Y:S01]  /*16dd0*/  IMAD.MOV.U32 R0, RZ, RZ, 0x1c1f ;  /* 0x00001c1fff007424 */ /* 0x000fe200078e00ff */
[----:B------:R-:W-:Y:S02]  /*16de0*/  MOV R2, 0x16e00 ;  /* 0x00016e0000027802 */ /* 0x000fe40000000f00 */
[----:B-12---:R-:W-:Y:S05]  /*16df0*/  CALL.REL.NOINC `($__internal_5_$__cuda_sm70_shflsync_idx_p) ;  /* 0x00000a7000007944 */ /* 0x006fea0003c00000 */
[----:B------:R-:W-:Y:S05]  /*16e00*/  BRA `(.L_x_307) ;  /* 0xffffc41000007947 */ /* 0x000fea000383ffff */
.L_x_254:
[----:B------:R-:W-:Y:S01]  /*16e10*/  IMAD.MOV.U32 R5, RZ, RZ, R16 ;  /* 0x000000ffff057224 */ /* 0x000fe200078e0010 */
[----:B------:R-:W-:Y:S01]  /*16e20*/  MOV R3, 0x1 ;  /* 0x0000000100037802 */ /* 0x000fe20000000f00 */
[----:B----4-:R-:W-:Y:S01]  /*16e30*/  IMAD.MOV.U32 R0, RZ, RZ, 0x1c1f ;  /* 0x00001c1fff007424 */ /* 0x010fe200078e00ff */
[----:B------:R-:W-:-:S02]  /*16e40*/  MOV R2, 0x16e60 ;  /* 0x00016e6000027802 */ /* 0x000fc40000000f00 */
[----:B-123--:R-:W-:Y:S05]  /*16e50*/  CALL.REL.NOINC `($__internal_5_$__cuda_sm70_shflsync_idx_p) ;  /* 0x00000a1000007944 */ /* 0x00efea0003c00000 */
[----:B------:R-:W-:Y:S01]  /*16e60*/  IMAD.MOV.U32 R4, RZ, RZ, R0 ;  /* 0x000000ffff047224 */ /* 0x000fe200078e0000 */
[----:B------:R-:W-:Y:S01]  /*16e70*/  MOV R3, 0x1 ;  /* 0x0000000100037802 */ /* 0x000fe20000000f00 */
[----:B------:R-:W-:Y:S01]  /*16e80*/  IMAD.MOV.U32 R5, RZ, RZ, R17 ;  /* 0x000000ffff057224 */ /* 0x000fe200078e0011 */
[----:B------:R-:W-:-:S02]  /*16e90*/  MOV R0, 0x1c1f ;  /* 0x00001c1f00007802 */ /* 0x000fc40000000f00 */
[----:B------:R-:W-:Y:S02]  /*16ea0*/  MOV R2, 0x16ec0 ;  /* 0x00016ec000027802 */ /* 0x000fe40000000f00 */
[----:B------:R-:W-:Y:S05]  /*16eb0*/  CALL.REL.NOINC `($__internal_5_$__cuda_sm70_shflsync_idx_p) ;  /* 0x000009b000007944 */ /* 0x000fea0003c00000 */
[----:B------:R-:W-:Y:S05]  /*16ec0*/  BRA `(.L_x_308) ;  /* 0xffffcec000007947 */ /* 0x000fea000383ffff */
.L_x_258:
[----:B------:R-:W-:Y:S01]  /*16ed0*/  IMAD.MOV.U32 R5, RZ, RZ, R13 ;  /* 0x000000ffff057224 */ /* 0x000fe200078e000d */
[----:B------:R-:W-:Y:S01]  /*16ee0*/  MOV R3, RZ ;  /* 0x000000ff00037202 */ /* 0x000fe20000000f00 */
[----:B------:R-:W-:Y:S01]  /*16ef0*/  IMAD.MOV.U32 R0, RZ, RZ, 0x181f ;  /* 0x0000181fff007424 */ /* 0x000fe200078e00ff */
[----:B------:R-:W-:Y:S02]  /*16f00*/  MOV R2, 0x16f20 ;  /* 0x00016f2000027802 */ /* 0x000fe40000000f00 */
[----:B------:R-:W-:Y:S05]  /*16f10*/  CALL.REL.NOINC `($__internal_5_$__cuda_sm70_shflsync_idx_p) ;  /* 0x0000095000007944 */ /* 0x000fea0003c00000 */
[----:B------:R-:W-:Y:S01]  /*16f20*/  MOV R12, R0 ;  /* 0x00000000000c7202 */ /* 0x000fe20000000f00 */
[----:B------:R-:W-:Y:S05]  /*16f30*/  BRA `(.L_x_309) ;  /* 0xffffe0c000007947 */ /* 0x000fea000383ffff */
.L_x_259:
[----:B------:R-:W-:Y:S01]  /*16f40*/  IMAD.MOV.U32 R5, RZ, RZ, R16 ;  /* 0x000000ffff057224 */ /* 0x000fe200078e0010 */
[----:B------:R-:W-:Y:S01]  /*16f50*/  MOV R3, RZ ;  /* 0x000000ff00037202 */ /* 0x000fe20000000f00 */
[----:B------:R-:W-:Y:S01]  /*16f60*/  IMAD.MOV.U32 R0, RZ, RZ, 0x181f ;  /* 0x0000181fff007424 */ /* 0x000fe200078e00ff */
[----:B------:R-:W-:Y:S02]  /*16f70*/  MOV R2, 0x16f90 ;  /* 0x00016f9000027802 */ /* 0x000fe40000000f00 */
[----:B-12---:R-:W-:Y:S05]  /*16f80*/  CALL.REL.NOINC `($__internal_5_$__cuda_sm70_shflsync_idx_p) ;  /* 0x000008e000007944 */ /* 0x006fea0003c00000 */
[----:B------:R-:W-:Y:S05]  /*16f90*/  BRA `(.L_x_310) ;  /* 0xffffe08000007947 */ /* 0x000fea000383ffff */
.L_x_262:
[----:B------:R-:W-:Y:S01]  /*16fa0*/  IMAD.MOV.U32 R5, RZ, RZ, R13 ;  /* 0x000000ffff057224 */ /* 0x000fe200078e000d */
[----:B--2---:R-:W-:Y:S01]  /*16fb0*/  MOV R3, 0x1 ;  /* 0x0000000100037802 */ /* 0x004fe20000000f00 */
[----:B----4-:R-:W-:Y:S01]  /*16fc0*/  IMAD.MOV.U32 R0, RZ, RZ, 0x181f ;  /* 0x0000181fff007424 */ /* 0x010fe200078e00ff */
[----:B------:R-:W-:-:S02]  /*16fd0*/  MOV R2, 0x16ff0 ;  /* 0x00016ff000027802 */ /* 0x000fc40000000f00 */
[----:B-1-3--:R-:W-:Y:S05]  /*16fe0*/  CALL.REL.NOINC `($__internal_5_$__cuda_sm70_shflsync_idx_p) ;  /* 0x0000088000007944 */ /* 0x00afea0003c00000 */
[----:B------:R-:W-:Y:S01]  /*16ff0*/  IMAD.MOV.U32 R12, RZ, RZ, R0 ;  /* 0x000000ffff0c7224 */ /* 0x000fe200078e0000 */
[----:B------:R-:W-:Y:S01]  /*17000*/  MOV R3, 0x1 ;  /* 0x0000000100037802 */ /* 0x000fe20000000f00 */
[----:B------:R-:W-:Y:S01]  /*17010*/  IMAD.MOV.U32 R5, RZ, RZ, R16 ;  /* 0x000000ffff057224 */ /* 0x000fe200078e0010 */
[----:B------:R-:W-:-:S02]  /*17020*/  MOV R0, 0x181f ;  /* 0x0000181f00007802 */ /* 0x000fc40000000f00 */
[----:B------:R-:W-:Y:S02]  /*17030*/  MOV R2, 0x17050 ;  /* 0x0001705000027802 */ /* 0x000fe40000000f00 */
[----:B------:R-:W-:Y:S05]  /*17040*/  CALL.REL.NOINC `($__internal_5_$__cuda_sm70_shflsync_idx_p) ;  /* 0x0000082000007944 */ /* 0x000fea0003c00000 */
[----:B------:R-:W-:Y:S05]  /*17050*/  BRA `(.L_x_311) ;  /* 0xffffe1b000007947 */ /* 0x000fea000383ffff */
.L_x_265:
[----:B------:R-:W-:Y:S01]  /*17060*/  IMAD.MOV.U32 R5, RZ, RZ, R13 ;  /* 0x000000ffff057224 */ /* 0x000fe200078e000d */
[----:B-1----:R-:W-:Y:S01]  /*17070*/  MOV R3, 0x2 ;  /* 0x0000000200037802 */ /* 0x002fe20000000f00 */
[----:B----4-:R-:W-:Y:S01]  /*17080*/  IMAD.MOV.U32 R0, RZ, RZ, 0x181f ;  /* 0x0000181fff007424 */ /* 0x010fe200078e00ff */
[----:B------:R-:W-:Y:S02]  /*17090*/  MOV R2, 0x170b0 ;  /* 0x000170b000027802 */ /* 0x000fe40000000f00 */
[----:B--23--:R-:W-:Y:S05]  /*170a0*/  CALL.REL.NOINC `($__internal_5_$__cuda_sm70_shflsync_idx_p) ;  /* 0x000007c000007944 */ /* 0x00cfea0003c00000 */
[----:B------:R-:W-:Y:S01]  /*170b0*/  MOV R12, R0 ;  /* 0x00000000000c7202 */ /* 0x000fe20000000f00 */
[----:B------:R-:W-:Y:S05]  /*170c0*/  BRA `(.L_x_312) ;  /* 0xffffe2b000007947 */ /* 0x000fea000383ffff */
.L_x_266:
[----:B------:R-:W-:Y:S01]  /*170d0*/  IMAD.MOV.U32 R5, RZ, RZ, R16 ;  /* 0x000000ffff057224 */ /* 0x000fe200078e0010 */
[----:B------:R-:W-:Y:S01]  /*170e0*/  MOV R3, 0x2 ;  /* 0x0000000200037802 */ /* 0x000fe20000000f00 */
[----:B----4-:R-:W-:Y:S01]  /*170f0*/  IMAD.MOV.U32 R0, RZ, RZ, 0x181f ;  /* 0x0000181fff007424 */ /* 0x010fe200078e00ff */
[----:B------:R-:W-:Y:S02]  /*17100*/  MOV R2, 0x17120 ;  /* 0x0001712000027802 */ /* 0x000fe40000000f00 */
[----:B-123--:R-:W-:Y:S05]  /*17110*/  CALL.REL.NOINC `($__internal_5_$__cuda_sm70_shflsync_idx_p) ;  /* 0x0000075000007944 */ /* 0x00efea0003c00000 */
[----:B------:R-:W-:Y:S05]  /*17120*/  BRA `(.L_x_313) ;  /* 0xffffe27000007947 */ /* 0x000fea000383ffff */
.L_x_269:
[----:B------:R-:W-:Y:S01]  /*17130*/  IMAD.MOV.U32 R5, RZ, RZ, R13 ;  /* 0x000000ffff057224 */ /* 0x000fe200078e000d */
[----:B-1----:R-:W-:Y:S01]  /*17140*/  MOV R3, 0x3 ;  /* 0x0000000300037802 */ /* 0x002fe20000000f00 */
[----:B------:R-:W-:Y:S01]  /*17150*/  IMAD.MOV.U32 R0, RZ, RZ, 0x181f ;  /* 0x0000181fff007424 */ /* 0x000fe200078e00ff */
[----:B------:R-:W-:-:S02]  /*17160*/  MOV R2, 0x17180 ;  /* 0x0001718000027802 */ /* 0x000fc40000000f00 */
[----:B--234-:R-:W-:Y:S05]  /*17170*/  CALL.REL.NOINC `($__internal_5_$__cuda_sm70_shflsync_idx_p) ;  /* 0x000006f000007944 */ /* 0x01cfea0003c00000 */
[----:B------:R-:W-:Y:S01]  /*17180*/  IMAD.MOV.U32 R12, RZ, RZ, R0 ;  /* 0x000000ffff0c7224 */ /* 0x000fe200078e0000 */
[----:B------:R-:W-:Y:S01]  /*17190*/  MOV R3, 0x3 ;  /* 0x0000000300037802 */ /* 0x000fe20000000f00 */
[----:B------:R-:W-:Y:S01]  /*171a0*/  IMAD.MOV.U32 R5, RZ, RZ, R16 ;  /* 0x000000ffff057224 */ /* 0x000fe200078e0010 */
[----:B------:R-:W-:-:S02]  /*171b0*/  MOV R0, 0x181f ;  /* 0x0000181f00007802 */ /* 0x000fc40000000f00 */
[----:B------:R-:W-:Y:S02]  /*171c0*/  MOV R2, 0x171e0 ;  /* 0x000171e000027802 */ /* 0x000fe40000000f00 */
[----:B------:R-:W-:Y:S05]  /*171d0*/  CALL.REL.NOINC `($__internal_5_$__cuda_sm70_shflsync_idx_p) ;  /* 0x0000069000007944 */ /* 0x000fea0003c00000 */
[----:B------:R-:W-:Y:S05]  /*171e0*/  BRA `(.L_x_314) ;  /* 0xffffe33000007947 */ /* 0x000fea000383ffff */
.L_x_271:
[----:B------:R-:W-:Y:S01]  /*171f0*/  IMAD.MOV.U32 R5, RZ, RZ, R21 ;  /* 0x000000ffff057224 */ /* 0x000fe200078e0015 */
[----:B------:R-:W-:Y:S01]  /*17200*/  MOV R3, RZ ;  /* 0x000000ff00037202 */ /* 0x000fe20000000f00 */
[----:B------:R-:W-:Y:S01]  /*17210*/  IMAD.MOV.U32 R0, RZ, RZ, 0x1f ;  /* 0x0000001fff007424 */ /* 0x000fe200078e00ff */
[----:B------:R-:W-:Y:S02]  /*17220*/  MOV R2, 0x17240 ;  /* 0x0001724000027802 */ /* 0x000fe40000000f00 */
[----:B-1-3--:R-:W-:Y:S05]  /*17230*/  CALL.REL.NOINC `($__internal_5_$__cuda_sm70_shflsync_idx_p) ;  /* 0x0000063000007944 */ /* 0x00afea0003c00000 */
[----:B------:R-:W-:Y:S01]  /*17240*/  MOV R9, R0 ;  /* 0x0000000000097202 */ /* 0x000fe20000000f00 */
[----:B------:R-:W-:Y:S05]  /*17250*/  BRA `(.L_x_315) ;  /* 0xffffe4d000007947 */ /* 0x000fea000383ffff */
.L_x_272:
[----:B------:R-:W-:Y:S01]  /*17260*/  IMAD.MOV.U32 R5, RZ, RZ, R21 ;  /* 0x000000ffff057224 */ /* 0x000fe200078e0015 */
[----:B------:R-:W-:Y:S01]  /*17270*/  MOV R3, 0x1 ;  /* 0x0000000100037802 */ /* 0x000fe20000000f00 */
[----:B------:R-:W-:Y:S01]  /*17280*/  IMAD.MOV.U32 R0, RZ, RZ, 0x1f ;  /* 0x0000001fff007424 */ /* 0x000fe200078e00ff */
[----:B------:R-:W-:Y:S02]  /*17290*/  MOV R2, 0x172b0 ;  /* 0x000172b000027802 */ /* 0x000fe40000000f00 */
[----:B-1234-:R-:W-:Y:S05]  /*172a0*/  CALL.REL.NOINC `($__internal_5_$__cuda_sm70_shflsync_idx_p) ;  /* 0x000005c000007944 */ /* 0x01efea0003c00000 */
[----:B------:R-:W-:Y:S01]  /*172b0*/  MOV R8, R0 ;  /* 0x0000000000087202 */ /* 0x000fe20000000f00 */
[----:B------:R-:W-:Y:S05]  /*172c0*/  BRA `(.L_x_316) ;  /* 0xffffe48000007947 */ /* 0x000fea000383ffff */
.L_x_273:
[----:B------:R-:W-:Y:S02]  /*172d0*/  MOV R2, 0x1 ;  /* 0x0000000100027802 */ /* 0x000fe40000000f00 */
[----:B------:R-:W-:-:S02]  /*172e0*/  MOV R3, 0x17300 ;  /* 0x0001730000037802 */ /* 0x000fc40000000f00 */
[----:B--2-4-:R-:W-:Y:S05]  /*172f0*/  CALL.REL.NOINC `($__internal_6_$__cuda_sm70_shflsync_up_p) ;  /* 0x000005c000007944 */ /* 0x014fea0003c00000 */
[----:B------:R-:W-:Y:S05]  /*17300*/  BRA `(.L_x_317) ;  /* 0xffffe56000007947 */ /* 0x000fea000383ffff */
.L_x_274:
[----:B------:R-:W-:Y:S02]  /*17310*/  MOV R2, 0x2 ;  /* 0x0000000200027802 */ /* 0x000fe40000000f00 */
[----:B------:R-:W-:-:S02]  /*17320*/  MOV R3, 0x17340 ;  /* 0x0001734000037802 */ /* 0x000fc40000000f00 */
[----:B--2-4-:R-:W-:Y:S05]  /*17330*/  CALL.REL.NOINC `($__internal_6_$__cuda_sm70_shflsync_up_p) ;  /* 0x0000058000007944 */ /* 0x014fea0003c00000 */
        /* <DEDUP_REMOVED lines=23> */
.L_x_278:
[----:B------:R-:W-:Y:S02]  /*174b0*/  MOV R2, 0x1 ;  /* 0x0000000100027802 */ /* 0x000fe40000000f00 */
[----:B------:R-:W-:Y:S02]  /*174c0*/  MOV R3, 0x174e0 ;  /* 0x000174e000037802 */ /* 0x000fe40000000f00 */
[----:B--2---:R-:W-:Y:S05]  /*174d0*/  CALL.REL.NOINC `($__internal_6_$__cuda_sm70_shflsync_up_p) ;  /* 0x000003e000007944 */ /* 0x004fea0003c00000 */
[----:B------:R-:W-:Y:S01]  /*174e0*/  MOV R2, R4 ;  /* 0x0000000400027202 */ /* 0x000fe20000000f00 */
[----:B------:R-:W-:Y:S05]  /*174f0*/  BRA `(.L_x_319) ;  /* 0xffffe5c000007947 */ /* 0x000fea000383ffff */
.L_x_279:
        /* <DEDUP_REMOVED lines=26> */
.L_x_281:
[----:B------:R-:W-:Y:S02]  /*176a0*/  SEL R0, RZ, 0x1, P0 ;  /* 0x00000001ff007807 */ /* 0x000fe40000000000 */
[----:B------:R-:W-:Y:S02]  /*176b0*/  MOV R2, 0x176d0 ;  /* 0x000176d000027802 */ /* 0x000fe40000000f00 */
[----:B-12---:R-:W-:Y:S05]  /*176c0*/  CALL.REL.NOINC `($__internal_7_$__cuda_sm70_votesync_ballot) ;  /* 0x0000026000007944 */ /* 0x006fea0003c00000 */
[----:B------:R-:W-:Y:S01]  /*176d0*/  MOV R8, R0 ;  /* 0x0000000000087202 */ /* 0x000fe20000000f00 */
[----:B------:R-:W-:Y:S05]  /*176e0*/  BRA `(.L_x_321) ;  /* 0xffffe56000007947 */ /* 0x000fea000383ffff */
.L_x_282:
[----:B------:R-:W-:Y:S01]  /*176f0*/  IMAD.MOV.U32 R5, RZ, RZ, R6 ;  /* 0x000000ffff057224 */ /* 0x000fe200078e0006 */
[----:B----4-:R-:W-:Y:S01]  /*17700*/  MOV R3, R11 ;  /* 0x0000000b00037202 */ /* 0x010fe20000000f00 */
[----:B------:R-:W-:Y:S01]  /*17710*/  IMAD.MOV.U32 R0, RZ, RZ, 0x1f ;  /* 0x0000001fff007424 */ /* 0x000fe200078e00ff */
[----:B------:R-:W-:Y:S02]  /*17720*/  MOV R2, 0x17740 ;  /* 0x0001774000027802 */ /* 0x000fe40000000f00 */
[----:B-123--:R-:W-:Y:S05]  /*17730*/  CALL.REL.NOINC `($__internal_5_$__cuda_sm70_shflsync_idx_p) ;  /* 0x0000013000007944 */ /* 0x00efea0003c00000 */
[----:B------:R-:W-:Y:S01]  /*17740*/  IMAD.MOV.U32 R6, RZ, RZ, R0 ;  /* 0x000000ffff067224 */ /* 0x000fe200078e0000 */
[----:B------:R-:W-:Y:S01]  /*17750*/  MOV R3, R11 ;  /* 0x0000000b00037202 */ /* 0x000fe20000000f00 */
[----:B------:R-:W-:Y:S01]  /*17760*/  IMAD.MOV.U32 R5, RZ, RZ, R7 ;  /* 0x000000ffff057224 */ /* 0x000fe200078e0007 */
[----:B------:R-:W-:Y:S02]  /*17770*/  MOV R0, 0x1f ;  /* 0x0000001f00007802 */ /* 0x000fe40000000f00 */
[----:B------:R-:W-:-:S02]  /*17780*/  MOV R2, 0x177a0 ;  /* 0x000177a000027802 */ /* 0x000fc40000000f00 */
[----:B------:R-:W-:Y:S05]  /*17790*/  CALL.REL.NOINC `($__internal_5_$__cuda_sm70_shflsync_idx_p) ;  /* 0x000000d000007944 */ /* 0x000fea0003c00000 */
[----:B------:R-:W-:Y:S01]  /*177a0*/  MOV R7, R0 ;  /* 0x0000000000077202 */ /* 0x000fe20000000f00 */
[----:B------:R-:W-:Y:S05]  /*177b0*/  BRA `(.L_x_322) ;  /* 0xffffe4d000007947 */ /* 0x000fea000383ffff */
.L_x_285:
[----:B------:R-:W-:Y:S01]  /*177c0*/  IMAD.MOV.U32 R5, RZ, RZ, R4 ;  /* 0x000000ffff057224 */ /* 0x000fe200078e0004 */
[----:B------:R-:W-:-:S02]  /*177d0*/  MOV R0, 0x1f ;  /* 0x0000001f00007802 */ /* 0x000fc40000000f00 */
[----:B------:R-:W-:Y:S02]  /*177e0*/  MOV R2, 0x17800 ;  /* 0x0001780000027802 */ /* 0x000fe40000000f00 */
[----:B-1234-:R-:W-:Y:S05]  /*177f0*/  CALL.REL.NOINC `($__internal_5_$__cuda_sm70_shflsync_idx_p) ;  /* 0x0000007000007944 */ /* 0x01efea0003c00000 */
[----:B------:R-:W-:Y:S01]  /*17800*/  MOV R12, R0 ;  /* 0x00000000000c7202 */ /* 0x000fe20000000f00 */
[----:B------:R-:W-:Y:S05]  /*17810*/  BRA `(.L_x_284) ;  /* 0xffffe4d000007947 */ /* 0x000fea000383ffff */
        .weak           $__internal_4_$__cuda_sm70_shflsync_bfly_p
        .type           $__internal_4_$__cuda_sm70_shflsync_bfly_p,@function
        .size           $__internal_4_$__cuda_sm70_shflsync_bfly_p,($__internal_5_$__cuda_sm70_shflsync_idx_p - $__internal_4_$__cuda_sm70_shflsync_bfly_p)
$__internal_4_$__cuda_sm70_shflsync_bfly_p:
[----:B------:R-:W-:Y:S04]  /*17820*/  WARPSYNC R6 ;  /* 0x0000000600007348 */ /* 0x000fe80003800000 */
[----:B------:R1:W2:Y:S02]  /*17830*/  SHFL.BFLY PT, R5, R2, R5, R7 ;  /* 0x0c00000502057389 */ /* 0x0002a400000e0007 */
[----:B-1----:R-:W-:Y:S02]  /*17840*/  MOV R2, R3 ;  /* 0x0000000300027202 */ /* 0x002fe40000000f00 */
[----:B------:R-:W-:-:S04]  /*17850*/  MOV R3, 0x0 ;  /* 0x0000000000037802 */ /* 0x000fc80000000f00 */
[----:B--2---:R-:W-:Y:S05]  /*17860*/  RET.REL.NODEC R2 `(_ZN7cutlass13device_kernelIN5flash19enable_sm80_to_sm89INS1_16FlashAttnFwdSm80INS1_25CollectiveMainloopFwdSm80ILi8ELi1ELb0EN4cute5tupleIJNS5_1CILi128EEENS7_ILi32EEENS7_ILi256EEEEEELi256ENS_6half_tEfNS_4arch4Sm80ELb0ELb0ELb1ELb1ELb0ELb1ELb1ELb1EEENS1_21CollectiveEpilogueFwdINS6_IJS8_SA_S9_EEENS6_IJNS7_ILi1EEESI_SI_EEESC_SE_Li256ELb1ELb1ELb1ELb0EEENS1_36VarlenDynamicPersistentTileSchedulerILi128ELi32ELi256ELi256ELb1ELb1ELb0ELb0ELb1ELb1EEEEEEEEEvNT_6ParamsE) ;  /* 0xfffe879002007950 */ /* 0x004fea0003c3ffff */
        .weak           $__internal_5_$__cuda_sm70_shflsync_idx_p
        .type           $__internal_5_$__cuda_sm70_shflsync_idx_p,@function
        .size           $__internal_5_$__cuda_sm70_shflsync_idx_p,($__internal_6_$__cuda_sm70_shflsync_up_p - $__internal_5_$__cuda_sm70_shflsync_idx_p)
$__internal_5_$__cuda_sm70_shflsync_idx_p:
[----:B------:R-:W-:-:S04]  /*17870*/  MOV R118, 0xffffffff ;  /* 0xffffffff00767802 */ /* 0x000fc80000000f00 */
[----:B------:R-:W-:Y:S04]  /*17880*/  WARPSYNC R118 ;  /* 0x0000007600007348 */ /* 0x000fe80003800000 */
[----:B------:R1:W2:Y:S02]  /*17890*/  SHFL.IDX PT, R0, R5, R3, R0 ;  /* 0x0000000305007389 */ /* 0x0002a400000e0000 */
[----:B-1----:R-:W-:-:S04]  /*178a0*/  MOV R3, 0x0 ;  /* 0x0000000000037802 */ /* 0x002fc80000000f00 */
[----:B--2---:R-:W-:Y:S05]  /*178b0*/  RET.REL.NODEC R2 `(_ZN7cutlass13device_kernelIN5flash19enable_sm80_to_sm89INS1_16FlashAttnFwdSm80INS1_25CollectiveMainloopFwdSm80ILi8ELi1ELb0EN4cute5tupleIJNS5_1CILi128EEENS7_ILi32EEENS7_ILi256EEEEEELi256ENS_6half_tEfNS_4arch4Sm80ELb0ELb0ELb1ELb1ELb0ELb1ELb1ELb1EEENS1_21CollectiveEpilogueFwdINS6_IJS8_SA_S9_EEENS6_IJNS7_ILi1EEESI_SI_EEESC_SE_Li256ELb1ELb1ELb1ELb0EEENS1_36VarlenDynamicPersistentTileSchedulerILi128ELi32ELi256ELi256ELb1ELb1ELb0ELb0ELb1ELb1EEEEEEEEEvNT_6ParamsE) ;  /* 0xfffe874002007950 */ /* 0x004fea0003c3ffff */
        .weak           $__internal_6_$__cuda_sm70_shflsync_up_p
        .type           $__internal_6_$__cuda_sm70_shflsync_up_p,@function
        .size           $__internal_6_$__cuda_sm70_shflsync_up_p,($__internal_7_$__cuda_sm70_votesync_ballot - $__internal_6_$__cuda_sm70_shflsync_up_p)
$__internal_6_$__cuda_sm70_shflsync_up_p:
[----:B------:R-:W-:Y:S02]  /*178c0*/  IMAD.MOV.U32 R4, RZ, RZ, RZ ;  /* 0x000000ffff047224 */ /* 0x000fe400078e00ff */
[----:B------:R-:W-:-:S04]  /*178d0*/  IMAD.MOV.U32 R10, RZ, RZ, -0x1 ;  /* 0xffffffffff0a7424 */ /* 0x000fc800078e00ff */
[----:B------:R-:W-:Y:S04]  /*178e0*/  WARPSYNC R10 ;  /* 0x0000000a00007348 */ /* 0x000fe80003800000 */
[----:B------:R1:W2:Y:S02]  /*178f0*/  SHFL.UP PT, R4, R0, R2, R4 ;  /* 0x0400000200047389 */ /* 0x0002a400000e0004 */
[----:B-1----:R-:W-:Y:S02]  /*17900*/  MOV R2, R3 ;  /* 0x0000000300027202 */ /* 0x002fe40000000f00 */
[----:B------:R-:W-:-:S04]  /*17910*/  MOV R3, 0x0 ;  /* 0x0000000000037802 */ /* 0x000fc80000000f00 */
[----:B--2---:R-:W-:Y:S05]  /*17920*/  RET.REL.NODEC R2 `(_ZN7cutlass13device_kernelIN5flash19enable_sm80_to_sm89INS1_16FlashAttnFwdSm80INS1_25CollectiveMainloopFwdSm80ILi8ELi1ELb0EN4cute5tupleIJNS5_1CILi128EEENS7_ILi32EEENS7_ILi256EEEEEELi256ENS_6half_tEfNS_4arch4Sm80ELb0ELb0ELb1ELb1ELb0ELb1ELb1ELb1EEENS1_21CollectiveEpilogueFwdINS6_IJS8_SA_S9_EEENS6_IJNS7_ILi1EEESI_SI_EEESC_SE_Li256ELb1ELb1ELb1ELb0EEENS1_36VarlenDynamicPersistentTileSchedulerILi128ELi32ELi256ELi256ELb1ELb1ELb0ELb0ELb1ELb1EEEEEEEEEvNT_6ParamsE) ;  /* 0xfffe86d002007950 */ /* 0x004fea0003c3ffff */
        .weak           $__internal_7_$__cuda_sm70_votesync_ballot
        .type           $__internal_7_$__cuda_sm70_votesync_ballot,@function
        .size           $__internal_7_$__cuda_sm70_votesync_ballot,(.L_x_2590 - $__internal_7_$__cuda_sm70_votesync_ballot)
$__internal_7_$__cuda_sm70_votesync_ballot:
[----:B------:R-:W-:Y:S01]  /*17930*/  ISETP.NE.U32.AND P0, PT, R0, 0x1, PT ;  /* 0x000000010000780c */ /* 0x000fe20003f05070 */
[----:B------:R-:W-:-:S04]  /*17940*/  IMAD.MOV.U32 R3, RZ, RZ, -0x1 ;  /* 0xffffffffff037424 */ /* 0x000fc800078e00ff */
[----:B------:R-:W-:Y:S08]  /*17950*/  WARPSYNC R3 ;  /* 0x0000000300007348 */ /* 0x000ff00003800000 */
[----:B------:R-:W-:-:S04]  /*17960*/  VOTE.ANY R0, PT, !P0 ;  /* 0x0000000000007806 */ /* 0x000fc800040e0100 */
[----:B------:R-:W-:Y:S01]  /*17970*/  LOP3.LUT R0, R0, R3, RZ, 0xc0, !PT ;  /* 0x0000000300007212 */ /* 0x000fe200078ec0ff */
[----:B------:R-:W-:-:S04]  /*17980*/  IMAD.MOV.U32 R3, RZ, RZ, 0x0 ;  /* 0x00000000ff037424 */ /* 0x000fc800078e00ff */
[----:B------:R-:W-:Y:S05]  /*17990*/  RET.REL.NODEC R2 `(_ZN7cutlass13device_kernelIN5flash19enable_sm80_to_sm89INS1_16FlashAttnFwdSm80INS1_25CollectiveMainloopFwdSm80ILi8ELi1ELb0EN4cute5tupleIJNS5_1CILi128EEENS7_ILi32EEENS7_ILi256EEEEEELi256ENS_6half_tEfNS_4arch4Sm80ELb0ELb0ELb1ELb1ELb0ELb1ELb1ELb1EEENS1_21CollectiveEpilogueFwdINS6_IJS8_SA_S9_EEENS6_IJNS7_ILi1EEESI_SI_EEESC_SE_Li256ELb1ELb1ELb1ELb0EEENS1_36VarlenDynamicPersistentTileSchedulerILi128ELi32ELi256ELi256ELb1ELb1ELb0ELb0ELb1ELb1EEEEEEEEEvNT_6ParamsE) ;  /* 0xfffe866002007950 */ /* 0x000fea0003c3ffff */
.L_x_323:
        /* <DEDUP_REMOVED lines=14> */
.L_x_2590:


//--------------------- .text._ZN7cutlass13device_kernelIN5flash19enable_sm80_to_sm89INS1_16FlashAttnFwdSm80INS1_25CollectiveMainloopFwdSm80ILi8ELi1ELb1EN4cute5tupleIJNS5_1CILi128EEENS7_ILi48EEENS7_ILi256EEEEEELi256ENS_6half_tEfNS_4arch4Sm80ELb0ELb1ELb1ELb0ELb0ELb0ELb1ELb1EEENS1_21CollectiveEpilogueFwdINS6_IJS8_SA_S9_EEENS6_IJNS7_ILi1EEESI_SI_EEESC_SE_Li256ELb0ELb1ELb1ELb0EEENS1_19SingleTileSchedulerILb0ELb1ELb1ELi128EEEEEEEEEvNT_6ParamsE --------------------------
	.section	.text._ZN7cutlass13device_kernelIN5flash19enable_sm80_to_sm89INS1_16FlashAttnFwdSm80INS1_25CollectiveMainloopFwdSm80ILi8ELi1ELb1EN4cute5tupleIJNS5_1CILi128EEENS7_ILi48EEENS7_ILi256EEEEEELi256ENS_6half_tEfNS_4arch4Sm80ELb0ELb1ELb1ELb0ELb0ELb0ELb1ELb1EEENS1_21CollectiveEpilogueFwdINS6_IJS8_SA_S9_EEENS6_IJNS7_ILi1EEESI_SI_EEESC_SE_Li256ELb0ELb1ELb1ELb0EEENS1_19SingleTileSchedulerILb0ELb1ELb1ELi128EEEEEEEEEvNT_6ParamsE,"ax",@progbits
	.sectioninfo	@"SHI_REGISTERS=255"
	.align	128
.text._ZN7cutlass13device_kernelIN5flash19enable_sm80_to_sm89INS1_16FlashAttnFwdSm80INS1_25CollectiveMainloopFwdSm80ILi8ELi1ELb1EN4cute5tupleIJNS5_1CILi128EEENS7_ILi48EEENS7_ILi256EEEEEELi256ENS_6half_tEfNS_4arch4Sm80ELb0ELb1ELb1ELb0ELb0ELb0ELb1ELb1EEENS1_21CollectiveEpilogueFwdINS6_IJS8_SA_S9_EEENS6_IJNS7_ILi1EEESI_SI_EEESC_SE_Li256ELb0ELb1ELb1ELb0EEENS1_19SingleTileSchedulerILb0ELb1ELb1ELi128EEEEEEEEEvNT_6ParamsE:
        .type           _ZN7cutlass13device_kernelIN5flash19enable_sm80_to_sm89INS1_16FlashAttnFwdSm80INS1_25CollectiveMainloopFwdSm80ILi8ELi1ELb1EN4cute5tupleIJNS5_1CILi128EEENS7_ILi48EEENS7_ILi256EEEEEELi256ENS_6half_tEfNS_4arch4Sm80ELb0ELb1ELb1ELb0ELb0ELb0ELb1ELb1EEENS1_21CollectiveEpilogueFwdINS6_IJS8_SA_S9_EEENS6_IJNS7_ILi1EEESI_SI_EEESC_SE_Li256ELb0ELb1ELb1ELb0EEENS1_19SingleTileSchedulerILb0ELb1ELb1ELi128EEEEEEEEEvNT_6ParamsE,@function
        .size           _ZN7cutlass13device_kernelIN5flash19enable_sm80_to_sm89INS1_16FlashAttnFwdSm80INS1_25CollectiveMainloopFwdSm80ILi8ELi1ELb1EN4cute5tupleIJNS5_1CILi128EEENS7_ILi48EEENS7_ILi256EEEEEELi256ENS_6half_tEfNS_4arch4Sm80ELb0ELb1ELb1ELb0ELb0ELb0ELb1ELb1EEENS1_21CollectiveEpilogueFwdINS6_IJS8_SA_S9_EEENS6_IJNS7_ILi1EEESI_SI_EEESC_SE_Li256ELb0ELb1ELb1ELb0EEENS1_19SingleTileSchedulerILb0ELb1ELb1ELi128EEEEEEEEEvNT_6ParamsE,(.L_x_2595 - _ZN7cutlass13device_kernelIN5flash19enable_sm80_to_sm89INS1_16FlashAttnFwdSm80INS1_25CollectiveMainloopFwdSm80ILi8ELi1ELb1EN4cute5tupleIJNS5_1CILi128EEENS7_ILi48EEENS7_ILi256EEEEEELi256ENS_6half_tEfNS_4arch4Sm80ELb0ELb1ELb1ELb0ELb0ELb0ELb1ELb1EEENS1_21CollectiveEpilogueFwdINS6_IJS8_SA_S9_EEENS6_IJNS7_ILi1EEESI_SI_EEESC_SE_Li256ELb0ELb1ELb1ELb0EEENS1_19SingleTileSchedulerILb0ELb1ELb1ELi128EEEEEEEEEvNT_6ParamsE)
        .other          _ZN7cutlass13device_kernelIN5flash19enable_sm80_to_sm89INS1_16FlashAttnFwdSm80INS1_25CollectiveMainloopFwdSm80ILi8ELi1ELb1EN4cute5tupleIJNS5_1CILi128EEENS7_ILi48EEENS7_ILi256EEEEEELi256ENS_6half_tEfNS_4arch4Sm80ELb0ELb1ELb1ELb0ELb0ELb0ELb1ELb1EEENS1_21CollectiveEpilogueFwdINS6_IJS8_SA_S9_EEENS6_IJNS7_ILi1EEESI_SI_EEESC_SE_Li256ELb0ELb1ELb1ELb0EEENS1_19SingleTileSchedulerILb0ELb1ELb1ELi128EEEEEEEEEvNT_6ParamsE,@"STO_CUDA_ENTRY STV_DEFAULT"
_ZN7cutlass13device_kernelIN5flash19enable_sm80_to_sm89INS1_16FlashAttnFwdSm80INS1_25CollectiveMainloopFwdSm80ILi8ELi1ELb1EN4cute5tupleIJNS5_1CILi128EEENS7_ILi48EEENS7_ILi256EEEEEELi256ENS_6half_tEfNS_4arch4Sm80ELb0ELb1ELb1ELb0ELb0ELb0ELb1ELb1EEENS1_21CollectiveEpilogueFwdINS6_IJS8_SA_S9_EEENS6_IJNS7_ILi1EEESI_SI_EEESC_SE_Li256ELb0ELb1ELb1ELb0EEENS1_19SingleTileSchedulerILb0ELb1ELb1ELi128EEEEEEEEEvNT_6ParamsE:
        /* <DEDUP_REMOVED lines=18> */
.L_x_324:
[----:B---3--:R-:W-:Y:S02]  /*0120*/  ULDC.64 UR4, c[0x0][0x550] ;  /* 0x0001540000047ab9 */ /* 0x008fe40000000a00 */
[----:B------:R-:W-:Y:S02]  /*0130*/  UISETP.NE.AND UP0, UPT, UR4, 0x1, UPT ;  /* 0x000000010400788c */ /* 0x000fe4000bf05270 */
[----:B------:R-:W-:-:S02]  /*0140*/  UIMAD.WIDE.U32 UR8, UR6, UR5, URZ ;  /* 0x00000005060872a5 */ /* 0x000fc4000f8e003f */
[----:B------:R-:W-:Y:S02]  /*0150*/  ULDC UR4, c[0x0][0x558] ;  /* 0x0001560000047ab9 */ /* 0x000fe40000000800 */
[----:B------:R-:W-:-:S05]  /*0160*/  UMOV UR12, UR6 ;  /* 0x00000006000c7c82 */ /* 0x000fca0008000000 */
[----:B------:R-:W-:-:S03]  /*0170*/  @UP0 USHF.R.U32.HI UR12, URZ, UR4, UR9 ;  /* 0x000000043f0c0299 */ /* 0x000fc60008011609 */
.L_x_325:
[----:B------:R-:W-:Y:S01]  /*0180*/  ISETP.GE.AND P0, PT, R11, RZ, PT ;  /* 0x000000ff0b00720c */ /* 0x000fe20003f06270 */
[----:B------:R-:W-:Y:S02]  /*0190*/  UIADD3 UR5, -UR12, URZ, URZ ;  /* 0x0000003f0c057290 */ /* 0x000fe4000fffe13f */
[----:B------:R-:W-:Y:S02]  /*01a0*/  ULDC UR4, c[0x0][0x550] ;  /* 0x0001540000047ab9 */ /* 0x000fe40000000800 */
[----:B------:R-:W-:-:S08]  /*01b0*/  UIMAD UR6, UR5, UR4, UR6 ;  /* 0x00000004050672a4 */ /* 0x000fd0000f8e0206 */
[----:B------:R-:W-:Y:S05]  /*01c0*/  @!P0 EXIT ;  /* 0x000000000000894d */ /* 0x000fea0003800000 */
[----:B------:R-:W1:Y:S01]  /*01d0*/  S2UR UR11, SR_CTAID.X ;  /* 0x00000000000b79c3 */ /* 0x000e620000002500 */
[----:B------:R-:W-:Y:S02]  /*01e0*/  ULDC UR7, c[0x0][0x2c4] ;  /* 0x0000b10000077ab9 */ /* 0x000fe40000000800 */
[----:B------:R-:W-:Y:S02]  /*01f0*/  UISETP.NE.AND UP1, UPT, UR7, 0x1, UPT ;  /* 0x000000010700788c */ /* 0x000fe4000bf25270 */
[----:B------:R-:W-:Y:S02]  /*0200*/  UMOV UR10, 0x1 ;  /* 0x00000001000a7882 */ /* 0x000fe40000000000 */
[----:B------:R-:W-:Y:S02]  /*0210*/  ULDC.64 UR4, c[0x0][0x328] ;  /* 0x0000ca0000047ab9 */ /* 0x000fe40000000a00 */
[----:B------:R-:W-:Y:S02]  /*0220*/  UISETP.LE.AND UP0, UPT, UR10, UR5, UPT ;  /* 0x000000050a00728c */ /* 0x000fe4000bf03270 */
[----:B------:R-:W-:-:S02]  /*0230*/  ULDC.64 UR8, c[0x0][0x2c8] ;  /* 0x0000b20000087ab9 */ /* 0x000fc40000000a00 */
[----:B------:R-:W-:Y:S02]  /*0240*/  ULDC UR13, c[0x0][0x168] ;  /* 0x00005a00000d7ab9 */ /* 0x000fe40000000800 */
[----:B------:R-:W-:Y:S01]  /*0250*/  PLOP3.LUT P0, PT, PT, PT, UP0, 0x40, 0x0 ;  /* 0x000000000000781c */ /* 0x000fe20003f0e808 */
[----:B------:R-:W-:Y:S02]  /*0260*/  ULDC UR5, c[0x0][0x1d0] ;  /* 0x0000740000057ab9 */ /* 0x000fe40000000800 */
[----:B------:R-:W-:Y:S02]  /*0270*/  UP2UR UR14, UPR, URZ, 0x2 ;  /* 0x000000023f0e7883 */ /* 0x000fe40008000000 */
[----:B-1----:R-:W-:-:S04]  /*0280*/  USHF.L.U32 UR11, UR11, 0x7, URZ ;  /* 0x000000070b0b7899 */ /* 0x002fc8000800063f */
[----:B------:R-:W-:Y:S02]  /*0290*/  @UP1 UIADD3 UR16, UR11, 0x7f, URZ ;  /* 0x0000007f0b101890 */ /* 0x000fe4000fffe03f */
[----:B------:R-:W-:Y:S02]  /*02a0*/  UIADD3 UR15, UR11, 0x7f, URZ ;  /* 0x0000007f0b0f7890 */ /* 0x000fe4000fffe03f */
[----:B------:R-:W-:Y:S02]  /*02b0*/  UIMAD.WIDE.U32 UR16, UR16, UR8, URZ ;  /* 0x00000008101072a5 */ /* 0x000fe4000f8e003f */
[----:B------:R-:W-:Y:S02]  /*02c0*/  UIADD3 UR8, UR10, -UR13, URZ ;  /* 0x8000000d0a087290 */ /* 0x000fe4000fffe03f */
[----:B------:R-:W-:Y:S02]  /*02d0*/  @UP1 USHF.R.U32.HI UR15, URZ, UR9, UR17 ;  /* 0x000000093f0f1299 */ /* 0x000fe40008011611 */
[----:B------:R-:W-:-:S02]  /*02e0*/  UP2UR UR13, UPR, URZ, 0x1 ;  /* 0x000000013f0d7883 */ /* 0x000fc40008000000 */
[----:B------:R-:W-:-:S04]  /*02f0*/  UIADD3 UR5, UR15, UR5, UR8 ;  /* 0x000000050f057290 */ /* 0x000fc8000fffe008 */
[----:B------:R-:W-:Y:S01]  /*0300*/  UIADD3 UR8, UR5, UR4, URZ ;  /* 0x0000000405087290 */ /* 0x000fe2000fffe03f */
[----:B------:R-:W-:Y:S05]  /*0310*/  @P0 BRA `(.L_x_326) ;  /* 0x0000014000000947 */ /* 0x000fea0003800000 */
[----:B------:R-:W-:Y:S01]  /*0320*/  ISETP.LT.AND P0, PT, RZ, UR5, PT ;  /* 0x00000005ff007c0c */ /* 0x000fe2000bf01270 */
[----:B------:R-:W-:-:S12]  /*0330*/  UIADD3 UR9, UR5, -0x1, URZ ;  /* 0xffffffff05097890 */ /* 0x000fd8000fffe03f */
[----:B------:R-:W-:Y:S05]  /*0340*/  @P0 BRA `(.L_x_327) ;  /* 0x0000008000000947 */ /* 0x000fea0003800000 */
[----:B------:R-:W-:Y:S02]  /*0350*/  ULDC UR4, c[0x0][0x32c] ;  /* 0x0000cb0000047ab9 */ /* 0x000fe40000000800 */
[----:B------:R-:W-:Y:S02]  /*0360*/  UISETP.NE.AND UP0, UPT, UR10, UR4, UPT ;  /* 0x000000040a00728c */ /* 0x000fe4000bf05270 */
[----:B------:R-:W-:-:S03]  /*0370*/  UIADD3 UR9, -UR5, URZ, URZ ;  /* 0x0000003f05097290 */ /* 0x000fc6000fffe13f */
[----:B------:R-:W-:Y:S02]  /*0380*/  ULDC.64 UR4, c[0x0][0x330] ;  /* 0x0000cc0000047ab9 */ /* 0x000fe40000000a00 */
[----:B------:R-:W-:-:S04]  /*0390*/  UIMAD.WIDE.U32 UR16, UR9, UR4, URZ ;  /* 0x00000004091072a5 */ /* 0x000fc8000f8e003f */
[----:B------:R-:W-:-:S04]  /*03a0*/  @UP0 USHF.R.U32.HI UR9, URZ, UR5, UR17 ;  /* 0x000000053f090299 */ /* 0x000fc80008011611 */
[----:B------:R-:W-:Y:S01]  /*03b0*/  ULOP3.LUT UR9, URZ, UR9, URZ, 0x33, !UPT ;  /* 0x000000093f097292 */ /* 0x000fe2000f8e333f */
[----:B------:R-:W-:Y:S05]  /*03c0*/  BRA `(.L_x_328) ;  /* 0x0000005000007947 */ /* 0x000fea0003800000 */
.L_x_327:
[----:B------:R-:W-:Y:S02]  /*03d0*/  ULDC UR4, c[0x0][0x32c] ;  /* 0x0000cb0000047ab9 */ /* 0x000fe40000000800 */
[----:B------:R-:W-:-:S03]  /*03e0*/  UISETP.NE.AND UP0, UPT, UR10, UR4, UPT ;  /* 0x000000040a00728c */ /* 0x000fc6000bf05270 */
[----:B------:R-:W-:Y:S02]  /*03f0*/  ULDC.64 UR4, c[0x0][0x330] ;  /* 0x0000cc0000047ab9 */ /* 0x000fe40000000a00 */
[----:B------:R-:W-:-:S06]  /*0400*/  UIMAD.WIDE.U32 UR16, UR9, UR4, URZ ;  /* 0x00000004091072a5 */ /* 0x000fcc000f8e003f */
[----:B------:R-:W-:Y:S02]  /*0410*/  @UP0 USHF.R.U32.HI UR9, URZ, UR5, UR17 ;  /* 0x000000053f090299 */ /* 0x000fe40008011611 */
.L_x_328:
[----:B------:R-:W-:Y:S02]  /*0420*/  ULDC UR4, c[0x0][0x32c] ;  /* 0x0000cb0000047ab9 */ /* 0x000fe40000000800 */
[----:B------:R-:W-:-:S04]  /*0430*/  UIMAD UR4, UR9, UR4, UR4 ;  /* 0x00000004090472a4 */ /* 0x000fc8000f8e0204 */
[----:B------:R-:W-:-:S04]  /*0440*/  UISETP.LT.AND UP0, UPT, UR8, UR4, UPT ;  /* 0x000000040800728c */ /* 0x000fc8000bf01270 */
[----:B------:R-:W-:Y:S02]  /*0450*/  USEL UR8, UR8, UR4, UP0 ;  /* 0x0000000408087287 */ /* 0x000fe40008000000 */
.L_x_326:
[----:B------:R-:W-:Y:S02]  /*0460*/  UMOV UR18, 0x2f ;  /* 0x0000002f00127882 */ /* 0x000fe40000000000 */
[----:B------:R-:W-:Y:S02]  /*0470*/  ULDC UR10, c[0x0][0x1d0] ;  /* 0x00007400000a7ab9 */ /* 0x000fe40000000800 */
[----:B------:R-:W-:Y:S02]  /*0480*/  UISETP.NE.AND UP0, UPT, UR7, 0x1, UPT ;  /* 0x000000010700788c */ /* 0x000fe4000bf05270 */
[----:B------:R-:W-:Y:S02]  /*0490*/  UIADD3 UR18, UR18, UR10, URZ ;  /* 0x0000000a12127290 */ /* 0x000fe4000fffe03f */
[----:B------:R-:W-:Y:S02]  /*04a0*/  ULDC.64 UR4, c[0x0][0x2c8] ;  /* 0x0000b20000047ab9 */ /* 0x000fe40000000a00 */
[----:B------:R-:W-:-:S02]  /*04b0*/  UIMAD.WIDE.U32 UR16, UR11, UR4, URZ ;  /* 0x000000040b1072a5 */ /* 0x000fc4000f8e003f */
[----:B------:R-:W-:Y:S02]  /*04c0*/  UIMAD.WIDE UR18, UR18, 0x2aaaaaab, URZ ;  /* 0x2aaaaaab121278a5 */ /* 0x000fe4000f8e023f */
[----:B------:R-:W-:Y:S02]  /*04d0*/  UIADD3 UR8, UR8, 0x2f, URZ ;  /* 0x0000002f08087890 */ /* 0x000fe4000fffe03f */
[----:B------:R-:W-:Y:S02]  /*04e0*/  UISETP.NE.AND UP1, UPT, UR13, URZ, UPT ;  /* 0x0000003f0d00728c */ /* 0x000fe4000bf25270 */
[----:B------:R-:W-:Y:S02]  /*04f0*/  UIMAD.WIDE UR8, UR8, 0x2aaaaaab, URZ ;  /* 0x2aaaaaab080878a5 */ /* 0x000fe4000f8e023f */
[----:B------:R-:W-:Y:S02]  /*0500*/  @UP0 UMOV UR15, UR17 ;  /* 0x00000011000f0c82 */ /* 0x000fe40008000000 */
[----:B------:R-:W-:Y:S01]  /*0510*/  UMOV UR4, UR11 ;  /* 0x0000000b00047c82 */ /* 0x000fe20008000000 */
[----:B------:R-:W-:Y:S01]  /*0520*/  PLOP3.LUT P0, PT, PT, PT, UP1, 0x40, 0x0 ;  /* 0x000000000000781c */ /* 0x000fe20003f0e818 */
[----:B------:R-:W-:-:S02]  /*0530*/  UMOV UR17, UR19 ;  /* 0x0000001300117c82 */ /* 0x000fc40008000000 */
[----:B------:R-:W-:Y:S02]  /*0540*/  @UP0 USHF.R.U32.HI UR4, URZ, UR5, UR15 ;  /* 0x000000053f040299 */ /* 0x000fe4000801160f */
[----:B------:R-:W-:Y:S02]  /*0550*/  USHF.R.U32.HI UR8, URZ, 0x1f, UR9 ;  /* 0x0000001f3f087899 */ /* 0x000fe40008011609 */
[----:B------:R-:W-:Y:S02]  /*0560*/  USHF.R.U32.HI UR15, URZ, 0x1f, UR17 ;  /* 0x0000001f3f0f7899 */ /* 0x000fe40008011611 */
[----:B------:R-:W-:Y:S02]  /*0570*/  ULDC UR16, c[0x0][0x168] ;  /* 0x00005a0000107ab9 */ /* 0x000fe40000000800 */
[----:B------:R-:W-:Y:S02]  /*0580*/  UIADD3 UR10, UR10, -UR16, URZ ;  /* 0x800000100a0a7290 */ /* 0x000fe4000fffe03f */
[----:B------:R-:W-:-:S02]  /*0590*/  ULEA.HI.SX32 UR8, UR9, UR8, 0x1d ;  /* 0x0000000809087291 */ /* 0x000fc4000f8fea3f */
[----:B------:R-:W-:Y:S02]  /*05a0*/  ULEA.HI.SX32 UR15, UR17, UR15, 0x1d ;  /* 0x0000000f110f7291 */ /* 0x000fe4000f8fea3f */
[----:B------:R-:W-:Y:S02]  /*05b0*/  UIADD3 UR4, UR10, UR4, URZ ;  /* 0x000000040a047290 */ /* 0x000fe4000fffe03f */
[----:B------:R-:W-:Y:S02]  /*05c0*/  UISETP.LT.AND UP0, UPT, UR15, UR8, UPT ;  /* 0x000000080f00728c */ /* 0x000fe4000bf01270 */
[----:B------:R-:W-:Y:S02]  /*05d0*/  ULDC UR5, c[0x0][0x324] ;  /* 0x0000c90000057ab9 */ /* 0x000fe40000000800 */
[----:B------:R-:W-:Y:S02]  /*05e0*/  UIADD3 UR9, UR4, -UR5, URZ ;  /* 0x8000000504097290 */ /* 0x000fe4000fffe03f */
[----:B------:R-:W-:Y:S01]  /*05f0*/  USEL UR8, UR15, UR8, UP0 ;  /* 0x000000080f087287 */ /* 0x000fe20008000000 */
[----:B------:R-:W-:Y:S05]  /*0600*/  @P0 BRA `(.L_x_329) ;  /* 0x0000015000000947 */ /* 0x000fea0003800000 */
[----:B------:R-:W-:Y:S02]  /*0610*/  UMOV UR15, UR4 ;  /* 0x00000004000f7c82 */ /* 0x000fe40008000000 */
[----:B------:R-:W-:-:S06]  /*0620*/  UISETP.GT.AND UP0, UPT, UR15, -0x1, UPT ;  /* 0xffffffff0f00788c */ /* 0x000fcc000bf04270 */
[----:B------:R-:W-:-:S13]  /*0630*/  PLOP3.LUT P0, PT, PT, PT, UP0, 0x80, 0x0 ;  /* 0x000000000000781c */ /* 0x000fda0003f0f008 */
[----:B------:R-:W-:Y:S05]  /*0640*/  @P0 BRA `(.L_x_330) ;  /* 0x0000008000000947 */ /* 0x000fea0003800000 */
[----:B------:R-:W-:Y:S02]  /*0650*/  ULDC UR4, c[0x0][0x32c] ;  /* 0x0000cb0000047ab9 */ /* 0x000fe40000000800 */
[----:B------:R-:W-:Y:S02]  /*0660*/  UISETP.NE.AND UP0, UPT, UR4, 0x1, UPT ;  /* 0x000000010400788c */ /* 0x000fe4000bf05270 */
[----:B------:R-:W-:Y:S02]  /*0670*/  ULOP3.LUT UR15, URZ, UR15, URZ, 0x33, !UPT ;  /* 0x0000000f3f0f7292 */ /* 0x000fe4000f8e333f */
[----:B------:R-:W-:Y:S02]  /*0680*/  ULDC.64 UR4, c[0x0][0x330] ;  /* 0x0000cc0000047ab9 */ /* 0x000fe40000000a00 */
[----:B------:R-:W-:-:S05]  /*0690*/  UIMAD.WIDE.U32 UR16, UR15, UR4, URZ ;  /* 0x000000040f1072a5 */ /* 0x000fca000f8e003f */
[----:B------:R-:W-:-:S04]  /*06a0*/  @UP0 USHF.R.U32.HI UR15, URZ, UR5, UR17 ;  /* 0x000000053f0f0299 */ /* 0x000fc80008011611 */
[----:B------:R-:W-:Y:S01]  /*06b0*/  ULOP3.LUT UR15, URZ, UR15, URZ, 0x33, !UPT ;  /* 0x0000000f3f0f7292 */ /* 0x000fe2000f8e333f */
[----:B------:R-:W-:Y:S05]  /*06c0*/  BRA `(.L_x_331) ;  /* 0x0000005000007947 */ /* 0x000fea0003800000 */
.L_x_330:
[----:B------:R-:W-:Y:S02]  /*06d0*/  ULDC UR4, c[0x0][0x32c] ;  /* 0x0000cb0000047ab9 */ /* 0x000fe40000000800 */
[----:B------:R-:W-:-:S03]  /*06e0*/  UISETP.NE.AND UP0, UPT, UR4, 0x1, UPT ;  /* 0x000000010400788c */ /* 0x000fc6000bf05270 */
[----:B------:R-:W-:Y:S02]  /*06f0*/  ULDC.64 UR4, c[0x0][0x330] ;  /* 0x0000cc0000047ab9 */ /* 0x000fe40000000a00 */
[----:B------:R-:W-:-:S06]  /*0700*/  UIMAD.WIDE.U32 UR16, UR15, UR4, URZ ;  /* 0x000000040f1072a5 */ /* 0x000fcc000f8e003f */
[----:B------:R-:W-:Y:S02]  /*0710*/  @UP0 USHF.R.U32.HI UR15, URZ, UR5, UR17 ;  /* 0x000000053f0f0299 */ /* 0x000fe40008011611 */
.L_x_331:
[----:B------:R-:W-:Y:S02]  /*0720*/  ULDC UR4, c[0x0][0x32c] ;  /* 0x0000cb0000047ab9 */ /* 0x000fe40000000800 */
[----:B------:R-:W-:-:S04]  /*0730*/  UIMAD UR4, UR15, UR4, URZ ;  /* 0x000000040f0472a4 */ /* 0x000fc8000f8e023f */
[----:B------:R-:W-:-:S04]  /*0740*/  UISETP.LT.AND UP0, UPT, UR9, UR4, UPT ;  /* 0x000000040900728c */ /* 0x000fc8000bf01270 */
[----:B------:R-:W-:-:S04]  /*0750*/  USEL UR9, UR9, UR4, !UP0 ;  /* 0x0000000409097287 */ /* 0x000fc8000c000000 */
.L_x_329:
[----:B------:R-:W-:-:S04]  /*0760*/  UIMAD.WIDE UR4, UR9, 0x2aaaaaab, URZ ;  /* 0x2aaaaaab090478a5 */ /* 0x000fc8000f8e023f */
[----:B------:R-:W-:-:S04]  /*0770*/  USHF.R.U32.HI UR4, URZ, 0x1f, UR5 ;  /* 0x0000001f3f047899 */ /* 0x000fc80008011605 */
[----:B------:R-:W-:-:S03]  /*0780*/  ULEA.HI.SX32 UR4, UR5, UR4, 0x1d ;  /* 0x0000000405047291 */ /* 0x000fc6000f8fea3f */
[----:B------:R-:W-:Y:S02]  /*0790*/  ULDC UR5, c[0x0][0x338] ;  /* 0x0000ce0000057ab9 */ /* 0x000fe40000000800 */
[----:B------:R-:W-:-:S04]  /*07a0*/  UISETP.LT.AND UP0, UPT, URZ, UR4, UPT ;  /* 0x000000043f00728c */ /* 0x000fc8000bf01270 */
[----:B------:R-:W-:Y:S02]  /*07b0*/  USEL UR9, URZ, UR4, !UP0 ;  /* 0x000000043f097287 */ /* 0x000fe4000c000000 */
[----:B------:R-:W-:Y:S02]  /*07c0*/  USHF.R.U32.HI UR4, URZ, 0x10, UR6 ;  /* 0x000000103f047899 */ /* 0x000fe40008011606 */
[----:B------:R-:W-:Y:S02]  /*07d0*/  UISETP.GT.AND UP0, UPT, UR8, UR9, UPT ;  /* 0x000000090800728c */ /* 0x000fe4000bf04270 */
[----:B------:R-:W-:-:S04]  /*07e0*/  UISETP.NE.AND UP1, UPT, UR4, URZ, UPT ;  /* 0x0000003f0400728c */ /* 0x000fc8000bf25270 */
[----:B------:R-:W-:Y:S01]  /*07f0*/  PLOP3.LUT P0, PT, PT, PT, UP0, 0x80, 0x0 ;  /* 0x000000000000781c */ /* 0x000fe20003f0f008 */
[----:B------:R-:W-:-:S03]  /*0800*/  USEL UR5, UR4, UR5, UP1 ;  /* 0x0000000504057287 */ /* 0x000fc60008800000 */
[----:B------:R-:W-:-:S09]  /*0810*/  UMOV UR4, URZ ;  /* 0x0000003f00047c82 */ /* 0x000fd20008000000 */
[----:B------:R-:W-:Y:S05]  /*0820*/  @!P0 BRA `(.L_x_332) ;  /* 0x0000021000008947 */ /* 0x000fea0003800000 */
[----:B------:R-:W-:Y:S01]  /*0830*/  IMAD.U32 R3, RZ, RZ, UR5 ;  /* 0x00000005ff037e24 */ /* 0x000fe2000f8e00ff */
[----:B------:R-:W-:Y:S02]  /*0840*/  UIADD3 UR18, UR5, -0x1, UR8 ;  /* 0xffffffff05127890 */ /* 0x000fe4000fffe008 */
[----:B------:R-:W-:Y:S02]  /*0850*/  UMOV UR20, URZ ;  /* 0x0000003f00147c82 */ /* 0x000fe40008000000 */
[----:B------:R-:W-:Y:S01]  /*0860*/  IABS R0, R3 ;  /* 0x0000000300007213 */ /* 0x000fe20000000000 */
[----:B------:R-:W-:-:S03]  /*0870*/  UIADD3 UR18, -UR9, UR18, URZ ;  /* 0x0000001209127290 */ /* 0x000fc6000fffe13f */
        /* <DEDUP_REMOVED lines=24> */
[----:B------:R-:W-:-:S05]  /*0a00*/  UISETP.NE.AND UP1, UPT, UR5, URZ, UPT ;  /* 0x0000003f0500728c */ /* 0x000fca000bf25270 */
[----:B------:R-:W-:Y:S02]  /*0a10*/  UMOV UR4, UR21 ;  /* 0x0000001500047c82 */ /* 0x000fe40008000000 */
[----:B------:R-:W-:-:S04]  /*0a20*/  @!UP0 UIADD3 UR4, -UR4, URZ, URZ ;  /* 0x0000003f04048290 */ /* 0x000fc8000fffe13f */
[----:B------:R-:W-:Y:S02]  /*0a30*/  @!UP1 ULOP3.LUT UR4, URZ, UR5, URZ, 0x33, !UPT ;  /* 0x000000053f049292 */ /* 0x000fe4000f8e333f */
.L_x_332:
[----:B------:R-:W-:Y:S01]  /*0a40*/  ULOP3.LUT UR6, UR6, 0xffff, URZ, 0xc0, !UPT ;  /* 0x0000ffff06067892 */ /* 0x000fe2000f8ec03f */
[----:B------:R-:W-:Y:S01]  /*0a50*/  PLOP3.LUT P2, PT, PT, PT, PT, 0x80, 0x0 ;  /* 0x000000000000781c */ /* 0x000fe20003f4f070 */
[----:B------:R-:W-:Y:S01]  /*0a60*/  ULDC.64 UR16, c[0x0][0x118] ;  /* 0x0000460000107ab9 */ /* 0x000fe20000000a00 */
[----:B------:R-:W-:Y:S01]  /*0a70*/  CS2R R16, SRZ ;  /* 0x0000000000107805 */ /* 0x000fe2000001ff00 */
[----:B------:R-:W-:Y:S01]  /*0a80*/  UIMAD UR9, UR6, UR4, UR9 ;  /* 0x00000004060972a4 */ /* 0x000fe2000f8e0209 */
        /* <DEDUP_REMOVED lines=71> */
[----:B------:R-:W2:Y:S01]  /*0f00*/  LDL.LU R133, [R1+0x28] ;  /* 0x0000280001857983 */ /* 0x000ea20000300800 */
[----:B------:R-:W-:Y:S01]  /*0f10*/  SHF.R.S32.HI R75, RZ, 0x1f, R132 ;  /* 0x0000001fff4b7819 */ /* 0x000fe20000011484 */
[----:B------:R-:W-:Y:S01]  /*0f20*/  UISETP.NE.AND UP0, UPT, UR14, URZ, UPT ;  /* 0x0000003f0e00728c */ /* 0x000fe2000bf05270 */
[----:B------:R-:W-:Y:S01]  /*0f30*/  ISETP.NE.AND.EX P3, PT, RZ, c[0x0][0x344], PT, P0 ;  /* 0x0000d100ff007a0c */ /* 0x000fe20003f65300 */
[----:B------:R-:W-:-:S02]  /*0f40*/  USHF.R.S32.HI UR6, URZ, 0x1f, UR12 ;  /* 0x0000001f3f067899 */ /* 0x000fc4000801140c */
[----:B------:R-:W-:-:S10]  /*0f50*/  ULDC.64 UR4, c[0x0][0x1b8] ;  /* 0x00006e0000047ab9 */ /* 0x000fd40000000a00 */
[----:B------:R-:W-:-:S04]  /*0f60*/  @P3 IMAD.MOV.U32 R2, RZ, RZ, 0x4 ;  /* 0x00000004ff023424 */ /* 0x000fc800078e00ff */
[----:B------:R-:W-:-:S05]  /*0f70*/  @P3 IMAD.WIDE R2, R11, R2, c[0x0][0x340] ;  /* 0x0000d0000b023625 */ /* 0x000fca00078e0202 */
[----:B------:R1:W3:Y:S01]  /*0f80*/  @P3 LDG.E R8, [R2.64] ;  /* 0x0000001002083981 */ /* 0x0002e2000c1e1900 */
[----:B------:R-:W-:Y:S01]  /*0f90*/  PLOP3.LUT P1, PT, PT, PT, UP0, 0x80, 0x0 ;  /* 0x000000000000781c */ /* 0x000fe20003f2f008 */
[----:B------:R-:W-:Y:S01]  /*0fa0*/  UIMAD.WIDE.U32 UR18, UR12, UR4, URZ ;  /* 0x000000040c1272a5 */ /* 0x000fe2000f8e003f */
[----:B------:R-:W-:Y:S01]  /*0fb0*/  PLOP3.LUT P0, PT, PT, PT, UP0, 0x80, 0x0 ;  /* 0x000000000000781c */ /* 0x000fe20003f0f008 */
[----:B------:R-:W-:Y:S01]  /*0fc0*/  UIMAD UR4, UR6, UR4, URZ ;  /* 0x00000004060472a4 */ /* 0x000fe2000f8e023f */
[----:B------:R-:W-:Y:S01]  /*0fd0*/  SHF.R.S32.HI R10, RZ, 0x1f, R11 ;  /* 0x0000001fff0a7819 */ /* 0x000fe2000001140b */
[----:B------:R-:W-:Y:S01]  /*0fe0*/  UMOV UR21, 0x30 ;  /* 0x0000003000157882 */ /* 0x000fe20000000000 */
[-C--:B------:R-:W-:Y:S01]  /*0ff0*/  LEA.HI R74, R75, R132.reuse, RZ, 0x5 ;  /* 0x000000844b4a7211 */ /* 0x080fe200078f28ff */
[----:B------:R-:W-:Y:S02]  /*1000*/  UIMAD UR4, UR12, UR5, UR4 ;  /* 0x000000050c0472a4 */ /* 0x000fe4000f8e0204 */
[----:B------:R-:W-:Y:S01]  /*1010*/  IMAD R6, R10, c[0x0][0x1c0], RZ ;  /* 0x000070000a067a24 */ /* 0x000fe200078e02ff */
[----:B------:R-:W-:Y:S01]  /*1020*/  UIADD3 UR20, UR8, -0x1, URZ ;  /* 0xffffffff08147890 */ /* 0x000fe2000fffe03f */
[----:B------:R-:W-:Y:S01]  /*1030*/  SHF.R.S32.HI R73, RZ, 0x5, R74 ;  /* 0x00000005ff497819 */ /* 0x000fe2000001144a */
[----:B------:R-:W-:Y:S01]  /*1040*/  UIADD3 UR4, UR19, UR4, URZ ;  /* 0x0000000413047290 */ /* 0x000fe2000fffe03f */
[----:B------:R-:W-:Y:S01]  /*1050*/  IMAD R6, R11, c[0x0][0x1c4], R6 ;  /* 0x000071000b067a24 */ /* 0x000fe200078e0206 */
[----:B-1----:R-:W-:Y:S01]  /*1060*/  LEA.HI R2, R75, R132, RZ, 0x3 ;  /* 0x000000844b027211 */ /* 0x002fe200078f18ff */
[----:B------:R-:W-:Y:S01]  /*1070*/  IMAD.U32 R3, RZ, RZ, UR19 ;  /* 0x00000013ff037e24 */ /* 0x000fe2000f8e00ff */
[----:B------:R-:W-:-:S02]  /*1080*/  UIMAD UR19, UR8, -0x30, UR21 ;  /* 0xffffffd0081378a4 */ /* 0x000fc4000f8e0215 */
[----:B------:R-:W-:Y:S01]  /*1090*/  IMAD.U32 R3, RZ, RZ, UR4 ;  /* 0x00000004ff037e24 */ /* 0x000fe2000f8e00ff */
[----:B------:R-:W-:Y:S01]  /*10a0*/  LOP3.LUT R0, R2, 0xfffffff8, RZ, 0xc0, !PT ;  /* 0xfffffff802007812 */ /* 0x000fe200078ec0ff */
[----:B------:R-:W-:Y:S01]  /*10b0*/  ULDC UR4, c[0x0][0x168] ;  /* 0x00005a0000047ab9 */ /* 0x000fe20000000800 */
[----:B------:R-:W-:Y:S01]  /*10c0*/  SHF.R.S32.HI R77, RZ, 0x3, R2 ;  /* 0x00000003ff4d7819 */ /* 0x000fe20000011402 */
[----:B------:R-:W-:Y:S01]  /*10d0*/  IMAD.U32 R2, RZ, RZ, UR18 ;  /* 0x00000012ff027e24 */ /* 0x000fe2000f8e00ff */
[----:B------:R-:W-:Y:S01]  /*10e0*/  UIMAD UR4, UR7, UR4, URZ ;  /* 0x00000004070472a4 */ /* 0x000fe2000f8e023f */
[----:B------:R-:W-:Y:S01]  /*10f0*/  IMAD.IADD R21, R132, 0x1, -R0 ;  /* 0x0000000184157824 */ /* 0x000fe200078e0a00 */
[----:B------:R-:W-:Y:S01]  /*1100*/  IADD3 R18, R77, UR11, RZ ;  /* 0x0000000b4d127c10 */ /* 0x000fe2000fffe0ff */
[----:B------:R-:W-:Y:S01]  /*1110*/  IMAD.WIDE.U32 R2, R11, c[0x0][0x1c0], R2 ;  /* 0x000070000b027a25 */ /* 0x000fe200078e0002 */
[----:B------:R-:W-:Y:S01]  /*1120*/  ULDC UR18, c[0x0][0x1d0] ;  /* 0x0000740000127ab9 */ /* 0x000fe20000000800 */
[----:B------:R-:W-:Y:S01]  /*1130*/  STL [R1+0x80], R77 ;  /* 0x0000804d01007387 */ /* 0x000fe20000100800 */
[----:B------:R-:W-:Y:S01]  /*1140*/  UIADD3 UR18, UR19, UR18, URZ ;  /* 0x0000001213127290 */ /* 0x000fe2000fffe03f */
[----:B------:R-:W-:-:S02]  /*1150*/  IMAD R0, R21, 0x20, R77 ;  /* 0x0000002015007824 */ /* 0x000fc400078e024d */
[----:B------:R-:W-:Y:S01]  /*1160*/  IMAD.IADD R3, R3, 0x1, R6 ;  /* 0x0000000103037824 */ /* 0x000fe200078e0206 */
[----:B------:R-:W-:Y:S01]  /*1170*/  LEA.HI R6, R75, R132, RZ, 0x6 ;  /* 0x000000844b067211 */ /* 0x000fe200078f30ff */
[----:B------:R-:W-:Y:S01]  /*1180*/  UISETP.LT.AND UP0, UPT, UR18, 0x30, UPT ;  /* 0x000000301200788c */ /* 0x000fe2000bf01270 */
[----:B------:R-:W-:Y:S01]  /*1190*/  IADD3 R4, R0, UR11, RZ ;  /* 0x0000000b00047c10 */ /* 0x000fe2000fffe0ff */
[----:B------:R-:W-:Y:S02]  /*11a0*/  IMAD.U32 R72, RZ, RZ, UR19 ;  /* 0x00000013ff487e24 */ /* 0x000fe4000f8e00ff */
[----:B------:R-:W-:Y:S02]  /*11b0*/  USEL UR23, UR18, 0x30, UP0 ;  /* 0x0000003012177887 */ /* 0x000fe40008000000 */
[----:B------:R-:W-:Y:S01]  /*11c0*/  @P1 IMAD.HI.U32 R5, R4, c[0x0][0x2c8], RZ ;  /* 0x0000b20004051a27 */ /* 0x000fe200078e00ff */
[----:B------:R-:W-:-:S03]  /*11d0*/  UISETP.GT.AND UP0, UPT, UR20, UR9, UPT ;  /* 0x000000091400728c */ /* 0x000fc6000bf04270 */
[----:B------:R-:W-:Y:S01]  /*11e0*/  IMAD.MOV.U32 R0, RZ, RZ, R4 ;  /* 0x000000ffff007224 */ /* 0x000fe200078e0004 */
[----:B------:R-:W-:-:S04]  /*11f0*/  @P0 SHF.R.U32.HI R0, RZ, c[0x0][0x2cc], R5 ;  /* 0x0000b300ff000a19 */ /* 0x000fc80000011605 */
[--C-:B------:R-:W-:Y:S01]  /*1200*/  SHF.R.S32.HI R7, RZ, 0x1f, R0.reuse ;  /* 0x0000001fff077819 */ /* 0x100fe20000011400 */
[----:B------:R-:W-:Y:S02]  /*1210*/  IMAD.MOV R5, RZ, RZ, -R0 ;  /* 0x000000ffff057224 */ /* 0x000fe400078e0a00 */
[----:B------:R-:W-:-:S04]  /*1220*/  IMAD.WIDE.U32 R2, R0, c[0x0][0x1b0], R2 ;  /* 0x00006c0000027a25 */ /* 0x000fc800078e0002 */
[----:B------:R-:W-:Y:S02]  /*1230*/  IMAD R5, R5, c[0x0][0x2c4], R4 ;  /* 0x0000b10005057a24 */ /* 0x000fe400078e0204 */
[----:B------:R-:W-:-:S03]  /*1240*/  IMAD R7, R7, c[0x0][0x1b0], RZ ;  /* 0x00006c0007077a24 */ /* 0x000fc600078e02ff */
[----:B------:R-:W-:Y:S01]  /*1250*/  SHF.R.S32.HI R4, RZ, 0x1f, R5 ;  /* 0x0000001fff047819 */ /* 0x000fe20000011405 */
[----:B------:R-:W-:Y:S01]  /*1260*/  IMAD R0, R0, c[0x0][0x1b4], R7 ;  /* 0x00006d0000007a24 */ /* 0x000fe200078e0207 */
[----:B------:R-:W-:-:S03]  /*1270*/  IADD3 R7, R18, 0x20, RZ ;  /* 0x0000002012077810 */ /* 0x000fc60007ffe0ff */
[----:B------:R-:W-:Y:S01]  /*1280*/  IMAD.IADD R3, R3, 0x1, R0 ;  /* 0x0000000103037824 */ /* 0x000fe200078e0200 */
[----:B------:R-:W-:Y:S01]  /*1290*/  BAR.SYNC.DEFER_BLOCKING 0x0 ;  /* 0x0000000000007b1d */ /* 0x000fe20000010000 */
[----:B------:R-:W-:Y:S01]  /*12a0*/  IMAD R0, R4, c[0x0][0x1a8], RZ ;  /* 0x00006a0004007a24 */ /* 0x000fe200078e02ff */
[----:B------:R-:W-:Y:S01]  /*12b0*/  ISETP.GE.AND P2, PT, R7, UR4, PT ;  /* 0x0000000407007c0c */ /* 0x000fe2000bf46270 */
[----:B------:R-:W-:-:S04]  /*12c0*/  IMAD.WIDE.U32 R2, R5, c[0x0][0x1a8], R2 ;  /* 0x00006a0005027a25 */ /* 0x000fc800078e0002 */
[----:B------:R-:W-:Y:S01]  /*12d0*/  IMAD R0, R5, c[0x0][0x1ac], R0 ;  /* 0x00006b0005007a24 */ /* 0x000fe200078e0200 */
[----:B------:R-:W-:-:S03]  /*12e0*/  LEA R19, P0, R2, c[0x0][0x160], 0x1 ;  /* 0x0000580002137a11 */ /* 0x000fc600078008ff */
[----:B------:R-:W-:Y:S02]  /*12f0*/  IMAD.IADD R0, R3, 0x1, R0 ;  /* 0x0000000103007824 */ /* 0x000fe400078e0200 */
[----:B------:R-:W-:Y:S01]  /*1300*/  IMAD.SHL.U32 R3, R77, 0x40, RZ ;  /* 0x000000404d037824 */ /* 0x000fe200078e00ff */
[----:B------:R-:W-:Y:S02]  /*1310*/  SHFL.IDX PT, R4, R19, RZ, 0x181f ;  /* 0x00181fff13047589 */ /* 0x000fe400000e0000 */
[----:B------:R-:W-:Y:S01]  /*1320*/  LEA.HI.X R20, R2, c[0x0][0x164], R0, 0x1, P0 ;  /* 0x0000590002147a11 */ /* 0x000fe200000f0c00 */
[----:B------:R-:W-:Y:S01]  /*1330*/  IMAD.SHL.U32 R2, R21, 0x8, RZ ;  /* 0x0000000815027824 */ /* 0x000fe200078e00ff */
[----:B------:R-:W-:Y:S02]  /*1340*/  LOP3.LUT R0, R3, 0x1c0, RZ, 0xc0, !PT ;  /* 0x000001c003007812 */ /* 0x000fe400078ec0ff */
[----:B------:R-:W-:Y:S01]  /*1350*/  ISETP.GE.AND P0, PT, R18, UR4, PT ;  /* 0x0000000412007c0c */ /* 0x000fe2000bf06270 */
[----:B------:R-:W1:Y:S01]  /*1360*/  SHFL.IDX PT, R5, R20, RZ, 0x181f ;  /* 0x00181fff14057589 */ /* 0x000e6200000e0000 */
[----:B------:R-:W-:-:S02]  /*1370*/  SHF.R.U32.HI R3, RZ, 0x3, R0 ;  /* 0x00000003ff037819 */ /* 0x000fc40000011600 */
[----:B------:R-:W-:Y:S02]  /*1380*/  LOP3.LUT R0, R0, 0x38, R2, 0xf8, !PT ;  /* 0x0000003800007812 */ /* 0x000fe400078ef802 */
[----:B------:R-:W-:Y:S02]  /*1390*/  IADD3 R12, R2, 0x40, RZ ;  /* 0x00000040020c7810 */ /* 0x000fe40007ffe0ff */
[----:B------:R-:W-:Y:S01]  /*13a0*/  LOP3.LUT R0, R0, R3, RZ, 0x3c, !PT ;  /* 0x0000000300007212 */ /* 0x000fe200078e3cff */
[----:B------:R-:W-:Y:S01]  /*13b0*/  IMAD.SHL.U32 R3, R6, 0x8, RZ ;  /* 0x0000000806037824 */ /* 0x000fe200078e00ff */
[----:B------:R-:W-:Y:S02]  /*13c0*/  IADD3 R6, R18, 0x40, RZ ;  /* 0x0000004012067810 */ /* 0x000fe40007ffe0ff */
[----:B------:R-:W-:Y:S02]  /*13d0*/  IADD3 R22, R2, 0xc0, RZ ;  /* 0x000000c002167810 */ /* 0x000fe40007ffe0ff */
[----:B------:R-:W-:-:S02]  /*13e0*/  LOP3.LUT R14, R0, 0xfffffe00, R3, 0xf8, !PT ;  /* 0xfffffe00000e7812 */ /* 0x000fc400078ef803 */
[----:B------:R-:W-:Y:S02]  /*13f0*/  IADD3 R0, R2, 0x80, RZ ;  /* 0x0000008002007810 */ /* 0x000fe40007ffe0ff */
[----:B------:R-:W-:Y:S01]  /*1400*/  @!P0 SHF.R.S32.HI R13, RZ, 0x1f, R12 ;  /* 0x0000001fff0d8819 */ /* 0x000fe2000001140c */
[----:B------:R-:W-:Y:S01]  /*1410*/  IMAD.SHL.U32 R76, R14, 0x2, RZ ;  /* 0x000000020e4c7824 */ /* 0x000fe200078e00ff */
[----:B------:R-:W-:Y:S02]  /*1420*/  ISETP.GE.AND P1, PT, R6, UR4, PT ;  /* 0x0000000406007c0c */ /* 0x000fe4000bf26270 */
[----:B------:R-:W-:Y:S02]  /*1430*/  @!P0 SHF.R.S32.HI R7, RZ, 0x1f, R0 ;  /* 0x0000001fff078819 */ /* 0x000fe40000011400 */
[----:B------:R-:W-:Y:S01]  /*1440*/  @!P0 SHF.R.S32.HI R6, RZ, 0x1f, R22 ;  /* 0x0000001fff068819 */ /* 0x000fe20000011416 */
[----:B------:R-:W-:Y:S01]  /*1450*/  STL [R1+0x4], R76 ;  /* 0x0000044c01007387 */ /* 0x000fe20000100800 */
[----:B------:R-:W-:-:S02]  /*1460*/  SHF.R.S32.HI R3, RZ, 0x1f, R2 ;  /* 0x0000001fff037819 */ /* 0x000fc40000011402 */
[----:B------:R-:W-:Y:S02]  /*1470*/  @!P0 LEA.HI R16, R13, R12, RZ, 0x3 ;  /* 0x0000000c0d108211 */ /* 0x000fe400078f18ff */
[----:B------:R-:W-:Y:S02]  /*1480*/  @!P0 LEA.HI R13, R7, R0, RZ, 0x3 ;  /* 0x00000000070d8211 */ /* 0x000fe400078f18ff */
[----:B------:R-:W-:Y:S02]  /*1490*/  @!P0 LEA.HI R7, R6, R22, RZ, 0x3 ;  /* 0x0000001606078211 */ /* 0x000fe400078f18ff */
[----:B------:R-:W-:Y:S01]  /*14a0*/  ISETP.GE.AND P5, PT, R12, c[0x0][0x198], PT ;  /* 0x000066000c007a0c */ /* 0x000fe20003fa6270 */
[----:B------:R-:W4:Y:S01]  /*14b0*/  SHFL.IDX PT, R6, R19, 0x1, 0x181f ;  /* 0x00381f0013067f89 */ /* 0x000f2200000e0000 */
[----:B------:R-:W-:Y:S02]  /*14c0*/  ISETP.GE.AND P6, PT, R0, c[0x0][0x198], PT ;  /* 0x0000660000007a0c */ /* 0x000fe40003fc6270 */
[----:B------:R-:W-:-:S02]  /*14d0*/  @!P0 LOP3.LUT R16, R16, 0xfffffff8, RZ, 0xc0, !PT ;  /* 0xfffffff810108812 */ /* 0x000fc400078ec0ff */
[----:B------:R-:W-:Y:S02]  /*14e0*/  @!P0 LOP3.LUT R14, R13, 0xfffffff8, RZ, 0xc0, !PT ;  /* 0xfffffff80d0e8812 */ /* 0x000fe400078ec0ff */
[----:B------:R-:W-:Y:S01]  /*14f0*/  @!P0 LOP3.LUT R13, R7, 0xfffffff8, RZ, 0xc0, !PT ;  /* 0xfffffff8070d8812 */ /* 0x000fe200078ec0ff */
[--C-:B-1----:R-:W-:Y:S01]  /*1500*/  @!P0 IMAD.WIDE R16, R16, 0x2, R4.reuse ;  /* 0x0000000210108825 */ /* 0x102fe200078e0204 */
[----:B------:R-:W1:Y:S01]  /*1510*/  SHFL.IDX PT, R7, R20, 0x1, 0x181f ;  /* 0x00381f0014077f89 */ /* 0x000e6200000e0000 */
[----:B------:R-:W-:Y:S02]  /*1520*/  IADD3 R18, R18, 0x60, RZ ;  /* 0x0000006012127810 */ /* 0x000fe40007ffe0ff */
[----:B------:R-:W-:Y:S01]  /*1530*/  @!P0 IMAD.WIDE R14, R14, 0x2, R4 ;  /* 0x000000020e0e8825 */ /* 0x000fe200078e0204 */
[----:B--2---:R-:W-:Y:S02]  /*1540*/  LOP3.LUT R133, R133, 0xfffffffe, RZ, 0xc0, !PT ;  /* 0xfffffffe85857812 */ /* 0x004fe400078ec0ff */
[----:B---3--:R-:W-:Y:S01]  /*1550*/  @P3 SHF.R.S32.HI R9, RZ, 0x1f, R8 ;  /* 0x0000001fff093819 */ /* 0x008fe20000011408 */
[----:B------:R-:W-:Y:S01]  /*1560*/  @!P3 IMAD.MOV.U32 R9, RZ, RZ, R10 ;  /* 0x000000ffff09b224 */ /* 0x000fe200078e000a */
[C---:B------:R-:W-:Y:S01]  /*1570*/  @!P0 LEA R10, P4, R2.reuse, R4, 0x1 ;  /* 0x00000004020a8211 */ /* 0x040fe200078808ff */
[----:B------:R-:W-:Y:S01]  /*1580*/  @!P3 IMAD.MOV.U32 R8, RZ, RZ, R11 ;  /* 0x000000ffff08b224 */ /* 0x000fe200078e000b */
[----:B------:R-:W-:-:S02]  /*1590*/  ISETP.GE.AND P3, PT, R2, c[0x0][0x198], PT ;  /* 0x0000660002007a0c */ /* 0x000fc40003f66270 */
[----:B------:R-:W-:Y:S01]  /*15a0*/  @!P0 LEA.HI.X R11, R2, R5, R3, 0x1, P4 ;  /* 0x00000005020b8211 */ /* 0x000fe200020f0c03 */
[----:B------:R-:W-:Y:S01]  /*15b0*/  @!P0 IMAD.WIDE R4, R13, 0x2, R4 ;  /* 0x000000020d048825 */ /* 0x000fe200078e0204 */
[----:B------:R-:W-:-:S09]  /*15c0*/  ISETP.GE.AND P4, PT, R22, c[0x0][0x198], PT ;  /* 0x0000660016007a0c */ /* 0x000fd20003f86270 */
[----:B------:R2:W-:Y:S04]  /*15d0*/  @!P0 LDGSTS.E.BYPASS.LTC128B.128 [R76+0x100], [R10.64], !P3 ;  /* 0x001000000a4c8fae */ /* 0x0005e8000d901d50 */
[----:B------:R3:W-:Y:S04]  /*15e0*/  @!P0 LDGSTS.E.BYPASS.LTC128B.128 [R76+0x4100], [R16.64], !P5 ;  /* 0x04100000104c8fae */ /* 0x0007e8000e901d50 */
[----:B------:R5:W-:Y:S04]  /*15f0*/  @!P0 LDGSTS.E.BYPASS.LTC128B.128 [R76+0x8100], [R14.64], !P6 ;  /* 0x081000000e4c8fae */ /* 0x000be8000f101d50 */
[----:B------:R1:W-:Y:S01]  /*1600*/  @!P0 LDGSTS.E.BYPASS.LTC128B.128 [R76+0xc100], [R4.64], !P4 ;  /* 0x0c100000044c8fae */ /* 0x0003e2000e101d50 */
[----:B--2---:R-:W-:-:S04]  /*1610*/  @!P2 SHF.R.S32.HI R10, RZ, 0x1f, R12 ;  /* 0x0000001fff0aa819 */ /* 0x004fc8000001140c */
[----:B------:R-:W-:-:S04]  /*1620*/  @!P2 LEA.HI R10, R10, R12, RZ, 0x3 ;  /* 0x0000000c0a0aa211 */ /* 0x000fc800078f18ff */
[----:B---3--:R-:W-:Y:S02]  /*1630*/  @!P2 LOP3.LUT R16, R10, 0xfffffff8, RZ, 0xc0, !PT ;  /* 0xfffffff80a10a812 */ /* 0x008fe400078ec0ff */
[----:B----4-:R-:W-:Y:S02]  /*1640*/  @!P2 LEA R10, P0, R2, R6, 0x1 ;  /* 0x00000006020aa211 */ /* 0x010fe400078008ff */
[----:B-1----:R-:W-:Y:S01]  /*1650*/  @!P2 SHF.R.S32.HI R5, RZ, 0x1f, R0 ;  /* 0x0000001fff05a819 */ /* 0x002fe20000011400 */
[----:B------:R-:W-:Y:S01]  /*1660*/  @!P2 IMAD.WIDE R16, R16, 0x2, R6 ;  /* 0x000000021010a825 */ /* 0x000fe200078e0206 */
[----:B------:R-:W-:Y:S02]  /*1670*/  @!P2 SHF.R.S32.HI R4, RZ, 0x1f, R22 ;  /* 0x0000001fff04a819 */ /* 0x000fe40000011416 */
[----:B-----5:R-:W-:Y:S02]  /*1680*/  @!P2 LEA.HI R14, R5, R0, RZ, 0x3 ;  /* 0x00000000050ea211 */ /* 0x020fe400078f18ff */
[----:B------:R-:W-:-:S02]  /*1690*/  @!P2 LEA.HI R5, R4, R22, RZ, 0x3 ;  /* 0x000000160405a211 */ /* 0x000fc400078f18ff */
[----:B------:R-:W-:Y:S01]  /*16a0*/  SHFL.IDX PT, R4, R19, 0x2, 0x181f ;  /* 0x00581f0013047f89 */ /* 0x000fe200000e0000 */
[----:B------:R-:W-:Y:S02]  /*16b0*/  @!P2 LOP3.LUT R14, R14, 0xfffffff8, RZ, 0xc0, !PT ;  /* 0xfffffff80e0ea812 */ /* 0x000fe400078ec0ff */
[----:B------:R-:W-:Y:S02]  /*16c0*/  @!P2 LOP3.LUT R13, R5, 0xfffffff8, RZ, 0xc0, !PT ;  /* 0xfffffff8050da812 */ /* 0x000fe400078ec0ff */
[----:B------:R-:W1:Y:S01]  /*16d0*/  SHFL.IDX PT, R5, R20, 0x2, 0x181f ;  /* 0x00581f0014057f89 */ /* 0x000e6200000e0000 */
[----:B------:R-:W-:Y:S01]  /*16e0*/  @!P2 LEA.HI.X R11, R2, R7, R3, 0x1, P0 ;  /* 0x00000007020ba211 */ /* 0x000fe200000f0c03 */
[--C-:B------:R-:W-:Y:S01]  /*16f0*/  @!P2 IMAD.WIDE R14, R14, 0x2, R6.reuse ;  /* 0x000000020e0ea825 */ /* 0x100fe200078e0206 */
[----:B------:R-:W-:Y:S01]  /*1700*/  ISETP.GE.AND P0, PT, R18, UR4, PT ;  /* 0x0000000412007c0c */ /* 0x000fe2000bf06270 */
[----:B------:R-:W-:Y:S02]  /*1710*/  ULDC.64 UR4, c[0x0][0x1e8] ;  /* 0x00007a0000047ab9 */ /* 0x000fe40000000a00 */
[----:B------:R-:W-:Y:S01]  /*1720*/  @!P2 IMAD.WIDE R6, R13, 0x2, R6 ;  /* 0x000000020d06a825 */ /* 0x000fe200078e0206 */
[----:B------:R2:W-:Y:S01]  /*1730*/  @!P2 LDGSTS.E.BYPASS.LTC128B.128 [R76+0x1100], [R10.64], !P3 ;  /* 0x011000000a4cafae */ /* 0x0005e2000d901d50 */
[----:B------:R-:W-:Y:S01]  /*1740*/  @!P1 SHF.R.S32.HI R13, RZ, 0x1f, R0 ;  /* 0x0000001fff0d9819 */ /* 0x000fe20000011400 */
[----:B------:R-:W-:-:S02]  /*1750*/  UIMAD UR4, UR6, UR4, URZ ;  /* 0x00000004060472a4 */ /* 0x000fc4000f8e023f */
[----:B------:R3:W-:Y:S01]  /*1760*/  @!P2 LDGSTS.E.BYPASS.LTC128B.128 [R76+0x5100], [R16.64], !P5 ;  /* 0x05100000104cafae */ /* 0x0007e2000e901d50 */
[----:B------:R-:W-:Y:S01]  /*1770*/  @!P1 LEA.HI R13, R13, R0, RZ, 0x3 ;  /* 0x000000000d0d9211 */ /* 0x000fe200078f18ff */
[----:B------:R-:W-:Y:S02]  /*1780*/  UIMAD UR15, UR12, UR5, UR4 ;  /* 0x000000050c0f72a4 */ /* 0x000fe4000f8e0204 */
[----:B------:R4:W-:Y:S01]  /*1790*/  @!P2 LDGSTS.E.BYPASS.LTC128B.128 [R76+0x9100], [R14.64], !P6 ;  /* 0x091000000e4cafae */ /* 0x0009e2000f101d50 */
[----:B------:R-:W-:Y:S01]  /*17a0*/  ISETP.GE.AND P6, PT, R2, c[0x0][0x1d4], PT ;  /* 0x0000750002007a0c */ /* 0x000fe20003fc6270 */
[----:B------:R-:W-:Y:S02]  /*17b0*/  ULDC.64 UR4, c[0x0][0x210] ;  /* 0x0000840000047ab9 */ /* 0x000fe40000000a00 */
[----:B------:R5:W-:Y:S01]  /*17c0*/  @!P2 LDGSTS.E.BYPASS.LTC128B.128 [R76+0xd100], [R6.64], !P4 ;  /* 0x0d100000064cafae */ /* 0x000be2000e101d50 */
[----:B------:R-:W-:-:S03]  /*17d0*/  UIMAD UR4, UR6, UR4, URZ ;  /* 0x00000004060472a4 */ /* 0x000fc6000f8e023f */
[----:B------:R-:W-:Y:S02]  /*17e0*/  ULDC.64 UR6, c[0x0][0x1e0] ;  /* 0x0000780000067ab9 */ /* 0x000fe40000000a00 */
[----:B------:R-:W-:Y:S02]  /*17f0*/  UIMAD.WIDE.U32 UR26, UR21, UR6, URZ ;  /* 0x00000006151a72a5 */ /* 0x000fe4000f8e003f */
[----:B------:R-:W-:Y:S02]  /*1800*/  UIMAD UR21, UR21, UR7, URZ ;  /* 0x00000007151572a4 */ /* 0x000fe4000f8e023f */
[----:B------:R-:W-:Y:S02]  /*1810*/  UIMAD UR22, UR12, UR5, UR4 ;  /* 0x000000050c1672a4 */ /* 0x000fe4000f8e0204 */
[----:B------:R-:W-:Y:S02]  /*1820*/  UIADD3 UR21, UR27, UR21, URZ ;  /* 0x000000151b157290 */ /* 0x000fe4000fffe03f */
[----:B------:R-:W-:Y:S01]  /*1830*/  ULDC.64 UR4, c[0x0][0x208] ;  /* 0x0000820000047ab9 */ /* 0x000fe20000000a00 */
[----:B--2---:R-:W2:Y:S01]  /*1840*/  SHFL.IDX PT, R10, R19, 0x3, 0x181f ;  /* 0x00781f00130a7f89 */ /* 0x004ea200000e0000 */
[----:B------:R-:W-:-:S03]  /*1850*/  UIMAD.WIDE.U32 UR24, UR20, UR4, URZ ;  /* 0x00000004141872a5 */ /* 0x000fc6000f8e003f */
[----:B------:R-:W2:Y:S01]  /*1860*/  SHFL.IDX PT, R11, R20, 0x3, 0x181f ;  /* 0x00781f00140b7f89 */ /* 0x000ea200000e0000 */
[----:B----4-:R-:W-:Y:S02]  /*1870*/  @!P1 LOP3.LUT R14, R13, 0xfffffff8, RZ, 0xc0, !PT ;  /* 0xfffffff80d0e9812 */ /* 0x010fe400078ec0ff */
[----:B-----5:R-:W-:-:S03]  /*1880*/  @!P1 SHF.R.S32.HI R6, RZ, 0x1f, R12 ;  /* 0x0000001fff069819 */ /* 0x020fc6000001140c */
[----:B-1----:R-:W-:Y:S01]  /*1890*/  @!P1 IMAD.WIDE R14, R14, 0x2, R4 ;  /* 0x000000020e0e9825 */ /* 0x002fe200078e0204 */
[----:B------:R-:W-:Y:S02]  /*18a0*/  @!P1 SHF.R.S32.HI R7, RZ, 0x1f, R22 ;  /* 0x0000001fff079819 */ /* 0x000fe40000011416 */
[----:B------:R-:W-:Y:S02]  /*18b0*/  @!P1 LEA.HI R6, R6, R12, RZ, 0x3 ;  /* 0x0000000c06069211 */ /* 0x000fe400078f18ff */
[----:B------:R-:W-:Y:S02]  /*18c0*/  @!P1 LEA.HI R7, R7, R22, RZ, 0x3 ;  /* 0x0000001607079211 */ /* 0x000fe400078f18ff */
[----:B---3--:R-:W-:Y:S02]  /*18d0*/  @!P1 LOP3.LUT R16, R6, 0xfffffff8, RZ, 0xc0, !PT ;  /* 0xfffffff806109812 */ /* 0x008fe400078ec0ff */
[----:B------:R-:W-:Y:S02]  /*18e0*/  @!P1 LEA R6, P2, R2, R4, 0x1 ;  /* 0x0000000402069211 */ /* 0x000fe400078408ff */
[----:B------:R-:W-:Y:S01]  /*18f0*/  @!P1 LOP3.LUT R13, R7, 0xfffffff8, RZ, 0xc0, !PT ;  /* 0xfffffff8070d9812 */ /* 0x000fe200078ec0ff */
[----:B------:R-:W-:Y:S01]  /*1900*/  @!P1 IMAD.WIDE R16, R16, 0x2, R4 ;  /* 0x0000000210109825 */ /* 0x000fe200078e0204 */
[----:B------:R-:W-:-:S02]  /*1910*/  @!P1 LEA.HI.X R7, R2, R5, R3, 0x1, P2 ;  /* 0x0000000502079211 */ /* 0x000fc400010f0c03 */
[----:B------:R-:W-:Y:S01]  /*1920*/  ISETP.GE.AND P2, PT, R0, c[0x0][0x198], PT ;  /* 0x0000660000007a0c */ /* 0x000fe20003f46270 */
[----:B------:R-:W-:Y:S01]  /*1930*/  @!P1 IMAD.WIDE R4, R13, 0x2, R4 ;  /* 0x000000020d049825 */ /* 0x000fe200078e0204 */
[----:B------:R-:W-:Y:S01]  /*1940*/  SHF.R.S32.HI R13, RZ, 0x1f, R77 ;  /* 0x0000001fff0d7819 */ /* 0x000fe2000001144d */
[----:B------:R1:W-:Y:S04]  /*1950*/  @!P1 LDGSTS.E.BYPASS.LTC128B.128 [R76+0x2100], [R6.64], !P3 ;  /* 0x02100000064c9fae */ /* 0x0003e8000d901d50 */
[----:B------:R3:W-:Y:S01]  /*1960*/  @!P1 LDGSTS.E.BYPASS.LTC128B.128 [R76+0x6100], [R16.64], !P5 ;  /* 0x06100000104c9fae */ /* 0x0007e2000e901d50 */
[----:B------:R-:W-:-:S05]  /*1970*/  ISETP.GE.AND P5, PT, R12, c[0x0][0x1d4], PT ;  /* 0x000075000c007a0c */ /* 0x000fca0003fa6270 */
[----:B------:R4:W-:Y:S04]  /*1980*/  @!P1 LDGSTS.E.BYPASS.LTC128B.128 [R76+0xa100], [R14.64], !P2 ;  /* 0x0a1000000e4c9fae */ /* 0x0009e8000d101d50 */
[----:B------:R2:W-:Y:S04]  /*1990*/  @!P1 LDGSTS.E.BYPASS.LTC128B.128 [R76+0xe100], [R4.64], !P4 ;  /* 0x0e100000044c9fae */ /* 0x0005e8000e101d50 */
[----:B------:R-:W-:Y:S02]  /*19a0*/  @P5 LOP3.LUT R133, R133, 0x1, RZ, 0xfc, !PT ;  /* 0x0000000185855812 */ /* 0x000fe400078efcff */
[----:B------:R-:W-:-:S03]  /*19b0*/  ISETP.GE.AND P5, PT, R0, c[0x0][0x1d4], PT ;  /* 0x0000750000007a0c */ /* 0x000fc60003fa6270 */
[----:B------:R-:W-:Y:S01]  /*19c0*/  STL [R1+0x28], R133 ;  /* 0x0000288501007387 */ /* 0x000fe20000100800 */
[----:B-1----:R-:W-:Y:S01]  /*19d0*/  @!P0 SHF.R.S32.HI R6, RZ, 0x1f, R12 ;  /* 0x0000001fff068819 */ /* 0x002fe2000001140c */
[----:B------:R-:W-:-:S04]  /*19e0*/  IMAD R7, R13, c[0x0][0x1e0], RZ ;  /* 0x000078000d077a24 */ /* 0x000fc800078e02ff */
[----:B------:R-:W-:Y:S01]  /*19f0*/  IMAD R7, R77, c[0x0][0x1e4], R7 ;  /* 0x000079004d077a24 */ /* 0x000fe200078e0207 */
[----:B----4-:R-:W-:Y:S01]  /*1a00*/  @!P0 LEA.HI R14, R6, R12, RZ, 0x3 ;  /* 0x0000000c060e8211 */ /* 0x010fe200078f18ff */
[----:B------:R-:W-:Y:S01]  /*1a10*/  IMAD R6, R13, c[0x0][0x208], RZ ;  /* 0x000082000d067a24 */ /* 0x000fe200078e02ff */
[----:B--2---:R-:W-:-:S03]  /*1a20*/  @!P0 LEA R4, P1, R2, R10, 0x1 ;  /* 0x0000000a02048211 */ /* 0x004fc600078208ff */
[----:B------:R-:W-:Y:S01]  /*1a30*/  IMAD R13, R77, c[0x0][0x20c], R6 ;  /* 0x000083004d0d7a24 */ /* 0x000fe200078e0206 */
[----:B------:R-:W-:Y:S02]  /*1a40*/  @!P0 SHF.R.S32.HI R6, RZ, 0x1f, R0 ;  /* 0x0000001fff068819 */ /* 0x000fe40000011400 */
[----:B------:R-:W-:Y:S02]  /*1a50*/  @!P0 LEA.HI.X R5, R2, R11, R3, 0x1, P1 ;  /* 0x0000000b02058211 */ /* 0x000fe400008f0c03 */
[----:B------:R-:W-:Y:S01]  /*1a60*/  @!P0 LEA.HI R6, R6, R0, RZ, 0x3 ;  /* 0x0000000006068211 */ /* 0x000fe200078f18ff */
[----:B------:R-:W-:Y:S01]  /*1a70*/  IMAD.U32 R0, RZ, RZ, UR12 ;  /* 0x0000000cff007e24 */ /* 0x000fe2000f8e00ff */
[----:B------:R-:W-:Y:S01]  /*1a80*/  ISETP.GE.AND P1, PT, R12, c[0x0][0x198], PT ;  /* 0x000066000c007a0c */ /* 0x000fe20003f26270 */
[----:B------:R1:W-:Y:S01]  /*1a90*/  @!P0 LDGSTS.E.BYPASS.LTC128B.128 [R76+0x3100], [R4.64], !P3 ;  /* 0x03100000044c8fae */ /* 0x0003e2000d901d50 */
[----:B------:R-:W-:Y:S02]  /*1aa0*/  @!P0 LOP3.LUT R14, R14, 0xfffffff8, RZ, 0xc0, !PT ;  /* 0xfffffff80e0e8812 */ /* 0x000fe400078ec0ff */
[----:B------:R-:W-:-:S02]  /*1ab0*/  @!P0 LOP3.LUT R6, R6, 0xfffffff8, RZ, 0xc0, !PT ;  /* 0xfffffff806068812 */ /* 0x000fc400078ec0ff */
[----:B------:R-:W-:Y:S01]  /*1ac0*/  LOP3.LUT P3, RZ, R133, 0x1, RZ, 0xc0, !PT ;  /* 0x0000000185ff7812 */ /* 0x000fe2000786c0ff */
[----:B------:R-:W-:-:S06]  /*1ad0*/  @!P0 IMAD.WIDE R14, R14, 0x2, R10 ;  /* 0x000000020e0e8825 */ /* 0x000fcc00078e020a */
[----:B------:R2:W-:Y:S01]  /*1ae0*/  @!P0 LDGSTS.E.BYPASS.LTC128B.128 [R76+0x7100], [R14.64], !P1 ;  /* 0x071000000e4c8fae */ /* 0x0005e2000c901d50 */
[----:B-1----:R-:W-:-:S04]  /*1af0*/  IMAD.WIDE.U32 R4, R77, c[0x0][0x1e0], R2 ;  /* 0x000078004d047a25 */ /* 0x002fc800078e0002 */
[----:B------:R-:W-:-:S04]  /*1b00*/  IMAD.WIDE.U32 R2, R77, c[0x0][0x208], R2 ;  /* 0x000082004d027a25 */ /* 0x000fc800078e0002 */
[----:B------:R-:W-:Y:S02]  /*1b10*/  IMAD.IADD R5, R5, 0x1, R7 ;  /* 0x0000000105057824 */ /* 0x000fe400078e0207 */
[----:B------:R-:W-:Y:S02]  /*1b20*/  IMAD.IADD R3, R3, 0x1, R13 ;  /* 0x0000000103037824 */ /* 0x000fe400078e020d */
[----:B------:R-:W-:-:S04]  /*1b30*/  @!P0 IMAD.WIDE R6, R6, 0x2, R10 ;  /* 0x0000000206068825 */ /* 0x000fc800078e020a */
[C---:B------:R-:W-:Y:S01]  /*1b40*/  IMAD.WIDE.U32 R4, R0.reuse, c[0x0][0x1e8], R4 ;  /* 0x00007a0000047a25 */ /* 0x040fe200078e0004 */
[----:B------:R1:W-:Y:S03]  /*1b50*/  @!P0 LDGSTS.E.BYPASS.LTC128B.128 [R76+0xb100], [R6.64], !P2 ;  /* 0x0b100000064c8fae */ /* 0x0003e6000d101d50 */
[----:B------:R-:W-:Y:S01]  /*1b60*/  IMAD.WIDE.U32 R2, R0, c[0x0][0x210], R2 ;  /* 0x0000840000027a25 */ /* 0x000fe200078e0002 */
[----:B------:R-:W-:Y:S02]  /*1b70*/  IADD3 R0, -R77, UR23, RZ ;  /* 0x000000174d007c10 */ /* 0x000fe4000fffe1ff */
[----:B------:R-:W-:Y:S01]  /*1b80*/  IADD3 R5, R5, UR15, RZ ;  /* 0x0000000f05057c10 */ /* 0x000fe2000fffe0ff */
[----:B------:R-:W-:Y:S01]  /*1b90*/  USHF.R.S32.HI UR15, URZ, 0x1f, UR20 ;  /* 0x0000001f3f0f7899 */ /* 0x000fe20008011414 */
[C---:B------:R-:W-:Y:S02]  /*1ba0*/  ISETP.GE.AND P2, PT, R0.reuse, 0x1, PT ;  /* 0x000000010000780c */ /* 0x040fe40003f46270 */
[----:B------:R-:W-:Y:S01]  /*1bb0*/  ISETP.GE.AND P1, PT, R0, 0x21, PT ;  /* 0x000000210000780c */ /* 0x000fe20003f26270 */
[----:B------:R-:W-:Y:S01]  /*1bc0*/  IMAD.WIDE.U32 R80, R8, c[0x0][0x1f0], R4 ;  /* 0x00007c0008507a25 */ /* 0x000fe200078e0004 */
[----:B------:R-:W-:Y:S01]  /*1bd0*/  IADD3 R3, R3, UR22, RZ ;  /* 0x0000001603037c10 */ /* 0x000fe2000fffe0ff */
[----:B------:R-:W-:-:S02]  /*1be0*/  UIMAD UR22, UR21, UR20, URZ ;  /* 0x00000014151672a4 */ /* 0x000fc4000f8e023f */
[----:B------:R-:W-:Y:S01]  /*1bf0*/  IMAD.U32 R4, RZ, RZ, UR26 ;  /* 0x0000001aff047e24 */ /* 0x000fe2000f8e00ff */
[----:B------:R-:W-:Y:S01]  /*1c00*/  UIMAD UR4, UR15, UR4, URZ ;  /* 0x000000040f0472a4 */ /* 0x000fe2000f8e023f */
[----:B------:R-:W-:Y:S01]  /*1c10*/  IMAD.MOV.U32 R78, RZ, RZ, R80 ;  /* 0x000000ffff4e7224 */ /* 0x000fe200078e0050 */
[----:B------:R-:W-:Y:S01]  /*1c20*/  UIMAD UR22, UR15, UR26, UR22 ;  /* 0x0000001a0f1672a4 */ /* 0x000fe2000f8e0216 */
[----:B------:R-:W-:Y:S01]  /*1c30*/  IMAD.WIDE.U32 R26, R8, c[0x0][0x218], R2 ;  /* 0x00008600081a7a25 */ /* 0x000fe200078e0002 */
[----:B------:R-:W-:Y:S01]  /*1c40*/  USHF.L.U32 UR15, UR6, 0x5, URZ ;  /* 0x00000005060f7899 */ /* 0x000fe2000800063f */
[----:B------:R-:W-:Y:S01]  /*1c50*/  STL.64 [R1+0x38], R80 ;  /* 0x0000385001007387 */ /* 0x000fe20000100a00 */
[----:B------:R-:W-:Y:S01]  /*1c60*/  UIMAD UR4, UR20, UR5, UR4 ;  /* 0x00000005140472a4 */ /* 0x000fe2000f8e0204 */
[----:B------:R-:W-:Y:S02]  /*1c70*/  IMAD.U32 R5, RZ, RZ, UR27 ;  /* 0x0000001bff057e24 */ /* 0x000fe4000f8e00ff */
[----:B------:R-:W-:Y:S01]  /*1c80*/  UMOV UR5, 0x5 ;  /* 0x0000000500057882 */ /* 0x000fe20000000000 */
[----:B------:R-:W-:Y:S01]  /*1c90*/  IMAD.MOV.U32 R24, RZ, RZ, R26 ;  /* 0x000000ffff187224 */ /* 0x000fe200078e001a */
[----:B-1----:R-:W-:Y:S01]  /*1ca0*/  @!P0 SHF.R.S32.HI R6, RZ, 0x1f, R22 ;  /* 0x0000001fff068819 */ /* 0x002fe20000011416 */
[----:B------:R-:W-:Y:S01]  /*1cb0*/  USHF.L.U64.HI UR6, UR6, UR5, UR7 ;  /* 0x0000000506067299 */ /* 0x000fe20008010207 */
[----:B------:R-:W-:Y:S01]  /*1cc0*/  IMAD.U32 R7, RZ, RZ, UR25 ;  /* 0x00000019ff077e24 */ /* 0x000fe2000f8e00ff */
[----:B------:R-:W-:Y:S01]  /*1cd0*/  UIADD3 UR4, UR25, UR4, URZ ;  /* 0x0000000419047290 */ /* 0x000fe2000fffe03f */
[----:B------:R-:W-:Y:S01]  /*1ce0*/  @!P0 LEA.HI R0, R6, R22, RZ, 0x3 ;  /* 0x0000001606008211 */ /* 0x000fe200078f18ff */
[----:B------:R-:W-:-:S02]  /*1cf0*/  IMAD R6, R9, c[0x0][0x1f0], RZ ;  /* 0x00007c0009067a24 */ /* 0x000fc400078e02ff */
[----:B------:R-:W-:Y:S01]  /*1d00*/  UIMAD UR4, UR4, 0x30, URZ ;  /* 0x00000030040478a4 */ /* 0x000fe2000f8e023f */
[----:B------:R-:W-:Y:S01]  /*1d10*/  @!P0 LOP3.LUT R0, R0, 0xfffffff8, RZ, 0xc0, !PT ;  /* 0xfffffff800008812 */ /* 0x000fe200078ec0ff */
[----:B------:R-:W-:-:S04]  /*1d20*/  IMAD R6, R8, c[0x0][0x1f4], R6 ;  /* 0x00007d0008067a24 */ /* 0x000fc800078e0206 */
[----:B------:R-:W-:-:S04]  /*1d30*/  @!P0 IMAD.WIDE R10, R0, 0x2, R10 ;  /* 0x00000002000a8825 */ /* 0x000fc800078e020a */
[----:B------:R-:W-:Y:S01]  /*1d40*/  IMAD R0, R9, c[0x0][0x218], RZ ;  /* 0x0000860009007a24 */ /* 0x000fe200078e02ff */
[----:B------:R1:W-:Y:S01]  /*1d50*/  @!P0 LDGSTS.E.BYPASS.LTC128B.128 [R76+0xf100], [R10.64], !P4 ;  /* 0x0f1000000a4c8fae */ /* 0x0003e2000e101d50 */
[----:B------:R-:W-:Y:S01]  /*1d60*/  IMAD.IADD R79, R81, 0x1, R6 ;  /* 0x00000001514f7824 */ /* 0x000fe200078e0206 */
[----:B------:R-:W-:Y:S01]  /*1d70*/  ISETP.GE.AND P4, PT, R22, c[0x0][0x1d4], PT ;  /* 0x0000750016007a0c */ /* 0x000fe20003f86270 */
[----:B------:R-:W-:Y:S01]  /*1d80*/  IMAD R0, R8, c[0x0][0x21c], R0 ;  /* 0x0000870008007a24 */ /* 0x000fe200078e0200 */
[----:B------:R-:W0:Y:S01]  /*1d90*/  LDGDEPBAR ;  /* 0x00000000000079af */ /* 0x000e220000000000 */
[----:B------:R-:W-:-:S03]  /*1da0*/  IMAD.WIDE.U32 R2, R4, UR20, R78 ;  /* 0x0000001404027c25 */ /* 0x000fc6000f8e004e */
[----:B------:R-:W-:Y:S01]  /*1db0*/  STL.64 [R1+0x30], R78 ;  /* 0x0000304e01007387 */ /* 0x000fe20000100a00 */
[----:B------:R-:W-:Y:S01]  /*1dc0*/  IMAD.IADD R25, R27, 0x1, R0 ;  /* 0x000000011b197824 */ /* 0x000fe200078e0200 */
[----:B------:R-:W-:Y:S01]  /*1dd0*/  IADD3 R0, R3, UR22, RZ ;  /* 0x0000001603007c10 */ /* 0x000fe2000fffe0ff */
[----:B------:R-:W-:Y:S01]  /*1de0*/  IMAD.U32 R6, RZ, RZ, UR24 ;  /* 0x00000018ff067e24 */ /* 0x000fe2000f8e00ff */
[----:B------:R-:W-:Y:S01]  /*1df0*/  @P2 LEA R4, P0, R2, c[0x0][0x1c8], 0x1 ;  /* 0x0000720002042a11 */ /* 0x000fe200078008ff */
[----:B------:R-:W-:Y:S02]  /*1e00*/  STL.64 [R1+0x48], R26 ;  /* 0x0000481a01007387 */ /* 0x000fe40000100a00 */
[----:B------:R-:W-:Y:S01]  /*1e10*/  IMAD.WIDE.U32 R6, R6, 0x30, R24 ;  /* 0x0000003006067825 */ /* 0x000fe200078e0018 */
[C---:B------:R-:W-:Y:S01]  /*1e20*/  @P2 LEA.HI.X R5, R2.reuse, c[0x0][0x1cc], R0, 0x1, P0 ;  /* 0x0000730002052a11 */ /* 0x040fe200000f0c00 */
[----:B------:R-:W-:Y:S01]  /*1e30*/  STL.64 [R1+0x40], R24 ;  /* 0x0000401801007387 */ /* 0x000fe20000100a00 */
[----:B------:R-:W-:-:S03]  /*1e40*/  @P1 IADD3 R2, P0, R2, UR15, RZ ;  /* 0x0000000f02021c10 */ /* 0x000fc6000ff1e0ff */
[----:B------:R4:W-:Y:S01]  /*1e50*/  @P2 LDGSTS.E.BYPASS.LTC128B.128 [R76+0x10100], [R4.64], !P6 ;  /* 0x10100000044c2fae */ /* 0x0009e2000f101d50 */
[----:B------:R-:W-:Y:S02]  /*1e60*/  @P1 IADD3.X R0, R0, UR6, RZ, P0, !PT ;  /* 0x0000000600001c10 */ /* 0x000fe400087fe4ff */
[----:B------:R-:W-:Y:S01]  /*1e70*/  @P1 LEA R8, P0, R2, c[0x0][0x1c8], 0x1 ;  /* 0x0000720002081a11 */ /* 0x000fe200078008ff */
[----:B------:R4:W-:Y:S01]  /*1e80*/  @P2 LDGSTS.E.BYPASS.LTC128B.128 [R76+0x11900], [R4.64+0x80], !P3 ;  /* 0x11900080044c2fae */ /* 0x0009e2000d901d50 */
[----:B------:R-:W-:Y:S02]  /*1e90*/  ISETP.GT.AND P3, PT, R132, 0x7f, PT ;  /* 0x0000007f8400780c */ /* 0x000fe40003f64270 */
[----:B------:R-:W-:Y:S01]  /*1ea0*/  @P1 LEA.HI.X R9, R2, c[0x0][0x1cc], R0, 0x1, P0 ;  /* 0x0000730002091a11 */ /* 0x000fe200000f0c00 */
[----:B------:R4:W-:Y:S01]  /*1eb0*/  @P2 LDGSTS.E.BYPASS.LTC128B.128 [R76+0x13100], [R4.64+0x100], !P5 ;  /* 0x13100100044c2fae */ /* 0x0009e2000e901d50 */
[----:B------:R-:W-:Y:S02]  /*1ec0*/  IADD3 R0, R7, UR4, RZ ;  /* 0x0000000407007c10 */ /* 0x000fe4000fffe0ff */
[----:B------:R-:W-:Y:S01]  /*1ed0*/  LEA R12, P0, R6, c[0x0][0x1f8], 0x1 ;  /* 0x00007e00060c7a11 */ /* 0x000fe200078008ff */
[----:B------:R4:W-:Y:S01]  /*1ee0*/  @P2 LDGSTS.E.BYPASS.LTC128B.128 [R76+0x14900], [R4.64+0x180], !P4 ;  /* 0x14900180044c2fae */ /* 0x0009e2000e101d50 */
[----:B------:R-:W-:-:S02]  /*1ef0*/  LOP3.LUT P2, RZ, R133, 0x1, RZ, 0xc0, !PT ;  /* 0x0000000185ff7812 */ /* 0x000fc4000784c0ff */
[----:B------:R-:W-:Y:S01]  /*1f00*/  LEA.HI.X R13, R6, c[0x0][0x1fc], R0, 0x1, P0 ;  /* 0x00007f00060d7a11 */ /* 0x000fe200000f0c00 */
[----:B------:R-:W-:Y:S01]  /*1f10*/  IMAD.SHL.U32 R6, R77, 0x8, RZ ;  /* 0x000000084d067824 */ /* 0x000fe200078e00ff */
[----:B------:R5:W-:Y:S01]  /*1f20*/  @P1 LDGSTS.E.BYPASS.LTC128B.128 [R76+0x11100], [R8.64], !P6 ;  /* 0x11100000084c1fae */ /* 0x000be2000f101d50 */
[----:B------:R-:W-:Y:S01]  /*1f30*/  @!P3 IMAD.MOV.U32 R7, RZ, RZ, c[0x0][0x208] ;  /* 0x00008200ff07b624 */ /* 0x000fe200078e00ff */
[----:B---3--:R-:W-:Y:S01]  /*1f40*/  P2R R16, PR, RZ, 0x8 ;  /* 0x00000008ff107803 */ /* 0x008fe20000000000 */
[----:B-1----:R-:W-:-:S03]  /*1f50*/  @!P3 IMAD.MOV.U32 R11, RZ, RZ, c[0x0][0x20c] ;  /* 0x00008300ff0bb624 */ /* 0x002fc600078e00ff */
[----:B--2---:R-:W-:-:S03]  /*1f60*/  @!P3 LEA R14, P0, R7, R12, 0x6 ;  /* 0x0000000c070eb211 */ /* 0x004fc600078030ff */
[----:B------:R5:W-:Y:S01]  /*1f70*/  @P1 LDGSTS.E.BYPASS.LTC128B.128 [R76+0x12900], [R8.64+0x80], !P2 ;  /* 0x12900080084c1fae */ /* 0x000be2000d101d50 */
[----:B------:R-:W-:Y:S02]  /*1f80*/  @!P3 LEA.HI.X R15, R7, R13, R11, 0x6, P0 ;  /* 0x0000000d070fb211 */ /* 0x000fe400000f340b */
[----:B------:R-:W-:Y:S01]  /*1f90*/  LOP3.LUT P0, RZ, R21, 0x2, RZ, 0xc0, !PT ;  /* 0x0000000215ff7812 */ /* 0x000fe2000780c0ff */
[----:B------:R5:W-:Y:S01]  /*1fa0*/  @P1 LDGSTS.E.BYPASS.LTC128B.128 [R76+0x14100], [R8.64+0x100], !P5 ;  /* 0x14100100084c1fae */ /* 0x000be2000e901d50 */
[----:B------:R-:W-:-:S03]  /*1fb0*/  SEL R7, RZ, 0x1, P6 ;  /* 0x00000001ff077807 */ /* 0x000fc60003000000 */
[----:B------:R5:W-:Y:S04]  /*1fc0*/  @P1 LDGSTS.E.BYPASS.LTC128B.128 [R76+0x15900], [R8.64+0x180], !P4 ;  /* 0x15900180084c1fae */ /* 0x000be8000e101d50 */
[----:B------:R-:W0:Y:S01]  /*1fd0*/  LDGDEPBAR ;  /* 0x00000000000079af */ /* 0x000e220000000000 */
[----:B----4-:R-:W-:-:S04]  /*1fe0*/  LEA.HI R4, R75, R132, RZ, 0x4 ;  /* 0x000000844b047211 */ /* 0x010fc800078f20ff */
[----:B------:R-:W-:Y:S02]  /*1ff0*/  LOP3.LUT R2, R4, 0xfffffff0, RZ, 0xc0, !PT ;  /* 0xfffffff004027812 */ /* 0x000fe400078ec0ff */
[----:B------:R-:W-:-:S03]  /*2000*/  SHF.R.S32.HI R3, RZ, 0x4, R4 ;  /* 0x00000004ff037819 */ /* 0x000fc60000011404 */
[----:B------:R-:W-:Y:S01]  /*2010*/  IMAD.IADD R0, R132, 0x1, -R2 ;  /* 0x0000000184007824 */ /* 0x000fe200078e0a02 */
[----:B------:R-:W-:Y:S01]  /*2020*/  LEA.HI R4, R4, R3, RZ, 0x1 ;  /* 0x0000000304047211 */ /* 0x000fe200078f08ff */
[----:B------:R-:W-:-:S03]  /*2030*/  IMAD.SHL.U32 R2, R21, 0x40, RZ ;  /* 0x0000004015027824 */ /* 0x000fc600078e00ff */
[----:B------:R-:W-:Y:S02]  /*2040*/  SHF.R.S32.HI R5, RZ, 0x1f, R0 ;  /* 0x0000001fff057819 */ /* 0x000fe40000011400 */
[----:B------:R-:W-:Y:S02]  /*2050*/  LOP3.LUT R2, R2, 0x1c0, RZ, 0xc0, !PT ;  /* 0x000001c002027812 */ /* 0x000fe400078ec0ff */
[----:B------:R-:W-:Y:S02]  /*2060*/  LEA.HI R10, R5, R0, RZ, 0x3 ;  /* 0x00000000050a7211 */ /* 0x000fe400078f18ff */
[----:B------:R-:W-:Y:S02]  /*2070*/  LOP3.LUT R4, R4, 0xfffffffe, RZ, 0xc0, !PT ;  /* 0xfffffffe04047812 */ /* 0x000fe400078ec0ff */
[----:B------:R-:W-:Y:S01]  /*2080*/  LOP3.LUT R5, R10, 0xfffffff8, RZ, 0xc0, !PT ;  /* 0xfffffff80a057812 */ /* 0x000fe200078ec0ff */
[----:B------:R-:W-:-:S04]  /*2090*/  DEPBAR.LE SB0, 0x1 ;  /* 0x000080400000791a */ /* 0x000fc80000000000 */
[----:B------:R-:W-:Y:S01]  /*20a0*/  LOP3.LUT R6, R2, 0x8, R6, 0xf8, !PT ;  /* 0x0000000802067812 */ /* 0x000fe200078ef806 */
[----:B------:R-:W-:Y:S01]  /*20b0*/  IMAD.IADD R3, R3, 0x1, -R4 ;  /* 0x0000000103037824 */ /* 0x000fe200078e0a04 */
[----:B------:R-:W-:Y:S01]  /*20c0*/  SHF.R.U32.HI R2, RZ, 0x3, R2 ;  /* 0x00000003ff027819 */ /* 0x000fe20000011602 */
[----:B------:R-:W-:Y:S01]  /*20d0*/  IMAD.IADD R4, R0, 0x1, -R5 ;  /* 0x0000000100047824 */ /* 0x000fe200078e0a05 */
[----:B------:R-:W-:Y:S02]  /*20e0*/  SEL R5, RZ, 0x4, P5 ;  /* 0x00000004ff057807 */ /* 0x000fe40002800000 */
[----:B------:R-:W-:Y:S01]  /*20f0*/  LOP3.LUT R0, R6, R2, RZ, 0x3c, !PT ;  /* 0x0000000206007212 */ /* 0x000fe200078e3cff */
[C---:B------:R-:W-:Y:S01]  /*2100*/  IMAD.SHL.U32 R2, R4.reuse, 0x40, RZ ;  /* 0x0000004004027824 */ /* 0x040fe200078e00ff */
[----:B------:R-:W-:Y:S01]  /*2110*/  SEL R6, RZ, 0x2, P2 ;  /* 0x00000002ff067807 */ /* 0x000fe20001000000 */
[----:B------:R-:W-:Y:S01]  /*2120*/  BAR.SYNC.DEFER_BLOCKING 0x0 ;  /* 0x0000000000007b1d */ /* 0x000fe20000010000 */
[----:B------:R-:W-:Y:S01]  /*2130*/  LOP3.LUT P1, RZ, R4, 0x4, RZ, 0xc0, !PT ;  /* 0x0000000404ff7812 */ /* 0x000fe2000782c0ff */
[C---:B------:R-:W-:Y:S01]  /*2140*/  IMAD R0, R3.reuse, 0x200, R0 ;  /* 0x0000020003007824 */ /* 0x040fe200078e0200 */
[----:B------:R-:W-:Y:S01]  /*2150*/  LOP3.LUT R2, R2, 0x1c0, RZ, 0xc0, !PT ;  /* 0x000001c002027812 */ /* 0x000fe200078ec0ff */
[----:B------:R-:W-:Y:S01]  /*2160*/  IMAD.SHL.U32 R3, R3, 0x8, RZ ;  /* 0x0000000803037824 */ /* 0x000fe200078e00ff */
[----:B------:R-:W-:Y:S01]  /*2170*/  IADD3 R5, R5, R6, R7 ;  /* 0x0000000605057210 */ /* 0x000fe20007ffe007 */
[----:B------:R-:W-:Y:S01]  /*2180*/  IMAD.SHL.U32 R135, R0, 0x2, RZ ;  /* 0x0000000200877824 */ /* 0x000fe200078e00ff */
[----:B------:R-:W-:-:S02]  /*2190*/  P2R R7, PR, RZ, 0x40 ;  /* 0x00000040ff077803 */ /* 0x000fc40000000000 */
[----:B------:R-:W-:Y:S02]  /*21a0*/  LOP3.LUT R3, R2, 0x8, R3, 0xf8, !PT ;  /* 0x0000000802037812 */ /* 0x000fe400078ef803 */
[----:B------:R-:W-:Y:S02]  /*21b0*/  SHF.R.U32.HI R2, RZ, 0x3, R2 ;  /* 0x00000003ff027819 */ /* 0x000fe40000011602 */
[----:B------:R-:W-:Y:S02]  /*21c0*/  IADD3 R0, R135, 0x10100, RZ ;  /* 0x0001010087007810 */ /* 0x000fe40007ffe0ff */
[----:B------:R-:W-:Y:S01]  /*21d0*/  LOP3.LUT R2, R3, R2, RZ, 0x3c, !PT ;  /* 0x0000000203027212 */ /* 0x000fe200078e3cff */
[----:B------:R-:W-:Y:S01]  /*21e0*/  IMAD.SHL.U32 R3, R10, 0x40, RZ ;  /* 0x000000400a037824 */ /* 0x000fe200078e00ff */
[----:B------:R-:W-:Y:S02]  /*21f0*/  IADD3 R242, R135, 0x10120, RZ ;  /* 0x0001012087f27810 */ /* 0x000fe40007ffe0ff */
[----:B------:R-:W-:-:S02]  /*2200*/  @P0 IADD3 R242, R0, -0x20, RZ ;  /* 0xffffffe000f20810 */ /* 0x000fc40007ffe0ff */
[----:B------:R-:W-:Y:S01]  /*2210*/  LOP3.LUT R3, R2, 0xfffffe00, R3, 0xf8, !PT ;  /* 0xfffffe0002037812 */ /* 0x000fe200078ef803 */
[----:B------:R-:W-:Y:S01]  /*2220*/  IMAD.MOV.U32 R2, RZ, RZ, 0x40 ;  /* 0x00000040ff027424 */ /* 0x000fe200078e00ff */
[----:B------:R-:W-:Y:S02]  /*2230*/  SEL R0, RZ, 0x8, P4 ;  /* 0x00000008ff007807 */ /* 0x000fe40002000000 */
[----:B------:R-:W-:Y:S01]  /*2240*/  LOP3.LUT P0, RZ, R4, 0x2, RZ, 0xc0, !PT ;  /* 0x0000000204ff7812 */ /* 0x000fe2000780c0ff */
[----:B------:R-:W-:Y:S01]  /*2250*/  IMAD.MOV.U32 R4, RZ, RZ, 0x10 ;  /* 0x00000010ff047424 */ /* 0x000fe200078e00ff */
[C---:B------:R-:W-:Y:S01]  /*2260*/  IADD3 R252, R242.reuse, 0x1000, RZ ;  /* 0x00001000f2fc7810 */ /* 0x040fe20007ffe0ff */
[----:B------:R-:W-:Y:S01]  /*2270*/  IMAD R220, R73, 0x400, R3 ;  /* 0x0000040049dc7824 */ /* 0x000fe200078e0203 */
[----:B------:R-:W-:Y:S01]  /*2280*/  IADD3 R251, R242, 0x1800, RZ ;  /* 0x00001800f2fb7810 */ /* 0x000fe20007ffe0ff */
[----:B------:R-:W-:Y:S01]  /*2290*/  IMAD.IADD R6, R0, 0x1, R5 ;  /* 0x0000000100067824 */ /* 0x000fe200078e0205 */
[----:B------:R-:W-:Y:S01]  /*22a0*/  SEL R4, R4, 0xfffffff0, !P0 ;  /* 0xfffffff004047807 */ /* 0x000fe20004000000 */
[----:B------:R-:W-:Y:S01]  /*22b0*/  IMAD.MOV.U32 R0, RZ, RZ, 0x20 ;  /* 0x00000020ff007424 */ /* 0x000fe200078e00ff */
[C---:B------:R-:W-:Y:S01]  /*22c0*/  LEA R228, R220.reuse, 0x100, 0x1 ;  /* 0x00000100dce47811 */ /* 0x040fe200078e08ff */
[----:B------:R-:W-:Y:S01]  /*22d0*/  IMAD.SHL.U32 R220, R220, 0x2, RZ ;  /* 0x00000002dcdc7824 */ /* 0x000fe200078e00ff */
[----:B------:R-:W-:-:S02]  /*22e0*/  IADD3 R5, R72, c[0x0][0x1d0], -R77 ;  /* 0x0000740048057a10 */ /* 0x000fc40007ffe84d */
[----:B------:R-:W-:Y:S01]  /*22f0*/  SEL R0, R0, 0xffffffe0, !P1 ;  /* 0xffffffe000007807 */ /* 0x000fe20004800000 */
[--C-:B------:R-:W-:Y:S01]  /*2300*/  IMAD R224, R4, 0x2, R228.reuse ;  /* 0x0000000204e07824 */ /* 0x100fe200078e02e4 */
[----:B------:R-:W-:Y:S01]  /*2310*/  LDSM.16.M88.4 R160, [R220+0x100] ;  /* 0x00010000dca0783b */ /* 0x000fe20000000200 */
[----:B------:R-:W-:Y:S02]  /*2320*/  LOP3.LUT P6, RZ, R6, 0x1, RZ, 0xc0, !PT ;  /* 0x0000000106ff7812 */ /* 0x000fe400078cc0ff */
[C---:B------:R-:W-:Y:S01]  /*2330*/  IMAD R228, R0.reuse, 0x2, R228 ;  /* 0x0000000200e47824 */ /* 0x040fe200078e02e4 */
[----:B------:R-:W-:Y:S01]  /*2340*/  LDSM.16.M88.4 R188, [R220+0x4100] ;  /* 0x00410000dcbc783b */ /* 0x000fe20000000200 */
[----:B------:R-:W-:Y:S01]  /*2350*/  IMAD R232, R0, 0x2, R224 ;  /* 0x0000000200e87824 */ /* 0x000fe200078e02e0 */
[----:B------:R-:W-:Y:S02]  /*2360*/  ISETP.LT.OR P0, PT, R5, 0x1, !P6 ;  /* 0x000000010500780c */ /* 0x000fe40007701670 */
[----:B------:R-:W-:Y:S01]  /*2370*/  LDSM.16.M88.4 R204, [R220+0x8100] ;  /* 0x00810000dccc783b */ /* 0x000fe20000000200 */
[----:B------:R-:W-:-:S02]  /*2380*/  LOP3.LUT P2, RZ, R6, 0x2, RZ, 0xc0, !PT ;  /* 0x0000000206ff7812 */ /* 0x000fc4000784c0ff */
[----:B------:R-:W-:Y:S01]  /*2390*/  LOP3.LUT P1, RZ, R6, 0x4, RZ, 0xc0, !PT ;  /* 0x0000000406ff7812 */ /* 0x000fe2000782c0ff */
[----:B------:R-:W-:Y:S01]  /*23a0*/  LDSM.16.M88.4 R164, [R224] ;  /* 0x00000000e0a4783b */ /* 0x000fe20000000200 */
[C---:B------:R-:W-:Y:S02]  /*23b0*/  IADD3 R250, R242.reuse, 0x2000, RZ ;  /* 0x00002000f2fa7810 */ /* 0x040fe40007ffe0ff */
[C---:B------:R-:W-:Y:S01]  /*23c0*/  IADD3 R249, R242.reuse, 0x2800, RZ ;  /* 0x00002800f2f97810 */ /* 0x040fe20007ffe0ff */
[----:B------:R-:W-:Y:S01]  /*23d0*/  LDSM.16.M88.4 R192, [R224+0x4000] ;  /* 0x00400000e0c0783b */ /* 0x000fe20000000200 */
[C---:B------:R-:W-:Y:S02]  /*23e0*/  IADD3 R248, R242.reuse, 0x3000, RZ ;  /* 0x00003000f2f87810 */ /* 0x040fe40007ffe0ff */
[C---:B------:R-:W-:Y:S01]  /*23f0*/  IADD3 R247, R242.reuse, 0x3800, RZ ;  /* 0x00003800f2f77810 */ /* 0x040fe20007ffe0ff */
[----:B------:R-:W-:Y:S01]  /*2400*/  LDSM.16.M88.4 R208, [R224+0x8000] ;  /* 0x00800000e0d0783b */ /* 0x000fe20000000200 */
[----:B------:R-:W-:-:S02]  /*2410*/  IADD3 R246, R242, 0x4000, RZ ;  /* 0x00004000f2f67810 */ /* 0x000fc40007ffe0ff */
[C---:B------:R-:W-:Y:S01]  /*2420*/  IADD3 R245, R242.reuse, 0x4800, RZ ;  /* 0x00004800f2f57810 */ /* 0x040fe20007ffe0ff */
[----:B------:R-:W-:Y:S01]  /*2430*/  LDSM.16.M88.4 R180, [R228] ;  /* 0x00000000e4b4783b */ /* 0x000fe20000000200 */
[C---:B------:R-:W-:Y:S02]  /*2440*/  IADD3 R244, R242.reuse, 0x5000, RZ ;  /* 0x00005000f2f47810 */ /* 0x040fe40007ffe0ff */
[----:B------:R-:W-:Y:S01]  /*2450*/  IADD3 R243, R242, 0x5800, RZ ;  /* 0x00005800f2f37810 */ /* 0x000fe20007ffe0ff */
        /* <DEDUP_REMOVED lines=12> */
[----:B-----5:R-:W1:Y:S04]  /*2520*/  LDSM.16.M88.4 R8, [R135+0x10100] ;  /* 0x010100008708783b */ /* 0x020e680000000200 */
[----:B------:R-:W2:Y:S04]  /*2530*/  LDSM.16.M88.4 R24, [R135+0x10900] ;  /* 0x010900008718783b */ /* 0x000ea80000000200 */
[----:B------:R-:W3:Y:S04]  /*2540*/  LDSM.16.M88.4 R28, [R135+0x11100] ;  /* 0x01110000871c783b */ /* 0x000ee80000000200 */
[----:B------:R-:W4:Y:S04]  /*2550*/  LDSM.16.M88.4 R44, [R242] ;  /* 0x00000000f22c783b */ /* 0x000f280000000200 */
[----:B------:R-:W5:Y:S04]  /*2560*/  LDSM.16.M88.4 R48, [R242+0x800] ;  /* 0x00080000f230783b */ /* 0x000f680000000200 */
[----:B------:R-:W3:Y:S04]  /*2570*/  LDSM.16.M88.4 R56, [R242+0x1000] ;  /* 0x00100000f238783b */ /* 0x000ee80000000200 */
[----:B------:R-:W-:Y:S01]  /*2580*/  @!PT LDS RZ, [RZ] ;  /* 0x00000000fffff984 */ /* 0x000fe20000000800 */
[----:B------:R-:W-:Y:S01]  /*2590*/  @!PT LDS RZ, [RZ] ;  /* 0x00000000fffff984 */ /* 0x000fe20000000800 */
[----:B------:R-:W-:Y:S01]  /*25a0*/  @!PT LDS RZ, [RZ] ;  /* 0x00000000fffff984 */ /* 0x000fe20000000800 */
[----:B------:R3:W-:Y:S01]  /*25b0*/  LDGSTS.E.BYPASS.LTC128B.128 [R76+0x100], [R12.64], !P0 ;  /* 0x001000000c4c7fae */ /* 0x0007e2000c101d50 */
[----:B------:R-:W-:-:S04]  /*25c0*/  LOP3.LUT P0, RZ, R21, 0x4, RZ, 0xc0, !PT ;  /* 0x0000000415ff7812 */ /* 0x000fc8000780c0ff */
[----:B------:R-:W-:Y:S02]  /*25d0*/  SEL R2, R2, 0xffffffc0, !P0 ;  /* 0xffffffc002027807 */ /* 0x000fe40004000000 */
[----:B------:R-:W-:-:S03]  /*25e0*/  ISETP.LT.OR P0, PT, R5, 0x1, !P2 ;  /* 0x000000010500780c */ /* 0x000fc60005701670 */
[--C-:B------:R-:W-:Y:S02]  /*25f0*/  IMAD.IADD R241, R135, 0x1, R2.reuse ;  /* 0x0000000187f17824 */ /* 0x100fe400078e0202 */
[----:B------:R-:W-:Y:S01]  /*2600*/  IMAD.IADD R238, R242, 0x1, R2 ;  /* 0x00000001f2ee7824 */ /* 0x000fe200078e0202 */
[C---:B-1----:R-:W-:Y:S07]  /*2610*/  HMMA.16816.F32 R20, R160.reuse, R10, RZ ;  /* 0x0000000aa014723c */ /* 0x042fee00000018ff */
[----:B------:R1:W-:Y:S01]  /*2620*/  LDGSTS.E.BYPASS.LTC128B.128 [R76+0x1900], [R12.64+0x80], !P0 ;  /* 0x019000800c4c7fae */ /* 0x0003e2000c101d50 */
[----:B------:R-:W-:Y:S01]  /*2630*/  ISETP.LT.OR P0, PT, R5, 0x1, !P1 ;  /* 0x000000010500780c */ /* 0x000fe20004f01670 */
[C---:B--2---:R-:W-:Y:S08]  /*2640*/  HMMA.16816.F32 R32, R160.reuse, R24, RZ ;  /* 0x00000018a020723c */ /* 0x044ff000000018ff */
[----:B------:R-:W-:Y:S04]  /*2650*/  HMMA.16816.F32 R36, R160, R26, RZ ;  /* 0x0000001aa024723c */ /* 0x000fe800000018ff */
[----:B------:R1:W-:Y:S01]  /*2660*/  LDGSTS.E.BYPASS.LTC128B.128 [R76+0x3100], [R12.64+0x100], !P0 ;  /* 0x031001000c4c7fae */ /* 0x0003e2000c101d50 */
[----:B------:R-:W-:-:S04]  /*2670*/  LOP3.LUT P0, RZ, R6, 0x8, RZ, 0xc0, !PT ;  /* 0x0000000806ff7812 */ /* 0x000fc8000780c0ff */
[----:B------:R-:W-:Y:S01]  /*2680*/  ISETP.LT.OR P3, PT, R5, 0x1, !P0 ;  /* 0x000000010500780c */ /* 0x000fe20004761670 */
[----:B---3--:R-:W-:Y:S08]  /*2690*/  HMMA.16816.F32 R40, R160, R28, RZ ;  /* 0x0000001ca028723c */ /* 0x008ff000000018ff */
[----:B----4-:R-:W-:Y:S04]  /*26a0*/  HMMA.16816.F32 R20, R164, R46, R20 ;  /* 0x0000002ea414723c */ /* 0x010fe80000001814 */
[----:B------:R1:W-:Y:S01]  /*26b0*/  LDGSTS.E.BYPASS.LTC128B.128 [R76+0x4900], [R12.64+0x180], !P3 ;  /* 0x049001800c4c7fae */ /* 0x0003e2000d901d50 */
[----:B------:R-:W-:-:S03]  /*26c0*/  ISETP.NE.AND P3, PT, R16, RZ, PT ;  /* 0x000000ff1000720c */ /* 0x000fc60003f65270 */
[C---:B------:R-:W-:Y:S08]  /*26d0*/  HMMA.16816.F32 R16, R160.reuse, R8, RZ ;  /* 0x00000008a010723c */ /* 0x040ff000000018ff */
[----:B------:R-:W-:Y:S02]  /*26e0*/  HMMA.16816.F32 R8, R160, R30, RZ ;  /* 0x0000001ea008723c */ /* 0x000fe400000018ff */
[----:B------:R-:W-:-:S02]  /*26f0*/  @!P3 ISETP.LT.OR P6, PT, R5, 0x21, !P6 ;  /* 0x000000210500b80c */ /* 0x000fc400077c1670 */
[C---:B------:R-:W-:Y:S02]  /*2700*/  @!P3 ISETP.LT.OR P2, PT, R5.reuse, 0x21, !P2 ;  /* 0x000000210500b80c */ /* 0x040fe40005741670 */
[C---:B------:R-:W-:Y:S02]  /*2710*/  @!P3 ISETP.LT.OR P1, PT, R5.reuse, 0x21, !P1 ;  /* 0x000000210500b80c */ /* 0x040fe40004f21670 */
[----:B------:R-:W-:Y:S01]  /*2720*/  @!P3 ISETP.LT.OR P0, PT, R5, 0x21, !P0 ;  /* 0x000000210500b80c */ /* 0x000fe20004701670 */
[----:B-----5:R-:W-:Y:S01]  /*2730*/  HMMA.16816.F32 R24, R164, R48, R32 ;  /* 0x00000030a418723c */ /* 0x020fe20000001820 */
[----:B------:R-:W-:-:S05]  /*2740*/  IADD3 R5, R242, 0x800, RZ ;  /* 0x00000800f2057810 */ /* 0x000fca0007ffe0ff */
[----:B------:R1:W-:Y:S01]  /*2750*/  @!P3 LDGSTS.E.BYPASS.LTC128B.128 [R76+0x1100], [R14.64], !P6 ;  /* 0x011000000e4cbfae */ /* 0x0003e2000f101d50 */
[----:B------:R-:W-:Y:S01]  /*2760*/  ISETP.NE.AND P6, PT, R7, RZ, PT ;  /* 0x000000ff0700720c */ /* 0x000fe20003fc5270 */
[C---:B------:R-:W-:Y:S02]  /*2770*/  HMMA.16816.F32 R16, R164.reuse, R44, R16 ;  /* 0x0000002ca410723c */ /* 0x040fe40000001810 */
[----:B------:R1:W-:Y:S04]  /*2780*/  @!P3 LDGSTS.E.BYPASS.LTC128B.128 [R76+0x2900], [R14.64+0x80], !P2 ;  /* 0x029000800e4cbfae */ /* 0x0003e8000d101d50 */
[----:B------:R1:W-:Y:S02]  /*2790*/  @!P3 LDGSTS.E.BYPASS.LTC128B.128 [R76+0x4100], [R14.64+0x100], !P1 ;  /* 0x041001000e4cbfae */ /* 0x0003e4000c901d50 */
[----:B------:R-:W-:Y:S02]  /*27a0*/  HMMA.16816.F32 R28, R164, R50, R36 ;  /* 0x00000032a41c723c */ /* 0x000fe40000001824 */
[----:B------:R1:W-:Y:S01]  /*27b0*/  @!P3 LDGSTS.E.BYPASS.LTC128B.128 [R76+0x5900], [R14.64+0x180], !P0 ;  /* 0x059001800e4cbfae */ /* 0x0003e2000c101d50 */
[----:B------:R-:W-:-:S03]  /*27c0*/  PLOP3.LUT P0, PT, PT, PT, UP0, 0x40, 0x0 ;  /* 0x000000000000781c */ /* 0x000fc60003f0e808 */
[----:B------:R-:W2:Y:S02]  /*27d0*/  LDSM.16.M88.4 R52, [R241+0x10100] ;  /* 0x01010000f134783b */ /* 0x000ea40000000200 */
[C---:B------:R-:W-:Y:S02]  /*27e0*/  HMMA.16816.F32 R32, R164.reuse, R56, R40 ;  /* 0x00000038a420723c */ /* 0x040fe40000001828 */
[----:B------:R-:W3:Y:S04]  /*27f0*/  LDSM.16.M88.4 R60, [R241+0x10900] ;  /* 0x01090000f13c783b */ /* 0x000ee80000000200 */
[----:B------:R-:W4:Y:S02]  /*2800*/  LDSM.16.M88.4 R64, [R241+0x11100] ;  /* 0x01110000f140783b */ /* 0x000f240000000200 */
[----:B------:R-:W-:Y:S02]  /*2810*/  HMMA.16816.F32 R8, R164, R58, R8 ;  /* 0x0000003aa408723c */ /* 0x000fe40000001808 */
[----:B------:R-:W-:Y:S04]  /*2820*/  LDSM.16.M88.4 R40, [R238+0x800] ;  /* 0x00080000ee28783b */ /* 0x000fe80000000200 */
[----:B------:R-:W-:Y:S04]  /*2830*/  LDSM.16.M88.4 R56, [R238+0x1000] ;  /* 0x00100000ee38783b */ /* 0x000fe80000000200 */
[----:B------:R-:W-:Y:S04]  /*2840*/  LDSM.16.M88.4 R36, [R135+0x11900] ;  /* 0x011900008724783b */ /* 0x000fe80000000200 */
[----:B-1----:R-:W1:Y:S04]  /*2850*/  LDSM.16.M88.4 R12, [R238] ;  /* 0x00000000ee0c783b */ /* 0x002e680000000200 */
[----:B------:R-:W5:Y:S04]  /*2860*/  LDSM.16.M88.4 R48, [R135+0x12100] ;  /* 0x012100008730783b */ /* 0x000f680000000200 */
[----:B------:R-:W-:Y:S04]  /*2870*/  LDSM.16.M88.4 R44, [R242+0x2000] ;  /* 0x00200000f22c783b */ /* 0x000fe80000000200 */
[----:B------:R-:W-:Y:S01]  /*2880*/  LDSM.16.M88.4 R68, [R241+0x14900] ;  /* 0x01490000f144783b */ /* 0x000fe20000000200 */
[C---:B--2---:R-:W-:Y:S03]  /*2890*/  HMMA.16816.F32 R16, R180.reuse, R52, R16 ;  /* 0x00000034b410723c */ /* 0x044fe60000001810 */
[----:B------:R-:W0:Y:S04]  /*28a0*/  LDGDEPBAR ;  /* 0x00000000000079af */ /* 0x000e280000000000 */
[----:B------:R-:W-:Y:S01]  /*28b0*/  STL [R1], R5 ;  /* 0x0000000501007387 */ /* 0x000fe20000100800 */
[C---:B------:R-:W-:Y:S03]  /*28c0*/  HMMA.16816.F32 R20, R180.reuse, R54, R20 ;  /* 0x00000036b414723c */ /* 0x040fe60000001814 */
[----:B------:R-:W-:Y:S05]  /*28d0*/  LDSM.16.M88.4 R52, [R242+0x2800] ;  /* 0x00280000f234783b */ /* 0x000fea0000000200 */
[C---:B---3--:R-:W-:Y:S08]  /*28e0*/  HMMA.16816.F32 R24, R180.reuse, R60, R24 ;  /* 0x0000003cb418723c */ /* 0x048ff00000001818 */
[C---:B------:R-:W-:Y:S01]  /*28f0*/  HMMA.16816.F32 R28, R180.reuse, R62, R28 ;  /* 0x0000003eb41c723c */ /* 0x040fe2000000181c */
[----:B------:R-:W2:Y:S07]  /*2900*/  LDSM.16.M88.4 R60, [R135+0x12900] ;  /* 0x01290000873c783b */ /* 0x000eae0000000200 */
[C---:B----4-:R-:W-:Y:S08]  /*2910*/  HMMA.16816.F32 R32, R180.reuse, R64, R32 ;  /* 0x00000040b420723c */ /* 0x050ff00000001820 */
[----:B------:R-:W-:Y:S01]  /*2920*/  HMMA.16816.F32 R8, R180, R66, R8 ;  /* 0x00000042b408723c */ /* 0x000fe20000001808 */
[----:B------:R-:W-:Y:S07]  /*2930*/  LDSM.16.M88.4 R64, [R135+0x14100] ;  /* 0x014100008740783b */ /* 0x000fee0000000200 */
[C---:B-1----:R-:W-:Y:S08]  /*2940*/  HMMA.16816.F32 R16, R184.reuse, R12, R16 ;  /* 0x0000000cb810723c */ /* 0x042ff00000001810 */
[C---:B------:R-:W-:Y:S01]  /*2950*/  HMMA.16816.F32 R20, R184.reuse, R14, R20 ;  /* 0x0000000eb814723c */ /* 0x040fe20000001814 */
[----:B------:R-:W1:Y:S07]  /*2960*/  LDSM.16.M88.4 R12, [R242+0x1800] ;  /* 0x00180000f20c783b */ /* 0x000e6e0000000200 */
[C---:B------:R-:W-:Y:S08]  /*2970*/  HMMA.16816.F32 R24, R184.reuse, R40, R24 ;  /* 0x00000028b818723c */ /* 0x040ff00000001818 */
[C---:B------:R-:W-:Y:S01]  /*2980*/  HMMA.16816.F32 R28, R184.reuse, R42, R28 ;  /* 0x0000002ab81c723c */ /* 0x040fe2000000181c */
[----:B------:R-:W3:Y:S07]  /*2990*/  LDSM.16.M88.4 R40, [R241+0x11900] ;  /* 0x01190000f128783b */ /* 0x000eee0000000200 */
[C---:B------:R-:W-:Y:S08]  /*29a0*/  HMMA.16816.F32 R32, R184.reuse, R56, R32 ;  /* 0x00000038b820723c */ /* 0x040ff00000001820 */
[----:B------:R-:W-:Y:S01]  /*29b0*/  HMMA.16816.F32 R8, R184, R58, R8 ;  /* 0x0000003ab808723c */ /* 0x000fe20000001808 */
[----:B------:R-:W-:Y:S07]  /*29c0*/  LDSM.16.M88.4 R56, [R238+0x2800] ;  /* 0x00280000ee38783b */ /* 0x000fee0000000200 */
[C---:B------:R-:W-:Y:S08]  /*29d0*/  HMMA.16816.F32 R16, R188.reuse, R36, R16 ;  /* 0x00000024bc10723c */ /* 0x040ff00000001810 */
[C---:B------:R-:W-:Y:S01]  /*29e0*/  HMMA.16816.F32 R20, R188.reuse, R38, R20 ;  /* 0x00000026bc14723c */ /* 0x040fe20000001814 */
[----:B------:R-:W-:Y:S07]  /*29f0*/  LDSM.16.M88.4 R36, [R238+0x1800] ;  /* 0x00180000ee24783b */ /* 0x000fee0000000200 */
[C---:B-----5:R-:W-:Y:S08]  /*2a00*/  HMMA.16816.F32 R24, R188.reuse, R48, R24 ;  /* 0x00000030bc18723c */ /* 0x060ff00000001818 */
[C---:B------:R-:W-:Y:S01]  /*2a10*/  HMMA.16816.F32 R28, R188.reuse, R50, R28 ;  /* 0x00000032bc1c723c */ /* 0x040fe2000000181c */
[----:B------:R-:W4:Y:S07]  /*2a20*/  LDSM.16.M88.4 R48, [R241+0x12100] ;  /* 0x01210000f130783b */ /* 0x000f2e0000000200 */
[C---:B--2---:R-:W-:Y:S08]  /*2a30*/  HMMA.16816.F32 R32, R188.reuse, R60, R32 ;  /* 0x0000003cbc20723c */ /* 0x044ff00000001820 */
[----:B------:R-:W-:Y:S01]  /*2a40*/  HMMA.16816.F32 R8, R188, R62, R8 ;  /* 0x0000003ebc08723c */ /* 0x000fe20000001808 */
[----:B------:R-:W2:Y:S07]  /*2a50*/  LDSM.16.M88.4 R60, [R241+0x12900] ;  /* 0x01290000f13c783b */ /* 0x000eae0000000200 */
[C---:B-1----:R-:W-:Y:S08]  /*2a60*/  HMMA.16816.F32 R16, R192.reuse, R12, R16 ;  /* 0x0000000cc010723c */ /* 0x042ff00000001810 */
[C---:B------:R-:W-:Y:S08]  /*2a70*/  HMMA.16816.F32 R20, R192.reuse, R14, R20 ;  /* 0x0000000ec014723c */ /* 0x040ff00000001814 */
[C---:B------:R-:W-:Y:S08]  /*2a80*/  HMMA.16816.F32 R24, R192.reuse, R44, R24 ;  /* 0x0000002cc018723c */ /* 0x040ff00000001818 */
[C---:B------:R-:W-:Y:S01]  /*2a90*/  HMMA.16816.F32 R28, R192.reuse, R46, R28 ;  /* 0x0000002ec01c723c */ /* 0x040fe2000000181c */
[----:B------:R-:W1:Y:S07]  /*2aa0*/  LDSM.16.M88.4 R44, [R238+0x2000] ;  /* 0x00200000ee2c783b */ /* 0x000e6e0000000200 */
[C---:B------:R-:W-:Y:S08]  /*2ab0*/  HMMA.16816.F32 R32, R192.reuse, R52, R32 ;  /* 0x00000034c020723c */ /* 0x040ff00000001820 */
[----:B------:R-:W-:Y:S01]  /*2ac0*/  HMMA.16816.F32 R12, R192, R54, R8 ;  /* 0x00000036c00c723c */ /* 0x000fe20000001808 */
[----:B------:R-:W-:Y:S07]  /*2ad0*/  LDSM.16.M88.4 R52, [R135+0x13900] ;  /* 0x013900008734783b */ /* 0x000fee0000000200 */
[C---:B---3--:R-:W-:Y:S08]  /*2ae0*/  HMMA.16816.F32 R8, R196.reuse, R40, R16 ;  /* 0x00000028c408723c */ /* 0x048ff00000001810 */
[C---:B------:R-:W-:Y:S01]  /*2af0*/  HMMA.16816.F32 R20, R196.reuse, R42, R20 ;  /* 0x0000002ac414723c */ /* 0x040fe20000001814 */
[----:B------:R-:W3:Y:S07]  /*2b00*/  LDSM.16.M88.4 R40, [R135+0x13100] ;  /* 0x013100008728783b */ /* 0x000eee0000000200 */
[C---:B----4-:R-:W-:Y:S08]  /*2b10*/  HMMA.16816.F32 R24, R196.reuse, R48, R24 ;  /* 0x00000030c418723c */ /* 0x050ff00000001818 */
[C---:B------:R-:W-:Y:S01]  /*2b20*/  HMMA.16816.F32 R28, R196.reuse, R50, R28 ;  /* 0x00000032c41c723c */ /* 0x040fe2000000181c */
[----:B------:R-:W-:Y:S07]  /*2b30*/  LDSM.16.M88.4 R48, [R242+0x3800] ;  /* 0x00380000f230783b */ /* 0x000fee0000000200 */
[C---:B--2---:R-:W-:Y:S08]  /*2b40*/  HMMA.16816.F32 R32, R196.reuse, R60, R32 ;  /* 0x0000003cc420723c */ /* 0x044ff00000001820 */
[----:B------:R-:W-:Y:S01]  /*2b50*/  HMMA.16816.F32 R16, R196, R62, R12 ;  /* 0x0000003ec410723c */ /* 0x000fe2000000180c */
[----:B------:R-:W-:Y:S07]  /*2b60*/  LDSM.16.M88.4 R60, [R242+0x4000] ;  /* 0x00400000f23c783b */ /* 0x000fee0000000200 */
[C---:B------:R-:W-:Y:S08]  /*2b70*/  HMMA.16816.F32 R12, R200.reuse, R36, R8 ;  /* 0x00000024c80c723c */ /* 0x040ff00000001808 */
[C---:B------:R-:W-:Y:S01]  /*2b80*/  HMMA.16816.F32 R8, R200.reuse, R38, R20 ;  /* 0x00000026c808723c */ /* 0x040fe20000001814 */
[----:B------:R-:W2:Y:S07]  /*2b90*/  LDSM.16.M88.4 R36, [R242+0x3000] ;  /* 0x00300000f224783b */ /* 0x000eae0000000200 */
[C---:B-1----:R-:W-:Y:S08]  /*2ba0*/  HMMA.16816.F32 R24, R200.reuse, R44, R24 ;  /* 0x0000002cc818723c */ /* 0x042ff00000001818 */
[C---:B------:R-:W-:Y:S01]  /*2bb0*/  HMMA.16816.F32 R28, R200.reuse, R46, R28 ;  /* 0x0000002ec81c723c */ /* 0x040fe2000000181c */
[----:B------:R-:W1:Y:S07]  /*2bc0*/  LDSM.16.M88.4 R44, [R241+0x13100] ;  /* 0x01310000f12c783b */ /* 0x000e6e0000000200 */
[C---:B------:R-:W-:Y:S08]  /*2bd0*/  HMMA.16816.F32 R32, R200.reuse, R56, R32 ;  /* 0x00000038c820723c */ /* 0x040ff00000001820 */
[----:B------:R-:W-:Y:S01]  /*2be0*/  HMMA.16816.F32 R20, R200, R58, R16 ;  /* 0x0000003ac814723c */ /* 0x000fe20000001810 */
[----:B------:R-:W4:Y:S07]  /*2bf0*/  LDSM.16.M88.4 R56, [R241+0x13900] ;  /* 0x01390000f138783b */ /* 0x000f2e0000000200 */
[C---:B---3--:R-:W-:Y:S08]  /*2c00*/  HMMA.16816.F32 R16, R204.reuse, R40, R12 ;  /* 0x00000028cc10723c */ /* 0x048ff0000000180c */
[C---:B------:R-:W-:Y:S01]  /*2c10*/  HMMA.16816.F32 R12, R204.reuse, R42, R8 ;  /* 0x0000002acc0c723c */ /* 0x040fe20000001808 */
[----:B------:R-:W-:Y:S07]  /*2c20*/  LDSM.16.M88.4 R40, [R238+0x3000] ;  /* 0x00300000ee28783b */ /* 0x000fee0000000200 */
[C---:B------:R-:W-:Y:S08]  /*2c30*/  HMMA.16816.F32 R8, R204.reuse, R52, R24 ;  /* 0x00000034cc08723c */ /* 0x040ff00000001818 */
[C---:B------:R-:W-:Y:S01]  /*2c40*/  HMMA.16816.F32 R28, R204.reuse, R54, R28 ;  /* 0x00000036cc1c723c */ /* 0x040fe2000000181c */
[----:B------:R-:W-:Y:S07]  /*2c50*/  LDSM.16.M88.4 R52, [R238+0x3800] ;  /* 0x00380000ee34783b */ /* 0x000fee0000000200 */
[C---:B------:R-:W-:Y:S08]  /*2c60*/  HMMA.16816.F32 R32, R204.reuse, R64, R32 ;  /* 0x00000040cc20723c */ /* 0x040ff00000001820 */
[----:B------:R-:W-:Y:S01]  /*2c70*/  HMMA.16816.F32 R24, R204, R66, R20 ;  /* 0x00000042cc18723c */ /* 0x000fe20000001814 */
[----:B------:R-:W-:Y:S07]  /*2c80*/  LDSM.16.M88.4 R64, [R135+0x14900] ;  /* 0x014900008740783b */ /* 0x000fee0000000200 */
[C---:B--2---:R-:W-:Y:S08]  /*2c90*/  HMMA.16816.F32 R20, R208.reuse, R36, R16 ;  /* 0x00000024d014723c */ /* 0x044ff00000001810 */
[C---:B------:R-:W-:Y:S01]  /*2ca0*/  HMMA.16816.F32 R16, R208.reuse, R38, R12 ;  /* 0x00000026d010723c */ /* 0x040fe2000000180c */
[----:B------:R-:W2:Y:S07]  /*2cb0*/  LDSM.16.M88.4 R36, [R241+0x14100] ;  /* 0x01410000f124783b */ /* 0x000eae0000000200 */
[C---:B------:R-:W-:Y:S08]  /*2cc0*/  HMMA.16816.F32 R12, R208.reuse, R48, R8 ;  /* 0x00000030d00c723c */ /* 0x040ff00000001808 */
[C---:B------:R-:W-:Y:S01]  /*2cd0*/  HMMA.16816.F32 R8, R208.reuse, R50, R28 ;  /* 0x00000032d008723c */ /* 0x040fe2000000181c */
[----:B------:R-:W-:Y:S07]  /*2ce0*/  LDSM.16.M88.4 R48, [R242+0x4800] ;  /* 0x00480000f230783b */ /* 0x000fee0000000200 */
[----:B------:R-:W-:Y:S08]  /*2cf0*/  HMMA.16816.F32 R32, R208, R60, R32 ;  /* 0x0000003cd020723c */ /* 0x000ff00000001820 */
[----:B-1----:R-:W-:Y:S08]  /*2d00*/  HMMA.16816.F32 R28, R212, R44, R20 ;  /* 0x0000002cd41c723c */ /* 0x002ff00000001814 */
[----:B------:R-:W-:Y:S01]  /*2d10*/  HMMA.16816.F32 R24, R208, R62, R24 ;  /* 0x0000003ed018723c */ /* 0x000fe20000001818 */
[----:B------:R-:W1:Y:S07]  /*2d20*/  LDSM.16.M88.4 R60, [R238+0x4000] ;  /* 0x00400000ee3c783b */ /* 0x000e6e0000000200 */
[C---:B------:R-:W-:Y:S01]  /*2d30*/  HMMA.16816.F32 R20, R212.reuse, R46, R16 ;  /* 0x0000002ed414723c */ /* 0x040fe20000001810 */
[----:B------:R-:W3:Y:S07]  /*2d40*/  LDSM.16.M88.4 R44, [R135+0x15100] ;  /* 0x01510000872c783b */ /* 0x000eee0000000200 */
[C---:B----4-:R-:W-:Y:S08]  /*2d50*/  HMMA.16816.F32 R16, R212.reuse, R56, R12 ;  /* 0x00000038d410723c */ /* 0x050ff0000000180c */
[C---:B------:R-:W-:Y:S01]  /*2d60*/  HMMA.16816.F32 R12, R212.reuse, R58, R8 ;  /* 0x0000003ad40c723c */ /* 0x040fe20000001808 */
[----:B------:R-:W-:Y:S07]  /*2d70*/  LDSM.16.M88.4 R56, [R242+0x5000] ;  /* 0x00500000f238783b */ /* 0x000fee0000000200 */
[----:B--2---:R-:W-:Y:S08]  /*2d80*/  HMMA.16816.F32 R8, R212, R36, R32 ;  /* 0x00000024d408723c */ /* 0x004ff00000001820 */
[----:B------:R-:W-:Y:S08]  /*2d90*/  HMMA.16816.F32 R28, R216, R40, R28 ;  /* 0x00000028d81c723c */ /* 0x000ff0000000181c */
[----:B------:R-:W-:Y:S08]  /*2da0*/  HMMA.16816.F32 R36, R212, R38, R24 ;  /* 0x00000026d424723c */ /* 0x000ff00000001818 */
[C---:B------:R-:W-:Y:S01]  /*2db0*/  HMMA.16816.F32 R32, R216.reuse, R42, R20 ;  /* 0x0000002ad820723c */ /* 0x040fe20000001814 */
[----:B------:R-:W2:Y:S07]  /*2dc0*/  LDSM.16.M88.4 R40, [R135+0x15900] ;  /* 0x015900008728783b */ /* 0x000eae0000000200 */
[C---:B------:R-:W-:Y:S08]  /*2dd0*/  HMMA.16816.F32 R24, R216.reuse, R52, R16 ;  /* 0x00000034d818723c */ /* 0x040ff00000001810 */
[----:B-1----:R-:W-:Y:S08]  /*2de0*/  HMMA.16816.F32 R16, R216, R60, R8 ;  /* 0x0000003cd810723c */ /* 0x002ff00000001808 */
[----:B------:R-:W-:Y:S08]  /*2df0*/  HMMA.16816.F32 R8, R220, R64, R28 ;  /* 0x00000040dc08723c */ /* 0x000ff0000000181c */
[C---:B------:R-:W-:Y:S01]  /*2e00*/  HMMA.16816.F32 R20, R216.reuse, R54, R12 ;  /* 0x00000036d814723c */ /* 0x040fe2000000180c */
[----:B------:R-:W-:Y:S07]  /*2e10*/  LDSM.16.M88.4 R52, [R241+0x15900] ;  /* 0x01590000f134783b */ /* 0x000fee0000000200 */
[----:B------:R-:W-:Y:S01]  /*2e20*/  HMMA.16816.F32 R12, R216, R62, R36 ;  /* 0x0000003ed80c723c */ /* 0x000fe20000001824 */
[----:B------:R-:W1:Y:S04]  /*2e30*/  LDSM.16.M88.4 R36, [R242+0x5800] ;  /* 0x00580000f224783b */ /* 0x000e680000000200 */
[----:B------:R-:W-:Y:S03]  /*2e40*/  LDSM.16.M88.4 R60, [R241+0x15100] ;  /* 0x01510000f13c783b */ /* 0x000fe60000000200 */
[----:B------:R-:W-:Y:S01]  /*2e50*/  HMMA.16816.F32 R32, R220, R66, R32 ;  /* 0x00000042dc20723c */ /* 0x000fe20000001820 */
[----:B------:R-:W4:Y:S07]  /*2e60*/  LDSM.16.M88.4 R64, [R238+0x4800] ;  /* 0x00480000ee40783b */ /* 0x000f2e0000000200 */
[----:B------:R-:W-:Y:S08]  /*2e70*/  HMMA.16816.F32 R8, R224, R48, R8 ;  /* 0x00000030e008723c */ /* 0x000ff00000001808 */
[C---:B---3--:R-:W-:Y:S08]  /*2e80*/  HMMA.16816.F32 R28, R220.reuse, R44, R24 ;  /* 0x0000002cdc1c723c */ /* 0x048ff00000001818 */
[C---:B------:R-:W-:Y:S08]  /*2e90*/  HMMA.16816.F32 R44, R220.reuse, R46, R20 ;  /* 0x0000002edc2c723c */ /* 0x040ff00000001814 */
[C---:B--2---:R-:W-:Y:S08]  /*2ea0*/  HMMA.16816.F32 R24, R220.reuse, R40, R16 ;  /* 0x00000028dc18723c */ /* 0x044ff00000001810 */
[----:B------:R-:W-:Y:S08]  /*2eb0*/  HMMA.16816.F32 R20, R220, R42, R12 ;  /* 0x0000002adc14723c */ /* 0x000ff0000000180c */
[----:B------:R-:W-:Y:S01]  /*2ec0*/  HMMA.16816.F32 R16, R224, R50, R32 ;  /* 0x00000032e010723c */ /* 0x000fe20000001820 */
[----:B------:R-:W2:Y:S07]  /*2ed0*/  LDSM.16.M88.4 R48, [R238+0x5000] ;  /* 0x00500000ee30783b */ /* 0x000eae0000000200 */
[----:B------:R-:W-:Y:S08]  /*2ee0*/  HMMA.16816.F32 R8, R228, R68, R8 ;  /* 0x00000044e408723c */ /* 0x000ff00000001808 */
[----:B------:R-:W-:Y:S01]  /*2ef0*/  HMMA.16816.F32 R12, R224, R56, R28 ;  /* 0x00000038e00c723c */ /* 0x000fe2000000181c */
[----:B------:R-:W3:Y:S01]  /*2f00*/  LDSM.16.M88.4 R28, [R238+0x5800] ;  /* 0x00580000ee1c783b */ /* 0x000ee20000000200 */
[----:B------:R-:W-:-:S06]  /*2f10*/  DEPBAR.LE SB0, 0x0 ;  /* 0x000080000000791a */ /* 0x000fcc0000000000 */
[C---:B-1----:R-:W-:Y:S08]  /*2f20*/  HMMA.16816.F32 R40, R224.reuse, R36, R24 ;  /* 0x00000024e028723c */ /* 0x042ff00000001818 */
[----:B------:R-:W-:Y:S08]  /*2f30*/  HMMA.16816.F32 R36, R224, R38, R20 ;  /* 0x00000026e024723c */ /* 0x000ff00000001814 */
[----:B------:R-:W-:Y:S08]  /*2f40*/  HMMA.16816.F32 R32, R228, R70, R16 ;  /* 0x00000046e420723c */ /* 0x000ff00000001810 */
[----:B------:R-:W-:Y:S08]  /*2f50*/  HMMA.16816.F32 R44, R224, R58, R44 ;  /* 0x0000003ae02c723c */ /* 0x000ff0000000182c */
[----:B----4-:R-:W-:Y:S08]  /*2f60*/  HMMA.16816.F32 R8, R232, R64, R8 ;  /* 0x00000040e808723c */ /* 0x010ff00000001808 */
[C---:B------:R-:W-:Y:S08]  /*2f70*/  HMMA.16816.F32 R24, R228.reuse, R60, R12 ;  /* 0x0000003ce418723c */ /* 0x040ff0000000180c */
[----:B------:R-:W-:Y:S08]  /*2f80*/  HMMA.16816.F32 R12, R228, R54, R36 ;  /* 0x00000036e40c723c */ /* 0x000ff00000001824 */
[----:B------:R-:W-:Y:S01]  /*2f90*/  HMMA.16816.F32 R36, R232, R66, R32 ;  /* 0x00000042e824723c */ /* 0x000fe20000001820 */
[----:B------:R-:W-:-:S02]  /*2fa0*/  FMUL.FTZ R2, R10, c[0x0][0x320] ;  /* 0x0000c8000a027a20 */ /* 0x000fc40000410000 */
[----:B------:R-:W-:Y:S02]  /*2fb0*/  FMUL.FTZ R8, R8, c[0x0][0x320] ;  /* 0x0000c80008087a20 */ /* 0x000fe40000410000 */
[----:B------:R-:W-:Y:S02]  /*2fc0*/  FMUL.FTZ R9, R9, c[0x0][0x320] ;  /* 0x0000c80009097a20 */ /* 0x000fe40000410000 */
[----:B------:R-:W-:Y:S01]  /*2fd0*/  FMUL.FTZ R11, R11, c[0x0][0x320] ;  /* 0x0000c8000b0b7a20 */ /* 0x000fe20000410000 */
[C---:B------:R-:W-:Y:S01]  /*2fe0*/  HMMA.16816.F32 R20, R228.reuse, R62, R44 ;  /* 0x0000003ee414723c */ /* 0x040fe2000000182c */
[----:B------:R1:W4:Y:S07]  /*2ff0*/  MUFU.TANH R45, R2 ;  /* 0x00000002002d7308 */ /* 0x00032e0000002400 */
[----:B------:R-:W-:Y:S01]  /*3000*/  HMMA.16816.F32 R16, R228, R52, R40 ;  /* 0x00000034e410723c */ /* 0x000fe20000001828 */
[----:B------:R-:W3:Y:S07]  /*3010*/  MUFU.TANH R44, R11 ;  /* 0x0000000b002c7308 */ /* 0x000eee0000002400 */
[C---:B--2---:R-:W-:Y:S01]  /*3020*/  HMMA.16816.F32 R40, R232.reuse, R48, R24 ;  /* 0x00000030e828723c */ /* 0x044fe20000001818 */
[----:B-1----:R-:W-:Y:S01]  /*3030*/  FMUL.FTZ R2, R36, c[0x0][0x320] ;  /* 0x0000c80024027a20 */ /* 0x002fe20000410000 */
[----:B------:R-:W1:Y:S06]  /*3040*/  MUFU.TANH R24, R8 ;  /* 0x0000000800187308 */ /* 0x000e6c0000002400 */
[C---:B------:R-:W-:Y:S02]  /*3050*/  HMMA.16816.F32 R48, R232.reuse, R50, R20 ;  /* 0x00000032e830723c */ /* 0x040fe40000001814 */
[----:B------:R2:W1:Y:S06]  /*3060*/  MUFU.TANH R20, R2 ;  /* 0x0000000200147308 */ /* 0x00046c0000002400 */
[C---:B---3--:R-:W-:Y:S02]  /*3070*/  HMMA.16816.F32 R32, R232.reuse, R28, R16 ;  /* 0x0000001ce820723c */ /* 0x048fe40000001810 */
[----:B------:R3:W1:Y:S06]  /*3080*/  MUFU.TANH R21, R9 ;  /* 0x0000000900157308 */ /* 0x00066c0000002400 */
[----:B------:R-:W-:Y:S01]  /*3090*/  HMMA.16816.F32 R28, R232, R30, R12 ;  /* 0x0000001ee81c723c */ /* 0x000fe2000000180c */
[----:B--2---:R-:W-:-:S04]  /*30a0*/  FMUL.FTZ R2, R37, c[0x0][0x320] ;  /* 0x0000c80025027a20 */ /* 0x004fc80000410000 */
[----:B------:R3:W2:Y:S01]  /*30b0*/  MUFU.TANH R19, R2 ;  /* 0x0000000200137308 */ /* 0x0006a20000002400 */
[----:B------:R-:W-:Y:S06]  /*30c0*/  BAR.SYNC.DEFER_BLOCKING 0x0 ;  /* 0x0000000000007b1d */ /* 0x000fec0000010000 */
[----:B------:R-:W-:Y:S05]  /*30d0*/  @P0 BRA `(.L_x_334) ;  /* 0x000001f000000947 */ /* 0x000fea0003800000 */
[----:B-1-34-:R-:W-:Y:S01]  /*30e0*/  IADD3 R2, -R77, 0x30, RZ ;  /* 0x000000304d027810 */ /* 0x01afe20007ffe1ff */
[----:B------:R-:W-:Y:S01]  /*30f0*/  UIADD3 UR5, UR8, -0x2, URZ ;  /* 0xfffffffe08057890 */ /* 0x000fe2000fffe03f */
[----:B------:R-:W-:Y:S02]  /*3100*/  IMAD.U32 R5, RZ, RZ, UR15 ;  /* 0x0000000fff057e24 */ /* 0x000fe4000f8e00ff */
[----:B------:R-:W-:Y:S01]  /*3110*/  ISETP.GE.AND P0, PT, R2, 0x21, PT ;  /* 0x000000210200780c */ /* 0x000fe20003f06270 */
[----:B------:R-:W-:Y:S01]  /*3120*/  USHF.R.S32.HI UR4, URZ, 0x1f, UR5 ;  /* 0x0000001f3f047899 */ /* 0x000fe20008011405 */
[----:B------:R-:W-:Y:S01]  /*3130*/  IMAD.U32 R7, RZ, RZ, UR6 ;  /* 0x00000006ff077e24 */ /* 0x000fe2000f8e00ff */
[----:B------:R-:W-:-:S02]  /*3140*/  UIMAD UR21, UR21, UR5, URZ ;  /* 0x00000005151572a4 */ /* 0x000fc4000f8e023f */
[----:B------:R-:W-:Y:S02]  /*3150*/  UIMAD.WIDE.U32 UR22, UR26, UR5, URZ ;  /* 0x000000051a1672a5 */ /* 0x000fe4000f8e003f */
[----:B------:R-:W-:-:S04]  /*3160*/  UIMAD UR4, UR4, UR26, UR21 ;  /* 0x0000001a040472a4 */ /* 0x000fc8000f8e0215 */
[----:B------:R-:W-:Y:S02]  /*3170*/  UIADD3 UR4, UR23, UR4, URZ ;  /* 0x0000000417047290 */ /* 0x000fe4000fffe03f */
[----:B------:R-:W-:-:S04]  /*3180*/  @P0 IADD3 R5, P2, P1, R80, UR22, R5 ;  /* 0x0000001650050c10 */ /* 0x000fc8000f95e005 */
[----:B------:R-:W-:Y:S02]  /*3190*/  @P0 IADD3.X R7, R79, UR4, R7, P2, P1 ;  /* 0x000000044f070c10 */ /* 0x000fe400097e2407 */
[----:B------:R-:W-:-:S13]  /*31a0*/  ISETP.GE.AND P1, PT, R2, 0x1, PT ;  /* 0x000000010200780c */ /* 0x000fda0003f26270 */
[----:B------:R-:W-:-:S04]  /*31b0*/  @P1 IADD3 R2, P2, R80, UR22, RZ ;  /* 0x0000001650021c10 */ /* 0x000fc8000ff5e0ff */
[----:B------:R-:W-:Y:S02]  /*31c0*/  @P1 IADD3.X R6, R79, UR4, RZ, P2, !PT ;  /* 0x000000044f061c10 */ /* 0x000fe400097fe4ff */
[----:B------:R-:W-:-:S04]  /*31d0*/  @P1 LEA R8, P2, R2, c[0x0][0x1c8], 0x1 ;  /* 0x0000720002081a11 */ /* 0x000fc800078408ff */
[----:B------:R-:W-:Y:S02]  /*31e0*/  @P1 LEA.HI.X R9, R2, c[0x0][0x1cc], R6, 0x1, P2 ;  /* 0x0000730002091a11 */ /* 0x000fe400010f0c06 */
[----:B------:R-:W-:-:S03]  /*31f0*/  @P0 LEA R6, P2, R5, c[0x0][0x1c8], 0x1 ;  /* 0x0000720005060a11 */ /* 0x000fc600078408ff */
[----:B------:R-:W-:Y:S01]  /*3200*/  @!PT LDS RZ, [RZ] ;  /* 0x00000000fffff984 */ /* 0x000fe20000000800 */
[----:B------:R-:W-:Y:S01]  /*3210*/  @!PT LDS RZ, [RZ] ;  /* 0x00000000fffff984 */ /* 0x000fe20000000800 */
[----:B------:R-:W-:Y:S01]  /*3220*/  @!PT LDS RZ, [RZ] ;  /* 0x00000000fffff984 */ /* 0x000fe20000000800 */
[----:B------:R1:W-:Y:S01]  /*3230*/  @P1 LDGSTS.E.BYPASS.LTC128B.128 [R76+0x10100], [R8.64], !P6 ;  /* 0x10100000084c1fae */ /* 0x0003e2000f101d50 */
[----:B------:R-:W-:Y:S02]  /*3240*/  @P0 LEA.HI.X R7, R5, c[0x0][0x1cc], R7, 0x1, P2 ;  /* 0x0000730005070a11 */ /* 0x000fe400010f0c07 */
[----:B------:R-:W-:-:S13]  /*3250*/  LOP3.LUT P2, RZ, R133, 0x1, RZ, 0xc0, !PT ;  /* 0x0000000185ff7812 */ /* 0x000fda000784c0ff */
[----:B------:R1:W-:Y:S04]  /*3260*/  @P1 LDGSTS.E.BYPASS.LTC128B.128 [R76+0x11900], [R8.64+0x80], !P2 ;  /* 0x11900080084c1fae */ /* 0x0003e8000d101d50 */
[----:B------:R1:W-:Y:S04]  /*3270*/  @P1 LDGSTS.E.BYPASS.LTC128B.128 [R76+0x13100], [R8.64+0x100], !P5 ;  /* 0x13100100084c1fae */ /* 0x0003e8000e901d50 */
[----:B------:R1:W-:Y:S04]  /*3280*/  @P1 LDGSTS.E.BYPASS.LTC128B.128 [R76+0x14900], [R8.64+0x180], !P4 ;  /* 0x14900180084c1fae */ /* 0x0003e8000e101d50 */
[----:B------:R1:W-:Y:S04]  /*3290*/  @P0 LDGSTS.E.BYPASS.LTC128B.128 [R76+0x11100], [R6.64], !P6 ;  /* 0x11100000064c0fae */ /* 0x0003e8000f101d50 */
[----:B------:R1:W-:Y:S04]  /*32a0*/  @P0 LDGSTS.E.BYPASS.LTC128B.128 [R76+0x12900], [R6.64+0x80], !P2 ;  /* 0x12900080064c0fae */ /* 0x0003e8000d101d50 */
[----:B------:R1:W-:Y:S04]  /*32b0*/  @P0 LDGSTS.E.BYPASS.LTC128B.128 [R76+0x14100], [R6.64+0x100], !P5 ;  /* 0x14100100064c0fae */ /* 0x0003e8000e901d50 */
[----:B------:R1:W-:Y:S02]  /*32c0*/  @P0 LDGSTS.E.BYPASS.LTC128B.128 [R76+0x15900], [R6.64+0x180], !P4 ;  /* 0x15900180064c0fae */ /* 0x0003e4000e101d50 */
.L_x_334:
[----:B-1--4-:R-:W-:Y:S01]  /*32d0*/  SHF.R.S32.HI R7, RZ, 0x1f, R73 ;  /* 0x0000001fff077819 */ /* 0x012fe20000011449 */
[----:B------:R-:W-:Y:S01]  /*32e0*/  FMUL.FTZ R5, R41, c[0x0][0x320] ;  /* 0x0000c80029057a20 */ /* 0x000fe20000410000 */
[----:B---3--:R-:W-:Y:S01]  /*32f0*/  LOP3.LUT R2, R74, 0xffffffe0, RZ, 0xc0, !PT ;  /* 0xffffffe04a027812 */ /* 0x008fe200078ec0ff */
[----:B------:R-:W-:Y:S01]  /*3300*/  UISETP.NE.AND UP1, UPT, UR14, URZ, UPT ;  /* 0x0000003f0e00728c */ /* 0x000fe2000bf25270 */
[----:B------:R-:W-:Y:S01]  /*3310*/  LEA.HI R6, R75, R132, RZ, 0x2 ;  /* 0x000000844b067211 */ /* 0x000fe200078f10ff */
[----:B------:R1:W3:Y:S01]  /*3320*/  MUFU.TANH R17, R5 ;  /* 0x0000000500117308 */ /* 0x0002e20000002400 */
[----:B------:R-:W-:Y:S01]  /*3330*/  LEA.HI R7, R7, R73, RZ, 0x3 ;  /* 0x0000004907077211 */ /* 0x000fe200078f18ff */
[----:B------:R-:W-:Y:S01]  /*3340*/  IMAD.IADD R2, R132, 0x1, -R2 ;  /* 0x0000000184027824 */ /* 0x000fe200078e0a02 */
[----:B------:R-:W-:Y:S01]  /*3350*/  LOP3.LUT R6, R6, 0xfffffffc, RZ, 0xc0, !PT ;  /* 0xfffffffc06067812 */ /* 0x000fe200078ec0ff */
[----:B------:R-:W-:Y:S01]  /*3360*/  UISETP.NE.AND UP0, UPT, UR13, URZ, UPT ;  /* 0x0000003f0d00728c */ /* 0x000fe2000bf05270 */
[----:B------:R-:W-:Y:S01]  /*3370*/  LOP3.LUT R8, R7, 0xffffff8, RZ, 0xc0, !PT ;  /* 0x0ffffff807087812 */ /* 0x000fe200078ec0ff */
[----:B------:R-:W-:Y:S01]  /*3380*/  FMUL.FTZ R7, R48, c[0x0][0x320] ;  /* 0x0000c80030077a20 */ /* 0x000fe20000410000 */
[----:B------:R-:W-:Y:S01]  /*3390*/  SHF.R.S32.HI R10, RZ, 0x1f, R2 ;  /* 0x0000001fff0a7819 */ /* 0x000fe20000011402 */
[----:B------:R-:W-:Y:S01]  /*33a0*/  ULDC UR7, c[0x0][0x324] ;  /* 0x0000c90000077ab9 */ /* 0x000fe20000000800 */
[----:B------:R-:W-:Y:S01]  /*33b0*/  PLOP3.LUT P1, PT, PT, PT, UP1, 0x80, 0x0 ;  /* 0x000000000000781c */ /* 0x000fe20003f2f018 */
[----:B------:R-:W-:Y:S01]  /*33c0*/  IMAD.IADD R9, R73, 0x1, -R8 ;  /* 0x0000000149097824 */ /* 0x000fe200078e0a08 */
[----:B------:R4:W2:Y:S01]  /*33d0*/  MUFU.TANH R15, R7 ;  /* 0x00000007000f7308 */ /* 0x0008a20000002400 */
[----:B------:R-:W-:Y:S01]  /*33e0*/  PLOP3.LUT P0, PT, PT, PT, UP1, 0x80, 0x0 ;  /* 0x000000000000781c */ /* 0x000fe20003f0f018 */
[----:B------:R-:W-:Y:S01]  /*33f0*/  ULOP3.LUT UR7, URZ, UR7, URZ, 0x33, !UPT ;  /* 0x000000073f077292 */ /* 0x000fe2000f8e333f */
[----:B------:R-:W0:Y:S01]  /*3400*/  LDGDEPBAR ;  /* 0x00000000000079af */ /* 0x000e220000000000 */
[----:B-1----:R-:W-:Y:S01]  /*3410*/  IMAD.IADD R5, R132, 0x1, -R6 ;  /* 0x0000000184057824 */ /* 0x002fe200078e0a06 */
[----:B------:R-:W-:Y:S01]  /*3420*/  LEA.HI R6, R10, R2, RZ, 0x2 ;  /* 0x000000020a067211 */ /* 0x000fe200078f10ff */
[----:B------:R-:W-:-:S03]  /*3430*/  FMUL.FTZ R10, R49, c[0x0][0x320] ;  /* 0x0000c800310a7a20 */ /* 0x000fc60000410000 */
[----:B------:R-:W-:Y:S01]  /*3440*/  LEA.HI R8, R5, R5, RZ, 0x1 ;  /* 0x0000000505087211 */ /* 0x000fe200078f08ff */
[----:B------:R-:W1:Y:S03]  /*3450*/  MUFU.TANH R13, R10 ;  /* 0x0000000a000d7308 */ /* 0x000e660000002400 */
[----:B------:R-:W-:Y:S02]  /*3460*/  LOP3.LUT R8, R8, 0x1ffffffe, RZ, 0xc0, !PT ;  /* 0x1ffffffe08087812 */ /* 0x000fe400078ec0ff */
[----:B----4-:R-:W-:-:S03]  /*3470*/  LEA.HI.SX32 R7, R6, UR11, 0x1e ;  /* 0x0000000b06077c11 */ /* 0x010fc6000f8ff2ff */
[----:B------:R-:W-:Y:S02]  /*3480*/  IMAD.IADD R5, R5, 0x1, -R8 ;  /* 0x0000000105057824 */ /* 0x000fe400078e0a08 */
[----:B------:R-:W-:-:S04]  /*3490*/  IMAD R7, R9, 0x10, R7 ;  /* 0x0000001009077824 */ /* 0x000fc800078e0207 */
[----:B------:R-:W-:Y:S02]  /*34a0*/  IMAD R11, R5, 0x8, R7 ;  /* 0x00000008050b7824 */ /* 0x000fe400078e0207 */
[----:B------:R-:W-:Y:S02]  /*34b0*/  FMUL.FTZ R5, R32, c[0x0][0x320] ;  /* 0x0000c80020057a20 */ /* 0x000fe40000410000 */
[----:B------:R-:W-:Y:S01]  /*34c0*/  @P1 IMAD.HI.U32 R8, R11, c[0x0][0x2c8], RZ ;  /* 0x0000b2000b081a27 */ /* 0x000fe200078e00ff */
[----:B------:R4:W-:Y:S01]  /*34d0*/  STL [R1+0x84], R11 ;  /* 0x0000840b01007387 */ /* 0x0009e20000100800 */
[----:B------:R5:W1:Y:S02]  /*34e0*/  MUFU.TANH R27, R5 ;  /* 0x00000005001b7308 */ /* 0x000a640000002400 */
[----:B------:R-:W-:Y:S01]  /*34f0*/  IMAD.MOV.U32 R7, RZ, RZ, R11 ;  /* 0x000000ffff077224 */ /* 0x000fe200078e000b */
[----:B------:R-:W-:Y:S01]  /*3500*/  @P0 SHF.R.U32.HI R7, RZ, c[0x0][0x2cc], R8 ;  /* 0x0000b300ff070a19 */ /* 0x000fe20000011608 */
[----:B------:R-:W-:Y:S01]  /*3510*/  FMUL.FTZ R8, R29, c[0x0][0x320] ;  /* 0x0000c8001d087a20 */ /* 0x000fe20000410000 */
[----:B------:R-:W-:-:S03]  /*3520*/  PLOP3.LUT P0, PT, PT, PT, UP0, 0x40, 0x0 ;  /* 0x000000000000781c */ /* 0x000fc60003f0e808 */
[----:B------:R-:W1:Y:S01]  /*3530*/  MUFU.TANH R25, R8 ;  /* 0x0000000800197308 */ /* 0x000e620000002400 */
[----:B-----5:R-:W-:-:S07]  /*3540*/  FMUL.FTZ R5, R28, c[0x0][0x320] ;  /* 0x0000c8001c057a20 */ /* 0x020fce0000410000 */
[----:B------:R5:W1:Y:S02]  /*3550*/  MUFU.TANH R26, R5 ;  /* 0x00000005001a7308 */ /* 0x000a640000002400 */
[----:B-----5:R-:W-:Y:S02]  /*3560*/  LOP3.LUT R5, R6, 0x7ffffffc, RZ, 0xc0, !PT ;  /* 0x7ffffffc06057812 */ /* 0x020fe400078ec0ff */
[----:B------:R-:W5:Y:S03]  /*3570*/  SHFL.IDX PT, R6, R7, RZ, 0x1c1f ;  /* 0x001c1fff07067589 */ /* 0x000f6600000e0000 */
[----:B------:R-:W-:Y:S02]  /*3580*/  IMAD.IADD R8, R2, 0x1, -R5 ;  /* 0x0000000102087824 */ /* 0x000fe400078e0a05 */
[----:B------:R-:W-:Y:S02]  /*3590*/  IMAD.U32 R2, RZ, RZ, UR18 ;  /* 0x00000012ff027e24 */ /* 0x000fe4000f8e00ff */
[----:B----4-:R-:W-:-:S02]  /*35a0*/  IMAD.SHL.U32 R11, R8, 0x2, RZ ;  /* 0x00000002080b7824 */ /* 0x010fc400078e00ff */
[----:B------:R-:W-:-:S03]  /*35b0*/  FMUL.FTZ R5, R40, c[0x0][0x320] ;  /* 0x0000c80028057a20 */ /* 0x000fc60000410000 */
[C---:B------:R-:W-:Y:S01]  /*35c0*/  IADD3 R2, -R11.reuse, 0x1, R2 ;  /* 0x000000010b027810 */ /* 0x040fe20007ffe102 */
[----:B------:R4:W1:Y:S01]  /*35d0*/  MUFU.TANH R18, R5 ;  /* 0x0000000500127308 */ /* 0x0008620000002400 */
[----:B------:R-:W-:Y:S01]  /*35e0*/  IADD3 R9, -R11, c[0x0][0x1d0], R72 ;  /* 0x000074000b097a10 */ /* 0x000fe20007ffe148 */
[----:B------:R1:W-:Y:S01]  /*35f0*/  STL [R1+0x7c], R11 ;  /* 0x00007c0b01007387 */ /* 0x0003e20000100800 */
[----:B------:R-:W-:-:S04]  /*3600*/  IADD3 R2, R2, -c[0x0][0x168], RZ ;  /* 0x80005a0002027a10 */ /* 0x000fc80007ffe0ff */
[C---:B------:R-:W-:Y:S02]  /*3610*/  IADD3 R8, R2.reuse, c[0x0][0x328], RZ ;  /* 0x0000ca0002087a10 */ /* 0x040fe40007ffe0ff */
[----:B------:R-:W-:-:S05]  /*3620*/  IADD3 R10, R2, UR7, RZ ;  /* 0x00000007020a7c10 */ /* 0x000fca000fffe0ff */
[----:B-----5:R-:W-:Y:S02]  /*3630*/  IMAD.IADD R2, R10, 0x1, R6 ;  /* 0x000000010a027824 */ /* 0x020fe400078e0206 */
[----:B----4-:R-:W-:-:S04]  /*3640*/  FMUL.FTZ R5, R33, c[0x0][0x320] ;  /* 0x0000c80021057a20 */ /* 0x010fc80000410000 */
[----:B------:R4:W2:Y:S01]  /*3650*/  MUFU.TANH R23, R5 ;  /* 0x0000000500177308 */ /* 0x0008a20000002400 */
[----:B-1----:R-:W-:Y:S01]  /*3660*/  IADD3 R11, -R11, UR19, RZ ;  /* 0x000000130b0b7c10 */ /* 0x002fe2000fffe1ff */
[----:B----4-:R-:W-:-:S05]  /*3670*/  IMAD.IADD R5, R8, 0x1, R6 ;  /* 0x0000000108057824 */ /* 0x010fca00078e0206 */
[----:B------:R-:W-:Y:S01]  /*3680*/  IMNMX R5, R5, R9, PT ;  /* 0x0000000905057217 */ /* 0x000fe20003800200 */
[----:B------:R-:W-:Y:S05]  /*3690*/  @P0 BRA `(.L_x_335) ;  /* 0x0000015000000947 */ /* 0x000fea0003800000 */
[----:B--23--:R-:W-:Y:S01]  /*36a0*/  IADD3 R6, R6, c[0x0][0x1d0], RZ ;  /* 0x0000740006067a10 */ /* 0x00cfe20007ffe0ff */
[----:B------:R-:W-:Y:S03]  /*36b0*/  BSSY B0, `(.L_x_336) ;  /* 0x000000f000007945 */ /* 0x000fe60003800000 */
[----:B------:R-:W-:-:S04]  /*36c0*/  IADD3 R6, R6, -c[0x0][0x168], RZ ;  /* 0x80005a0006067a10 */ /* 0x000fc80007ffe0ff */
[----:B------:R-:W-:-:S13]  /*36d0*/  ISETP.GT.AND P0, PT, R6, -0x1, PT ;  /* 0xffffffff0600780c */ /* 0x000fda0003f04270 */
[----:B------:R-:W-:Y:S05]  /*36e0*/  @P0 BRA `(.L_x_337) ;  /* 0x0000007000000947 */ /* 0x000fea0003800000 */
[----:B------:R-:W-:Y:S01]  /*36f0*/  IMAD.MOV.U32 R12, RZ, RZ, c[0x0][0x32c] ;  /* 0x0000cb00ff0c7624 */ /* 0x000fe200078e00ff */
[----:B------:R-:W-:-:S04]  /*3700*/  LOP3.LUT R6, RZ, R6, RZ, 0x33, !PT ;  /* 0x00000006ff067212 */ /* 0x000fc800078e33ff */
[----:B------:R-:W-:-:S13]  /*3710*/  ISETP.NE.AND P0, PT, R12, 0x1, PT ;  /* 0x000000010c00780c */ /* 0x000fda0003f05270 */
[----:B------:R-:W-:-:S05]  /*3720*/  @P0 IMAD.HI.U32 R12, R6, c[0x0][0x330], RZ ;  /* 0x0000cc00060c0a27 */ /* 0x000fca00078e00ff */
[----:B------:R-:W-:-:S04]  /*3730*/  @P0 SHF.R.U32.HI R6, RZ, c[0x0][0x334], R12 ;  /* 0x0000cd00ff060a19 */ /* 0x000fc8000001160c */
[----:B------:R-:W-:Y:S01]  /*3740*/  LOP3.LUT R6, RZ, R6, RZ, 0x33, !PT ;  /* 0x00000006ff067212 */ /* 0x000fe200078e33ff */
[----:B------:R-:W-:Y:S05]  /*3750*/  BRA `(.L_x_338) ;  /* 0x0000004000007947 */ /* 0x000fea0003800000 */
.L_x_337:
[----:B------:R-:W-:-:S04]  /*3760*/  MOV R12, c[0x0][0x32c] ;  /* 0x0000cb00000c7a02 */ /* 0x000fc80000000f00 */
[----:B------:R-:W-:-:S13]  /*3770*/  ISETP.NE.AND P0, PT, R12, 0x1, PT ;  /* 0x000000010c00780c */ /* 0x000fda0003f05270 */
[----:B------:R-:W-:-:S05]  /*3780*/  @P0 IMAD.HI.U32 R12, R6, c[0x0][0x330], RZ ;  /* 0x0000cc00060c0a27 */ /* 0x000fca00078e00ff */
[----:B------:R-:W-:Y:S02]  /*3790*/  @P0 SHF.R.U32.HI R6, RZ, c[0x0][0x334], R12 ;  /* 0x0000cd00ff060a19 */ /* 0x000fe4000001160c */
.L_x_338:
[----:B------:R-:W-:Y:S05]  /*37a0*/  BSYNC B0 ;  /* 0x0000000000007941 */ /* 0x000fea0003800000 */
.L_x_336:
[----:B------:R-:W-:-:S05]  /*37b0*/  IMAD R6, R6, c[0x0][0x32c], R11 ;  /* 0x0000cb0006067a24 */ /* 0x000fca00078e020b */
[----:B------:R-:W-:Y:S02]  /*37c0*/  IADD3 R12, R6, c[0x0][0x32c], RZ ;  /* 0x0000cb00060c7a10 */ /* 0x000fe40007ffe0ff */
[----:B------:R-:W-:Y:S02]  /*37d0*/  IMNMX R2, R2, R6, !PT ;  /* 0x0000000602027217 */ /* 0x000fe40007800200 */
[----:B------:R-:W-:Y:S02]  /*37e0*/  IMNMX R5, R5, R12, PT ;  /* 0x0000000c05057217 */ /* 0x000fe40003800200 */
.L_x_335:
[----:B--23--:R-:W-:Y:S01]  /*37f0*/  UISETP.GE.AND UP1, UPT, UR19, 0x1, UPT ;  /* 0x000000011300788c */ /* 0x00cfe2000bf26270 */
[----:B------:R-:W-:Y:S01]  /*3800*/  FMUL.FTZ R6, R34, c[0x0][0x320] ;  /* 0x0000c80022067a20 */ /* 0x000fe20000410000 */
[----:B------:R-:W-:Y:S01]  /*3810*/  UISETP.GE.AND UP0, UPT, UR19, 0x2, UPT ;  /* 0x000000021300788c */ /* 0x000fe2000bf06270 */
[----:B------:R-:W-:Y:S01]  /*3820*/  FMUL.FTZ R12, R39, c[0x0][0x320] ;  /* 0x0000c800270c7a20 */ /* 0x000fe20000410000 */
[----:B------:R-:W-:Y:S01]  /*3830*/  UP2UR UR21, UPR, URZ, 0x2 ;  /* 0x000000023f157883 */ /* 0x000fe20008000000 */
[----:B------:R1:W2:Y:S01]  /*3840*/  MUFU.TANH R34, R6 ;  /* 0x0000000600227308 */ /* 0x0002a20000002400 */
[----:B------:R-:W-:Y:S01]  /*3850*/  PLOP3.LUT P1, PT, PT, PT, UP1, 0x40, 0x0 ;  /* 0x000000000000781c */ /* 0x000fe20003f2e818 */
[----:B------:R-:W-:Y:S01]  /*3860*/  UP2UR UR20, UPR, URZ, 0x1 ;  /* 0x000000013f147883 */ /* 0x000fe20008000000 */
[----:B------:R-:W-:Y:S01]  /*3870*/  PLOP3.LUT P0, PT, PT, PT, UP0, 0x40, 0x0 ;  /* 0x000000000000781c */ /* 0x000fe20003f0e808 */
[----:B------:R-:W-:Y:S01]  /*3880*/  UISETP.GE.AND UP1, UPT, UR19, 0x9, UPT ;  /* 0x000000091300788c */ /* 0x000fe2000bf26270 */
[C---:B------:R-:W-:Y:S01]  /*3890*/  ISETP.GT.AND P1, PT, R2.reuse, RZ, P1 ;  /* 0x000000ff0200720c */ /* 0x040fe20000f24270 */
[----:B------:R-:W-:Y:S01]  /*38a0*/  UISETP.GE.AND UP0, UPT, UR19, 0xa, UPT ;  /* 0x0000000a1300788c */ /* 0x000fe2000bf06270 */
[----:B------:R-:W-:Y:S01]  /*38b0*/  ISETP.GT.AND P0, PT, R2, 0x1, P0 ;  /* 0x000000010200780c */ /* 0x000fe20000704270 */
[----:B------:R-:W-:Y:S01]  /*38c0*/  UISETP.GE.AND UP6, UPT, UR19, 0x12, UPT ;  /* 0x000000121300788c */ /* 0x000fe2000bfc6270 */
[C---:B------:R-:W-:Y:S01]  /*38d0*/  ISETP.LT.OR P1, PT, R5.reuse, 0x1, P1 ;  /* 0x000000010500780c */ /* 0x040fe20000f21670 */
[----:B------:R-:W-:Y:S01]  /*38e0*/  UP2UR UR5, UPR, URZ, 0x1 ;  /* 0x000000013f057883 */ /* 0x000fe20008000000 */
[----:B------:R-:W-:Y:S01]  /*38f0*/  ISETP.LT.OR P0, PT, R5, 0x2, P0 ;  /* 0x000000020500780c */ /* 0x000fe20000701670 */
[----:B------:R-:W-:Y:S01]  /*3900*/  UISETP.GE.AND UP5, UPT, UR19, 0x19, UPT ;  /* 0x000000191300788c */ /* 0x000fe2000bfa6270 */
[----:B------:R-:W-:Y:S01]  /*3910*/  FSEL R14, R24, -INF , !P1 ;  /* 0xff800000180e7808 */ /* 0x000fe20004800000 */
[----:B------:R-:W-:Y:S01]  /*3920*/  UISETP.GE.AND UP4, UPT, UR19, 0x1a, UPT ;  /* 0x0000001a1300788c */ /* 0x000fe2000bf86270 */
[----:B------:R-:W-:Y:S01]  /*3930*/  PLOP3.LUT P1, PT, PT, PT, UP1, 0x40, 0x0 ;  /* 0x000000000000781c */ /* 0x000fe20003f2e818 */
[----:B-1----:R-:W-:Y:S01]  /*3940*/  FMUL.FTZ R6, R35, c[0x0][0x320] ;  /* 0x0000c80023067a20 */ /* 0x002fe20000410000 */
[----:B------:R-:W-:Y:S01]  /*3950*/  FSEL R16, R21, -INF , !P0 ;  /* 0xff80000015107808 */ /* 0x000fe20004000000 */
[----:B------:R-:W-:Y:S01]  /*3960*/  UISETP.GE.AND UP3, UPT, UR19, 0x21, UPT ;  /* 0x000000211300788c */ /* 0x000fe2000bf66270 */
[----:B------:R-:W-:Y:S01]  /*3970*/  PLOP3.LUT P0, PT, PT, PT, UP0, 0x40, 0x0 ;  /* 0x000000000000781c */ /* 0x000fe20003f0e808 */
[----:B------:R-:W-:Y:S01]  /*3980*/  UISETP.GE.AND UP0, UPT, UR19, 0x11, UPT ;  /* 0x000000111300788c */ /* 0x000fe2000bf06270 */
[C---:B------:R-:W-:Y:S01]  /*3990*/  ISETP.GT.AND P1, PT, R2.reuse, 0x8, P1 ;  /* 0x000000080200780c */ /* 0x040fe20000f24270 */
[----:B------:R1:W3:Y:S01]  /*39a0*/  MUFU.TANH R33, R6 ;  /* 0x0000000600217308 */ /* 0x0002e20000002400 */
[----:B------:R-:W-:Y:S01]  /*39b0*/  ISETP.GT.AND P0, PT, R2, 0x9, P0 ;  /* 0x000000090200780c */ /* 0x000fe20000704270 */
[----:B------:R-:W-:Y:S01]  /*39c0*/  UISETP.GE.AND UP2, UPT, UR19, 0x22, UPT ;  /* 0x000000221300788c */ /* 0x000fe2000bf46270 */
[C---:B------:R-:W-:Y:S01]  /*39d0*/  ISETP.LT.OR P1, PT, R5.reuse, 0x9, P1 ;  /* 0x000000090500780c */ /* 0x040fe20000f21670 */
[----:B------:R-:W-:Y:S01]  /*39e0*/  UP2UR UR18, UPR, URZ, 0x2 ;  /* 0x000000023f127883 */ /* 0x000fe20008000000 */
[----:B------:R-:W-:Y:S01]  /*39f0*/  ISETP.LT.OR P0, PT, R5, 0xa, P0 ;  /* 0x0000000a0500780c */ /* 0x000fe20000701670 */
[----:B------:R-:W-:Y:S01]  /*3a00*/  UP2UR UR4, UPR, URZ, 0x1 ;  /* 0x000000013f047883 */ /* 0x000fe20008000000 */
[----:B------:R-:W-:Y:S01]  /*3a10*/  FSEL R20, R20, -INF , !P1 ;  /* 0xff80000014147808 */ /* 0x000fe20004800000 */
[----:B------:R-:W-:Y:S01]  /*3a20*/  UISETP.GE.AND UP1, UPT, UR19, 0x29, UPT ;  /* 0x000000291300788c */ /* 0x000fe2000bf26270 */
[----:B------:R-:W-:Y:S01]  /*3a30*/  PLOP3.LUT P1, PT, PT, PT, UP0, 0x40, 0x0 ;  /* 0x000000000000781c */ /* 0x000fe20003f2e808 */
[----:B------:R-:W-:Y:S01]  /*3a40*/  UISETP.GE.AND UP0, UPT, UR19, 0x2a, UPT ;  /* 0x0000002a1300788c */ /* 0x000fe2000bf06270 */
[----:B------:R-:W-:Y:S01]  /*3a50*/  FSEL R19, R19, -INF , !P0 ;  /* 0xff80000013137808 */ /* 0x000fe20004000000 */
[----:B------:R-:W-:Y:S01]  /*3a60*/  UP2UR UR22, UPR, URZ, 0x40 ;  /* 0x000000403f167883 */ /* 0x000fe20008000000 */
[----:B------:R-:W-:Y:S01]  /*3a70*/  PLOP3.LUT P0, PT, PT, PT, UP6, 0x40, 0x0 ;  /* 0x000000000000781c */ /* 0x000fe20003f0e868 */
[----:B------:R-:W-:Y:S01]  /*3a80*/  UISETP.NE.AND UP6, UPT, UR13, URZ, UPT ;  /* 0x0000003f0d00728c */ /* 0x000fe2000bfc5270 */
[C---:B------:R-:W-:Y:S01]  /*3a90*/  ISETP.GT.AND P1, PT, R2.reuse, 0x10, P1 ;  /* 0x000000100200780c */ /* 0x040fe20000f24270 */
[----:B-1----:R-:W-:Y:S01]  /*3aa0*/  FMUL.FTZ R6, R43, c[0x0][0x320] ;  /* 0x0000c8002b067a20 */ /* 0x002fe20000410000 */
[----:B------:R-:W-:-:S02]  /*3ab0*/  ISETP.GT.AND P0, PT, R2, 0x11, P0 ;  /* 0x000000110200780c */ /* 0x000fc40000704270 */
[C---:B------:R-:W-:Y:S01]  /*3ac0*/  ISETP.LT.OR P1, PT, R5.reuse, 0x11, P1 ;  /* 0x000000110500780c */ /* 0x040fe20000f21670 */
[----:B------:R1:W4:Y:S01]  /*3ad0*/  MUFU.TANH R28, R6 ;  /* 0x00000006001c7308 */ /* 0x0003220000002400 */
[----:B------:R-:W-:Y:S02]  /*3ae0*/  ISETP.LT.OR P0, PT, R5, 0x12, P0 ;  /* 0x000000120500780c */ /* 0x000fe40000701670 */
[----:B------:R-:W-:Y:S02]  /*3af0*/  FSEL R18, R18, -INF , !P1 ;  /* 0xff80000012127808 */ /* 0x000fe40004800000 */
[----:B------:R-:W-:Y:S02]  /*3b00*/  PLOP3.LUT P1, PT, PT, PT, UP5, 0x40, 0x0 ;  /* 0x000000000000781c */ /* 0x000fe40003f2e858 */
[----:B------:R-:W-:Y:S02]  /*3b10*/  FSEL R17, R17, -INF , !P0 ;  /* 0xff80000011117808 */ /* 0x000fe40004000000 */
[----:B------:R-:W-:-:S02]  /*3b20*/  PLOP3.LUT P0, PT, PT, PT, UP4, 0x40, 0x0 ;  /* 0x000000000000781c */ /* 0x000fc40003f0e848 */
[C---:B------:R-:W-:Y:S02]  /*3b30*/  ISETP.GT.AND P1, PT, R2.reuse, 0x18, P1 ;  /* 0x000000180200780c */ /* 0x040fe40000f24270 */
[----:B------:R-:W-:Y:S02]  /*3b40*/  ISETP.GT.AND P0, PT, R2, 0x19, P0 ;  /* 0x000000190200780c */ /* 0x000fe40000704270 */
[C---:B------:R-:W-:Y:S01]  /*3b50*/  ISETP.LT.OR P1, PT, R5.reuse, 0x19, P1 ;  /* 0x000000190500780c */ /* 0x040fe20000f21670 */
[----:B-1----:R-:W-:Y:S01]  /*3b60*/  FMUL.FTZ R6, R50, c[0x0][0x320] ;  /* 0x0000c80032067a20 */ /* 0x002fe20000410000 */
[----:B------:R-:W-:Y:S02]  /*3b70*/  ISETP.LT.OR P0, PT, R5, 0x1a, P0 ;  /* 0x0000001a0500780c */ /* 0x000fe40000701670 */
[----:B------:R-:W-:Y:S01]  /*3b80*/  FSEL R22, R15, -INF , !P1 ;  /* 0xff8000000f167808 */ /* 0x000fe20004800000 */
[----:B------:R1:W1:Y:S01]  /*3b90*/  MUFU.TANH R29, R6 ;  /* 0x00000006001d7308 */ /* 0x0002620000002400 */
[----:B------:R-:W-:-:S02]  /*3ba0*/  PLOP3.LUT P1, PT, PT, PT, UP3, 0x40, 0x0 ;  /* 0x000000000000781c */ /* 0x000fc40003f2e838 */
[----:B------:R-:W-:Y:S01]  /*3bb0*/  FSEL R21, R13, -INF , !P0 ;  /* 0xff8000000d157808 */ /* 0x000fe20004000000 */
[----:B------:R-:W-:Y:S01]  /*3bc0*/  FMUL.FTZ R13, R42, c[0x0][0x320] ;  /* 0x0000c8002a0d7a20 */ /* 0x000fe20000410000 */
[----:B------:R-:W-:Y:S02]  /*3bd0*/  PLOP3.LUT P0, PT, PT, PT, UP2, 0x40, 0x0 ;  /* 0x000000000000781c */ /* 0x000fe40003f0e828 */
[C---:B------:R-:W-:Y:S01]  /*3be0*/  ISETP.GT.AND P1, PT, R2.reuse, 0x20, P1 ;  /* 0x000000200200780c */ /* 0x040fe20000f24270 */
[----:B------:R-:W2:Y:S01]  /*3bf0*/  MUFU.TANH R15, R13 ;  /* 0x0000000d000f7308 */ /* 0x000ea20000002400 */
[----:B------:R-:W-:Y:S02]  /*3c00*/  ISETP.GT.AND P0, PT, R2, 0x21, P0 ;  /* 0x000000210200780c */ /* 0x000fe40000704270 */
[C---:B------:R-:W-:Y:S02]  /*3c10*/  ISETP.LT.OR P1, PT, R5.reuse, 0x21, P1 ;  /* 0x000000210500780c */ /* 0x040fe40000f21670 */
[----:B------:R-:W-:-:S02]  /*3c20*/  ISETP.LT.OR P0, PT, R5, 0x22, P0 ;  /* 0x000000220500780c */ /* 0x000fc40000701670 */
[----:B------:R-:W-:Y:S01]  /*3c30*/  FSEL R96, R27, -INF , !P1 ;  /* 0xff8000001b607808 */ /* 0x000fe20004800000 */
[----:B-1----:R-:W-:Y:S01]  /*3c40*/  FMUL.FTZ R6, R30, c[0x0][0x320] ;  /* 0x0000c8001e067a20 */ /* 0x002fe20000410000 */
[----:B------:R-:W-:Y:S01]  /*3c50*/  PLOP3.LUT P1, PT, PT, PT, UP1, 0x40, 0x0 ;  /* 0x000000000000781c */ /* 0x000fe20003f2e818 */
[----:B------:R-:W1:Y:S01]  /*3c60*/  MUFU.TANH R13, R12 ;  /* 0x0000000c000d7308 */ /* 0x000e620000002400 */
[----:B------:R-:W-:Y:S02]  /*3c70*/  FSEL R95, R23, -INF , !P0 ;  /* 0xff800000175f7808 */ /* 0x000fe40004000000 */
[----:B------:R-:W-:Y:S02]  /*3c80*/  PLOP3.LUT P0, PT, PT, PT, UP0, 0x40, 0x0 ;  /* 0x000000000000781c */ /* 0x000fe40003f0e808 */
[C---:B------:R-:W-:Y:S02]  /*3c90*/  ISETP.GT.AND P1, PT, R2.reuse, 0x28, P1 ;  /* 0x000000280200780c */ /* 0x040fe40000f24270 */
[----:B------:R-:W-:Y:S01]  /*3ca0*/  ISETP.GT.AND P0, PT, R2, 0x29, P0 ;  /* 0x000000290200780c */ /* 0x000fe20000704270 */
[----:B------:R5:W1:Y:S01]  /*3cb0*/  MUFU.TANH R32, R6 ;  /* 0x0000000600207308 */ /* 0x000a620000002400 */
[C---:B------:R-:W-:Y:S01]  /*3cc0*/  ISETP.LT.OR P2, PT, R5.reuse, 0x29, P1 ;  /* 0x000000290500780c */ /* 0x040fe20000f41670 */
[----:B------:R-:W-:Y:S01]  /*3cd0*/  FMUL.FTZ R2, R38, c[0x0][0x320] ;  /* 0x0000c80026027a20 */ /* 0x000fe20000410000 */
[----:B------:R-:W-:-:S02]  /*3ce0*/  ISETP.LT.OR P1, PT, R5, 0x2a, P0 ;  /* 0x0000002a0500780c */ /* 0x000fc40000721670 */
[----:B------:R-:W-:Y:S01]  /*3cf0*/  PLOP3.LUT P0, PT, PT, PT, UP6, 0x40, 0x0 ;  /* 0x000000000000781c */ /* 0x000fe20003f0e868 */
[----:B------:R-:W-:Y:S01]  /*3d00*/  UISETP.NE.AND UP6, UPT, UR22, URZ, UPT ;  /* 0x0000003f1600728c */ /* 0x000fe2000bfc5270 */
[----:B------:R-:W-:Y:S01]  /*3d10*/  FSEL R94, R26, -INF , !P2 ;  /* 0xff8000001a5e7808 */ /* 0x000fe20005000000 */
[----:B------:R-:W1:Y:S01]  /*3d20*/  MUFU.TANH R12, R2 ;  /* 0x00000002000c7308 */ /* 0x000e620000002400 */
[----:B------:R-:W-:Y:S01]  /*3d30*/  FSEL R93, R25, -INF , !P1 ;  /* 0xff800000195d7808 */ /* 0x000fe20004800000 */
[----:B-----5:R-:W-:-:S06]  /*3d40*/  FMUL.FTZ R6, R31, c[0x0][0x320] ;  /* 0x0000c8001f067a20 */ /* 0x020fcc0000410000 */
[----:B------:R5:W1:Y:S02]  /*3d50*/  MUFU.TANH R30, R6 ;  /* 0x00000006001e7308 */ /* 0x000a640000002400 */
[----:B-----5:R-:W-:-:S06]  /*3d60*/  FMUL.FTZ R6, R51, c[0x0][0x320] ;  /* 0x0000c80033067a20 */ /* 0x020fcc0000410000 */
[----:B------:R5:W1:Y:S02]  /*3d70*/  MUFU.TANH R24, R6 ;  /* 0x0000000600187308 */ /* 0x000a640000002400 */
[----:B-----5:R-:W5:Y:S02]  /*3d80*/  SHFL.IDX PT, R6, R7, 0x1, 0x1c1f ;  /* 0x003c1f0007067f89 */ /* 0x020f6400000e0000 */
[--C-:B-----5:R-:W-:Y:S02]  /*3d90*/  IMAD.IADD R5, R8, 0x1, R6.reuse ;  /* 0x0000000108057824 */ /* 0x120fe400078e0206 */
[----:B------:R-:W-:-:S03]  /*3da0*/  IMAD.IADD R2, R10, 0x1, R6 ;  /* 0x000000010a027824 */ /* 0x000fc600078e0206 */
[----:B------:R-:W-:Y:S01]  /*3db0*/  IMNMX R5, R5, R9, PT ;  /* 0x0000000905057217 */ /* 0x000fe20003800200 */
[----:B------:R-:W-:Y:S05]  /*3dc0*/  @P0 BRA `(.L_x_339) ;  /* 0x0000015000000947 */ /* 0x000fea0003800000 */
[----:B-1234-:R-:W-:Y:S01]  /*3dd0*/  IADD3 R6, R6, c[0x0][0x1d0], RZ ;  /* 0x0000740006067a10 */ /* 0x01efe20007ffe0ff */
        /* <DEDUP_REMOVED lines=11> */
.L_x_341:
[----:B------:R-:W-:-:S04]  /*3e90*/  MOV R7, c[0x0][0x32c] ;  /* 0x0000cb0000077a02 */ /* 0x000fc80000000f00 */
[----:B------:R-:W-:-:S13]  /*3ea0*/  ISETP.NE.AND P0, PT, R7, 0x1, PT ;  /* 0x000000010700780c */ /* 0x000fda0003f05270 */
[----:B------:R-:W-:-:S05]  /*3eb0*/  @P0 IMAD.HI.U32 R7, R6, c[0x0][0x330], RZ ;  /* 0x0000cc0006070a27 */ /* 0x000fca00078e00ff */
[----:B------:R-:W-:Y:S02]  /*3ec0*/  @P0 SHF.R.U32.HI R6, RZ, c[0x0][0x334], R7 ;  /* 0x0000cd00ff060a19 */ /* 0x000fe40000011607 */
.L_x_342:
[----:B------:R-:W-:Y:S05]  /*3ed0*/  BSYNC B0 ;  /* 0x0000000000007941 */ /* 0x000fea0003800000 */
.L_x_340:
[----:B------:R-:W-:-:S05]  /*3ee0*/  IMAD R6, R6, c[0x0][0x32c], R11 ;  /* 0x0000cb0006067a24 */ /* 0x000fca00078e020b */
[----:B------:R-:W-:Y:S02]  /*3ef0*/  IADD3 R7, R6, c[0x0][0x32c], RZ ;  /* 0x0000cb0006077a10 */ /* 0x000fe40007ffe0ff */
[----:B------:R-:W-:Y:S02]  /*3f00*/  IMNMX R2, R2, R6, !PT ;  /* 0x0000000602027217 */ /* 0x000fe40007800200 */
[----:B------:R-:W-:Y:S02]  /*3f10*/  IMNMX R5, R5, R7, PT ;  /* 0x0000000705057217 */ /* 0x000fe40003800200 */
.L_x_339:
[----:B-1234-:R-:W-:Y:S01]  /*3f20*/  UP2UR UR19, UPR, URZ, 0x10 ;  /* 0x000000103f137883 */ /* 0x01efe20008000000 */
[----:B------:R-:W-:Y:S01]  /*3f30*/  FMNMX.FTZ R133, R14, R16, !PT ;  /* 0x000000100e857209 */ /* 0x000fe20007810000 */
[----:B------:R-:W-:Y:S01]  /*3f40*/  UISETP.NE.AND UP4, UPT, UR21, URZ, UPT ;  /* 0x0000003f1500728c */ /* 0x000fe2000bf85270 */
[----:B------:R-:W-:Y:S01]  /*3f50*/  IMAD.SHL.U32 R236, R3, 0x2, RZ ;  /* 0x0000000203ec7824 */ /* 0x000fe200078e00ff */
[----:B------:R-:W-:Y:S01]  /*3f60*/  UP2UR UR21, UPR, URZ, 0x8 ;  /* 0x000000083f157883 */ /* 0x000fe20008000000 */
[----:B------:R-:W-:Y:S01]  /*3f70*/  FMNMX.FTZ R133, R20, R133, !PT ;  /* 0x0000008514857209 */ /* 0x000fe20007810000 */
[----:B------:R-:W-:Y:S01]  /*3f80*/  UISETP.NE.AND UP3, UPT, UR20, URZ, UPT ;  /* 0x0000003f1400728c */ /* 0x000fe2000bf65270 */
[--C-:B------:R-:W-:Y:S01]  /*3f90*/  IMAD R237, R4, 0x2, R236.reuse ;  /* 0x0000000204ed7824 */ /* 0x100fe200078e02ec */
[----:B------:R-:W-:Y:S01]  /*3fa0*/  PLOP3.LUT P0, PT, PT, PT, UP4, 0x40, 0x0 ;  /* 0x000000000000781c */ /* 0x000fe20003f0e848 */
[----:B------:R-:W-:Y:S01]  /*3fb0*/  UP2UR UR20, UPR, URZ, 0x4 ;  /* 0x000000043f147883 */ /* 0x000fe20008000000 */
[----:B------:R-:W-:Y:S01]  /*3fc0*/  FMNMX.FTZ R133, R19, R133, !PT ;  /* 0x0000008513857209 */ /* 0x000fe20007810000 */
[----:B------:R-:W-:Y:S01]  /*3fd0*/  UISETP.NE.AND UP2, UPT, UR18, URZ, UPT ;  /* 0x0000003f1200728c */ /* 0x000fe2000bf45270 */
[C---:B------:R-:W-:Y:S01]  /*3fe0*/  ISETP.GT.AND P0, PT, R2.reuse, RZ, P0 ;  /* 0x000000ff0200720c */ /* 0x040fe20000704270 */
[----:B------:R-:W-:Y:S01]  /*3ff0*/  UP2UR UR18, UPR, URZ, 0x2 ;  /* 0x000000023f127883 */ /* 0x000fe20008000000 */
[----:B------:R-:W-:Y:S01]  /*4000*/  PLOP3.LUT P2, PT, PT, PT, UP3, 0x40, 0x0 ;  /* 0x000000000000781c */ /* 0x000fe20003f4e838 */
[----:B------:R-:W-:Y:S01]  /*4010*/  UISETP.NE.AND UP1, UPT, UR5, URZ, UPT ;  /* 0x0000003f0500728c */ /* 0x000fe2000bf25270 */
[----:B------:R-:W-:Y:S01]  /*4020*/  ISETP.LT.OR P0, PT, R5, 0x1, P0 ;  /* 0x000000010500780c */ /* 0x000fe20000701670 */
[----:B------:R-:W-:Y:S01]  /*4030*/  UP2UR UR5, UPR, URZ, 0x1 ;  /* 0x000000013f057883 */ /* 0x000fe20008000000 */
[----:B------:R-:W-:Y:S01]  /*4040*/  PLOP3.LUT P1, PT, PT, PT, UP2, 0x40, 0x0 ;  /* 0x000000000000781c */ /* 0x000fe20003f2e828 */
[----:B------:R-:W-:Y:S01]  /*4050*/  UISETP.NE.AND UP0, UPT, UR4, URZ, UPT ;  /* 0x0000003f0400728c */ /* 0x000fe2000bf05270 */
[----:B------:R-:W-:Y:S01]  /*4060*/  FSEL R6, R45, -INF , !P0 ;  /* 0xff8000002d067808 */ /* 0x000fe20004000000 */
[----:B------:R-:W-:Y:S01]  /*4070*/  UISETP.NE.AND UP4, UPT, UR19, URZ, UPT ;  /* 0x0000003f1300728c */ /* 0x000fe2000bf85270 */
[----:B------:R-:W-:Y:S01]  /*4080*/  ISETP.GT.AND P0, PT, R2, 0x1, P2 ;  /* 0x000000010200780c */ /* 0x000fe20001704270 */
[----:B------:R-:W-:Y:S01]  /*4090*/  UISETP.NE.AND UP3, UPT, UR21, URZ, UPT ;  /* 0x0000003f1500728c */ /* 0x000fe2000bf65270 */
[----:B------:R-:W-:Y:S01]  /*40a0*/  PLOP3.LUT P2, PT, PT, PT, UP1, 0x40, 0x0 ;  /* 0x000000000000781c */ /* 0x000fe20003f4e818 */
[----:B------:R-:W-:Y:S01]  /*40b0*/  UISETP.NE.AND UP2, UPT, UR20, URZ, UPT ;  /* 0x0000003f1400728c */ /* 0x000fe2000bf45270 */
[----:B------:R-:W-:Y:S01]  /*40c0*/  ISETP.LT.OR P0, PT, R5, 0x2, P0 ;  /* 0x000000020500780c */ /* 0x000fe20000701670 */
[----:B------:R-:W-:Y:S01]  /*40d0*/  UISETP.NE.AND UP1, UPT, UR18, URZ, UPT ;  /* 0x0000003f1200728c */ /* 0x000fe2000bf25270 */
[----:B------:R-:W-:Y:S01]  /*40e0*/  FMNMX.FTZ R133, R18, R133, !PT ;  /* 0x0000008512857209 */ /* 0x000fe20007810000 */
[----:B------:R-:W-:Y:S01]  /*40f0*/  IMAD R240, R0, 0x2, R236 ;  /* 0x0000000200f07824 */ /* 0x000fe200078e02ec */
[----:B------:R-:W-:Y:S01]  /*4100*/  FSEL R11, R44, -INF , !P0 ;  /* 0xff8000002c0b7808 */ /* 0x000fe20004000000 */
[----:B------:R-:W-:Y:S01]  /*4110*/  LDSM.16.MT88.4 R48, [R237+0x900] ;  /* 0x00090000ed30783b */ /* 0x000fe20000004200 */
[----:B------:R-:W-:-:S02]  /*4120*/  ISETP.GT.AND P0, PT, R2, 0x8, P1 ;  /* 0x000000080200780c */ /* 0x000fc40000f04270 */
[----:B------:R-:W-:Y:S01]  /*4130*/  PLOP3.LUT P1, PT, PT, PT, UP0, 0x40, 0x0 ;  /* 0x000000000000781c */ /* 0x000fe20003f2e808 */
[----:B------:R-:W-:Y:S01]  /*4140*/  UISETP.NE.AND UP0, UPT, UR5, URZ, UPT ;  /* 0x0000003f0500728c */ /* 0x000fe2000bf05270 */
[C---:B------:R-:W-:Y:S01]  /*4150*/  ISETP.LT.OR P0, PT, R5.reuse, 0x9, P0 ;  /* 0x000000090500780c */ /* 0x040fe20000701670 */
[----:B------:R-:W-:Y:S01]  /*4160*/  LDSM.16.MT88.4 R44, [R240+0x100] ;  /* 0x00010000f02c783b */ /* 0x000fe20000004200 */
[----:B------:R-:W-:Y:S01]  /*4170*/  FMNMX.FTZ R132, R6, R11, !PT ;  /* 0x0000000b06847209 */ /* 0x000fe20007810000 */
[----:B------:R-:W-:Y:S01]  /*4180*/  ULDC.64 UR4, c[0x0][0x2c8] ;  /* 0x0000b20000047ab9 */ /* 0x000fe20000000a00 */
[----:B------:R-:W-:Y:S01]  /*4190*/  FSEL R10, R12, -INF , !P0 ;  /* 0xff8000000c0a7808 */ /* 0x000fe20004000000 */
[----:B------:R-:W-:Y:S01]  /*41a0*/  LDSM.16.MT88.4 R40, [R240+0x900] ;  /* 0x00090000f028783b */ /* 0x000fe20000004200 */
[----:B------:R-:W-:Y:S02]  /*41b0*/  ISETP.GT.AND P0, PT, R2, 0x9, P2 ;  /* 0x000000090200780c */ /* 0x000fe40001704270 */
[----:B------:R-:W-:Y:S01]  /*41c0*/  PLOP3.LUT P2, PT, PT, PT, UP6, 0x40, 0x0 ;  /* 0x000000000000781c */ /* 0x000fe20003f4e868 */
[----:B------:R-:W-:Y:S01]  /*41d0*/  LDSM.16.MT88.4 R68, [R240+0x1900] ;  /* 0x00190000f044783b */ /* 0x000fe20000004200 */
[----:B------:R-:W-:Y:S01]  /*41e0*/  ISETP.LT.OR P0, PT, R5, 0xa, P0 ;  /* 0x0000000a0500780c */ /* 0x000fe20000701670 */
[----:B------:R-:W-:Y:S01]  /*41f0*/  UISETP.NE.AND UP6, UPT, UR13, URZ, UPT ;  /* 0x0000003f0d00728c */ /* 0x000fe2000bfc5270 */
[----:B------:R-:W-:Y:S01]  /*4200*/  FMNMX.FTZ R132, R10, R132, !PT ;  /* 0x000000840a847209 */ /* 0x000fe20007810000 */
[----:B------:R-:W-:Y:S01]  /*4210*/  LDSM.16.MT88.4 R60, [R236+0x2100] ;  /* 0x00210000ec3c783b */ /* 0x000fe20000004200 */
[----:B------:R-:W-:-:S02]  /*4220*/  FSEL R9, R13, -INF , !P0 ;  /* 0xff8000000d097808 */ /* 0x000fc40004000000 */
[C---:B------:R-:W-:Y:S01]  /*4230*/  ISETP.GT.AND P0, PT, R2.reuse, 0x10, P1 ;  /* 0x000000100200780c */ /* 0x040fe20000f04270 */
[----:B------:R-:W-:Y:S01]  /*4240*/  LDSM.16.MT88.4 R64, [R237+0x1900] ;  /* 0x00190000ed40783b */ /* 0x000fe20000004200 */
[----:B------:R-:W-:Y:S01]  /*4250*/  PLOP3.LUT P1, PT, PT, PT, UP5, 0x40, 0x0 ;  /* 0x000000000000781c */ /* 0x000fe20003f2e858 */
[----:B------:R-:W-:Y:S01]  /*4260*/  UISETP.NE.AND UP5, UPT, UR14, URZ, UPT ;  /* 0x0000003f0e00728c */ /* 0x000fe2000bfa5270 */
[----:B------:R-:W-:Y:S01]  /*4270*/  ISETP.LT.OR P0, PT, R5, 0x11, P0 ;  /* 0x000000110500780c */ /* 0x000fe20000701670 */
[----:B------:R-:W-:Y:S01]  /*4280*/  LDSM.16.MT88.4 R56, [R237+0x2100] ;  /* 0x00210000ed38783b */ /* 0x000fe20000004200 */
[C---:B------:R-:W-:Y:S02]  /*4290*/  ISETP.GT.AND P1, PT, R2.reuse, 0x18, P1 ;  /* 0x000000180200780c */ /* 0x040fe40000f24270 */
[----:B------:R-:W-:Y:S01]  /*42a0*/  FSEL R8, R15, -INF , !P0 ;  /* 0xff8000000f087808 */ /* 0x000fe20004000000 */
[----:B------:R-:W-:Y:S01]  /*42b0*/  STL [R1+0x98], R163 ;  /* 0x000098a301007387 */ /* 0x000fe20000100800 */
[----:B------:R-:W-:-:S02]  /*42c0*/  ISETP.GT.AND P0, PT, R2, 0x11, P2 ;  /* 0x000000110200780c */ /* 0x000fc40001704270 */
[C---:B------:R-:W-:Y:S01]  /*42d0*/  ISETP.LT.OR P1, PT, R5.reuse, 0x19, P1 ;  /* 0x000000190500780c */ /* 0x040fe20000f21670 */
[----:B------:R-:W-:Y:S01]  /*42e0*/  STL [R1+0x94], R162 ;  /* 0x000094a201007387 */ /* 0x000fe20000100800 */
[----:B------:R-:W-:Y:S02]  /*42f0*/  ISETP.LT.OR P0, PT, R5, 0x12, P0 ;  /* 0x000000120500780c */ /* 0x000fe40000701670 */
[----:B------:R-:W-:Y:S01]  /*4300*/  FMNMX.FTZ R133, R17, R133, !PT ;  /* 0x0000008511857209 */ /* 0x000fe20007810000 */
[----:B------:R-:W-:Y:S01]  /*4310*/  STL [R1+0x90], R161 ;  /* 0x000090a101007387 */ /* 0x000fe20000100800 */
[----:B------:R-:W-:Y:S02]  /*4320*/  FSEL R7, R28, -INF , !P0 ;  /* 0xff8000001c077808 */ /* 0x000fe40004000000 */
[----:B------:R-:W-:Y:S01]  /*4330*/  PLOP3.LUT P0, PT, PT, PT, UP4, 0x40, 0x0 ;  /* 0x000000000000781c */ /* 0x000fe20003f0e848 */
[----:B------:R-:W-:Y:S01]  /*4340*/  STL [R1+0x8c], R160 ;  /* 0x00008ca001007387 */ /* 0x000fe20000100800 */
[----:B------:R-:W-:-:S02]  /*4350*/  FSEL R13, R29, -INF , !P1 ;  /* 0xff8000001d0d7808 */ /* 0x000fc40004800000 */
[----:B------:R-:W-:Y:S01]  /*4360*/  ISETP.GT.AND P0, PT, R2, 0x19, P0 ;  /* 0x000000190200780c */ /* 0x000fe20000704270 */
[----:B------:R-:W-:Y:S01]  /*4370*/  STL [R1+0x88], R135 ;  /* 0x0000888701007387 */ /* 0x000fe20000100800 */
[----:B------:R-:W-:Y:S02]  /*4380*/  PLOP3.LUT P1, PT, PT, PT, UP3, 0x40, 0x0 ;  /* 0x000000000000781c */ /* 0x000fe40003f2e838 */
[----:B------:R-:W-:Y:S02]  /*4390*/  ISETP.LT.OR P0, PT, R5, 0x1a, P0 ;  /* 0x0000001a0500780c */ /* 0x000fe40000701670 */
[----:B------:R-:W-:Y:S02]  /*43a0*/  FMNMX.FTZ R132, R9, R132, !PT ;  /* 0x0000008409847209 */ /* 0x000fe40007810000 */
[----:B------:R-:W-:Y:S02]  /*43b0*/  FMNMX.FTZ R133, R22, R133, !PT ;  /* 0x0000008516857209 */ /* 0x000fe40007810000 */
[----:B------:R-:W-:-:S02]  /*43c0*/  FSEL R15, R24, -INF , !P0 ;  /* 0xff800000180f7808 */ /* 0x000fc40004000000 */
[----:B------:R-:W-:Y:S01]  /*43d0*/  PLOP3.LUT P0, PT, PT, PT, UP2, 0x40, 0x0 ;  /* 0x000000000000781c */ /* 0x000fe20003f0e828 */
[----:B------:R-:W-:Y:S01]  /*43e0*/  LDSM.16.MT88.4 R24, [R236+0x900] ;  /* 0x00090000ec18783b */ /* 0x000fe20000004200 */
[----:B------:R-:W-:Y:S02]  /*43f0*/  ISETP.GT.AND P1, PT, R2, 0x20, P1 ;  /* 0x000000200200780c */ /* 0x000fe40000f24270 */
[----:B------:R-:W-:Y:S02]  /*4400*/  FMNMX.FTZ R132, R8, R132, !PT ;  /* 0x0000008408847209 */ /* 0x000fe40007810000 */
[----:B------:R-:W-:Y:S02]  /*4410*/  FMNMX.FTZ R133, R21, R133, !PT ;  /* 0x0000008515857209 */ /* 0x000fe40007810000 */
[----:B------:R-:W-:Y:S02]  /*4420*/  ISETP.GT.AND P0, PT, R2, 0x21, P0 ;  /* 0x000000210200780c */ /* 0x000fe40000704270 */
[----:B------:R-:W-:-:S02]  /*4430*/  ISETP.LT.OR P1, PT, R5, 0x21, P1 ;  /* 0x000000210500780c */ /* 0x000fc40000f21670 */
[----:B------:R-:W-:Y:S02]  /*4440*/  FMNMX.FTZ R132, R7, R132, !PT ;  /* 0x0000008407847209 */ /* 0x000fe40007810000 */
[----:B------:R-:W-:Y:S02]  /*4450*/  FMNMX.FTZ R133, R96, R133, !PT ;  /* 0x0000008560857209 */ /* 0x000fe40007810000 */
[----:B------:R-:W-:Y:S02]  /*4460*/  ISETP.LT.OR P0, PT, R5, 0x22, P0 ;  /* 0x000000220500780c */ /* 0x000fe40000701670 */
[----:B------:R-:W-:Y:S02]  /*4470*/  FSEL R92, R34, -INF , !P1 ;  /* 0xff800000225c7808 */ /* 0x000fe40004800000 */
[----:B------:R-:W-:Y:S02]  /*4480*/  PLOP3.LUT P1, PT, PT, PT, UP1, 0x40, 0x0 ;  /* 0x000000000000781c */ /* 0x000fe40003f2e818 */
[----:B------:R-:W-:-:S02]  /*4490*/  FMNMX.FTZ R132, R13, R132, !PT ;  /* 0x000000840d847209 */ /* 0x000fc40007810000 */
[----:B------:R-:W-:Y:S02]  /*44a0*/  FMNMX.FTZ R133, R95, R133, !PT ;  /* 0x000000855f857209 */ /* 0x000fe40007810000 */
[----:B------:R-:W-:Y:S02]  /*44b0*/  FSEL R91, R33, -INF , !P0 ;  /* 0xff800000215b7808 */ /* 0x000fe40004000000 */
[----:B------:R-:W-:Y:S02]  /*44c0*/  PLOP3.LUT P0, PT, PT, PT, UP0, 0x40, 0x0 ;  /* 0x000000000000781c */ /* 0x000fe40003f0e808 */
[----:B------:R-:W-:Y:S02]  /*44d0*/  ISETP.GT.AND P1, PT, R2, 0x28, P1 ;  /* 0x000000280200780c */ /* 0x000fe40000f24270 */
[----:B------:R-:W-:Y:S02]  /*44e0*/  FMNMX.FTZ R132, R15, R132, !PT ;  /* 0x000000840f847209 */ /* 0x000fe40007810000 */
[----:B------:R-:W-:-:S02]  /*44f0*/  FMNMX.FTZ R133, R94, R133, !PT ;  /* 0x000000855e857209 */ /* 0x000fc40007810000 */
[----:B------:R-:W-:Y:S02]  /*4500*/  ISETP.GT.AND P0, PT, R2, 0x29, P0 ;  /* 0x000000290200780c */ /* 0x000fe40000704270 */
[----:B------:R-:W-:Y:S02]  /*4510*/  ISETP.LT.OR P1, PT, R5, 0x29, P1 ;  /* 0x000000290500780c */ /* 0x000fe40000f21670 */
[----:B------:R-:W-:Y:S02]  /*4520*/  FMNMX.FTZ R132, R92, R132, !PT ;  /* 0x000000845c847209 */ /* 0x000fe40007810000 */
[----:B------:R-:W-:Y:S02]  /*4530*/  FMNMX.FTZ R133, R93, R133, !PT ;  /* 0x000000855d857209 */ /* 0x000fe40007810000 */
[----:B------:R-:W-:Y:S02]  /*4540*/  ISETP.LT.OR P0, PT, R5, 0x2a, P0 ;  /* 0x0000002a0500780c */ /* 0x000fe40000701670 */
[----:B------:R-:W-:Y:S01]  /*4550*/  FSEL R90, R32, -INF , !P1 ;  /* 0xff800000205a7808 */ /* 0x000fe20004800000 */
[----:B------:R-:W1:Y:S01]  /*4560*/  SHFL.BFLY PT, R12, R133, 0x2, 0x1f ;  /* 0x0c401f00850c7f89 */ /* 0x000e6200000e0000 */
[----:B------:R-:W-:-:S02]  /*4570*/  FMNMX.FTZ R132, R91, R132, !PT ;  /* 0x000000845b847209 */ /* 0x000fc40007810000 */
[----:B------:R-:W-:Y:S02]  /*4580*/  FSEL R89, R30, -INF , !P0 ;  /* 0xff8000001e597808 */ /* 0x000fe40004000000 */
[----:B------:R-:W-:Y:S01]  /*4590*/  FMNMX.FTZ R132, R90, R132, !PT ;  /* 0x000000845a847209 */ /* 0x000fe20007810000 */
[----:B------:R-:W-:Y:S01]  /*45a0*/  LDSM.16.MT88.4 R28, [R237+0x100] ;  /* 0x00010000ed1c783b */ /* 0x000fe20000004200 */
[----:B------:R-:W-:Y:S02]  /*45b0*/  LEA R239, R0, R237, 0x1 ;  /* 0x000000ed00ef7211 */ /* 0x000fe400078e08ff */
[----:B------:R-:W-:-:S03]  /*45c0*/  FMNMX.FTZ R132, R89, R132, !PT ;  /* 0x0000008459847209 */ /* 0x000fc60007810000 */
[----:B------:R-:W-:Y:S04]  /*45d0*/  LDSM.16.MT88.4 R32, [R239+0x100] ;  /* 0x00010000ef20783b */ /* 0x000fe80000004200 */
[----:B------:R-:W2:Y:S04]  /*45e0*/  SHFL.BFLY PT, R2, R132, 0x2, 0x1f ;  /* 0x0c401f0084027f89 */ /* 0x000ea800000e0000 */
[----:B------:R-:W-:Y:S01]  /*45f0*/  LDSM.16.MT88.4 R72, [R239+0x900] ;  /* 0x00090000ef48783b */ /* 0x000fe20000004200 */
[----:B-1----:R-:W-:-:S03]  /*4600*/  FMNMX.FTZ R133, R133, R12, !PT ;  /* 0x0000000c85857209 */ /* 0x002fc60007810000 */
[----:B------:R-:W-:Y:S04]  /*4610*/  LDSM.16.MT88.4 R76, [R239+0x1900] ;  /* 0x00190000ef4c783b */ /* 0x000fe80000004200 */
[----:B------:R-:W1:Y:S04]  /*4620*/  SHFL.BFLY PT, R12, R133, 0x1, 0x1f ;  /* 0x0c201f00850c7f89 */ /* 0x000e6800000e0000 */
[----:B------:R-:W-:Y:S01]  /*4630*/  LDSM.16.MT88.4 R80, [R239+0x2100] ;  /* 0x00210000ef50783b */ /* 0x000fe20000004200 */
[----:B--2---:R-:W-:-:S05]  /*4640*/  FMNMX.FTZ R132, R132, R2, !PT ;  /* 0x0000000284847209 */ /* 0x004fca0007810000 */
[----:B------:R-:W2:Y:S01]  /*4650*/  SHFL.BFLY PT, R2, R132, 0x1, 0x1f ;  /* 0x0c201f0084027f89 */ /* 0x000ea200000e0000 */
[----:B-1----:R-:W-:-:S04]  /*4660*/  FMNMX.FTZ R133, R133, R12, !PT ;  /* 0x0000000c85857209 */ /* 0x002fc80007810000 */
[C---:B------:R-:W-:Y:S01]  /*4670*/  FSETP.NEU.FTZ.AND P0, PT, R133.reuse, -INF , PT ;  /* 0xff8000008500780b */ /* 0x040fe20003f1d000 */
[----:B------:R-:W-:-:S05]  /*4680*/  FMUL.FTZ R12, R133, c[0x0][0x2d0] ;  /* 0x0000b400850c7a20 */ /* 0x000fca0000410000 */
[----:B------:R-:W-:-:S05]  /*4690*/  FSEL R12, R12, RZ, P0 ;  /* 0x000000ff0c0c7208 */ /* 0x000fca0000000000 */
[--C-:B------:R-:W-:Y:S01]  /*46a0*/  FFMA.FTZ R14, R14, c[0x0][0x2d0], -R12.reuse ;  /* 0x0000b4000e0e7a23 */ /* 0x100fe2000001080c */
[----:B--2---:R-:W-:Y:S01]  /*46b0*/  FMNMX.FTZ R132, R132, R2, !PT ;  /* 0x0000000284847209 */ /* 0x004fe20007810000 */
[--C-:B------:R-:W-:Y:S02]  /*46c0*/  FFMA.FTZ R16, R16, c[0x0][0x2d0], -R12.reuse ;  /* 0x0000b40010107a23 */ /* 0x100fe4000001080c */
[--C-:B------:R-:W-:Y:S01]  /*46d0*/  FFMA.FTZ R19, R19, c[0x0][0x2d0], -R12.reuse ;  /* 0x0000b40013137a23 */ /* 0x100fe2000001080c */
[C---:B------:R-:W-:Y:S01]  /*46e0*/  FSETP.NEU.FTZ.AND P0, PT, R132.reuse, -INF , PT ;  /* 0xff8000008400780b */ /* 0x040fe20003f1d000 */
[----:B------:R-:W-:Y:S01]  /*46f0*/  FMUL.FTZ R2, R132, c[0x0][0x2d0] ;  /* 0x0000b40084027a20 */ /* 0x000fe20000410000 */
[----:B------:R-:W-:Y:S01]  /*4700*/  MUFU.EX2 R97, R14 ;  /* 0x0000000e00617308 */ /* 0x000fe20000000800 */
[--C-:B------:R-:W-:Y:S02]  /*4710*/  FFMA.FTZ R18, R18, c[0x0][0x2d0], -R12.reuse ;  /* 0x0000b40012127a23 */ /* 0x100fe4000001080c */
[--C-:B------:R-:W-:Y:S01]  /*4720*/  FFMA.FTZ R17, R17, c[0x0][0x2d0], -R12.reuse ;  /* 0x0000b40011117a23 */ /* 0x100fe2000001080c */
[----:B------:R-:W-:Y:S01]  /*4730*/  FSEL R2, R2, RZ, P0 ;  /* 0x000000ff02027208 */ /* 0x000fe20000000000 */
[----:B------:R-:W-:-:S02]  /*4740*/  FFMA.FTZ R20, R20, c[0x0][0x2d0], -R12 ;  /* 0x0000b40014147a23 */ /* 0x000fc4000001080c */
[----:B------:R-:W-:Y:S01]  /*4750*/  FFMA.FTZ R22, R22, c[0x0][0x2d0], -R12 ;  /* 0x0000b40016167a23 */ /* 0x000fe2000001080c */
[----:B------:R-:W-:Y:S01]  /*4760*/  MUFU.EX2 R14, R16 ;  /* 0x00000010000e7308 */ /* 0x000fe20000000800 */
[--C-:B------:R-:W-:Y:S02]  /*4770*/  FFMA.FTZ R3, R11, c[0x0][0x2d0], -R2.reuse ;  /* 0x0000b4000b037a23 */ /* 0x100fe40000010802 */
[----:B------:R-:W-:Y:S02]  /*4780*/  FFMA.FTZ R6, R6, c[0x0][0x2d0], -R2 ;  /* 0x0000b40006067a23 */ /* 0x000fe40000010802 */
[----:B------:R-:W-:-:S03]  /*4790*/  FFMA.FTZ R21, R21, c[0x0][0x2d0], -R12 ;  /* 0x0000b40015157a23 */ /* 0x000fc6000001080c */
[----:B------:R-:W-:Y:S08]  /*47a0*/  MUFU.EX2 R99, R19 ;  /* 0x0000001300637308 */ /* 0x000ff00000000800 */
[----:B------:R-:W-:Y:S08]  /*47b0*/  MUFU.EX2 R128, R18 ;  /* 0x0000001200807308 */ /* 0x000ff00000000800 */
[----:B------:R1:W2:Y:S08]  /*47c0*/  MUFU.EX2 R130, R17 ;  /* 0x0000001100827308 */ /* 0x0002b00000000800 */
[----:B------:R3:W-:Y:S01]  /*47d0*/  MUFU.EX2 R84, R3 ;  /* 0x0000000300547308 */ /* 0x0007e20000000800 */
[----:B-1----:R-:W1:Y:S07]  /*47e0*/  LDSM.16.MT88.4 R16, [R236+0x100] ;  /* 0x00010000ec10783b */ /* 0x002e6e0000004200 */
[----:B------:R-:W4:Y:S01]  /*47f0*/  MUFU.EX2 R98, R20 ;  /* 0x0000001400627308 */ /* 0x000f220000000800 */
[----:B--2---:R-:W-:Y:S01]  /*4800*/  F2FP.PACK_AB R4, R130, R128 ;  /* 0x000000808204723e */ /* 0x004fe200000000ff */
[----:B---3--:R-:W-:-:S06]  /*4810*/  FFMA.FTZ R3, R10, c[0x0][0x2d0], -R2 ;  /* 0x0000b4000a037a23 */ /* 0x008fcc0000010802 */
[----:B------:R-:W2:Y:S08]  /*4820*/  MUFU.EX2 R86, R6 ;  /* 0x0000000600567308 */ /* 0x000eb00000000800 */
[----:B------:R3:W-:Y:S01]  /*4830*/  MUFU.EX2 R85, R3 ;  /* 0x0000000300557308 */ /* 0x0007e20000000800 */
[----:B----4-:R-:W-:-:S07]  /*4840*/  F2FP.PACK_AB R10, R99, R98 ;  /* 0x00000062630a723e */ /* 0x010fce00000000ff */
[----:B------:R-:W-:Y:S01]  /*4850*/  MUFU.EX2 R129, R22 ;  /* 0x0000001600817308 */ /* 0x000fe20000000800 */
[----:B---3--:R-:W-:Y:S01]  /*4860*/  FFMA.FTZ R3, R9, c[0x0][0x2d0], -R2 ;  /* 0x0000b40009037a23 */ /* 0x008fe20000010802 */
[----:B--2---:R-:W-:-:S06]  /*4870*/  F2FP.PACK_AB R9, R84, R86 ;  /* 0x000000565409723e */ /* 0x004fcc00000000ff */
[----:B------:R-:W2:Y:S08]  /*4880*/  MUFU.EX2 R120, R21 ;  /* 0x0000001500787308 */ /* 0x000eb00000000800 */
[----:B------:R3:W4:Y:S01]  /*4890*/  MUFU.EX2 R88, R3 ;  /* 0x0000000300587308 */ /* 0x0007220000000800 */
[----:B--2---:R-:W-:Y:S01]  /*48a0*/  F2FP.PACK_AB R6, R120, R129 ;  /* 0x000000817806723e */ /* 0x004fe200000000ff */
[----:B---3--:R-:W-:Y:S01]  /*48b0*/  FFMA.FTZ R3, R8, c[0x0][0x2d0], -R2 ;  /* 0x0000b40008037a23 */ /* 0x008fe20000010802 */
[----:B------:R-:W-:-:S02]  /*48c0*/  F2FP.PACK_AB R8, R14, R97 ;  /* 0x000000610e08723e */ /* 0x000fc400000000ff */
[----:B----4-:R-:W-:-:S03]  /*48d0*/  F2FP.PACK_AB R11, R88, R85 ;  /* 0x00000055580b723e */ /* 0x010fc600000000ff */
[----:B------:R2:W-:Y:S04]  /*48e0*/  MUFU.EX2 R87, R3 ;  /* 0x0000000300577308 */ /* 0x0005e80000000800 */
[C---:B-1----:R-:W-:Y:S08]  /*48f0*/  HMMA.16816.F32 R20, R8.reuse, R16, RZ ;  /* 0x000000100814723c */ /* 0x042ff000000018ff */
[----:B------:R-:W-:Y:S01]  /*4900*/  HMMA.16816.F32 R16, R8, R18, RZ ;  /* 0x000000120810723c */ /* 0x000fe200000018ff */
[----:B--2---:R-:W-:-:S04]  /*4910*/  FFMA.FTZ R3, R7, c[0x0][0x2d0], -R2 ;  /* 0x0000b40007037a23 */ /* 0x004fc80000010802 */
[----:B------:R1:W2:Y:S03]  /*4920*/  MUFU.EX2 R103, R3 ;  /* 0x0000000300677308 */ /* 0x0002a60000000800 */
[----:B------:R-:W-:Y:S01]  /*4930*/  HMMA.16816.F32 R36, R8, R28, RZ ;  /* 0x0000001c0824723c */ /* 0x000fe200000018ff */
[----:B-1----:R-:W-:Y:S01]  /*4940*/  FFMA.FTZ R3, R13, c[0x0][0x2d0], -R2 ;  /* 0x0000b4000d037a23 */ /* 0x002fe20000010802 */
[----:B--2---:R-:W-:-:S03]  /*4950*/  F2FP.PACK_AB R5, R103, R87 ;  /* 0x000000576705723e */ /* 0x004fc600000000ff */
[----:B------:R1:W-:Y:S02]  /*4960*/  MUFU.EX2 R105, R3 ;  /* 0x0000000300697308 */ /* 0x0003e40000000800 */
[----:B-1----:R-:W-:-:S06]  /*4970*/  FFMA.FTZ R3, R15, c[0x0][0x2d0], -R2 ;  /* 0x0000b4000f037a23 */ /* 0x002fcc0000010802 */
[----:B------:R-:W1:Y:S02]  /*4980*/  MUFU.EX2 R134, R3 ;  /* 0x0000000300867308 */ /* 0x000e640000000800 */
[----:B-1----:R-:W-:-:S07]  /*4990*/  F2FP.PACK_AB R7, R134, R105 ;  /* 0x000000698607723e */ /* 0x002fce00000000ff */
[C---:B------:R-:W-:Y:S08]  /*49a0*/  HMMA.16816.F32 R156, R4.reuse, R24, R20 ;  /* 0x00000018049c723c */ /* 0x040ff00000001814 */
[----:B------:R-:W-:Y:S08]  /*49b0*/  HMMA.16816.F32 R52, R4, R26, R16 ;  /* 0x0000001a0434723c */ /* 0x000ff00000001810 */
[C---:B------:R-:W-:Y:S01]  /*49c0*/  HMMA.16816.F32 R24, R8.reuse, R30, RZ ;  /* 0x0000001e0818723c */ /* 0x040fe200000018ff */
[----:B------:R-:W1:Y:S07]  /*49d0*/  LDSM.16.MT88.4 R28, [R236+0x1900] ;  /* 0x00190000ec1c783b */ /* 0x000e6e0000004200 */
[C---:B------:R-:W-:Y:S08]  /*49e0*/  HMMA.16816.F32 R20, R8.reuse, R44, RZ ;  /* 0x0000002c0814723c */ /* 0x040ff000000018ff */
[----:B------:R-:W-:Y:S01]  /*49f0*/  HMMA.16816.F32 R16, R8, R46, RZ ;  /* 0x0000002e0810723c */ /* 0x000fe200000018ff */
[----:B------:R-:W-:Y:S01]  /*4a00*/  IMAD.MOV.U32 R104, RZ, RZ, R52 ;  /* 0x000000ffff687224 */ /* 0x000fe200078e0034 */
[----:B------:R-:W-:Y:S01]  /*4a10*/  MOV R169, R53 ;  /* 0x0000003500a97202 */ /* 0x000fe20000000f00 */
[----:B------:R-:W-:-:S02]  /*4a20*/  IMAD.MOV.U32 R100, RZ, RZ, R55 ;  /* 0x000000ffff647224 */ /* 0x000fc400078e0037 */
[----:B------:R-:W-:Y:S02]  /*4a30*/  IMAD.MOV.U32 R168, RZ, RZ, R54 ;  /* 0x000000ffffa87224 */ /* 0x000fe400078e0036 */
[----:B------:R-:W2:Y:S01]  /*4a40*/  LDSM.16.MT88.4 R52, [R240+0x2100] ;  /* 0x00210000f034783b */ /* 0x000ea20000004200 */
[C---:B------:R-:W-:Y:S08]  /*4a50*/  HMMA.16816.F32 R148, R4.reuse, R48, R36 ;  /* 0x000000300494723c */ /* 0x040ff00000001824 */
[C---:B------:R-:W-:Y:S08]  /*4a60*/  HMMA.16816.F32 R140, R4.reuse, R40, R20 ;  /* 0x00000028048c723c */ /* 0x040ff00000001814 */
[C---:B------:R-:W-:Y:S08]  /*4a70*/  HMMA.16816.F32 R108, R4.reuse, R42, R16 ;  /* 0x0000002a046c723c */ /* 0x040ff00000001810 */
[----:B------:R-:W-:Y:S08]  /*4a80*/  HMMA.16816.F32 R136, R4, R50, R24 ;  /* 0x000000320488723c */ /* 0x000ff00000001818 */
[C---:B-1----:R-:W-:Y:S08]  /*4a90*/  HMMA.16816.F32 R40, R8.reuse, R28, RZ ;  /* 0x0000001c0828723c */ /* 0x042ff000000018ff */
[----:B------:R-:W-:Y:S01]  /*4aa0*/  HMMA.16816.F32 R48, R8, R32, RZ ;  /* 0x000000200830723c */ /* 0x000fe200000018ff */
[----:B------:R-:W-:Y:S01]  /*4ab0*/  IMAD.MOV.U32 R154, RZ, RZ, R108 ;  /* 0x000000ffff9a7224 */ /* 0x000fe200078e006c */
[----:B------:R-:W-:Y:S01]  /*4ac0*/  MOV R153, R109 ;  /* 0x0000006d00997202 */ /* 0x000fe20000000f00 */
[----:B------:R-:W-:-:S02]  /*4ad0*/  IMAD.MOV.U32 R152, RZ, RZ, R110 ;  /* 0x000000ffff987224 */ /* 0x000fc400078e006e */
[----:B------:R-:W-:-:S03]  /*4ae0*/  IMAD.MOV.U32 R147, RZ, RZ, R111 ;  /* 0x000000ffff937224 */ /* 0x000fc600078e006f */
[C---:B------:R-:W-:Y:S08]  /*4af0*/  HMMA.16816.F32 R24, R8.reuse, R68, RZ ;  /* 0x000000440818723c */ /* 0x040ff000000018ff */
[----:B------:R-:W-:Y:S08]  /*4b00*/  HMMA.16816.F32 R44, R8, R34, RZ ;  /* 0x00000022082c723c */ /* 0x000ff000000018ff */
[----:B------:R-:W-:Y:S08]  /*4b10*/  HMMA.16816.F32 R40, R4, R60, R40 ;  /* 0x0000003c0428723c */ /* 0x000ff00000001828 */
[----:B------:R-:W-:Y:S08]  /*4b20*/  HMMA.16816.F32 R36, R8, R30, RZ ;  /* 0x0000001e0824723c */ /* 0x000ff000000018ff */
[----:B------:R-:W-:Y:S08]  /*4b30*/  HMMA.16816.F32 R48, R4, R72, R48 ;  /* 0x000000480430723c */ /* 0x000ff00000001830 */
[----:B------:R-:W-:Y:S01]  /*4b40*/  HMMA.16816.F32 R16, R8, R76, RZ ;  /* 0x0000004c0810723c */ /* 0x000fe200000018ff */
[----:B------:R-:W-:Y:S01]  /*4b50*/  IMAD.MOV.U32 R146, RZ, RZ, R40 ;  /* 0x000000ffff927224 */ /* 0x000fe200078e0028 */
[----:B------:R-:W-:Y:S01]  /*4b60*/  MOV R145, R41 ;  /* 0x0000002900917202 */ /* 0x000fe20000000f00 */
[----:B------:R-:W-:-:S02]  /*4b70*/  IMAD.MOV.U32 R144, RZ, RZ, R42 ;  /* 0x000000ffff907224 */ /* 0x000fc400078e002a */
[----:B------:R-:W-:-:S03]  /*4b80*/  IMAD.MOV.U32 R131, RZ, RZ, R43 ;  /* 0x000000ffff837224 */ /* 0x000fc600078e002b */
[C---:B------:R-:W-:Y:S08]  /*4b90*/  HMMA.16816.F32 R32, R8.reuse, R64, RZ ;  /* 0x000000400820723c */ /* 0x040ff000000018ff */
[----:B------:R-:W-:Y:S01]  /*4ba0*/  HMMA.16816.F32 R28, R8, R66, RZ ;  /* 0x00000042081c723c */ /* 0x000fe200000018ff */
[----:B------:R-:W1:Y:S01]  /*4bb0*/  LDSM.16.MT88.4 R64, [R236+0x3100] ;  /* 0x00310000ec40783b */ /* 0x000e620000004200 */
[----:B------:R-:W-:Y:S01]  /*4bc0*/  MOV R161, R48 ;  /* 0x0000003000a17202 */ /* 0x000fe20000000f00 */
[----:B------:R-:W-:Y:S01]  /*4bd0*/  IMAD.MOV.U32 R160, RZ, RZ, R49 ;  /* 0x000000ffffa07224 */ /* 0x000fe200078e0031 */
[----:B------:R-:W-:Y:S01]  /*4be0*/  MOV R155, R51 ;  /* 0x00000033009b7202 */ /* 0x000fe20000000f00 */
[----:B------:R-:W-:-:S02]  /*4bf0*/  IMAD.MOV.U32 R135, RZ, RZ, R50 ;  /* 0x000000ffff877224 */ /* 0x000fc400078e0032 */
[----:B------:R-:W3:Y:S01]  /*4c00*/  LDSM.16.MT88.4 R48, [R237+0x3100] ;  /* 0x00310000ed30783b */ /* 0x000ee20000004200 */
[C---:B--2---:R-:W-:Y:S08]  /*4c10*/  HMMA.16816.F32 R24, R4.reuse, R52, R24 ;  /* 0x000000340418723c */ /* 0x044ff00000001818 */
[C---:B------:R-:W-:Y:S08]  /*4c20*/  HMMA.16816.F32 R44, R4.reuse, R74, R44 ;  /* 0x0000004a042c723c */ /* 0x040ff0000000182c */
[----:B------:R-:W-:Y:S01]  /*4c30*/  HMMA.16816.F32 R40, R4, R62, R36 ;  /* 0x0000003e0428723c */ /* 0x000fe20000001824 */
[----:B------:R-:W-:Y:S07]  /*4c40*/  LDSM.16.MT88.4 R60, [R236+0x4900] ;  /* 0x00490000ec3c783b */ /* 0x000fee0000004200 */
[----:B------:R-:W-:Y:S01]  /*4c50*/  HMMA.16816.F32 R20, R8, R70, RZ ;  /* 0x000000460814723c */ /* 0x000fe200000018ff */
[----:B------:R-:W-:Y:S01]  /*4c60*/  IMAD.MOV.U32 R119, RZ, RZ, R25 ;  /* 0x000000ffff777224 */ /* 0x000fe200078e0019 */
[----:B------:R-:W-:Y:S01]  /*4c70*/  MOV R118, R26 ;  /* 0x0000001a00767202 */ /* 0x000fe20000000f00 */
[----:B------:R-:W-:-:S02]  /*4c80*/  IMAD.MOV.U32 R117, RZ, RZ, R27 ;  /* 0x000000ffff757224 */ /* 0x000fc400078e001b */
[----:B------:R-:W-:Y:S02]  /*4c90*/  IMAD.MOV.U32 R116, RZ, RZ, R24 ;  /* 0x000000ffff747224 */ /* 0x000fe400078e0018 */
[----:B------:R-:W2:Y:S01]  /*4ca0*/  LDSM.16.MT88.4 R24, [R236+0x3900] ;  /* 0x00390000ec18783b */ /* 0x000ea20000004200 */
[C---:B------:R-:W-:Y:S01]  /*4cb0*/  HMMA.16816.F32 R16, R4.reuse, R80, R16 ;  /* 0x000000500410723c */ /* 0x040fe20000001810 */
[----:B------:R-:W-:Y:S01]  /*4cc0*/  IMAD.MOV.U32 R102, RZ, RZ, R45 ;  /* 0x000000ffff667224 */ /* 0x000fe200078e002d */
[----:B------:R-:W-:Y:S01]  /*4cd0*/  MOV R163, R46 ;  /* 0x0000002e00a37202 */ /* 0x000fe20000000f00 */
[----:B------:R-:W-:Y:S02]  /*4ce0*/  IMAD.MOV.U32 R101, RZ, RZ, R44 ;  /* 0x000000ffff657224 */ /* 0x000fe400078e002c */
[----:B------:R-:W-:Y:S02]  /*4cf0*/  IMAD.MOV.U32 R162, RZ, RZ, R47 ;  /* 0x000000ffffa27224 */ /* 0x000fe400078e002f */
[----:B------:R-:W4:Y:S01]  /*4d00*/  LDSM.16.MT88.4 R44, [R240+0x3100] ;  /* 0x00310000f02c783b */ /* 0x000f220000004200 */
[----:B------:R-:W-:Y:S01]  /*4d10*/  HMMA.16816.F32 R32, R4, R56, R32 ;  /* 0x000000380420723c */ /* 0x000fe20000001820 */
[----:B------:R-:W-:Y:S01]  /*4d20*/  MOV R36, R41 ;  /* 0x0000002900247202 */ /* 0x000fe20000000f00 */
[----:B------:R-:W-:Y:S01]  /*4d30*/  IMAD.MOV.U32 R127, RZ, RZ, R42 ;  /* 0x000000ffff7f7224 */ /* 0x000fe200078e002a */
[----:B------:R-:W-:Y:S01]  /*4d40*/  MOV R125, R40 ;  /* 0x00000028007d7202 */ /* 0x000fe20000000f00 */
[----:B------:R-:W-:-:S02]  /*4d50*/  IMAD.MOV.U32 R126, RZ, RZ, R43 ;  /* 0x000000ffff7e7224 */ /* 0x000fc400078e002b */
[----:B------:R-:W2:Y:S02]  /*4d60*/  LDSM.16.MT88.4 R40, [R237+0x3900] ;  /* 0x00390000ed28783b */ /* 0x000ea40000004200 */
[C---:B------:R-:W-:Y:S02]  /*4d70*/  HMMA.16816.F32 R20, R4.reuse, R54, R20 ;  /* 0x000000360414723c */ /* 0x040fe40000001814 */
[----:B------:R-:W2:Y:S06]  /*4d80*/  LDSM.16.MT88.4 R52, [R239+0x3100] ;  /* 0x00310000ef34783b */ /* 0x000eac0000004200 */
[----:B------:R-:W-:Y:S01]  /*4d90*/  IMAD.MOV.U32 R15, RZ, RZ, R17 ;  /* 0x000000ffff0f7224 */ /* 0x000fe200078e0011 */
[----:B------:R-:W-:Y:S01]  /*4da0*/  MOV R3, R19 ;  /* 0x0000001300037202 */ /* 0x000fe20000000f00 */
[----:B------:R-:W-:Y:S01]  /*4db0*/  IMAD.MOV.U32 R13, RZ, RZ, R18 ;  /* 0x000000ffff0d7224 */ /* 0x000fe200078e0012 */
[----:B------:R-:W-:Y:S01]  /*4dc0*/  HMMA.16816.F32 R72, R4, R58, R28 ;  /* 0x0000003a0448723c */ /* 0x000fe2000000181c */
[----:B------:R-:W-:Y:S01]  /*4dd0*/  IMAD.MOV.U32 R0, RZ, RZ, R16 ;  /* 0x000000ffff007224 */ /* 0x000fe200078e0010 */
[----:B------:R-:W4:Y:S03]  /*4de0*/  LDSM.16.MT88.4 R56, [R240+0x3900] ;  /* 0x00390000f038783b */ /* 0x000f260000004200 */
[----:B------:R-:W-:Y:S01]  /*4df0*/  IMAD.MOV.U32 R124, RZ, RZ, R33 ;  /* 0x000000ffff7c7224 */ /* 0x000fe200078e0021 */
[----:B------:R-:W-:Y:S01]  /*4e00*/  MOV R122, R35 ;  /* 0x00000023007a7202 */ /* 0x000fe20000000f00 */
[----:B------:R-:W-:Y:S01]  /*4e10*/  IMAD.MOV.U32 R123, RZ, RZ, R34 ;  /* 0x000000ffff7b7224 */ /* 0x000fe200078e0022 */
[----:B-1----:R-:W-:Y:S01]  /*4e20*/  HMMA.16816.F32 R16, R8, R64, RZ ;  /* 0x000000400810723c */ /* 0x002fe200000018ff */
[----:B------:R-:W-:-:S04]  /*4e30*/  IMAD.MOV.U32 R121, RZ, RZ, R32 ;  /* 0x000000ffff797224 */ /* 0x000fc800078e0020 */
[----:B------:R-:W-:Y:S01]  /*4e40*/  MOV R111, R23 ;  /* 0x00000017006f7202 */ /* 0x000fe20000000f00 */
[----:B------:R-:W-:Y:S01]  /*4e50*/  IMAD.MOV.U32 R110, RZ, RZ, R21 ;  /* 0x000000ffff6e7224 */ /* 0x000fe200078e0015 */
[----:B------:R-:W-:Y:S01]  /*4e60*/  MOV R108, R20 ;  /* 0x00000014006c7202 */ /* 0x000fe20000000f00 */
[----:B---3--:R-:W-:Y:S01]  /*4e70*/  HMMA.16816.F32 R32, R8, R48, RZ ;  /* 0x000000300820723c */ /* 0x008fe200000018ff */
[----:B------:R-:W-:Y:S02]  /*4e80*/  IMAD.MOV.U32 R65, RZ, RZ, R36 ;  /* 0x000000ffff417224 */ /* 0x000fe400078e0024 */
[----:B------:R-:W-:-:S05]  /*4e90*/  IMAD.MOV.U32 R109, RZ, RZ, R22 ;  /* 0x000000ffff6d7224 */ /* 0x000fca00078e0016 */
[C---:B------:R-:W-:Y:S01]  /*4ea0*/  HMMA.16816.F32 R28, R8.reuse, R50, RZ ;  /* 0x00000032081c723c */ /* 0x040fe200000018ff */
[----:B------:R-:W1:Y:S07]  /*4eb0*/  LDSM.16.MT88.4 R48, [R239+0x3900] ;  /* 0x00390000ef30783b */ /* 0x000e6e0000004200 */
[----:B------:R-:W-:Y:S08]  /*4ec0*/  HMMA.16816.F32 R36, R8, R66, RZ ;  /* 0x000000420824723c */ /* 0x000ff000000018ff */
[----:B--2---:R-:W-:Y:S08]  /*4ed0*/  HMMA.16816.F32 R68, R4, R24, R16 ;  /* 0x000000180444723c */ /* 0x004ff00000001810 */
[C---:B----4-:R-:W-:Y:S07]  /*4ee0*/  HMMA.16816.F32 R16, R8.reuse, R44, RZ ;  /* 0x0000002c0810723c */ /* 0x050fee00000018ff */
[----:B------:R-:W-:Y:S01]  /*4ef0*/  MOV R45, R105 ;  /* 0x00000069002d7202 */ /* 0x000fe20000000f00 */
[----:B------:R-:W-:Y:S08]  /*4f00*/  HMMA.16816.F32 R20, R8, R78, RZ ;  /* 0x0000004e0814723c */ /* 0x000ff000000018ff */
[C---:B------:R-:W-:Y:S08]  /*4f10*/  HMMA.16816.F32 R76, R4.reuse, R40, R32 ;  /* 0x00000028044c723c */ /* 0x040ff00000001820 */
[----:B------:R-:W-:Y:S01]  /*4f20*/  HMMA.16816.F32 R172, R4, R42, R28 ;  /* 0x0000002a04ac723c */ /* 0x000fe2000000181c */
[----:B------:R-:W-:Y:S07]  /*4f30*/  LDSM.16.MT88.4 R40, [R237+0x4900] ;  /* 0x00490000ed28783b */ /* 0x000fee0000004200 */
[C---:B------:R-:W-:Y:S07]  /*4f40*/  HMMA.16816.F32 R32, R8.reuse, R46, RZ ;  /* 0x0000002e0820723c */ /* 0x040fee00000018ff */
[----:B------:R-:W-:Y:S01]  /*4f50*/  MOV R46, R123 ;  /* 0x0000007b002e7202 */ /* 0x000fe20000000f00 */
[----:B------:R-:W-:Y:S01]  /*4f60*/  HMMA.16816.F32 R28, R8, R52, RZ ;  /* 0x00000034081c723c */ /* 0x000fe200000018ff */
[----:B------:R-:W-:-:S06]  /*4f70*/  IMAD.MOV.U32 R47, RZ, RZ, R122 ;  /* 0x000000ffff2f7224 */ /* 0x000fcc00078e007a */
[----:B------:R-:W-:Y:S01]  /*4f80*/  IMAD.MOV.U32 R53, RZ, RZ, R119 ;  /* 0x000000ffff357224 */ /* 0x000fe200078e0077 */
[----:B------:R-:W-:Y:S01]  /*4f90*/  HMMA.16816.F32 R176, R4, R26, R36 ;  /* 0x0000001a04b0723c */ /* 0x000fe20000001824 */
[----:B------:R-:W2:Y:S01]  /*4fa0*/  LDSM.16.MT88.4 R36, [R236+0x5100] ;  /* 0x00510000ec24783b */ /* 0x000ea20000004200 */
[----:B------:R-:W-:-:S06]  /*4fb0*/  IMAD.MOV.U32 R52, RZ, RZ, R116 ;  /* 0x000000ffff347224 */ /* 0x000fcc00078e0074 */
[----:B------:R-:W-:Y:S07]  /*4fc0*/  HMMA.16816.F32 R24, R8, R54, RZ ;  /* 0x000000360818723c */ /* 0x000fee00000018ff */
[----:B------:R-:W-:Y:S01]  /*4fd0*/  IMAD.MOV.U32 R54, RZ, RZ, R118 ;  /* 0x000000ffff367224 */ /* 0x000fe200078e0076 */
[----:B------:R-:W-:Y:S01]  /*4fe0*/  HMMA.16816.F32 R16, R4, R56, R16 ;  /* 0x000000380410723c */ /* 0x000fe20000001810 */
[----:B------:R-:W-:-:S06]  /*4ff0*/  MOV R55, R117 ;  /* 0x0000007500377202 */ /* 0x000fcc0000000f00 */
[----:B------:R-:W-:Y:S01]  /*5000*/  IMAD.MOV.U32 R56, RZ, RZ, R104 ;  /* 0x000000ffff387224 */ /* 0x000fe200078e0068 */
[----:B------:R-:W-:Y:S01]  /*5010*/  HMMA.16816.F32 R80, R4, R82, R20 ;  /* 0x000000520450723c */ /* 0x000fe20000001814 */
[----:B------:R-:W-:-:S07]  /*5020*/  MOV R57, R103 ;  /* 0x0000006700397202 */ /* 0x000fce0000000f00 */
[----:B------:R-:W-:Y:S07]  /*5030*/  HMMA.16816.F32 R20, R8, R60, RZ ;  /* 0x0000003c0814723c */ /* 0x000fee00000018ff */
[----:B------:R-:W-:Y:S01]  /*5040*/  MOV R60, R0 ;  /* 0x00000000003c7202 */ /* 0x000fe20000000f00 */
[----:B------:R-:W-:Y:S01]  /*5050*/  HMMA.16816.F32 R112, R4, R58, R32 ;  /* 0x0000003a0470723c */ /* 0x000fe20000001820 */
[----:B------:R-:W-:Y:S01]  /*5060*/  IMAD.MOV.U32 R44, RZ, RZ, R16 ;  /* 0x000000ffff2c7224 */ /* 0x000fe200078e0010 */
[----:B------:R-:W-:Y:S01]  /*5070*/  MOV R66, R18 ;  /* 0x0000001200427202 */ /* 0x000fe20000000f00 */
[----:B------:R-:W-:Y:S01]  /*5080*/  IMAD.MOV.U32 R67, RZ, RZ, R17 ;  /* 0x000000ffff437224 */ /* 0x000fe200078e0011 */
[----:B------:R-:W-:Y:S01]  /*5090*/  MOV R61, R15 ;  /* 0x0000000f003d7202 */ /* 0x000fe20000000f00 */
[----:B------:R-:W-:-:S02]  /*50a0*/  IMAD.MOV.U32 R64, RZ, RZ, R19 ;  /* 0x000000ffff407224 */ /* 0x000fc400078e0013 */
[----:B------:R-:W-:Y:S01]  /*50b0*/  IMAD.MOV.U32 R32, RZ, RZ, R102 ;  /* 0x000000ffff207224 */ /* 0x000fe200078e0066 */
[----:B-1----:R-:W-:Y:S01]  /*50c0*/  HMMA.16816.F32 R104, R4, R48, R28 ;  /* 0x000000300468723c */ /* 0x002fe2000000181c */
[----:B------:R-:W-:Y:S01]  /*50d0*/  LDSM.16.MT88.4 R28, [R240+0x4900] ;  /* 0x00490000f01c783b */ /* 0x000fe20000004200 */
[----:B------:R-:W-:Y:S01]  /*50e0*/  IMAD.MOV.U32 R33, RZ, RZ, R57 ;  /* 0x000000ffff217224 */ /* 0x000fe200078e0039 */
[----:B------:R-:W-:Y:S01]  /*50f0*/  MOV R35, R44 ;  /* 0x0000002c00237202 */ /* 0x000fe20000000f00 */
[----:B------:R-:W-:Y:S01]  /*5100*/  IMAD.MOV.U32 R57, RZ, RZ, R65 ;  /* 0x000000ffff397224 */ /* 0x000fe200078e0041 */
[----:B------:R-:W-:Y:S01]  /*5110*/  MOV R65, R120 ;  /* 0x0000007800417202 */ /* 0x000fe20000000f00 */
[----:B------:R-:W-:Y:S01]  /*5120*/  IMAD.MOV.U32 R44, RZ, RZ, R121 ;  /* 0x000000ffff2c7224 */ /* 0x000fe200078e0079 */
[----:B------:R-:W-:Y:S01]  /*5130*/  MOV R48, R100 ;  /* 0x0000006400307202 */ /* 0x000fe20000000f00 */
[----:B------:R-:W-:Y:S01]  /*5140*/  IMAD.MOV.U32 R49, RZ, RZ, R101 ;  /* 0x000000ffff317224 */ /* 0x000fe200078e0065 */
[----:B------:R-:W-:Y:S01]  /*5150*/  HMMA.16816.F32 R16, R8, R62, RZ ;  /* 0x0000003e0810723c */ /* 0x000fe200000018ff */
[----:B------:R-:W-:Y:S01]  /*5160*/  IMAD.MOV.U32 R34, RZ, RZ, R45 ;  /* 0x000000ffff227224 */ /* 0x000fe200078e002d */
[----:B------:R-:W-:Y:S01]  /*5170*/  MOV R59, R126 ;  /* 0x0000007e003b7202 */ /* 0x000fe20000000f00 */
[----:B------:R-:W-:-:S02]  /*5180*/  IMAD.MOV.U32 R58, RZ, RZ, R127 ;  /* 0x000000ffff3a7224 */ /* 0x000fc400078e007f */
[----:B------:R-:W-:Y:S02]  /*5190*/  IMAD.MOV.U32 R45, RZ, RZ, R124 ;  /* 0x000000ffff2d7224 */ /* 0x000fe400078e007c */
[----:B------:R-:W-:Y:S01]  /*51a0*/  FADD.FTZ R0, R97, R14 ;  /* 0x0000000e61007221 */ /* 0x000fe20000010000 */
[----:B------:R-:W-:Y:S01]  /*51b0*/  HMMA.16816.F32 R100, R4, R50, R24 ;  /* 0x000000320464723c */ /* 0x000fe20000001818 */
[----:B------:R-:W1:Y:S01]  /*51c0*/  LDSM.16.MT88.4 R24, [R237+0x5100] ;  /* 0x00510000ed18783b */ /* 0x000e620000004200 */
[----:B------:R-:W-:Y:S02]  /*51d0*/  IMAD.MOV.U32 R62, RZ, RZ, R13 ;  /* 0x000000ffff3e7224 */ /* 0x000fe400078e000d */
[----:B------:R-:W-:Y:S02]  /*51e0*/  FADD.FTZ R13, R98, R0 ;  /* 0x00000000620d7221 */ /* 0x000fe40000010000 */
[----:B------:R-:W-:Y:S02]  /*51f0*/  IMAD.MOV.U32 R63, RZ, RZ, R3 ;  /* 0x000000ffff3f7224 */ /* 0x000fe400078e0003 */
[----:B------:R-:W-:-:S02]  /*5200*/  IMAD.MOV.U32 R50, RZ, RZ, R169 ;  /* 0x000000ffff327224 */ /* 0x000fc400078e00a9 */
[----:B------:R-:W-:Y:S02]  /*5210*/  IMAD.MOV.U32 R51, RZ, RZ, R168 ;  /* 0x000000ffff337224 */ /* 0x000fe400078e00a8 */
[----:B--2---:R-:W-:Y:S01]  /*5220*/  HMMA.16816.F32 R168, R4, R36, R20 ;  /* 0x0000002404a8723c */ /* 0x004fe20000001814 */
[--C-:B------:R-:W-:Y:S02]  /*5230*/  FFMA.FTZ R3, R94, c[0x0][0x2d0], -R12.reuse ;  /* 0x0000b4005e037a23 */ /* 0x100fe4000001080c */
[----:B------:R-:W-:Y:S02]  /*5240*/  FFMA.FTZ R0, R93, c[0x0][0x2d0], -R12 ;  /* 0x0000b4005d007a23 */ /* 0x000fe4000001080c */
[----:B------:R-:W-:Y:S01]  /*5250*/  IMAD.MOV.U32 R97, RZ, RZ, R50 ;  /* 0x000000ffff617224 */ /* 0x000fe200078e0032 */
[----:B------:R-:W-:Y:S01]  /*5260*/  MOV R50, R163 ;  /* 0x000000a300327202 */ /* 0x000fe20000000f00 */
[----:B------:R-:W-:Y:S01]  /*5270*/  IMAD.MOV.U32 R36, RZ, RZ, R111 ;  /* 0x000000ffff247224 */ /* 0x000fe200078e006f */
[----:B------:R-:W-:Y:S01]  /*5280*/  HMMA.16816.F32 R20, R8, R40, RZ ;  /* 0x000000280814723c */ /* 0x000fe200000018ff */
[----:B------:R-:W-:Y:S01]  /*5290*/  MOV R37, R56 ;  /* 0x0000003800257202 */ /* 0x000fe20000000f00 */
[----:B------:R-:W-:Y:S01]  /*52a0*/  IMAD.MOV.U32 R56, RZ, RZ, R125 ;  /* 0x000000ffff387224 */ /* 0x000fe200078e007d */
[----:B------:R2:W3:Y:S01]  /*52b0*/  MUFU.EX2 R40, R0 ;  /* 0x0000000000287308 */ /* 0x0004e20000000800 */
[----:B------:R-:W-:Y:S01]  /*52c0*/  IMAD.MOV.U32 R98, RZ, RZ, R51 ;  /* 0x000000ffff627224 */ /* 0x000fe200078e0033 */
[----:B------:R4:W5:Y:S02]  /*52d0*/  LDL.LU R163, [R1+0x98] ;  /* 0x0000980001a37983 */ /* 0x0009640000300800 */
[----:B------:R-:W-:Y:S01]  /*52e0*/  IMAD.MOV.U32 R41, RZ, RZ, R108 ;  /* 0x000000ffff297224 */ /* 0x000fe200078e006c */
[----:B------:R-:W-:Y:S07]  /*52f0*/  HMMA.16816.F32 R120, R4, R38, R16 ;  /* 0x000000260478723c */ /* 0x000fee0000001810 */
[----:B------:R-:W-:Y:S01]  /*5300*/  MOV R38, R110 ;  /* 0x0000006e00267202 */ /* 0x000fe20000000f00 */
[----:B------:R-:W-:Y:S01]  /*5310*/  HMMA.16816.F32 R16, R8, R42, RZ ;  /* 0x0000002a0810723c */ /* 0x000fe200000018ff */
[----:B------:R-:W-:-:S02]  /*5320*/  IMAD.MOV.U32 R39, RZ, RZ, R109 ;  /* 0x000000ffff277224 */ /* 0x000fc400078e006d */
[----:B------:R-:W-:Y:S01]  /*5330*/  MOV R93, R38 ;  /* 0x00000026005d7202 */ /* 0x000fe20000000f00 */
[----:B--2---:R-:W-:-:S04]  /*5340*/  FFMA.FTZ R0, R92, c[0x0][0x2d0], -R2 ;  /* 0x0000b4005c007a23 */ /* 0x004fc80000010802 */
[C---:B-1----:R-:W-:Y:S01]  /*5350*/  HMMA.16816.F32 R108, R4.reuse, R24, R20 ;  /* 0x00000018046c723c */ /* 0x042fe20000001814 */
[----:B------:R-:W1:Y:S11]  /*5360*/  LDSM.16.MT88.4 R20, [R240+0x5100] ;  /* 0x00510000f014783b */ /* 0x000e760000004200 */
[----:B------:R-:W-:Y:S04]  /*5370*/  @!UPT UIADD3 URZ, URZ, URZ, URZ ;  /* 0x0000003f3f3ff290 */ /* 0x000fe8000fffe03f */
[----:B------:R-:W-:Y:S01]  /*5380*/  HMMA.16816.F32 R116, R4, R26, R16 ;  /* 0x0000001a0474723c */ /* 0x000fe20000001810 */
[----:B------:R-:W-:Y:S01]  /*5390*/  MOV R38, R144 ;  /* 0x0000009000267202 */ /* 0x000fe20000000f00 */
[----:B------:R-:W-:Y:S02]  /*53a0*/  IMAD.MOV.U32 R43, RZ, RZ, R155 ;  /* 0x000000ffff2b7224 */ /* 0x000fe400078e009b */
[----:B------:R-:W-:Y:S02]  /*53b0*/  IMAD.MOV.U32 R94, RZ, RZ, R39 ;  /* 0x000000ffff5e7224 */ /* 0x000fe400078e0027 */
[----:B------:R-:W-:Y:S02]  /*53c0*/  IMAD.MOV.U32 R92, RZ, RZ, R41 ;  /* 0x000000ffff5c7224 */ /* 0x000fe400078e0029 */
[----:B------:R-:W-:Y:S11]  /*53d0*/  HMMA.16816.F32 R16, R8, R28, RZ ;  /* 0x0000001c0810723c */ /* 0x000ff600000018ff */
[----:B------:R-:W-:Y:S11]  /*53e0*/  @!UPT UIADD3 URZ, URZ, URZ, URZ ;  /* 0x0000003f3f3ff290 */ /* 0x000ff6000fffe03f */
[----:B------:R-:W-:Y:S02]  /*53f0*/  @!UPT UIADD3 URZ, URZ, URZ, URZ ;  /* 0x0000003f3f3ff290 */ /* 0x000fe4000fffe03f */
[----:B-1----:R-:W-:Y:S07]  /*5400*/  HMMA.16816.F32 R124, R4, R20, R16 ;  /* 0x00000014047c723c */ /* 0x002fee0000001810 */
[--C-:B------:R-:W-:Y:S01]  /*5410*/  FFMA.FTZ R21, R96, c[0x0][0x2d0], -R12.reuse ;  /* 0x0000b40060157a23 */ /* 0x100fe2000001080c */
[----:B------:R-:W-:Y:S01]  /*5420*/  HMMA.16816.F32 R16, R8, R30, RZ ;  /* 0x0000001e0810723c */ /* 0x000fe200000018ff */
[----:B------:R-:W-:Y:S01]  /*5430*/  FFMA.FTZ R20, R95, c[0x0][0x2d0], -R12 ;  /* 0x0000b4005f147a23 */ /* 0x000fe2000001080c */
[----:B------:R-:W-:Y:S01]  /*5440*/  MOV R96, R37 ;  /* 0x0000002500607202 */ /* 0x000fe20000000f00 */
[----:B------:R-:W-:Y:S01]  /*5450*/  IMAD.MOV.U32 R95, RZ, RZ, R36 ;  /* 0x000000ffff5f7224 */ /* 0x000fe200078e0024 */
[----:B------:R-:W-:Y:S01]  /*5460*/  MOV R28, R154 ;  /* 0x0000009a001c7202 */ /* 0x000fe20000000f00 */
[----:B------:R-:W-:Y:S01]  /*5470*/  IMAD.MOV.U32 R29, RZ, RZ, R153 ;  /* 0x000000ffff1d7224 */ /* 0x000fe200078e0099 */
[----:B------:R-:W-:Y:S11]  /*5480*/  MUFU.EX2 R21, R21 ;  /* 0x0000001500157308 */ /* 0x000ff60000000800 */
[----:B------:R-:W-:Y:S07]  /*5490*/  @!UPT UIADD3 URZ, URZ, URZ, URZ ;  /* 0x0000003f3f3ff290 */ /* 0x000fee000fffe03f */
[----:B------:R-:W-:Y:S01]  /*54a0*/  HMMA.16816.F32 R24, R4, R22, R16 ;  /* 0x000000160418723c */ /* 0x000fe20000001810 */
[----:B------:R-:W-:Y:S01]  /*54b0*/  MOV R31, R147 ;  /* 0x00000093001f7202 */ /* 0x000fe20000000f00 */
[----:B------:R-:W-:Y:S01]  /*54c0*/  IMAD.MOV.U32 R36, RZ, RZ, R146 ;  /* 0x000000ffff247224 */ /* 0x000fe200078e0092 */
[----:B------:R1:W-:Y:S04]  /*54d0*/  MUFU.EX2 R23, R3 ;  /* 0x0000000300177308 */ /* 0x0003e80000000800 */
[----:B------:R-:W-:Y:S01]  /*54e0*/  FADD.FTZ R22, R99, R13 ;  /* 0x0000000d63167221 */ /* 0x000fe20000010000 */
[----:B------:R-:W-:Y:S01]  /*54f0*/  MOV R99, R48 ;  /* 0x0000003000637202 */ /* 0x000fe20000000f00 */
[----:B------:R-:W2:Y:S01]  /*5500*/  LDSM.16.MT88.4 R12, [R239+0x4900] ;  /* 0x00490000ef0c783b */ /* 0x000ea20000004200 */
[----:B------:R-:W-:Y:S01]  /*5510*/  IMAD.MOV.U32 R37, RZ, RZ, R145 ;  /* 0x000000ffff257224 */ /* 0x000fe200078e0091 */
[----:B------:R-:W2:Y:S01]  /*5520*/  MUFU.EX2 R20, R20 ;  /* 0x0000001400147308 */ /* 0x000ea20000000800 */
[----:B------:R-:W-:Y:S01]  /*5530*/  IMAD.MOV.U32 R30, RZ, RZ, R152 ;  /* 0x000000ffff1e7224 */ /* 0x000fe200078e0098 */
[----:B------:R-:W-:Y:S01]  /*5540*/  LDSM.16.MT88.4 R144, [R237+0x1100] ;  /* 0x00110000ed90783b */ /* 0x000fe20000004200 */
[----:B------:R-:W-:-:S02]  /*5550*/  IMAD.MOV.U32 R39, RZ, RZ, R131 ;  /* 0x000000ffff277224 */ /* 0x000fc400078e0083 */
[----:B------:R-:W-:Y:S01]  /*5560*/  IMAD.MOV.U32 R48, RZ, RZ, R49 ;  /* 0x000000ffff307224 */ /* 0x000fe200078e0031 */
[----:B------:R-:W-:Y:S01]  /*5570*/  LDSM.16.MT88.4 R152, [R236+0x1100] ;  /* 0x00110000ec98783b */ /* 0x000fe20000004200 */
[----:B------:R-:W-:Y:S02]  /*5580*/  IMAD.MOV.U32 R49, RZ, RZ, R32 ;  /* 0x000000ffff317224 */ /* 0x000fe400078e0020 */
[----:B-1----:R-:W-:Y:S01]  /*5590*/  FFMA.FTZ R3, R90, c[0x0][0x2d0], -R2 ;  /* 0x0000b4005a037a23 */ /* 0x002fe20000010802 */
[C---:B--2---:R-:W-:Y:S08]  /*55a0*/  HMMA.16816.F32 R16, R8.reuse, R12, RZ ;  /* 0x0000000c0810723c */ /* 0x044ff000000018ff */
[----:B------:R-:W-:Y:S01]  /*55b0*/  HMMA.16816.F32 R8, R8, R14, RZ ;  /* 0x0000000e0808723c */ /* 0x000fe200000018ff */
[----:B------:R-:W1:Y:S11]  /*55c0*/  LDSM.16.MT88.4 R12, [R239+0x5100] ;  /* 0x00510000ef0c783b */ /* 0x000e760000004200 */
[----:B------:R-:W-:Y:S04]  /*55d0*/  @!UPT UIADD3 URZ, URZ, URZ, URZ ;  /* 0x0000003f3f3ff290 */ /* 0x000fe8000fffe03f */
[C---:B-1----:R-:W-:Y:S08]  /*55e0*/  HMMA.16816.F32 R16, R4.reuse, R12, R16 ;  /* 0x0000000c0410723c */ /* 0x042ff00000001810 */
[----:B------:R-:W-:Y:S01]  /*55f0*/  HMMA.16816.F32 R12, R4, R14, R8 ;  /* 0x0000000e040c723c */ /* 0x000fe20000001808 */
[----:B------:R1:W-:Y:S06]  /*5600*/  MUFU.EX2 R7, R0 ;  /* 0x0000000000077308 */ /* 0x0003ec0000000800 */
[----:B------:R-:W-:-:S02]  /*5610*/  FADD.FTZ R4, R128, R22 ;  /* 0x0000001680047221 */ /* 0x000fc40000010000 */
[----:B------:R-:W-:Y:S01]  /*5620*/  MUFU.EX2 R5, R3 ;  /* 0x0000000300057308 */ /* 0x000fe20000000800 */
[----:B---3--:R-:W-:Y:S02]  /*5630*/  IMAD.MOV.U32 R22, RZ, RZ, R40 ;  /* 0x000000ffff167224 */ /* 0x008fe400078e0028 */
[--C-:B-1----:R-:W-:Y:S02]  /*5640*/  FFMA.FTZ R0, R91, c[0x0][0x2d0], -R2.reuse ;  /* 0x0000b4005b007a23 */ /* 0x102fe40000010802 */
[----:B------:R-:W-:-:S03]  /*5650*/  FFMA.FTZ R2, R89, c[0x0][0x2d0], -R2 ;  /* 0x0000b40059027a23 */ /* 0x000fc60000010802 */
[----:B------:R1:W-:Y:S08]  /*5660*/  MUFU.EX2 R6, R0 ;  /* 0x0000000000067308 */ /* 0x0003f00000000800 */
[----:B------:R2:W3:Y:S01]  /*5670*/  MUFU.EX2 R3, R2 ;  /* 0x0000000200037308 */ /* 0x0004e20000000800 */
[----:B------:R-:W-:Y:S01]  /*5680*/  F2FP.PACK_AB R128, R20, R21 ;  /* 0x000000151480723e */ /* 0x000fe200000000ff */
[----:B------:R-:W-:Y:S01]  /*5690*/  IMAD.MOV.U32 R8, RZ, RZ, R35 ;  /* 0x000000ffff087224 */ /* 0x000fe200078e0023 */
[----:B------:R-:W-:Y:S01]  /*56a0*/  MOV R41, R160 ;  /* 0x000000a000297202 */ /* 0x000fe20000000f00 */
[----:B------:R-:W-:-:S02]  /*56b0*/  IMAD.MOV.U32 R40, RZ, RZ, R161 ;  /* 0x000000ffff287224 */ /* 0x000fc400078e00a1 */
[----:B------:R-:W-:Y:S02]  /*56c0*/  IMAD.MOV.U32 R42, RZ, RZ, R135 ;  /* 0x000000ffff2a7224 */ /* 0x000fe400078e0087 */
[----:B------:R-:W-:Y:S02]  /*56d0*/  IMAD.MOV.U32 R51, RZ, RZ, R162 ;  /* 0x000000ffff337224 */ /* 0x000fe400078e00a2 */
[----:B-1----:R-:W-:Y:S01]  /*56e0*/  FADD.FTZ R0, R86, R84 ;  /* 0x0000005456007221 */ /* 0x002fe20000010000 */
[----:B------:R-:W-:Y:S01]  /*56f0*/  MOV R10, R66 ;  /* 0x00000042000a7202 */ /* 0x000fe20000000f00 */
[----:B------:R-:W-:Y:S01]  /*5700*/  IMAD.MOV.U32 R9, RZ, RZ, R67 ;  /* 0x000000ffff097224 */ /* 0x000fe200078e0043 */
[----:B------:R4:W5:Y:S01]  /*5710*/  LDL.LU R162, [R1+0x94] ;  /* 0x0000940001a27983 */ /* 0x0009620000300800 */
[----:B--2---:R-:W-:Y:S01]  /*5720*/  FADD.FTZ R2, R130, R4 ;  /* 0x0000000482027221 */ /* 0x004fe20000010000 */
[----:B------:R-:W-:Y:S02]  /*5730*/  F2FP.PACK_AB R130, R22, R23 ;  /* 0x000000171682723e */ /* 0x000fe400000000ff */
[----:B---3--:R-:W-:Y:S01]  /*5740*/  F2FP.PACK_AB R131, R3, R5 ;  /* 0x000000050383723e */ /* 0x008fe200000000ff */
[----:B------:R-:W-:Y:S01]  /*5750*/  FADD.FTZ R4, R129, R2 ;  /* 0x0000000281047221 */ /* 0x000fe20000010000 */
[----:B------:R-:W-:Y:S01]  /*5760*/  F2FP.PACK_AB R129, R6, R7 ;  /* 0x000000070681723e */ /* 0x000fe200000000ff */
[----:B------:R-:W-:Y:S01]  /*5770*/  FADD.FTZ R0, R85, R0 ;  /* 0x0000000055007221 */ /* 0x000fe20000010000 */
[----:B------:R4:W5:Y:S05]  /*5780*/  LDL.LU R161, [R1+0x90] ;  /* 0x0000900001a17983 */ /* 0x00096a0000300800 */
[C---:B------:R-:W-:Y:S08]  /*5790*/  HMMA.16816.F32 R148, R128.reuse, R144, R148 ;  /* 0x000000908094723c */ /* 0x040ff00000001894 */
[C---:B------:R-:W-:Y:S01]  /*57a0*/  HMMA.16816.F32 R156, R128.reuse, R152, R156 ;  /* 0x00000098809c723c */ /* 0x040fe2000000189c */
[----:B------:R-:W-:Y:S01]  /*57b0*/  FADD.FTZ R0, R88, R0 ;  /* 0x0000000058007221 */ /* 0x000fe20000010000 */
[----:B------:R4:W5:Y:S06]  /*57c0*/  LDL.LU R160, [R1+0x8c] ;  /* 0x00008c0001a07983 */ /* 0x00096c0000300800 */
[C---:B------:R-:W-:Y:S01]  /*57d0*/  HMMA.16816.F32 R144, R128.reuse, R146, R136 ;  /* 0x000000928090723c */ /* 0x040fe20000001888 */
[----:B------:R-:W1:Y:S07]  /*57e0*/  LDSM.16.MT88.4 R136, [R240+0x1100] ;  /* 0x00110000f088783b */ /* 0x000e6e0000004200 */
[----:B------:R-:W-:Y:S01]  /*57f0*/  HMMA.16816.F32 R152, R128, R154, R96 ;  /* 0x0000009a8098723c */ /* 0x000fe20000001860 */
[----:B------:R-:W-:Y:S01]  /*5800*/  FADD.FTZ R2, R87, R0 ;  /* 0x0000000057027221 */ /* 0x000fe20000010000 */
[----:B------:R-:W-:Y:S01]  /*5810*/  LDSM.16.MT88.4 R88, [R240+0x4100] ;  /* 0x00410000f058783b */ /* 0x000fe20000004200 */
[----:B------:R-:W-:-:S03]  /*5820*/  IMAD.MOV.U32 R11, RZ, RZ, R64 ;  /* 0x000000ffff0b7224 */ /* 0x000fc600078e0040 */
[----:B------:R4:W5:Y:S01]  /*5830*/  LDL.LU R135, [R1+0x88] ;  /* 0x0000880001877983 */ /* 0x0009620000300800 */
[----:B------:R-:W-:Y:S01]  /*5840*/  IMAD.MOV.U32 R98, RZ, RZ, R33 ;  /* 0x000000ffff627224 */ /* 0x000fe200078e0021 */
[----:B------:R-:W-:Y:S02]  /*5850*/  MOV R97, R34 ;  /* 0x0000002200617202 */ /* 0x000fe40000000f00 */
[----:B------:R-:W2:Y:S01]  /*5860*/  LDSM.16.MT88.4 R32, [R239+0x1100] ;  /* 0x00110000ef20783b */ /* 0x000ea20000004200 */
[C---:B-1----:R-:W-:Y:S08]  /*5870*/  HMMA.16816.F32 R140, R128.reuse, R136, R140 ;  /* 0x00000088808c723c */ /* 0x042ff0000000188c */
[C---:B------:R-:W-:Y:S08]  /*5880*/  HMMA.16816.F32 R136, R128.reuse, R138, R28 ;  /* 0x0000008a8088723c */ /* 0x040ff0000000181c */
[C---:B--2---:R-:W-:Y:S01]  /*5890*/  HMMA.16816.F32 R28, R128.reuse, R32, R40 ;  /* 0x00000020801c723c */ /* 0x044fe20000001828 */
[----:B------:R-:W-:Y:S07]  /*58a0*/  LDSM.16.MT88.4 R40, [R236+0x2900] ;  /* 0x00290000ec28783b */ /* 0x000fee0000004200 */
[C---:B------:R-:W-:Y:S01]  /*58b0*/  HMMA.16816.F32 R32, R128.reuse, R34, R48 ;  /* 0x000000228020723c */ /* 0x040fe20000001830 */
[----:B------:R-:W1:Y:S07]  /*58c0*/  LDSM.16.MT88.4 R48, [R237+0x2900] ;  /* 0x00290000ed30783b */ /* 0x000e6e0000004200 */
[C---:B-1----:R-:W-:Y:S08]  /*58d0*/  HMMA.16816.F32 R44, R128.reuse, R48, R44 ;  /* 0x00000030802c723c */ /* 0x042ff0000000182c */
[C---:B------:R-:W-:Y:S01]  /*58e0*/  HMMA.16816.F32 R48, R128.reuse, R50, R72 ;  /* 0x000000328030723c */ /* 0x040fe20000001848 */
[----:B------:R-:W1:Y:S07]  /*58f0*/  LDSM.16.MT88.4 R72, [R236+0x4100] ;  /* 0x00410000ec48783b */ /* 0x000e6e0000004200 */
[C---:B------:R-:W-:Y:S08]  /*5900*/  HMMA.16816.F32 R36, R128.reuse, R40, R36 ;  /* 0x000000288024723c */ /* 0x040ff00000001824 */
[C---:B------:R-:W-:Y:S01]  /*5910*/  HMMA.16816.F32 R40, R128.reuse, R42, R56 ;  /* 0x0000002a8028723c */ /* 0x040fe20000001838 */
[----:B------:R-:W2:Y:S07]  /*5920*/  LDSM.16.MT88.4 R56, [R240+0x2900] ;  /* 0x00290000f038783b */ /* 0x000eae0000004200 */
[C---:B-1----:R-:W-:Y:S08]  /*5930*/  HMMA.16816.F32 R68, R128.reuse, R72, R68 ;  /* 0x000000488044723c */ /* 0x042ff00000001844 */
[----:B------:R-:W-:Y:S07]  /*5940*/  HMMA.16816.F32 R72, R128, R74, R176 ;  /* 0x0000004a8048723c */ /* 0x000fee00000018b0 */
[----:B------:R-:W-:Y:S01]  /*5950*/  MOV R178, R98 ;  /* 0x0000006200b27202 */ /* 0x000fe20000000f00 */
[----:B------:R-:W-:-:S02]  /*5960*/  IMAD.MOV.U32 R179, RZ, RZ, R97 ;  /* 0x000000ffffb37224 */ /* 0x000fc400078e0061 */
[----:B------:R-:W1:Y:S01]  /*5970*/  LDSM.16.MT88.4 R96, [R239+0x4100] ;  /* 0x00410000ef60783b */ /* 0x000e620000004200 */
[C---:B--2---:R-:W-:Y:S01]  /*5980*/  HMMA.16816.F32 R52, R128.reuse, R56, R52 ;  /* 0x000000388034723c */ /* 0x044fe20000001834 */
[----:B------:R-:W-:Y:S02]  /*5990*/  IMAD.MOV.U32 R0, RZ, RZ, R65 ;  /* 0x000000ffff007224 */ /* 0x000fe400078e0041 */
[----:B------:R-:W2:Y:S05]  /*59a0*/  LDSM.16.MT88.4 R64, [R239+0x2900] ;  /* 0x00290000ef40783b */ /* 0x000eaa0000004200 */
[C---:B------:R-:W-:Y:S08]  /*59b0*/  HMMA.16816.F32 R56, R128.reuse, R58, R92 ;  /* 0x0000003a8038723c */ /* 0x040ff0000000185c */
[----:B-1----:R-:W-:Y:S01]  /*59c0*/  HMMA.16816.F32 R92, R128, R96, R104 ;  /* 0x00000060805c723c */ /* 0x002fe20000001868 */
[----:B------:R-:W1:Y:S01]  /*59d0*/  LDSM.16.MT88.4 R104, [R236+0x5900] ;  /* 0x00590000ec68783b */ /* 0x000e620000004200 */
[----:B------:R-:W-:-:S02]  /*59e0*/  FADD.FTZ R0, R0, R4 ;  /* 0x0000000400007221 */ /* 0x000fc40000010000 */
[----:B------:R-:W-:Y:S02]  /*59f0*/  FADD.FTZ R2, R178, R2 ;  /* 0x00000002b2027221 */ /* 0x000fe40000010000 */
[----:B------:R-:W-:Y:S02]  /*5a00*/  FADD.FTZ R4, R21, R0 ;  /* 0x0000000015047221 */ /* 0x000fe40000010000 */
[C---:B------:R-:W-:Y:S01]  /*5a10*/  HMMA.16816.F32 R84, R128.reuse, R88, R8 ;  /* 0x000000588054723c */ /* 0x040fe20000001808 */
[----:B------:R-:W-:Y:S01]  /*5a20*/  FADD.FTZ R0, R179, R2 ;  /* 0x00000002b3007221 */ /* 0x000fe20000010000 */
[----:B------:R-:W-:Y:S06]  /*5a30*/  LDSM.16.MT88.4 R8, [R239+0x5900] ;  /* 0x00590000ef08783b */ /* 0x000fec0000004200 */
[----:B------:R-:W-:Y:S01]  /*5a40*/  HMMA.16816.F32 R88, R128, R90, R112 ;  /* 0x0000005a8058723c */ /* 0x000fe20000001870 */
[----:B------:R-:W3:Y:S01]  /*5a50*/  LDSM.16.MT88.4 R112, [R237+0x5900] ;  /* 0x00590000ed70783b */ /* 0x000ee20000004200 */
[----:B------:R-:W-:-:S06]  /*5a60*/  FADD.FTZ R0, R134, R0 ;  /* 0x0000000086007221 */ /* 0x000fcc0000010000 */
[C---:B------:R-:W-:Y:S08]  /*5a70*/  HMMA.16816.F32 R96, R128.reuse, R98, R100 ;  /* 0x000000628060723c */ /* 0x040ff00000001864 */
[C---:B--2---:R-:W-:Y:S08]  /*5a80*/  HMMA.16816.F32 R60, R128.reuse, R64, R60 ;  /* 0x00000040803c723c */ /* 0x044ff0000000183c */
[C---:B------:R-:W-:Y:S01]  /*5a90*/  HMMA.16816.F32 R64, R128.reuse, R66, R80 ;  /* 0x000000428040723c */ /* 0x040fe20000001850 */
[----:B------:R-:W2:Y:S07]  /*5aa0*/  LDSM.16.MT88.4 R80, [R237+0x4100] ;  /* 0x00410000ed50783b */ /* 0x000eae0000004200 */
[C---:B-1----:R-:W-:Y:S08]  /*5ab0*/  HMMA.16816.F32 R100, R128.reuse, R104, R168 ;  /* 0x000000688064723c */ /* 0x042ff000000018a8 */
[----:B------:R-:W-:Y:S01]  /*5ac0*/  HMMA.16816.F32 R104, R128, R106, R120 ;  /* 0x0000006a8068723c */ /* 0x000fe20000001878 */
[----:B------:R-:W1:Y:S01]  /*5ad0*/  LDSM.16.MT88.4 R120, [R240+0x5900] ;  /* 0x00590000f078783b */ /* 0x000e620000004200 */
[----:B------:R-:W-:-:S02]  /*5ae0*/  FADD.FTZ R7, R7, R0 ;  /* 0x0000000007077221 */ /* 0x000fc40000010000 */
[----:B------:R-:W-:Y:S02]  /*5af0*/  FADD.FTZ R2, R20, R4 ;  /* 0x0000000414027221 */ /* 0x000fe40000010000 */
[----:B------:R-:W-:Y:S02]  /*5b00*/  FADD.FTZ R6, R6, R7 ;  /* 0x0000000706067221 */ /* 0x000fe40000010000 */
[----:B------:R-:W-:Y:S02]  /*5b10*/  FADD.FTZ R0, R23, R2 ;  /* 0x0000000217007221 */ /* 0x000fe40000010000 */
[----:B------:R-:W-:Y:S02]  /*5b20*/  FADD.FTZ R5, R5, R6 ;  /* 0x0000000605057221 */ /* 0x000fe40000010000 */
[----:B------:R-:W-:Y:S02]  /*5b30*/  FADD.FTZ R2, R22, R0 ;  /* 0x0000000016027221 */ /* 0x000fe40000010000 */
[----:B------:R-:W-:-:S05]  /*5b40*/  FADD.FTZ R0, R3, R5 ;  /* 0x0000000503007221 */ /* 0x000fca0000010000 */
[----:B------:R4:W-:Y:S04]  /*5b50*/  STL [R1+0x24], R0 ;  /* 0x0000240001007387 */ /* 0x0009e80000100800 */
[----:B------:R4:W-:Y:S01]  /*5b60*/  STL [R1+0x20], R2 ;  /* 0x0000200201007387 */ /* 0x0009e20000100800 */
[----:B------:R-:W-:Y:S01]  /*5b70*/  UIMAD.WIDE.U32 UR18, UR11, UR4, URZ ;  /* 0x000000040b1272a5 */ /* 0x000fe2000f8e003f */
[----:B------:R-:W-:-:S03]  /*5b80*/  PLOP3.LUT P0, PT, PT, PT, UP6, 0x40, 0x0 ;  /* 0x000000000000781c */ /* 0x000fc60003f0e868 */
[----:B------:R-:W-:Y:S01]  /*5b90*/  @UP5 USHF.R.U32.HI UR11, URZ, UR5, UR19 ;  /* 0x000000053f0b5299 */ /* 0x000fe20008011613 */
[----:B---3--:R-:W-:Y:S03]  /*5ba0*/  HMMA.16816.F32 R108, R128, R112, R108 ;  /* 0x00000070806c723c */ /* 0x008fe6000000186c */
[----:B------:R-:W-:-:S03]  /*5bb0*/  UIADD3 UR4, UR10, UR11, URZ ;  /* 0x0000000b0a047290 */ /* 0x000fc6000fffe03f */
[----:B------:R-:W-:Y:S02]  /*5bc0*/  ULDC UR11, c[0x0][0x328] ;  /* 0x0000ca00000b7ab9 */ /* 0x000fe40000000800 */
[----:B------:R-:W-:Y:S01]  /*5bd0*/  HMMA.16816.F32 R112, R128, R114, R116 ;  /* 0x000000728070723c */ /* 0x000fe20000001874 */
[----:B------:R-:W-:Y:S02]  /*5be0*/  UIADD3 UR8, UR8, -0x2, URZ ;  /* 0xfffffffe08087890 */ /* 0x000fe4000fffe03f */
[----:B------:R-:W-:-:S05]  /*5bf0*/  UIADD3 UR11, UR4, UR11, URZ ;  /* 0x0000000b040b7290 */ /* 0x000fca000fffe03f */
[C---:B--2---:R-:W-:Y:S08]  /*5c00*/  HMMA.16816.F32 R76, R128.reuse, R80, R76 ;  /* 0x00000050804c723c */ /* 0x044ff0000000184c */
[C---:B-1----:R-:W-:Y:S08]  /*5c10*/  HMMA.16816.F32 R116, R128.reuse, R120, R124 ;  /* 0x000000788074723c */ /* 0x042ff0000000187c */
[C---:B------:R-:W-:Y:S08]  /*5c20*/  HMMA.16816.F32 R80, R128.reuse, R82, R172 ;  /* 0x000000528050723c */ /* 0x040ff000000018ac */
[C---:B------:R-:W-:Y:S08]  /*5c30*/  HMMA.16816.F32 R120, R128.reuse, R122, R24 ;  /* 0x0000007a8078723c */ /* 0x040ff00000001818 */
[C---:B------:R-:W-:Y:S08]  /*5c40*/  HMMA.16816.F32 R124, R128.reuse, R8, R16 ;  /* 0x00000008807c723c */ /* 0x040ff00000001810 */
[----:B------:R-:W-:Y:S01]  /*5c50*/  HMMA.16816.F32 R128, R128, R10, R12 ;  /* 0x0000000a8080723c */ /* 0x000fe2000000180c */
[----:B------:R-:W-:Y:S07]  /*5c60*/  @P0 BRA `(.L_x_343) ;  /* 0x0000015000000947 */ /* 0x000fee0003800000 */
[----:B----4-:R-:W-:Y:S01]  /*5c70*/  ISETP.LT.AND P0, PT, RZ, UR4, PT ;  /* 0x00000004ff007c0c */ /* 0x010fe2000bf01270 */
[----:B------:R-:W-:-:S02]  /*5c80*/  UIADD3 UR18, UR4, -0x1, URZ ;  /* 0xffffffff04127890 */ /* 0x000fc4000fffe03f */
[----:B------:R-:W-:-:S10]  /*5c90*/  ULDC UR10, c[0x0][0x32c] ;  /* 0x0000cb00000a7ab9 */ /* 0x000fd40000000800 */
[----:B------:R-:W-:Y:S05]  /*5ca0*/  @P0 BRA `(.L_x_344) ;  /* 0x0000008000000947 */ /* 0x000fea0003800000 */
[----:B------:R-:W-:Y:S02]  /*5cb0*/  UISETP.NE.AND UP0, UPT, UR10, 0x1, UPT ;  /* 0x000000010a00788c */ /* 0x000fe4000bf05270 */
[----:B------:R-:W-:-:S03]  /*5cc0*/  UIADD3 UR18, -UR4, URZ, URZ ;  /* 0x0000003f04127290 */ /* 0x000fc6000fffe13f */
[----:B------:R-:W-:Y:S02]  /*5cd0*/  ULDC.64 UR4, c[0x0][0x330] ;  /* 0x0000cc0000047ab9 */ /* 0x000fe40000000a00 */
[----:B------:R-:W-:-:S07]  /*5ce0*/  UIMAD.WIDE.U32 UR20, UR18, UR4, URZ ;  /* 0x00000004121472a5 */ /* 0x000fce000f8e003f */
[----:B------:R-:W-:Y:S02]  /*5cf0*/  @UP0 UMOV UR19, UR21 ;  /* 0x0000001500130c82 */ /* 0x000fe40008000000 */
[----:B------:R-:W-:-:S04]  /*5d00*/  @UP0 USHF.R.U32.HI UR18, URZ, UR5, UR19 ;  /* 0x000000053f120299 */ /* 0x000fc80008011613 */
[----:B------:R-:W-:Y:S01]  /*5d10*/  ULOP3.LUT UR18, URZ, UR18, URZ, 0x33, !UPT ;  /* 0x000000123f127292 */ /* 0x000fe2000f8e333f */
[----:B------:R-:W-:Y:S05]  /*5d20*/  BRA `(.L_x_345) ;  /* 0x0000005000007947 */ /* 0x000fea0003800000 */
.L_x_344:
[----:B------:R-:W-:Y:S02]  /*5d30*/  UISETP.NE.AND UP0, UPT, UR10, 0x1, UPT ;  /* 0x000000010a00788c */ /* 0x000fe4000bf05270 */
[----:B------:R-:W-:Y:S02]  /*5d40*/  ULDC.64 UR4, c[0x0][0x330] ;  /* 0x0000cc0000047ab9 */ /* 0x000fe40000000a00 */
[----:B------:R-:W-:-:S07]  /*5d50*/  UIMAD.WIDE.U32 UR20, UR18, UR4, URZ ;  /* 0x00000004121472a5 */ /* 0x000fce000f8e003f */
[----:B------:R-:W-:Y:S02]  /*5d60*/  @UP0 UMOV UR19, UR21 ;  /* 0x0000001500130c82 */ /* 0x000fe40008000000 */
[----:B------:R-:W-:Y:S02]  /*5d70*/  @UP0 USHF.R.U32.HI UR18, URZ, UR5, UR19 ;  /* 0x000000053f120299 */ /* 0x000fe40008011613 */
.L_x_345:
[----:B------:R-:W-:Y:S02]  /*5d80*/  ULDC UR4, c[0x0][0x32c] ;  /* 0x0000cb0000047ab9 */ /* 0x000fe40000000800 */
[----:B------:R-:W-:-:S04]  /*5d90*/  UIMAD UR4, UR18, UR10, UR4 ;  /* 0x0000000a120472a4 */ /* 0x000fc8000f8e0204 */
[----:B------:R-:W-:-:S04]  /*5da0*/  UISETP.LT.AND UP0, UPT, UR11, UR4, UPT ;  /* 0x000000040b00728c */ /* 0x000fc8000bf01270 */
[----:B------:R-:W-:-:S04]  /*5db0*/  USEL UR11, UR11, UR4, UP0 ;  /* 0x000000040b0b7287 */ /* 0x000fc80008000000 */
.L_x_343:
[----:B----4-:R-:W-:-:S04]  /*5dc0*/  UIMAD.WIDE UR4, UR11, 0x2aaaaaab, URZ ;  /* 0x2aaaaaab0b0478a5 */ /* 0x010fc8000f8e023f */
[----:B------:R-:W-:-:S04]  /*5dd0*/  USHF.R.U32.HI UR4, URZ, 0x1f, UR5 ;  /* 0x0000001f3f047899 */ /* 0x000fc80008011605 */
[----:B------:R-:W-:-:S04]  /*5de0*/  ULEA.HI.SX32 UR4, UR5, UR4, 0x1d ;  /* 0x0000000405047291 */ /* 0x000fc8000f8fea3f */
[----:B------:R-:W-:-:S04]  /*5df0*/  UISETP.LT.AND UP0, UPT, UR9, UR4, UPT ;  /* 0x000000040900728c */ /* 0x000fc8000bf01270 */
[----:B------:R-:W-:-:S04]  /*5e00*/  USEL UR10, UR9, UR4, !UP0 ;  /* 0x00000004090a7287 */ /* 0x000fc8000c000000 */
[----:B------:R-:W-:-:S06]  /*5e10*/  UISETP.GE.AND UP0, UPT, UR8, UR10, UPT ;  /* 0x0000000a0800728c */ /* 0x000fcc000bf06270 */
[----:B------:R-:W-:-:S13]  /*5e20*/  PLOP3.LUT P0, PT, PT, PT, UP0, 0x40, 0x0 ;  /* 0x000000000000781c */ /* 0x000fda0003f0e808 */
[----:B------:R-:W-:Y:S05]  /*5e30*/  @P0 BRA `(.L_x_346) ;  /* 0x00003f9000000947 */ /* 0x000fea0003800000 */
[----:B------:R-:W2:Y:S04]  /*5e40*/  LDL.64 R8, [R1+0x48] ;  /* 0x0000480001087983 */ /* 0x000ea80000100a00 */
[----:B------:R-:W3:Y:S04]  /*5e50*/  LDL.64 R6, [R1+0x40] ;  /* 0x0000400001067983 */ /* 0x000ee80000100a00 */
[----:B------:R-:W4:Y:S04]  /*5e60*/  LDL.64 R2, [R1+0x38] ;  /* 0x0000380001027983 */ /* 0x000f280000100a00 */
[----:B------:R-:W4:Y:S01]  /*5e70*/  LDL.64 R4, [R1+0x30] ;  /* 0x0000300001047983 */ /* 0x000f220000100a00 */
[----:B------:R-:W-:-:S02]  /*5e80*/  MOV R134, R132 ;  /* 0x0000008400867202 */ /* 0x000fc40000000f00 */
[C---:B--2---:R-:W-:Y:S02]  /*5e90*/  IADD3 R0, P0, R8.reuse, 0x40, RZ ;  /* 0x0000004008007810 */ /* 0x044fe40007f1e0ff */
[----:B------:R-:W-:-:S03]  /*5ea0*/  IADD3 R11, P1, R8, 0x80, RZ ;  /* 0x00000080080b7810 */ /* 0x000fc60007f3e0ff */
[--C-:B---3--:R-:W-:Y:S01]  /*5eb0*/  IMAD.X R10, RZ, RZ, R7.reuse, P0 ;  /* 0x000000ffff0a7224 */ /* 0x108fe200000e0607 */
[----:B------:R1:W-:Y:S01]  /*5ec0*/  STL [R1+0x68], R0 ;  /* 0x0000680001007387 */ /* 0x0003e20000100800 */
[----:B------:R-:W-:-:S03]  /*5ed0*/  IMAD.X R9, RZ, RZ, R7, P1 ;  /* 0x000000ffff097224 */ /* 0x000fc600008e0607 */
[----:B------:R-:W-:Y:S04]  /*5ee0*/  STL [R1+0x60], R11 ;  /* 0x0000600b01007387 */ /* 0x000fe80000100800 */
[----:B------:R-:W-:Y:S01]  /*5ef0*/  STL [R1+0x64], R10 ;  /* 0x0000640a01007387 */ /* 0x000fe20000100800 */
[----:B-1----:R-:W-:Y:S02]  /*5f00*/  IADD3 R0, P0, R8, 0xc0, RZ ;  /* 0x000000c008007810 */ /* 0x002fe40007f1e0ff */
[----:B----4-:R-:W-:-:S03]  /*5f10*/  IADD3 R8, P2, R2, 0x40, RZ ;  /* 0x0000004002087810 */ /* 0x010fc60007f5e0ff */
[----:B------:R1:W-:Y:S02]  /*5f20*/  STL [R1+0x58], R0 ;  /* 0x0000580001007387 */ /* 0x0003e40000100800 */
[----:B------:R-:W-:Y:S02]  /*5f30*/  IMAD.X R6, RZ, RZ, R5, P2 ;  /* 0x000000ffff067224 */ /* 0x000fe400010e0605 */
[----:B------:R-:W-:Y:S04]  /*5f40*/  STL [R1+0x5c], R9 ;  /* 0x00005c0901007387 */ /* 0x000fe80000100800 */
[----:B------:R-:W-:Y:S01]  /*5f50*/  STL [R1+0x50], R8 ;  /* 0x0000500801007387 */ /* 0x000fe20000100800 */
[----:B-1----:R-:W-:Y:S01]  /*5f60*/  IMAD.X R0, RZ, RZ, R7, P0 ;  /* 0x000000ffff007224 */ /* 0x002fe200000e0607 */
[----:B------:R-:W-:-:S04]  /*5f70*/  IADD3 R7, P1, R2, 0x80, RZ ;  /* 0x0000008002077810 */ /* 0x000fc80007f3e0ff */
[----:B------:R1:W-:Y:S01]  /*5f80*/  STL [R1+0x54], R0 ;  /* 0x0000540001007387 */ /* 0x0003e20000100800 */
[----:B------:R-:W-:-:S03]  /*5f90*/  IMAD.X R3, RZ, RZ, R5, P1 ;  /* 0x000000ffff037224 */ /* 0x000fc600008e0605 */
[----:B------:R-:W-:Y:S04]  /*5fa0*/  STL [R1+0x1c], R7 ;  /* 0x00001c0701007387 */ /* 0x000fe80000100800 */
[----:B------:R-:W-:Y:S01]  /*5fb0*/  STL [R1+0x2c], R6 ;  /* 0x00002c0601007387 */ /* 0x000fe20000100800 */
[----:B-1----:R-:W-:-:S05]  /*5fc0*/  IADD3 R0, P0, R2, 0xc0, RZ ;  /* 0x000000c002007810 */ /* 0x002fca0007f1e0ff */
[----:B------:R1:W-:Y:S04]  /*5fd0*/  STL [R1+0x14], R0 ;  /* 0x0000140001007387 */ /* 0x0003e80000100800 */
[----:B------:R2:W-:Y:S01]  /*5fe0*/  STL [R1+0x18], R3 ;  /* 0x0000180301007387 */ /* 0x0005e20000100800 */
[----:B-1----:R-:W-:-:S05]  /*5ff0*/  IADD3.X R0, RZ, R5, RZ, P0, !PT ;  /* 0x00000005ff007210 */ /* 0x002fca00007fe4ff */
[----:B------:R2:W-:Y:S01]  /*6000*/  STL [R1+0x10], R0 ;  /* 0x0000100001007387 */ /* 0x0005e20000100800 */
[----:B------:R-:W-:-:S03]  /*6010*/  IMAD.MOV.U32 R2, RZ, RZ, R133 ;  /* 0x000000ffff027224 */ /* 0x000fc600078e0085 */
.L_x_357:
[----:B-12---:R-:W2:Y:S01]  /*6020*/  LDL R0, [R1] ;  /* 0x0000000001007983 */ /* 0x006ea20000100800 */
[----:B------:R-:W-:Y:S04]  /*6030*/  DEPBAR.LE SB0, 0x0 ;  /* 0x000080000000791a */ /* 0x000fe80000000000 */
[----:B------:R-:W-:Y:S01]  /*6040*/  BAR.SYNC.DEFER_BLOCKING 0x0 ;  /* 0x0000000000007b1d */ /* 0x000fe20000010000 */
[----:B------:R-:W-:Y:S06]  /*6050*/  UISETP.GT.AND UP0, UPT, UR9, UR8, UPT ;  /* 0x000000080900728c */ /* 0x000fec000bf04270 */
[----:B------:R-:W-:Y:S01]  /*6060*/  PLOP3.LUT P0, PT, PT, PT, UP0, 0x80, 0x0 ;  /* 0x000000000000781c */ /* 0x000fe20003f0f008 */
[----:B-----5:R1:W3:Y:S04]  /*6070*/  LDSM.16.M88.4 R8, [R135+0x10100] ;  /* 0x010100008708783b */ /* 0x0202e80000000200 */
[----:B------:R1:W4:Y:S04]  /*6080*/  LDSM.16.M88.4 R16, [R135+0x10900] ;  /* 0x010900008710783b */ /* 0x0003280000000200 */
[----:B------:R1:W1:Y:S04]  /*6090*/  LDSM.16.M88.4 R24, [R135+0x11100] ;  /* 0x011100008718783b */ /* 0x0002680000000200 */
[----:B------:R1:W1:Y:S04]  /*60a0*/  LDSM.16.M88.4 R168, [R242] ;  /* 0x00000000f2a8783b */ /* 0x0002680000000200 */
[----:B------:R1:W1:Y:S04]  /*60b0*/  LDSM.16.M88.4 R176, [R252] ;  /* 0x00000000fcb0783b */ /* 0x0002680000000200 */
[----:B--2---:R2:W1:Y:S01]  /*60c0*/  LDSM.16.M88.4 R172, [R0] ;  /* 0x0000000000ac783b */ /* 0x0044620000000200 */
[----:B------:R-:W-:-:S05]  /*60d0*/  @P0 BRA `(.L_x_347) ;  /* 0x0000043000000947 */ /* 0x000fca0003800000 */
[----:B--234-:R-:W2:Y:S01]  /*60e0*/  LDL R0, [R1+0x28] ;  /* 0x0000280001007983 */ /* 0x01cea20000100800 */
[----:B------:R-:W-:Y:S02]  /*60f0*/  ULDC.64 UR4, c[0x0][0x208] ;  /* 0x0000820000047ab9 */ /* 0x000fe40000000a00 */
[----:B------:R-:W-:Y:S01]  /*6100*/  UIMAD.WIDE.U32 UR18, UR8, UR4, URZ ;  /* 0x00000004081272a5 */ /* 0x000fe2000f8e003f */
[----:B------:R-:W3:Y:S01]  /*6110*/  LDL.64 R6, [R1+0x48] ;  /* 0x0000480001067983 */ /* 0x000ee20000100a00 */
[----:B------:R-:W-:Y:S03]  /*6120*/  USHF.R.S32.HI UR11, URZ, 0x1f, UR8 ;  /* 0x0000001f3f0b7899 */ /* 0x000fe60008011408 */
[----:B------:R-:W4:Y:S01]  /*6130*/  LDL.64 R132, [R1+0x40] ;  /* 0x0000400001847983 */ /* 0x000f220000100a00 */
[----:B------:R-:W-:Y:S03]  /*6140*/  UIMAD UR11, UR11, UR4, URZ ;  /* 0x000000040b0b72a4 */ /* 0x000fe6000f8e023f */
[----:B------:R-:W5:Y:S01]  /*6150*/  LDL R12, [R1+0x4] ;  /* 0x00000400010c7983 */ /* 0x000f620000100800 */
[----:B------:R-:W-:Y:S03]  /*6160*/  UIMAD UR11, UR8, UR5, UR11 ;  /* 0x00000005080b72a4 */ /* 0x000fe6000f8e020b */
[----:B------:R-:W5:Y:S01]  /*6170*/  LDL R22, [R1+0x68] ;  /* 0x0000680001167983 */ /* 0x000f620000100800 */
[----:B------:R-:W-:Y:S02]  /*6180*/  UIADD3 UR4, UR19, UR11, URZ ;  /* 0x0000000b13047290 */ /* 0x000fe4000fffe03f */
[----:B------:R-:W-:Y:S01]  /*6190*/  UIMAD.WIDE.U32 UR18, UR18, 0x30, URZ ;  /* 0x00000030121278a5 */ /* 0x000fe2000f8e003f */
[----:B------:R-:W5:Y:S01]  /*61a0*/  LDL R21, [R1+0x64] ;  /* 0x0000640001157983 */ /* 0x000f620000100800 */
[----:B------:R-:W-:Y:S03]  /*61b0*/  UIMAD UR4, UR4, 0x30, URZ ;  /* 0x00000030040478a4 */ /* 0x000fe6000f8e023f */
[----:B------:R-:W5:Y:S01]  /*61c0*/  LDL R20, [R1+0x60] ;  /* 0x0000600001147983 */ /* 0x000f620000100800 */
[----:B------:R-:W-:Y:S03]  /*61d0*/  UIADD3 UR4, UR19, UR4, URZ ;  /* 0x0000000413047290 */ /* 0x000fe6000fffe03f */
[----:B------:R-:W5:Y:S04]  /*61e0*/  LDL R15, [R1+0x5c] ;  /* 0x00005c00010f7983 */ /* 0x000f680000100800 */
[----:B------:R-:W5:Y:S04]  /*61f0*/  LDL R14, [R1+0x58] ;  /* 0x00005800010e7983 */ /* 0x000f680000100800 */
[----:B------:R-:W5:Y:S01]  /*6200*/  LDL R13, [R1+0x54] ;  /* 0x00005400010d7983 */ /* 0x000f620000100800 */
[----:B--2---:R-:W-:Y:S02]  /*6210*/  LOP3.LUT P2, RZ, R0, 0x1, RZ, 0xc0, !PT ;  /* 0x0000000100ff7812 */ /* 0x004fe4000784c0ff */
[----:B---3--:R-:W-:Y:S04]  /*6220*/  IADD3 R0, P1, R6, UR18, RZ ;  /* 0x0000001206007c10 */ /* 0x008fe8000ff3e0ff */
[C---:B------:R-:W-:Y:S02]  /*6230*/  LEA R4, P0, R0.reuse, c[0x0][0x1f8], 0x1 ;  /* 0x00007e0000047a11 */ /* 0x040fe400078008ff */
[----:B----4-:R-:W-:Y:S04]  /*6240*/  IADD3.X R3, R133, UR4, RZ, P1, !PT ;  /* 0x0000000485037c10 */ /* 0x010fe80008ffe4ff */
[----:B------:R-:W-:Y:S02]  /*6250*/  LEA.HI.X R5, R0, c[0x0][0x1fc], R3, 0x1, P0 ;  /* 0x00007f0000057a11 */ /* 0x000fe400000f0c03 */
[----:B-----5:R-:W-:Y:S03]  /*6260*/  IADD3 R0, P1, R22, UR18, RZ ;  /* 0x0000001216007c10 */ /* 0x020fe6000ff3e0ff */
[----:B------:R-:W-:Y:S01]  /*6270*/  @!PT LDS RZ, [RZ] ;  /* 0x00000000fffff984 */ /* 0x000fe20000000800 */
[----:B------:R-:W-:Y:S01]  /*6280*/  @!PT LDS RZ, [RZ] ;  /* 0x00000000fffff984 */ /* 0x000fe20000000800 */
[----:B------:R-:W-:Y:S01]  /*6290*/  @!PT LDS RZ, [RZ] ;  /* 0x00000000fffff984 */ /* 0x000fe20000000800 */
[----:B------:R2:W-:Y:S01]  /*62a0*/  LDGSTS.E.BYPASS.LTC128B.128 [R12+0x100], [R4.64], !P6 ;  /* 0x00100000040c7fae */ /* 0x0005e2000f101d50 */
[----:B------:R-:W-:Y:S02]  /*62b0*/  IADD3.X R3, R21, UR4, RZ, P1, !PT ;  /* 0x0000000415037c10 */ /* 0x000fe40008ffe4ff */
[C---:B--2---:R-:W-:Y:S04]  /*62c0*/  LEA R4, P0, R0.reuse, c[0x0][0x1f8], 0x1 ;  /* 0x00007e0000047a11 */ /* 0x044fe800078008ff */
[----:B------:R-:W-:Y:S02]  /*62d0*/  LEA.HI.X R5, R0, c[0x0][0x1fc], R3, 0x1, P0 ;  /* 0x00007f0000057a11 */ /* 0x000fe400000f0c03 */
[----:B------:R-:W-:Y:S03]  /*62e0*/  IADD3 R0, P1, R20, UR18, RZ ;  /* 0x0000001214007c10 */ /* 0x000fe6000ff3e0ff */
        /* <DEDUP_REMOVED lines=8> */
[----:B------:R-:W-:Y:S01]  /*6370*/  LEA.HI.X R5, R0, c[0x0][0x1fc], R3, 0x1, P0 ;  /* 0x00007f0000057a11 */ /* 0x000fe200000f0c03 */
[----:B------:R-:W-:Y:S04]  /*6380*/  @!P3 IMAD.MOV.U32 R0, RZ, RZ, c[0x0][0x208] ;  /* 0x00008200ff00b624 */ /* 0x000fe800078e00ff */
[----:B------:R2:W-:Y:S01]  /*6390*/  LDGSTS.E.BYPASS.LTC128B.128 [R12+0x4900], [R4.64], !P4 ;  /* 0x04900000040c7fae */ /* 0x0005e2000e101d50 */
[C---:B------:R-:W-:Y:S01]  /*63a0*/  @!P3 LEA R3, P0, R0.reuse, UR18, 0x5 ;  /* 0x000000120003bc11 */ /* 0x040fe2000f8028ff */
[----:B--2---:R-:W-:Y:S05]  /*63b0*/  @!P3 IMAD.MOV.U32 R4, RZ, RZ, c[0x0][0x20c] ;  /* 0x00008300ff04b624 */ /* 0x004fea00078e00ff */
[----:B------:R-:W-:Y:S02]  /*63c0*/  @!P3 LEA.HI.X R0, R0, UR4, R4, 0x5, P0 ;  /* 0x000000040000bc11 */ /* 0x000fe400080f2c04 */
[C---:B------:R-:W-:Y:S04]  /*63d0*/  @!P3 IADD3 R4, P1, R3.reuse, R6, RZ ;  /* 0x000000060304b210 */ /* 0x040fe80007f3e0ff */
[----:B------:R-:W-:Y:S01]  /*63e0*/  @!P3 LEA R6, P0, R4, c[0x0][0x1f8], 0x1 ;  /* 0x00007e000406ba11 */ /* 0x000fe200078008ff */
[----:B------:R-:W-:Y:S05]  /*63f0*/  @!P3 IMAD.X R5, R0, 0x1, R133, P1 ;  /* 0x000000010005b824 */ /* 0x000fea00008e0685 */
[----:B------:R-:W-:Y:S02]  /*6400*/  @!P3 LEA.HI.X R7, R4, c[0x0][0x1fc], R5, 0x1, P0 ;  /* 0x00007f000407ba11 */ /* 0x000fe400000f0c05 */
[----:B------:R-:W-:Y:S03]  /*6410*/  @!P3 IADD3 R5, P1, R3, R22, RZ ;  /* 0x000000160305b210 */ /* 0x000fe60007f3e0ff */
[----:B------:R2:W-:Y:S01]  /*6420*/  @!P3 LDGSTS.E.BYPASS.LTC128B.128 [R12+0x1100], [R6.64], !P6 ;  /* 0x01100000060cbfae */ /* 0x0005e2000f101d50 */
[C---:B------:R-:W-:Y:S01]  /*6430*/  @!P3 LEA R4, P0, R5.reuse, c[0x0][0x1f8], 0x1 ;  /* 0x00007e000504ba11 */ /* 0x040fe200078008ff */
[C---:B--2---:R-:W-:Y:S05]  /*6440*/  @!P3 IMAD.X R6, R0.reuse, 0x1, R21, P1 ;  /* 0x000000010006b824 */ /* 0x044fea00008e0615 */
[----:B------:R-:W-:Y:S05]  /*6450*/  @!P3 LEA.HI.X R5, R5, c[0x0][0x1fc], R6, 0x1, P0 ;  /* 0x00007f000505ba11 */ /* 0x000fea00000f0c06 */
[----:B------:R2:W-:Y:S02]  /*6460*/  @!P3 LDGSTS.E.BYPASS.LTC128B.128 [R12+0x2900], [R4.64], !P2 ;  /* 0x02900000040cbfae */ /* 0x0005e4000d101d50 */
[----:B--2---:R-:W-:Y:S04]  /*6470*/  @!P3 IADD3 R5, P1, R3, R20, RZ ;  /* 0x000000140305b210 */ /* 0x004fe80007f3e0ff */
[----:B------:R-:W-:Y:S01]  /*6480*/  @!P3 LEA R4, P0, R5, c[0x0][0x1f8], 0x1 ;  /* 0x00007e000504ba11 */ /* 0x000fe200078008ff */
[C---:B------:R-:W-:Y:S01]  /*6490*/  @!P3 IMAD.X R6, R0.reuse, 0x1, R15, P1 ;  /* 0x000000010006b824 */ /* 0x040fe200008e060f */
[----:B------:R-:W-:Y:S04]  /*64a0*/  @!P3 IADD3 R3, P1, R3, R14, RZ ;  /* 0x0000000e0303b210 */ /* 0x000fe80007f3e0ff */
[----:B------:R-:W-:Y:S01]  /*64b0*/  @!P3 LEA.HI.X R5, R5, c[0x0][0x1fc], R6, 0x1, P0 ;  /* 0x00007f000505ba11 */ /* 0x000fe200000f0c06 */
[----:B------:R-:W-:Y:S04]  /*64c0*/  @!P3 IMAD.X R0, R0, 0x1, R13, P1 ;  /* 0x000000010000b824 */ /* 0x000fe800008e060d */
[----:B------:R2:W-:Y:S02]  /*64d0*/  @!P3 LDGSTS.E.BYPASS.LTC128B.128 [R12+0x4100], [R4.64], !P5 ;  /* 0x04100000040cbfae */ /* 0x0005e4000e901d50 */
[C---:B--2---:R-:W-:Y:S04]  /*64e0*/  @!P3 LEA R4, P0, R3.reuse, c[0x0][0x1f8], 0x1 ;  /* 0x00007e000304ba11 */ /* 0x044fe800078008ff */
[----:B------:R-:W-:Y:S05]  /*64f0*/  @!P3 LEA.HI.X R5, R3, c[0x0][0x1fc], R0, 0x1, P0 ;  /* 0x00007f000305ba11 */ /* 0x000fea00000f0c00 */
[----:B------:R2:W-:Y:S04]  /*6500*/  @!P3 LDGSTS.E.BYPASS.LTC128B.128 [R12+0x5900], [R4.64], !P4 ;  /* 0x05900000040cbfae */ /* 0x0005e8000e101d50 */
.L_x_347:
[C---:B--234-:R-:W-:Y:S01]  /*6510*/  HMMA.16816.F32 R4, R160.reuse, R8, RZ ;  /* 0x00000008a004723c */ /* 0x05cfe200000018ff */
[----:B------:R-:W0:Y:S01]  /*6520*/  LDGDEPBAR ;  /* 0x00000000000079af */ /* 0x000e220000000000 */
[----:B------:R-:W-:Y:S06]  /*6530*/  UISETP.GT.AND UP0, UPT, UR8, UR9, UPT ;  /* 0x000000090800728c */ /* 0x000fec000bf04270 */
[C---:B------:R-:W-:Y:S01]  /*6540*/  HMMA.16816.F32 R8, R160.reuse, R10, RZ ;  /* 0x0000000aa008723c */ /* 0x040fe200000018ff */
[----:B------:R-:W-:Y:S07]  /*6550*/  PLOP3.LUT P0, PT, PT, PT, UP0, 0x40, 0x0 ;  /* 0x000000000000781c */ /* 0x000fee0003f0e808 */
[C---:B------:R-:W-:Y:S08]  /*6560*/  HMMA.16816.F32 R12, R160.reuse, R16, RZ ;  /* 0x00000010a00c723c */ /* 0x040ff000000018ff */
[C---:B------:R-:W-:Y:S08]  /*6570*/  HMMA.16816.F32 R16, R160.reuse, R18, RZ ;  /* 0x00000012a010723c */ /* 0x040ff000000018ff */
[C---:B-1----:R-:W-:Y:S08]  /*6580*/  HMMA.16816.F32 R20, R160.reuse, R24, RZ ;  /* 0x00000018a014723c */ /* 0x042ff000000018ff */
[----:B------:R-:W-:Y:S08]  /*6590*/  HMMA.16816.F32 R24, R160, R26, RZ ;  /* 0x0000001aa018723c */ /* 0x000ff000000018ff */
[C---:B------:R-:W-:Y:S08]  /*65a0*/  HMMA.16816.F32 R4, R164.reuse, R168, R4 ;  /* 0x000000a8a404723c */ /* 0x040ff00000001804 */
[C---:B------:R-:W-:Y:S01]  /*65b0*/  HMMA.16816.F32 R8, R164.reuse, R170, R8 ;  /* 0x000000aaa408723c */ /* 0x040fe20000001808 */
[----:B------:R-:W1:Y:S07]  /*65c0*/  LDSM.16.M88.4 R168, [R241+0x10100] ;  /* 0x01010000f1a8783b */ /* 0x000e6e0000000200 */
[C---:B------:R-:W-:Y:S08]  /*65d0*/  HMMA.16816.F32 R12, R164.reuse, R172, R12 ;  /* 0x000000aca40c723c */ /* 0x040ff0000000180c */
[C---:B------:R-:W-:Y:S01]  /*65e0*/  HMMA.16816.F32 R16, R164.reuse, R174, R16 ;  /* 0x000000aea410723c */ /* 0x040fe20000001810 */
[----:B------:R-:W2:Y:S07]  /*65f0*/  LDSM.16.M88.4 R172, [R241+0x10900] ;  /* 0x01090000f1ac783b */ /* 0x000eae0000000200 */
[C---:B------:R-:W-:Y:S08]  /*6600*/  HMMA.16816.F32 R20, R164.reuse, R176, R20 ;  /* 0x000000b0a414723c */ /* 0x040ff00000001814 */
[----:B------:R-:W-:Y:S08]  /*6610*/  HMMA.16816.F32 R24, R164, R178, R24 ;  /* 0x000000b2a418723c */ /* 0x000ff00000001818 */
[C---:B-1----:R-:W-:Y:S08]  /*6620*/  HMMA.16816.F32 R4, R180.reuse, R168, R4 ;  /* 0x000000a8b404723c */ /* 0x042ff00000001804 */
[C---:B------:R-:W-:Y:S01]  /*6630*/  HMMA.16816.F32 R8, R180.reuse, R170, R8 ;  /* 0x000000aab408723c */ /* 0x040fe20000001808 */
[----:B------:R-:W1:Y:S07]  /*6640*/  LDSM.16.M88.4 R168, [R241+0x11100] ;  /* 0x01110000f1a8783b */ /* 0x000e6e0000000200 */
[C---:B--2---:R-:W-:Y:S08]  /*6650*/  HMMA.16816.F32 R12, R180.reuse, R172, R12 ;  /* 0x000000acb40c723c */ /* 0x044ff0000000180c */
[C---:B------:R-:W-:Y:S01]  /*6660*/  HMMA.16816.F32 R16, R180.reuse, R174, R16 ;  /* 0x000000aeb410723c */ /* 0x040fe20000001810 */
[----:B------:R-:W2:Y:S07]  /*6670*/  LDSM.16.M88.4 R172, [R238] ;  /* 0x00000000eeac783b */ /* 0x000eae0000000200 */
[C---:B-1----:R-:W-:Y:S08]  /*6680*/  HMMA.16816.F32 R20, R180.reuse, R168, R20 ;  /* 0x000000a8b414723c */ /* 0x042ff00000001814 */
[----:B------:R-:W-:Y:S01]  /*6690*/  HMMA.16816.F32 R24, R180, R170, R24 ;  /* 0x000000aab418723c */ /* 0x000fe20000001818 */
[----:B------:R-:W1:Y:S07]  /*66a0*/  LDSM.16.M88.4 R168, [R238+0x800] ;  /* 0x00080000eea8783b */ /* 0x000e6e0000000200 */
[C---:B--2---:R-:W-:Y:S08]  /*66b0*/  HMMA.16816.F32 R4, R184.reuse, R172, R4 ;  /* 0x000000acb804723c */ /* 0x044ff00000001804 */
[C---:B------:R-:W-:Y:S01]  /*66c0*/  HMMA.16816.F32 R8, R184.reuse, R174, R8 ;  /* 0x000000aeb808723c */ /* 0x040fe20000001808 */
[----:B------:R-:W2:Y:S07]  /*66d0*/  LDSM.16.M88.4 R172, [R238+0x1000] ;  /* 0x00100000eeac783b */ /* 0x000eae0000000200 */
[C---:B-1----:R-:W-:Y:S08]  /*66e0*/  HMMA.16816.F32 R12, R184.reuse, R168, R12 ;  /* 0x000000a8b80c723c */ /* 0x042ff0000000180c */
[C---:B------:R-:W-:Y:S01]  /*66f0*/  HMMA.16816.F32 R16, R184.reuse, R170, R16 ;  /* 0x000000aab810723c */ /* 0x040fe20000001810 */
[----:B------:R-:W1:Y:S07]  /*6700*/  LDSM.16.M88.4 R168, [R135+0x11900] ;  /* 0x0119000087a8783b */ /* 0x000e6e0000000200 */
[C---:B--2---:R-:W-:Y:S08]  /*6710*/  HMMA.16816.F32 R20, R184.reuse, R172, R20 ;  /* 0x000000acb814723c */ /* 0x044ff00000001814 */
[----:B------:R-:W-:Y:S01]  /*6720*/  HMMA.16816.F32 R24, R184, R174, R24 ;  /* 0x000000aeb818723c */ /* 0x000fe20000001818 */
[----:B------:R-:W2:Y:S07]  /*6730*/  LDSM.16.M88.4 R172, [R135+0x12100] ;  /* 0x0121000087ac783b */ /* 0x000eae0000000200 */
        /* <DEDUP_REMOVED lines=8> */
[----:B------:R-:W1:Y:S07]  /*67c0*/  LDSM.16.M88.4 R168, [R250] ;  /* 0x00000000faa8783b */ /* 0x000e6e0000000200 */
[C---:B--2---:R-:W-:Y:S08]  /*67d0*/  HMMA.16816.F32 R4, R192.reuse, R172, R4 ;  /* 0x000000acc004723c */ /* 0x044ff00000001804 */
[C---:B------:R-:W-:Y:S01]  /*67e0*/  HMMA.16816.F32 R8, R192.reuse, R174, R8 ;  /* 0x000000aec008723c */ /* 0x040fe20000001808 */
[----:B------:R-:W2:Y:S07]  /*67f0*/  LDSM.16.M88.4 R172, [R249] ;  /* 0x00000000f9ac783b */ /* 0x000eae0000000200 */
        /* <DEDUP_REMOVED lines=11> */
[----:B------:R-:W2:Y:S07]  /*68b0*/  LDSM.16.M88.4 R172, [R238+0x1800] ;  /* 0x00180000eeac783b */ /* 0x000eae0000000200 */
        /* <DEDUP_REMOVED lines=76> */
[C---:B------:R-:W-:Y:S11]  /*6d80*/  HMMA.16816.F32 R8, R232.reuse, R174, R8 ;  /* 0x000000aee808723c */ /* 0x040ff60000001808 */
[----:B------:R-:W-:Y:S05]  /*6d90*/  @!UPT UIADD3 URZ, URZ, URZ, URZ ;  /* 0x0000003f3f3ff290 */ /* 0x000fea000fffe03f */
[----:B------:R-:W-:Y:S02]  /*6da0*/  FMUL.FTZ R4, R4, c[0x0][0x320] ;  /* 0x0000c80004047a20 */ /* 0x000fe40000410000 */
[----:B------:R-:W-:Y:S02]  /*6db0*/  FMUL.FTZ R5, R5, c[0x0][0x320] ;  /* 0x0000c80005057a20 */ /* 0x000fe40000410000 */
[----:B------:R-:W-:Y:S01]  /*6dc0*/  MUFU.TANH R174, R4 ;  /* 0x0000000400ae7308 */ /* 0x000fe20000002400 */
[----:B------:R-:W-:Y:S02]  /*6dd0*/  FMUL.FTZ R6, R6, c[0x0][0x320] ;  /* 0x0000c80006067a20 */ /* 0x000fe40000410000 */
[----:B------:R-:W-:Y:S01]  /*6de0*/  FMUL.FTZ R7, R7, c[0x0][0x320] ;  /* 0x0000c80007077a20 */ /* 0x000fe20000410000 */
[C---:B-1----:R-:W-:Y:S03]  /*6df0*/  HMMA.16816.F32 R12, R232.reuse, R168, R12 ;  /* 0x000000a8e80c723c */ /* 0x042fe6000000180c */
[----:B------:R-:W-:Y:S03]  /*6e00*/  FMUL.FTZ R9, R9, c[0x0][0x320] ;  /* 0x0000c80009097a20 */ /* 0x000fe60000410000 */
[----:B------:R-:W-:Y:S01]  /*6e10*/  MUFU.TANH R173, R5 ;  /* 0x0000000500ad7308 */ /* 0x000fe20000002400 */
[----:B------:R-:W-:Y:S01]  /*6e20*/  FMUL.FTZ R10, R10, c[0x0][0x320] ;  /* 0x0000c8000a0a7a20 */ /* 0x000fe20000410000 */
[C---:B------:R-:W-:Y:S04]  /*6e30*/  HMMA.16816.F32 R16, R232.reuse, R170, R16 ;  /* 0x000000aae810723c */ /* 0x040fe80000001810 */
[----:B------:R-:W-:Y:S02]  /*6e40*/  FMUL.FTZ R11, R11, c[0x0][0x320] ;  /* 0x0000c8000b0b7a20 */ /* 0x000fe40000410000 */
[----:B------:R-:W-:Y:S02]  /*6e50*/  FMUL.FTZ R8, R8, c[0x0][0x320] ;  /* 0x0000c80008087a20 */ /* 0x000fe40000410000 */
[----:B------:R-:W1:Y:S08]  /*6e60*/  MUFU.TANH R0, R6 ;  /* 0x0000000600007308 */ /* 0x000e700000002400 */
[----:B------:R-:W-:Y:S02]  /*6e70*/  FMUL.FTZ R12, R12, c[0x0][0x320] ;  /* 0x0000c8000c0c7a20 */ /* 0x000fe40000410000 */
[----:B------:R2:W3:Y:S01]  /*6e80*/  MUFU.TANH R179, R7 ;  /* 0x0000000700b37308 */ /* 0x0004e20000002400 */
[----:B------:R-:W-:Y:S02]  /*6e90*/  FMUL.FTZ R13, R13, c[0x0][0x320] ;  /* 0x0000c8000d0d7a20 */ /* 0x000fe40000410000 */
[----:B------:R-:W-:Y:S02]  /*6ea0*/  FMUL.FTZ R14, R14, c[0x0][0x320] ;  /* 0x0000c8000e0e7a20 */ /* 0x000fe40000410000 */
[----:B------:R-:W-:Y:S02]  /*6eb0*/  FMUL.FTZ R15, R15, c[0x0][0x320] ;  /* 0x0000c8000f0f7a20 */ /* 0x000fe40000410000 */
[----:B------:R-:W-:Y:S02]  /*6ec0*/  FMUL.FTZ R19, R19, c[0x0][0x320] ;  /* 0x0000c80013137a20 */ /* 0x000fe40000410000 */
[----:B------:R-:W-:Y:S01]  /*6ed0*/  FMUL.FTZ R18, R18, c[0x0][0x320] ;  /* 0x0000c80012127a20 */ /* 0x000fe20000410000 */
[----:B------:R-:W4:Y:S01]  /*6ee0*/  MUFU.TANH R168, R9 ;  /* 0x0000000900a87308 */ /* 0x000f220000002400 */
[----:B-1----:R-:W-:Y:S09]  /*6ef0*/  STL [R1+0x8], R0 ;  /* 0x0000080001007387 */ /* 0x002ff20000100800 */
[----:B------:R-:W1:Y:S01]  /*6f00*/  MUFU.TANH R178, R10 ;  /* 0x0000000a00b27308 */ /* 0x000e620000002400 */
[----:B--2---:R-:W2:Y:S01]  /*6f10*/  LDSM.16.M88.4 R4, [R238+0x5800] ;  /* 0x00580000ee04783b */ /* 0x004ea20000000200 */
[----:B------:R-:W-:Y:S08]  /*6f20*/  DEPBAR.LE SB0, 0x0 ;  /* 0x000080000000791a */ /* 0x000ff00000000000 */
[----:B------:R-:W1:Y:S01]  /*6f30*/  MUFU.TANH R177, R11 ;  /* 0x0000000b00b17308 */ /* 0x000e620000002400 */
[----:B------:R-:W-:Y:S09]  /*6f40*/  BAR.SYNC.DEFER_BLOCKING 0x0 ;  /* 0x0000000000007b1d */ /* 0x000ff20000010000 */
[----:B------:R5:W1:Y:S10]  /*6f50*/  MUFU.TANH R133, R12 ;  /* 0x0000000c00857308 */ /* 0x000a740000002400 */
[----:B------:R1:W1:Y:S10]  /*6f60*/  MUFU.TANH R132, R13 ;  /* 0x0000000d00847308 */ /* 0x0002740000002400 */
[----:B------:R3:W3:Y:S01]  /*6f70*/  MUFU.TANH R169, R19 ;  /* 0x0000001300a97308 */ /* 0x0006e20000002400 */
[C---:B--2---:R-:W-:Y:S05]  /*6f80*/  HMMA.16816.F32 R20, R232.reuse, R4, R20 ;  /* 0x00000004e814723c */ /* 0x044fea0000001814 */
[----:B-----5:R-:W-:Y:S04]  /*6f90*/  FMUL.FTZ R12, R17, c[0x0][0x320] ;  /* 0x0000c800110c7a20 */ /* 0x020fe80000410000 */
[----:B------:R2:W2:Y:S01]  /*6fa0*/  MUFU.TANH R172, R8 ;  /* 0x0000000800ac7308 */ /* 0x0004a20000002400 */
[----:B------:R-:W-:Y:S03]  /*6fb0*/  HMMA.16816.F32 R24, R232, R6, R24 ;  /* 0x00000006e818723c */ /* 0x000fe60000001818 */
[----:B-1----:R-:W-:Y:S06]  /*6fc0*/  FMUL.FTZ R13, R16, c[0x0][0x320] ;  /* 0x0000c800100d7a20 */ /* 0x002fec0000410000 */
[----:B------:R1:W1:Y:S05]  /*6fd0*/  MUFU.TANH R176, R14 ;  /* 0x0000000e00b07308 */ /* 0x00026a0000002400 */
[----:B------:R-:W-:Y:S05]  /*6fe0*/  FMUL.FTZ R11, R20, c[0x0][0x320] ;  /* 0x0000c800140b7a20 */ /* 0x000fea0000410000 */
[----:B------:R1:W1:Y:S01]  /*6ff0*/  MUFU.TANH R175, R15 ;  /* 0x0000000f00af7308 */ /* 0x0002620000002400 */
[----:B------:R-:W-:Y:S02]  /*7000*/  FMUL.FTZ R10, R21, c[0x0][0x320] ;  /* 0x0000c800150a7a20 */ /* 0x000fe40000410000 */
[----:B------:R-:W-:Y:S02]  /*7010*/  FMUL.FTZ R21, R22, c[0x0][0x320] ;  /* 0x0000c80016157a20 */ /* 0x000fe40000410000 */
[----:B------:R-:W-:Y:S02]  /*7020*/  FMUL.FTZ R20, R23, c[0x0][0x320] ;  /* 0x0000c80017147a20 */ /* 0x000fe40000410000 */
[----:B------:R-:W-:Y:S02]  /*7030*/  FMUL.FTZ R9, R24, c[0x0][0x320] ;  /* 0x0000c80018097a20 */ /* 0x000fe40000410000 */
[----:B---3--:R-:W-:Y:S01]  /*7040*/  FMUL.FTZ R19, R25, c[0x0][0x320] ;  /* 0x0000c80019137a20 */ /* 0x008fe20000410000 */
[----:B------:R-:W3:Y:S01]  /*7050*/  MUFU.TANH R13, R13 ;  /* 0x0000000d000d7308 */ /* 0x000ee20000002400 */
[----:B------:R-:W-:Y:S02]  /*7060*/  FMUL.FTZ R23, R26, c[0x0][0x320] ;  /* 0x0000c8001a177a20 */ /* 0x000fe40000410000 */
[----:B------:R-:W-:Y:S07]  /*7070*/  FMUL.FTZ R22, R27, c[0x0][0x320] ;  /* 0x0000c8001b167a20 */ /* 0x000fee0000410000 */
[----:B------:R-:W1:Y:S10]  /*7080*/  MUFU.TANH R12, R12 ;  /* 0x0000000c000c7308 */ /* 0x000e740000002400 */
[----:B------:R1:W1:Y:S10]  /*7090*/  MUFU.TANH R170, R18 ;  /* 0x0000001200aa7308 */ /* 0x0002740000002400 */
[----:B------:R-:W1:Y:S10]  /*70a0*/  MUFU.TANH R11, R11 ;  /* 0x0000000b000b7308 */ /* 0x000e740000002400 */
[----:B------:R-:W1:Y:S10]  /*70b0*/  MUFU.TANH R10, R10 ;  /* 0x0000000a000a7308 */ /* 0x000e740000002400 */
[----:B------:R-:W1:Y:S10]  /*70c0*/  MUFU.TANH R21, R21 ;  /* 0x0000001500157308 */ /* 0x000e740000002400 */
[----:B------:R-:W1:Y:S10]  /*70d0*/  MUFU.TANH R20, R20 ;  /* 0x0000001400147308 */ /* 0x000e740000002400 */
[----:B------:R-:W1:Y:S10]  /*70e0*/  MUFU.TANH R9, R9 ;  /* 0x0000000900097308 */ /* 0x000e740000002400 */
[----:B------:R-:W1:Y:S10]  /*70f0*/  MUFU.TANH R19, R19 ;  /* 0x0000001300137308 */ /* 0x000e740000002400 */
[----:B------:R-:W1:Y:S10]  /*7100*/  MUFU.TANH R23, R23 ;  /* 0x0000001700177308 */ /* 0x000e740000002400 */
[----:B------:R-:W1:Y:S01]  /*7110*/  MUFU.TANH R22, R22 ;  /* 0x0000001600167308 */ /* 0x000e620000002400 */
[----:B------:R-:W-:-:S05]  /*7120*/  @P0 BRA `(.L_x_348) ;  /* 0x000004e000000947 */ /* 0x000fca0003800000 */
[----:B--234-:R-:W2:Y:S01]  /*7130*/  LDL.64 R24, [R1+0x38] ;  /* 0x0000380001187983 */ /* 0x01cea20000100a00 */
[----:B------:R-:W-:Y:S02]  /*7140*/  UIADD3 UR18, UR8, -0x1, URZ ;  /* 0xffffffff08127890 */ /* 0x000fe4000fffe03f */
[----:B------:R-:W-:Y:S01]  /*7150*/  ULDC.64 UR4, c[0x0][0x1e0] ;  /* 0x0000780000047ab9 */ /* 0x000fe20000000a00 */
[----:B------:R-:W3:Y:S01]  /*7160*/  LDL.64 R6, [R1+0x30] ;  /* 0x0000300001067983 */ /* 0x000ee20000100a00 */
[----:B------:R-:W-:Y:S02]  /*7170*/  USHF.R.S32.HI UR11, URZ, 0x1f, UR18 ;  /* 0x0000001f3f0b7899 */ /* 0x000fe40008011412 */
[----:B------:R-:W-:Y:S01]  /*7180*/  UIMAD.WIDE.U32 UR20, UR18, UR4, URZ ;  /* 0x00000004121472a5 */ /* 0x000fe2000f8e003f */
[----:B------:R-:W4:Y:S01]  /*7190*/  LDL R8, [R1+0x4] ;  /* 0x0000040001087983 */ /* 0x000f220000100800 */
[----:B------:R-:W-:Y:S03]  /*71a0*/  UIMAD UR11, UR11, UR4, URZ ;  /* 0x000000040b0b72a4 */ /* 0x000fe6000f8e023f */
[----:B-1----:R-:W5:Y:S01]  /*71b0*/  LDL R18, [R1+0x50] ;  /* 0x0000500001127983 */ /* 0x002f620000100800 */
[----:B------:R-:W-:Y:S03]  /*71c0*/  UIMAD UR11, UR18, UR5, UR11 ;  /* 0x00000005120b72a4 */ /* 0x000fe6000f8e020b */
[----:B------:R-:W4:Y:S01]  /*71d0*/  LDL R17, [R1+0x2c] ;  /* 0x00002c0001117983 */ /* 0x000f220000100800 */
[----:B------:R-:W-:Y:S02]  /*71e0*/  UIADD3 UR11, UR21, UR11, URZ ;  /* 0x0000000b150b7290 */ /* 0x000fe4000fffe03f */
[----:B------:R-:W-:Y:S01]  /*71f0*/  UIMAD.WIDE.U32 UR20, UR20, 0x30, URZ ;  /* 0x00000030141478a5 */ /* 0x000fe2000f8e003f */
[----:B------:R-:W4:Y:S01]  /*7200*/  LDL R26, [R1+0x28] ;  /* 0x00002800011a7983 */ /* 0x000f220000100800 */
[----:B------:R-:W-:Y:S03]  /*7210*/  UIMAD UR4, UR11, 0x30, URZ ;  /* 0x000000300b0478a4 */ /* 0x000fe6000f8e023f */
[----:B------:R-:W4:Y:S01]  /*7220*/  LDL R16, [R1+0x1c] ;  /* 0x00001c0001107983 */ /* 0x000f220000100800 */
[----:B------:R-:W-:Y:S03]  /*7230*/  UIADD3 UR4, UR21, UR4, URZ ;  /* 0x0000000415047290 */ /* 0x000fe6000fffe03f */
[----:B------:R-:W4:Y:S04]  /*7240*/  LDL R15, [R1+0x18] ;  /* 0x00001800010f7983 */ /* 0x000f280000100800 */
[----:B------:R-:W4:Y:S04]  /*7250*/  LDL R14, [R1+0x14] ;  /* 0x00001400010e7983 */ /* 0x000f280000100800 */
[----:B------:R-:W4:Y:S04]  /*7260*/  LDL R171, [R1+0x10] ;  /* 0x0000100001ab7983 */ /* 0x000f280000100800 */
[----:B------:R-:W1:Y:S04]  /*7270*/  S2R R0, SR_TID.X ;  /* 0x0000000000007919 */ /* 0x000e680000002100 */
[----:B------:R-:W1:Y:S02]  /*7280*/  S2R R3, SR_TID.X ;  /* 0x0000000000037919 */ /* 0x000e640000002100 */
[----:B-1----:R-:W-:Y:S04]  /*7290*/  SHF.R.S32.HI R0, RZ, 0x1f, R0 ;  /* 0x0000001fff007819 */ /* 0x002fe80000011400 */
[----:B------:R-:W-:Y:S04]  /*72a0*/  LEA.HI R0, R0, R3, RZ, 0x3 ;  /* 0x0000000300007211 */ /* 0x000fe800078f18ff */
[----:B------:R-:W-:Y:S04]  /*72b0*/  SHF.R.S32.HI R0, RZ, 0x3, R0 ;  /* 0x00000003ff007819 */ /* 0x000fe80000011400 */
[----:B------:R-:W-:Y:S04]  /*72c0*/  IADD3 R0, -R0, 0x30, RZ ;  /* 0x0000003000007810 */ /* 0x000fe80007ffe1ff */
[C---:B------:R-:W-:Y:S02]  /*72d0*/  ISETP.GE.AND P1, PT, R0.reuse, 0x1, PT ;  /* 0x000000010000780c */ /* 0x040fe40003f26270 */
[----:B------:R-:W-:Y:S11]  /*72e0*/  ISETP.GE.AND P0, PT, R0, 0x21, PT ;  /* 0x000000210000780c */ /* 0x000ff60003f06270 */
[----:B------:R-:W-:Y:S02]  /*72f0*/  @!UPT UIADD3 URZ, URZ, URZ, URZ ;  /* 0x0000003f3f3ff290 */ /* 0x000fe4000fffe03f */
[----:B------:R-:W-:Y:S01]  /*7300*/  VOTEU.ANY UP0, P0 ;  /* 0x00000000003f7886 */ /* 0x000fe20000000100 */
[----:B--2---:R-:W-:Y:S04]  /*7310*/  @P1 IADD3 R0, P2, R24, UR20, RZ ;  /* 0x0000001418001c10 */ /* 0x004fe8000ff5e0ff */
[----:B---3--:R-:W-:Y:S02]  /*7320*/  @P1 IADD3.X R3, R7, UR4, RZ, P2, !PT ;  /* 0x0000000407031c10 */ /* 0x008fe400097fe4ff */
[C---:B------:R-:W-:Y:S04]  /*7330*/  @P1 LEA R4, P2, R0.reuse, c[0x0][0x1c8], 0x1 ;  /* 0x0000720000041a11 */ /* 0x040fe800078408ff */
[----:B------:R-:W-:Y:S02]  /*7340*/  @P1 LEA.HI.X R5, R0, c[0x0][0x1cc], R3, 0x1, P2 ;  /* 0x0000730000051a11 */ /* 0x000fe400010f0c03 */
[----:B-----5:R-:W-:Y:S03]  /*7350*/  @P1 IADD3 R0, P2, R18, UR20, RZ ;  /* 0x0000001412001c10 */ /* 0x020fe6000ff5e0ff */
[----:B------:R-:W-:Y:S01]  /*7360*/  @!PT LDS RZ, [RZ] ;  /* 0x00000000fffff984 */ /* 0x000fe20000000800 */
[----:B------:R-:W-:Y:S01]  /*7370*/  @!PT LDS RZ, [RZ] ;  /* 0x00000000fffff984 */ /* 0x000fe20000000800 */
[----:B------:R-:W-:Y:S01]  /*7380*/  @!PT LDS RZ, [RZ] ;  /* 0x00000000fffff984 */ /* 0x000fe20000000800 */
[----:B----4-:R1:W-:Y:S01]  /*7390*/  @P1 LDGSTS.E.BYPASS.LTC128B.128 [R8+0x10100], [R4.64], !P6 ;  /* 0x1010000004081fae */ /* 0x0103e2000f101d50 */
[----:B------:R-:W-:Y:S02]  /*73a0*/  @P1 IADD3.X R3, R17, UR4, RZ, P2, !PT ;  /* 0x0000000411031c10 */ /* 0x000fe400097fe4ff */
[C---:B-1----:R-:W-:Y:S04]  /*73b0*/  @P1 LEA R4, P2, R0.reuse, c[0x0][0x1c8], 0x1 ;  /* 0x0000720000041a11 */ /* 0x042fe800078408ff */
[----:B------:R-:W-:Y:S02]  /*73c0*/  @P1 LEA.HI.X R5, R0, c[0x0][0x1cc], R3, 0x1, P2 ;  /* 0x0000730000051a11 */ /* 0x000fe400010f0c03 */
[----:B------:R-:W-:Y:S11]  /*73d0*/  LOP3.LUT P2, RZ, R26, 0x1, RZ, 0xc0, !PT ;  /* 0x000000011aff7812 */ /* 0x000ff6000784c0ff */
[----:B------:R-:W-:Y:S02]  /*73e0*/  @!UPT UIADD3 URZ, URZ, URZ, URZ ;  /* 0x0000003f3f3ff290 */ /* 0x000fe4000fffe03f */
[----:B------:R1:W-:Y:S01]  /*73f0*/  @P1 LDGSTS.E.BYPASS.LTC128B.128 [R8+0x11900], [R4.64], !P2 ;  /* 0x1190000004081fae */ /* 0x0003e2000d101d50 */
[----:B------:R-:W-:Y:S04]  /*7400*/  @P1 IADD3 R0, P2, R16, UR20, RZ ;  /* 0x0000001410001c10 */ /* 0x000fe8000ff5e0ff */
        /* <DEDUP_REMOVED lines=10> */
[----:B------:R-:W-:Y:S03]  /*74b0*/  LOP3.LUT P2, RZ, R26, 0x1, RZ, 0xc0, !PT ;  /* 0x000000011aff7812 */ /* 0x000fe6000784c0ff */
[----:B------:R1:W-:Y:S01]  /*74c0*/  @P1 LDGSTS.E.BYPASS.LTC128B.128 [R8+0x14900], [R4.64], !P4 ;  /* 0x1490000004081fae */ /* 0x0003e2000e101d50 */
[----:B------:R-:W-:Y:S04]  /*74d0*/  @P0 IADD3 R0, P1, R24, UR20, RZ ;  /* 0x0000001418000c10 */ /* 0x000fe8000ff3e0ff */
        /* <DEDUP_REMOVED lines=17> */
[----:B------:R-:W-:Y:S05]  /*75f0*/  @P0 LEA.HI.X R5, R0, c[0x0][0x1cc], R3, 0x1, P1 ;  /* 0x0000730000050a11 */ /* 0x000fea00008f0c03 */
[----:B------:R1:W-:Y:S04]  /*7600*/  @P0 LDGSTS.E.BYPASS.LTC128B.128 [R8+0x15900], [R4.64], !P4 ;  /* 0x1590000004080fae */ /* 0x0003e8000e101d50 */
.L_x_348:
[----:B--234-:R-:W2:Y:S01]  /*7610*/  LDL R3, [R1+0x84] ;  /* 0x0000840001037983 */ /* 0x01cea20000100800 */
[----:B------:R-:W-:Y:S02]  /*7620*/  UISETP.NE.AND UP1, UPT, UR14, URZ, UPT ;  /* 0x0000003f0e00728c */ /* 0x000fe4000bf25270 */
[----:B------:R-:W-:Y:S01]  /*7630*/  UIMAD UR4, UR8, -0x30, URZ ;  /* 0xffffffd0080478a4 */ /* 0x000fe2000f8e023f */
[----:B------:R-:W3:Y:S01]  /*7640*/  LDL R24, [R1+0x7c] ;  /* 0x00007c0001187983 */ /* 0x000ee20000100800 */
[----:B------:R-:W-:Y:S02]  /*7650*/  UISETP.NE.AND UP0, UPT, UR13, URZ, UPT ;  /* 0x0000003f0d00728c */ /* 0x000fe4000bf05270 */
[----:B------:R-:W-:Y:S01]  /*7660*/  PLOP3.LUT P1, PT, PT, PT, UP1, 0x80, 0x0 ;  /* 0x000000000000781c */ /* 0x000fe20003f2f018 */
[----:B------:R-:W0:Y:S01]  /*7670*/  LDGDEPBAR ;  /* 0x00000000000079af */ /* 0x000e220000000000 */
[----:B------:R-:W-:Y:S11]  /*7680*/  PLOP3.LUT P0, PT, PT, PT, UP1, 0x80, 0x0 ;  /* 0x000000000000781c */ /* 0x000ff60003f0f018 */
[----:B--2---:R-:W-:Y:S04]  /*7690*/  @P1 IMAD.HI.U32 R0, R3, c[0x0][0x2c8], RZ ;  /* 0x0000b20003001a27 */ /* 0x004fe800078e00ff */
[----:B-1----:R-:W-:Y:S01]  /*76a0*/  IMAD.MOV.U32 R5, RZ, RZ, R3 ;  /* 0x000000ffff057224 */ /* 0x002fe200078e0003 */
[----:B------:R-:W-:Y:S01]  /*76b0*/  @P0 SHF.R.U32.HI R5, RZ, c[0x0][0x2cc], R0 ;  /* 0x0000b300ff050a19 */ /* 0x000fe20000011600 */
[----:B------:R-:W-:Y:S01]  /*76c0*/  IMAD.U32 R0, RZ, RZ, UR4 ;  /* 0x00000004ff007e24 */ /* 0x000fe2000f8e00ff */
[----:B------:R-:W-:Y:S03]  /*76d0*/  PLOP3.LUT P0, PT, PT, PT, UP0, 0x40, 0x0 ;  /* 0x000000000000781c */ /* 0x000fe60003f0e808 */
[----:B------:R-:W1:Y:S01]  /*76e0*/  SHFL.IDX PT, R4, R5, RZ, 0x1c1f ;  /* 0x001c1fff05047589 */ /* 0x000e6200000e0000 */
[----:B---3--:R-:W-:Y:S04]  /*76f0*/  IADD3 R0, -R24, 0x1, R0 ;  /* 0x0000000118007810 */ /* 0x008fe80007ffe100 */
[----:B------:R-:W-:Y:S04]  /*7700*/  IADD3 R0, R0, c[0x0][0x1d0], RZ ;  /* 0x0000740000007a10 */ /* 0x000fe80007ffe0ff */
[----:B------:R-:W-:Y:S04]  /*7710*/  IADD3 R0, R0, -c[0x0][0x168], RZ ;  /* 0x80005a0000007a10 */ /* 0x000fe80007ffe0ff */
[C---:B------:R-:W-:Y:S02]  /*7720*/  IADD3 R7, R0.reuse, c[0x0][0x328], RZ ;  /* 0x0000ca0000077a10 */ /* 0x040fe40007ffe0ff */
[----:B------:R-:W-:Y:S03]  /*7730*/  IADD3 R6, R0, UR7, RZ ;  /* 0x0000000700067c10 */ /* 0x000fe6000fffe0ff */
[----:B-1----:R-:W-:Y:S02]  /*7740*/  IMAD.IADD R3, R7, 0x1, R4 ;  /* 0x0000000107037824 */ /* 0x002fe400078e0204 */
[----:B------:R-:W-:Y:S01]  /*7750*/  IMAD.IADD R0, R4, 0x1, R6 ;  /* 0x0000000104007824 */ /* 0x000fe200078e0206 */
[----:B------:R-:W-:-:S05]  /*7760*/  @P0 BRA `(.L_x_349) ;  /* 0x0000019000000947 */ /* 0x000fca0003800000 */
[----:B------:R-:W-:Y:S01]  /*7770*/  IADD3 R4, R4, c[0x0][0x1d0], RZ ;  /* 0x0000740004047a10 */ /* 0x000fe20007ffe0ff */
[----:B------:R-:W-:Y:S03]  /*7780*/  BSSY B0, `(.L_x_350) ;  /* 0x0000012000007945 */ /* 0x000fe60003800000 */
[----:B------:R-:W-:Y:S04]  /*7790*/  IADD3 R4, R4, -c[0x0][0x168], RZ ;  /* 0x80005a0004047a10 */ /* 0x000fe80007ffe0ff */
[----:B------:R-:W-:Y:S11]  /*77a0*/  ISETP.GT.AND P0, PT, R4, -0x1, PT ;  /* 0xffffffff0400780c */ /* 0x000ff60003f04270 */
[----:B------:R-:W-:Y:S02]  /*77b0*/  @!UPT UIADD3 URZ, URZ, URZ, URZ ;  /* 0x0000003f3f3ff290 */ /* 0x000fe4000fffe03f */
[----:B------:R-:W-:-:S05]  /*77c0*/  @P0 BRA `(.L_x_351) ;  /* 0x0000008000000947 */ /* 0x000fca0003800000 */
[----:B------:R-:W-:Y:S01]  /*77d0*/  LOP3.LUT R4, RZ, R4, RZ, 0x33, !PT ;  /* 0x00000004ff047212 */ /* 0x000fe200078e33ff */
[----:B------:R-:W-:Y:S05]  /*77e0*/  IMAD.MOV.U32 R8, RZ, RZ, c[0x0][0x32c] ;  /* 0x0000cb00ff087624 */ /* 0x000fea00078e00ff */
[----:B------:R-:W-:Y:S11]  /*77f0*/  ISETP.NE.AND P0, PT, R8, 0x1, PT ;  /* 0x000000010800780c */ /* 0x000ff60003f05270 */
[----:B------:R-:W-:Y:S02]  /*7800*/  @!UPT UIADD3 URZ, URZ, URZ, URZ ;  /* 0x0000003f3f3ff290 */ /* 0x000fe4000fffe03f */
[----:B------:R-:W-:Y:S05]  /*7810*/  @P0 IMAD.HI.U32 R8, R4, c[0x0][0x330], RZ ;  /* 0x0000cc0004080a27 */ /* 0x000fea00078e00ff */
[----:B------:R-:W-:Y:S04]  /*7820*/  @P0 SHF.R.U32.HI R4, RZ, c[0x0][0x334], R8 ;  /* 0x0000cd00ff040a19 */ /* 0x000fe80000011608 */
[----:B------:R-:W-:Y:S01]  /*7830*/  LOP3.LUT R4, RZ, R4, RZ, 0x33, !PT ;  /* 0x00000004ff047212 */ /* 0x000fe200078e33ff */
[----:B------:R-:W-:-:S05]  /*7840*/  BRA `(.L_x_352) ;  /* 0x0000005000007947 */ /* 0x000fca0003800000 */
.L_x_351:
[----:B------:R-:W-:Y:S04]  /*7850*/  MOV R8, c[0x0][0x32c] ;  /* 0x0000cb0000087a02 */ /* 0x000fe80000000f00 */
[----:B------:R-:W-:Y:S11]  /*7860*/  ISETP.NE.AND P0, PT, R8, 0x1, PT ;  /* 0x000000010800780c */ /* 0x000ff60003f05270 */
[----:B------:R-:W-:Y:S02]  /*7870*/  @!UPT UIADD3 URZ, URZ, URZ, URZ ;  /* 0x0000003f3f3ff290 */ /* 0x000fe4000fffe03f */
[----:B------:R-:W-:Y:S05]  /*7880*/  @P0 IMAD.HI.U32 R8, R4, c[0x0][0x330], RZ ;  /* 0x0000cc0004080a27 */ /* 0x000fea00078e00ff */
[----:B------:R-:W-:Y:S02]  /*7890*/  @P0 SHF.R.U32.HI R4, RZ, c[0x0][0x334], R8 ;  /* 0x0000cd00ff040a19 */ /* 0x000fe40000011608 */
.L_x_352:
[----:B------:R-:W-:Y:S05]  /*78a0*/  BSYNC B0 ;  /* 0x0000000000007941 */ /* 0x000fea0003800000 */
.L_x_350:
[----:B------:R-:W-:Y:S05]  /*78b0*/  IADD3 R8, -R24, UR4, RZ ;  /* 0x0000000418087c10 */ /* 0x000fea000fffe1ff */
[----:B------:R-:W-:Y:S05]  /*78c0*/  IMAD R4, R4, c[0x0][0x32c], R8 ;  /* 0x0000cb0004047a24 */ /* 0x000fea00078e0208 */
[----:B------:R-:W-:Y:S02]  /*78d0*/  IMNMX R0, R0, R4, !PT ;  /* 0x0000000400007217 */ /* 0x000fe40007800200 */
[----:B------:R-:W-:Y:S04]  /*78e0*/  IADD3 R4, R4, c[0x0][0x32c], RZ ;  /* 0x0000cb0004047a10 */ /* 0x000fe80007ffe0ff */
[----:B------:R-:W-:Y:S02]  /*78f0*/  IMNMX R3, R3, R4, PT ;  /* 0x0000000403037217 */ /* 0x000fe40003800200 */
.L_x_349:
[----:B------:R-:W-:Y:S01]  /*7900*/  UISETP.GE.AND UP1, UPT, UR4, 0x1, UPT ;  /* 0x000000010400788c */ /* 0x000fe2000bf26270 */
[----:B------:R-:W1:Y:S01]  /*7910*/  SHFL.IDX PT, R5, R5, 0x1, 0x1c1f ;  /* 0x003c1f0005057f89 */ /* 0x000e6200000e0000 */
[----:B------:R-:W-:Y:S02]  /*7920*/  UISETP.GE.AND UP0, UPT, UR4, 0x2, UPT ;  /* 0x000000020400788c */ /* 0x000fe4000bf06270 */
[----:B------:R-:W-:Y:S02]  /*7930*/  UP2UR UR20, UPR, URZ, 0x2 ;  /* 0x000000023f147883 */ /* 0x000fe40008000000 */
        /* <DEDUP_REMOVED lines=15> */
[----:B------:R-:W-:Y:S01]  /*7a30*/  UISETP.GE.AND UP3, UPT, UR4, 0x21, UPT ;  /* 0x000000210400788c */ /* 0x000fe2000bf66270 */
[----:B------:R-:W-:Y:S01]  /*7a40*/  FSEL R18, R173, -INF , !P0 ;  /* 0xff800000ad127808 */ /* 0x000fe20004000000 */
[----:B------:R-:W-:Y:S01]  /*7a50*/  UISETP.GE.AND UP2, UPT, UR4, 0x22, UPT ;  /* 0x000000220400788c */ /* 0x000fe2000bf46270 */
[----:B------:R-:W-:Y:S01]  /*7a60*/  PLOP3.LUT P0, PT, PT, PT, UP0, 0x40, 0x0 ;  /* 0x000000000000781c */ /* 0x000fe20003f0e808 */
[----:B------:R-:W-:Y:S01]  /*7a70*/  UISETP.GE.AND UP0, UPT, UR4, 0x11, UPT ;  /* 0x000000110400788c */ /* 0x000fe2000bf06270 */
[C---:B------:R-:W-:Y:S01]  /*7a80*/  ISETP.GT.AND P1, PT, R0.reuse, 0x8, P1 ;  /* 0x000000080000780c */ /* 0x040fe20000f24270 */
[----:B------:R-:W-:Y:S01]  /*7a90*/  UP2UR UR18, UPR, URZ, 0x2 ;  /* 0x000000023f127883 */ /* 0x000fe20008000000 */
[----:B------:R-:W-:Y:S01]  /*7aa0*/  ISETP.GT.AND P0, PT, R0, 0x9, P0 ;  /* 0x000000090000780c */ /* 0x000fe20000704270 */
[----:B------:R-:W-:Y:S01]  /*7ab0*/  UP2UR UR5, UPR, URZ, 0x1 ;  /* 0x000000013f057883 */ /* 0x000fe20008000000 */
[C---:B------:R-:W-:Y:S01]  /*7ac0*/  ISETP.LT.OR P1, PT, R3.reuse, 0x9, P1 ;  /* 0x000000090300780c */ /* 0x040fe20000f21670 */
[----:B------:R-:W-:Y:S01]  /*7ad0*/  UISETP.GE.AND UP1, UPT, UR4, 0x29, UPT ;  /* 0x000000290400788c */ /* 0x000fe2000bf26270 */
[----:B------:R-:W-:Y:S01]  /*7ae0*/  ISETP.LT.OR P0, PT, R3, 0xa, P0 ;  /* 0x0000000a0300780c */ /* 0x000fe20000701670 */
[----:B------:R-:W-:Y:S01]  /*7af0*/  UP2UR UR21, UPR, URZ, 0x40 ;  /* 0x000000403f157883 */ /* 0x000fe20008000000 */
[----:B------:R-:W-:Y:S01]  /*7b00*/  FSEL R17, R172, -INF , !P1 ;  /* 0xff800000ac117808 */ /* 0x000fe20004800000 */
[--C-:B-1----:R-:W-:Y:S01]  /*7b10*/  IMAD.IADD R4, R7, 0x1, R5.reuse ;  /* 0x0000000107047824 */ /* 0x102fe200078e0205 */
[----:B------:R-:W-:Y:S01]  /*7b20*/  PLOP3.LUT P1, PT, PT, PT, UP0, 0x40, 0x0 ;  /* 0x000000000000781c */ /* 0x000fe20003f2e808 */
[----:B------:R-:W-:Y:S01]  /*7b30*/  UISETP.GE.AND UP0, UPT, UR4, 0x2a, UPT ;  /* 0x0000002a0400788c */ /* 0x000fe2000bf06270 */
[----:B------:R-:W-:Y:S02]  /*7b40*/  FSEL R16, R168, -INF , !P0 ;  /* 0xff800000a8107808 */ /* 0x000fe40004000000 */
[----:B------:R-:W-:Y:S01]  /*7b50*/  PLOP3.LUT P0, PT, PT, PT, UP6, 0x40, 0x0 ;  /* 0x000000000000781c */ /* 0x000fe20003f0e868 */
[----:B------:R-:W-:Y:S01]  /*7b60*/  UISETP.NE.AND UP6, UPT, UR13, URZ, UPT ;  /* 0x0000003f0d00728c */ /* 0x000fe2000bfc5270 */
[C---:B------:R-:W-:Y:S02]  /*7b70*/  ISETP.GT.AND P1, PT, R0.reuse, 0x10, P1 ;  /* 0x000000100000780c */ /* 0x040fe40000f24270 */
[----:B------:R-:W-:Y:S02]  /*7b80*/  ISETP.GT.AND P0, PT, R0, 0x11, P0 ;  /* 0x000000110000780c */ /* 0x000fe40000704270 */
[C---:B------:R-:W-:Y:S02]  /*7b90*/  ISETP.LT.OR P1, PT, R3.reuse, 0x11, P1 ;  /* 0x000000110300780c */ /* 0x040fe40000f21670 */
[----:B------:R-:W-:Y:S02]  /*7ba0*/  ISETP.LT.OR P0, PT, R3, 0x12, P0 ;  /* 0x000000120300780c */ /* 0x000fe40000701670 */
[----:B------:R-:W-:Y:S02]  /*7bb0*/  FSEL R15, R133, -INF , !P1 ;  /* 0xff800000850f7808 */ /* 0x000fe40004800000 */
[----:B------:R-:W-:Y:S02]  /*7bc0*/  PLOP3.LUT P1, PT, PT, PT, UP5, 0x40, 0x0 ;  /* 0x000000000000781c */ /* 0x000fe40003f2e858 */
[----:B------:R-:W-:Y:S02]  /*7bd0*/  FSEL R14, R132, -INF , !P0 ;  /* 0xff800000840e7808 */ /* 0x000fe40004000000 */
[----:B------:R-:W-:Y:S02]  /*7be0*/  PLOP3.LUT P0, PT, PT, PT, UP4, 0x40, 0x0 ;  /* 0x000000000000781c */ /* 0x000fe40003f0e848 */
        /* <DEDUP_REMOVED lines=19> */
[----:B------:R-:W-:Y:S01]  /*7d20*/  ISETP.LT.OR P1, PT, R3, 0x2a, P0 ;  /* 0x0000002a0300780c */ /* 0x000fe20000721670 */
[----:B------:R-:W-:Y:S01]  /*7d30*/  IMAD.IADD R3, R6, 0x1, R5 ;  /* 0x0000000106037824 */ /* 0x000fe200078e0205 */
[----:B------:R-:W-:Y:S01]  /*7d40*/  PLOP3.LUT P0, PT, PT, PT, UP6, 0x40, 0x0 ;  /* 0x000000000000781c */ /* 0x000fe20003f0e868 */
[----:B------:R-:W-:Y:S01]  /*7d50*/  UISETP.NE.AND UP6, UPT, UR21, URZ, UPT ;  /* 0x0000003f1500728c */ /* 0x000fe2000bfc5270 */
[----:B------:R-:W-:Y:S02]  /*7d60*/  FSEL R9, R9, -INF , !P2 ;  /* 0xff80000009097808 */ /* 0x000fe40005000000 */
[----:B------:R-:W-:Y:S09]  /*7d70*/  FSEL R6, R19, -INF , !P1 ;  /* 0xff80000013067808 */ /* 0x000ff20004800000 */
        /* <DEDUP_REMOVED lines=15> */
.L_x_355:
[----:B------:R-:W-:Y:S04]  /*7e70*/  MOV R5, c[0x0][0x32c] ;  /* 0x0000cb0000057a02 */ /* 0x000fe80000000f00 */
[----:B------:R-:W-:Y:S11]  /*7e80*/  ISETP.NE.AND P0, PT, R5, 0x1, PT ;  /* 0x000000010500780c */ /* 0x000ff60003f05270 */
[----:B------:R-:W-:Y:S02]  /*7e90*/  @!UPT UIADD3 URZ, URZ, URZ, URZ ;  /* 0x0000003f3f3ff290 */ /* 0x000fe4000fffe03f */
[----:B------:R-:W-:Y:S05]  /*7ea0*/  @P0 IMAD.HI.U32 R5, R0, c[0x0][0x330], RZ ;  /* 0x0000cc0000050a27 */ /* 0x000fea00078e00ff */
[----:B------:R-:W-:Y:S02]  /*7eb0*/  @P0 SHF.R.U32.HI R0, RZ, c[0x0][0x334], R5 ;  /* 0x0000cd00ff000a19 */ /* 0x000fe40000011605 */
.L_x_356:
[----:B------:R-:W-:Y:S05]  /*7ec0*/  BSYNC B0 ;  /* 0x0000000000007941 */ /* 0x000fea0003800000 */
.L_x_354:
[----:B------:R-:W-:Y:S05]  /*7ed0*/  IADD3 R5, -R24, UR4, RZ ;  /* 0x0000000418057c10 */ /* 0x000fea000fffe1ff */
[----:B------:R-:W-:Y:S05]  /*7ee0*/  IMAD R0, R0, c[0x0][0x32c], R5 ;  /* 0x0000cb0000007a24 */ /* 0x000fea00078e0205 */
[----:B------:R-:W-:Y:S02]  /*7ef0*/  IMNMX R3, R3, R0, !PT ;  /* 0x0000000003037217 */ /* 0x000fe40007800200 */
[----:B------:R-:W-:Y:S04]  /*7f00*/  IADD3 R0, R0, c[0x0][0x32c], RZ ;  /* 0x0000cb0000007a10 */ /* 0x000fe80007ffe0ff */
[----:B------:R-:W-:Y:S02]  /*7f10*/  IMNMX R4, R4, R0, PT ;  /* 0x0000000004047217 */ /* 0x000fe40003800200 */
.L_x_353:
[----:B------:R-:W2:Y:S01]  /*7f20*/  LDL.LU R5, [R1+0x8] ;  /* 0x0000080001057983 */ /* 0x000ea20000300800 */
[----:B------:R-:W-:Y:S01]  /*7f30*/  FMNMX.FTZ R133, R8, R2, !PT ;  /* 0x0000000208857209 */ /* 0x000fe20007810000 */
[----:B------:R-:W-:Y:S02]  /*7f40*/  UP2UR UR4, UPR, URZ, 0x10 ;  /* 0x000000103f047883 */ /* 0x000fe40008000000 */
[----:B------:R-:W-:Y:S01]  /*7f50*/  UISETP.NE.AND UP4, UPT, UR20, URZ, UPT ;  /* 0x0000003f1400728c */ /* 0x000fe2000bf85270 */
[----:B------:R-:W-:Y:S01]  /*7f60*/  FMNMX.FTZ R133, R18, R133, !PT ;  /* 0x0000008512857209 */ /* 0x000fe20007810000 */
[----:B------:R-:W-:Y:S02]  /*7f70*/  UP2UR UR20, UPR, URZ, 0x8 ;  /* 0x000000083f147883 */ /* 0x000fe40008000000 */
[----:B------:R-:W-:Y:S01]  /*7f80*/  UISETP.NE.AND UP3, UPT, UR19, URZ, UPT ;  /* 0x0000003f1300728c */ /* 0x000fe2000bf65270 */
[----:B------:R-:W-:Y:S01]  /*7f90*/  FMNMX.FTZ R133, R17, R133, !PT ;  /* 0x0000008511857209 */ /* 0x000fe20007810000 */
[----:B------:R-:W-:Y:S02]  /*7fa0*/  UP2UR UR19, UPR, URZ, 0x4 ;  /* 0x000000043f137883 */ /* 0x000fe40008000000 */
[----:B------:R-:W-:Y:S01]  /*7fb0*/  UISETP.NE.AND UP2, UPT, UR18, URZ, UPT ;  /* 0x0000003f1200728c */ /* 0x000fe2000bf45270 */
[----:B------:R-:W-:Y:S01]  /*7fc0*/  FMNMX.FTZ R133, R16, R133, !PT ;  /* 0x0000008510857209 */ /* 0x000fe20007810000 */
[----:B------:R-:W-:Y:S01]  /*7fd0*/  UP2UR UR18, UPR, URZ, 0x2 ;  /* 0x000000023f127883 */ /* 0x000fe20008000000 */
[----:B------:R-:W-:Y:S01]  /*7fe0*/  PLOP3.LUT P2, PT, PT, PT, UP3, 0x40, 0x0 ;  /* 0x000000000000781c */ /* 0x000fe20003f4e838 */
[----:B------:R-:W-:Y:S01]  /*7ff0*/  UISETP.NE.AND UP1, UPT, UR11, URZ, UPT ;  /* 0x0000003f0b00728c */ /* 0x000fe2000bf25270 */
[----:B------:R-:W-:Y:S01]  /*8000*/  FMNMX.FTZ R133, R15, R133, !PT ;  /* 0x000000850f857209 */ /* 0x000fe20007810000 */
[----:B------:R-:W-:Y:S01]  /*8010*/  UP2UR UR11, UPR, URZ, 0x1 ;  /* 0x000000013f0b7883 */ /* 0x000fe20008000000 */
[----:B------:R-:W-:Y:S01]  /*8020*/  PLOP3.LUT P1, PT, PT, PT, UP2, 0x40, 0x0 ;  /* 0x000000000000781c */ /* 0x000fe20003f2e828 */
[----:B------:R-:W-:Y:S01]  /*8030*/  UISETP.NE.AND UP0, UPT, UR5, URZ, UPT ;  /* 0x0000003f0500728c */ /* 0x000fe2000bf05270 */
[----:B------:R-:W-:Y:S01]  /*8040*/  FMNMX.FTZ R133, R14, R133, !PT ;  /* 0x000000850e857209 */ /* 0x000fe20007810000 */
[----:B------:R-:W-:Y:S02]  /*8050*/  UISETP.NE.AND UP3, UPT, UR20, URZ, UPT ;  /* 0x0000003f1400728c */ /* 0x000fe4000bf65270 */
[----:B------:R-:W-:Y:S01]  /*8060*/  UISETP.NE.AND UP2, UPT, UR19, URZ, UPT ;  /* 0x0000003f1300728c */ /* 0x000fe2000bf45270 */
        /* <DEDUP_REMOVED lines=9> */
[----:B-1----:R-:W-:Y:S04]  /*8100*/  FMNMX.FTZ R133, R133, R0, !PT ;  /* 0x0000000085857209 */ /* 0x002fe80007810000 */
[C---:B------:R-:W-:Y:S04]  /*8110*/  FSETP.NEU.FTZ.AND P0, PT, R133.reuse, -INF , PT ;  /* 0xff8000008500780b */ /* 0x040fe80003f1d000 */
[C---:B------:R-:W-:Y:S05]  /*8120*/  FSEL R0, R133.reuse, RZ, P0 ;  /* 0x000000ff85007208 */ /* 0x040fea0000000000 */
[----:B------:R-:W-:Y:S02]  /*8130*/  FADD.FTZ R0, -R0, R2 ;  /* 0x0000000200007221 */ /* 0x000fe40000010100 */
[----:B------:R-:W-:Y:S02]  /*8140*/  FMUL.FTZ R2, R133, c[0x0][0x2d0] ;  /* 0x0000b40085027a20 */ /* 0x000fe40000410000 */
[----:B------:R-:W-:Y:S03]  /*8150*/  FMUL.FTZ R0, R0, c[0x0][0x2d0] ;  /* 0x0000b40000007a20 */ /* 0x000fe60000410000 */
[----:B------:R-:W-:Y:S02]  /*8160*/  FSEL R2, R2, RZ, P0 ;  /* 0x000000ff02027208 */ /* 0x000fe40000000000 */
[----:B------:R-:W-:Y:S01]  /*8170*/  PLOP3.LUT P0, PT, PT, PT, UP4, 0x40, 0x0 ;  /* 0x000000000000781c */ /* 0x000fe20003f0e848 */
[----:B------:R-:W-:Y:S02]  /*8180*/  UISETP.NE.AND UP4, UPT, UR4, URZ, UPT ;  /* 0x0000003f0400728c */ /* 0x000fe4000bf85270 */
[--C-:B------:R-:W-:Y:S01]  /*8190*/  FFMA.FTZ R26, R6, c[0x0][0x2d0], -R2.reuse ;  /* 0x0000b400061a7a23 */ /* 0x100fe20000010802 */
[----:B------:R-:W-:Y:S01]  /*81a0*/  ISETP.GT.AND P0, PT, R3, RZ, P0 ;  /* 0x000000ff0300720c */ /* 0x000fe20000704270 */
[--C-:B------:R-:W-:Y:S02]  /*81b0*/  FFMA.FTZ R24, R10, c[0x0][0x2d0], -R2.reuse ;  /* 0x0000b4000a187a23 */ /* 0x100fe40000010802 */
[--C-:B------:R-:W-:Y:S01]  /*81c0*/  FFMA.FTZ R27, R13, c[0x0][0x2d0], -R2.reuse ;  /* 0x0000b4000d1b7a23 */ /* 0x100fe20000010802 */
[----:B------:R-:W-:Y:S01]  /*81d0*/  ISETP.LT.OR P0, PT, R4, 0x1, P0 ;  /* 0x000000010400780c */ /* 0x000fe20000701670 */
[--C-:B------:R-:W-:Y:S02]  /*81e0*/  FFMA.FTZ R19, R11, c[0x0][0x2d0], -R2.reuse ;  /* 0x0000b4000b137a23 */ /* 0x100fe40000010802 */
        /* <DEDUP_REMOVED lines=8> */
[----:B------:R-:W-:Y:S05]  /*8270*/  FFMA.FTZ R174, R12, c[0x0][0x2d0], -R2 ;  /* 0x0000b4000cae7a23 */ /* 0x000fea0000010802 */
[----:B------:R-:W1:Y:S10]  /*8280*/  MUFU.EX2 R2, R0 ;  /* 0x0000000000027308 */ /* 0x000e740000000800 */
[----:B------:R-:W3:Y:S10]  /*8290*/  MUFU.EX2 R18, R18 ;  /* 0x0000001200127308 */ /* 0x000ef40000000800 */
[----:B------:R-:W-:Y:S01]  /*82a0*/  MUFU.EX2 R17, R17 ;  /* 0x0000001100117308 */ /* 0x000fe20000000800 */
[C---:B-1----:R-:W-:Y:S01]  /*82b0*/  FMUL.FTZ R9, R2.reuse, R153 ;  /* 0x0000009902097220 */ /* 0x042fe20000410000 */
[----:B------:R-:W-:Y:S01]  /*82c0*/  MOV R153, R25 ;  /* 0x0000001900997202 */ /* 0x000fe20000000f00 */
[C---:B------:R-:W-:Y:S02]  /*82d0*/  FMUL.FTZ R25, R2.reuse, R137 ;  /* 0x0000008902197220 */ /* 0x040fe40000410000 */
[C---:B------:R-:W-:Y:S01]  /*82e0*/  FMUL.FTZ R12, R2.reuse, R148 ;  /* 0x00000094020c7220 */ /* 0x040fe20000410000 */
[----:B------:R-:W-:Y:S04]  /*82f0*/  MOV R148, R15 ;  /* 0x0000000f00947202 */ /* 0x000fe80000000f00 */
[----:B------:R-:W1:Y:S01]  /*8300*/  MUFU.EX2 R16, R16 ;  /* 0x0000001000107308 */ /* 0x000e620000000800 */
[C---:B------:R-:W-:Y:S02]  /*8310*/  FMUL.FTZ R13, R2.reuse, R149 ;  /* 0x00000095020d7220 */ /* 0x040fe40000410000 */
[----:B------:R-:W-:Y:S01]  /*8320*/  FMUL.FTZ R28, R2, R28 ;  /* 0x0000001c021c7220 */ /* 0x000fe20000410000 */
[----:B---3--:R-:W-:Y:S01]  /*8330*/  F2FP.PACK_AB R168, R18, R8 ;  /* 0x0000000812a8723e */ /* 0x008fe200000000ff */
        /* <DEDUP_REMOVED lines=51> */
[----:B------:R-:W-:Y:S01]  /*8670*/  FMUL.FTZ R129, R2, R129 ;  /* 0x0000008102817220 */ /* 0x000fe20000410000 */
[----:B--2---:R-:W-:Y:S02]  /*8680*/  FSEL R6, R5, -INF , !P0 ;  /* 0xff80000005067808 */ /* 0x004fe40004000000 */
[----:B------:R-:W2:Y:S01]  /*8690*/  LDL.LU R5, [R1+0x20] ;  /* 0x0000200001057983 */ /* 0x000ea20000300800 */
[----:B------:R-:W-:Y:S02]  /*86a0*/  ISETP.GT.AND P0, PT, R3, 0x1, P2 ;  /* 0x000000010300780c */ /* 0x000fe40001704270 */
[----:B------:R-:W-:Y:S01]  /*86b0*/  PLOP3.LUT P2, PT, PT, PT, UP1, 0x40, 0x0 ;  /* 0x000000000000781c */ /* 0x000fe20003f4e818 */
[----:B------:R-:W-:Y:S01]  /*86c0*/  UISETP.NE.AND UP1, UPT, UR18, URZ, UPT ;  /* 0x0000003f1200728c */ /* 0x000fe2000bf25270 */
[C---:B------:R-:W-:Y:S04]  /*86d0*/  ISETP.LT.OR P0, PT, R4.reuse, 0x2, P0 ;  /* 0x000000020400780c */ /* 0x040fe80000701670 */
[----:B------:R-:W-:Y:S02]  /*86e0*/  FSEL R7, R179, -INF , !P0 ;  /* 0xff800000b3077808 */ /* 0x000fe40004000000 */
[C---:B------:R-:W-:Y:S02]  /*86f0*/  ISETP.GT.AND P0, PT, R3.reuse, 0x8, P1 ;  /* 0x000000080300780c */ /* 0x040fe40000f04270 */
[----:B------:R-:W-:Y:S01]  /*8700*/  PLOP3.LUT P1, PT, PT, PT, UP0, 0x40, 0x0 ;  /* 0x000000000000781c */ /* 0x000fe20003f2e808 */
[----:B------:R-:W-:Y:S01]  /*8710*/  UISETP.NE.AND UP0, UPT, UR11, URZ, UPT ;  /* 0x0000003f0b00728c */ /* 0x000fe2000bf05270 */
[----:B------:R-:W-:Y:S04]  /*8720*/  ISETP.LT.OR P0, PT, R4, 0x9, P0 ;  /* 0x000000090400780c */ /* 0x000fe80000701670 */
[----:B------:R-:W-:Y:S02]  /*8730*/  FSEL R10, R178, -INF , !P0 ;  /* 0xff800000b20a7808 */ /* 0x000fe40004000000 */
[----:B------:R-:W-:Y:S02]  /*8740*/  ISETP.GT.AND P0, PT, R3, 0x9, P2 ;  /* 0x000000090300780c */ /* 0x000fe40001704270 */
[----:B------:R-:W-:Y:S02]  /*8750*/  PLOP3.LUT P2, PT, PT, PT, UP6, 0x40, 0x0 ;  /* 0x000000000000781c */ /* 0x000fe40003f4e868 */
[C---:B------:R-:W-:Y:S04]  /*8760*/  ISETP.LT.OR P0, PT, R4.reuse, 0xa, P0 ;  /* 0x0000000a0400780c */ /* 0x040fe80000701670 */
[----:B------:R-:W-:Y:S02]  /*8770*/  FSEL R171, R177, -INF , !P0 ;  /* 0xff800000b1ab7808 */ /* 0x000fe40004000000 */
[C---:B------:R-:W-:Y:S02]  /*8780*/  ISETP.GT.AND P0, PT, R3.reuse, 0x10, P1 ;  /* 0x000000100300780c */ /* 0x040fe40000f04270 */
[----:B------:R-:W-:Y:S02]  /*8790*/  PLOP3.LUT P1, PT, PT, PT, UP5, 0x40, 0x0 ;  /* 0x000000000000781c */ /* 0x000fe40003f2e858 */
[----:B------:R-:W-:Y:S02]  /*87a0*/  ISETP.LT.OR P0, PT, R4, 0x11, P0 ;  /* 0x000000110400780c */ /* 0x000fe40000701670 */
[C---:B------:R-:W-:Y:S02]  /*87b0*/  ISETP.GT.AND P1, PT, R3.reuse, 0x18, P1 ;  /* 0x000000180300780c */ /* 0x040fe40000f24270 */
[----:B------:R-:W-:Y:S02]  /*87c0*/  FSEL R176, R176, -INF , !P0 ;  /* 0xff800000b0b07808 */ /* 0x000fe40004000000 */
[----:B------:R-:W-:Y:S02]  /*87d0*/  ISETP.LT.OR P1, PT, R4, 0x19, P1 ;  /* 0x000000190400780c */ /* 0x000fe40000f21670 */
[C---:B------:R-:W-:Y:S02]  /*87e0*/  ISETP.GT.AND P0, PT, R3.reuse, 0x11, P2 ;  /* 0x000000110300780c */ /* 0x040fe40001704270 */
[----:B------:R-:W-:Y:S02]  /*87f0*/  FSEL R172, R170, -INF , !P1 ;  /* 0xff800000aaac7808 */ /* 0x000fe40004800000 */
[----:B------:R-:W-:Y:S02]  /*8800*/  PLOP3.LUT P1, PT, PT, PT, UP3, 0x40, 0x0 ;  /* 0x000000000000781c */ /* 0x000fe40003f2e838 */
[C---:B------:R-:W-:Y:S02]  /*8810*/  ISETP.LT.OR P0, PT, R4.reuse, 0x12, P0 ;  /* 0x000000120400780c */ /* 0x040fe40000701670 */
[----:B------:R-:W-:Y:S02]  /*8820*/  ISETP.GT.AND P1, PT, R3, 0x20, P1 ;  /* 0x000000200300780c */ /* 0x000fe40000f24270 */
[----:B------:R-:W-:Y:S02]  /*8830*/  FSEL R175, R175, -INF , !P0 ;  /* 0xff800000afaf7808 */ /* 0x000fe40004000000 */
[----:B------:R-:W-:Y:S02]  /*8840*/  ISETP.LT.OR P1, PT, R4, 0x21, P1 ;  /* 0x000000210400780c */ /* 0x000fe40000f21670 */
[----:B------:R-:W-:Y:S02]  /*8850*/  PLOP3.LUT P0, PT, PT, PT, UP4, 0x40, 0x0 ;  /* 0x000000000000781c */ /* 0x000fe40003f0e848 */
[----:B------:R-:W-:Y:S01]  /*8860*/  FSEL R178, R21, -INF , !P1 ;  /* 0xff80000015b27808 */ /* 0x000fe20004800000 */
[----:B------:R-:W-:Y:S01]  /*8870*/  FMUL.FTZ R21, R2, R141 ;  /* 0x0000008d02157220 */ /* 0x000fe20000410000 */
[C---:B------:R-:W-:Y:S01]  /*8880*/  ISETP.GT.AND P0, PT, R3.reuse, 0x19, P0 ;  /* 0x000000190300780c */ /* 0x040fe20000704270 */
[----:B------:R-:W3:Y:S01]  /*8890*/  LDL.LU R141, [R1+0x24] ;  /* 0x00002400018d7983 */ /* 0x000ee20000300800 */
[----:B------:R-:W-:Y:S02]  /*88a0*/  PLOP3.LUT P1, PT, PT, PT, UP1, 0x40, 0x0 ;  /* 0x000000000000781c */ /* 0x000fe40003f2e818 */
[C---:B------:R-:W-:Y:S02]  /*88b0*/  ISETP.LT.OR P0, PT, R4.reuse, 0x1a, P0 ;  /* 0x0000001a0400780c */ /* 0x040fe40000701670 */
[----:B------:R-:W-:Y:S02]  /*88c0*/  ISETP.GT.AND P1, PT, R3, 0x28, P1 ;  /* 0x000000280300780c */ /* 0x000fe40000f24270 */
[----:B------:R-:W-:Y:S02]  /*88d0*/  FSEL R173, R169, -INF , !P0 ;  /* 0xff800000a9ad7808 */ /* 0x000fe40004000000 */
[----:B------:R-:W-:Y:S02]  /*88e0*/  PLOP3.LUT P0, PT, PT, PT, UP2, 0x40, 0x0 ;  /* 0x000000000000781c */ /* 0x000fe40003f0e828 */
[C---:B------:R-:W-:Y:S02]  /*88f0*/  ISETP.LT.OR P1, PT, R4.reuse, 0x29, P1 ;  /* 0x000000290400780c */ /* 0x040fe40000f21670 */
[----:B------:R-:W-:Y:S02]  /*8900*/  ISETP.GT.AND P0, PT, R3, 0x21, P0 ;  /* 0x000000210300780c */ /* 0x000fe40000704270 */
[----:B------:R-:W-:Y:S02]  /*8910*/  FSEL R177, R23, -INF , !P1 ;  /* 0xff80000017b17808 */ /* 0x000fe40004800000 */
[----:B------:R-:W-:Y:S02]  /*8920*/  ISETP.LT.OR P0, PT, R4, 0x22, P0 ;  /* 0x000000220400780c */ /* 0x000fe40000701670 */
[----:B-1----:R-:W-:Y:S02]  /*8930*/  F2FP.PACK_AB R170, R16, R17 ;  /* 0x0000001110aa723e */ /* 0x002fe400000000ff */
[----:B------:R-:W-:Y:S01]  /*8940*/  FSEL R179, R20, -INF , !P0 ;  /* 0xff80000014b37808 */ /* 0x000fe20004000000 */
[----:B------:R-:W-:Y:S01]  /*8950*/  FMUL.FTZ R20, R2, R140 ;  /* 0x0000008c02147220 */ /* 0x000fe20000410000 */
[----:B------:R-:W-:Y:S01]  /*8960*/  PLOP3.LUT P0, PT, PT, PT, UP0, 0x40, 0x0 ;  /* 0x000000000000781c */ /* 0x000fe20003f0e808 */
[----:B------:R-:W-:Y:S01]  /*8970*/  UISETP.GT.AND UP0, UPT, UR8, UR10, UPT ;  /* 0x0000000a0800728c */ /* 0x000fe2000bf04270 */
[----:B------:R-:W-:Y:S01]  /*8980*/  MOV R140, R19 ;  /* 0x00000013008c7202 */ /* 0x000fe20000000f00 */
[----:B------:R-:W-:Y:S01]  /*8990*/  UIADD3 UR8, UR8, -0x1, URZ ;  /* 0xffffffff08087890 */ /* 0x000fe2000fffe03f */
[----:B------:R-:W-:Y:S04]  /*89a0*/  ISETP.GT.AND P0, PT, R3, 0x29, P0 ;  /* 0x000000290300780c */ /* 0x000fe80000704270 */
[----:B------:R-:W-:Y:S04]  /*89b0*/  ISETP.LT.OR P0, PT, R4, 0x2a, P0 ;  /* 0x0000002a0400780c */ /* 0x000fe80000701670 */
[----:B------:R-:W-:Y:S01]  /*89c0*/  FSEL R132, R22, -INF , !P0 ;  /* 0xff80000016847808 */ /* 0x000fe20004000000 */
[C---:B--2---:R-:W-:Y:S02]  /*89d0*/  FFMA.FTZ R0, R2.reuse, R5, R8 ;  /* 0x0000000502007223 */ /* 0x044fe40000010008 */
[----:B------:R-:W-:Y:S01]  /*89e0*/  FMUL.FTZ R8, R2, R152 ;  /* 0x0000009802087220 */ /* 0x000fe20000410000 */
[----:B------:R-:W-:Y:S01]  /*89f0*/  MOV R152, R24 ;  /* 0x0000001800987202 */ /* 0x000fe20000000f00 */
[----:B------:R-:W-:Y:S01]  /*8a00*/  FADD.FTZ R4, R18, R0 ;  /* 0x0000000012047221 */ /* 0x000fe20000010000 */
[----:B------:R-:W-:Y:S01]  /*8a10*/  FMNMX.FTZ R0, R6, R134, !PT ;  /* 0x0000008606007209 */ /* 0x000fe20007810000 */
[C---:B------:R-:W-:Y:S02]  /*8a20*/  FMUL.FTZ R24, R2.reuse, R136 ;  /* 0x0000008802187220 */ /* 0x040fe40000410000 */
[----:B------:R-:W-:Y:S01]  /*8a30*/  FMUL.FTZ R5, R2, R157 ;  /* 0x0000009d02057220 */ /* 0x000fe20000410000 */
[----:B------:R-:W-:Y:S01]  /*8a40*/  FMNMX.FTZ R0, R7, R0, !PT ;  /* 0x0000000007007209 */ /* 0x000fe20007810000 */
[----:B------:R-:W-:Y:S01]  /*8a50*/  MUFU.EX2 R152, R152 ;  /* 0x0000009800987308 */ /* 0x000fe20000000800 */
        /* <DEDUP_REMOVED lines=14> */
[----:B-1----:R-:W-:Y:S01]  /*8b40*/  FMNMX.FTZ R3, R0, R3, !PT ;  /* 0x0000000300037209 */ /* 0x002fe20007810000 */
[----:B------:R-:W-:Y:S02]  /*8b50*/  FADD.FTZ R0, R17, R4 ;  /* 0x0000000411007221 */ /* 0x000fe40000010000 */
[----:B------:R-:W-:Y:S01]  /*8b60*/  FMUL.FTZ R4, R2, R156 ;  /* 0x0000009c02047220 */ /* 0x000fe20000410000 */
[C---:B------:R-:W-:Y:S01]  /*8b70*/  FSETP.NEU.FTZ.AND P0, PT, R3.reuse, -INF , PT ;  /* 0xff8000000300780b */ /* 0x040fe20003f1d000 */
[----:B------:R-:W-:Y:S01]  /*8b80*/  FADD.FTZ R11, R16, R0 ;  /* 0x00000000100b7221 */ /* 0x000fe20000010000 */
[----:B------:R-:W-:Y:S01]  /*8b90*/  MOV R156, R27 ;  /* 0x0000001b009c7202 */ /* 0x000fe20000000f00 */
[C---:B------:R-:W-:Y:S01]  /*8ba0*/  FMUL.FTZ R16, R2.reuse, R144 ;  /* 0x0000009002107220 */ /* 0x040fe20000410000 */
[C---:B------:R-:W-:Y:S01]  /*8bb0*/  FSEL R0, R3.reuse, RZ, P0 ;  /* 0x000000ff03007208 */ /* 0x040fe20000000000 */
[----:B------:R-:W-:Y:S01]  /*8bc0*/  FMUL.FTZ R17, R2, R145 ;  /* 0x0000009102117220 */ /* 0x000fe20000410000 */
[----:B------:R-:W-:Y:S02]  /*8bd0*/  MOV R145, R26 ;  /* 0x0000001a00917202 */ /* 0x000fe40000000f00 */
[----:B------:R-:W-:Y:S01]  /*8be0*/  MOV R149, R11 ;  /* 0x0000000b00957202 */ /* 0x000fe20000000f00 */
[----:B------:R-:W-:Y:S01]  /*8bf0*/  FADD.FTZ R0, -R0, R134 ;  /* 0x0000008600007221 */ /* 0x000fe20000010100 */
[----:B------:R-:W-:Y:S01]  /*8c00*/  MUFU.EX2 R156, R156 ;  /* 0x0000009c009c7308 */ /* 0x000fe20000000800 */
[----:B------:R-:W-:Y:S02]  /*8c10*/  FMUL.FTZ R134, R3, c[0x0][0x2d0] ;  /* 0x0000b40003867a20 */ /* 0x000fe40000410000 */
[----:B------:R-:W-:Y:S03]  /*8c20*/  FMUL.FTZ R0, R0, c[0x0][0x2d0] ;  /* 0x0000b40000007a20 */ /* 0x000fe60000410000 */
[----:B------:R-:W-:Y:S02]  /*8c30*/  FSEL R134, R134, RZ, P0 ;  /* 0x000000ff86867208 */ /* 0x000fe40000000000 */
[----:B------:R-:W-:Y:S02]  /*8c40*/  PLOP3.LUT P0, PT, PT, PT, UP0, 0x80, 0x0 ;  /* 0x000000000000781c */ /* 0x000fe40003f0f008 */
[----:B------:R-:W1:Y:S01]  /*8c50*/  MUFU.EX2 R0, R0 ;  /* 0x0000000000007308 */ /* 0x000e620000000800 */
[--C-:B------:R-:W-:Y:S02]  /*8c60*/  FFMA.FTZ R169, R6, c[0x0][0x2d0], -R134.reuse ;  /* 0x0000b40006a97a23 */ /* 0x100fe40000010886 */
[--C-:B------:R-:W-:Y:S02]  /*8c70*/  FFMA.FTZ R7, R7, c[0x0][0x2d0], -R134.reuse ;  /* 0x0000b40007077a23 */ /* 0x100fe40000010886 */
[--C-:B------:R-:W-:Y:S05]  /*8c80*/  FFMA.FTZ R2, R10, c[0x0][0x2d0], -R134.reuse ;  /* 0x0000b4000a027a23 */ /* 0x100fea0000010886 */
[----:B------:R-:W3:Y:S10]  /*8c90*/  MUFU.EX2 R169, R169 ;  /* 0x000000a900a97308 */ /* 0x000ef40000000800 */
[----:B------:R-:W2:Y:S01]  /*8ca0*/  MUFU.EX2 R144, R7 ;  /* 0x0000000700907308 */ /* 0x000ea20000000800 */
[C---:B-1----:R-:W-:Y:S02]  /*8cb0*/  FMUL.FTZ R26, R0.reuse, R138 ;  /* 0x0000008a001a7220 */ /* 0x042fe40000410000 */
[C---:B------:R-:W-:Y:S02]  /*8cc0*/  FMUL.FTZ R27, R0.reuse, R139 ;  /* 0x0000008b001b7220 */ /* 0x040fe40000410000 */
[----:B------:R-:W1:Y:S01]  /*8cd0*/  LDSM.16.MT88.4 R136, [R236+0x100] ;  /* 0x00010000ec88783b */ /* 0x000e620000004200 */
[C---:B------:R-:W-:Y:S02]  /*8ce0*/  FMUL.FTZ R11, R0.reuse, R155 ;  /* 0x0000009b000b7220 */ /* 0x040fe40000410000 */
[C---:B------:R-:W-:Y:S02]  /*8cf0*/  FMUL.FTZ R22, R0.reuse, R142 ;  /* 0x0000008e00167220 */ /* 0x040fe40000410000 */
[C---:B------:R-:W-:Y:S02]  /*8d00*/  FMUL.FTZ R23, R0.reuse, R143 ;  /* 0x0000008f00177220 */ /* 0x040fe40000410000 */
[C---:B------:R-:W-:Y:S01]  /*8d10*/  FMUL.FTZ R6, R0.reuse, R158 ;  /* 0x0000009e00067220 */ /* 0x040fe20000410000 */
[----:B------:R-:W-:Y:S01]  /*8d20*/  MOV R158, R145 ;  /* 0x00000091009e7202 */ /* 0x000fe20000000f00 */
[C---:B------:R-:W-:Y:S01]  /*8d30*/  FMUL.FTZ R10, R0.reuse, R154 ;  /* 0x0000009a000a7220 */ /* 0x040fe20000410000 */
[----:B------:R-:W-:Y:S01]  /*8d40*/  MOV R154, R149 ;  /* 0x00000095009a7202 */ /* 0x000fe20000000f00 */
[C---:B------:R-:W-:Y:S01]  /*8d50*/  FMUL.FTZ R14, R0.reuse, R150 ;  /* 0x00000096000e7220 */ /* 0x040fe20000410000 */
[----:B------:R-:W-:Y:S01]  /*8d60*/  MUFU.EX2 R145, R157 ;  /* 0x0000009d00917308 */ /* 0x000fe20000000800 */
[C---:B------:R-:W-:Y:S02]  /*8d70*/  FMUL.FTZ R15, R0.reuse, R151 ;  /* 0x00000097000f7220 */ /* 0x040fe40000410000 */
[----:B---3--:R-:W-:Y:S01]  /*8d80*/  FFMA.FTZ R151, R0, R141, R169 ;  /* 0x0000008d00977223 */ /* 0x008fe200000100a9 */
[----:B--2---:R-:W-:Y:S01]  /*8d90*/  F2FP.PACK_AB R169, R144, R169 ;  /* 0x000000a990a9723e */ /* 0x004fe200000000ff */
[C---:B------:R-:W-:Y:S01]  /*8da0*/  FMUL.FTZ R7, R0.reuse, R159 ;  /* 0x0000009f00077220 */ /* 0x040fe20000410000 */
[----:B------:R-:W-:Y:S01]  /*8db0*/  MOV R159, R140 ;  /* 0x0000008c009f7202 */ /* 0x000fe20000000f00 */
[C---:B------:R-:W-:Y:S01]  /*8dc0*/  FMUL.FTZ R18, R0.reuse, R146 ;  /* 0x0000009200127220 */ /* 0x040fe20000410000 */
[----:B------:R-:W-:Y:S01]  /*8dd0*/  LDSM.16.MT88.4 R140, [R236+0x900] ;  /* 0x00090000ec8c783b */ /* 0x000fe20000004200 */
        /* <DEDUP_REMOVED lines=56> */
[--C-:B------:R-:W-:Y:S02]  /*9160*/  FFMA.FTZ R0, R171, c[0x0][0x2d0], -R134.reuse ;  /* 0x0000b400ab007a23 */ /* 0x100fe40000010886 */
[----:B------:R-:W-:Y:S02]  /*9170*/  FADD.FTZ R144, R144, R151 ;  /* 0x0000009790907221 */ /* 0x000fe40000010000 */
[----:B------:R-:W2:Y:S02]  /*9180*/  MUFU.EX2 R146, R0 ;  /* 0x0000000000927308 */ /* 0x000ea40000000800 */
[----:B--2---:R-:W-:Y:S01]  /*9190*/  F2FP.PACK_AB R171, R146, R147 ;  /* 0x0000009392ab723e */ /* 0x004fe200000000ff */
[--C-:B------:R-:W-:Y:S07]  /*91a0*/  FFMA.FTZ R0, R176, c[0x0][0x2d0], -R134.reuse ;  /* 0x0000b400b0007a23 */ /* 0x100fee0000010886 */
[----:B------:R-:W-:Y:S01]  /*91b0*/  MUFU.EX2 R176, R159 ;  /* 0x0000009f00b07308 */ /* 0x000fe20000000800 */
[C---:B-1----:R-:W-:Y:S09]  /*91c0*/  HMMA.16816.F32 R4, R168.reuse, R136, R4 ;  /* 0x00000088a804723c */ /* 0x042ff20000001804 */
[----:B------:R1:W-:Y:S01]  /*91d0*/  MUFU.EX2 R149, R0 ;  /* 0x0000000000957308 */ /* 0x0003e20000000800 */
[C---:B------:R-:W-:Y:S01]  /*91e0*/  HMMA.16816.F32 R8, R168.reuse, R138, R8 ;  /* 0x0000008aa808723c */ /* 0x040fe20000001808 */
[----:B------:R-:W2:Y:S02]  /*91f0*/  LDSM.16.MT88.4 R136, [R237+0x100] ;  /* 0x00010000ed88783b */ /* 0x000ea40000004200 */
[--C-:B-1----:R-:W-:Y:S06]  /*9200*/  FFMA.FTZ R0, R175, c[0x0][0x2d0], -R134.reuse ;  /* 0x0000b400af007a23 */ /* 0x102fec0000010886 */
[----:B------:R1:W3:Y:S01]  /*9210*/  MUFU.EX2 R150, R0 ;  /* 0x0000000000967308 */ /* 0x0002e20000000800 */
[C---:B--2---:R-:W-:Y:S08]  /*9220*/  HMMA.16816.F32 R12, R168.reuse, R136, R12 ;  /* 0x00000088a80c723c */ /* 0x044ff0000000180c */
[C---:B------:R-:W-:Y:S01]  /*9230*/  HMMA.16816.F32 R16, R168.reuse, R138, R16 ;  /* 0x0000008aa810723c */ /* 0x040fe20000001810 */
[----:B------:R-:W2:Y:S03]  /*9240*/  LDSM.16.MT88.4 R136, [R240+0x100] ;  /* 0x00010000f088783b */ /* 0x000ea60000004200 */
[--C-:B-1----:R-:W-:Y:S04]  /*9250*/  FFMA.FTZ R0, R172, c[0x0][0x2d0], -R134.reuse ;  /* 0x0000b400ac007a23 */ /* 0x102fe80000010886 */
[----:B------:R1:W-:Y:S04]  /*9260*/  MUFU.EX2 R148, R0 ;  /* 0x0000000000947308 */ /* 0x0003e80000000800 */
[----:B-1----:R-:W-:Y:S06]  /*9270*/  FFMA.FTZ R0, R173, c[0x0][0x2d0], -R134 ;  /* 0x0000b400ad007a23 */ /* 0x002fec0000010886 */
[----:B------:R1:W4:Y:S01]  /*9280*/  MUFU.EX2 R174, R0 ;  /* 0x0000000000ae7308 */ /* 0x0003220000000800 */
[C---:B--2---:R-:W-:Y:S08]  /*9290*/  HMMA.16816.F32 R20, R168.reuse, R136, R20 ;  /* 0x00000088a814723c */ /* 0x044ff00000001814 */
[C---:B------:R-:W-:Y:S01]  /*92a0*/  HMMA.16816.F32 R24, R168.reuse, R138, R24 ;  /* 0x0000008aa818723c */ /* 0x040fe20000001818 */
[----:B------:R-:W2:Y:S03]  /*92b0*/  LDSM.16.MT88.4 R136, [R239+0x100] ;  /* 0x00010000ef88783b */ /* 0x000ea60000004200 */
[----:B-1----:R-:W-:Y:S02]  /*92c0*/  FADD.FTZ R0, R2, R154 ;  /* 0x0000009a02007221 */ /* 0x002fe40000010000 */
[----:B------:R-:W1:Y:S02]  /*92d0*/  MUFU.EX2 R154, R158 ;  /* 0x0000009e009a7308 */ /* 0x000e640000000800 */
[----:B------:R-:W-:Y:S04]  /*92e0*/  FADD.FTZ R151, R145, R0 ;  /* 0x0000000091977221 */ /* 0x000fe80000010000 */
[----:B------:R-:W-:Y:S01]  /*92f0*/  FADD.FTZ R0, R147, R144 ;  /* 0x0000009093007221 */ /* 0x000fe20000010000 */
        /* <DEDUP_REMOVED lines=36> */
[C---:B--2---:R-:W-:Y:S07]  /*9540*/  HMMA.16816.F32 R124, R168.reuse, R136, R124 ;  /* 0x00000088a87c723c */ /* 0x044fee000000187c */
[----:B------:R-:W-:Y:S01]  /*9550*/  F2FP.PACK_AB R136, R145, R2 ;  /* 0x000000029188723e */ /* 0x000fe200000000ff */
[----:B------:R-:W-:Y:S04]  /*9560*/  HMMA.16816.F32 R128, R168, R138, R128 ;  /* 0x0000008aa880723c */ /* 0x000fe80000001880 */
[----:B---3--:R-:W-:Y:S01]  /*9570*/  F2FP.PACK_AB R137, R150, R149 ;  /* 0x000000959689723e */ /* 0x008fe200000000ff */
[----:B------:R-:W-:Y:S02]  /*9580*/  FADD.FTZ R2, R146, R0 ;  /* 0x0000000092027221 */ /* 0x000fe40000010000 */
[----:B------:R-:W-:Y:S01]  /*9590*/  F2FP.PACK_AB R138, R157, R156 ;  /* 0x0000009c9d8a723e */ /* 0x000fe200000000ff */
[----:B------:R-:W-:Y:S01]  /*95a0*/  LDSM.16.MT88.4 R144, [R239+0x5100] ;  /* 0x00510000ef90783b */ /* 0x000fe20000004200 */
[----:B----4-:R-:W-:Y:S03]  /*95b0*/  F2FP.PACK_AB R139, R174, R148 ;  /* 0x00000094ae8b723e */ /* 0x010fe600000000ff */
[----:B------:R-:W-:Y:S01]  /*95c0*/  FFMA.FTZ R0, R178, c[0x0][0x2d0], -R134 ;  /* 0x0000b400b2007a23 */ /* 0x000fe20000010886 */
[----:B-1----:R-:W-:Y:S01]  /*95d0*/  MOV R178, R154 ;  /* 0x0000009a00b27202 */ /* 0x002fe20000000f00 */
[----:B------:R-:W-:Y:S02]  /*95e0*/  FADD.FTZ R2, R149, R2 ;  /* 0x0000000295027221 */ /* 0x000fe40000010000 */
[C---:B------:R-:W-:Y:S01]  /*95f0*/  HMMA.16816.F32 R4, R136.reuse, R140, R4 ;  /* 0x0000008c8804723c */ /* 0x040fe20000001804 */
[----:B------:R1:W-:Y:S04]  /*9600*/  MUFU.EX2 R172, R0 ;  /* 0x0000000000ac7308 */ /* 0x0003e80000000800 */
[----:B------:R-:W-:Y:S03]  /*9610*/  FADD.FTZ R2, R150, R2 ;  /* 0x0000000296027221 */ /* 0x000fe60000010000 */
[C---:B------:R-:W-:Y:S01]  /*9620*/  HMMA.16816.F32 R8, R136.reuse, R142, R8 ;  /* 0x0000008e8808723c */ /* 0x040fe20000001808 */
[----:B------:R-:W2:Y:S03]  /*9630*/  LDSM.16.MT88.4 R140, [R237+0x900] ;  /* 0x00090000ed8c783b */ /* 0x000ea60000004200 */
[--C-:B-1----:R-:W-:Y:S01]  /*9640*/  FFMA.FTZ R0, R179, c[0x0][0x2d0], -R134.reuse ;  /* 0x0000b400b3007a23 */ /* 0x102fe20000010886 */
[----:B------:R-:W-:Y:S03]  /*9650*/  MOV R179, R153 ;  /* 0x0000009900b37202 */ /* 0x000fe60000000f00 */
[----:B------:R1:W3:Y:S01]  /*9660*/  MUFU.EX2 R173, R0 ;  /* 0x0000000000ad7308 */ /* 0x0002e20000000800 */
[----:B------:R-:W-:Y:S01]  /*9670*/  F2FP.PACK_AB R170, R178, R179 ;  /* 0x000000b3b2aa723e */ /* 0x000fe200000000ff */
[C---:B--2---:R-:W-:Y:S03]  /*9680*/  HMMA.16816.F32 R12, R136.reuse, R140, R12 ;  /* 0x0000008c880c723c */ /* 0x044fe6000000180c */
[--C-:B-1----:R-:W-:Y:S01]  /*9690*/  FFMA.FTZ R0, R177, c[0x0][0x2d0], -R134.reuse ;  /* 0x0000b400b1007a23 */ /* 0x102fe20000010886 */
[----:B------:R-:W-:Y:S01]  /*96a0*/  MOV R177, R152 ;  /* 0x0000009800b17202 */ /* 0x000fe20000000f00 */
[----:B------:R-:W-:Y:S01]  /*96b0*/  FFMA.FTZ R134, R132, c[0x0][0x2d0], -R134 ;  /* 0x0000b40084867a23 */ /* 0x000fe20000010886 */
[----:B------:R-:W-:Y:S02]  /*96c0*/  LDSM.16.MT88.4 R152, [R236+0x1100] ;  /* 0x00110000ec98783b */ /* 0x000fe40000004200 */
[C---:B------:R-:W-:Y:S01]  /*96d0*/  HMMA.16816.F32 R16, R136.reuse, R142, R16 ;  /* 0x0000008e8810723c */ /* 0x040fe20000001810 */
[----:B------:R1:W-:Y:S03]  /*96e0*/  MUFU.EX2 R132, R0 ;  /* 0x0000000000847308 */ /* 0x0003e60000000800 */
[----:B------:R-:W-:Y:S02]  /*96f0*/  F2FP.PACK_AB R168, R177, R176 ;  /* 0x000000b0b1a8723e */ /* 0x000fe400000000ff */
[----:B---3--:R-:W-:Y:S01]  /*9700*/  F2FP.PACK_AB R169, R173, R172 ;  /* 0x000000acada9723e */ /* 0x008fe200000000ff */
[----:B------:R-:W2:Y:S04]  /*9710*/  LDSM.16.MT88.4 R140, [R240+0x900] ;  /* 0x00090000f08c783b */ /* 0x000ea80000004200 */
[----:B------:R-:W3:Y:S01]  /*9720*/  MUFU.EX2 R134, R134 ;  /* 0x0000008600867308 */ /* 0x000ee20000000800 */
[----:B-1----:R-:W-:Y:S04]  /*9730*/  FADD.FTZ R0, R156, R151 ;  /* 0x000000979c007221 */ /* 0x002fe80000010000 */
[----:B------:R-:W-:Y:S02]  /*9740*/  FADD.FTZ R175, R157, R0 ;  /* 0x000000009daf7221 */ /* 0x000fe40000010000 */
[----:B------:R-:W-:Y:S02]  /*9750*/  FADD.FTZ R0, R148, R2 ;  /* 0x0000000294007221 */ /* 0x000fe40000010000 */
[----:B------:R-:W-:Y:S01]  /*9760*/  FADD.FTZ R2, R176, R175 ;  /* 0x000000afb0027221 */ /* 0x000fe20000010000 */
[----:B---3--:R-:W-:Y:S01]  /*9770*/  F2FP.PACK_AB R171, R134, R132 ;  /* 0x0000008486ab723e */ /* 0x008fe200000000ff */
[----:B------:R-:W-:Y:S02]  /*9780*/  FADD.FTZ R0, R174, R0 ;  /* 0x00000000ae007221 */ /* 0x000fe40000010000 */
[----:B------:R-:W-:Y:S02]  /*9790*/  FADD.FTZ R2, R177, R2 ;  /* 0x00000002b1027221 */ /* 0x000fe40000010000 */
[----:B------:R-:W-:Y:S02]  /*97a0*/  FADD.FTZ R0, R172, R0 ;  /* 0x00000000ac007221 */ /* 0x000fe40000010000 */
[----:B------:R-:W-:Y:S02]  /*97b0*/  FADD.FTZ R2, R179, R2 ;  /* 0x00000002b3027221 */ /* 0x000fe40000010000 */
[----:B------:R-:W-:Y:S01]  /*97c0*/  FADD.FTZ R0, R173, R0 ;  /* 0x00000000ad007221 */ /* 0x000fe20000010000 */
[C---:B--2---:R-:W-:Y:S03]  /*97d0*/  HMMA.16816.F32 R20, R136.reuse, R140, R20 ;  /* 0x0000008c8814723c */ /* 0x044fe60000001814 */
[----:B------:R-:W-:Y:S01]  /*97e0*/  FADD.FTZ R0, R132, R0 ;  /* 0x0000000084007221 */ /* 0x000fe20000010000 */
[-C--:B------:R-:W-:Y:S03]  /*97f0*/  MOV R132, R3.reuse ;  /* 0x0000000300847202 */ /* 0x080fe60000000f00 */
[----:B------:R-:W-:Y:S01]  /*9800*/  FADD.FTZ R0, R134, R0 ;  /* 0x0000000086007221 */ /* 0x000fe20000010000 */
[C---:B------:R-:W-:Y:S01]  /*9810*/  HMMA.16816.F32 R24, R136.reuse, R142, R24 ;  /* 0x0000008e8818723c */ /* 0x040fe20000001818 */
[----:B------:R-:W1:Y:S03]  /*9820*/  LDSM.16.MT88.4 R140, [R239+0x900] ;  /* 0x00090000ef8c783b */ /* 0x000e660000004200 */
[----:B------:R-:W-:Y:S04]  /*9830*/  MOV R134, R3 ;  /* 0x0000000300867202 */ /* 0x000fe80000000f00 */
        /* <DEDUP_REMOVED lines=34> */
[C---:B------:R-:W-:Y:S08]  /*9a60*/  HMMA.16816.F32 R120, R136.reuse, R142, R120 ;  /* 0x0000008e8878723c */ /* 0x040ff00000001878 */
[C---:B------:R-:W-:Y:S08]  /*9a70*/  HMMA.16816.F32 R124, R136.reuse, R144, R124 ;  /* 0x00000090887c723c */ /* 0x040ff0000000187c */
[----:B------:R-:W-:Y:S01]  /*9a80*/  HMMA.16816.F32 R128, R136, R146, R128 ;  /* 0x000000928880723c */ /* 0x000fe20000001880 */
[----:B------:R-:W1:Y:S07]  /*9a90*/  LDSM.16.MT88.4 R144, [R237+0x1100] ;  /* 0x00110000ed90783b */ /* 0x000e6e0000004200 */
[C---:B------:R-:W-:Y:S01]  /*9aa0*/  HMMA.16816.F32 R156, R168.reuse, R152, R4 ;  /* 0x00000098a89c723c */ /* 0x040fe20000001804 */
[----:B------:R-:W2:Y:S07]  /*9ab0*/  LDSM.16.MT88.4 R136, [R240+0x1100] ;  /* 0x00110000f088783b */ /* 0x000eae0000004200 */
[C---:B------:R-:W-:Y:S01]  /*9ac0*/  HMMA.16816.F32 R152, R168.reuse, R154, R8 ;  /* 0x0000009aa898723c */ /* 0x040fe20000001808 */
[----:B------:R-:W3:Y:S08]  /*9ad0*/  LDSM.16.MT88.4 R4, [R239+0x1100] ;  /* 0x00110000ef04783b */ /* 0x000ef00000004200 */
[----:B------:R-:W4:Y:S01]  /*9ae0*/  LDSM.16.MT88.4 R8, [R236+0x2900] ;  /* 0x00290000ec08783b */ /* 0x000f220000004200 */
[C---:B-1----:R-:W-:Y:S07]  /*9af0*/  HMMA.16816.F32 R148, R168.reuse, R144, R12 ;  /* 0x00000090a894723c */ /* 0x042fee000000180c */
[----:B------:R-:W1:Y:S01]  /*9b00*/  LDSM.16.MT88.4 R12, [R237+0x2900] ;  /* 0x00290000ed0c783b */ /* 0x000e620000004200 */
[C---:B------:R-:W-:Y:S08]  /*9b10*/  HMMA.16816.F32 R144, R168.reuse, R146, R16 ;  /* 0x00000092a890723c */ /* 0x040ff00000001810 */
[C---:B--2---:R-:W-:Y:S08]  /*9b20*/  HMMA.16816.F32 R140, R168.reuse, R136, R20 ;  /* 0x00000088a88c723c */ /* 0x044ff00000001814 */
[C---:B------:R-:W-:Y:S08]  /*9b30*/  HMMA.16816.F32 R136, R168.reuse, R138, R24 ;  /* 0x0000008aa888723c */ /* 0x040ff00000001818 */
[C---:B---3--:R-:W-:Y:S08]  /*9b40*/  HMMA.16816.F32 R28, R168.reuse, R4, R28 ;  /* 0x00000004a81c723c */ /* 0x048ff0000000181c */
[C---:B------:R-:W-:Y:S01]  /*9b50*/  HMMA.16816.F32 R32, R168.reuse, R6, R32 ;  /* 0x00000006a820723c */ /* 0x040fe20000001820 */
[----:B------:R-:W2:Y:S07]  /*9b60*/  LDSM.16.MT88.4 R4, [R240+0x2900] ;  /* 0x00290000f004783b */ /* 0x000eae0000004200 */
[C---:B----4-:R-:W-:Y:S08]  /*9b70*/  HMMA.16816.F32 R36, R168.reuse, R8, R36 ;  /* 0x00000008a824723c */ /* 0x050ff00000001824 */
        /* <DEDUP_REMOVED lines=30> */
[C---:B--2---:R-:W-:Y:S07]  /*9d60*/  HMMA.16816.F32 R124, R168.reuse, R4, R124 ;  /* 0x00000004a87c723c */ /* 0x044fee000000187c */
[----:B------:R-:W-:Y:S01]  /*9d70*/  FADD.FTZ R4, R178, R2 ;  /* 0x00000002b2047221 */ /* 0x000fe20000010000 */
[----:B------:R-:W-:Y:S04]  /*9d80*/  HMMA.16816.F32 R128, R168, R6, R128 ;  /* 0x00000006a880723c */ /* 0x000fe80000001880 */
[----:B------:R1:W-:Y:S01]  /*9d90*/  STL [R1+0x20], R4 ;  /* 0x0000200401007387 */ /* 0x0003e20000100800 */
[----:B------:R-:W-:Y:S03]  /*9da0*/  MOV R2, R133 ;  /* 0x0000008500027202 */ /* 0x000fe60000000f00 */
[----:B------:R1:W-:Y:S01]  /*9db0*/  STL [R1+0x24], R0 ;  /* 0x0000240001007387 */ /* 0x0003e20000100800 */
[----:B------:R-:W-:-:S05]  /*9dc0*/  @P0 BRA `(.L_x_357) ;  /* 0xffffc25000000947 */ /* 0x000fca000383ffff */
.L_x_346:
[----:B------:R-:W2:Y:S01]  /*9dd0*/  S2UR UR10, SR_CTAID.X ;  /* 0x00000000000a79c3 */ /* 0x000ea20000002500 */
[----:B------:R-:W-:-:S02]  /*9de0*/  UISETP.NE.AND UP1, UPT, UR14, URZ, UPT ;  /* 0x0000003f0e00728c */ /* 0x000fc4000bf25270 */
[----:B------:R-:W-:Y:S02]  /*9df0*/  UISETP.NE.AND UP0, UPT, UR13, URZ, UPT ;  /* 0x0000003f0d00728c */ /* 0x000fe4000bf05270 */
[----:B------:R-:W-:-:S04]  /*9e00*/  ULDC.64 UR4, c[0x0][0x2c8] ;  /* 0x0000b20000047ab9 */ /* 0x000fc80000000a00 */
[----:B------:R-:W-:Y:S01]  /*9e10*/  PLOP3.LUT P0, PT, PT, PT, UP0, 0x40, 0x0 ;  /* 0x000000000000781c */ /* 0x000fe20003f0e808 */
[----:B--2---:R-:W-:-:S04]  /*9e20*/  ULEA UR10, UR10, 0x7f, 0x7 ;  /* 0x0000007f0a0a7891 */ /* 0x004fc8000f8e383f */
[----:B------:R-:W-:-:S03]  /*9e30*/  UIMAD.WIDE.U32 UR18, UR10, UR4, URZ ;  /* 0x000000040a1272a5 */ /* 0x000fc6000f8e003f */
[----:B------:R-:W-:Y:S02]  /*9e40*/  ULDC UR4, c[0x0][0x168] ;  /* 0x00005a0000047ab9 */ /* 0x000fe40000000800 */
[----:B------:R-:W-:Y:S02]  /*9e50*/  @UP1 USHF.R.U32.HI UR10, URZ, UR5, UR19 ;  /* 0x000000053f0a1299 */ /* 0x000fe40008011613 */
[----:B------:R-:W-:Y:S02]  /*9e60*/  UIADD3 UR4, -UR4, 0x1, URZ ;  /* 0x0000000104047890 */ /* 0x000fe4000fffe13f */
[----:B------:R-:W-:Y:S02]  /*9e70*/  ULDC UR5, c[0x0][0x1d0] ;  /* 0x0000740000057ab9 */ /* 0x000fe40000000800 */
[----:B------:R-:W-:-:S03]  /*9e80*/  UIADD3 UR11, UR10, UR5, UR4 ;  /* 0x000000050a0b7290 */ /* 0x000fc6000fffe004 */
[----:B------:R-:W-:Y:S02]  /*9e90*/  ULDC UR10, c[0x0][0x324] ;  /* 0x0000c900000a7ab9 */ /* 0x000fe40000000800 */
[----:B------:R-:W-:Y:S01]  /*9ea0*/  UIADD3 UR10, UR11, -UR10, URZ ;  /* 0x8000000a0b0a7290 */ /* 0x000fe2000fffe03f */
[----:B------:R-:W-:Y:S05]  /*9eb0*/  @P0 BRA `(.L_x_358) ;  /* 0x0000014000000947 */ /* 0x000fea0003800000 */
        /* <DEDUP_REMOVED lines=11> */
.L_x_359:
[----:B------:R-:W-:Y:S02]  /*9f70*/  ULDC UR4, c[0x0][0x32c] ;  /* 0x0000cb0000047ab9 */ /* 0x000fe40000000800 */
[----:B------:R-:W-:-:S03]  /*9f80*/  UISETP.NE.AND UP0, UPT, UR4, 0x1, UPT ;  /* 0x000000010400788c */ /* 0x000fc6000bf05270 */
[----:B------:R-:W-:Y:S02]  /*9f90*/  ULDC.64 UR4, c[0x0][0x330] ;  /* 0x0000cc0000047ab9 */ /* 0x000fe40000000a00 */
[----:B------:R-:W-:-:S06]  /*9fa0*/  UIMAD.WIDE.U32 UR18, UR11, UR4, URZ ;  /* 0x000000040b1272a5 */ /* 0x000fcc000f8e003f */
[----:B------:R-:W-:Y:S02]  /*9fb0*/  @UP0 USHF.R.U32.HI UR11, URZ, UR5, UR19 ;  /* 0x000000053f0b0299 */ /* 0x000fe40008011613 */
.L_x_360:
[----:B------:R-:W-:Y:S02]  /*9fc0*/  ULDC UR4, c[0x0][0x32c] ;  /* 0x0000cb0000047ab9 */ /* 0x000fe40000000800 */
[----:B------:R-:W-:-:S04]  /*9fd0*/  UIMAD UR4, UR11, UR4, URZ ;  /* 0x000000040b0472a4 */ /* 0x000fc8000f8e023f */
[----:B------:R-:W-:-:S04]  /*9fe0*/  UISETP.LT.AND UP0, UPT, UR10, UR4, UPT ;  /* 0x000000040a00728c */ /* 0x000fc8000bf01270 */
[----:B------:R-:W-:-:S04]  /*9ff0*/  USEL UR10, UR10, UR4, !UP0 ;  /* 0x000000040a0a7287 */ /* 0x000fc8000c000000 */
.L_x_358:
[----:B------:R-:W-:-:S04]  /*a000*/  UIADD3 UR10, UR10, 0x2f, URZ ;  /* 0x0000002f0a0a7890 */ /* 0x000fc8000fffe03f */
[----:B------:R-:W-:-:S04]  /*a010*/  UIMAD.WIDE UR4, UR10, 0x2aaaaaab, URZ ;  /* 0x2aaaaaab0a0478a5 */ /* 0x000fc8000f8e023f */
        /* <DEDUP_REMOVED lines=9> */
[----:B-1----:R-:W4:Y:S04]  /*a0b0*/  LDL.64 R4, [R1+0x38] ;  /* 0x0000380001047983 */ /* 0x002f280000100a00 */
[----:B------:R-:W4:Y:S01]  /*a0c0*/  LDL.64 R2, [R1+0x30] ;  /* 0x0000300001027983 */ /* 0x000f220000100a00 */
[----:B--2---:R-:W-:-:S02]  /*a0d0*/  IADD3 R11, P0, R8, 0x40, RZ ;  /* 0x00000040080b7810 */ /* 0x004fc40007f1e0ff */
[----:B------:R-:W-:-:S03]  /*a0e0*/  IADD3 R10, P1, R8, 0x80, RZ ;  /* 0x00000080080a7810 */ /* 0x000fc60007f3e0ff */
[--C-:B---3--:R-:W-:Y:S01]  /*a0f0*/  IMAD.X R0, RZ, RZ, R7.reuse, P0 ;  /* 0x000000ffff007224 */ /* 0x108fe200000e0607 */
[----:B------:R-:W-:Y:S01]  /*a100*/  STL [R1+0x78], R11 ;  /* 0x0000780b01007387 */ /* 0x000fe20000100800 */
[----:B------:R-:W-:Y:S01]  /*a110*/  IADD3 R9, P0, R8, 0xc0, RZ ;  /* 0x000000c008097810 */ /* 0x000fe20007f1e0ff */
[--C-:B------:R-:W-:Y:S01]  /*a120*/  IMAD.X R8, RZ, RZ, R7.reuse, P1 ;  /* 0x000000ffff087224 */ /* 0x100fe200008e0607 */
[C---:B----4-:R-:W-:Y:S01]  /*a130*/  IADD3 R6, P1, R4.reuse, 0x80, RZ ;  /* 0x0000008004067810 */ /* 0x050fe20007f3e0ff */
[----:B------:R-:W-:Y:S02]  /*a140*/  STL [R1+0x70], R10 ;  /* 0x0000700a01007387 */ /* 0x000fe40000100800 */
[----:B------:R-:W-:Y:S01]  /*a150*/  IMAD.X R7, RZ, RZ, R7, P0 ;  /* 0x000000ffff077224 */ /* 0x000fe200000e0607 */
[C---:B------:R-:W-:Y:S01]  /*a160*/  IADD3 R5, P0, R4.reuse, 0xc0, RZ ;  /* 0x000000c004057810 */ /* 0x040fe20007f1e0ff */
[----:B------:R1:W-:Y:S04]  /*a170*/  STL [R1+0x74], R0 ;  /* 0x0000740001007387 */ /* 0x0003e80000100800 */
[----:B------:R-:W-:Y:S04]  /*a180*/  STL [R1+0x68], R9 ;  /* 0x0000680901007387 */ /* 0x000fe80000100800 */
[----:B------:R-:W-:Y:S01]  /*a190*/  STL [R1+0x6c], R8 ;  /* 0x00006c0801007387 */ /* 0x000fe20000100800 */
[----:B-1----:R-:W-:Y:S01]  /*a1a0*/  IADD3 R0, P2, R4, 0x40, RZ ;  /* 0x0000004004007810 */ /* 0x002fe20007f5e0ff */
[----:B------:R-:W-:-:S04]  /*a1b0*/  IMAD.X R4, RZ, RZ, R3, P1 ;  /* 0x000000ffff047224 */ /* 0x000fc800008e0603 */
[----:B------:R1:W-:Y:S04]  /*a1c0*/  STL [R1+0x60], R0 ;  /* 0x0000600001007387 */ /* 0x0003e80000100800 */
[----:B------:R-:W-:Y:S04]  /*a1d0*/  STL [R1+0x64], R7 ;  /* 0x0000640701007387 */ /* 0x000fe80000100800 */
[----:B------:R-:W-:Y:S01]  /*a1e0*/  STL [R1+0x58], R6 ;  /* 0x0000580601007387 */ /* 0x000fe20000100800 */
[----:B-1----:R-:W-:-:S05]  /*a1f0*/  IMAD.X R0, RZ, RZ, R3, P2 ;  /* 0x000000ffff007224 */ /* 0x002fca00010e0603 */
[----:B------:R1:W-:Y:S04]  /*a200*/  STL [R1+0x5c], R0 ;  /* 0x00005c0001007387 */ /* 0x0003e80000100800 */
[----:B------:R2:W-:Y:S01]  /*a210*/  STL [R1+0x50], R5 ;  /* 0x0000500501007387 */ /* 0x0005e20000100800 */
[----:B-1----:R-:W-:-:S05]  /*a220*/  IMAD.X R0, RZ, RZ, R3, P0 ;  /* 0x000000ffff007224 */ /* 0x002fca00000e0603 */
[----:B------:R2:W-:Y:S04]  /*a230*/  STL [R1+0x2c], R0 ;  /* 0x00002c0001007387 */ /* 0x0005e80000100800 */
[----:B------:R2:W-:Y:S02]  /*a240*/  STL [R1+0x54], R4 ;  /* 0x0000540401007387 */ /* 0x0005e40000100800 */
.L_x_364:
[----:B--2---:R-:W2:Y:S01]  /*a250*/  LDL R0, [R1] ;  /* 0x0000000001007983 */ /* 0x004ea20000100800 */
[----:B------:R-:W-:Y:S04]  /*a260*/  DEPBAR.LE SB0, 0x0 ;  /* 0x000080000000791a */ /* 0x000fe80000000000 */
[----:B------:R-:W-:Y:S01]  /*a270*/  BAR.SYNC.DEFER_BLOCKING 0x0 ;  /* 0x0000000000007b1d */ /* 0x000fe20000010000 */
[----:B------:R-:W-:Y:S01]  /*a280*/  UISETP.GT.AND UP0, UPT, UR9, UR8, UPT ;  /* 0x000000080900728c */ /* 0x000fe2000bf04270 */
[----:B------:R-:W-:Y:S05]  /*a290*/  MOV R2, R133 ;  /* 0x0000008500027202 */ /* 0x000fea0000000f00 */
        /* <DEDUP_REMOVED lines=13> */
[----:B------:R4:W-:Y:S01]  /*a370*/  STL.64 [R1+0x88], R8 ;  /* 0x0000880801007387 */ /* 0x0009e20000100a00 */
[----:B------:R-:W-:Y:S03]  /*a380*/  UIMAD UR11, UR11, UR4, URZ ;  /* 0x000000040b0b72a4 */ /* 0x000fe6000f8e023f */
[----:B------:R-:W3:Y:S01]  /*a390*/  LDL R12, [R1+0x4] ;  /* 0x00000400010c7983 */ /* 0x000ee20000100800 */
[----:B------:R-:W-:Y:S03]  /*a3a0*/  UIMAD UR11, UR8, UR5, UR11 ;  /* 0x00000005080b72a4 */ /* 0x000fe6000f8e020b */
[----:B------:R-:W3:Y:S01]  /*a3b0*/  LDL R22, [R1+0x78] ;  /* 0x0000780001167983 */ /* 0x000ee20000100800 */
[----:B------:R-:W-:Y:S02]  /*a3c0*/  UIADD3 UR4, UR19, UR11, URZ ;  /* 0x0000000b13047290 */ /* 0x000fe4000fffe03f */
[----:B------:R-:W-:Y:S01]  /*a3d0*/  UIMAD.WIDE.U32 UR18, UR18, 0x30, URZ ;  /* 0x00000030121278a5 */ /* 0x000fe2000f8e003f */
[----:B------:R-:W3:Y:S01]  /*a3e0*/  LDL R21, [R1+0x74] ;  /* 0x0000740001157983 */ /* 0x000ee20000100800 */
[----:B------:R-:W-:Y:S03]  /*a3f0*/  UIMAD UR4, UR4, 0x30, URZ ;  /* 0x00000030040478a4 */ /* 0x000fe6000f8e023f */
[----:B------:R-:W3:Y:S01]  /*a400*/  LDL R20, [R1+0x70] ;  /* 0x0000700001147983 */ /* 0x000ee20000100800 */
[----:B------:R-:W-:Y:S03]  /*a410*/  UIADD3 UR4, UR19, UR4, URZ ;  /* 0x0000000413047290 */ /* 0x000fe6000fffe03f */
[----:B------:R-:W3:Y:S04]  /*a420*/  LDL R15, [R1+0x6c] ;  /* 0x00006c00010f7983 */ /* 0x000ee80000100800 */
[----:B------:R-:W3:Y:S04]  /*a430*/  LDL R14, [R1+0x68] ;  /* 0x00006800010e7983 */ /* 0x000ee80000100800 */
[----:B----4-:R-:W4:Y:S04]  /*a440*/  LDL.64 R8, [R1+0x40] ;  /* 0x0000400001087983 */ /* 0x010f280000100a00 */
[----:B------:R-:W4:Y:S01]  /*a450*/  LDL R13, [R1+0x64] ;  /* 0x00006400010d7983 */ /* 0x000f220000100800 */
[----:B--2---:R-:W-:Y:S02]  /*a460*/  LOP3.LUT P2, RZ, R0, 0x1, RZ, 0xc0, !PT ;  /* 0x0000000100ff7812 */ /* 0x004fe4000784c0ff */
[----:B---3--:R-:W-:Y:S04]  /*a470*/  IADD3 R0, P1, R6, UR18, RZ ;  /* 0x0000001206007c10 */ /* 0x008fe8000ff3e0ff */
[C---:B------:R-:W-:Y:S02]  /*a480*/  LEA R4, P0, R0.reuse, c[0x0][0x1f8], 0x1 ;  /* 0x00007e0000047a11 */ /* 0x040fe400078008ff */
[----:B----4-:R-:W-:Y:S04]  /*a490*/  IADD3.X R3, R9, UR4, RZ, P1, !PT ;  /* 0x0000000409037c10 */ /* 0x010fe80008ffe4ff */
[----:B------:R-:W-:Y:S02]  /*a4a0*/  LEA.HI.X R5, R0, c[0x0][0x1fc], R3, 0x1, P0 ;  /* 0x00007f0000057a11 */ /* 0x000fe400000f0c03 */
[----:B------:R-:W-:Y:S03]  /*a4b0*/  IADD3 R0, P1, R22, UR18, RZ ;  /* 0x0000001216007c10 */ /* 0x000fe6000ff3e0ff */
        /* <DEDUP_REMOVED lines=24> */
[----:B------:R-:W-:Y:S02]  /*a640*/  @!P3 IMAD.X R5, R0, 0x1, R9, P1 ;  /* 0x000000010005b824 */ /* 0x000fe400008e0609 */
[----:B------:R2:W5:Y:S03]  /*a650*/  LDL.LU.64 R8, [R1+0x88] ;  /* 0x0000880001087983 */ /* 0x0005660000300a00 */
[----:B------:R-:W-:Y:S02]  /*a660*/  @!P3 LEA.HI.X R7, R4, c[0x0][0x1fc], R5, 0x1, P0 ;  /* 0x00007f000407ba11 */ /* 0x000fe400000f0c05 */
[----:B------:R-:W-:Y:S03]  /*a670*/  @!P3 IADD3 R5, P1, R3, R22, RZ ;  /* 0x000000160305b210 */ /* 0x000fe60007f3e0ff */
[----:B------:R3:W-:Y:S01]  /*a680*/  @!P3 LDGSTS.E.BYPASS.LTC128B.128 [R12+0x1100], [R6.64], !P6 ;  /* 0x01100000060cbfae */ /* 0x0007e2000f101d50 */
[C---:B------:R-:W-:Y:S01]  /*a690*/  @!P3 LEA R4, P0, R5.reuse, c[0x0][0x1f8], 0x1 ;  /* 0x00007e000504ba11 */ /* 0x040fe200078008ff */
[C---:B---3--:R-:W-:Y:S05]  /*a6a0*/  @!P3 IMAD.X R6, R0.reuse, 0x1, R21, P1 ;  /* 0x000000010006b824 */ /* 0x048fea00008e0615 */
[----:B------:R-:W-:Y:S05]  /*a6b0*/  @!P3 LEA.HI.X R5, R5, c[0x0][0x1fc], R6, 0x1, P0 ;  /* 0x00007f000505ba11 */ /* 0x000fea00000f0c06 */
[----:B------:R3:W-:Y:S02]  /*a6c0*/  @!P3 LDGSTS.E.BYPASS.LTC128B.128 [R12+0x2900], [R4.64], !P2 ;  /* 0x02900000040cbfae */ /* 0x0007e4000d101d50 */
[----:B---3--:R-:W-:Y:S04]  /*a6d0*/  @!P3 IADD3 R5, P1, R3, R20, RZ ;  /* 0x000000140305b210 */ /* 0x008fe80007f3e0ff */
[----:B------:R-:W-:Y:S01]  /*a6e0*/  @!P3 LEA R4, P0, R5, c[0x0][0x1f8], 0x1 ;  /* 0x00007e000504ba11 */ /* 0x000fe200078008ff */
[C---:B------:R-:W-:Y:S01]  /*a6f0*/  @!P3 IMAD.X R6, R0.reuse, 0x1, R15, P1 ;  /* 0x000000010006b824 */ /* 0x040fe200008e060f */
[----:B------:R-:W-:Y:S04]  /*a700*/  @!P3 IADD3 R3, P1, R3, R14, RZ ;  /* 0x0000000e0303b210 */ /* 0x000fe80007f3e0ff */
[----:B------:R-:W-:Y:S01]  /*a710*/  @!P3 LEA.HI.X R5, R5, c[0x0][0x1fc], R6, 0x1, P0 ;  /* 0x00007f000505ba11 */ /* 0x000fe200000f0c06 */
[----:B------:R-:W-:Y:S04]  /*a720*/  @!P3 IMAD.X R0, R0, 0x1, R13, P1 ;  /* 0x000000010000b824 */ /* 0x000fe800008e060d */
[----:B------:R3:W-:Y:S02]  /*a730*/  @!P3 LDGSTS.E.BYPASS.LTC128B.128 [R12+0x4100], [R4.64], !P5 ;  /* 0x04100000040cbfae */ /* 0x0007e4000e901d50 */
[C---:B---3--:R-:W-:Y:S04]  /*a740*/  @!P3 LEA R4, P0, R3.reuse, c[0x0][0x1f8], 0x1 ;  /* 0x00007e000304ba11 */ /* 0x048fe800078008ff */
[----:B------:R-:W-:Y:S05]  /*a750*/  @!P3 LEA.HI.X R5, R3, c[0x0][0x1fc], R0, 0x1, P0 ;  /* 0x00007f000305ba11 */ /* 0x000fea00000f0c00 */
[----:B------:R2:W-:Y:S04]  /*a760*/  @!P3 LDGSTS.E.BYPASS.LTC128B.128 [R12+0x5900], [R4.64], !P4 ;  /* 0x05900000040cbfae */ /* 0x0005e8000e101d50 */
.L_x_362:
[C---:B--2345:R-:W-:Y:S01]  /*a770*/  HMMA.16816.F32 R4, R160.reuse, R8, RZ ;  /* 0x00000008a004723c */ /* 0x07cfe200000018ff */
        /* <DEDUP_REMOVED lines=138> */
[----:B------:R-:W2:Y:S01]  /*b020*/  MUFU.TANH R175, R4 ;  /* 0x0000000400af7308 */ /* 0x000ea20000002400 */
[----:B------:R-:W-:Y:S02]  /*b030*/  FMUL.FTZ R6, R6, c[0x0][0x320] ;  /* 0x0000c80006067a20 */ /* 0x000fe40000410000 */
[----:B------:R-:W-:Y:S01]  /*b040*/  FMUL.FTZ R7, R7, c[0x0][0x320] ;  /* 0x0000c80007077a20 */ /* 0x000fe20000410000 */
[C---:B-1----:R-:W-:Y:S03]  /*b050*/  HMMA.16816.F32 R12, R232.reuse, R168, R12 ;  /* 0x000000a8e80c723c */ /* 0x042fe6000000180c */
[----:B------:R-:W-:Y:S03]  /*b060*/  FMUL.FTZ R8, R8, c[0x0][0x320] ;  /* 0x0000c80008087a20 */ /* 0x000fe60000410000 */
[----:B------:R-:W1:Y:S01]  /*b070*/  MUFU.TANH R174, R5 ;  /* 0x0000000500ae7308 */ /* 0x000e620000002400 */
[----:B------:R-:W-:Y:S01]  /*b080*/  FMUL.FTZ R9, R9, c[0x0][0x320] ;  /* 0x0000c80009097a20 */ /* 0x000fe20000410000 */
[C---:B------:R-:W-:Y:S04]  /*b090*/  HMMA.16816.F32 R16, R232.reuse, R170, R16 ;  /* 0x000000aae810723c */ /* 0x040fe80000001810 */
[----:B------:R-:W-:Y:S02]  /*b0a0*/  FMUL.FTZ R10, R10, c[0x0][0x320] ;  /* 0x0000c8000a0a7a20 */ /* 0x000fe40000410000 */
[----:B------:R-:W-:Y:S02]  /*b0b0*/  FMUL.FTZ R11, R11, c[0x0][0x320] ;  /* 0x0000c8000b0b7a20 */ /* 0x000fe40000410000 */
[----:B------:R-:W3:Y:S08]  /*b0c0*/  MUFU.TANH R178, R6 ;  /* 0x0000000600b27308 */ /* 0x000ef00000002400 */
[----:B------:R-:W-:Y:S02]  /*b0d0*/  FMUL.FTZ R12, R12, c[0x0][0x320] ;  /* 0x0000c8000c0c7a20 */ /* 0x000fe40000410000 */
[----:B------:R4:W1:Y:S01]  /*b0e0*/  MUFU.TANH R179, R7 ;  /* 0x0000000700b37308 */ /* 0x0008620000002400 */
[----:B------:R-:W-:Y:S02]  /*b0f0*/  FMUL.FTZ R13, R13, c[0x0][0x320] ;  /* 0x0000c8000d0d7a20 */ /* 0x000fe40000410000 */
[----:B------:R-:W-:Y:S02]  /*b100*/  FMUL.FTZ R14, R14, c[0x0][0x320] ;  /* 0x0000c8000e0e7a20 */ /* 0x000fe40000410000 */
[----:B------:R-:W-:Y:S05]  /*b110*/  FMUL.FTZ R15, R15, c[0x0][0x320] ;  /* 0x0000c8000f0f7a20 */ /* 0x000fea0000410000 */
[----:B------:R-:W1:Y:S10]  /*b120*/  MUFU.TANH R173, R8 ;  /* 0x0000000800ad7308 */ /* 0x000e740000002400 */
[----:B------:R-:W1:Y:S01]  /*b130*/  MUFU.TANH R169, R9 ;  /* 0x0000000900a97308 */ /* 0x000e620000002400 */
[----:B----4-:R-:W4:Y:S01]  /*b140*/  LDSM.16.M88.4 R4, [R238+0x5800] ;  /* 0x00580000ee04783b */ /* 0x010f220000000200 */
[----:B------:R-:W-:Y:S08]  /*b150*/  DEPBAR.LE SB0, 0x0 ;  /* 0x000080000000791a */ /* 0x000ff00000000000 */
[----:B------:R-:W1:Y:S01]  /*b160*/  MUFU.TANH R177, R10 ;  /* 0x0000000a00b17308 */ /* 0x000e620000002400 */
[----:B------:R-:W-:Y:S09]  /*b170*/  BAR.SYNC.DEFER_BLOCKING 0x0 ;  /* 0x0000000000007b1d */ /* 0x000ff20000010000 */
[----:B------:R1:W1:Y:S10]  /*b180*/  MUFU.TANH R176, R11 ;  /* 0x0000000b00b07308 */ /* 0x0002740000002400 */
[----:B------:R-:W2:Y:S10]  /*b190*/  MUFU.TANH R168, R12 ;  /* 0x0000000c00a87308 */ /* 0x000eb40000002400 */
[----:B------:R2:W2:Y:S01]  /*b1a0*/  MUFU.TANH R134, R13 ;  /* 0x0000000d00867308 */ /* 0x0004a20000002400 */
[C---:B----4-:R-:W-:Y:S05]  /*b1b0*/  HMMA.16816.F32 R20, R232.reuse, R4, R20 ;  /* 0x00000004e814723c */ /* 0x050fea0000001814 */
[----:B-1----:R-:W-:Y:S04]  /*b1c0*/  FMUL.FTZ R11, R17, c[0x0][0x320] ;  /* 0x0000c800110b7a20 */ /* 0x002fe80000410000 */
[----:B------:R1:W4:Y:S01]  /*b1d0*/  MUFU.TANH R172, R14 ;  /* 0x0000000e00ac7308 */ /* 0x0003220000002400 */
[----:B------:R-:W-:Y:S09]  /*b1e0*/  HMMA.16816.F32 R24, R232, R6, R24 ;  /* 0x00000006e818723c */ /* 0x000ff20000001818 */
[----:B------:R3:W3:Y:S03]  /*b1f0*/  MUFU.TANH R171, R15 ;  /* 0x0000000f00ab7308 */ /* 0x0006e60000002400 */
[----:B--2---:R-:W-:Y:S02]  /*b200*/  FMUL.FTZ R13, R16, c[0x0][0x320] ;  /* 0x0000c800100d7a20 */ /* 0x004fe40000410000 */
[----:B------:R-:W-:Y:S02]  /*b210*/  FMUL.FTZ R16, R18, c[0x0][0x320] ;  /* 0x0000c80012107a20 */ /* 0x000fe40000410000 */
[----:B------:R-:W-:Y:S03]  /*b220*/  FMUL.FTZ R10, R20, c[0x0][0x320] ;  /* 0x0000c800140a7a20 */ /* 0x000fe60000410000 */
[----:B------:R-:W2:Y:S01]  /*b230*/  MUFU.TANH R13, R13 ;  /* 0x0000000d000d7308 */ /* 0x000ea20000002400 */
[----:B------:R-:W-:Y:S02]  /*b240*/  FMUL.FTZ R9, R21, c[0x0][0x320] ;  /* 0x0000c80015097a20 */ /* 0x000fe40000410000 */
[----:B------:R-:W-:Y:S02]  /*b250*/  FMUL.FTZ R12, R23, c[0x0][0x320] ;  /* 0x0000c800170c7a20 */ /* 0x000fe40000410000 */
[----:B-1----:R-:W-:Y:S02]  /*b260*/  FMUL.FTZ R14, R22, c[0x0][0x320] ;  /* 0x0000c800160e7a20 */ /* 0x002fe40000410000 */
[----:B------:R-:W-:Y:S02]  /*b270*/  FMUL.FTZ R8, R24, c[0x0][0x320] ;  /* 0x0000c80018087a20 */ /* 0x000fe40000410000 */
[----:B------:R-:W-:Y:S01]  /*b280*/  FMUL.FTZ R5, R25, c[0x0][0x320] ;  /* 0x0000c80019057a20 */ /* 0x000fe20000410000 */
[----:B------:R-:W1:Y:S01]  /*b290*/  MUFU.TANH R11, R11 ;  /* 0x0000000b000b7308 */ /* 0x000e620000002400 */
[----:B------:R-:W-:Y:S02]  /*b2a0*/  FMUL.FTZ R4, R26, c[0x0][0x320] ;  /* 0x0000c8001a047a20 */ /* 0x000fe40000410000 */
[----:B------:R-:W-:Y:S02]  /*b2b0*/  FMUL.FTZ R0, R27, c[0x0][0x320] ;  /* 0x0000c8001b007a20 */ /* 0x000fe40000410000 */
[----:B---3--:R-:W-:Y:S05]  /*b2c0*/  FMUL.FTZ R15, R19, c[0x0][0x320] ;  /* 0x0000c800130f7a20 */ /* 0x008fea0000410000 */
[----:B------:R-:W3:Y:S10]  /*b2d0*/  MUFU.TANH R16, R16 ;  /* 0x0000001000107308 */ /* 0x000ef40000002400 */
[----:B------:R-:W1:Y:S10]  /*b2e0*/  MUFU.TANH R15, R15 ;  /* 0x0000000f000f7308 */ /* 0x000e740000002400 */
[----:B------:R-:W1:Y:S10]  /*b2f0*/  MUFU.TANH R10, R10 ;  /* 0x0000000a000a7308 */ /* 0x000e740000002400 */
[----:B------:R-:W1:Y:S10]  /*b300*/  MUFU.TANH R9, R9 ;  /* 0x0000000900097308 */ /* 0x000e740000002400 */
[----:B------:R-:W1:Y:S10]  /*b310*/  MUFU.TANH R14, R14 ;  /* 0x0000000e000e7308 */ /* 0x000e740000002400 */
[----:B------:R-:W1:Y:S10]  /*b320*/  MUFU.TANH R12, R12 ;  /* 0x0000000c000c7308 */ /* 0x000e740000002400 */
[----:B------:R-:W1:Y:S10]  /*b330*/  MUFU.TANH R8, R8 ;  /* 0x0000000800087308 */ /* 0x000e740000002400 */
[----:B------:R-:W1:Y:S10]  /*b340*/  MUFU.TANH R5, R5 ;  /* 0x0000000500057308 */ /* 0x000e740000002400 */
[----:B------:R-:W1:Y:S10]  /*b350*/  MUFU.TANH R4, R4 ;  /* 0x0000000400047308 */ /* 0x000e740000002400 */
[----:B------:R1:W1:Y:S01]  /*b360*/  MUFU.TANH R3, R0 ;  /* 0x0000000000037308 */ /* 0x0002620000002400 */
[----:B------:R-:W-:-:S05]  /*b370*/  @!P0 BRA `(.L_x_363) ;  /* 0x0000049000008947 */ /* 0x000fca0003800000 */
[----:B--234-:R-:W2:Y:S01]  /*b380*/  LDL R17, [R1+0x80] ;  /* 0x0000800001117983 */ /* 0x01cea20000100800 */
[----:B------:R-:W-:Y:S02]  /*b390*/  ULDC.64 UR4, c[0x0][0x1e0] ;  /* 0x0000780000047ab9 */ /* 0x000fe40000000a00 */
[----:B------:R-:W-:Y:S01]  /*b3a0*/  UIADD3 UR18, UR8, -0x1, URZ ;  /* 0xffffffff08127890 */ /* 0x000fe2000fffe03f */
[----:B------:R-:W3:Y:S03]  /*b3b0*/  LDL.64 R26, [R1+0x38] ;  /* 0x00003800011a7983 */ /* 0x000ee60000100a00 */
[----:B------:R-:W-:Y:S01]  /*b3c0*/  UIMAD.WIDE.U32 UR20, UR18, UR4, URZ ;  /* 0x00000004121472a5 */ /* 0x000fe2000f8e003f */
[----:B------:R-:W4:Y:S01]  /*b3d0*/  LDL.64 R24, [R1+0x30] ;  /* 0x0000300001187983 */ /* 0x000f220000100a00 */
[----:B------:R-:W-:Y:S03]  /*b3e0*/  USHF.R.S32.HI UR11, URZ, 0x1f, UR18 ;  /* 0x0000001f3f0b7899 */ /* 0x000fe60008011412 */
[----:B------:R-:W5:Y:S01]  /*b3f0*/  LDL R170, [R1+0x4] ;  /* 0x0000040001aa7983 */ /* 0x000f620000100800 */
[----:B------:R-:W-:Y:S03]  /*b400*/  UIMAD UR11, UR11, UR4, URZ ;  /* 0x000000040b0b72a4 */ /* 0x000fe6000f8e023f */
[----:B------:R-:W3:Y:S01]  /*b410*/  LDL R22, [R1+0x60] ;  /* 0x0000600001167983 */ /* 0x000ee20000100800 */
[----:B------:R-:W-:Y:S03]  /*b420*/  UIMAD UR11, UR18, UR5, UR11 ;  /* 0x00000005120b72a4 */ /* 0x000fe6000f8e020b */
[----:B------:R-:W4:Y:S01]  /*b430*/  LDL R21, [R1+0x5c] ;  /* 0x00005c0001157983 */ /* 0x000f220000100800 */
[----:B------:R-:W-:Y:S02]  /*b440*/  UIADD3 UR11, UR21, UR11, URZ ;  /* 0x0000000b150b7290 */ /* 0x000fe4000fffe03f */
[----:B------:R-:W-:Y:S01]  /*b450*/  UIMAD.WIDE.U32 UR20, UR20, 0x30, URZ ;  /* 0x00000030141478a5 */ /* 0x000fe2000f8e003f */
[----:B------:R-:W5:Y:S01]  /*b460*/  LDL R23, [R1+0x28] ;  /* 0x0000280001177983 */ /* 0x000f620000100800 */
[----:B------:R-:W-:Y:S03]  /*b470*/  UIMAD UR4, UR11, 0x30, URZ ;  /* 0x000000300b0478a4 */ /* 0x000fe6000f8e023f */
[----:B------:R-:W5:Y:S01]  /*b480*/  LDL R20, [R1+0x58] ;  /* 0x0000580001147983 */ /* 0x000f620000100800 */
[----:B------:R-:W-:Y:S03]  /*b490*/  UIADD3 UR4, UR21, UR4, URZ ;  /* 0x0000000415047290 */ /* 0x000fe6000fffe03f */
[----:B------:R-:W5:Y:S04]  /*b4a0*/  LDL R19, [R1+0x54] ;  /* 0x0000540001137983 */ /* 0x000f680000100800 */
[----:B------:R-:W5:Y:S01]  /*b4b0*/  LDL R18, [R1+0x50] ;  /* 0x0000500001127983 */ /* 0x000f620000100800 */
[----:B-12---:R-:W-:Y:S03]  /*b4c0*/  IADD3 R0, -R17, 0x30, RZ ;  /* 0x0000003011007810 */ /* 0x006fe60007ffe1ff */
[----:B------:R-:W2:Y:S01]  /*b4d0*/  LDL R17, [R1+0x2c] ;  /* 0x00002c0001117983 */ /* 0x000ea20000100800 */
[C---:B------:R-:W-:Y:S02]  /*b4e0*/  ISETP.GE.AND P1, PT, R0.reuse, 0x1, PT ;  /* 0x000000010000780c */ /* 0x040fe40003f26270 */
[----:B------:R-:W-:Y:S11]  /*b4f0*/  ISETP.GE.AND P0, PT, R0, 0x21, PT ;  /* 0x000000210000780c */ /* 0x000ff60003f06270 */
[----:B---3--:R-:W-:Y:S02]  /*b500*/  @P1 IADD3 R0, P2, R26, UR20, RZ ;  /* 0x000000141a001c10 */ /* 0x008fe4000ff5e0ff */
[----:B------:R-:W-:Y:S02]  /*b510*/  VOTEU.ANY UP0, P0 ;  /* 0x00000000003f7886 */ /* 0x000fe40000000100 */
[----:B----4-:R-:W-:Y:S02]  /*b520*/  @P1 IADD3.X R7, R25, UR4, RZ, P2, !PT ;  /* 0x0000000419071c10 */ /* 0x010fe400097fe4ff */
[C---:B------:R-:W-:Y:S04]  /*b530*/  @P1 LEA R6, P2, R0.reuse, c[0x0][0x1c8], 0x1 ;  /* 0x0000720000061a11 */ /* 0x040fe800078408ff */
[----:B------:R-:W-:Y:S02]  /*b540*/  @P1 LEA.HI.X R7, R0, c[0x0][0x1cc], R7, 0x1, P2 ;  /* 0x0000730000071a11 */ /* 0x000fe400010f0c07 */
[----:B------:R-:W-:Y:S03]  /*b550*/  @P1 IADD3 R0, P2, R22, UR20, RZ ;  /* 0x0000001416001c10 */ /* 0x000fe6000ff5e0ff */
[----:B------:R-:W-:Y:S01]  /*b560*/  @!PT LDS RZ, [RZ] ;  /* 0x00000000fffff984 */ /* 0x000fe20000000800 */
[----:B------:R-:W-:Y:S01]  /*b570*/  @!PT LDS RZ, [RZ] ;  /* 0x00000000fffff984 */ /* 0x000fe20000000800 */
[----:B------:R-:W-:Y:S01]  /*b580*/  @!PT LDS RZ, [RZ] ;  /* 0x00000000fffff984 */ /* 0x000fe20000000800 */
[----:B-----5:R1:W-:Y:S02]  /*b590*/  @P1 LDGSTS.E.BYPASS.LTC128B.128 [R170+0x10100], [R6.64], !P6 ;  /* 0x1010000006aa1fae */ /* 0x0203e4000f101d50 */
[----:B-1----:R-:W-:Y:S02]  /*b5a0*/  @P1 IADD3.X R7, R21, UR4, RZ, P2, !PT ;  /* 0x0000000415071c10 */ /* 0x002fe400097fe4ff */
[C---:B------:R-:W-:Y:S04]  /*b5b0*/  @P1 LEA R6, P2, R0.reuse, c[0x0][0x1c8], 0x1 ;  /* 0x0000720000061a11 */ /* 0x040fe800078408ff */
[----:B------:R-:W-:Y:S02]  /*b5c0*/  @P1 LEA.HI.X R7, R0, c[0x0][0x1cc], R7, 0x1, P2 ;  /* 0x0000730000071a11 */ /* 0x000fe400010f0c07 */
[----:B------:R-:W-:Y:S11]  /*b5d0*/  LOP3.LUT P2, RZ, R23, 0x1, RZ, 0xc0, !PT ;  /* 0x0000000117ff7812 */ /* 0x000ff6000784c0ff */
[----:B------:R-:W-:Y:S02]  /*b5e0*/  @!UPT UIADD3 URZ, URZ, URZ, URZ ;  /* 0x0000003f3f3ff290 */ /* 0x000fe4000fffe03f */
[----:B------:R1:W-:Y:S01]  /*b5f0*/  @P1 LDGSTS.E.BYPASS.LTC128B.128 [R170+0x11900], [R6.64], !P2 ;  /* 0x1190000006aa1fae */ /* 0x0003e2000d101d50 */
[----:B------:R-:W-:Y:S04]  /*b600*/  @P1 IADD3 R0, P2, R20, UR20, RZ ;  /* 0x0000001414001c10 */ /* 0x000fe8000ff5e0ff */
[----:B-1----:R-:W-:Y:S02]  /*b610*/  @P1 IADD3.X R7, R19, UR4, RZ, P2, !PT ;  /* 0x0000000413071c10 */ /* 0x002fe400097fe4ff */
[C---:B------:R-:W-:Y:S04]  /*b620*/  @P1 LEA R6, P2, R0.reuse, c[0x0][0x1c8], 0x1 ;  /* 0x0000720000061a11 */ /* 0x040fe800078408ff */
[----:B------:R-:W-:Y:S02]  /*b630*/  @P1 LEA.HI.X R7, R0, c[0x0][0x1cc], R7, 0x1, P2 ;  /* 0x0000730000071a11 */ /* 0x000fe400010f0c07 */
[----:B------:R-:W-:Y:S01]  /*b640*/  @P1 IADD3 R0, P2, R18, UR20, RZ ;  /* 0x0000001412001c10 */ /* 0x000fe2000ff5e0ff */
[----:B------:R-:W-:Y:S02]  /*b650*/  @UP0 UIADD3 UR20, UP1, UR15, UR20, URZ ;  /* 0x000000140f140290 */ /* 0x000fe4000ff3e03f */
[----:B------:R2:W-:Y:S02]  /*b660*/  @P1 LDGSTS.E.BYPASS.LTC128B.128 [R170+0x13100], [R6.64], !P5 ;  /* 0x1310000006aa1fae */ /* 0x0005e4000e901d50 */
[----:B--2---:R-:W-:Y:S01]  /*b670*/  @P1 IADD3.X R7, R17, UR4, RZ, P2, !PT ;  /* 0x0000000411071c10 */ /* 0x004fe200097fe4ff */
[----:B------:R-:W-:Y:S01]  /*b680*/  @UP0 UIADD3.X UR4, UR6, UR4, URZ, UP1, !UPT ;  /* 0x0000000406040290 */ /* 0x000fe20008ffe43f */
[C---:B------:R-:W-:Y:S04]  /*b690*/  @P1 LEA R6, P2, R0.reuse, c[0x0][0x1c8], 0x1 ;  /* 0x0000720000061a11 */ /* 0x040fe800078408ff */
[----:B------:R-:W-:Y:S02]  /*b6a0*/  @P1 LEA.HI.X R7, R0, c[0x0][0x1cc], R7, 0x1, P2 ;  /* 0x0000730000071a11 */ /* 0x000fe400010f0c07 */
[----:B------:R-:W-:Y:S03]  /*b6b0*/  LOP3.LUT P2, RZ, R23, 0x1, RZ, 0xc0, !PT ;  /* 0x0000000117ff7812 */ /* 0x000fe6000784c0ff */
[----:B------:R1:W-:Y:S01]  /*b6c0*/  @P1 LDGSTS.E.BYPASS.LTC128B.128 [R170+0x14900], [R6.64], !P4 ;  /* 0x1490000006aa1fae */ /* 0x0003e2000e101d50 */
[----:B------:R-:W-:Y:S04]  /*b6d0*/  @P0 IADD3 R0, P1, R26, UR20, RZ ;  /* 0x000000141a000c10 */ /* 0x000fe8000ff3e0ff */
[----:B-1----:R-:W-:Y:S02]  /*b6e0*/  @P0 IADD3.X R7, R25, UR4, RZ, P1, !PT ;  /* 0x0000000419070c10 */ /* 0x002fe40008ffe4ff */
[C---:B------:R-:W-:Y:S04]  /*b6f0*/  @P0 LEA R6, P1, R0.reuse, c[0x0][0x1c8], 0x1 ;  /* 0x0000720000060a11 */ /* 0x040fe800078208ff */
[----:B------:R-:W-:Y:S02]  /*b700*/  @P0 LEA.HI.X R7, R0, c[0x0][0x1cc], R7, 0x1, P1 ;  /* 0x0000730000070a11 */ /* 0x000fe400008f0c07 */
[----:B------:R-:W-:Y:S03]  /*b710*/  @P0 IADD3 R0, P1, R22, UR20, RZ ;  /* 0x0000001416000c10 */ /* 0x000fe6000ff3e0ff */
[----:B------:R1:W-:Y:S02]  /*b720*/  @P0 LDGSTS.E.BYPASS.LTC128B.128 [R170+0x11100], [R6.64], !P6 ;  /* 0x1110000006aa0fae */ /* 0x0003e4000f101d50 */
        /* <DEDUP_REMOVED lines=12> */
[----:B------:R-:W-:Y:S05]  /*b7f0*/  @P0 LEA.HI.X R7, R0, c[0x0][0x1cc], R7, 0x1, P1 ;  /* 0x0000730000070a11 */ /* 0x000fea00008f0c07 */
[----:B------:R1:W-:Y:S04]  /*b800*/  @P0 LDGSTS.E.BYPASS.LTC128B.128 [R170+0x15900], [R6.64], !P4 ;  /* 0x1590000006aa0fae */ /* 0x0003e8000e101d50 */
.L_x_363:
[----:B--234-:R-:W2:Y:S01]  /*b810*/  LDL.LU R17, [R1+0x20] ;  /* 0x0000200001117983 */ /* 0x01cea20000300800 */
[----:B------:R-:W-:Y:S01]  /*b820*/  FMNMX.FTZ R133, R175, R133, !PT ;  /* 0x00000085af857209 */ /* 0x000fe20007810000 */
[----:B------:R-:W-:Y:S02]  /*b830*/  UISETP.GT.AND UP0, UPT, UR8, UR10, UPT ;  /* 0x0000000a0800728c */ /* 0x000fe4000bf04270 */
[----:B------:R-:W0:Y:S01]  /*b840*/  LDGDEPBAR ;  /* 0x00000000000079af */ /* 0x000e220000000000 */
[----:B------:R-:W-:Y:S01]  /*b850*/  FMNMX.FTZ R133, R174, R133, !PT ;  /* 0x00000085ae857209 */ /* 0x000fe20007810000 */
[----:B------:R-:W-:Y:S02]  /*b860*/  UIADD3 UR8, UR8, -0x1, URZ ;  /* 0xffffffff08087890 */ /* 0x000fe4000fffe03f */
[----:B------:R-:W-:Y:S02]  /*b870*/  PLOP3.LUT P0, PT, PT, PT, UP0, 0x80, 0x0 ;  /* 0x000000000000781c */ /* 0x000fe40003f0f008 */
[----:B------:R-:W-:Y:S04]  /*b880*/  FMNMX.FTZ R133, R173, R133, !PT ;  /* 0x00000085ad857209 */ /* 0x000fe80007810000 */
[----:B------:R-:W-:Y:S04]  /*b890*/  FMNMX.FTZ R133, R169, R133, !PT ;  /* 0x00000085a9857209 */ /* 0x000fe80007810000 */
[----:B------:R-:W-:Y:S04]  /*b8a0*/  FMNMX.FTZ R133, R168, R133, !PT ;  /* 0x00000085a8857209 */ /* 0x000fe80007810000 */
[----:B------:R-:W-:Y:S04]  /*b8b0*/  FMNMX.FTZ R133, R134, R133, !PT ;  /* 0x0000008586857209 */ /* 0x000fe80007810000 */
[----:B------:R-:W-:Y:S04]  /*b8c0*/  FMNMX.FTZ R133, R13, R133, !PT ;  /* 0x000000850d857209 */ /* 0x000fe80007810000 */
[----:B-1----:R-:W-:Y:S04]  /*b8d0*/  FMNMX.FTZ R133, R11, R133, !PT ;  /* 0x000000850b857209 */ /* 0x002fe80007810000 */
        /* <DEDUP_REMOVED lines=12> */
[----:B------:R-:W3:Y:S01]  /*b9a0*/  LDL.LU R8, [R1+0x24] ;  /* 0x0000240001087983 */ /* 0x000ee20000300800 */
[--C-:B------:R-:W-:Y:S01]  /*b9b0*/  FFMA.FTZ R175, R175, c[0x0][0x2d0], -R2.reuse ;  /* 0x0000b400afaf7a23 */ /* 0x100fe20000010802 */
[----:B------:R-:W1:Y:S01]  /*b9c0*/  MUFU.EX2 R6, R0 ;  /* 0x0000000000067308 */ /* 0x000e620000000800 */
[--C-:B------:R-:W-:Y:S02]  /*b9d0*/  FFMA.FTZ R174, R174, c[0x0][0x2d0], -R2.reuse ;  /* 0x0000b400aeae7a23 */ /* 0x100fe40000010802 */
[--C-:B------:R-:W-:Y:S02]  /*b9e0*/  FFMA.FTZ R18, R168, c[0x0][0x2d0], -R2.reuse ;  /* 0x0000b400a8127a23 */ /* 0x100fe40000010802 */
[--C-:B------:R-:W-:Y:S02]  /*b9f0*/  FFMA.FTZ R173, R173, c[0x0][0x2d0], -R2.reuse ;  /* 0x0000b400adad7a23 */ /* 0x100fe40000010802 */
[--C-:B------:R-:W-:Y:S02]  /*ba00*/  FFMA.FTZ R169, R169, c[0x0][0x2d0], -R2.reuse ;  /* 0x0000b400a9a97a23 */ /* 0x100fe40000010802 */
[--C-:B------:R-:W-:Y:S01]  /*ba10*/  FFMA.FTZ R19, R134, c[0x0][0x2d0], -R2.reuse ;  /* 0x0000b40086137a23 */ /* 0x100fe20000010802 */
[----:B------:R-:W2:Y:S01]  /*ba20*/  MUFU.EX2 R175, R175 ;  /* 0x000000af00af7308 */ /* 0x000ea20000000800 */
[--C-:B------:R-:W-:Y:S02]  /*ba30*/  FFMA.FTZ R134, R11, c[0x0][0x2d0], -R2.reuse ;  /* 0x0000b4000b867a23 */ /* 0x100fe40000010802 */
[--C-:B------:R-:W-:Y:S02]  /*ba40*/  FFMA.FTZ R22, R13, c[0x0][0x2d0], -R2.reuse ;  /* 0x0000b4000d167a23 */ /* 0x100fe40000010802 */
[--C-:B------:R-:W-:Y:S02]  /*ba50*/  FFMA.FTZ R24, R10, c[0x0][0x2d0], -R2.reuse ;  /* 0x0000b4000a187a23 */ /* 0x100fe40000010802 */
[--C-:B------:R-:W-:Y:S02]  /*ba60*/  FFMA.FTZ R21, R5, c[0x0][0x2d0], -R2.reuse ;  /* 0x0000b40005157a23 */ /* 0x100fe40000010802 */
[----:B------:R-:W-:Y:S01]  /*ba70*/  FFMA.FTZ R7, R9, c[0x0][0x2d0], -R2 ;  /* 0x0000b40009077a23 */ /* 0x000fe20000010802 */
[----:B------:R-:W4:Y:S01]  /*ba80*/  MUFU.EX2 R168, R174 ;  /* 0x000000ae00a87308 */ /* 0x000f220000000800 */
[C---:B-1----:R-:W-:Y:S02]  /*ba90*/  FMUL.FTZ R25, R6.reuse, R137 ;  /* 0x0000008906197220 */ /* 0x042fe40000410000 */
[C---:B------:R-:W-:Y:S02]  /*baa0*/  FMUL.FTZ R9, R6.reuse, R153 ;  /* 0x0000009906097220 */ /* 0x040fe40000410000 */
[C---:B------:R-:W-:Y:S01]  /*bab0*/  FMUL.FTZ R13, R6.reuse, R149 ;  /* 0x00000095060d7220 */ /* 0x040fe20000410000 */
[----:B------:R-:W-:Y:S04]  /*bac0*/  MOV R149, R19 ;  /* 0x0000001300957202 */ /* 0x000fe80000000f00 */
[----:B------:R-:W1:Y:S01]  /*bad0*/  MUFU.EX2 R170, R173 ;  /* 0x000000ad00aa7308 */ /* 0x000e620000000800 */
[C---:B------:R-:W-:Y:S02]  /*bae0*/  FMUL.FTZ R28, R6.reuse, R28 ;  /* 0x0000001c061c7220 */ /* 0x040fe40000410000 */
[C---:B------:R-:W-:Y:S02]  /*baf0*/  FMUL.FTZ R29, R6.reuse, R29 ;  /* 0x0000001d061d7220 */ /* 0x040fe40000410000 */
[C---:B------:R-:W-:Y:S02]  /*bb00*/  FMUL.FTZ R32, R6.reuse, R32 ;  /* 0x0000002006207220 */ /* 0x040fe40000410000 */
[C---:B------:R-:W-:Y:S02]  /*bb10*/  FMUL.FTZ R33, R6.reuse, R33 ;  /* 0x0000002106217220 */ /* 0x040fe40000410000 */
[C---:B------:R-:W-:Y:S01]  /*bb20*/  FMUL.FTZ R36, R6.reuse, R36 ;  /* 0x0000002406247220 */ /* 0x040fe20000410000 */
[----:B------:R-:W5:Y:S01]  /*bb30*/  MUFU.EX2 R169, R169 ;  /* 0x000000a900a97308 */ /* 0x000f620000000800 */
        /* <DEDUP_REMOVED lines=48> */
[C---:B--2---:R-:W-:Y:S02]  /*be40*/  FFMA.FTZ R0, R6.reuse, R17, R175 ;  /* 0x0000001106007223 */ /* 0x044fe400000100af */
[----:B------:R-:W-:Y:S01]  /*be50*/  FMUL.FTZ R17, R6, R145 ;  /* 0x0000009106117220 */ /* 0x000fe20000410000 */
[----:B------:R-:W-:Y:S01]  /*be60*/  MOV R145, R24 ;  /* 0x0000001800917202 */ /* 0x000fe20000000f00 */
[C---:B----4-:R-:W-:Y:S01]  /*be70*/  FADD.FTZ R0, R168.reuse, R0 ;  /* 0x00000000a8007221 */ /* 0x050fe20000010000 */
[----:B------:R-:W-:Y:S01]  /*be80*/  F2FP.PACK_AB R168, R168, R175 ;  /* 0x000000afa8a8723e */ /* 0x000fe200000000ff */
[----:B------:R-:W-:Y:S02]  /*be90*/  FMUL.FTZ R24, R6, R136 ;  /* 0x0000008806187220 */ /* 0x000fe40000410000 */
[----:B-1----:R-:W-:Y:S01]  /*bea0*/  FADD.FTZ R0, R170, R0 ;  /* 0x00000000aa007221 */ /* 0x002fe20000010000 */
[C---:B-----5:R-:W-:Y:S03]  /*beb0*/  F2FP.PACK_AB R170, R169.reuse, R170 ;  /* 0x000000aaa9aa723e */ /* 0x060fe600000000ff */
[----:B------:R-:W-:Y:S01]  /*bec0*/  FADD.FTZ R11, R169, R0 ;  /* 0x00000000a90b7221 */ /* 0x000fe20000010000 */
        /* <DEDUP_REMOVED lines=16> */
[C---:B------:R-:W-:Y:S01]  /*bfd0*/  FADD.FTZ R0, -R2.reuse, R132 ;  /* 0x0000008402007221 */ /* 0x040fe20000010100 */
[----:B------:R-:W-:Y:S01]  /*bfe0*/  MOV R132, R21 ;  /* 0x0000001500847202 */ /* 0x000fe20000000f00 */
[----:B------:R-:W-:Y:S02]  /*bff0*/  FMUL.FTZ R5, R2, c[0x0][0x2d0] ;  /* 0x0000b40002057a20 */ /* 0x000fe40000410000 */
[----:B------:R-:W-:Y:S01]  /*c000*/  FMUL.FTZ R0, R0, c[0x0][0x2d0] ;  /* 0x0000b40000007a20 */ /* 0x000fe20000410000 */
[----:B------:R-:W-:Y:S01]  /*c010*/  MOV R153, R132 ;  /* 0x0000008400997202 */ /* 0x000fe20000000f00 */
[--C-:B------:R-:W-:Y:S01]  /*c020*/  FFMA.FTZ R178, R178, c[0x0][0x2d0], -R5.reuse ;  /* 0x0000b400b2b27a23 */ /* 0x100fe20000010805 */
[----:B------:R-:W-:Y:S01]  /*c030*/  MOV R132, R18 ;  /* 0x0000001200847202 */ /* 0x000fe20000000f00 */
[--C-:B------:R-:W-:Y:S02]  /*c040*/  FFMA.FTZ R27, R14, c[0x0][0x2d0], -R5.reuse ;  /* 0x0000b4000e1b7a23 */ /* 0x100fe40000010805 */
[----:B------:R-:W1:Y:S01]  /*c050*/  MUFU.EX2 R0, R0 ;  /* 0x0000000000007308 */ /* 0x000e620000000800 */
[--C-:B------:R-:W-:Y:S02]  /*c060*/  FFMA.FTZ R26, R12, c[0x0][0x2d0], -R5.reuse ;  /* 0x0000b4000c1a7a23 */ /* 0x100fe40000010805 */
[--C-:B------:R-:W-:Y:S02]  /*c070*/  FFMA.FTZ R174, R16, c[0x0][0x2d0], -R5.reuse ;  /* 0x0000b40010ae7a23 */ /* 0x100fe40000010805 */
[--C-:B------:R-:W-:Y:S02]  /*c080*/  FFMA.FTZ R23, R4, c[0x0][0x2d0], -R5.reuse ;  /* 0x0000b40004177a23 */ /* 0x100fe40000010805 */
[--C-:B------:R-:W-:Y:S02]  /*c090*/  FFMA.FTZ R179, R179, c[0x0][0x2d0], -R5.reuse ;  /* 0x0000b400b3b37a23 */ /* 0x100fe40000010805 */
[--C-:B------:R-:W-:Y:S01]  /*c0a0*/  FFMA.FTZ R177, R177, c[0x0][0x2d0], -R5.reuse ;  /* 0x0000b400b1b17a23 */ /* 0x100fe20000010805 */
[----:B------:R-:W3:Y:S01]  /*c0b0*/  MUFU.EX2 R178, R178 ;  /* 0x000000b200b27308 */ /* 0x000ee20000000800 */
[--C-:B------:R-:W-:Y:S02]  /*c0c0*/  FFMA.FTZ R176, R176, c[0x0][0x2d0], -R5.reuse ;  /* 0x0000b400b0b07a23 */ /* 0x100fe40000010805 */
[--C-:B------:R-:W-:Y:S02]  /*c0d0*/  FFMA.FTZ R173, R172, c[0x0][0x2d0], -R5.reuse ;  /* 0x0000b400acad7a23 */ /* 0x100fe40000010805 */
[--C-:B------:R-:W-:Y:S01]  /*c0e0*/  FFMA.FTZ R172, R171, c[0x0][0x2d0], -R5.reuse ;  /* 0x0000b400abac7a23 */ /* 0x100fe20000010805 */
[----:B------:R-:W-:Y:S01]  /*c0f0*/  MOV R171, R20 ;  /* 0x0000001400ab7202 */ /* 0x000fe20000000f00 */
[--C-:B------:R-:W-:Y:S01]  /*c100*/  FFMA.FTZ R175, R15, c[0x0][0x2d0], -R5.reuse ;  /* 0x0000b4000faf7a23 */ /* 0x100fe20000010805 */
[----:B------:R-:W-:Y:S01]  /*c110*/  MOV R15, R7 ;  /* 0x00000007000f7202 */ /* 0x000fe20000000f00 */
[----:B------:R-:W-:Y:S01]  /*c120*/  FFMA.FTZ R10, R3, c[0x0][0x2d0], -R5 ;  /* 0x0000b400030a7a23 */ /* 0x000fe20000010805 */
[----:B------:R-:W2:Y:S01]  /*c130*/  MUFU.EX2 R169, R179 ;  /* 0x000000b300a97308 */ /* 0x000ea20000000800 */
[C---:B------:R-:W-:Y:S01]  /*c140*/  FMUL.FTZ R5, R6.reuse, R157 ;  /* 0x0000009d06057220 */ /* 0x040fe20000410000 */
[----:B------:R-:W-:Y:S01]  /*c150*/  MOV R157, R26 ;  /* 0x0000001a009d7202 */ /* 0x000fe20000000f00 */
[----:B------:R-:W-:Y:S02]  /*c160*/  FMUL.FTZ R20, R6, R140 ;  /* 0x0000008c06147220 */ /* 0x000fe40000410000 */
[----:B-1----:R-:W-:Y:S02]  /*c170*/  FMUL.FTZ R26, R0, R138 ;  /* 0x0000008a001a7220 */ /* 0x002fe40000410000 */
[C---:B------:R-:W-:Y:S02]  /*c180*/  FMUL.FTZ R21, R6.reuse, R141 ;  /* 0x0000008d06157220 */ /* 0x040fe40000410000 */
[C---:B------:R-:W-:Y:S01]  /*c190*/  FMUL.FTZ R4, R6.reuse, R156 ;  /* 0x0000009c06047220 */ /* 0x040fe20000410000 */
[----:B------:R-:W-:Y:S01]  /*c1a0*/  MOV R156, R23 ;  /* 0x00000017009c7202 */ /* 0x000fe20000000f00 */
[C---:B------:R-:W-:Y:S01]  /*c1b0*/  FMUL.FTZ R12, R6.reuse, R148 ;  /* 0x00000094060c7220 */ /* 0x040fe20000410000 */
[----:B------:R-:W-:Y:S01]  /*c1c0*/  MUFU.EX2 R132, R132 ;  /* 0x0000008400847308 */ /* 0x000fe20000000800 */
[----:B------:R-:W-:Y:S02]  /*c1d0*/  FMUL.FTZ R16, R6, R144 ;  /* 0x0000009006107220 */ /* 0x000fe40000410000 */
[----:B---3--:R-:W-:Y:S02]  /*c1e0*/  FFMA.FTZ R3, R0, R8, R178 ;  /* 0x0000000800037223 */ /* 0x008fe400000100b2 */
[----:B------:R-:W-:Y:S01]  /*c1f0*/  FMUL.FTZ R8, R6, R152 ;  /* 0x0000009806087220 */ /* 0x000fe20000410000 */
[----:B------:R-:W-:Y:S01]  /*c200*/  MOV R152, R27 ;  /* 0x0000001b00987202 */ /* 0x000fe20000000f00 */
[C---:B------:R-:W-:Y:S02]  /*c210*/  FMUL.FTZ R27, R0.reuse, R139 ;  /* 0x0000008b001b7220 */ /* 0x040fe40000410000 */
[----:B------:R-:W1:Y:S01]  /*c220*/  LDSM.16.MT88.4 R136, [R236+0x100] ;  /* 0x00010000ec88783b */ /* 0x000e620000004200 */
[C---:B------:R-:W-:Y:S01]  /*c230*/  FMUL.FTZ R6, R0.reuse, R158 ;  /* 0x0000009e00067220 */ /* 0x040fe20000410000 */
[----:B------:R-:W-:Y:S01]  /*c240*/  MOV R158, R171 ;  /* 0x000000ab009e7202 */ /* 0x000fe20000000f00 */
[C---:B------:R-:W-:Y:S01]  /*c250*/  FMUL.FTZ R14, R0.reuse, R150 ;  /* 0x00000096000e7220 */ /* 0x040fe20000410000 */
[----:B------:R-:W3:Y:S01]  /*c260*/  MUFU.EX2 R171, R177 ;  /* 0x000000b100ab7308 */ /* 0x000ee20000000800 */
[C---:B--2---:R-:W-:Y:S01]  /*c270*/  FADD.FTZ R3, R169.reuse, R3 ;  /* 0x00000003a9037221 */ /* 0x044fe20000010000 */
[----:B------:R-:W-:Y:S01]  /*c280*/  F2FP.PACK_AB R169, R169, R178 ;  /* 0x000000b2a9a9723e */ /* 0x000fe200000000ff */
[C---:B------:R-:W-:Y:S01]  /*c290*/  FMUL.FTZ R7, R0.reuse, R159 ;  /* 0x0000009f00077220 */ /* 0x040fe20000410000 */
[----:B------:R-:W-:Y:S01]  /*c2a0*/  MOV R179, R10 ;  /* 0x0000000a00b37202 */ /* 0x000fe20000000f00 */
[C---:B------:R-:W-:Y:S01]  /*c2b0*/  FMUL.FTZ R10, R0.reuse, R154 ;  /* 0x0000009a000a7220 */ /* 0x040fe20000410000 */
[----:B------:R-:W-:Y:S01]  /*c2c0*/  MOV R154, R11 ;  /* 0x0000000b009a7202 */ /* 0x000fe20000000f00 */
[C---:B------:R-:W-:Y:S01]  /*c2d0*/  FMUL.FTZ R11, R0.reuse, R155 ;  /* 0x0000009b000b7220 */ /* 0x040fe20000410000 */
[----:B------:R-:W-:Y:S01]  /*c2e0*/  MOV R159, R15 ;  /* 0x0000000f009f7202 */ /* 0x000fe20000000f00 */
[C---:B------:R-:W-:Y:S01]  /*c2f0*/  FMUL.FTZ R15, R0.reuse, R151 ;  /* 0x00000097000f7220 */ /* 0x040fe20000410000 */
[----:B------:R-:W2:Y:S01]  /*c300*/  MUFU.EX2 R150, R176 ;  /* 0x000000b000967308 */ /* 0x000ea20000000800 */
[C---:B------:R-:W-:Y:S01]  /*c310*/  FMUL.FTZ R18, R0.reuse, R146 ;  /* 0x0000009200127220 */ /* 0x040fe20000410000 */
[----:B------:R-:W-:Y:S01]  /*c320*/  MOV R178, R22 ;  /* 0x0000001600b27202 */ /* 0x000fe20000000f00 */
[C---:B------:R-:W-:Y:S02]  /*c330*/  FMUL.FTZ R19, R0.reuse, R147 ;  /* 0x0000009300137220 */ /* 0x040fe40000410000 */
[C---:B------:R-:W-:Y:S02]  /*c340*/  FMUL.FTZ R22, R0.reuse, R142 ;  /* 0x0000008e00167220 */ /* 0x040fe40000410000 */
[C---:B------:R-:W-:Y:S02]  /*c350*/  FMUL.FTZ R23, R0.reuse, R143 ;  /* 0x0000008f00177220 */ /* 0x040fe40000410000 */
[C---:B------:R-:W-:Y:S01]  /*c360*/  FMUL.FTZ R30, R0.reuse, R30 ;  /* 0x0000001e001e7220 */ /* 0x040fe20000410000 */
[----:B------:R-:W-:Y:S01]  /*c370*/  LDSM.16.MT88.4 R140, [R236+0x900] ;  /* 0x00090000ec8c783b */ /* 0x000fe20000004200 */
[C---:B------:R-:W-:Y:S01]  /*c380*/  FMUL.FTZ R31, R0.reuse, R31 ;  /* 0x0000001f001f7220 */ /* 0x040fe20000410000 */
[----:B------:R-:W-:Y:S01]  /*c390*/  MUFU.EX2 R144, R178 ;  /* 0x000000b200907308 */ /* 0x000fe20000000800 */
[C---:B------:R-:W-:Y:S02]  /*c3a0*/  FMUL.FTZ R34, R0.reuse, R34 ;  /* 0x0000002200227220 */ /* 0x040fe40000410000 */
[----:B---3--:R-:W-:Y:S02]  /*c3b0*/  FADD.FTZ R148, R171, R3 ;  /* 0x00000003ab947221 */ /* 0x008fe40000010000 */
[C---:B------:R-:W-:Y:S02]  /*c3c0*/  FMUL.FTZ R35, R0.reuse, R35 ;  /* 0x0000002300237220 */ /* 0x040fe40000410000 */
[C---:B------:R-:W-:Y:S02]  /*c3d0*/  FMUL.FTZ R38, R0.reuse, R38 ;  /* 0x0000002600267220 */ /* 0x040fe40000410000 */
[C---:B------:R-:W-:Y:S01]  /*c3e0*/  FMUL.FTZ R39, R0.reuse, R39 ;  /* 0x0000002700277220 */ /* 0x040fe20000410000 */
[----:B------:R-:W3:Y:S01]  /*c3f0*/  MUFU.EX2 R3, R149 ;  /* 0x0000009500037308 */ /* 0x000ee20000000800 */
[----:B------:R-:W-:Y:S01]  /*c400*/  FMUL.FTZ R42, R0, R42 ;  /* 0x0000002a002a7220 */ /* 0x000fe20000410000 */
[----:B--2---:R-:W-:Y:S01]  /*c410*/  F2FP.PACK_AB R171, R150, R171 ;  /* 0x000000ab96ab723e */ /* 0x004fe200000000ff */
[C---:B------:R-:W-:Y:S02]  /*c420*/  FMUL.FTZ R43, R0.reuse, R43 ;  /* 0x0000002b002b7220 */ /* 0x040fe40000410000 */
[C---:B------:R-:W-:Y:S02]  /*c430*/  FMUL.FTZ R46, R0.reuse, R46 ;  /* 0x0000002e002e7220 */ /* 0x040fe40000410000 */
[C---:B------:R-:W-:Y:S02]  /*c440*/  FMUL.FTZ R47, R0.reuse, R47 ;  /* 0x0000002f002f7220 */ /* 0x040fe40000410000 */
[C---:B-1----:R-:W-:Y:S01]  /*c450*/  HMMA.16816.F32 R4, R168.reuse, R136, R4 ;  /* 0x00000088a804723c */ /* 0x042fe20000001804 */
[----:B------:R-:W-:Y:S04]  /*c460*/  MUFU.EX2 R149, R173 ;  /* 0x000000ad00957308 */ /* 0x000fe80000000800 */
[C---:B------:R-:W-:Y:S02]  /*c470*/  FMUL.FTZ R50, R0.reuse, R50 ;  /* 0x0000003200327220 */ /* 0x040fe40000410000 */
[C---:B------:R-:W-:Y:S01]  /*c480*/  FMUL.FTZ R51, R0.reuse, R51 ;  /* 0x0000003300337220 */ /* 0x040fe20000410000 */
[C---:B------:R-:W-:Y:S01]  /*c490*/  HMMA.16816.F32 R8, R168.reuse, R138, R8 ;  /* 0x0000008aa808723c */ /* 0x040fe20000001808 */
[----:B------:R-:W1:Y:S02]  /*c4a0*/  LDSM.16.MT88.4 R136, [R237+0x100] ;  /* 0x00010000ed88783b */ /* 0x000e640000004200 */
[----:B------:R-:W2:Y:S01]  /*c4b0*/  MUFU.EX2 R178, R172 ;  /* 0x000000ac00b27308 */ /* 0x000ea20000000800 */
[C---:B------:R-:W-:Y:S02]  /*c4c0*/  FMUL.FTZ R54, R0.reuse, R54 ;  /* 0x0000003600367220 */ /* 0x040fe40000410000 */
[C---:B------:R-:W-:Y:S02]  /*c4d0*/  FMUL.FTZ R55, R0.reuse, R55 ;  /* 0x0000003700377220 */ /* 0x040fe40000410000 */
[C---:B------:R-:W-:Y:S04]  /*c4e0*/  FMUL.FTZ R58, R0.reuse, R58 ;  /* 0x0000003a003a7220 */ /* 0x040fe80000410000 */
        /* <DEDUP_REMOVED lines=13> */
[----:B------:R-:W4:Y:S01]  /*c5c0*/  MUFU.EX2 R176, R175 ;  /* 0x000000af00b07308 */ /* 0x000f220000000800 */
[C---:B------:R-:W-:Y:S02]  /*c5d0*/  FMUL.FTZ R82, R0.reuse, R82 ;  /* 0x0000005200527220 */ /* 0x040fe40000410000 */
[C---:B------:R-:W-:Y:S02]  /*c5e0*/  FMUL.FTZ R83, R0.reuse, R83 ;  /* 0x0000005300537220 */ /* 0x040fe40000410000 */
[C---:B------:R-:W-:Y:S02]  /*c5f0*/  FMUL.FTZ R86, R0.reuse, R86 ;  /* 0x0000005600567220 */ /* 0x040fe40000410000 */
[C---:B------:R-:W-:Y:S01]  /*c600*/  FMUL.FTZ R87, R0.reuse, R87 ;  /* 0x0000005700577220 */ /* 0x040fe20000410000 */
[C---:B-1----:R-:W-:Y:S02]  /*c610*/  HMMA.16816.F32 R12, R168.reuse, R136, R12 ;  /* 0x00000088a80c723c */ /* 0x042fe4000000180c */
[----:B------:R-:W1:Y:S01]  /*c620*/  MUFU.EX2 R175, R157 ;  /* 0x0000009d00af7308 */ /* 0x000e620000000800 */
[C---:B------:R-:W-:Y:S02]  /*c630*/  FMUL.FTZ R90, R0.reuse, R90 ;  /* 0x0000005a005a7220 */ /* 0x040fe40000410000 */
[C---:B------:R-:W-:Y:S02]  /*c640*/  FMUL.FTZ R91, R0.reuse, R91 ;  /* 0x0000005b005b7220 */ /* 0x040fe40000410000 */
[C---:B------:R-:W-:Y:S01]  /*c650*/  FMUL.FTZ R94, R0.reuse, R94 ;  /* 0x0000005e005e7220 */ /* 0x040fe20000410000 */
[C---:B------:R-:W-:Y:S01]  /*c660*/  HMMA.16816.F32 R16, R168.reuse, R138, R16 ;  /* 0x0000008aa810723c */ /* 0x040fe20000001810 */
[----:B------:R-:W5:Y:S03]  /*c670*/  LDSM.16.MT88.4 R136, [R240+0x100] ;  /* 0x00010000f088783b */ /* 0x000f660000004200 */
[C---:B------:R-:W-:Y:S01]  /*c680*/  FMUL.FTZ R95, R0.reuse, R95 ;  /* 0x0000005f005f7220 */ /* 0x040fe20000410000 */
[----:B------:R-:W-:Y:S01]  /*c690*/  MUFU.EX2 R172, R156 ;  /* 0x0000009c00ac7308 */ /* 0x000fe20000000800 */
[C---:B------:R-:W-:Y:S02]  /*c6a0*/  FMUL.FTZ R98, R0.reuse, R98 ;  /* 0x0000006200627220 */ /* 0x040fe40000410000 */
[C---:B------:R-:W-:Y:S04]  /*c6b0*/  FMUL.FTZ R99, R0.reuse, R99 ;  /* 0x0000006300637220 */ /* 0x040fe80000410000 */
[C---:B------:R-:W-:Y:S02]  /*c6c0*/  FMUL.FTZ R102, R0.reuse, R102 ;  /* 0x0000006600667220 */ /* 0x040fe40000410000 */
[C---:B------:R-:W-:Y:S01]  /*c6d0*/  FMUL.FTZ R103, R0.reuse, R103 ;  /* 0x0000006700677220 */ /* 0x040fe20000410000 */
[----:B------:R-:W1:Y:S01]  /*c6e0*/  MUFU.EX2 R173, R179 ;  /* 0x000000b300ad7308 */ /* 0x000e620000000800 */
        /* <DEDUP_REMOVED lines=12> */
[C---:B------:R-:W-:Y:S01]  /*c7b0*/  FMUL.FTZ R130, R0.reuse, R130 ;  /* 0x0000008200827220 */ /* 0x040fe20000410000 */
[C---:B-----5:R-:W-:Y:S03]  /*c7c0*/  HMMA.16816.F32 R20, R168.reuse, R136, R20 ;  /* 0x00000088a814723c */ /* 0x060fe60000001814 */
[----:B------:R-:W-:Y:S02]  /*c7d0*/  FMUL.FTZ R131, R0, R131 ;  /* 0x0000008300837220 */ /* 0x000fe40000410000 */
[----:B------:R-:W-:Y:S01]  /*c7e0*/  FADD.FTZ R0, R132, R154 ;  /* 0x0000009a84007221 */ /* 0x000fe20000010000 */
[----:B------:R-:W-:Y:S02]  /*c7f0*/  MOV R154, R145 ;  /* 0x00000091009a7202 */ /* 0x000fe40000000f00 */
[C---:B------:R-:W-:Y:S01]  /*c800*/  HMMA.16816.F32 R24, R168.reuse, R138, R24 ;  /* 0x0000008aa818723c */ /* 0x040fe20000001818 */
[----:B------:R-:W5:Y:S03]  /*c810*/  LDSM.16.MT88.4 R136, [R239+0x100] ;  /* 0x00010000ef88783b */ /* 0x000f660000004200 */
[C---:B---3--:R-:W-:Y:S04]  /*c820*/  FADD.FTZ R0, R3.reuse, R0 ;  /* 0x0000000003007221 */ /* 0x048fe80000010000 */
[----:B------:R-:W-:Y:S04]  /*c830*/  FADD.FTZ R0, R144, R0 ;  /* 0x0000000090007221 */ /* 0x000fe80000010000 */
[----:B------:R-:W-:Y:S01]  /*c840*/  FADD.FTZ R0, R134, R0 ;  /* 0x0000000086007221 */ /* 0x000fe20000010000 */
[C---:B-----5:R-:W-:Y:S08]  /*c850*/  HMMA.16816.F32 R28, R168.reuse, R136, R28 ;  /* 0x00000088a81c723c */ /* 0x060ff0000000181c */
[C---:B------:R-:W-:Y:S01]  /*c860*/  HMMA.16816.F32 R32, R168.reuse, R138, R32 ;  /* 0x0000008aa820723c */ /* 0x040fe20000001820 */
[----:B------:R-:W3:Y:S07]  /*c870*/  LDSM.16.MT88.4 R136, [R236+0x1900] ;  /* 0x00190000ec88783b */ /* 0x000eee0000004200 */
[C---:B---3--:R-:W-:Y:S08]  /*c880*/  HMMA.16816.F32 R36, R168.reuse, R136, R36 ;  /* 0x00000088a824723c */ /* 0x048ff00000001824 */
        /* <DEDUP_REMOVED lines=32> */
[C---:B---3--:R-:W-:Y:S07]  /*ca90*/  HMMA.16816.F32 R124, R168.reuse, R136, R124 ;  /* 0x00000088a87c723c */ /* 0x048fee000000187c */
[----:B------:R-:W-:Y:S01]  /*caa0*/  F2FP.PACK_AB R136, R3, R132 ;  /* 0x000000840388723e */ /* 0x000fe200000000ff */
[----:B------:R-:W-:Y:S01]  /*cab0*/  HMMA.16816.F32 R128, R168, R138, R128 ;  /* 0x0000008aa880723c */ /* 0x000fe20000001880 */
[----:B------:R-:W3:Y:S03]  /*cac0*/  MUFU.EX2 R132, R154 ;  /* 0x0000009a00847308 */ /* 0x000ee60000000800 */
[----:B--2---:R-:W-:Y:S01]  /*cad0*/  F2FP.PACK_AB R137, R178, R149 ;  /* 0x00000095b289723e */ /* 0x004fe200000000ff */
[----:B------:R-:W-:Y:S02]  /*cae0*/  FADD.FTZ R3, R150, R148 ;  /* 0x0000009496037221 */ /* 0x000fe40000010000 */
[----:B------:R-:W-:Y:S02]  /*caf0*/  F2FP.PACK_AB R138, R134, R144 ;  /* 0x00000090868a723e */ /* 0x000fe400000000ff */
[----:B------:R-:W2:Y:S02]  /*cb00*/  LDSM.16.MT88.4 R144, [R237+0x900] ;  /* 0x00090000ed90783b */ /* 0x000ea40000004200 */
[----:B------:R5:W-:Y:S01]  /*cb10*/  MUFU.EX2 R170, R153 ;  /* 0x0000009900aa7308 */ /* 0x000be20000000800 */
[----:B----4-:R-:W-:Y:S02]  /*cb20*/  F2FP.PACK_AB R139, R176, R177 ;  /* 0x000000b1b08b723e */ /* 0x010fe400000000ff */
[----:B-1----:R-:W-:Y:S02]  /*cb30*/  F2FP.PACK_AB R169, R175, R174 ;  /* 0x000000aeafa9723e */ /* 0x002fe400000000ff */
[----:B------:R-:W-:Y:S03]  /*cb40*/  F2FP.PACK_AB R171, R173, R172 ;  /* 0x000000acadab723e */ /* 0x000fe600000000ff */
[C---:B------:R-:W-:Y:S02]  /*cb50*/  HMMA.16816.F32 R4, R136.reuse, R140, R4 ;  /* 0x0000008c8804723c */ /* 0x040fe40000001804 */
[----:B------:R-:W1:Y:S03]  /*cb60*/  MUFU.EX2 R168, R159 ;  /* 0x0000009f00a87308 */ /* 0x000e660000000800 */
[----:B---3--:R-:W-:Y:S03]  /*cb70*/  FADD.FTZ R0, R132, R0 ;  /* 0x0000000084007221 */ /* 0x008fe60000010000 */
[C---:B------:R-:W-:Y:S01]  /*cb80*/  HMMA.16816.F32 R8, R136.reuse, R142, R8 ;  /* 0x0000008e8808723c */ /* 0x040fe20000001808 */
[----:B------:R-:W3:Y:S03]  /*cb90*/  LDSM.16.MT88.4 R140, [R240+0x900] ;  /* 0x00090000f08c783b */ /* 0x000ee60000004200 */
[----:B------:R-:W4:Y:S05]  /*cba0*/  MUFU.EX2 R134, R158 ;  /* 0x0000009e00867308 */ /* 0x000f2a0000000800 */
[----:B-----5:R-:W-:Y:S03]  /*cbb0*/  LDSM.16.MT88.4 R152, [R236+0x1100] ;  /* 0x00110000ec98783b */ /* 0x020fe60000004200 */
[C---:B-1----:R-:W-:Y:S01]  /*cbc0*/  FADD.FTZ R0, R168.reuse, R0 ;  /* 0x00000000a8007221 */ /* 0x042fe20000010000 */
[----:B------:R-:W-:Y:S01]  /*cbd0*/  F2FP.PACK_AB R168, R168, R132 ;  /* 0x00000084a8a8723e */ /* 0x000fe200000000ff */
[C---:B--2---:R-:W-:Y:S03]  /*cbe0*/  HMMA.16816.F32 R12, R136.reuse, R144, R12 ;  /* 0x00000090880c723c */ /* 0x044fe6000000180c */
[----:B----4-:R-:W-:Y:S05]  /*cbf0*/  FADD.FTZ R0, R134, R0 ;  /* 0x0000000086007221 */ /* 0x010fea0000010000 */
[C---:B------:R-:W-:Y:S01]  /*cc00*/  HMMA.16816.F32 R16, R136.reuse, R146, R16 ;  /* 0x000000928810723c */ /* 0x040fe20000001810 */
[----:B------:R-:W1:Y:S03]  /*cc10*/  LDSM.16.MT88.4 R144, [R239+0x900] ;  /* 0x00090000ef90783b */ /* 0x000e660000004200 */
[C---:B------:R-:W-:Y:S01]  /*cc20*/  FADD.FTZ R132, R170.reuse, R0 ;  /* 0x00000000aa847221 */ /* 0x040fe20000010000 */
[----:B------:R-:W-:Y:S01]  /*cc30*/  F2FP.PACK_AB R170, R170, R134 ;  /* 0x00000086aaaa723e */ /* 0x000fe200000000ff */
[----:B------:R-:W-:Y:S03]  /*cc40*/  FADD.FTZ R0, R149, R3 ;  /* 0x0000000395007221 */ /* 0x000fe60000010000 */
[----:B------:R2:W-:Y:S01]  /*cc50*/  STL [R1+0x20], R132 ;  /* 0x0000208401007387 */ /* 0x0005e20000100800 */
[C---:B---3--:R-:W-:Y:S03]  /*cc60*/  HMMA.16816.F32 R20, R136.reuse, R140, R20 ;  /* 0x0000008c8814723c */ /* 0x048fe60000001814 */
[----:B------:R-:W-:Y:S04]  /*cc70*/  FADD.FTZ R0, R178, R0 ;  /* 0x00000000b2007221 */ /* 0x000fe80000010000 */
[----:B------:R-:W-:Y:S01]  /*cc80*/  FADD.FTZ R0, R177, R0 ;  /* 0x00000000b1007221 */ /* 0x000fe20000010000 */
[C---:B------:R-:W-:Y:S01]  /*cc90*/  HMMA.16816.F32 R24, R136.reuse, R142, R24 ;  /* 0x0000008e8818723c */ /* 0x040fe20000001818 */
[----:B------:R-:W3:Y:S03]  /*cca0*/  LDSM.16.MT88.4 R140, [R236+0x2100] ;  /* 0x00210000ec8c783b */ /* 0x000ee60000004200 */
[----:B------:R-:W-:Y:S04]  /*ccb0*/  FADD.FTZ R0, R176, R0 ;  /* 0x00000000b0007221 */ /* 0x000fe80000010000 */
[----:B------:R-:W-:Y:S04]  /*ccc0*/  FADD.FTZ R0, R174, R0 ;  /* 0x00000000ae007221 */ /* 0x000fe80000010000 */
[----:B------:R-:W-:Y:S01]  /*ccd0*/  FADD.FTZ R0, R175, R0 ;  /* 0x00000000af007221 */ /* 0x000fe20000010000 */
[----:B--2---:R-:W-:Y:S03]  /*cce0*/  MOV R132, R2 ;  /* 0x0000000200847202 */ /* 0x004fe60000000f00 */
[----:B------:R-:W-:Y:S04]  /*ccf0*/  FADD.FTZ R0, R172, R0 ;  /* 0x00000000ac007221 */ /* 0x000fe80000010000 */
[----:B------:R-:W-:Y:S01]  /*cd00*/  FADD.FTZ R0, R173, R0 ;  /* 0x00000000ad007221 */ /* 0x000fe20000010000 */
[C---:B-1----:R-:W-:Y:S04]  /*cd10*/  HMMA.16816.F32 R28, R136.reuse, R144, R28 ;  /* 0x00000090881c723c */ /* 0x042fe8000000181c */
[----:B------:R-:W-:Y:S04]  /*cd20*/  STL [R1+0x24], R0 ;  /* 0x0000240001007387 */ /* 0x000fe80000100800 */
[C---:B------:R-:W-:Y:S01]  /*cd30*/  HMMA.16816.F32 R32, R136.reuse, R146, R32 ;  /* 0x000000928820723c */ /* 0x040fe20000001820 */
[----:B------:R-:W1:Y:S07]  /*cd40*/  LDSM.16.MT88.4 R144, [R237+0x2100] ;  /* 0x00210000ed90783b */ /* 0x000e6e0000004200 */
[C---:B---3--:R-:W-:Y:S08]  /*cd50*/  HMMA.16816.F32 R36, R136.reuse, R140, R36 ;  /* 0x0000008c8824723c */ /* 0x048ff00000001824 */
        /* <DEDUP_REMOVED lines=30> */
[C---:B------:R-:W-:Y:S08]  /*cf40*/  HMMA.16816.F32 R120, R136.reuse, R142, R120 ;  /* 0x0000008e8878723c */ /* 0x040ff00000001878 */
[C---:B-1----:R-:W-:Y:S08]  /*cf50*/  HMMA.16816.F32 R124, R136.reuse, R144, R124 ;  /* 0x00000090887c723c */ /* 0x042ff0000000187c */
        /* <DEDUP_REMOVED lines=49> */
.L_x_361:
[----:B------:R-:W-:-:S06]  /*d270*/  UISETP.GE.AND UP0, UPT, UR8, UR9, UPT ;  /* 0x000000090800728c */ /* 0x000fcc000bf06270 */
[----:B------:R-:W-:-:S13]  /*d280*/  PLOP3.LUT P0, PT, PT, PT, UP0, 0x40, 0x0 ;  /* 0x000000000000781c */ /* 0x000fda0003f0e808 */
[----:B------:R-:W-:Y:S05]  /*d290*/  @P0 BRA `(.L_x_365) ;  /* 0x00003f6000000947 */ /* 0x000fea0003800000 */
[----:B------:R-:W2:Y:S01]  /*d2a0*/  LDL.64 R8, [R1+0x48] ;  /* 0x0000480001087983 */ /* 0x000ea20000100a00 */
[----:B------:R-:W-:-:S03]  /*d2b0*/  ULDC.64 UR4, c[0x0][0x208] ;  /* 0x0000820000047ab9 */ /* 0x000fc60000000a00 */
[----:B------:R-:W3:Y:S04]  /*d2c0*/  LDL.64 R2, [R1+0x40] ;  /* 0x0000400001027983 */ /* 0x000ee80000100a00 */
[----:B------:R-:W4:Y:S04]  /*d2d0*/  LDL.64 R6, [R1+0x38] ;  /* 0x0000380001067983 */ /* 0x000f280000100a00 */
[----:B-1----:R-:W4:Y:S01]  /*d2e0*/  LDL.64 R4, [R1+0x30] ;  /* 0x0000300001047983 */ /* 0x002f220000100a00 */
[----:B------:R-:W-:Y:S01]  /*d2f0*/  UIMAD.WIDE.U32 UR18, UR4, 0x30, URZ ;  /* 0x00000030041278a5 */ /* 0x000fe2000f8e003f */
[----:B------:R-:W-:Y:S01]  /*d300*/  IMAD.MOV.U32 R134, RZ, RZ, R132 ;  /* 0x000000ffff867224 */ /* 0x000fe200078e0084 */
[----:B------:R-:W-:-:S04]  /*d310*/  UIMAD UR5, UR5, 0x30, URZ ;  /* 0x00000030050578a4 */ /* 0x000fc8000f8e023f */
[----:B------:R-:W-:Y:S01]  /*d320*/  UIADD3 UR10, UR19, UR5, URZ ;  /* 0x00000005130a7290 */ /* 0x000fe2000fffe03f */
[C---:B--2---:R-:W-:Y:S02]  /*d330*/  IADD3 R10, P0, R8.reuse, 0x40, RZ ;  /* 0x00000040080a7810 */ /* 0x044fe40007f1e0ff */
[C---:B------:R-:W-:Y:S01]  /*d340*/  IADD3 R0, P1, R8.reuse, 0x80, RZ ;  /* 0x0000008008007810 */ /* 0x040fe20007f3e0ff */
[----:B---3--:R-:W1:Y:S04]  /*d350*/  S2R R2, SR_TID.X ;  /* 0x0000000000027919 */ /* 0x008e680000002100 */
[--C-:B------:R-:W-:Y:S01]  /*d360*/  IMAD.X R9, RZ, RZ, R3.reuse, P1 ;  /* 0x000000ffff097224 */ /* 0x100fe200008e0603 */
[----:B------:R2:W-:Y:S04]  /*d370*/  STL [R1+0x6c], R10 ;  /* 0x00006c0a01007387 */ /* 0x0005e80000100800 */
[----:B------:R3:W-:Y:S01]  /*d380*/  STL [R1+0x64], R0 ;  /* 0x0000640001007387 */ /* 0x0007e20000100800 */
[----:B--2---:R-:W-:Y:S01]  /*d390*/  IMAD.X R10, RZ, RZ, R3, P0 ;  /* 0x000000ffff0a7224 */ /* 0x004fe200000e0603 */
[----:B---3--:R-:W-:-:S04]  /*d3a0*/  IADD3 R0, P0, R8, 0xc0, RZ ;  /* 0x000000c008007810 */ /* 0x008fc80007f1e0ff */
[----:B------:R-:W-:Y:S01]  /*d3b0*/  STL [R1+0x68], R10 ;  /* 0x0000680a01007387 */ /* 0x000fe20000100800 */
[----:B----4-:R-:W-:-:S03]  /*d3c0*/  IADD3 R8, P2, R6, 0x40, RZ ;  /* 0x0000004006087810 */ /* 0x010fc60007f5e0ff */
[----:B------:R2:W-:Y:S04]  /*d3d0*/  STL [R1+0x5c], R0 ;  /* 0x00005c0001007387 */ /* 0x0005e80000100800 */
[----:B------:R-:W-:Y:S04]  /*d3e0*/  STL [R1+0x60], R9 ;  /* 0x0000600901007387 */ /* 0x000fe80000100800 */
[----:B------:R-:W-:Y:S01]  /*d3f0*/  STL [R1+0x54], R8 ;  /* 0x0000540801007387 */ /* 0x000fe20000100800 */
[----:B--2---:R-:W-:Y:S01]  /*d400*/  IMAD.X R0, RZ, RZ, R3, P0 ;  /* 0x000000ffff007224 */ /* 0x004fe200000e0603 */
[----:B------:R-:W-:-:S04]  /*d410*/  IADD3 R3, P1, R6, 0x80, RZ ;  /* 0x0000008006037810 */ /* 0x000fc80007f3e0ff */
[----:B------:R2:W-:Y:S04]  /*d420*/  STL [R1+0x58], R0 ;  /* 0x0000580001007387 */ /* 0x0005e80000100800 */
[----:B------:R3:W-:Y:S04]  /*d430*/  STL [R1+0x2c], R3 ;  /* 0x00002c0301007387 */ /* 0x0007e80000100800 */
[----:B--2---:R-:W2:Y:S01]  /*d440*/  S2R R0, SR_TID.X ;  /* 0x0000000000007919 */ /* 0x004ea20000002100 */
[----:B---3--:R-:W-:-:S05]  /*d450*/  IMAD.X R3, RZ, RZ, R5, P2 ;  /* 0x000000ffff037224 */ /* 0x008fca00010e0605 */
[----:B------:R3:W-:Y:S01]  /*d460*/  STL [R1+0x50], R3 ;  /* 0x0000500301007387 */ /* 0x0007e20000100800 */
[----:B--2---:R-:W-:-:S04]  /*d470*/  SHF.R.S32.HI R0, RZ, 0x1f, R0 ;  /* 0x0000001fff007819 */ /* 0x004fc80000011400 */
[----:B-1----:R-:W-:Y:S02]  /*d480*/  LEA.HI R0, R0, R2, RZ, 0x3 ;  /* 0x0000000200007211 */ /* 0x002fe400078f18ff */
[----:B------:R-:W-:Y:S02]  /*d490*/  IADD3 R2, P0, R6, 0xc0, RZ ;  /* 0x000000c006027810 */ /* 0x000fe40007f1e0ff */
[----:B------:R-:W-:Y:S01]  /*d4a0*/  SHF.R.S32.HI R0, RZ, 0x3, R0 ;  /* 0x00000003ff007819 */ /* 0x000fe20000011400 */
[----:B---3--:R-:W-:Y:S02]  /*d4b0*/  IMAD.X R3, RZ, RZ, R5, P1 ;  /* 0x000000ffff037224 */ /* 0x008fe400008e0605 */
[----:B------:R1:W-:Y:S01]  /*d4c0*/  STL [R1+0x18], R2 ;  /* 0x0000180201007387 */ /* 0x0003e20000100800 */
[----:B------:R-:W-:-:S05]  /*d4d0*/  IADD3 R0, -R0, 0x30, RZ ;  /* 0x0000003000007810 */ /* 0x000fca0007ffe1ff */
[----:B------:R2:W-:Y:S01]  /*d4e0*/  STL [R1+0xc], R0 ;  /* 0x00000c0001007387 */ /* 0x0005e20000100800 */
[----:B-1----:R-:W-:Y:S02]  /*d4f0*/  IMAD.MOV.U32 R2, RZ, RZ, R133 ;  /* 0x000000ffff027224 */ /* 0x002fe400078e0085 */
[----:B--2---:R-:W-:-:S05]  /*d500*/  IMAD.X R0, RZ, RZ, R5, P0 ;  /* 0x000000ffff007224 */ /* 0x004fca00000e0605 */
[----:B------:R1:W-:Y:S04]  /*d510*/  STL [R1+0x14], R0 ;  /* 0x0000140001007387 */ /* 0x0003e80000100800 */
[----:B------:R1:W-:Y:S02]  /*d520*/  STL [R1+0x1c], R3 ;  /* 0x00001c0301007387 */ /* 0x0003e40000100800 */
.L_x_375:
[----:B------:R-:W2:Y:S01]  /*d530*/  LDL.64 R132, [R1+0x48] ;  /* 0x0000480001847983 */ /* 0x000ea20000100a00 */
[----:B------:R-:W-:Y:S01]  /*d540*/  USHF.R.S32.HI UR5, URZ, 0x1f, UR8 ;  /* 0x0000001f3f057899 */ /* 0x000fe20008011408 */
[----:B------:R-:W-:Y:S01]  /*d550*/  IMAD.MOV.U32 R24, RZ, RZ, c[0x0][0x208] ;  /* 0x00008200ff187624 */ /* 0x000fe200078e00ff */
[----:B------:R-:W-:Y:S01]  /*d560*/  UIMAD UR4, UR10, UR8, URZ ;  /* 0x000000080a0472a4 */ /* 0x000fe2000f8e023f */
[----:B------:R-:W-:Y:S01]  /*d570*/  IMAD.MOV.U32 R27, RZ, RZ, c[0x0][0x20c] ;  /* 0x00008300ff1b7624 */ /* 0x000fe200078e00ff */
[----:B------:R-:W-:Y:S01]  /*d580*/  UIMAD.WIDE.U32 UR20, UR18, UR8, URZ ;  /* 0x00000008121472a5 */ /* 0x000fe2000f8e003f */
[----:B------:R-:W3:Y:S01]  /*d590*/  LDL.64 R18, [R1+0x40] ;  /* 0x0000400001127983 */ /* 0x000ee20000100a00 */
[----:B------:R-:W-:Y:S01]  /*d5a0*/  UIMAD UR4, UR5, UR18, UR4 ;  /* 0x00000012050472a4 */ /* 0x000fe2000f8e0204 */
[----:B------:R-:W-:Y:S04]  /*d5b0*/  DEPBAR.LE SB0, 0x0 ;  /* 0x000080000000791a */ /* 0x000fe80000000000 */
[----:B------:R-:W4:Y:S01]  /*d5c0*/  LDL R22, [R1+0x6c] ;  /* 0x00006c0001167983 */ /* 0x000f220000100800 */
[----:B------:R-:W-:Y:S02]  /*d5d0*/  UIADD3 UR4, UR21, UR4, URZ ;  /* 0x0000000415047290 */ /* 0x000fe4000fffe03f */
[----:B------:R-:W-:Y:S03]  /*d5e0*/  UISETP.GT.AND UP0, UPT, UR8, UR9, UPT ;  /* 0x000000090800728c */ /* 0x000fe6000bf04270 */
[----:B------:R-:W4:Y:S06]  /*d5f0*/  LDL R17, [R1+0x68] ;  /* 0x0000680001117983 */ /* 0x000f2c0000100800 */
[----:B------:R-:W4:Y:S06]  /*d600*/  LDL R26, [R1+0x64] ;  /* 0x00006400011a7983 */ /* 0x000f2c0000100800 */
[----:B------:R-:W4:Y:S06]  /*d610*/  LDL R25, [R1+0x5c] ;  /* 0x00005c0001197983 */ /* 0x000f2c0000100800 */
[----:B------:R-:W4:Y:S06]  /*d620*/  LDL R174, [R1+0x60] ;  /* 0x0000600001ae7983 */ /* 0x000f2c0000100800 */
[----:B------:R-:W4:Y:S06]  /*d630*/  LDL R173, [R1+0x58] ;  /* 0x0000580001ad7983 */ /* 0x000f2c0000100800 */
[----:B------:R-:W4:Y:S06]  /*d640*/  LDL R23, [R1+0x28] ;  /* 0x0000280001177983 */ /* 0x000f2c0000100800 */
[----:B-1----:R1:W-:Y:S06]  /*d650*/  STL.64 [R1+0x90], R30 ;  /* 0x0000901e01007387 */ /* 0x0023ec0000100a00 */
[----:B------:R1:W-:Y:S06]  /*d660*/  STL.64 [R1+0x88], R28 ;  /* 0x0000881c01007387 */ /* 0x0003ec0000100a00 */
[----:B------:R-:W4:Y:S06]  /*d670*/  LDL R172, [R1] ;  /* 0x0000000001ac7983 */ /* 0x000f2c0000100800 */
[----:B------:R-:W-:Y:S06]  /*d680*/  BAR.SYNC.DEFER_BLOCKING 0x0 ;  /* 0x0000000000007b1d */ /* 0x000fec0000010000 */
[----:B-----5:R-:W1:Y:S06]  /*d690*/  LDSM.16.M88.4 R8, [R135+0x10100] ;  /* 0x010100008708783b */ /* 0x020e6c0000000200 */
[----:B------:R-:W-:Y:S06]  /*d6a0*/  LDSM.16.M88.4 R168, [R242] ;  /* 0x00000000f2a8783b */ /* 0x000fec0000000200 */
[----:B------:R-:W-:Y:S01]  /*d6b0*/  LDSM.16.M88.4 R176, [R252] ;  /* 0x00000000fcb0783b */ /* 0x000fe20000000200 */
[----:B-12---:R-:W-:Y:S04]  /*d6c0*/  IADD3 R0, P1, R132, UR20, RZ ;  /* 0x0000001484007c10 */ /* 0x006fe8000ff3e0ff */
[----:B---3--:R-:W-:Y:S02]  /*d6d0*/  IADD3.X R4, R19, UR4, RZ, P1, !PT ;  /* 0x0000000413047c10 */ /* 0x008fe40008ffe4ff */
[----:B------:R-:W-:Y:S02]  /*d6e0*/  LEA R14, P1, R0, c[0x0][0x1f8], 0x1 ;  /* 0x00007e00000e7a11 */ /* 0x000fe400078208ff */
[----:B----4-:R-:W-:Y:S02]  /*d6f0*/  IADD3 R3, P0, R22, UR20, RZ ;  /* 0x0000001416037c10 */ /* 0x010fe4000ff1e0ff */
[----:B------:R-:W-:Y:S02]  /*d700*/  LEA.HI.X R15, R0, c[0x0][0x1fc], R4, 0x1, P1 ;  /* 0x00007f00000f7a11 */ /* 0x000fe400008f0c04 */
[----:B------:R-:W-:Y:S02]  /*d710*/  IADD3.X R5, R17, UR4, RZ, P0, !PT ;  /* 0x0000000411057c10 */ /* 0x000fe400087fe4ff */
[C---:B------:R-:W-:Y:S02]  /*d720*/  LEA R12, P0, R3.reuse, c[0x0][0x1f8], 0x1 ;  /* 0x00007e00030c7a11 */ /* 0x040fe400078008ff */
[----:B------:R-:W-:Y:S02]  /*d730*/  IADD3 R0, P1, R26, UR20, RZ ;  /* 0x000000141a007c10 */ /* 0x000fe4000ff3e0ff */
[----:B------:R-:W-:Y:S02]  /*d740*/  LEA.HI.X R13, R3, c[0x0][0x1fc], R5, 0x1, P0 ;  /* 0x00007f00030d7a11 */ /* 0x000fe400000f0c05 */
[----:B------:R-:W-:Y:S02]  /*d750*/  LEA R6, P0, R0, c[0x0][0x1f8], 0x1 ;  /* 0x00007e0000067a11 */ /* 0x000fe400078008ff */
[----:B------:R-:W-:Y:S02]  /*d760*/  IADD3.X R3, R174, UR4, RZ, P1, !PT ;  /* 0x00000004ae037c10 */ /* 0x000fe40008ffe4ff */
[----:B------:R-:W-:Y:S02]  /*d770*/  IADD3 R4, P1, R25, UR20, RZ ;  /* 0x0000001419047c10 */ /* 0x000fe4000ff3e0ff */
[----:B------:R-:W-:Y:S02]  /*d780*/  LEA.HI.X R7, R0, c[0x0][0x1fc], R3, 0x1, P0 ;  /* 0x00007f0000077a11 */ /* 0x000fe400000f0c03 */
[----:B------:R-:W-:Y:S02]  /*d790*/  IADD3.X R16, R173, UR4, RZ, P1, !PT ;  /* 0x00000004ad107c10 */ /* 0x000fe40008ffe4ff */
[----:B------:R-:W-:Y:S02]  /*d7a0*/  LEA R20, P2, R4, c[0x0][0x1f8], 0x1 ;  /* 0x00007e0004147a11 */ /* 0x000fe400078408ff */
[----:B------:R-:W-:Y:S02]  /*d7b0*/  @!P3 LEA R0, P0, R24, UR20, 0x5 ;  /* 0x000000141800bc11 */ /* 0x000fe4000f8028ff */
[----:B------:R-:W-:Y:S02]  /*d7c0*/  LEA.HI.X R21, R4, c[0x0][0x1fc], R16, 0x1, P2 ;  /* 0x00007f0004157a11 */ /* 0x000fe400010f0c10 */
[----:B------:R-:W-:Y:S02]  /*d7d0*/  @!P3 LEA.HI.X R3, R24, UR4, R27, 0x5, P0 ;  /* 0x000000041803bc11 */ /* 0x000fe400080f2c1b */
[C---:B------:R-:W-:Y:S02]  /*d7e0*/  @!P3 IADD3 R5, P1, R0.reuse, R132, RZ ;  /* 0x000000840005b210 */ /* 0x040fe40007f3e0ff */
[----:B------:R-:W-:Y:S02]  /*d7f0*/  @!P3 IADD3 R4, P0, R0, R22, RZ ;  /* 0x000000160004b210 */ /* 0x000fe40007f1e0ff */
[----:B------:R-:W-:Y:S01]  /*d800*/  LOP3.LUT P2, RZ, R23, 0x1, RZ, 0xc0, !PT ;  /* 0x0000000117ff7812 */ /* 0x000fe2000784c0ff */
[----:B------:R-:W-:Y:S01]  /*d810*/  @!P3 IMAD.X R23, R3, 0x1, R19, P1 ;  /* 0x000000010317b824 */ /* 0x000fe200008e0613 */
[----:B------:R-:W-:Y:S01]  /*d820*/  @!P3 LEA R22, P1, R5, c[0x0][0x1f8], 0x1 ;  /* 0x00007e000516ba11 */ /* 0x000fe200078208ff */
[----:B------:R-:W-:Y:S01]  /*d830*/  @!P3 IMAD.X R24, R3, 0x1, R17, P0 ;  /* 0x000000010318b824 */ /* 0x000fe200000e0611 */
[C---:B------:R-:W-:Y:S01]  /*d840*/  @!P3 LEA R132, P0, R4.reuse, c[0x0][0x1f8], 0x1 ;  /* 0x00007e000484ba11 */ /* 0x040fe200078008ff */
[----:B------:R-:W1:Y:S01]  /*d850*/  LDSM.16.M88.4 R16, [R135+0x10900] ;  /* 0x010900008710783b */ /* 0x000e620000000200 */
[----:B------:R-:W-:Y:S02]  /*d860*/  @!P3 LEA.HI.X R23, R5, c[0x0][0x1fc], R23, 0x1, P1 ;  /* 0x00007f000517ba11 */ /* 0x000fe400008f0c17 */
[----:B------:R-:W-:Y:S02]  /*d870*/  @!P3 LEA.HI.X R133, R4, c[0x0][0x1fc], R24, 0x1, P0 ;  /* 0x00007f000485ba11 */ /* 0x000fe400000f0c18 */
[C---:B------:R-:W-:Y:S02]  /*d880*/  @!P3 IADD3 R4, P1, R0.reuse, R26, RZ ;  /* 0x0000001a0004b210 */ /* 0x040fe40007f3e0ff */
[----:B------:R-:W-:Y:S02]  /*d890*/  @!P3 IADD3 R0, P0, R0, R25, RZ ;  /* 0x000000190000b210 */ /* 0x000fe40007f1e0ff */
[----:B------:R-:W2:Y:S01]  /*d8a0*/  LDSM.16.M88.4 R24, [R135+0x11100] ;  /* 0x011100008718783b */ /* 0x000ea20000000200 */
[C---:B------:R-:W-:Y:S01]  /*d8b0*/  @!P3 IMAD.X R5, R3.reuse, 0x1, R174, P1 ;  /* 0x000000010305b824 */ /* 0x040fe200008e06ae */
[----:B------:R-:W-:Y:S01]  /*d8c0*/  @!P3 LEA R30, P1, R4, c[0x0][0x1f8], 0x1 ;  /* 0x00007e00041eba11 */ /* 0x000fe200078208ff */
[----:B------:R-:W-:Y:S01]  /*d8d0*/  @!P3 IMAD.X R3, R3, 0x1, R173, P0 ;  /* 0x000000010303b824 */ /* 0x000fe200000e06ad */
[----:B------:R-:W-:Y:S02]  /*d8e0*/  @!P3 LEA R28, P0, R0, c[0x0][0x1f8], 0x1 ;  /* 0x00007e00001cba11 */ /* 0x000fe400078008ff */
[----:B------:R-:W3:Y:S01]  /*d8f0*/  LDSM.16.M88.4 R172, [R172] ;  /* 0x00000000acac783b */ /* 0x000ee20000000200 */
[----:B------:R-:W-:Y:S02]  /*d900*/  @!P3 LEA.HI.X R31, R4, c[0x0][0x1fc], R5, 0x1, P1 ;  /* 0x00007f00041fba11 */ /* 0x000fe400008f0c05 */
[----:B------:R-:W-:Y:S02]  /*d910*/  @!P3 LEA.HI.X R29, R0, c[0x0][0x1fc], R3, 0x1, P0 ;  /* 0x00007f00001dba11 */ /* 0x000fe400000f0c03 */
[----:B------:R-:W-:Y:S01]  /*d920*/  PLOP3.LUT P0, PT, PT, PT, UP0, 0x40, 0x0 ;  /* 0x000000000000781c */ /* 0x000fe20003f0e808 */
[----:B------:R-:W4:Y:S06]  /*d930*/  LDL R3, [R1+0x4] ;  /* 0x0000040001037983 */ /* 0x000f2c0000100800 */
[----:B------:R-:W-:Y:S01]  /*d940*/  @!PT LDS RZ, [RZ] ;  /* 0x00000000fffff984 */ /* 0x000fe20000000800 */
[----:B------:R-:W-:Y:S01]  /*d950*/  @!PT LDS RZ, [RZ] ;  /* 0x00000000fffff984 */ /* 0x000fe20000000800 */
[----:B------:R-:W-:Y:S01]  /*d960*/  @!PT LDS RZ, [RZ] ;  /* 0x00000000fffff984 */ /* 0x000fe20000000800 */
[----:B----4-:R1:W-:Y:S06]  /*d970*/  LDGSTS.E.BYPASS.LTC128B.128 [R3+0x100], [R14.64], !P6 ;  /* 0x001000000e037fae */ /* 0x0103ec000f101d50 */
[----:B------:R1:W-:Y:S06]  /*d980*/  LDGSTS.E.BYPASS.LTC128B.128 [R3+0x1900], [R12.64], !P2 ;  /* 0x019000000c037fae */ /* 0x0003ec000d101d50 */
[----:B------:R4:W-:Y:S06]  /*d990*/  LDGSTS.E.BYPASS.LTC128B.128 [R3+0x3100], [R6.64], !P5 ;  /* 0x0310000006037fae */ /* 0x0009ec000e901d50 */
[----:B------:R2:W-:Y:S06]  /*d9a0*/  LDGSTS.E.BYPASS.LTC128B.128 [R3+0x4900], [R20.64], !P4 ;  /* 0x0490000014037fae */ /* 0x0005ec000e101d50 */
[----:B------:R2:W-:Y:S06]  /*d9b0*/  @!P3 LDGSTS.E.BYPASS.LTC128B.128 [R3+0x1100], [R22.64], !P6 ;  /* 0x011000001603bfae */ /* 0x0005ec000f101d50 */
[----:B------:R2:W-:Y:S06]  /*d9c0*/  @!P3 LDGSTS.E.BYPASS.LTC128B.128 [R3+0x2900], [R132.64], !P2 ;  /* 0x029000008403bfae */ /* 0x0005ec000d101d50 */
[----:B------:R2:W-:Y:S01]  /*d9d0*/  @!P3 LDGSTS.E.BYPASS.LTC128B.128 [R3+0x4100], [R30.64], !P5 ;  /* 0x041000001e03bfae */ /* 0x0005e2000e901d50 */
[C---:B----4-:R-:W-:Y:S05]  /*d9e0*/  HMMA.16816.F32 R4, R160.reuse, R8, RZ ;  /* 0x00000008a004723c */ /* 0x050fea00000018ff */
[----:B------:R4:W-:Y:S03]  /*d9f0*/  @!P3 LDGSTS.E.BYPASS.LTC128B.128 [R3+0x5900], [R28.64], !P4 ;  /* 0x059000001c03bfae */ /* 0x0009e6000e101d50 */
[C---:B------:R-:W-:Y:S03]  /*da00*/  HMMA.16816.F32 R8, R160.reuse, R10, RZ ;  /* 0x0000000aa008723c */ /* 0x040fe600000018ff */
[----:B------:R-:W0:Y:S05]  /*da10*/  LDGDEPBAR ;  /* 0x00000000000079af */ /* 0x000e2a0000000000 */
[C---:B-1----:R-:W-:Y:S08]  /*da20*/  HMMA.16816.F32 R12, R160.reuse, R16, RZ ;  /* 0x00000010a00c723c */ /* 0x042ff000000018ff */
[C---:B------:R-:W-:Y:S01]  /*da30*/  HMMA.16816.F32 R16, R160.reuse, R18, RZ ;  /* 0x00000012a010723c */ /* 0x040fe200000018ff */
[----:B--2---:R1:W5:Y:S06]  /*da40*/  LDL.LU.64 R30, [R1+0x90] ;  /* 0x00009000011e7983 */ /* 0x00436c0000300a00 */
[----:B----4-:R1:W5:Y:S01]  /*da50*/  LDL.LU.64 R28, [R1+0x88] ;  /* 0x00008800011c7983 */ /* 0x0103620000300a00 */
[C---:B------:R-:W-:Y:S08]  /*da60*/  HMMA.16816.F32 R20, R160.reuse, R24, RZ ;  /* 0x00000018a014723c */ /* 0x040ff000000018ff */
[----:B------:R-:W-:Y:S08]  /*da70*/  HMMA.16816.F32 R24, R160, R26, RZ ;  /* 0x0000001aa018723c */ /* 0x000ff000000018ff */
[C---:B------:R-:W-:Y:S08]  /*da80*/  HMMA.16816.F32 R4, R164.reuse, R168, R4 ;  /* 0x000000a8a404723c */ /* 0x040ff00000001804 */
[C---:B------:R-:W-:Y:S01]  /*da90*/  HMMA.16816.F32 R8, R164.reuse, R170, R8 ;  /* 0x000000aaa408723c */ /* 0x040fe20000001808 */
[----:B------:R-:W2:Y:S07]  /*daa0*/  LDSM.16.M88.4 R168, [R241+0x10100] ;  /* 0x01010000f1a8783b */ /* 0x000eae0000000200 */
[C---:B---3--:R-:W-:Y:S08]  /*dab0*/  HMMA.16816.F32 R12, R164.reuse, R172, R12 ;  /* 0x000000aca40c723c */ /* 0x048ff0000000180c */
[C---:B------:R-:W-:Y:S01]  /*dac0*/  HMMA.16816.F32 R16, R164.reuse, R174, R16 ;  /* 0x000000aea410723c */ /* 0x040fe20000001810 */
[----:B------:R-:W3:Y:S07]  /*dad0*/  LDSM.16.M88.4 R172, [R241+0x10900] ;  /* 0x01090000f1ac783b */ /* 0x000eee0000000200 */
[C---:B------:R-:W-:Y:S08]  /*dae0*/  HMMA.16816.F32 R20, R164.reuse, R176, R20 ;  /* 0x000000b0a414723c */ /* 0x040ff00000001814 */
[----:B------:R-:W-:Y:S01]  /*daf0*/  HMMA.16816.F32 R24, R164, R178, R24 ;  /* 0x000000b2a418723c */ /* 0x000fe20000001818 */
[----:B------:R-:W4:Y:S07]  /*db00*/  LDSM.16.M88.4 R176, [R241+0x11100] ;  /* 0x01110000f1b0783b */ /* 0x000f2e0000000200 */
[C---:B--2---:R-:W-:Y:S08]  /*db10*/  HMMA.16816.F32 R4, R180.reuse, R168, R4 ;  /* 0x000000a8b404723c */ /* 0x044ff00000001804 */
[C---:B------:R-:W-:Y:S01]  /*db20*/  HMMA.16816.F32 R8, R180.reuse, R170, R8 ;  /* 0x000000aab408723c */ /* 0x040fe20000001808 */
[----:B------:R-:W2:Y:S07]  /*db30*/  LDSM.16.M88.4 R168, [R238] ;  /* 0x00000000eea8783b */ /* 0x000eae0000000200 */
[C---:B---3--:R-:W-:Y:S08]  /*db40*/  HMMA.16816.F32 R12, R180.reuse, R172, R12 ;  /* 0x000000acb40c723c */ /* 0x048ff0000000180c */
[C---:B------:R-:W-:Y:S01]  /*db50*/  HMMA.16816.F32 R16, R180.reuse, R174, R16 ;  /* 0x000000aeb410723c */ /* 0x040fe20000001810 */
[----:B------:R-:W3:Y:S07]  /*db60*/  LDSM.16.M88.4 R172, [R238+0x800] ;  /* 0x00080000eeac783b */ /* 0x000eee0000000200 */
[C---:B----4-:R-:W-:Y:S08]  /*db70*/  HMMA.16816.F32 R20, R180.reuse, R176, R20 ;  /* 0x000000b0b414723c */ /* 0x050ff00000001814 */
[----:B------:R-:W-:Y:S01]  /*db80*/  HMMA.16816.F32 R24, R180, R178, R24 ;  /* 0x000000b2b418723c */ /* 0x000fe20000001818 */
[----:B------:R-:W4:Y:S07]  /*db90*/  LDSM.16.M88.4 R176, [R238+0x1000] ;  /* 0x00100000eeb0783b */ /* 0x000f2e0000000200 */
[C---:B--2---:R-:W-:Y:S08]  /*dba0*/  HMMA.16816.F32 R4, R184.reuse, R168, R4 ;  /* 0x000000a8b804723c */ /* 0x044ff00000001804 */
[C---:B------:R-:W-:Y:S01]  /*dbb0*/  HMMA.16816.F32 R8, R184.reuse, R170, R8 ;  /* 0x000000aab808723c */ /* 0x040fe20000001808 */
[----:B------:R-:W2:Y:S07]  /*dbc0*/  LDSM.16.M88.4 R168, [R135+0x11900] ;  /* 0x0119000087a8783b */ /* 0x000eae0000000200 */
        /* <DEDUP_REMOVED lines=8> */
[----:B------:R-:W2:Y:S07]  /*dc50*/  LDSM.16.M88.4 R168, [R251] ;  /* 0x00000000fba8783b */ /* 0x000eae0000000200 */
[C---:B---3--:R-:W-:Y:S08]  /*dc60*/  HMMA.16816.F32 R12, R188.reuse, R172, R12 ;  /* 0x000000acbc0c723c */ /* 0x048ff0000000180c */
[C---:B------:R-:W-:Y:S01]  /*dc70*/  HMMA.16816.F32 R16, R188.reuse, R174, R16 ;  /* 0x000000aebc10723c */ /* 0x040fe20000001810 */
[----:B------:R-:W3:Y:S07]  /*dc80*/  LDSM.16.M88.4 R172, [R250] ;  /* 0x00000000faac783b */ /* 0x000eee0000000200 */
[C---:B----4-:R-:W-:Y:S08]  /*dc90*/  HMMA.16816.F32 R20, R188.reuse, R176, R20 ;  /* 0x000000b0bc14723c */ /* 0x050ff00000001814 */
[----:B------:R-:W-:Y:S01]  /*dca0*/  HMMA.16816.F32 R24, R188, R178, R24 ;  /* 0x000000b2bc18723c */ /* 0x000fe20000001818 */
[----:B------:R-:W4:Y:S07]  /*dcb0*/  LDSM.16.M88.4 R176, [R249] ;  /* 0x00000000f9b0783b */ /* 0x000f2e0000000200 */
        /* <DEDUP_REMOVED lines=88> */
[----:B------:R-:W-:Y:S08]  /*e240*/  HMMA.16816.F32 R24, R228, R178, R24 ;  /* 0x000000b2e418723c */ /* 0x000ff00000001818 */
[C---:B--2---:R-:W-:Y:S08]  /*e250*/  HMMA.16816.F32 R4, R232.reuse, R168, R4 ;  /* 0x000000a8e804723c */ /* 0x044ff00000001804 */
[C---:B------:R-:W-:Y:S08]  /*e260*/  HMMA.16816.F32 R8, R232.reuse, R170, R8 ;  /* 0x000000aae808723c */ /* 0x040ff00000001808 */
[C---:B---3--:R-:W-:Y:S08]  /*e270*/  HMMA.16816.F32 R12, R232.reuse, R172, R12 ;  /* 0x000000ace80c723c */ /* 0x048ff0000000180c */
[----:B------:R-:W-:Y:S01]  /*e280*/  FMUL.FTZ R4, R4, c[0x0][0x320] ;  /* 0x0000c80004047a20 */ /* 0x000fe20000410000 */
[C---:B------:R-:W-:Y:S03]  /*e290*/  HMMA.16816.F32 R16, R232.reuse, R174, R16 ;  /* 0x000000aee810723c */ /* 0x040fe60000001810 */
[----:B------:R-:W2:Y:S01]  /*e2a0*/  MUFU.TANH R171, R4 ;  /* 0x0000000400ab7308 */ /* 0x000ea20000002400 */
[----:B------:R-:W-:Y:S02]  /*e2b0*/  FMUL.FTZ R5, R5, c[0x0][0x320] ;  /* 0x0000c80005057a20 */ /* 0x000fe40000410000 */
[----:B------:R-:W-:Y:S02]  /*e2c0*/  FMUL.FTZ R6, R6, c[0x0][0x320] ;  /* 0x0000c80006067a20 */ /* 0x000fe40000410000 */
[----:B------:R-:W-:Y:S04]  /*e2d0*/  FMUL.FTZ R7, R7, c[0x0][0x320] ;  /* 0x0000c80007077a20 */ /* 0x000fe80000410000 */
[----:B------:R-:W-:Y:S01]  /*e2e0*/  FMUL.FTZ R9, R9, c[0x0][0x320] ;  /* 0x0000c80009097a20 */ /* 0x000fe20000410000 */
[----:B------:R-:W3:Y:S01]  /*e2f0*/  MUFU.TANH R170, R5 ;  /* 0x0000000500aa7308 */ /* 0x000ee20000002400 */
[----:B------:R-:W-:Y:S02]  /*e300*/  FMUL.FTZ R11, R11, c[0x0][0x320] ;  /* 0x0000c8000b0b7a20 */ /* 0x000fe40000410000 */
[----:B------:R-:W-:Y:S02]  /*e310*/  FMUL.FTZ R12, R12, c[0x0][0x320] ;  /* 0x0000c8000c0c7a20 */ /* 0x000fe40000410000 */
[----:B------:R-:W-:Y:S02]  /*e320*/  FMUL.FTZ R13, R13, c[0x0][0x320] ;  /* 0x0000c8000d0d7a20 */ /* 0x000fe40000410000 */
[----:B------:R-:W-:Y:S02]  /*e330*/  FMUL.FTZ R14, R14, c[0x0][0x320] ;  /* 0x0000c8000e0e7a20 */ /* 0x000fe40000410000 */
[----:B------:R-:W-:Y:S01]  /*e340*/  FMUL.FTZ R8, R8, c[0x0][0x320] ;  /* 0x0000c80008087a20 */ /* 0x000fe20000410000 */
[----:B------:R-:W4:Y:S01]  /*e350*/  MUFU.TANH R179, R6 ;  /* 0x0000000600b37308 */ /* 0x000f220000002400 */
[----:B------:R-:W-:Y:S02]  /*e360*/  FMUL.FTZ R10, R10, c[0x0][0x320] ;  /* 0x0000c8000a0a7a20 */ /* 0x000fe40000410000 */
[----:B------:R-:W-:Y:S02]  /*e370*/  FMUL.FTZ R15, R15, c[0x0][0x320] ;  /* 0x0000c8000f0f7a20 */ /* 0x000fe40000410000 */
[----:B------:R-:W-:Y:S02]  /*e380*/  FMUL.FTZ R18, R18, c[0x0][0x320] ;  /* 0x0000c80012127a20 */ /* 0x000fe40000410000 */
[----:B------:R-:W-:Y:S03]  /*e390*/  FMUL.FTZ R19, R19, c[0x0][0x320] ;  /* 0x0000c80013137a20 */ /* 0x000fe60000410000 */
[----:B------:R1:W1:Y:S10]  /*e3a0*/  MUFU.TANH R178, R7 ;  /* 0x0000000700b27308 */ /* 0x0002740000002400 */
[----:B------:R-:W2:Y:S10]  /*e3b0*/  MUFU.TANH R168, R9 ;  /* 0x0000000900a87308 */ /* 0x000eb40000002400 */
[----:B------:R-:W2:Y:S01]  /*e3c0*/  MUFU.TANH R176, R11 ;  /* 0x0000000b00b07308 */ /* 0x000ea20000002400 */
[----:B-1----:R-:W1:Y:S01]  /*e3d0*/  LDSM.16.M88.4 R4, [R238+0x5800] ;  /* 0x00580000ee04783b */ /* 0x002e620000000200 */
[----:B------:R-:W-:Y:S08]  /*e3e0*/  DEPBAR.LE SB0, 0x0 ;  /* 0x000080000000791a */ /* 0x000ff00000000000 */
[----:B------:R-:W1:Y:S01]  /*e3f0*/  MUFU.TANH R133, R12 ;  /* 0x0000000c00857308 */ /* 0x000e620000002400 */
[----:B------:R-:W-:Y:S09]  /*e400*/  BAR.SYNC.DEFER_BLOCKING 0x0 ;  /* 0x0000000000007b1d */ /* 0x000ff20000010000 */
[----:B------:R1:W1:Y:S10]  /*e410*/  MUFU.TANH R132, R13 ;  /* 0x0000000d00847308 */ /* 0x0002740000002400 */
[----:B------:R2:W2:Y:S10]  /*e420*/  MUFU.TANH R175, R14 ;  /* 0x0000000e00af7308 */ /* 0x0004b40000002400 */
[----:B------:R3:W3:Y:S01]  /*e430*/  MUFU.TANH R169, R8 ;  /* 0x0000000800a97308 */ /* 0x0006e20000002400 */
[C---:B-1----:R-:W-:Y:S05]  /*e440*/  HMMA.16816.F32 R20, R232.reuse, R4, R20 ;  /* 0x00000004e814723c */ /* 0x042fea0000001814 */
[----:B------:R-:W-:Y:S04]  /*e450*/  FMUL.FTZ R13, R17, c[0x0][0x320] ;  /* 0x0000c800110d7a20 */ /* 0x000fe80000410000 */
[----:B------:R1:W1:Y:S01]  /*e460*/  MUFU.TANH R177, R10 ;  /* 0x0000000a00b17308 */ /* 0x0002620000002400 */
[----:B------:R-:W-:Y:S03]  /*e470*/  HMMA.16816.F32 R24, R232, R6, R24 ;  /* 0x00000006e818723c */ /* 0x000fe60000001818 */
[----:B--2---:R-:W-:Y:S06]  /*e480*/  FMUL.FTZ R14, R16, c[0x0][0x320] ;  /* 0x0000c800100e7a20 */ /* 0x004fec0000410000 */
[----:B------:R2:W1:Y:S05]  /*e490*/  MUFU.TANH R174, R15 ;  /* 0x0000000f00ae7308 */ /* 0x00046a0000002400 */
[----:B------:R-:W-:Y:S05]  /*e4a0*/  FMUL.FTZ R12, R20, c[0x0][0x320] ;  /* 0x0000c800140c7a20 */ /* 0x000fea0000410000 */
[----:B------:R-:W1:Y:S01]  /*e4b0*/  MUFU.TANH R14, R14 ;  /* 0x0000000e000e7308 */ /* 0x000e620000002400 */
[----:B------:R-:W-:Y:S02]  /*e4c0*/  FMUL.FTZ R11, R21, c[0x0][0x320] ;  /* 0x0000c800150b7a20 */ /* 0x000fe40000410000 */
[----:B------:R-:W-:Y:S02]  /*e4d0*/  FMUL.FTZ R22, R22, c[0x0][0x320] ;  /* 0x0000c80016167a20 */ /* 0x000fe40000410000 */
[----:B------:R-:W-:Y:S02]  /*e4e0*/  FMUL.FTZ R21, R23, c[0x0][0x320] ;  /* 0x0000c80017157a20 */ /* 0x000fe40000410000 */
[----:B------:R-:W-:Y:S02]  /*e4f0*/  FMUL.FTZ R9, R24, c[0x0][0x320] ;  /* 0x0000c80018097a20 */ /* 0x000fe40000410000 */
[----:B------:R-:W-:Y:S01]  /*e500*/  FMUL.FTZ R20, R25, c[0x0][0x320] ;  /* 0x0000c80019147a20 */ /* 0x000fe20000410000 */
[----:B------:R-:W1:Y:S01]  /*e510*/  MUFU.TANH R13, R13 ;  /* 0x0000000d000d7308 */ /* 0x000e620000002400 */
[----:B------:R-:W-:Y:S02]  /*e520*/  FMUL.FTZ R24, R26, c[0x0][0x320] ;  /* 0x0000c8001a187a20 */ /* 0x000fe40000410000 */
[----:B------:R-:W-:Y:S07]  /*e530*/  FMUL.FTZ R23, R27, c[0x0][0x320] ;  /* 0x0000c8001b177a20 */ /* 0x000fee0000410000 */
[----:B------:R2:W1:Y:S10]  /*e540*/  MUFU.TANH R173, R18 ;  /* 0x0000001200ad7308 */ /* 0x0004740000002400 */
        /* <DEDUP_REMOVED lines=10> */
[----:B--234-:R-:W2:Y:S01]  /*e5f0*/  LDL R25, [R1+0xc] ;  /* 0x00000c0001197983 */ /* 0x01cea20000100800 */
[----:B------:R-:W-:Y:S02]  /*e600*/  ULDC.64 UR4, c[0x0][0x1e0] ;  /* 0x0000780000047ab9 */ /* 0x000fe40000000a00 */
[----:B------:R-:W-:Y:S01]  /*e610*/  UIADD3 UR20, UR8, -0x1, URZ ;  /* 0xffffffff08147890 */ /* 0x000fe2000fffe03f */
[----:B------:R-:W3:Y:S03]  /*e620*/  LDL.64 R26, [R1+0x38] ;  /* 0x00003800011a7983 */ /* 0x000ee60000100a00 */
[----:B------:R-:W-:Y:S01]  /*e630*/  USHF.R.S32.HI UR11, URZ, 0x1f, UR20 ;  /* 0x0000001f3f0b7899 */ /* 0x000fe20008011414 */
[----:B------:R-:W4:Y:S01]  /*e640*/  LDL.64 R6, [R1+0x30] ;  /* 0x0000300001067983 */ /* 0x000f220000100a00 */
[----:B------:R-:W-:Y:S02]  /*e650*/  UIMAD.WIDE.U32 UR22, UR20, UR4, URZ ;  /* 0x00000004141672a5 */ /* 0x000fe4000f8e003f */
[----:B------:R-:W-:Y:S01]  /*e660*/  UIMAD UR11, UR11, UR4, URZ ;  /* 0x000000040b0b72a4 */ /* 0x000fe2000f8e023f */
[----:B------:R-:W3:Y:S03]  /*e670*/  LDL R8, [R1+0x4] ;  /* 0x0000040001087983 */ /* 0x000ee60000100800 */
[----:B------:R-:W-:Y:S01]  /*e680*/  UIMAD UR11, UR20, UR5, UR11 ;  /* 0x00000005140b72a4 */ /* 0x000fe2000f8e020b */
[----:B------:R-:W4:Y:S03]  /*e690*/  LDL R19, [R1+0x54] ;  /* 0x0000540001137983 */ /* 0x000f260000100800 */
[----:B------:R-:W-:Y:S01]  /*e6a0*/  UIADD3 UR11, UR23, UR11, URZ ;  /* 0x0000000b170b7290 */ /* 0x000fe2000fffe03f */
[----:B------:R-:W4:Y:S01]  /*e6b0*/  LDL R18, [R1+0x50] ;  /* 0x0000500001127983 */ /* 0x000f220000100800 */
[----:B------:R-:W-:Y:S02]  /*e6c0*/  UIMAD.WIDE.U32 UR22, UR22, 0x30, URZ ;  /* 0x00000030161678a5 */ /* 0x000fe4000f8e003f */
[----:B------:R-:W-:Y:S01]  /*e6d0*/  UIMAD UR4, UR11, 0x30, URZ ;  /* 0x000000300b0478a4 */ /* 0x000fe2000f8e023f */
[----:B------:R-:W4:Y:S03]  /*e6e0*/  LDL R17, [R1+0x2c] ;  /* 0x00002c0001117983 */ /* 0x000f260000100800 */
[----:B------:R-:W-:Y:S01]  /*e6f0*/  UIADD3 UR4, UR23, UR4, URZ ;  /* 0x0000000417047290 */ /* 0x000fe2000fffe03f */
[----:B------:R-:W4:Y:S04]  /*e700*/  LDL R16, [R1+0x1c] ;  /* 0x00001c0001107983 */ /* 0x000f280000100800 */
[----:B------:R-:W4:Y:S04]  /*e710*/  LDL R15, [R1+0x18] ;  /* 0x00001800010f7983 */ /* 0x000f280000100800 */
[----:B-1----:R-:W4:Y:S01]  /*e720*/  LDL R10, [R1+0x14] ;  /* 0x00001400010a7983 */ /* 0x002f220000100800 */
[----:B--2---:R-:W-:Y:S11]  /*e730*/  ISETP.GE.AND P0, PT, R25, 0x1, PT ;  /* 0x000000011900780c */ /* 0x004ff60003f06270 */
[----:B------:R-:W-:Y:S02]  /*e740*/  @!UPT UIADD3 URZ, URZ, URZ, URZ ;  /* 0x0000003f3f3ff290 */ /* 0x000fe4000fffe03f */
[----:B---3--:R-:W-:Y:S04]  /*e750*/  @P0 IADD3 R0, P1, R26, UR22, RZ ;  /* 0x000000161a000c10 */ /* 0x008fe8000ff3e0ff */
[----:B----4-:R-:W-:Y:S02]  /*e760*/  @P0 IADD3.X R3, R7, UR4, RZ, P1, !PT ;  /* 0x0000000407030c10 */ /* 0x010fe40008ffe4ff */
[C---:B------:R-:W-:Y:S04]  /*e770*/  @P0 LEA R4, P1, R0.reuse, c[0x0][0x1c8], 0x1 ;  /* 0x0000720000040a11 */ /* 0x040fe800078208ff */
[----:B------:R-:W-:Y:S02]  /*e780*/  @P0 LEA.HI.X R5, R0, c[0x0][0x1cc], R3, 0x1, P1 ;  /* 0x0000730000050a11 */ /* 0x000fe400008f0c03 */
[----:B------:R-:W-:Y:S03]  /*e790*/  @P0 IADD3 R0, P1, R19, UR22, RZ ;  /* 0x0000001613000c10 */ /* 0x000fe6000ff3e0ff */
[----:B------:R-:W-:Y:S01]  /*e7a0*/  @!PT LDS RZ, [RZ] ;  /* 0x00000000fffff984 */ /* 0x000fe20000000800 */
[----:B------:R-:W-:Y:S01]  /*e7b0*/  @!PT LDS RZ, [RZ] ;  /* 0x00000000fffff984 */ /* 0x000fe20000000800 */
[----:B------:R-:W-:Y:S01]  /*e7c0*/  @!PT LDS RZ, [RZ] ;  /* 0x00000000fffff984 */ /* 0x000fe20000000800 */
        /* <DEDUP_REMOVED lines=14> */
[----:B------:R1:W-:Y:S01]  /*e8b0*/  @P0 LDGSTS.E.BYPASS.LTC128B.128 [R8+0x14900], [R4.64], !P4 ;  /* 0x1490000004080fae */ /* 0x0003e2000e101d50 */
[----:B------:R-:W-:Y:S11]  /*e8c0*/  ISETP.GE.AND P0, PT, R25, 0x21, PT ;  /* 0x000000211900780c */ /* 0x000ff60003f06270 */
[----:B------:R-:W-:Y:S02]  /*e8d0*/  @!UPT UIADD3 URZ, URZ, URZ, URZ ;  /* 0x0000003f3f3ff290 */ /* 0x000fe4000fffe03f */
[----:B------:R-:W-:Y:S05]  /*e8e0*/  VOTEU.ANY UP0, P0 ;  /* 0x00000000003f7886 */ /* 0x000fea0000000100 */
[----:B------:R-:W-:Y:S04]  /*e8f0*/  @UP0 UIADD3 UR22, UP1, UR15, UR22, URZ ;  /* 0x000000160f160290 */ /* 0x000fe8000ff3e03f */
[----:B------:R-:W-:Y:S02]  /*e900*/  @UP0 UIADD3.X UR4, UR6, UR4, URZ, UP1, !UPT ;  /* 0x0000000406040290 */ /* 0x000fe40008ffe43f */
        /* <DEDUP_REMOVED lines=20> */
.L_x_366:
[----:B-1234-:R-:W2:Y:S01]  /*ea50*/  LDL R4, [R1+0x84] ;  /* 0x0000840001047983 */ /* 0x01eea20000100800 */
[----:B------:R-:W-:Y:S02]  /*ea60*/  UISETP.NE.AND UP1, UPT, UR14, URZ, UPT ;  /* 0x0000003f0e00728c */ /* 0x000fe4000bf25270 */
[----:B------:R-:W-:Y:S01]  /*ea70*/  UIMAD UR4, UR8, -0x30, URZ ;  /* 0xffffffd0080478a4 */ /* 0x000fe2000f8e023f */
[----:B------:R-:W3:Y:S01]  /*ea80*/  LDL R3, [R1+0x7c] ;  /* 0x00007c0001037983 */ /* 0x000ee20000100800 */
[----:B------:R-:W-:Y:S02]  /*ea90*/  UISETP.NE.AND UP0, UPT, UR13, URZ, UPT ;  /* 0x0000003f0d00728c */ /* 0x000fe4000bf05270 */
[----:B------:R-:W-:Y:S01]  /*eaa0*/  PLOP3.LUT P1, PT, PT, PT, UP1, 0x80, 0x0 ;  /* 0x000000000000781c */ /* 0x000fe20003f2f018 */
[----:B------:R-:W0:Y:S01]  /*eab0*/  LDGDEPBAR ;  /* 0x00000000000079af */ /* 0x000e220000000000 */
[----:B------:R-:W-:Y:S02]  /*eac0*/  PLOP3.LUT P0, PT, PT, PT, UP1, 0x80, 0x0 ;  /* 0x000000000000781c */ /* 0x000fe40003f0f018 */
[C---:B---3--:R-:W-:Y:S09]  /*ead0*/  IADD3 R10, -R3.reuse, UR4, RZ ;  /* 0x00000004030a7c10 */ /* 0x048ff2000fffe1ff */
[----:B--2---:R-:W-:Y:S04]  /*eae0*/  @P1 IMAD.HI.U32 R0, R4, c[0x0][0x2c8], RZ ;  /* 0x0000b20004001a27 */ /* 0x004fe800078e00ff */
[----:B------:R-:W-:Y:S01]  /*eaf0*/  IMAD.MOV.U32 R5, RZ, RZ, R4 ;  /* 0x000000ffff057224 */ /* 0x000fe200078e0004 */
[----:B------:R-:W-:Y:S01]  /*eb00*/  @P0 SHF.R.U32.HI R5, RZ, c[0x0][0x2cc], R0 ;  /* 0x0000b300ff050a19 */ /* 0x000fe20000011600 */
[----:B------:R-:W-:Y:S01]  /*eb10*/  IMAD.U32 R0, RZ, RZ, UR4 ;  /* 0x00000004ff007e24 */ /* 0x000fe2000f8e00ff */
[----:B------:R-:W-:Y:S03]  /*eb20*/  PLOP3.LUT P0, PT, PT, PT, UP0, 0x40, 0x0 ;  /* 0x000000000000781c */ /* 0x000fe60003f0e808 */
[----:B------:R-:W1:Y:S01]  /*eb30*/  SHFL.IDX PT, R4, R5, RZ, 0x1c1f ;  /* 0x001c1fff05047589 */ /* 0x000e6200000e0000 */
[----:B------:R-:W-:Y:S04]  /*eb40*/  IADD3 R0, -R3, 0x1, R0 ;  /* 0x0000000103007810 */ /* 0x000fe80007ffe100 */
[----:B------:R-:W-:Y:S04]  /*eb50*/  IADD3 R0, R0, c[0x0][0x1d0], RZ ;  /* 0x0000740000007a10 */ /* 0x000fe80007ffe0ff */
[----:B------:R-:W-:Y:S04]  /*eb60*/  IADD3 R0, R0, -c[0x0][0x168], RZ ;  /* 0x80005a0000007a10 */ /* 0x000fe80007ffe0ff */
[C---:B------:R-:W-:Y:S02]  /*eb70*/  IADD3 R7, R0.reuse, c[0x0][0x328], RZ ;  /* 0x0000ca0000077a10 */ /* 0x040fe40007ffe0ff */
[----:B------:R-:W-:Y:S03]  /*eb80*/  IADD3 R6, R0, UR7, RZ ;  /* 0x0000000700067c10 */ /* 0x000fe6000fffe0ff */
[--C-:B-1----:R-:W-:Y:S02]  /*eb90*/  IMAD.IADD R3, R7, 0x1, R4.reuse ;  /* 0x0000000107037824 */ /* 0x102fe400078e0204 */
        /* <DEDUP_REMOVED lines=16> */
.L_x_369:
[----:B------:R-:W-:Y:S04]  /*eca0*/  MOV R8, c[0x0][0x32c] ;  /* 0x0000cb0000087a02 */ /* 0x000fe80000000f00 */
[----:B------:R-:W-:Y:S11]  /*ecb0*/  ISETP.NE.AND P0, PT, R8, 0x1, PT ;  /* 0x000000010800780c */ /* 0x000ff60003f05270 */
[----:B------:R-:W-:Y:S02]  /*ecc0*/  @!UPT UIADD3 URZ, URZ, URZ, URZ ;  /* 0x0000003f3f3ff290 */ /* 0x000fe4000fffe03f */
[----:B------:R-:W-:Y:S05]  /*ecd0*/  @P0 IMAD.HI.U32 R8, R4, c[0x0][0x330], RZ ;  /* 0x0000cc0004080a27 */ /* 0x000fea00078e00ff */
[----:B------:R-:W-:Y:S02]  /*ece0*/  @P0 SHF.R.U32.HI R4, RZ, c[0x0][0x334], R8 ;  /* 0x0000cd00ff040a19 */ /* 0x000fe40000011608 */
.L_x_370:
[----:B------:R-:W-:Y:S05]  /*ecf0*/  BSYNC B0 ;  /* 0x0000000000007941 */ /* 0x000fea0003800000 */
.L_x_368:
[----:B------:R-:W-:Y:S05]  /*ed00*/  IMAD R4, R4, c[0x0][0x32c], R10 ;  /* 0x0000cb0004047a24 */ /* 0x000fea00078e020a */
[----:B------:R-:W-:Y:S02]  /*ed10*/  IMNMX R0, R0, R4, !PT ;  /* 0x0000000400007217 */ /* 0x000fe40007800200 */
[----:B------:R-:W-:Y:S04]  /*ed20*/  IADD3 R4, R4, c[0x0][0x32c], RZ ;  /* 0x0000cb0004047a10 */ /* 0x000fe80007ffe0ff */
[----:B------:R-:W-:Y:S02]  /*ed30*/  IMNMX R3, R3, R4, PT ;  /* 0x0000000403037217 */ /* 0x000fe40003800200 */
.L_x_367:
        /* <DEDUP_REMOVED lines=87> */
.L_x_373:
[----:B------:R-:W-:Y:S04]  /*f2b0*/  MOV R5, c[0x0][0x32c] ;  /* 0x0000cb0000057a02 */ /* 0x000fe80000000f00 */
[----:B------:R-:W-:Y:S11]  /*f2c0*/  ISETP.NE.AND P0, PT, R5, 0x1, PT ;  /* 0x000000010500780c */ /* 0x000ff60003f05270 */
[----:B------:R-:W-:Y:S02]  /*f2d0*/  @!UPT UIADD3 URZ, URZ, URZ, URZ ;  /* 0x0000003f3f3ff290 */ /* 0x000fe4000fffe03f */
[----:B------:R-:W-:Y:S05]  /*f2e0*/  @P0 IMAD.HI.U32 R5, R0, c[0x0][0x330], RZ ;  /* 0x0000cc0000050a27 */ /* 0x000fea00078e00ff */
[----:B------:R-:W-:Y:S02]  /*f2f0*/  @P0 SHF.R.U32.HI R0, RZ, c[0x0][0x334], R5 ;  /* 0x0000cd00ff000a19 */ /* 0x000fe40000011605 */
.L_x_374:
[----:B------:R-:W-:Y:S05]  /*f300*/  BSYNC B0 ;  /* 0x0000000000007941 */ /* 0x000fea0003800000 */
.L_x_372:
[----:B------:R-:W-:Y:S05]  /*f310*/  IMAD R0, R0, c[0x0][0x32c], R10 ;  /* 0x0000cb0000007a24 */ /* 0x000fea00078e020a */
[----:B------:R-:W-:Y:S02]  /*f320*/  IMNMX R3, R3, R0, !PT ;  /* 0x0000000003037217 */ /* 0x000fe40007800200 */
[----:B------:R-:W-:Y:S04]  /*f330*/  IADD3 R0, R0, c[0x0][0x32c], RZ ;  /* 0x0000cb0000007a10 */ /* 0x000fe80007ffe0ff */
[----:B------:R-:W-:Y:S02]  /*f340*/  IMNMX R4, R4, R0, PT ;  /* 0x0000000004047217 */ /* 0x000fe40003800200 */
.L_x_371:
[----:B------:R-:W-:Y:S01]  /*f350*/  FMNMX.FTZ R133, R8, R2, !PT ;  /* 0x0000000208857209 */ /* 0x000fe20007810000 */
[----:B------:R-:W2:Y:S01]  /*f360*/  LDL.LU R132, [R1+0x20] ;  /* 0x0000200001847983 */ /* 0x000ea20000300800 */
[----:B------:R-:W-:Y:S02]  /*f370*/  UP2UR UR4, UPR, URZ, 0x10 ;  /* 0x000000103f047883 */ /* 0x000fe40008000000 */
[----:B------:R-:W-:Y:S01]  /*f380*/  FMNMX.FTZ R133, R19, R133, !PT ;  /* 0x0000008513857209 */ /* 0x000fe20007810000 */
[----:B------:R-:W-:Y:S02]  /*f390*/  UISETP.NE.AND UP4, UPT, UR22, URZ, UPT ;  /* 0x0000003f1600728c */ /* 0x000fe4000bf85270 */
[----:B------:R-:W-:Y:S01]  /*f3a0*/  UP2UR UR22, UPR, URZ, 0x8 ;  /* 0x000000083f167883 */ /* 0x000fe20008000000 */
[----:B------:R-:W-:Y:S01]  /*f3b0*/  FMNMX.FTZ R133, R18, R133, !PT ;  /* 0x0000008512857209 */ /* 0x000fe20007810000 */
[----:B------:R-:W-:Y:S02]  /*f3c0*/  UISETP.NE.AND UP3, UPT, UR21, URZ, UPT ;  /* 0x0000003f1500728c */ /* 0x000fe4000bf65270 */
[----:B------:R-:W-:Y:S01]  /*f3d0*/  UP2UR UR21, UPR, URZ, 0x4 ;  /* 0x000000043f157883 */ /* 0x000fe20008000000 */
[----:B------:R-:W-:Y:S01]  /*f3e0*/  FMNMX.FTZ R133, R17, R133, !PT ;  /* 0x0000008511857209 */ /* 0x000fe20007810000 */
[----:B------:R-:W-:Y:S02]  /*f3f0*/  UISETP.NE.AND UP2, UPT, UR20, URZ, UPT ;  /* 0x0000003f1400728c */ /* 0x000fe4000bf45270 */
[----:B------:R-:W-:Y:S01]  /*f400*/  PLOP3.LUT P2, PT, PT, PT, UP3, 0x40, 0x0 ;  /* 0x000000000000781c */ /* 0x000fe20003f4e838 */
[----:B------:R-:W-:Y:S01]  /*f410*/  UP2UR UR20, UPR, URZ, 0x2 ;  /* 0x000000023f147883 */ /* 0x000fe20008000000 */
[----:B------:R-:W-:Y:S01]  /*f420*/  FMNMX.FTZ R133, R16, R133, !PT ;  /* 0x0000008510857209 */ /* 0x000fe20007810000 */
[----:B------:R-:W-:Y:S01]  /*f430*/  UISETP.NE.AND UP1, UPT, UR11, URZ, UPT ;  /* 0x0000003f0b00728c */ /* 0x000fe2000bf25270 */
[----:B------:R-:W-:Y:S01]  /*f440*/  PLOP3.LUT P1, PT, PT, PT, UP2, 0x40, 0x0 ;  /* 0x000000000000781c */ /* 0x000fe20003f2e828 */
[----:B------:R-:W-:Y:S01]  /*f450*/  UP2UR UR11, UPR, URZ, 0x1 ;  /* 0x000000013f0b7883 */ /* 0x000fe20008000000 */
[----:B------:R-:W-:Y:S01]  /*f460*/  FMNMX.FTZ R133, R15, R133, !PT ;  /* 0x000000850f857209 */ /* 0x000fe20007810000 */
[----:B------:R-:W-:Y:S02]  /*f470*/  UISETP.NE.AND UP0, UPT, UR5, URZ, UPT ;  /* 0x0000003f0500728c */ /* 0x000fe4000bf05270 */
[----:B------:R-:W-:Y:S01]  /*f480*/  UISETP.NE.AND UP2, UPT, UR21, URZ, UPT ;  /* 0x0000003f1500728c */ /* 0x000fe2000bf45270 */
[----:B------:R-:W-:Y:S01]  /*f490*/  FMNMX.FTZ R133, R14, R133, !PT ;  /* 0x000000850e857209 */ /* 0x000fe20007810000 */
[----:B------:R-:W-:Y:S03]  /*f4a0*/  UISETP.NE.AND UP3, UPT, UR22, URZ, UPT ;  /* 0x0000003f1600728c */ /* 0x000fe6000bf65270 */
        /* <DEDUP_REMOVED lines=23> */
[--C-:B------:R-:W-:Y:S01]  /*f620*/  FFMA.FTZ R8, R8, c[0x0][0x2d0], -R2.reuse ;  /* 0x0000b40008087a23 */ /* 0x100fe20000010802 */
[----:B------:R-:W-:Y:S01]  /*f630*/  FSEL R6, R179, -INF , !P0 ;  /* 0xff800000b3067808 */ /* 0x000fe20004000000 */
[--C-:B------:R-:W-:Y:S01]  /*f640*/  FFMA.FTZ R19, R19, c[0x0][0x2d0], -R2.reuse ;  /* 0x0000b40013137a23 */ /* 0x100fe20000010802 */
[----:B------:R-:W-:Y:S01]  /*f650*/  ISETP.GT.AND P0, PT, R3, 0x1, P2 ;  /* 0x000000010300780c */ /* 0x000fe20001704270 */
[--C-:B------:R-:W-:Y:S01]  /*f660*/  FFMA.FTZ R18, R18, c[0x0][0x2d0], -R2.reuse ;  /* 0x0000b40012127a23 */ /* 0x100fe20000010802 */
[----:B------:R-:W-:Y:S01]  /*f670*/  PLOP3.LUT P2, PT, PT, PT, UP1, 0x40, 0x0 ;  /* 0x000000000000781c */ /* 0x000fe20003f4e818 */
[--C-:B------:R-:W-:Y:S01]  /*f680*/  FFMA.FTZ R17, R17, c[0x0][0x2d0], -R2.reuse ;  /* 0x0000b40011117a23 */ /* 0x100fe20000010802 */
[----:B------:R-:W-:Y:S01]  /*f690*/  ISETP.LT.OR P0, PT, R4, 0x2, P0 ;  /* 0x000000020400780c */ /* 0x000fe20000701670 */
[--C-:B------:R-:W-:Y:S01]  /*f6a0*/  FFMA.FTZ R5, R16, c[0x0][0x2d0], -R2.reuse ;  /* 0x0000b40010057a23 */ /* 0x100fe20000010802 */
[----:B------:R-:W-:Y:S01]  /*f6b0*/  MUFU.EX2 R8, R8 ;  /* 0x0000000800087308 */ /* 0x000fe20000000800 */
[--C-:B------:R-:W-:Y:S01]  /*f6c0*/  FFMA.FTZ R20, R15, c[0x0][0x2d0], -R2.reuse ;  /* 0x0000b4000f147a23 */ /* 0x100fe20000010802 */
[----:B------:R-:W-:Y:S01]  /*f6d0*/  FSEL R7, R178, -INF , !P0 ;  /* 0xff800000b2077808 */ /* 0x000fe20004000000 */
[--C-:B------:R-:W-:Y:S01]  /*f6e0*/  FFMA.FTZ R14, R14, c[0x0][0x2d0], -R2.reuse ;  /* 0x0000b4000e0e7a23 */ /* 0x100fe20000010802 */
[----:B------:R-:W-:Y:S01]  /*f6f0*/  ISETP.GT.AND P0, PT, R3, 0x8, P1 ;  /* 0x000000080300780c */ /* 0x000fe20000f04270 */
[----:B------:R-:W-:Y:S01]  /*f700*/  FFMA.FTZ R15, R13, c[0x0][0x2d0], -R2 ;  /* 0x0000b4000d0f7a23 */ /* 0x000fe20000010802 */
[----:B------:R-:W-:Y:S01]  /*f710*/  PLOP3.LUT P1, PT, PT, PT, UP0, 0x40, 0x0 ;  /* 0x000000000000781c */ /* 0x000fe20003f2e808 */
[----:B------:R-:W-:Y:S01]  /*f720*/  UISETP.NE.AND UP1, UPT, UR20, URZ, UPT ;  /* 0x0000003f1400728c */ /* 0x000fe2000bf25270 */
[C---:B------:R-:W-:Y:S01]  /*f730*/  ISETP.LT.OR P0, PT, R4.reuse, 0x9, P0 ;  /* 0x000000090400780c */ /* 0x040fe20000701670 */
[----:B------:R-:W-:Y:S01]  /*f740*/  UISETP.NE.AND UP0, UPT, UR11, URZ, UPT ;  /* 0x0000003f0b00728c */ /* 0x000fe2000bf05270 */
[----:B------:R-:W1:Y:S01]  /*f750*/  MUFU.EX2 R2, R0 ;  /* 0x0000000000027308 */ /* 0x000e620000000800 */
[----:B------:R-:W-:Y:S02]  /*f760*/  MOV R11, R20 ;  /* 0x00000014000b7202 */ /* 0x000fe40000000f00 */
[----:B------:R-:W-:Y:S02]  /*f770*/  FSEL R10, R177, -INF , !P0 ;  /* 0xff800000b10a7808 */ /* 0x000fe40004000000 */
[C---:B------:R-:W-:Y:S02]  /*f780*/  ISETP.GT.AND P0, PT, R3.reuse, 0x9, P2 ;  /* 0x000000090300780c */ /* 0x040fe40001704270 */
[----:B------:R-:W-:Y:S02]  /*f790*/  PLOP3.LUT P2, PT, PT, PT, UP6, 0x40, 0x0 ;  /* 0x000000000000781c */ /* 0x000fe40003f4e868 */
[----:B------:R-:W-:Y:S01]  /*f7a0*/  ISETP.LT.OR P0, PT, R4, 0xa, P0 ;  /* 0x0000000a0400780c */ /* 0x000fe20000701670 */
[----:B------:R-:W3:Y:S03]  /*f7b0*/  MUFU.EX2 R19, R19 ;  /* 0x0000001300137308 */ /* 0x000ee60000000800 */
[----:B------:R-:W-:Y:S02]  /*f7c0*/  FSEL R171, R176, -INF , !P0 ;  /* 0xff800000b0ab7808 */ /* 0x000fe40004000000 */
[C---:B------:R-:W-:Y:S02]  /*f7d0*/  ISETP.GT.AND P0, PT, R3.reuse, 0x10, P1 ;  /* 0x000000100300780c */ /* 0x040fe40000f04270 */
[----:B------:R-:W-:Y:S02]  /*f7e0*/  PLOP3.LUT P1, PT, PT, PT, UP5, 0x40, 0x0 ;  /* 0x000000000000781c */ /* 0x000fe40003f2e858 */
[----:B------:R-:W-:Y:S01]  /*f7f0*/  ISETP.LT.OR P0, PT, R4, 0x11, P0 ;  /* 0x000000110400780c */ /* 0x000fe20000701670 */
[----:B------:R-:W-:Y:S01]  /*f800*/  MUFU.EX2 R18, R18 ;  /* 0x0000001200127308 */ /* 0x000fe20000000800 */
[----:B------:R-:W-:Y:S02]  /*f810*/  ISETP.GT.AND P1, PT, R3, 0x18, P1 ;  /* 0x000000180300780c */ /* 0x000fe40000f24270 */
[----:B------:R-:W-:Y:S01]  /*f820*/  FSEL R175, R175, -INF , !P0 ;  /* 0xff800000afaf7808 */ /* 0x000fe20004000000 */
[C---:B-1----:R-:W-:Y:S01]  /*f830*/  FMUL.FTZ R13, R2.reuse, R149 ;  /* 0x00000095020d7220 */ /* 0x042fe20000410000 */
[----:B------:R-:W-:Y:S01]  /*f840*/  ISETP.GT.AND P0, PT, R3, 0x11, P2 ;  /* 0x000000110300780c */ /* 0x000fe20001704270 */
[----:B------:R-:W-:Y:S01]  /*f850*/  FMUL.FTZ R16, R2, R144 ;  /* 0x0000009002107220 */ /* 0x000fe20000410000 */
[----:B------:R-:W-:Y:S01]  /*f860*/  ISETP.LT.OR P1, PT, R4, 0x19, P1 ;  /* 0x000000190400780c */ /* 0x000fe20000f21670 */
[----:B------:R-:W-:Y:S01]  /*f870*/  FMUL.FTZ R9, R2, R153 ;  /* 0x0000009902097220 */ /* 0x000fe20000410000 */
[----:B------:R-:W-:Y:S01]  /*f880*/  ISETP.LT.OR P0, PT, R4, 0x12, P0 ;  /* 0x000000120400780c */ /* 0x000fe20000701670 */
[----:B------:R-:W1:Y:S01]  /*f890*/  MUFU.EX2 R17, R17 ;  /* 0x0000001100117308 */ /* 0x000e620000000800 */
[----:B------:R-:W-:Y:S01]  /*f8a0*/  FSEL R173, R173, -INF , !P1 ;  /* 0xff800000adad7808 */ /* 0x000fe20004800000 */
[----:B------:R-:W-:Y:S01]  /*f8b0*/  FMUL.FTZ R12, R2, R148 ;  /* 0x00000094020c7220 */ /* 0x000fe20000410000 */
[----:B------:R-:W-:Y:S01]  /*f8c0*/  FSEL R174, R174, -INF , !P0 ;  /* 0xff800000aeae7808 */ /* 0x000fe20004000000 */
[C---:B------:R-:W-:Y:S01]  /*f8d0*/  FMUL.FTZ R20, R2.reuse, R140 ;  /* 0x0000008c02147220 */ /* 0x040fe20000410000 */
[----:B------:R-:W-:Y:S01]  /*f8e0*/  PLOP3.LUT P0, PT, PT, PT, UP4, 0x40, 0x0 ;  /* 0x000000000000781c */ /* 0x000fe20003f0e848 */
[C---:B-----5:R-:W-:Y:S01]  /*f8f0*/  FMUL.FTZ R28, R2.reuse, R28 ;  /* 0x0000001c021c7220 */ /* 0x060fe20000410000 */
[----:B------:R-:W-:Y:S01]  /*f900*/  PLOP3.LUT P1, PT, PT, PT, UP3, 0x40, 0x0 ;  /* 0x000000000000781c */ /* 0x000fe20003f2e838 */
[C---:B------:R-:W-:Y:S01]  /*f910*/  FMUL.FTZ R29, R2.reuse, R29 ;  /* 0x0000001d021d7220 */ /* 0x040fe20000410000 */
[C---:B------:R-:W-:Y:S01]  /*f920*/  ISETP.GT.AND P0, PT, R3.reuse, 0x19, P0 ;  /* 0x000000190300780c */ /* 0x040fe20000704270 */
[C---:B------:R-:W-:Y:S01]  /*f930*/  FMUL.FTZ R32, R2.reuse, R32 ;  /* 0x0000002002207220 */ /* 0x040fe20000410000 */
[C---:B------:R-:W-:Y:S01]  /*f940*/  ISETP.GT.AND P1, PT, R3.reuse, 0x20, P1 ;  /* 0x000000200300780c */ /* 0x040fe20000f24270 */
[----:B------:R-:W-:Y:S01]  /*f950*/  FMUL.FTZ R33, R2, R33 ;  /* 0x0000002102217220 */ /* 0x000fe20000410000 */
[----:B------:R-:W-:Y:S01]  /*f960*/  ISETP.LT.OR P0, PT, R4, 0x1a, P0 ;  /* 0x0000001a0400780c */ /* 0x000fe20000701670 */
[----:B------:R-:W-:Y:S01]  /*f970*/  FMUL.FTZ R36, R2, R36 ;  /* 0x0000002402247220 */ /* 0x000fe20000410000 */
[----:B------:R-:W-:Y:S01]  /*f980*/  ISETP.LT.OR P1, PT, R4, 0x21, P1 ;  /* 0x000000210400780c */ /* 0x000fe20000f21670 */
[----:B------:R-:W-:Y:S01]  /*f990*/  FMUL.FTZ R37, R2, R37 ;  /* 0x0000002502257220 */ /* 0x000fe20000410000 */
[----:B------:R-:W-:Y:S01]  /*f9a0*/  FSEL R172, R172, -INF , !P0 ;  /* 0xff800000acac7808 */ /* 0x000fe20004000000 */
[C---:B------:R-:W-:Y:S01]  /*f9b0*/  FMUL.FTZ R40, R2.reuse, R40 ;  /* 0x0000002802287220 */ /* 0x040fe20000410000 */
[----:B------:R-:W-:Y:S01]  /*f9c0*/  PLOP3.LUT P0, PT, PT, PT, UP2, 0x40, 0x0 ;  /* 0x000000000000781c */ /* 0x000fe20003f0e828 */
[----:B------:R-:W-:Y:S01]  /*f9d0*/  FMUL.FTZ R41, R2, R41 ;  /* 0x0000002902297220 */ /* 0x000fe20000410000 */
[----:B------:R-:W-:Y:S01]  /*f9e0*/  FSEL R177, R22, -INF , !P1 ;  /* 0xff80000016b17808 */ /* 0x000fe20004800000 */
[C---:B------:R-:W-:Y:S01]  /*f9f0*/  FMUL.FTZ R44, R2.reuse, R44 ;  /* 0x0000002c022c7220 */ /* 0x040fe20000410000 */
[C---:B------:R-:W-:Y:S01]  /*fa00*/  ISETP.GT.AND P0, PT, R3.reuse, 0x21, P0 ;  /* 0x000000210300780c */ /* 0x040fe20000704270 */
[C---:B------:R-:W-:Y:S01]  /*fa10*/  FMUL.FTZ R45, R2.reuse, R45 ;  /* 0x0000002d022d7220 */ /* 0x040fe20000410000 */
[----:B------:R-:W-:Y:S01]  /*fa20*/  PLOP3.LUT P1, PT, PT, PT, UP1, 0x40, 0x0 ;  /* 0x000000000000781c */ /* 0x000fe20003f2e818 */
[----:B------:R-:W-:Y:S01]  /*fa30*/  FMUL.FTZ R48, R2, R48 ;  /* 0x0000003002307220 */ /* 0x000fe20000410000 */
[----:B------:R-:W-:Y:S01]  /*fa40*/  ISETP.LT.OR P0, PT, R4, 0x22, P0 ;  /* 0x000000220400780c */ /* 0x000fe20000701670 */
[C---:B------:R-:W-:Y:S01]  /*fa50*/  FMUL.FTZ R49, R2.reuse, R49 ;  /* 0x0000003102317220 */ /* 0x040fe20000410000 */
[----:B------:R-:W-:Y:S01]  /*fa60*/  ISETP.GT.AND P1, PT, R3, 0x28, P1 ;  /* 0x000000280300780c */ /* 0x000fe20000f24270 */
[C---:B------:R-:W-:Y:S01]  /*fa70*/  FMUL.FTZ R52, R2.reuse, R52 ;  /* 0x0000003402347220 */ /* 0x040fe20000410000 */
[----:B------:R-:W-:Y:S01]  /*fa80*/  FSEL R178, R21, -INF , !P0 ;  /* 0xff80000015b27808 */ /* 0x000fe20004000000 */
[----:B------:R-:W-:Y:S01]  /*fa90*/  FMUL.FTZ R21, R2, R141 ;  /* 0x0000008d02157220 */ /* 0x000fe20000410000 */
[----:B------:R-:W-:Y:S01]  /*faa0*/  PLOP3.LUT P0, PT, PT, PT, UP0, 0x40, 0x0 ;  /* 0x000000000000781c */ /* 0x000fe20003f0e808 */
[----:B------:R-:W4:Y:S01]  /*fab0*/  LDL.LU R141, [R1+0x24] ;  /* 0x00002400018d7983 */ /* 0x000f220000300800 */
[----:B------:R-:W-:Y:S01]  /*fac0*/  ISETP.LT.OR P1, PT, R4, 0x29, P1 ;  /* 0x000000290400780c */ /* 0x000fe20000f21670 */
[C---:B------:R-:W-:Y:S01]  /*fad0*/  FMUL.FTZ R53, R2.reuse, R53 ;  /* 0x0000003502357220 */ /* 0x040fe20000410000 */
[----:B------:R-:W-:Y:S01]  /*fae0*/  ISETP.GT.AND P0, PT, R3, 0x29, P0 ;  /* 0x000000290300780c */ /* 0x000fe20000704270 */
[----:B------:R-:W-:Y:S01]  /*faf0*/  FMUL.FTZ R56, R2, R56 ;  /* 0x0000003802387220 */ /* 0x000fe20000410000 */
[----:B------:R-:W-:Y:S01]  /*fb00*/  FSEL R176, R24, -INF , !P1 ;  /* 0xff80000018b07808 */ /* 0x000fe20004800000 */
[----:B------:R-:W-:Y:S01]  /*fb10*/  FMUL.FTZ R24, R2, R136 ;  /* 0x0000008802187220 */ /* 0x000fe20000410000 */
[----:B------:R-:W-:Y:S01]  /*fb20*/  ISETP.LT.OR P0, PT, R4, 0x2a, P0 ;  /* 0x0000002a0400780c */ /* 0x000fe20000701670 */
[C---:B------:R-:W-:Y:S01]  /*fb30*/  FMUL.FTZ R57, R2.reuse, R57 ;  /* 0x0000003902397220 */ /* 0x040fe20000410000 */
[----:B------:R-:W-:Y:S01]  /*fb40*/  MOV R149, R169 ;  /* 0x000000a900957202 */ /* 0x000fe20000000f00 */
[C---:B------:R-:W-:Y:S01]  /*fb50*/  FMUL.FTZ R60, R2.reuse, R60 ;  /* 0x0000003c023c7220 */ /* 0x040fe20000410000 */
[----:B---3--:R-:W-:Y:S01]  /*fb60*/  F2FP.PACK_AB R168, R19, R8 ;  /* 0x0000000813a8723e */ /* 0x008fe200000000ff */
[C---:B------:R-:W-:Y:S01]  /*fb70*/  FMUL.FTZ R61, R2.reuse, R61 ;  /* 0x0000003d023d7220 */ /* 0x040fe20000410000 */
[----:B------:R-:W-:Y:S01]  /*fb80*/  MOV R153, R27 ;  /* 0x0000001b00997202 */ /* 0x000fe20000000f00 */
[C---:B------:R-:W-:Y:S01]  /*fb90*/  FMUL.FTZ R64, R2.reuse, R64 ;  /* 0x0000004002407220 */ /* 0x040fe20000410000 */
[----:B------:R-:W-:Y:S01]  /*fba0*/  MOV R148, R25 ;  /* 0x0000001900947202 */ /* 0x000fe20000000f00 */
[C---:B------:R-:W-:Y:S01]  /*fbb0*/  FMUL.FTZ R25, R2.reuse, R137 ;  /* 0x0000008902197220 */ /* 0x040fe20000410000 */
[----:B------:R-:W-:Y:S01]  /*fbc0*/  MOV R22, R5 ;  /* 0x0000000500167202 */ /* 0x000fe20000000f00 */
[C---:B------:R-:W-:Y:S01]  /*fbd0*/  FMUL.FTZ R5, R2.reuse, R157 ;  /* 0x0000009d02057220 */ /* 0x040fe20000410000 */
[----:B-1----:R-:W-:Y:S01]  /*fbe0*/  F2FP.PACK_AB R170, R17, R18 ;  /* 0x0000001211aa723e */ /* 0x002fe200000000ff */
[C---:B------:R-:W-:Y:S01]  /*fbf0*/  FMUL.FTZ R65, R2.reuse, R65 ;  /* 0x0000004102417220 */ /* 0x040fe20000410000 */
[----:B------:R-:W-:Y:S01]  /*fc00*/  MOV R140, R22 ;  /* 0x00000016008c7202 */ /* 0x000fe20000000f00 */
[C---:B------:R-:W-:Y:S01]  /*fc10*/  FMUL.FTZ R68, R2.reuse, R68 ;  /* 0x0000004402447220 */ /* 0x040fe20000410000 */
[----:B------:R-:W-:Y:S01]  /*fc20*/  MOV R157, R15 ;  /* 0x0000000f009d7202 */ /* 0x000fe20000000f00 */
[C---:B------:R-:W-:Y:S01]  /*fc30*/  FMUL.FTZ R69, R2.reuse, R69 ;  /* 0x0000004502457220 */ /* 0x040fe20000410000 */
[----:B------:R-:W-:Y:S01]  /*fc40*/  MUFU.EX2 R153, R153 ;  /* 0x0000009900997308 */ /* 0x000fe20000000800 */
[C---:B------:R-:W-:Y:S01]  /*fc50*/  FMUL.FTZ R72, R2.reuse, R72 ;  /* 0x0000004802487220 */ /* 0x040fe20000410000 */
[----:B------:R-:W-:Y:S01]  /*fc60*/  UISETP.GT.AND UP0, UPT, UR8, UR9, UPT ;  /* 0x000000090800728c */ /* 0x000fe2000bf04270 */
[C---:B------:R-:W-:Y:S01]  /*fc70*/  FMUL.FTZ R73, R2.reuse, R73 ;  /* 0x0000004902497220 */ /* 0x040fe20000410000 */
[----:B------:R-:W-:Y:S01]  /*fc80*/  UIADD3 UR8, UR8, -0x1, URZ ;  /* 0xffffffff08087890 */ /* 0x000fe2000fffe03f */
        /* <DEDUP_REMOVED lines=27> */
[C---:B--2---:R-:W-:Y:S01]  /*fe40*/  FFMA.FTZ R0, R2.reuse, R132, R8 ;  /* 0x0000008402007223 */ /* 0x044fe20000010008 */
[----:B------:R-:W-:Y:S01]  /*fe50*/  FSEL R132, R23, -INF , !P0 ;  /* 0xff80000017847808 */ /* 0x000fe20004000000 */
[----:B------:R-:W-:Y:S01]  /*fe60*/  FMUL.FTZ R8, R2, R152 ;  /* 0x0000009802087220 */ /* 0x000fe20000410000 */
[----:B------:R-:W-:Y:S01]  /*fe70*/  MOV R152, R26 ;  /* 0x0000001a00987202 */ /* 0x000fe20000000f00 */
[----:B------:R-:W-:Y:S01]  /*fe80*/  FADD.FTZ R4, R19, R0 ;  /* 0x0000000013047221 */ /* 0x000fe20000010000 */
[----:B------:R-:W-:Y:S01]  /*fe90*/  FMNMX.FTZ R0, R6, R134, !PT ;  /* 0x0000008606007209 */ /* 0x000fe20007810000 */
[C---:B------:R-:W-:Y:S02]  /*fea0*/  FMUL.FTZ R128, R2.reuse, R128 ;  /* 0x0000008002807220 */ /* 0x040fe40000410000 */
[----:B------:R-:W-:Y:S01]  /*feb0*/  FMUL.FTZ R129, R2, R129 ;  /* 0x0000008102817220 */ /* 0x000fe20000410000 */
[----:B------:R-:W-:Y:S01]  /*fec0*/  FMNMX.FTZ R0, R7, R0, !PT ;  /* 0x0000000007007209 */ /* 0x000fe20007810000 */
[----:B------:R-:W-:Y:S03]  /*fed0*/  MUFU.EX2 R152, R152 ;  /* 0x0000009800987308 */ /* 0x000fe60000000800 */
        /* <DEDUP_REMOVED lines=15> */
[C---:B------:R-:W-:Y:S01]  /*ffd0*/  FMUL.FTZ R4, R2.reuse, R156 ;  /* 0x0000009c02047220 */ /* 0x040fe20000410000 */
[----:B------:R-:W-:Y:S01]  /*ffe0*/  FSETP.NEU.FTZ.AND P0, PT, R3, -INF , PT ;  /* 0xff8000000300780b */ /* 0x000fe20003f1d000 */
[----:B------:R-:W-:Y:S01]  /*fff0*/  FADD.FTZ R179, R17, R0 ;  /* 0x0000000011b37221 */ /* 0x000fe20000010000 */
[----:B------:R-:W-:Y:S01]  /*10000*/  MOV R156, R14 ;  /* 0x0000000e009c7202 */ /* 0x000fe20000000f00 */
[----:B------:R-:W-:Y:S01]  /*10010*/  FMUL.FTZ R17, R2, R145 ;  /* 0x0000009102117220 */ /* 0x000fe20000410000 */
[C---:B------:R-:W-:Y:S02]  /*10020*/  FSEL R0, R3.reuse, RZ, P0 ;  /* 0x000000ff03007208 */ /* 0x040fe40000000000 */
[----:B------:R-:W-:Y:S02]  /*10030*/  MOV R145, R11 ;  /* 0x0000000b00917202 */ /* 0x000fe40000000f00 */
[----:B------:R-:W-:Y:S01]  /*10040*/  MUFU.EX2 R156, R156 ;  /* 0x0000009c009c7308 */ /* 0x000fe20000000800 */
[----:B------:R-:W-:Y:S02]  /*10050*/  FADD.FTZ R0, -R0, R134 ;  /* 0x0000008600007221 */ /* 0x000fe40000010100 */
[----:B------:R-:W-:Y:S02]  /*10060*/  FMUL.FTZ R134, R3, c[0x0][0x2d0] ;  /* 0x0000b40003867a20 */ /* 0x000fe40000410000 */
[----:B------:R-:W-:Y:S03]  /*10070*/  FMUL.FTZ R0, R0, c[0x0][0x2d0] ;  /* 0x0000b40000007a20 */ /* 0x000fe60000410000 */
[----:B------:R-:W-:Y:S02]  /*10080*/  FSEL R134, R134, RZ, P0 ;  /* 0x000000ff86867208 */ /* 0x000fe40000000000 */
[----:B------:R-:W-:Y:S01]  /*10090*/  MUFU.EX2 R145, R145 ;  /* 0x0000009100917308 */ /* 0x000fe20000000800 */
[----:B------:R-:W-:Y:S02]  /*100a0*/  PLOP3.LUT P0, PT, PT, PT, UP0, 0x80, 0x0 ;  /* 0x000000000000781c */ /* 0x000fe40003f0f008 */
[--C-:B------:R-:W-:Y:S02]  /*100b0*/  FFMA.FTZ R169, R6, c[0x0][0x2d0], -R134.reuse ;  /* 0x0000b40006a97a23 */ /* 0x100fe40000010886 */
[--C-:B------:R-:W-:Y:S02]  /*100c0*/  FFMA.FTZ R7, R7, c[0x0][0x2d0], -R134.reuse ;  /* 0x0000b40007077a23 */ /* 0x100fe40000010886 */
[--C-:B------:R-:W-:Y:S03]  /*100d0*/  FFMA.FTZ R2, R10, c[0x0][0x2d0], -R134.reuse ;  /* 0x0000b4000a027a23 */ /* 0x100fe60000010886 */
[----:B------:R-:W1:Y:S10]  /*100e0*/  MUFU.EX2 R0, R0 ;  /* 0x0000000000007308 */ /* 0x000e740000000800 */
[----:B------:R-:W4:Y:S10]  /*100f0*/  MUFU.EX2 R169, R169 ;  /* 0x000000a900a97308 */ /* 0x000f340000000800 */
[----:B------:R2:W3:Y:S01]  /*10100*/  MUFU.EX2 R144, R7 ;  /* 0x0000000700907308 */ /* 0x0004e20000000800 */
        /* <DEDUP_REMOVED lines=8> */
[C---:B------:R-:W-:Y:S02]  /*10190*/  FMUL.FTZ R10, R0.reuse, R154 ;  /* 0x0000009a000a7220 */ /* 0x040fe40000410000 */
[C---:B------:R-:W-:Y:S01]  /*101a0*/  FMUL.FTZ R14, R0.reuse, R150 ;  /* 0x00000096000e7220 */ /* 0x040fe20000410000 */
[----:B------:R-:W-:Y:S01]  /*101b0*/  MUFU.EX2 R154, R158 ;  /* 0x0000009e009a7308 */ /* 0x000fe20000000800 */
[C---:B------:R-:W-:Y:S02]  /*101c0*/  FMUL.FTZ R15, R0.reuse, R151 ;  /* 0x00000097000f7220 */ /* 0x040fe40000410000 */
[C---:B------:R-:W-:Y:S02]  /*101d0*/  FMUL.FTZ R18, R0.reuse, R146 ;  /* 0x0000009200127220 */ /* 0x040fe40000410000 */
[C---:B--2---:R-:W-:Y:S01]  /*101e0*/  FMUL.FTZ R7, R0.reuse, R159 ;  /* 0x0000009f00077220 */ /* 0x044fe20000410000 */
[----:B------:R-:W-:Y:S01]  /*101f0*/  MOV R159, R148 ;  /* 0x00000094009f7202 */ /* 0x000fe20000000f00 */
        /* <DEDUP_REMOVED lines=8> */
[----:B------:R2:W-:Y:S01]  /*10280*/  MUFU.EX2 R2, R140 ;  /* 0x0000008c00027308 */ /* 0x0005e20000000800 */
        /* <DEDUP_REMOVED lines=9> */
[----:B----4-:R-:W-:Y:S01]  /*10320*/  FFMA.FTZ R151, R0, R141, R169 ;  /* 0x0000008d00977223 */ /* 0x010fe200000100a9 */
[----:B---3--:R-:W-:Y:S01]  /*10330*/  F2FP.PACK_AB R169, R144, R169 ;  /* 0x000000a990a9723e */ /* 0x008fe200000000ff */
[C---:B------:R-:W-:Y:S02]  /*10340*/  FMUL.FTZ R59, R0.reuse, R59 ;  /* 0x0000003b003b7220 */ /* 0x040fe40000410000 */
[C---:B------:R-:W-:Y:S01]  /*10350*/  FMUL.FTZ R62, R0.reuse, R62 ;  /* 0x0000003e003e7220 */ /* 0x040fe20000410000 */
[----:B--2---:R-:W-:Y:S01]  /*10360*/  LDSM.16.MT88.4 R140, [R236+0x900] ;  /* 0x00090000ec8c783b */ /* 0x004fe20000004200 */
        /* <DEDUP_REMOVED lines=40> */
[----:B------:R2:W-:Y:S01]  /*105f0*/  MUFU.EX2 R149, R0 ;  /* 0x0000000000957308 */ /* 0x0005e20000000800 */
[C---:B-1----:R-:W-:Y:S08]  /*10600*/  HMMA.16816.F32 R4, R168.reuse, R136, R4 ;  /* 0x00000088a804723c */ /* 0x042ff00000001804 */
[C---:B------:R-:W-:Y:S01]  /*10610*/  HMMA.16816.F32 R8, R168.reuse, R138, R8 ;  /* 0x0000008aa808723c */ /* 0x040fe20000001808 */
[----:B------:R-:W1:Y:S03]  /*10620*/  LDSM.16.MT88.4 R136, [R237+0x100] ;  /* 0x00010000ed88783b */ /* 0x000e660000004200 */
[--C-:B--2---:R-:W-:Y:S04]  /*10630*/  FFMA.FTZ R0, R174, c[0x0][0x2d0], -R134.reuse ;  /* 0x0000b400ae007a23 */ /* 0x104fe80000010886 */
[----:B------:R2:W3:Y:S01]  /*10640*/  MUFU.EX2 R150, R0 ;  /* 0x0000000000967308 */ /* 0x0004e20000000800 */
[C---:B-1----:R-:W-:Y:S03]  /*10650*/  HMMA.16816.F32 R12, R168.reuse, R136, R12 ;  /* 0x00000088a80c723c */ /* 0x042fe6000000180c */
[--C-:B--2---:R-:W-:Y:S06]  /*10660*/  FFMA.FTZ R0, R173, c[0x0][0x2d0], -R134.reuse ;  /* 0x0000b400ad007a23 */ /* 0x104fec0000010886 */
[----:B------:R1:W-:Y:S01]  /*10670*/  MUFU.EX2 R148, R0 ;  /* 0x0000000000947308 */ /* 0x0003e20000000800 */
[C---:B------:R-:W-:Y:S01]  /*10680*/  HMMA.16816.F32 R16, R168.reuse, R138, R16 ;  /* 0x0000008aa810723c */ /* 0x040fe20000001810 */
[----:B------:R-:W2:Y:S02]  /*10690*/  LDSM.16.MT88.4 R136, [R240+0x100] ;  /* 0x00010000f088783b */ /* 0x000ea40000004200 */
        /* <DEDUP_REMOVED lines=54> */
[----:B------:R-:W-:Y:S01]  /*10a00*/  MOV R177, R154 ;  /* 0x0000009a00b17202 */ /* 0x000fe20000000f00 */
[----:B------:R-:W-:Y:S02]  /*10a10*/  FADD.FTZ R2, R149, R2 ;  /* 0x0000000295027221 */ /* 0x000fe40000010000 */
[C---:B------:R-:W-:Y:S01]  /*10a20*/  HMMA.16816.F32 R4, R136.reuse, R140, R4 ;  /* 0x0000008c8804723c */ /* 0x040fe20000001804 */
[----:B------:R2:W-:Y:S04]  /*10a30*/  MUFU.EX2 R172, R0 ;  /* 0x0000000000ac7308 */ /* 0x0005e80000000800 */
[----:B------:R-:W-:Y:S03]  /*10a40*/  FADD.FTZ R2, R150, R2 ;  /* 0x0000000296027221 */ /* 0x000fe60000010000 */
[C---:B------:R-:W-:Y:S01]  /*10a50*/  HMMA.16816.F32 R8, R136.reuse, R142, R8 ;  /* 0x0000008e8808723c */ /* 0x040fe20000001808 */
[----:B------:R-:W3:Y:S03]  /*10a60*/  LDSM.16.MT88.4 R140, [R237+0x900] ;  /* 0x00090000ed8c783b */ /* 0x000ee60000004200 */
[--C-:B--2---:R-:W-:Y:S01]  /*10a70*/  FFMA.FTZ R0, R178, c[0x0][0x2d0], -R134.reuse ;  /* 0x0000b400b2007a23 */ /* 0x104fe20000010886 */
[----:B------:R-:W-:Y:S03]  /*10a80*/  MOV R178, R153 ;  /* 0x0000009900b27202 */ /* 0x000fe60000000f00 */
[----:B------:R2:W4:Y:S01]  /*10a90*/  MUFU.EX2 R173, R0 ;  /* 0x0000000000ad7308 */ /* 0x0005220000000800 */
[----:B------:R-:W-:Y:S01]  /*10aa0*/  F2FP.PACK_AB R170, R177, R178 ;  /* 0x000000b2b1aa723e */ /* 0x000fe200000000ff */
[C---:B---3--:R-:W-:Y:S03]  /*10ab0*/  HMMA.16816.F32 R12, R136.reuse, R140, R12 ;  /* 0x0000008c880c723c */ /* 0x048fe6000000180c */
[--C-:B--2---:R-:W-:Y:S01]  /*10ac0*/  FFMA.FTZ R0, R176, c[0x0][0x2d0], -R134.reuse ;  /* 0x0000b400b0007a23 */ /* 0x104fe20000010886 */
[----:B------:R-:W-:Y:S01]  /*10ad0*/  MOV R176, R152 ;  /* 0x0000009800b07202 */ /* 0x000fe20000000f00 */
[----:B------:R-:W-:Y:S01]  /*10ae0*/  FFMA.FTZ R134, R132, c[0x0][0x2d0], -R134 ;  /* 0x0000b40084867a23 */ /* 0x000fe20000010886 */
[----:B------:R-:W-:Y:S02]  /*10af0*/  LDSM.16.MT88.4 R152, [R236+0x1100] ;  /* 0x00110000ec98783b */ /* 0x000fe40000004200 */
[C---:B------:R-:W-:Y:S01]  /*10b00*/  HMMA.16816.F32 R16, R136.reuse, R142, R16 ;  /* 0x0000008e8810723c */ /* 0x040fe20000001810 */
[----:B------:R2:W-:Y:S03]  /*10b10*/  MUFU.EX2 R132, R0 ;  /* 0x0000000000847308 */ /* 0x0005e60000000800 */
[----:B-1----:R-:W-:Y:S02]  /*10b20*/  F2FP.PACK_AB R168, R176, R179 ;  /* 0x000000b3b0a8723e */ /* 0x002fe400000000ff */
[----:B----4-:R-:W-:Y:S01]  /*10b30*/  F2FP.PACK_AB R169, R173, R172 ;  /* 0x000000acada9723e */ /* 0x010fe200000000ff */
[----:B------:R-:W1:Y:S04]  /*10b40*/  LDSM.16.MT88.4 R140, [R240+0x900] ;  /* 0x00090000f08c783b */ /* 0x000e680000004200 */
[----:B------:R-:W3:Y:S01]  /*10b50*/  MUFU.EX2 R134, R134 ;  /* 0x0000008600867308 */ /* 0x000ee20000000800 */
[----:B--2---:R-:W-:Y:S04]  /*10b60*/  FADD.FTZ R0, R156, R151 ;  /* 0x000000979c007221 */ /* 0x004fe80000010000 */
        /* <DEDUP_REMOVED lines=9> */
[C---:B-1----:R-:W-:Y:S03]  /*10c00*/  HMMA.16816.F32 R20, R136.reuse, R140, R20 ;  /* 0x0000008c8814723c */ /* 0x042fe60000001814 */
        /* <DEDUP_REMOVED lines=95> */
.L_x_365:
[----:B------:R-:W2:Y:S04]  /*11200*/  LDL.LU R3, [R1+0x20] ;  /* 0x0000200001037983 */ /* 0x000ea80000300800 */
[----:B-1----:R-:W3:Y:S01]  /*11210*/  LDL.LU R0, [R1+0x24] ;  /* 0x0000240001007983 */ /* 0x002ee20000300800 */
        /* <DEDUP_REMOVED lines=155> */
.L_x_333:
        /* <DEDUP_REMOVED lines=83> */
[----:B------:R-:W-:-:S04]  /*12100*/  IMAD.WIDE.U32 R2, R9, c[0x0][0x4c8], R2 ;  /* 0x0001320009027a25 */ /* 0x000fc800078e0002 */
        /* <DEDUP_REMOVED lines=11> */
[----:B------:R-:W-:Y:S01]  /*121c0*/  SHFL.IDX PT, R6, R6, 0x1, 0x1c1f ;  /* 0x003c1f0006067f89 */ /* 0x000fe200000e0000 */
[----:B------:R-:W-:-:S02]  /*121d0*/  LOP3.LUT P0, RZ, R14, 0x3, RZ, 0xc0, !PT ;  /* 0x000000030eff7812 */ /* 0x000fc4000780c0ff */
[----:B------:R-:W-:Y:S01]  /*121e0*/  IADD3 R3, R5, R0, RZ ;  /* 0x0000000005037210 */ /* 0x000fe20007ffe0ff */
[----:B------:R-:W-:Y:S01]  /*121f0*/  IMAD R0, R7, c[0x0][0x428], RZ ;  /* 0x00010a0007007a24 */ /* 0x000fe200078e02ff */
[----:B------:R-:W1:Y:S01]  /*12200*/  SHFL.IDX PT, R9, R2, RZ, 0x1c1f ;  /* 0x001c1fff02097589 */ /* 0x000e6200000e0000 */
[----:B------:R-:W-:Y:S02]  /*12210*/  IMAD R5, R20, c[0x0][0x388], RZ ;  /* 0x0000e20014057a24 */ /* 0x000fe400078e02ff */
        /* <DEDUP_REMOVED lines=16> */
[----:B------:R2:W3:Y:S02]  /*12320*/  SHFL.IDX PT, R2, R20, RZ, 0x1c1f ;  /* 0x001c1fff14027589 */ /* 0x0004e400000e0000 */
[----:B-1----:R-:W-:-:S02]  /*12330*/  P2R R16, PR, RZ, 0x2 ;  /* 0x00000002ff107803 */ /* 0x002fc40000000000 */
[----:B------:R2:W1:Y:S01]  /*12340*/  SHFL.IDX PT, R3, R19, RZ, 0x1c1f ;  /* 0x001c1fff13037589 */ /* 0x00046200000e0000 */
[----:B------:R-:W-:-:S04]  /*12350*/  SHF.L.U32 R0, R0, 0x1, RZ ;  /* 0x0000000100007819 */ /* 0x000fc800000006ff */
[----:B------:R-:W-:Y:S05]  /*12360*/  @P0 BRA `(.L_x_378) ;  /* 0x00000bd000000947 */ /* 0x000fea0003800000 */
[C---:B------:R-:W-:Y:S02]  /*12370*/  ISETP.GE.AND P0, PT, R0.reuse, c[0x0][0x3c8], PT ;  /* 0x0000f20000007a0c */ /* 0x040fe40003f06270 */
[C---:B------:R-:W-:Y:S02]  /*12380*/  IADD3 R5, R0.reuse, 0x8, RZ ;  /* 0x0000000800057810 */ /* 0x040fe40007ffe0ff */
[----:B------:R-:W-:Y:S02]  /*12390*/  IADD3 R4, R0, 0x10, RZ ;  /* 0x0000001000047810 */ /* 0x000fe40007ffe0ff */
[----:B------:R-:W-:Y:S02]  /*123a0*/  ISETP.GE.AND P5, PT, R5, c[0x0][0x3c8], PT ;  /* 0x0000f20005007a0c */ /* 0x000fe40003fa6270 */
[----:B------:R-:W-:Y:S02]  /*123b0*/  ISETP.GE.AND P4, PT, R4, c[0x0][0x3c8], PT ;  /* 0x0000f20004007a0c */ /* 0x000fe40003f86270 */
[----:B------:R-:W-:-:S02]  /*123c0*/  IADD3 R8, R0, 0x18, RZ ;  /* 0x0000001800087810 */ /* 0x000fc40007ffe0ff */
[C---:B------:R-:W-:Y:S01]  /*123d0*/  IADD3 R10, R0.reuse, 0x20, RZ ;  /* 0x00000020000a7810 */ /* 0x040fe20007ffe0ff */
[C---:B-123--:R-:W-:Y:S01]  /*123e0*/  @!P0 IMAD.WIDE R6, R0.reuse, 0x4, R2 ;  /* 0x0000000400068825 */ /* 0x04efe200078e0202 */
        /* <DEDUP_REMOVED lines=87> */
[----:B------:R-:W-:-:S02]  /*12960*/  IADD3 R13, R0, 0xa0, RZ ;  /* 0x000000a0000d7810 */ /* 0x000fc40007ffe0ff */
[----:B------:R-:W-:Y:S01]  /*12970*/  ISETP.GE.AND P5, PT, R12, c[0x0][0x3c8], PT ;  /* 0x0000f2000c007a0c */ /* 0x000fe20003fa6270 */
[----:B------:R2:W-:Y:S01]  /*12980*/  @!P4 ST.E.64 [R4.64], R60 ;  /* 0x0000003c0400c985 */ /* 0x0005e2000c101b10 */
        /* <DEDUP_REMOVED lines=91> */
.L_x_378:
[----:B------:R-:W-:Y:S05]  /*12f40*/  BSYNC B0 ;  /* 0x0000000000007941 */ /* 0x000fea0003800000 */
.L_x_377:
[----:B------:R-:W-:Y:S01]  /*12f50*/  ISETP.NE.AND P0, PT, R16, RZ, PT ;  /* 0x000000ff1000720c */ /* 0x000fe20003f05270 */
[----:B-1----:R1:W4:Y:S04]  /*12f60*/  SHFL.IDX PT, R3, R19, 0x1, 0x1c1f ;  /* 0x003c1f0013037f89 */ /* 0x00232800000e0000 */
[----:B---3--:R1:W3:Y:S08]  /*12f70*/  SHFL.IDX PT, R2, R20, 0x1, 0x1c1f ;  /* 0x003c1f0014027f89 */ /* 0x0082f000000e0000 */
        /* <DEDUP_REMOVED lines=12> */
[--C-:B---34-:R-:W-:Y:S01]  /*13040*/  @!P2 IMAD.WIDE R8, R0, 0x4, R2.reuse ;  /* 0x000000040008a825 */ /* 0x118fe200078e0202 */
[----:B------:R-:W-:Y:S02]  /*13050*/  @!P1 LOP3.LUT R5, R5, 0xfffffffe, RZ, 0xc0, !PT ;  /* 0xfffffffe05059812 */ /* 0x000fe400078ec0ff */
[----:B------:R-:W-:Y:S02]  /*13060*/  @!P0 LOP3.LUT R4, R4, 0xfffffffe, RZ, 0xc0, !PT ;  /* 0xfffffffe04048812 */ /* 0x000fe400078ec0ff */
[----:B------:R3:W-:Y:S01]  /*13070*/  @!P2 ST.E.64 [R8.64], R158 ;  /* 0x0000009e0800a985 */ /* 0x0007e2000c101b10 */
[----:B--2---:R-:W-:Y:S01]  /*13080*/  @!P1 IMAD.WIDE R6, R5, 0x4, R2 ;  /* 0x0000000405069825 */ /* 0x004fe200078e0202 */
        /* <DEDUP_REMOVED lines=11> */
[C---:B---3--:R-:W-:Y:S02]  /*13140*/  IADD3 R8, R0.reuse, 0x28, RZ ;  /* 0x0000002800087810 */ /* 0x048fe40007ffe0ff */
[----:B------:R-:W-:Y:S02]  /*13150*/  IADD3 R9, R0, 0x30, RZ ;  /* 0x0000003000097810 */ /* 0x000fe40007ffe0ff */
[----:B------:R-:W-:Y:S02]  /*13160*/  ISETP.GE.AND P4, PT, R8, c[0x0][0x3c8], PT ;  /* 0x0000f20008007a0c */ /* 0x000fe40003f86270 */
[----:B------:R-:W-:Y:S02]  /*13170*/  ISETP.GE.AND P3, PT, R9, c[0x0][0x3c8], PT ;  /* 0x0000f20009007a0c */ /* 0x000fe40003f66270 */
[----:B--2---:R-:W-:-:S02]  /*13180*/  @!P6 LEA.HI R4, R11, R11, RZ, 0x1 ;  /* 0x0000000b0b04e211 */ /* 0x004fc400078f08ff */
        /* <DEDUP_REMOVED lines=159> */
.L_x_376:
        /* <DEDUP_REMOVED lines=50> */
.L_x_379:
        /* <DEDUP_REMOVED lines=14> */
.L_x_2595:


//--------------------- .text._ZN7cutlass13device_kernelIN5flash19enable_sm80_to_sm89INS1_16FlashAttnFwdSm80INS1_25CollectiveMainloopFwdSm80ILi8ELi1ELb1EN4cute5tupleIJNS5_1CILi128EEENS7_ILi48EEENS7_ILi256EEEEEELi256ENS_6half_tEfNS_4arch4Sm80ELb0ELb1ELb1ELb1ELb0ELb0ELb1ELb1EEENS1_21CollectiveEpilogueFwdINS6_IJS8_SA_S9_EEENS6_IJNS7_ILi1EEESI_SI_EEESC_SE_Li256ELb1ELb1ELb1ELb0EEENS1_36VarlenDynamicPersistentTileSchedulerILi128ELi48ELi256ELi256ELb1ELb1ELb0ELb1ELb0ELb1EEEEEEEEEvNT_6ParamsE --------------------------
	.section	.text._ZN7cutlass13device_kernelIN5flash19enable_sm80_to_sm89INS1_16FlashAttnFwdSm80INS1_25CollectiveMainloopFwdSm80ILi8ELi1ELb1EN4cute5tupleIJNS5_1CILi128EEENS7_ILi48EEENS7_ILi256EEEEEELi256ENS_6half_tEfNS_4arch4Sm80ELb0ELb1ELb1ELb1ELb0ELb0ELb1ELb1EEENS1_21CollectiveEpilogueFwdINS6_IJS8_SA_S9_EEENS6_IJNS7_ILi1EEESI_SI_EEESC_SE_Li256ELb1ELb1ELb1ELb0EEENS1_36VarlenDynamicPersistentTileSchedulerILi128ELi48ELi256ELi256ELb1ELb1ELb0ELb1ELb0ELb1EEEEEEEEEvNT_6ParamsE,"ax",@progbits
	.sectioninfo	@"SHI_REGISTERS=255"
	.align	128
.text._ZN7cutlass13device_kernelIN5flash19enable_sm80_to_sm89INS1_16FlashAttnFwdSm80INS1_25CollectiveMainloopFwdSm80ILi8ELi1ELb1EN4cute5tupleIJNS5_1CILi128EEENS7_ILi48EEENS7_ILi256EEEEEELi256ENS_6half_tEfNS_4arch4Sm80ELb0ELb1ELb1ELb1ELb0ELb0ELb1ELb1EEENS1_21CollectiveEpilogueFwdINS6_IJS8_SA_S9_EEENS6_IJNS7_ILi1EEESI_SI_EEESC_SE_Li256ELb1ELb1ELb1ELb0EEENS1_36VarlenDynamicPersistentTileSchedulerILi128ELi48ELi256ELi256ELb1ELb1ELb0ELb1ELb0ELb1EEEEEEEEEvNT_6ParamsE:
        .type           _ZN7cutlass13device_kernelIN5flash19enable_sm80_to_sm89INS1_16FlashAttnFwdSm80INS1_25CollectiveMainloopFwdSm80ILi8ELi1ELb1EN4cute5tupleIJNS5_1CILi128EEENS7_ILi48EEENS7_ILi256EEEEEELi256ENS_6half_tEfNS_4arch4Sm80ELb0ELb1ELb1ELb1ELb0ELb0ELb1ELb1EEENS1_21CollectiveEpilogueFwdINS6_IJS8_SA_S9_EEENS6_IJNS7_ILi1EEESI_SI_EEESC_SE_Li256ELb1ELb1ELb1ELb0EEENS1_36VarlenDynamicPersistentTileSchedulerILi128ELi48ELi256ELi256ELb1ELb1ELb0ELb1ELb0ELb1EEEEEEEEEvNT_6ParamsE,@function
        .size           _ZN7cutlass13device_kernelIN5flash19enable_sm80_to_sm89INS1_16FlashAttnFwdSm80INS1_25CollectiveMainloopFwdSm80ILi8ELi1ELb1EN4cute5tupleIJNS5_1CILi128EEENS7_ILi48EEENS7_ILi256EEEEEELi256ENS_6half_tEfNS_4arch4Sm80ELb0ELb1ELb1ELb1ELb0ELb0ELb1ELb1EEENS1_21CollectiveEpilogueFwdINS6_IJS8_SA_S9_EEENS6_IJNS7_ILi1EEESI_SI_EEESC_SE_Li256ELb1ELb1ELb1ELb0EEENS1_36VarlenDynamicPersistentTileSchedulerILi128ELi48ELi256ELi256ELb1ELb1ELb0ELb1ELb0ELb1EEEEEEEEEvNT_6ParamsE,(.L_x_2596 - _ZN7cutlass13device_kernelIN5flash19enable_sm80_to_sm89INS1_16FlashAttnFwdSm80INS1_25CollectiveMainloopFwdSm80ILi8ELi1ELb1EN4cute5tupleIJNS5_1CILi128EEENS7_ILi48EEENS7_ILi256EEEEEELi256ENS_6half_tEfNS_4arch4Sm80ELb0ELb1ELb1ELb1ELb0ELb0ELb1ELb1EEENS1_21CollectiveEpilogueFwdINS6_IJS8_SA_S9_EEENS6_IJNS7_ILi1EEESI_SI_EEESC_SE_Li256ELb1ELb1ELb1ELb0EEENS1_36VarlenDynamicPersistentTileSchedulerILi128ELi48ELi256ELi256ELb1ELb1ELb0ELb1ELb0ELb1EEEEEEEEEvNT_6ParamsE)
        .other          _ZN7cutlass13device_kernelIN5flash19enable_sm80_to_sm89INS1_16FlashAttnFwdSm80INS1_25CollectiveMainloopFwdSm80ILi8ELi1ELb1EN4cute5tupleIJNS5_1CILi128EEENS7_ILi48EEENS7_ILi256EEEEEELi256ENS_6half_tEfNS_4arch4Sm80ELb0ELb1ELb1ELb1ELb0ELb0ELb1ELb1EEENS1_21CollectiveEpilogueFwdINS6_IJS8_SA_S9_EEENS6_IJNS7_ILi1EEESI_SI_EEESC_SE_Li256ELb1ELb1ELb1ELb0EEENS1_36VarlenDynamicPersistentTileSchedulerILi128ELi48ELi256ELi256ELb1ELb1ELb0ELb1ELb0ELb1EEEEEEEEEvNT_6ParamsE,@"STO_CUDA_ENTRY STV_DEFAULT"
_ZN7cutlass13device_kernelIN5flash19enable_sm80_to_sm89INS1_16FlashAttnFwdSm80INS1_25CollectiveMainloopFwdSm80ILi8ELi1ELb1EN4cute5tupleIJNS5_1CILi128EEENS7_ILi48EEENS7_ILi256EEEEEELi256ENS_6half_tEfNS_4arch4Sm80ELb0ELb1ELb1ELb1ELb0ELb0ELb1ELb1EEENS1_21CollectiveEpilogueFwdINS6_IJS8_SA_S9_EEENS6_IJNS7_ILi1EEESI_SI_EEESC_SE_Li256ELb1ELb1ELb1ELb0EEENS1_36VarlenDynamicPersistentTileSchedulerILi128ELi48ELi256ELi256ELb1ELb1ELb0ELb1ELb0ELb1EEEEEEEEEvNT_6ParamsE:
        /* <DEDUP_REMOVED lines=15> */
[----:B------:R-:W-:-:S03]  /*00f0*/  CS2R R8, SRZ ;  /* 0x0000000000087805 */ /* 0x000fc6000001ff00 */
[----:B------:R-:W-:-:S04]  /*0100*/  ISETP.NE.AND P6, PT, R13, 0x1f, PT ;  /* 0x0000001f0d00780c */ /* 0x000fc80003fc5270 */
[----:B------:R-:W-:-:S13]  /*0110*/  ISETP.GE.OR P0, PT, R13, c[0x0][0x53c], !P6 ;  /* 0x00014f000d007a0c */ /* 0x000fda0007706670 */
[----:B-1----:R-:W-:Y:S02]  /*0120*/  @!P0 IMAD.MOV.U32 R4, RZ, RZ, 0x4 ;  /* 0x00000004ff048424 */ /* 0x002fe400078e00ff */
[----:B------:R-:W-:Y:S02]  /*0130*/  @!P0 IMAD.MOV.U32 R2, RZ, RZ, 0x4 ;  /* 0x00000004ff028424 */ /* 0x000fe400078e00ff */
[----:B------:R-:W-:-:S04]  /*0140*/  @!P0 IMAD.WIDE.U32 R4, R13, R4, c[0x0][0x580] ;  /* 0x000160000d048625 */ /* 0x000fc800078e0004 */
[C---:B------:R-:W-:Y:S01]  /*0150*/  @!P0 IMAD.WIDE.U32 R2, R13.reuse, R2, c[0x0][0x578] ;  /* 0x00015e000d028625 */ /* 0x040fe200078e0002 */
[----:B------:R-:W2:Y:S04]  /*0160*/  @!P0 LDG.E R9, [R4.64] ;  /* 0x0000000604098981 */ /* 0x000ea8000c1e1900 */
[----:B------:R-:W2:Y:S01]  /*0170*/  @!P0 LDG.E R8, [R2.64] ;  /* 0x0000000602088981 */ /* 0x000ea2000c1e1900 */
[C---:B------:R-:W-:Y:S01]  /*0180*/  ISETP.NE.AND P5, PT, R13.reuse, RZ, PT ;  /* 0x000000ff0d00720c */ /* 0x040fe20003fa5270 */
[----:B------:R-:W1:Y:S01]  /*0190*/  S2UR UR4, SR_CTAID.X ;  /* 0x00000000000479c3 */ /* 0x000e620000002500 */
[C---:B------:R-:W-:Y:S01]  /*01a0*/  ISETP.GE.U32.AND P4, PT, R13.reuse, 0x2, PT ;  /* 0x000000020d00780c */ /* 0x040fe20003f86070 */
[----:B------:R-:W-:Y:S01]  /*01b0*/  IMAD.MOV.U32 R7, RZ, RZ, RZ ;  /* 0x000000ffff077224 */ /* 0x000fe200078e00ff */
        /* <DEDUP_REMOVED lines=26> */
.L_x_385:
[----:B------:R-:W-:-:S04]  /*0360*/  IADD3 R0, R7, 0x1f, RZ ;  /* 0x0000001f07007810 */ /* 0x000fc80007ffe0ff */
[----:B------:R-:W-:-:S13]  /*0370*/  ISETP.GE.AND P0, PT, R0, c[0x0][0x53c], PT ;  /* 0x00014f0000007a0c */ /* 0x000fda0003f06270 */
[----:B------:R-:W-:Y:S05]  /*0380*/  @P0 BRA `(.L_x_382) ;  /* 0x00000c4000000947 */ /* 0x000fea0003800000 */
[----:B------:R-:W-:Y:S01]  /*0390*/  MOV R7, R0 ;  /* 0x0000000000077202 */ /* 0x000fe20000000f00 */
[----:B------:R-:W-:-:S03]  /*03a0*/  CS2R R8, SRZ ;  /* 0x0000000000087805 */ /* 0x000fc6000001ff00 */
[----:B------:R-:W-:-:S04]  /*03b0*/  IADD3 R0, R13, R7, RZ ;  /* 0x000000070d007210 */ /* 0x000fc80007ffe0ff */
[----:B------:R-:W-:-:S13]  /*03c0*/  ISETP.GE.OR P0, PT, R0, c[0x0][0x53c], !P6 ;  /* 0x00014f0000007a0c */ /* 0x000fda0007706670 */
[----:B------:R-:W-:Y:S02]  /*03d0*/  @!P0 MOV R2, 0x4 ;  /* 0x0000000400028802 */ /* 0x000fe40000000f00 */
[----:B------:R-:W-:-:S03]  /*03e0*/  @!P0 MOV R3, 0x4 ;  /* 0x0000000400038802 */ /* 0x000fc60000000f00 */
[----:B------:R-:W-:-:S04]  /*03f0*/  @!P0 IMAD.WIDE R4, R0, R2, c[0x0][0x580] ;  /* 0x0001600000048625 */ /* 0x000fc800078e0202 */
[----:B------:R-:W-:Y:S01]  /*0400*/  @!P0 IMAD.WIDE R2, R0, R3, c[0x0][0x578] ;  /* 0x00015e0000028625 */ /* 0x000fe200078e0203 */
[----:B------:R-:W2:Y:S04]  /*0410*/  @!P0 LDG.E R9, [R4.64] ;  /* 0x0000000604098981 */ /* 0x000ea8000c1e1900 */
[----:B------:R-:W2:Y:S02]  /*0420*/  @!P0 LDG.E R8, [R2.64] ;  /* 0x0000000602088981 */ /* 0x000ea4000c1e1900 */
[----:B--2---:R-:W-:Y:S01]  /*0430*/  IMAD R5, R9, R8, RZ ;  /* 0x0000000809057224 */ /* 0x004fe200078e02ff */
[----:B------:R-:W-:Y:S05]  /*0440*/  BRA.DIV ~URZ, `(.L_x_383) ;  /* 0x000166927f007947 */ /* 0x000fea000b800000 */
[----:B------:R1:W2:Y:S02]  /*0450*/  SHFL.UP PT, R0, R5, 0x1, RZ ;  /* 0x0420000005007989 */ /* 0x0002a400000e00ff */
.L_x_522:
        /* <DEDUP_REMOVED lines=16> */
.L_x_523:
[----:B--2---:R-:W-:-:S05]  /*0560*/  IMAD R0, R0, c[0x0][0x538], RZ ;  /* 0x00014e0000007a24 */ /* 0x004fca00078e02ff */
[----:B------:R-:W-:-:S04]  /*0570*/  IADD3 R6, R0, R6, RZ ;  /* 0x0000000600067210 */ /* 0x000fc80007ffe0ff */
[----:B------:R-:W-:-:S13]  /*0580*/  ISETP.GT.AND P0, PT, R6, UR4, PT ;  /* 0x0000000406007c0c */ /* 0x000fda000bf04270 */
[----:B-1----:R-:W-:Y:S05]  /*0590*/  @!P0 BRA `(.L_x_385) ;  /* 0xfffffdc000008947 */ /* 0x002fea000383ffff */
.L_x_381:
[----:B------:R-:W-:-:S05]  /*05a0*/  IADD3 R11, -R0, R6, RZ ;  /* 0x00000006000b7210 */ /* 0x000fca0007ffe1ff */
[----:B------:R-:W-:-:S05]  /*05b0*/  IMAD R0, R4, c[0x0][0x538], R11 ;  /* 0x00014e0004007a24 */ /* 0x000fca00078e020b */
[----:B------:R-:W-:Y:S01]  /*05c0*/  ISETP.GT.AND P0, PT, R0, UR4, PT ;  /* 0x0000000400007c0c */ /* 0x000fe2000bf04270 */
[----:B------:R-:W-:-:S12]  /*05d0*/  BRA.DIV ~URZ, `(.L_x_386) ;  /* 0x000167127f007947 */ /* 0x000fd8000b800000 */
[----:B------:R-:W-:-:S04]  /*05e0*/  VOTE.ANY R10, PT, !P0 ;  /* 0x00000000000a7806 */ /* 0x000fc800040e0100 */
.L_x_524:
[----:B------:R-:W1:Y:S02]  /*05f0*/  POPC R6, R10 ;  /* 0x0000000a00067309 */ /* 0x000e640000000000 */
[----:B-1----:R-:W-:-:S05]  /*0600*/  IADD3 R0, R6, R7, RZ ;  /* 0x0000000706007210 */ /* 0x002fca0007ffe0ff */
[----:B------:R1:W-:Y:S01]  /*0610*/  STL [R1+0x7c], R0 ;  /* 0x00007c0001007387 */ /* 0x0003e20000100800 */
[----:B------:R-:W-:Y:S05]  /*0620*/  BRA.DIV ~URZ, `(.L_x_387) ;  /* 0x000167127f007947 */ /* 0x000fea000b800000 */
[----:B------:R2:W3:Y:S01]  /*0630*/  SHFL.IDX PT, R12, R9, R6, 0x1f ;  /* 0x00001f06090c7589 */ /* 0x0004e200000e0000 */
[----:B------:R-:W-:-:S03]  /*0640*/  MOV R7, RZ ;  /* 0x000000ff00077202 */ /* 0x000fc60000000f00 */
[----:B------:R2:W4:Y:S04]  /*0650*/  SHFL.IDX PT, R9, R8, R6, 0x1f ;  /* 0x00001f0608097589 */ /* 0x00052800000e0000 */
.L_x_525:
[----:B------:R-:W-:Y:S01]  /*0660*/  ISETP.NE.AND P0, PT, R10, RZ, PT ;  /* 0x000000ff0a00720c */ /* 0x000fe20003f05270 */
[----:B------:R-:W-:-:S12]  /*0670*/  BSSY B0, `(.L_x_388) ;  /* 0x0000005000007945 */ /* 0x000fd80003800000 */
[----:B------:R-:W-:Y:S05]  /*0680*/  @!P0 BRA `(.L_x_389) ;  /* 0x0000003000008947 */ /* 0x000fea0003800000 */
[----:B------:R-:W-:Y:S01]  /*0690*/  IADD3 R3, R6, -0x1, RZ ;  /* 0xffffffff06037810 */ /* 0x000fe20007ffe0ff */
[----:B------:R-:W-:Y:S05]  /*06a0*/  BRA.DIV ~URZ, `(.L_x_390) ;  /* 0x000167727f007947 */ /* 0x000fea000b800000 */
[----:B------:R1:W2:Y:S02]  /*06b0*/  SHFL.IDX PT, R7, R4, R3, 0x1f ;  /* 0x00001f0304077589 */ /* 0x0002a400000e0000 */
.L_x_389:
[----:B------:R-:W-:Y:S05]  /*06c0*/  BSYNC B0 ;  /* 0x0000000000007941 */ /* 0x000fea0003800000 */
.L_x_388:
[----:B-12---:R-:W-:Y:S01]  /*06d0*/  IMAD R0, R7, c[0x0][0x538], R11 ;  /* 0x00014e0007007a24 */ /* 0x006fe200078e020b */
[----:B----4-:R-:W-:Y:S01]  /*06e0*/  ISETP.NE.AND P0, PT, R9, 0x1, PT ;  /* 0x000000010900780c */ /* 0x010fe20003f05270 */
[----:B------:R-:W-:Y:S03]  /*06f0*/  BSSY B0, `(.L_x_391) ;  /* 0x0000089000007945 */ /* 0x000fe60003800000 */
[----:B------:R1:W-:Y:S01]  /*0700*/  STL [R1+0x70], R0 ;  /* 0x0000700001007387 */ /* 0x0003e20000100800 */
[----:B------:R-:W-:-:S08]  /*0710*/  IADD3 R11, -R0, UR4, RZ ;  /* 0x00000004000b7c10 */ /* 0x000fd0000fffe1ff */
[----:B------:R-:W-:Y:S05]  /*0720*/  @!P0 BRA `(.L_x_392) ;  /* 0x000003f000008947 */ /* 0x000fea0003800000 */
[-C--:B-1-3--:R-:W-:Y:S02]  /*0730*/  IABS R0, R12.reuse ;  /* 0x0000000c00007213 */ /* 0x08afe40000000000 */
[----:B------:R-:W-:-:S03]  /*0740*/  IABS R6, R12 ;  /* 0x0000000c00067213 */ /* 0x000fc60000000000 */
[----:B------:R-:W-:Y:S01]  /*0750*/  IMAD.MOV.U32 R5, RZ, RZ, R0 ;  /* 0x000000ffff057224 */ /* 0x000fe200078e0000 */
[----:B------:R-:W-:-:S03]  /*0760*/  IABS R0, R9 ;  /* 0x0000000900007213 */ /* 0x000fc60000000000 */
[----:B------:R-:W1:Y:S02]  /*0770*/  I2F.RP R2, R5 ;  /* 0x0000000500027306 */ /* 0x000e640000209400 */
[----:B------:R-:W-:Y:S01]  /*0780*/  IMAD.MOV.U32 R8, RZ, RZ, R0 ;  /* 0x000000ffff087224 */ /* 0x000fe200078e0000 */
[----:B------:R-:W-:-:S05]  /*0790*/  IABS R0, R11 ;  /* 0x0000000b00007213 */ /* 0x000fca0000000000 */
[----:B------:R-:W-:Y:S08]  /*07a0*/  I2F.RP R7, R8 ;  /* 0x0000000800077306 */ /* 0x000ff00000209400 */
[----:B-1----:R-:W1:Y:S02]  /*07b0*/  MUFU.RCP R2, R2 ;  /* 0x0000000200027308 */ /* 0x002e640000001000 */
[----:B-1----:R-:W-:-:S06]  /*07c0*/  IADD3 R2, R2, 0xffffffe, RZ ;  /* 0x0ffffffe02027810 */ /* 0x002fcc0007ffe0ff */
[----:B------:R-:W1:Y:S02]  /*07d0*/  F2I.FTZ.U32.TRUNC.NTZ R3, R2 ;  /* 0x0000000200037305 */ /* 0x000e64000021f000 */
[----:B-1----:R-:W-:-:S04]  /*07e0*/  IMAD.MOV R2, RZ, RZ, -R3 ;  /* 0x000000ffff027224 */ /* 0x002fc800078e0a03 */
[----:B------:R-:W-:Y:S02]  /*07f0*/  IMAD R4, R2, R5, RZ ;  /* 0x0000000502047224 */ /* 0x000fe400078e02ff */
[----:B------:R-:W-:-:S04]  /*0800*/  IMAD.MOV.U32 R2, RZ, RZ, RZ ;  /* 0x000000ffff027224 */ /* 0x000fc800078e00ff */
[----:B------:R-:W-:Y:S01]  /*0810*/  IMAD.HI.U32 R2, R3, R4, R2 ;  /* 0x0000000403027227 */ /* 0x000fe200078e0002 */
[----:B------:R-:W-:-:S03]  /*0820*/  MOV R3, R0 ;  /* 0x0000000000037202 */ /* 0x000fc60000000f00 */
[----:B------:R-:W-:Y:S02]  /*0830*/  IMAD.MOV R0, RZ, RZ, -R6 ;  /* 0x000000ffff007224 */ /* 0x000fe400078e0a06 */
        /* <DEDUP_REMOVED lines=28> */
[----:B------:R-:W-:-:S03]  /*0a00*/  IMAD.MOV R5, RZ, RZ, -R4 ;  /* 0x000000ffff057224 */ /* 0x000fc600078e0a04 */
        /* <DEDUP_REMOVED lines=10> */
[----:B------:R-:W-:-:S04]  /*0ab0*/  IMAD.MOV R2, RZ, RZ, -R0 ;  /* 0x000000ffff027224 */ /* 0x000fc800078e0a00 */
[C---:B------:R-:W-:Y:S01]  /*0ac0*/  IMAD R3, R9.reuse, R2, R4 ;  /* 0x0000000209037224 */ /* 0x040fe200078e0204 */
[----:B------:R-:W-:Y:S01]  /*0ad0*/  LEA R2, R9, R0, 0x18 ;  /* 0x0000000009027211 */ /* 0x000fe200078ec0ff */
[----:B------:R-:W-:-:S04]  /*0ae0*/  IMAD R0, R12, R5, R11 ;  /* 0x000000050c007224 */ /* 0x000fc800078e020b */
[----:B------:R-:W-:-:S05]  /*0af0*/  IMAD R2, R3, 0x10000, R2 ;  /* 0x0001000003027824 */ /* 0x000fca00078e0202 */
[----:B------:R1:W-:Y:S01]  /*0b00*/  STL [R1+0x78], R2 ;  /* 0x0000780201007387 */ /* 0x0003e20000100800 */
[----:B------:R-:W-:Y:S05]  /*0b10*/  BRA `(.L_x_393) ;  /* 0x0000046000007947 */ /* 0x000fea0003800000 */
.L_x_392:
[----:B------:R-:W2:Y:S01]  /*0b20*/  LDL R3, [R1+0x7c] ;  /* 0x00007c0001037983 */ /* 0x000ea20000100800 */
[----:B------:R-:W-:-:S04]  /*0b30*/  IMAD.MOV.U32 R2, RZ, RZ, 0x4 ;  /* 0x00000004ff027424 */ /* 0x000fc800078e00ff */
[----:B--2---:R-:W-:-:S05]  /*0b40*/  IMAD.WIDE R2, R3, R2, c[0x0][0x590] ;  /* 0x0001640003027625 */ /* 0x004fca00078e0202 */
[----:B------:R-:W2:Y:S02]  /*0b50*/  LDG.E R7, [R2.64] ;  /* 0x0000000602077981 */ /* 0x000ea4000c1e1900 */
[----:B--23--:R-:W-:-:S05]  /*0b60*/  IMAD R9, R7, R12, RZ ;  /* 0x0000000c07097224 */ /* 0x00cfca00078e02ff */
[-C--:B-1----:R-:W-:Y:S02]  /*0b70*/  IABS R0, R9.reuse ;  /* 0x0000000900007213 */ /* 0x082fe40000000000 */
[----:B------:R-:W-:-:S03]  /*0b80*/  IABS R8, R9 ;  /* 0x0000000900087213 */ /* 0x000fc60000000000 */
[----:B------:R-:W-:-:S04]  /*0b90*/  IMAD.MOV.U32 R6, RZ, RZ, R0 ;  /* 0x000000ffff067224 */ /* 0x000fc800078e0000 */
[----:B------:R-:W1:Y:S08]  /*0ba0*/  I2F.RP R2, R6 ;  /* 0x0000000600027306 */ /* 0x000e700000209400 */
[----:B-1----:R-:W1:Y:S02]  /*0bb0*/  MUFU.RCP R2, R2 ;  /* 0x0000000200027308 */ /* 0x002e640000001000 */
[----:B-1----:R-:W-:-:S06]  /*0bc0*/  IADD3 R2, R2, 0xffffffe, RZ ;  /* 0x0ffffffe02027810 */ /* 0x002fcc0007ffe0ff */
[----:B------:R-:W1:Y:S02]  /*0bd0*/  F2I.FTZ.U32.TRUNC.NTZ R3, R2 ;  /* 0x0000000200037305 */ /* 0x000e64000021f000 */
[----:B-1----:R-:W-:-:S04]  /*0be0*/  IMAD.MOV R0, RZ, RZ, -R3 ;  /* 0x000000ffff007224 */ /* 0x002fc800078e0a03 */
[----:B------:R-:W-:Y:S01]  /*0bf0*/  IMAD.MOV.U32 R2, RZ, RZ, R0 ;  /* 0x000000ffff027224 */ /* 0x000fe200078e0000 */
[----:B------:R-:W-:-:S03]  /*0c00*/  IABS R0, R11 ;  /* 0x0000000b00007213 */ /* 0x000fc60000000000 */
[----:B------:R-:W-:Y:S01]  /*0c10*/  IMAD R4, R2, R6, RZ ;  /* 0x0000000602047224 */ /* 0x000fe200078e02ff */
[----:B------:R-:W-:Y:S01]  /*0c20*/  MOV R5, R0 ;  /* 0x0000000000057202 */ /* 0x000fe20000000f00 */
[----:B------:R-:W-:-:S04]  /*0c30*/  IMAD.MOV.U32 R2, RZ, RZ, RZ ;  /* 0x000000ffff027224 */ /* 0x000fc800078e00ff */
[----:B------:R-:W-:-:S04]  /*0c40*/  IMAD.HI.U32 R0, R3, R4, R2 ;  /* 0x0000000403007227 */ /* 0x000fc800078e0002 */
[----:B------:R-:W-:Y:S02]  /*0c50*/  IMAD.MOV R2, RZ, RZ, -R8 ;  /* 0x000000ffff027224 */ /* 0x000fe400078e0a08 */
        /* <DEDUP_REMOVED lines=9> */
[----:B------:R-:W-:-:S04]  /*0cf0*/  @P2 IADD3 R0, R0, 0x1, RZ ;  /* 0x0000000100002810 */ /* 0x000fc80007ffe0ff */
[----:B------:R-:W-:-:S05]  /*0d00*/  MOV R4, R0 ;  /* 0x0000000000047202 */ /* 0x000fca0000000f00 */
[----:B------:R-:W-:Y:S01]  /*0d10*/  @!P1 IMAD.MOV R4, RZ, RZ, -R4 ;  /* 0x000000ffff049224 */ /* 0x000fe200078e0a04 */
[----:B------:R-:W-:-:S05]  /*0d20*/  @!P0 LOP3.LUT R4, RZ, R9, RZ, 0x33, !PT ;  /* 0x00000009ff048212 */ /* 0x000fca00078e33ff */
[----:B------:R-:W-:-:S05]  /*0d30*/  IMAD R10, R7, R4, RZ ;  /* 0x00000004070a7224 */ /* 0x000fca00078e02ff */
[----:B------:R-:W-:-:S04]  /*0d40*/  IADD3 R0, -R10, c[0x0][0x538], RZ ;  /* 0x00014e000a007a10 */ /* 0x000fc80007ffe1ff */
[----:B------:R-:W-:-:S04]  /*0d50*/  IMNMX R6, R7, R0, PT ;  /* 0x0000000007067217 */ /* 0x000fc80003800200 */
[----:B------:R-:W-:-:S05]  /*0d60*/  IABS R0, R6 ;  /* 0x0000000600007213 */ /* 0x000fca0000000000 */
[----:B------:R-:W-:-:S04]  /*0d70*/  IMAD.MOV.U32 R5, RZ, RZ, R0 ;  /* 0x000000ffff057224 */ /* 0x000fc800078e0000 */
[----:B------:R-:W1:Y:S08]  /*0d80*/  I2F.RP R2, R5 ;  /* 0x0000000500027306 */ /* 0x000e700000209400 */
[----:B-1----:R-:W1:Y:S02]  /*0d90*/  MUFU.RCP R2, R2 ;  /* 0x0000000200027308 */ /* 0x002e640000001000 */
[----:B-1----:R-:W-:-:S06]  /*0da0*/  IADD3 R2, R2, 0xffffffe, RZ ;  /* 0x0ffffffe02027810 */ /* 0x002fcc0007ffe0ff */
[----:B------:R1:W2:Y:S02]  /*0db0*/  F2I.FTZ.U32.TRUNC.NTZ R3, R2 ;  /* 0x0000000200037305 */ /* 0x0002a4000021f000 */
[----:B-1----:R-:W-:Y:S01]  /*0dc0*/  IMAD.MOV R2, RZ, RZ, -R4 ;  /* 0x000000ffff027224 */ /* 0x002fe200078e0a04 */
[----:B--2---:R-:W-:-:S03]  /*0dd0*/  IADD3 R0, RZ, -R3, RZ ;  /* 0x80000003ff007210 */ /* 0x004fc60007ffe0ff */
[----:B------:R-:W-:Y:S01]  /*0de0*/  IMAD R8, R9, R2, R11 ;  /* 0x0000000209087224 */ /* 0x000fe200078e020b */
[----:B------:R-:W-:Y:S01]  /*0df0*/  IABS R9, R6 ;  /* 0x0000000600097213 */ /* 0x000fe20000000000 */
[----:B------:R-:W-:-:S03]  /*0e00*/  IMAD.MOV.U32 R2, RZ, RZ, R0 ;  /* 0x000000ffff027224 */ /* 0x000fc600078e0000 */
[----:B------:R-:W-:Y:S01]  /*0e10*/  IABS R0, R8 ;  /* 0x0000000800007213 */ /* 0x000fe20000000000 */
[----:B------:R-:W-:Y:S02]  /*0e20*/  IMAD R7, R2, R5, RZ ;  /* 0x0000000502077224 */ /* 0x000fe400078e02ff */
[----:B------:R-:W-:Y:S02]  /*0e30*/  IMAD.MOV.U32 R2, RZ, RZ, RZ ;  /* 0x000000ffff027224 */ /* 0x000fe400078e00ff */
[----:B------:R-:W-:Y:S01]  /*0e40*/  IMAD.MOV.U32 R4, RZ, RZ, R0 ;  /* 0x000000ffff047224 */ /* 0x000fe200078e0000 */
[----:B------:R-:W-:Y:S01]  /*0e50*/  IADD3 R0, RZ, -R9, RZ ;  /* 0x80000009ff007210 */ /* 0x000fe20007ffe0ff */
[----:B------:R-:W-:-:S04]  /*0e60*/  IMAD.HI.U32 R3, R3, R7, R2 ;  /* 0x0000000703037227 */ /* 0x000fc800078e0002 */
[----:B------:R-:W-:Y:S02]  /*0e70*/  IMAD.MOV.U32 R2, RZ, RZ, R0 ;  /* 0x000000ffff027224 */ /* 0x000fe400078e0000 */
[----:B------:R-:W-:Y:S01]  /*0e80*/  IMAD.HI.U32 R0, R3, R4, RZ ;  /* 0x0000000403007227 */ /* 0x000fe200078e00ff */
[----:B------:R-:W-:-:S03]  /*0e90*/  IADD3 R3, R10, 0x1000000, R8 ;  /* 0x010000000a037810 */ /* 0x000fc60007ffe008 */
[----:B------:R-:W-:-:S05]  /*0ea0*/  IMAD R2, R0, R2, R4 ;  /* 0x0000000200027224 */ /* 0x000fca00078e0204 */
[----:B------:R-:W-:-:S13]  /*0eb0*/  ISETP.GT.U32.AND P0, PT, R5, R2, PT ;  /* 0x000000020500720c */ /* 0x000fda0003f04070 */
[----:B------:R-:W-:Y:S01]  /*0ec0*/  @!P0 IMAD.IADD R2, R2, 0x1, -R5 ;  /* 0x0000000102028824 */ /* 0x000fe200078e0a05 */
[----:B------:R-:W-:Y:S02]  /*0ed0*/  @!P0 IADD3 R0, R0, 0x1, RZ ;  /* 0x0000000100008810 */ /* 0x000fe40007ffe0ff */
[----:B------:R-:W-:Y:S02]  /*0ee0*/  ISETP.NE.AND P0, PT, R6, RZ, PT ;  /* 0x000000ff0600720c */ /* 0x000fe40003f05270 */
[----:B------:R-:W-:Y:S02]  /*0ef0*/  ISETP.GE.U32.AND P2, PT, R2, R5, PT ;  /* 0x000000050200720c */ /* 0x000fe40003f46070 */
[----:B------:R-:W-:-:S04]  /*0f00*/  LOP3.LUT R2, R8, R6, RZ, 0x3c, !PT ;  /* 0x0000000608027212 */ /* 0x000fc800078e3cff */
[----:B------:R-:W-:Y:S01]  /*0f10*/  ISETP.GE.AND P1, PT, R2, RZ, PT ;  /* 0x000000ff0200720c */ /* 0x000fe20003f26270 */
[----:B------:R-:W-:-:S06]  /*0f20*/  IMAD.MOV R2, RZ, RZ, -R6 ;  /* 0x000000ffff027224 */ /* 0x000fcc00078e0a06 */
[----:B------:R-:W-:-:S06]  /*0f30*/  @P2 IADD3 R0, R0, 0x1, RZ ;  /* 0x0000000100002810 */ /* 0x000fcc0007ffe0ff */
[----:B------:R-:W-:Y:S02]  /*0f40*/  @!P1 IADD3 R0, -R0, RZ, RZ ;  /* 0x000000ff00009210 */ /* 0x000fe40007ffe1ff */
[----:B------:R-:W-:-:S05]  /*0f50*/  @!P0 LOP3.LUT R0, RZ, R6, RZ, 0x33, !PT ;  /* 0x00000006ff008212 */ /* 0x000fca00078e33ff */
[----:B------:R-:W-:-:S05]  /*0f60*/  IMAD R2, R0, R2, R3 ;  /* 0x0000000200027224 */ /* 0x000fca00078e0203 */
[----:B------:R1:W-:Y:S02]  /*0f70*/  STL [R1+0x78], R2 ;  /* 0x0000780201007387 */ /* 0x0003e40000100800 */
.L_x_393:
[----:B------:R-:W-:Y:S05]  /*0f80*/  BSYNC B0 ;  /* 0x0000000000007941 */ /* 0x000fea0003800000 */
.L_x_391:
[----:B------:R-:W-:-:S04]  /*0f90*/  LOP3.LUT R0, RZ, R0, RZ, 0x33, !PT ;  /* 0x00000000ff007212 */ /* 0x000fc800078e33ff */
[----:B------:R-:W-:-:S05]  /*0fa0*/  IADD3 R0, R0, R12, RZ ;  /* 0x0000000c00007210 */ /* 0x000fca0007ffe0ff */
[----:B------:R2:W-:Y:S01]  /*0fb0*/  STL [R1+0x74], R0 ;  /* 0x0000740001007387 */ /* 0x0005e20000100800 */
[----:B------:R-:W-:Y:S05]  /*0fc0*/  BRA `(.L_x_394) ;  /* 0x0000006000007947 */ /* 0x000fea0003800000 */
.L_x_382:
[----:B------:R-:W-:Y:S01]  /*0fd0*/  MOV R0, UR4 ;  /* 0x0000000400007c02 */ /* 0x000fe20008000f00 */
[----:B------:R-:W-:Y:S04]  /*0fe0*/  STL [R1+0x74], RZ ;  /* 0x000074ff01007387 */ /* 0x000fe80000100800 */
[----:B------:R-:W-:Y:S04]  /*0ff0*/  STL [R1+0x78], RZ ;  /* 0x000078ff01007387 */ /* 0x000fe80000100800 */
[----:B------:R1:W-:Y:S02]  /*1000*/  STL [R1+0x70], R0 ;  /* 0x0000700001007387 */ /* 0x0003e40000100800 */
[----:B-1----:R-:W-:-:S05]  /*1010*/  MOV R0, c[0x0][0x53c] ;  /* 0x00014f0000007a02 */ /* 0x002fca0000000f00 */
[----:B------:R1:W-:Y:S02]  /*1020*/  STL [R1+0x7c], R0 ;  /* 0x00007c0001007387 */ /* 0x0003e40000100800 */
.L_x_394:
[----:B------:R-:W3:Y:S04]  /*1030*/  LDL R4, [R1+0x70] ;  /* 0x0000700001047983 */ /* 0x000ee80000100800 */
[----:B------:R-:W3:Y:S04]  /*1040*/  LDL R5, [R1+0x74] ;  /* 0x0000740001057983 */ /* 0x000ee80000100800 */
[----:B------:R-:W3:Y:S04]  /*1050*/  LDL R6, [R1+0x78] ;  /* 0x0000780001067983 */ /* 0x000ee80000100800 */
[----:B------:R-:W3:Y:S01]  /*1060*/  LDL R7, [R1+0x7c] ;  /* 0x00007c0001077983 */ /* 0x000ee20000100800 */
[----:B------:R-:W-:Y:S01]  /*1070*/  ISETP.NE.AND P0, PT, R13, RZ, PT ;  /* 0x000000ff0d00720c */ /* 0x000fe20003f05270 */
[----:B------:R-:W-:-:S12]  /*1080*/  WARPSYNC 0xffffffff ;  /* 0xffffffff00007948 */ /* 0x000fd80003800000 */
[----:B---3--:R3:W-:Y:S04]  /*1090*/  @!P0 STS.128 [0x1a080], R4 ;  /* 0x01a08004ff008388 */ /* 0x0087e80000000c00 */
[----:B------:R-:W-:Y:S06]  /*10a0*/  BAR.ARV 0x5, 0x100 ;  /* 0x0144000000007b1d */ /* 0x000fec0000002000 */
.L_x_380:
[----:B-12---:R-:W2:Y:S02]  /*10b0*/  LDL R0, [R1+0x7c] ;  /* 0x00007c0001007983 */ /* 0x006ea40000100800 */
[----:B--2---:R-:W-:-:S13]  /*10c0*/  ISETP.GE.AND P0, PT, R0, c[0x0][0x53c], PT ;  /* 0x00014f0000007a0c */ /* 0x004fda0003f06270 */
[----:B------:R-:W-:Y:S05]  /*10d0*/  @P0 EXIT ;  /* 0x000000000000094d */ /* 0x000fea0003800000 */
[----:B------:R-:W1:Y:S02]  /*10e0*/  S2R R17, SR_TID.X ;  /* 0x0000000000117919 */ /* 0x000e640000002100 */
[----:B-1-3--:R-:W-:-:S04]  /*10f0*/  SHF.R.S32.HI R7, RZ, 0x1f, R17 ;  /* 0x0000001fff077819 */ /* 0x00afc80000011411 */
[CC--:B------:R-:W-:Y:S02]  /*1100*/  LEA.HI R0, R7.reuse, R17.reuse, RZ, 0x4 ;  /* 0x0000001107007211 */ /* 0x0c0fe400078f20ff */
[-C--:B------:R-:W-:Y:S02]  /*1110*/  LEA.HI R14, R7, R17.reuse, RZ, 0x3 ;  /* 0x00000011070e7211 */ /* 0x080fe400078f18ff */
[----:B------:R-:W-:Y:S02]  /*1120*/  SHF.R.S32.HI R2, RZ, 0x4, R0 ;  /* 0x00000004ff027819 */ /* 0x000fe40000011400 */
[----:B------:R-:W-:Y:S02]  /*1130*/  SHF.R.S32.HI R4, RZ, 0x3, R14 ;  /* 0x00000003ff047819 */ /* 0x000fe4000001140e */
[----:B------:R-:W-:Y:S02]  /*1140*/  LOP3.LUT R3, R14, 0xfffffff8, RZ, 0xc0, !PT ;  /* 0xfffffff80e037812 */ /* 0x000fe400078ec0ff */
[----:B------:R-:W-:Y:S01]  /*1150*/  LOP3.LUT R6, R0, 0xfffffff0, RZ, 0xc0, !PT ;  /* 0xfffffff000067812 */ /* 0x000fe200078ec0ff */
[----:B------:R-:W-:Y:S01]  /*1160*/  IMAD.SHL.U32 R4, R4, 0x40, RZ ;  /* 0x0000004004047824 */ /* 0x000fe200078e00ff */
[----:B------:R-:W-:Y:S01]  /*1170*/  LEA.HI R0, R0, R2, RZ, 0x1 ;  /* 0x0000000200007211 */ /* 0x000fe200078f08ff */
[----:B------:R-:W-:Y:S01]  /*1180*/  IMAD.IADD R10, R17, 0x1, -R3 ;  /* 0x00000001110a7824 */ /* 0x000fe200078e0a03 */
[----:B------:R-:W-:-:S02]  /*1190*/  LEA.HI R15, R7, R17, RZ, 0x2 ;  /* 0x00000011070f7211 */ /* 0x000fc400078f10ff */
[----:B------:R-:W-:Y:S02]  /*11a0*/  LOP3.LUT R3, R0, 0xfffffffe, RZ, 0xc0, !PT ;  /* 0xfffffffe00037812 */ /* 0x000fe400078ec0ff */
[--C-:B------:R-:W-:Y:S02]  /*11b0*/  SHF.R.S32.HI R8, RZ, 0x2, R15.reuse ;  /* 0x00000002ff087819 */ /* 0x100fe4000001140f */
[----:B------:R-:W-:Y:S01]  /*11c0*/  SHF.R.S32.HI R5, RZ, 0x1f, R15 ;  /* 0x0000001fff057819 */ /* 0x000fe2000001140f */
[----:B------:R-:W-:Y:S01]  /*11d0*/  IMAD.IADD R11, R2, 0x1, -R3 ;  /* 0x00000001020b7824 */ /* 0x000fe200078e0a03 */
[----:B------:R-:W-:Y:S01]  /*11e0*/  LOP3.LUT R0, R4, 0x1c0, RZ, 0xc0, !PT ;  /* 0x000001c004007812 */ /* 0x000fe200078ec0ff */
[----:B------:R-:W-:Y:S01]  /*11f0*/  IMAD.SHL.U32 R4, R10, 0x8, RZ ;  /* 0x000000080a047824 */ /* 0x000fe200078e00ff */
[----:B------:R-:W-:Y:S01]  /*1200*/  LEA.HI R5, R5, R8, RZ, 0x3 ;  /* 0x0000000805057211 */ /* 0x000fe200078f18ff */
[----:B------:R-:W-:Y:S01]  /*1210*/  IMAD.IADD R2, R17, 0x1, -R6 ;  /* 0x0000000111027824 */ /* 0x000fe200078e0a06 */
[----:B------:R-:W-:-:S02]  /*1220*/  LEA.HI R6, R7, R17, RZ, 0x5 ;  /* 0x0000001107067211 */ /* 0x000fc400078f28ff */
[----:B------:R-:W-:Y:S02]  /*1230*/  LOP3.LUT R4, R0, 0x38, R4, 0xf8, !PT ;  /* 0x0000003800047812 */ /* 0x000fe400078ef804 */
[----:B------:R-:W-:Y:S02]  /*1240*/  SHF.R.U32.HI R0, RZ, 0x3, R0 ;  /* 0x00000003ff007819 */ /* 0x000fe40000011600 */
[----:B------:R-:W-:Y:S02]  /*1250*/  LOP3.LUT R3, R5, 0xfffffff8, RZ, 0xc0, !PT ;  /* 0xfffffff805037812 */ /* 0x000fe400078ec0ff */
[----:B------:R-:W-:Y:S02]  /*1260*/  SHF.R.S32.HI R5, RZ, 0x1f, R2 ;  /* 0x0000001fff057819 */ /* 0x000fe40000011402 */
[----:B------:R-:W-:Y:S01]  /*1270*/  LOP3.LUT R12, R4, R0, RZ, 0x3c, !PT ;  /* 0x00000000040c7212 */ /* 0x000fe200078e3cff */
[----:B------:R-:W-:Y:S01]  /*1280*/  IMAD.IADD R8, R8, 0x1, -R3 ;  /* 0x0000000108087824 */ /* 0x000fe200078e0a03 */
[----:B------:R-:W-:Y:S01]  /*1290*/  LOP3.LUT R0, R6, 0xffffffe0, RZ, 0xc0, !PT ;  /* 0xffffffe006007812 */ /* 0x000fe200078ec0ff */
[----:B------:R-:W-:Y:S01]  /*12a0*/  IMAD.SHL.U32 R3, R10, 0x40, RZ ;  /* 0x000000400a037824 */ /* 0x000fe200078e00ff */
[----:B------:R-:W-:-:S02]  /*12b0*/  LEA.HI R13, R5, R2, RZ, 0x3 ;  /* 0x00000002050d7211 */ /* 0x000fc400078f18ff */
[--C-:B------:R-:W-:Y:S02]  /*12c0*/  SHF.R.S32.HI R9, RZ, 0x5, R6.reuse ;  /* 0x00000005ff097819 */ /* 0x100fe40000011406 */
[----:B------:R-:W-:Y:S01]  /*12d0*/  SHF.R.S32.HI R4, RZ, 0x1f, R6 ;  /* 0x0000001fff047819 */ /* 0x000fe20000011406 */
[----:B------:R-:W-:Y:S01]  /*12e0*/  IMAD.IADD R6, R17, 0x1, -R0 ;  /* 0x0000000111067824 */ /* 0x000fe200078e0a00 */
[----:B------:R-:W-:Y:S02]  /*12f0*/  LOP3.LUT R5, R13, 0xfffffff8, RZ, 0xc0, !PT ;  /* 0xfffffff80d057812 */ /* 0x000fe400078ec0ff */
[----:B------:R-:W-:Y:S02]  /*1300*/  LOP3.LUT R0, R3, 0x1c0, RZ, 0xc0, !PT ;  /* 0x000001c003007812 */ /* 0x000fe400078ec0ff */
[----:B------:R-:W-:Y:S01]  /*1310*/  SHF.R.S32.HI R10, RZ, 0x1f, R6 ;  /* 0x0000001fff0a7819 */ /* 0x000fe20000011406 */
[----:B------:R-:W-:Y:S01]  /*1320*/  IMAD.IADD R5, R2, 0x1, -R5 ;  /* 0x0000000102057824 */ /* 0x000fe200078e0a05 */
[----:B------:R-:W-:-:S02]  /*1330*/  LEA.HI R2, R4, R9, RZ, 0x3 ;  /* 0x0000000904027211 */ /* 0x000fc400078f18ff */
[----:B------:R-:W-:Y:S02]  /*1340*/  LOP3.LUT R4, R0, 0x8, R14, 0xf8, !PT ;  /* 0x0000000800047812 */ /* 0x000fe400078ef80e */
[----:B------:R-:W-:Y:S02]  /*1350*/  SHF.R.U32.HI R3, RZ, 0x3, R0 ;  /* 0x00000003ff037819 */ /* 0x000fe40000011600 */
[----:B------:R-:W-:Y:S02]  /*1360*/  LEA.HI R7, R7, R17, RZ, 0x6 ;  /* 0x0000001107077211 */ /* 0x000fe400078f30ff */
[----:B------:R-:W-:Y:S02]  /*1370*/  LEA.HI R0, R10, R6, RZ, 0x2 ;  /* 0x000000060a007211 */ /* 0x000fe400078f10ff */
[----:B------:R-:W-:Y:S01]  /*1380*/  LOP3.LUT R2, R2, 0xffffff8, RZ, 0xc0, !PT ;  /* 0x0ffffff802027812 */ /* 0x000fe200078ec0ff */
[----:B------:R-:W-:Y:S01]  /*1390*/  IMAD.SHL.U32 R7, R7, 0x8, RZ ;  /* 0x0000000807077824 */ /* 0x000fe200078e00ff */
[----:B------:R-:W-:-:S02]  /*13a0*/  LOP3.LUT R10, R4, R3, RZ, 0x3c, !PT ;  /* 0x00000003040a7212 */ /* 0x000fc400078e3cff */
[----:B------:R-:W-:Y:S01]  /*13b0*/  SHF.R.S32.HI R3, RZ, 0x2, R0 ;  /* 0x00000002ff037819 */ /* 0x000fe20000011400 */
[----:B------:R-:W-:Y:S01]  /*13c0*/  IMAD.IADD R4, R9, 0x1, -R2 ;  /* 0x0000000109047824 */ /* 0x000fe200078e0a02 */
[----:B------:R-:W-:Y:S02]  /*13d0*/  LOP3.LUT R0, R0, 0x7ffffffc, RZ, 0xc0, !PT ;  /* 0x7ffffffc00007812 */ /* 0x000fe400078ec0ff */
[----:B------:R-:W-:Y:S01]  /*13e0*/  LOP3.LUT R2, R8, 0x1, RZ, 0xc0, !PT ;  /* 0x0000000108027812 */ /* 0x000fe200078ec0ff */
[----:B------:R-:W-:Y:S01]  /*13f0*/  IMAD R16, R4, 0x10, R3 ;  /* 0x0000001004107824 */ /* 0x000fe200078e0203 */
[----:B------:R-:W-:Y:S01]  /*1400*/  LOP3.LUT R14, R12, 0x7ffffe00, R7, 0xf8, !PT ;  /* 0x7ffffe000c0e7812 */ /* 0x000fe200078ef807 */
[----:B------:R-:W-:Y:S01]  /*1410*/  IMAD.IADD R12, R6, 0x1, -R0 ;  /* 0x00000001060c7824 */ /* 0x000fe200078e0a00 */
[----:B------:R-:W-:Y:S01]  /*1420*/  ISETP.NE.U32.AND P4, PT, R2, 0x1, PT ;  /* 0x000000010200780c */ /* 0x000fe20003f85070 */
[----:B------:R-:W-:Y:S01]  /*1430*/  IMAD.SHL.U32 R0, R5, 0x40, RZ ;  /* 0x0000004005007824 */ /* 0x000fe200078e00ff */
[----:B------:R-:W-:Y:S01]  /*1440*/  LOP3.LUT R2, R15, 0xfffffffc, RZ, 0xc0, !PT ;  /* 0xfffffffc0f027812 */ /* 0x000fe200078ec0ff */
[----:B------:R-:W-:Y:S01]  /*1450*/  IMAD.SHL.U32 R4, R11, 0x8, RZ ;  /* 0x000000080b047824 */ /* 0x000fe200078e00ff */
[----:B------:R-:W-:Y:S01]  /*1460*/  LOP3.LUT P3, RZ, R5, 0x2, RZ, 0xc0, !PT ;  /* 0x0000000205ff7812 */ /* 0x000fe2000786c0ff */
[----:B------:R-:W-:Y:S01]  /*1470*/  IMAD.SHL.U32 R14, R14, 0x2, RZ ;  /* 0x000000020e0e7824 */ /* 0x000fe200078e00ff */
[----:B------:R-:W-:Y:S01]  /*1480*/  LOP3.LUT R3, R0, 0x1c0, RZ, 0xc0, !PT ;  /* 0x000001c000037812 */ /* 0x000fe200078ec0ff */
[----:B------:R-:W-:Y:S01]  /*1490*/  IMAD.IADD R2, R17, 0x1, -R2 ;  /* 0x0000000111027824 */ /* 0x000fe200078e0a02 */
[----:B------:R-:W-:Y:S01]  /*14a0*/  LOP3.LUT P0, RZ, R5, 0x4, RZ, 0xc0, !PT ;  /* 0x0000000405ff7812 */ /* 0x000fe2000780c0ff */
[----:B------:R-:W-:Y:S01]  /*14b0*/  IMAD.SHL.U32 R5, R8, 0x40, RZ ;  /* 0x0000004008057824 */ /* 0x000fe200078e00ff */
[----:B------:R-:W-:Y:S01]  /*14c0*/  LOP3.LUT R6, R3, 0x8, R4, 0xf8, !PT ;  /* 0x0000000803067812 */ /* 0x000fe200078ef804 */
[----:B------:R-:W-:Y:S01]  /*14d0*/  IMAD R0, R11, 0x200, R10 ;  /* 0x000002000b007824 */ /* 0x000fe200078e020a */
[----:B------:R-:W-:Y:S01]  /*14e0*/  SHF.R.U32.HI R4, RZ, 0x3, R3 ;  /* 0x00000003ff047819 */ /* 0x000fe20000011603 */
[----:B------:R-:W-:Y:S01]  /*14f0*/  IMAD.MOV.U32 R10, RZ, RZ, 0x20 ;  /* 0x00000020ff0a7424 */ /* 0x000fe200078e00ff */
[----:B------:R-:W-:Y:S01]  /*1500*/  LEA.HI R3, R2, R2, RZ, 0x1 ;  /* 0x0000000202037211 */ /* 0x000fe200078f08ff */
[----:B------:R-:W-:Y:S01]  /*1510*/  IMAD.MOV.U32 R11, RZ, RZ, 0x40 ;  /* 0x00000040ff0b7424 */ /* 0x000fe200078e00ff */
[----:B------:R-:W-:Y:S01]  /*1520*/  LOP3.LUT R7, R6, R4, RZ, 0x3c, !PT ;  /* 0x0000000406077212 */ /* 0x000fe200078e3cff */
[----:B------:R-:W-:Y:S01]  /*1530*/  IMAD.MOV.U32 R6, RZ, RZ, 0x10 ;  /* 0x00000010ff067424 */ /* 0x000fe200078e00ff */
[----:B------:R-:W-:Y:S01]  /*1540*/  LOP3.LUT R3, R3, 0x1ffffffe, RZ, 0xc0, !PT ;  /* 0x1ffffffe03037812 */ /* 0x000fe200078ec0ff */
[----:B------:R-:W-:Y:S01]  /*1550*/  STL [R1+0xac], R16 ;  /* 0x0000ac1001007387 */ /* 0x000fe20000100800 */
[----:B------:R-:W-:Y:S01]  /*1560*/  LOP3.LUT R4, R5, 0x1c0, RZ, 0xc0, !PT ;  /* 0x000001c005047812 */ /* 0x000fe200078ec0ff */
[----:B------:R-:W-:Y:S01]  /*1570*/  IMAD R5, R9, 0x200, R2 ;  /* 0x0000020009057824 */ /* 0x000fe200078e0202 */
[----:B------:R-:W-:Y:S01]  /*1580*/  R2P PR, R8, 0x6 ;  /* 0x0000000608007804 */ /* 0x000fe20000000000 */
[----:B------:R-:W-:Y:S01]  /*1590*/  IMAD.IADD R8, R2, 0x1, -R3 ;  /* 0x0000000102087824 */ /* 0x000fe200078e0a03 */
[----:B------:R-:W-:Y:S01]  /*15a0*/  LEA.HI R2, R4, R4, RZ, 0x1d ;  /* 0x0000000404027211 */ /* 0x000fe200078fe8ff */
[----:B------:R-:W-:Y:S01]  /*15b0*/  STL [R1+0x18], R14 ;  /* 0x0000180e01007387 */ /* 0x000fe20000100800 */
[----:B------:R-:W-:Y:S01]  /*15c0*/  SEL R4, R6, 0xfffffff0, !P3 ;  /* 0xfffffff006047807 */ /* 0x000fe20005800000 */
[----:B------:R-:W-:Y:S01]  /*15d0*/  IMAD.SHL.U32 R6, R13, 0x40, RZ ;  /* 0x000000400d067824 */ /* 0x000fe200078e00ff */
[----:B------:R-:W-:Y:S01]  /*15e0*/  SEL R3, R10, 0xffffffe0, !P0 ;  /* 0xffffffe00a037807 */ /* 0x000fe20004000000 */
[----:B------:R-:W-:Y:S01]  /*15f0*/  IMAD.U32 R2, R5, 0x2, R2 ;  /* 0x0000000205027824 */ /* 0x000fe200078e0002 */
[----:B------:R-:W-:-:S02]  /*1600*/  SEL R5, R11, 0xffffffc0, !P2 ;  /* 0xffffffc00b057807 */ /* 0x000fc40005000000 */
[----:B------:R-:W-:Y:S01]  /*1610*/  LEA R135, R0, 0x14080, 0x1 ;  /* 0x0001408000877811 */ /* 0x000fe200078e08ff */
[----:B------:R-:W-:Y:S01]  /*1620*/  IMAD.IADD R4, R4, 0x1, R3 ;  /* 0x0000000104047824 */ /* 0x000fe200078e0203 */
[----:B------:R-:W-:Y:S01]  /*1630*/  LOP3.LUT R3, R7, 0x7ffffe00, R6, 0xf8, !PT ;  /* 0x7ffffe0007037812 */ /* 0x000fe200078ef806 */
[----:B------:R-:W-:Y:S01]  /*1640*/  IMAD.SHL.U32 R7, R12, 0x2, RZ ;  /* 0x000000020c077824 */ /* 0x000fe200078e00ff */
[----:B------:R-:W-:Y:S02]  /*1650*/  SEL R6, R10, 0xffffffe0, !P1 ;  /* 0xffffffe00a067807 */ /* 0x000fe40004800000 */
[----:B------:R-:W-:Y:S01]  /*1660*/  LEA R13, R2, 0x80, 0x1 ;  /* 0x00000080020d7811 */ /* 0x000fe200078e08ff */
[----:B------:R-:W-:Y:S01]  /*1670*/  IMAD R2, R8, 0x8, R16 ;  /* 0x0000000808027824 */ /* 0x000fe200078e0210 */
[----:B------:R1:W-:Y:S01]  /*1680*/  STL [R1+0x2c], R7 ;  /* 0x00002c0701007387 */ /* 0x0003e20000100800 */
[----:B------:R-:W-:Y:S02]  /*1690*/  LEA R238, R3, 0x4080, 0x1 ;  /* 0x0000408003ee7811 */ /* 0x000fe400078e08ff */
[C---:B------:R-:W-:Y:S01]  /*16a0*/  IADD3 R12, R13.reuse, -0x10, RZ ;  /* 0xfffffff00d0c7810 */ /* 0x040fe20007ffe0ff */
[C---:B------:R-:W-:Y:S01]  /*16b0*/  IMAD.IADD R8, R13.reuse, 0x1, R5 ;  /* 0x000000010d087824 */ /* 0x040fe200078e0205 */
[----:B------:R-:W-:Y:S01]  /*16c0*/  @P4 IADD3 R12, R13, 0x10, RZ ;  /* 0x000000100d0c4810 */ /* 0x000fe20007ffe0ff */
[----:B------:R-:W-:Y:S01]  /*16d0*/  STL [R1+0x88], R13 ;  /* 0x0000880d01007387 */ /* 0x000fe20000100800 */
[----:B------:R-:W-:-:S03]  /*16e0*/  SEL R0, R11, 0xffffffc0, !P0 ;  /* 0xffffffc00b007807 */ /* 0x000fc60004000000 */
[----:B------:R2:W-:Y:S02]  /*16f0*/  STL [R1+0x80], R2 ;  /* 0x0000800201007387 */ /* 0x0005e40000100800 */
[----:B------:R-:W-:Y:S02]  /*1700*/  IMAD.IADD R239, R238, 0x1, R0 ;  /* 0x00000001eeef7824 */ /* 0x000fe400078e0200 */
[----:B-1----:R-:W-:-:S04]  /*1710*/  IMAD.IADD R7, R13, 0x1, R6 ;  /* 0x000000010d077824 */ /* 0x002fc800078e0206 */
[----:B------:R-:W-:Y:S01]  /*1720*/  IMAD.IADD R3, R7, 0x1, R5 ;  /* 0x0000000107037824 */ /* 0x000fe200078e0205 */
[----:B------:R1:W-:Y:S04]  /*1730*/  STL [R1+0x94], R7 ;  /* 0x0000940701007387 */ /* 0x0003e80000100800 */
[----:B------:R3:W-:Y:S01]  /*1740*/  STL [R1+0xa4], R8 ;  /* 0x0000a40801007387 */ /* 0x0007e20000100800 */
[----:B--2---:R-:W-:-:S03]  /*1750*/  SEL R2, R10, 0xffffffe0, !P3 ;  /* 0xffffffe00a027807 */ /* 0x004fc60005800000 */
[----:B------:R-:W-:Y:S01]  /*1760*/  STL [R1+0x8c], R12 ;  /* 0x00008c0c01007387 */ /* 0x000fe20000100800 */
[--C-:B------:R-:W-:Y:S01]  /*1770*/  IADD3 R241, R0, R238, R2.reuse ;  /* 0x000000ee00f17210 */ /* 0x100fe20007ffe002 */
[----:B------:R-:W-:Y:S02]  /*1780*/  IMAD.IADD R240, R238, 0x1, R2 ;  /* 0x00000001eef07824 */ /* 0x000fe400078e0202 */
[----:B------:R2:W-:Y:S01]  /*1790*/  STL [R1+0xa0], R3 ;  /* 0x0000a00301007387 */ /* 0x0005e20000100800 */
[----:B-1----:R-:W-:Y:S02]  /*17a0*/  IMAD.IADD R7, R6, 0x1, R12 ;  /* 0x0000000106077824 */ /* 0x002fe400078e020c */
[----:B------:R-:W-:Y:S02]  /*17b0*/  IMAD R6, R9, 0x800, R238 ;  /* 0x0000080009067824 */ /* 0x000fe400078e02ee */
[----:B---3--:R-:W-:-:S05]  /*17c0*/  IMAD.IADD R8, R5, 0x1, R12 ;  /* 0x0000000105087824 */ /* 0x008fca00078e020c */
[----:B------:R-:W-:Y:S01]  /*17d0*/  STL [R1+0x9c], R8 ;  /* 0x00009c0801007387 */ /* 0x000fe20000100800 */
[----:B--2---:R-:W-:-:S03]  /*17e0*/  IMAD R3, R4, 0x2, R238 ;  /* 0x0000000204037824 */ /* 0x004fc600078e02ee */
[----:B------:R-:W-:Y:S01]  /*17f0*/  STL [R1+0x90], R7 ;  /* 0x0000900701007387 */ /* 0x000fe20000100800 */
[----:B------:R-:W-:-:S03]  /*1800*/  IMAD.IADD R4, R7, 0x1, R5 ;  /* 0x0000000107047824 */ /* 0x000fc600078e0205 */
[----:B------:R1:W-:Y:S04]  /*1810*/  STL [R1+0x4], R3 ;  /* 0x0000040301007387 */ /* 0x0003e80000100800 */
[----:B------:R2:W-:Y:S01]  /*1820*/  STL [R1+0x98], R4 ;  /* 0x0000980401007387 */ /* 0x0005e20000100800 */
[--C-:B-1----:R-:W-:Y:S02]  /*1830*/  IMAD.IADD R3, R2, 0x1, R6.reuse ;  /* 0x0000000102037824 */ /* 0x102fe400078e0206 */
[C---:B------:R-:W-:Y:S02]  /*1840*/  IMAD.IADD R2, R0.reuse, 0x1, R6 ;  /* 0x0000000100027824 */ /* 0x040fe400078e0206 */
[----:B------:R-:W-:Y:S01]  /*1850*/  IMAD.IADD R0, R0, 0x1, R3 ;  /* 0x0000000100007824 */ /* 0x000fe200078e0203 */
[----:B------:R2:W-:Y:S04]  /*1860*/  STL [R1+0x8], R3 ;  /* 0x0000080301007387 */ /* 0x0005e80000100800 */
[----:B------:R2:W-:Y:S04]  /*1870*/  STL [R1+0x10], R2 ;  /* 0x0000100201007387 */ /* 0x0005e80000100800 */
[----:B------:R2:W-:Y:S02]  /*1880*/  STL [R1+0xc], R0 ;  /* 0x00000c0001007387 */ /* 0x0005e40000100800 */
.L_x_521:
[----:B------:R-:W3:Y:S01]  /*1890*/  LDL R16, [R1+0x7c] ;  /* 0x00007c0001107983 */ /* 0x000ee20000100800 */
[----:B------:R-:W-:-:S02]  /*18a0*/  ISETP.NE.U32.AND P0, PT, RZ, c[0x0][0x370], PT ;  /* 0x0000dc00ff007a0c */ /* 0x000fc40003f05070 */
[----:B------:R-:W-:Y:S01]  /*18b0*/  ISETP.NE.U32.AND P2, PT, RZ, c[0x0][0x360], PT ;  /* 0x0000d800ff007a0c */ /* 0x000fe20003f45070 */
[----:B------:R-:W4:Y:S01]  /*18c0*/  LDL R15, [R1+0x78] ;  /* 0x00007800010f7983 */ /* 0x000f220000100800 */
[----:B------:R-:W-:Y:S02]  /*18d0*/  ISETP.NE.AND.EX P1, PT, RZ, c[0x0][0x374], PT, P0 ;  /* 0x0000dd00ff007a0c */ /* 0x000fe40003f25300 */
[----:B------:R-:W-:Y:S01]  /*18e0*/  ISETP.NE.AND.EX P0, PT, RZ, c[0x0][0x364], PT, P2 ;  /* 0x0000d900ff007a0c */ /* 0x000fe20003f05320 */
[----:B------:R-:W-:Y:S01]  /*18f0*/  IMAD.MOV.U32 R14, RZ, RZ, 0x4 ;  /* 0x00000004ff0e7424 */ /* 0x000fe200078e00ff */
[----:B------:R-:W-:Y:S02]  /*1900*/  ISETP.NE.U32.AND P3, PT, RZ, c[0x0][0x348], PT ;  /* 0x0000d200ff007a0c */ /* 0x000fe40003f65070 */
[----:B------:R-:W-:Y:S02]  /*1910*/  ISETP.NE.U32.AND P4, PT, RZ, c[0x0][0x350], PT ;  /* 0x0000d400ff007a0c */ /* 0x000fe40003f85070 */
[----:B------:R-:W-:-:S02]  /*1920*/  ISETP.NE.AND.EX P3, PT, RZ, c[0x0][0x34c], PT, P3 ;  /* 0x0000d300ff007a0c */ /* 0x000fc40003f65330 */
[----:B------:R-:W-:Y:S01]  /*1930*/  ISETP.NE.AND.EX P4, PT, RZ, c[0x0][0x354], PT, P4 ;  /* 0x0000d500ff007a0c */ /* 0x000fe20003f85340 */
[----:B--2---:R-:W-:Y:S01]  /*1940*/  IMAD.MOV.U32 R4, RZ, RZ, RZ ;  /* 0x000000ffff047224 */ /* 0x004fe200078e00ff */
[----:B------:R-:W-:-:S03]  /*1950*/  CS2R R12, SRZ ;  /* 0x00000000000c7805 */ /* 0x000fc6000001ff00 */
[----:B---3--:R-:W-:-:S05]  /*1960*/  @P0 IMAD.WIDE R8, R16, R14, c[0x0][0x360] ;  /* 0x0000d80010080625 */ /* 0x008fca00078e020e */
[----:B------:R-:W2:Y:S01]  /*1970*/  @P0 LDG.E R0, [R8.64] ;  /* 0x0000000608000981 */ /* 0x000ea2000c1e1900 */
[----:B------:R-:W-:-:S04]  /*1980*/  @P1 IMAD.WIDE R10, R16, R14, c[0x0][0x370] ;  /* 0x0000dc00100a1625 */ /* 0x000fc800078e020e */
[CC--:B------:R-:W-:Y:S01]  /*1990*/  IMAD.WIDE R6, R16.reuse, R14.reuse, c[0x0][0x348] ;  /* 0x0000d20010067625 */ /* 0x0c0fe200078e020e */
[----:B------:R1:W5:Y:S03]  /*19a0*/  @P1 LDG.E R4, [R10.64] ;  /* 0x000000060a041981 */ /* 0x000366000c1e1900 */
[----:B------:R-:W-:Y:S01]  /*19b0*/  IMAD.WIDE R2, R16, R14, c[0x0][0x350] ;  /* 0x0000d40010027625 */ /* 0x000fe200078e020e */
[----:B------:R1:W5:Y:S04]  /*19c0*/  @P3 LDG.E R13, [R6.64] ;  /* 0x00000006060d3981 */ /* 0x000368000c1e1900 */
[----:B------:R1:W5:Y:S01]  /*19d0*/  @P4 LDG.E R12, [R2.64] ;  /* 0x00000006020c4981 */ /* 0x000362000c1e1900 */
[----:B----4-:R-:W-:-:S05]  /*19e0*/  LOP3.LUT R29, R15, 0xffff, RZ, 0xc0, !PT ;  /* 0x0000ffff0f1d7812 */ /* 0x010fca00078ec0ff */
[----:B------:R1:W-:Y:S01]  /*19f0*/  STL [R1+0x84], R29 ;  /* 0x0000841d01007387 */ /* 0x0003e20000100800 */
[----:B------:R-:W-:Y:S03]  /*1a00*/  YIELD ;  /* 0x0000000000007946 */ /* 0x000fe60003800000 */
[----:B--2---:R1:W-:Y:S01]  /*1a10*/  @P0 STL [R1+0x34], R0 ;  /* 0x0000340001000387 */ /* 0x0043e20000100800 */
[----:B------:R-:W-:Y:S05]  /*1a20*/  @P0 BRA `(.L_x_395) ;  /* 0x0000007000000947 */ /* 0x000fea0003800000 */
[----:B-1----:R-:W-:-:S05]  /*1a30*/  MOV R0, c[0x0][0x168] ;  /* 0x00005a0000007a02 */ /* 0x002fca0000000f00 */
[----:B------:R1:W-:Y:S01]  /*1a40*/  STL [R1+0x34], R0 ;  /* 0x0000340001007387 */ /* 0x0003e20000100800 */
[----:B------:R-:W-:Y:S05]  /*1a50*/  @!P3 BRA `(.L_x_395) ;  /* 0x000000400000b947 */ /* 0x000fea0003800000 */
[----:B------:R-:W2:Y:S04]  /*1a60*/  LDG.E R5, [R6.64] ;  /* 0x0000000606057981 */ /* 0x000ea8000c1e1900 */
[----:B-1----:R-:W2:Y:S02]  /*1a70*/  LDG.E R0, [R6.64+0x4] ;  /* 0x0000040606007981 */ /* 0x002ea4000c1e1900 */
[----:B--2---:R-:W-:-:S05]  /*1a80*/  IADD3 R0, -R5, R0, RZ ;  /* 0x0000000005007210 */ /* 0x004fca0007ffe1ff */
[----:B------:R1:W-:Y:S02]  /*1a90*/  STL [R1+0x34], R0 ;  /* 0x0000340001007387 */ /* 0x0003e40000100800 */
.L_x_395:
[----:B------:R-:W-:-:S04]  /*1aa0*/  ISETP.NE.U32.AND P0, PT, RZ, c[0x0][0x368], PT ;  /* 0x0000da00ff007a0c */ /* 0x000fc80003f05070 */
[----:B------:R-:W-:-:S13]  /*1ab0*/  ISETP.NE.AND.EX P0, PT, RZ, c[0x0][0x36c], PT, P0 ;  /* 0x0000db00ff007a0c */ /* 0x000fda0003f05300 */
[----:B------:R-:W-:Y:S05]  /*1ac0*/  @!P0 BRA `(.L_x_396) ;  /* 0x0000003000008947 */ /* 0x000fea0003800000 */
[----:B-1----:R-:W-:-:S05]  /*1ad0*/  IMAD.WIDE R2, R16, R14, c[0x0][0x368] ;  /* 0x0000da0010027625 */ /* 0x002fca00078e020e */
[----:B------:R1:W5:Y:S01]  /*1ae0*/  LDG.E R0, [R2.64] ;  /* 0x0000000602007981 */ /* 0x000362000c1e1900 */
[----:B------:R-:W-:Y:S05]  /*1af0*/  BRA `(.L_x_397) ;  /* 0x0000005000007947 */ /* 0x000fea0003800000 */
.L_x_396:
[----:B-1----:R-:W-:Y:S01]  /*1b00*/  MOV R0, c[0x0][0x1d0] ;  /* 0x0000740000007a02 */ /* 0x002fe20000000f00 */
[----:B------:R-:W-:Y:S05]  /*1b10*/  @!P4 BRA `(.L_x_397) ;  /* 0x000000300000c947 */ /* 0x000fea0003800000 */
[----:B------:R-:W2:Y:S04]  /*1b20*/  LDG.E R5, [R2.64] ;  /* 0x0000000602057981 */ /* 0x000ea8000c1e1900 */
[----:B------:R-:W2:Y:S02]  /*1b30*/  LDG.E R0, [R2.64+0x4] ;  /* 0x0000040602007981 */ /* 0x000ea4000c1e1900 */
[----:B--2---:R-:W-:Y:S02]  /*1b40*/  IADD3 R0, -R5, R0, RZ ;  /* 0x0000000005007210 */ /* 0x004fe40007ffe1ff */
.L_x_397:
[----:B-1----:R-:W2:Y:S04]  /*1b50*/  LDL R3, [R1+0x34] ;  /* 0x0000340001037983 */ /* 0x002ea80000100800 */
[----:B------:R-:W3:Y:S04]  /*1b60*/  LDL.LU R2, [R1+0x74] ;  /* 0x0000740001027983 */ /* 0x000ee80000300800 */
[----:B------:R-:W4:Y:S01]  /*1b70*/  LDL.LU R28, [R1+0x14] ;  /* 0x00001400011c7983 */ /* 0x000f220000300800 */
[----:B------:R-:W-:-:S02]  /*1b80*/  IMAD.MOV.U32 R111, RZ, RZ, c[0x0][0x2c4] ;  /* 0x0000b100ff6f7624 */ /* 0x000fc400078e00ff */
[----:B------:R-:W-:Y:S02]  /*1b90*/  IMAD.MOV.U32 R110, RZ, RZ, c[0x0][0x32c] ;  /* 0x0000cb00ff6e7624 */ /* 0x000fe400078e00ff */
[--C-:B-----5:R-:W-:Y:S01]  /*1ba0*/  IMAD.IADD R122, R0, 0x1, -R4.reuse ;  /* 0x00000001007a7824 */ /* 0x120fe200078e0a04 */
[----:B------:R-:W-:Y:S01]  /*1bb0*/  ISETP.NE.AND P5, PT, R111, 0x1, PT ;  /* 0x000000016f00780c */ /* 0x000fe20003fa5270 */
[----:B------:R-:W-:Y:S01]  /*1bc0*/  IMAD.IADD R23, R12, 0x1, R4 ;  /* 0x000000010c177824 */ /* 0x000fe200078e0204 */
[----:B------:R-:W-:Y:S01]  /*1bd0*/  ISETP.GE.AND P1, PT, R110, 0x1, PT ;  /* 0x000000016e00780c */ /* 0x000fe20003f26270 */
[----:B--2---:R-:W-:Y:S02]  /*1be0*/  IMAD.MOV.U32 R114, RZ, RZ, R3 ;  /* 0x000000ffff727224 */ /* 0x004fe400078e0003 */
[----:B---3--:R-:W-:Y:S01]  /*1bf0*/  IMAD.SHL.U32 R115, R2, 0x80, RZ ;  /* 0x0000008002737824 */ /* 0x008fe200078e00ff */
[----:B----4-:R-:W-:-:S04]  /*1c00*/  LOP3.LUT R28, R28, 0xfffff7ff, RZ, 0xc0, !PT ;  /* 0xfffff7ff1c1c7812 */ /* 0x010fc800078ec0ff */
[----:B------:R1:W-:Y:S01]  /*1c10*/  STL [R1+0x68], R115 ;  /* 0x0000687301007387 */ /* 0x0003e20000100800 */
[----:B------:R-:W-:Y:S02]  /*1c20*/  IADD3 R2, R115, 0x7f, RZ ;  /* 0x0000007f73027810 */ /* 0x000fe40007ffe0ff */
[----:B------:R-:W-:Y:S01]  /*1c30*/  @P5 LOP3.LUT R28, R28, 0x800, RZ, 0xfc, !PT ;  /* 0x000008001c1c5812 */ /* 0x000fe200078efcff */
[----:B------:R1:W-:Y:S02]  /*1c40*/  STL [R1+0x38], R122 ;  /* 0x0000387a01007387 */ /* 0x0003e40000100800 */
[----:B------:R-:W-:Y:S01]  /*1c50*/  @P5 IMAD.HI.U32 R3, R2, c[0x0][0x2c8], RZ ;  /* 0x0000b20002035a27 */ /* 0x000fe200078e00ff */
[----:B------:R-:W-:-:S03]  /*1c60*/  LOP3.LUT R28, R28, 0xffffefff, RZ, 0xc0, !PT ;  /* 0xffffefff1c1c7812 */ /* 0x000fc600078ec0ff */
[----:B------:R-:W-:Y:S01]  /*1c70*/  IMAD.MOV.U32 R0, RZ, RZ, R2 ;  /* 0x000000ffff007224 */ /* 0x000fe200078e0002 */
[----:B------:R-:W-:Y:S02]  /*1c80*/  @P1 LOP3.LUT R28, R28, 0x1000, RZ, 0xfc, !PT ;  /* 0x000010001c1c1812 */ /* 0x000fe400078efcff */
[----:B------:R-:W-:Y:S02]  /*1c90*/  IADD3 R2, R122, 0x1, -R114 ;  /* 0x000000017a027810 */ /* 0x000fe40007ffe872 */
[----:B------:R-:W-:Y:S01]  /*1ca0*/  @P5 SHF.R.U32.HI R0, RZ, c[0x0][0x2cc], R3 ;  /* 0x0000b300ff005a19 */ /* 0x000fe20000011603 */
[----:B------:R1:W-:Y:S04]  /*1cb0*/  STL [R1+0x14], R28 ;  /* 0x0000141c01007387 */ /* 0x0003e80000100800 */
[----:B------:R-:W-:-:S05]  /*1cc0*/  IMAD.IADD R0, R2, 0x1, R0 ;  /* 0x0000000102007824 */ /* 0x000fca00078e0200 */
[----:B------:R-:W-:Y:S01]  /*1cd0*/  IADD3 R3, R0, c[0x0][0x328], RZ ;  /* 0x0000ca0000037a10 */ /* 0x000fe20007ffe0ff */
[----:B------:R-:W-:Y:S05]  /*1ce0*/  @!P1 BRA `(.L_x_398) ;  /* 0x0000010000009947 */ /* 0x000fea0003800000 */
[C---:B------:R-:W-:Y:S01]  /*1cf0*/  ISETP.GT.AND P0, PT, R0.reuse, RZ, PT ;  /* 0x000000ff0000720c */ /* 0x040fe20003f04270 */
[----:B------:R-:W-:Y:S01]  /*1d00*/  BSSY B0, `(.L_x_399) ;  /* 0x000000c000007945 */ /* 0x000fe20003800000 */
[----:B------:R-:W-:-:S11]  /*1d10*/  IADD3 R2, R0, -0x1, RZ ;  /* 0xffffffff00027810 */ /* 0x000fd60007ffe0ff */
[----:B------:R-:W-:Y:S05]  /*1d20*/  @P0 BRA `(.L_x_400) ;  /* 0x0000006000000947 */ /* 0x000fea0003800000 */
[----:B------:R-:W-:Y:S01]  /*1d30*/  ISETP.NE.AND P0, PT, R110, 0x1, PT ;  /* 0x000000016e00780c */ /* 0x000fe20003f05270 */
[----:B------:R-:W-:-:S12]  /*1d40*/  IMAD.MOV R0, RZ, RZ, -R0 ;  /* 0x000000ffff007224 */ /* 0x000fd800078e0a00 */
[----:B------:R-:W-:-:S05]  /*1d50*/  @P0 IMAD.HI.U32 R2, R0, c[0x0][0x330], RZ ;  /* 0x0000cc0000020a27 */ /* 0x000fca00078e00ff */
[----:B------:R-:W-:-:S04]  /*1d60*/  @P0 SHF.R.U32.HI R0, RZ, c[0x0][0x334], R2 ;  /* 0x0000cd00ff000a19 */ /* 0x000fc80000011602 */
[----:B------:R-:W-:Y:S01]  /*1d70*/  LOP3.LUT R2, RZ, R0, RZ, 0x33, !PT ;  /* 0x00000000ff027212 */ /* 0x000fe200078e33ff */
[----:B------:R-:W-:Y:S05]  /*1d80*/  BRA `(.L_x_401) ;  /* 0x0000003000007947 */ /* 0x000fea0003800000 */
.L_x_400:
[----:B------:R-:W-:-:S13]  /*1d90*/  ISETP.NE.AND P0, PT, R110, 0x1, PT ;  /* 0x000000016e00780c */ /* 0x000fda0003f05270 */
[----:B------:R-:W-:-:S05]  /*1da0*/  @P0 IMAD.HI.U32 R0, R2, c[0x0][0x330], RZ ;  /* 0x0000cc0002000a27 */ /* 0x000fca00078e00ff */
[----:B------:R-:W-:Y:S02]  /*1db0*/  @P0 SHF.R.U32.HI R2, RZ, c[0x0][0x334], R0 ;  /* 0x0000cd00ff020a19 */ /* 0x000fe40000011600 */
.L_x_401:
[----:B------:R-:W-:Y:S05]  /*1dc0*/  BSYNC B0 ;  /* 0x0000000000007941 */ /* 0x000fea0003800000 */
.L_x_399:
[----:B------:R-:W-:-:S05]  /*1dd0*/  IMAD R2, R2, R110, c[0x0][0x32c] ;  /* 0x0000cb0002027624 */ /* 0x000fca00078e026e */
[----:B------:R-:W-:-:S04]  /*1de0*/  IMNMX R3, R3, R2, PT ;  /* 0x0000000203037217 */ /* 0x000fc80003800200 */
.L_x_398:
[----:B------:R-:W-:Y:S01]  /*1df0*/  IADD3 R3, R3, 0x2f, RZ ;  /* 0x0000002f03037810 */ /* 0x000fe20007ffe0ff */
[----:B------:R-:W-:Y:S01]  /*1e00*/  @P5 IMAD.HI.U32 R4, R115, c[0x0][0x2c8], RZ ;  /* 0x0000b20073045a27 */ /* 0x000fe200078e00ff */
[----:B------:R-:W-:-:S03]  /*1e10*/  IADD3 R2, R122, 0x2f, RZ ;  /* 0x0000002f7a027810 */ /* 0x000fc60007ffe0ff */
[----:B------:R-:W-:-:S04]  /*1e20*/  IMAD.HI R6, R3, 0x2aaaaaab, RZ ;  /* 0x2aaaaaab03067827 */ /* 0x000fc800078e02ff */
[----:B------:R-:W-:Y:S01]  /*1e30*/  IMAD.HI R2, R2, 0x2aaaaaab, RZ ;  /* 0x2aaaaaab02027827 */ /* 0x000fe200078e02ff */
[----:B------:R-:W-:-:S03]  /*1e40*/  SHF.R.U32.HI R5, RZ, 0x1f, R6 ;  /* 0x0000001fff057819 */ /* 0x000fc60000011606 */
[----:B------:R-:W-:Y:S01]  /*1e50*/  IMAD.MOV.U32 R0, RZ, RZ, R115 ;  /* 0x000000ffff007224 */ /* 0x000fe200078e0073 */
[----:B------:R-:W-:Y:S01]  /*1e60*/  @P5 SHF.R.U32.HI R0, RZ, c[0x0][0x2cc], R4 ;  /* 0x0000b300ff005a19 */ /* 0x000fe20000011604 */
[----:B------:R-:W-:Y:S01]  /*1e70*/  IMAD.IADD R3, R122, 0x1, -R114 ;  /* 0x000000017a037824 */ /* 0x000fe200078e0a72 */
[----:B------:R-:W-:Y:S02]  /*1e80*/  SHF.R.U32.HI R4, RZ, 0x1f, R2 ;  /* 0x0000001fff047819 */ /* 0x000fe40000011602 */
[----:B------:R-:W-:Y:S01]  /*1e90*/  LEA.HI.SX32 R5, R6, R5, 0x1d ;  /* 0x0000000506057211 */ /* 0x000fe200078feaff */
[----:B------:R-:W-:Y:S01]  /*1ea0*/  IMAD.IADD R0, R3, 0x1, R0 ;  /* 0x0000000103007824 */ /* 0x000fe200078e0200 */
[----:B------:R-:W-:-:S04]  /*1eb0*/  LEA.HI.SX32 R3, R2, R4, 0x1d ;  /* 0x0000000402037211 */ /* 0x000fc800078feaff */
[----:B------:R-:W-:Y:S02]  /*1ec0*/  IADD3 R2, R0, -c[0x0][0x324], RZ ;  /* 0x8000c90000027a10 */ /* 0x000fe40007ffe0ff */
[----:B------:R-:W-:Y:S01]  /*1ed0*/  IMNMX R11, R3, R5, PT ;  /* 0x00000005030b7217 */ /* 0x000fe20003800200 */
[----:B------:R-:W-:Y:S05]  /*1ee0*/  @!P1 BRA `(.L_x_402) ;  /* 0x000000f000009947 */ /* 0x000fea0003800000 */
[----:B------:R-:W-:Y:S01]  /*1ef0*/  ISETP.GT.AND P0, PT, R0, -0x1, PT ;  /* 0xffffffff0000780c */ /* 0x000fe20003f04270 */
[----:B------:R-:W-:-:S12]  /*1f00*/  BSSY B0, `(.L_x_403) ;  /* 0x000000b000007945 */ /* 0x000fd80003800000 */
[----:B------:R-:W-:Y:S05]  /*1f10*/  @P0 BRA `(.L_x_404) ;  /* 0x0000006000000947 */ /* 0x000fea0003800000 */
[----:B------:R-:W-:Y:S02]  /*1f20*/  ISETP.NE.AND P0, PT, R110, 0x1, PT ;  /* 0x000000016e00780c */ /* 0x000fe40003f05270 */
[----:B------:R-:W-:-:S11]  /*1f30*/  LOP3.LUT R0, RZ, R0, RZ, 0x33, !PT ;  /* 0x00000000ff007212 */ /* 0x000fd600078e33ff */
[----:B------:R-:W-:-:S05]  /*1f40*/  @P0 IMAD.HI.U32 R3, R0, c[0x0][0x330], RZ ;  /* 0x0000cc0000030a27 */ /* 0x000fca00078e00ff */
[----:B------:R-:W-:-:S04]  /*1f50*/  @P0 SHF.R.U32.HI R0, RZ, c[0x0][0x334], R3 ;  /* 0x0000cd00ff000a19 */ /* 0x000fc80000011603 */
[----:B------:R-:W-:Y:S01]  /*1f60*/  LOP3.LUT R0, RZ, R0, RZ, 0x33, !PT ;  /* 0x00000000ff007212 */ /* 0x000fe200078e33ff */
[----:B------:R-:W-:Y:S05]  /*1f70*/  BRA `(.L_x_405) ;  /* 0x0000003000007947 */ /* 0x000fea0003800000 */
.L_x_404:
[----:B------:R-:W-:-:S13]  /*1f80*/  ISETP.NE.AND P0, PT, R110, 0x1, PT ;  /* 0x000000016e00780c */ /* 0x000fda0003f05270 */
[----:B------:R-:W-:-:S05]  /*1f90*/  @P0 IMAD.HI.U32 R3, R0, c[0x0][0x330], RZ ;  /* 0x0000cc0000030a27 */ /* 0x000fca00078e00ff */
[----:B------:R-:W-:Y:S02]  /*1fa0*/  @P0 SHF.R.U32.HI R0, RZ, c[0x0][0x334], R3 ;  /* 0x0000cd00ff000a19 */ /* 0x000fe40000011603 */
.L_x_405:
[----:B------:R-:W-:Y:S05]  /*1fb0*/  BSYNC B0 ;  /* 0x0000000000007941 */ /* 0x000fea0003800000 */
.L_x_403:
[----:B------:R-:W-:-:S05]  /*1fc0*/  IMAD R0, R0, c[0x0][0x32c], RZ ;  /* 0x0000cb0000007a24 */ /* 0x000fca00078e02ff */
[----:B------:R-:W-:-:S05]  /*1fd0*/  IMNMX R2, R2, R0, !PT ;  /* 0x0000000002027217 */ /* 0x000fca0007800200 */
.L_x_402:
[----:B------:R-:W-:Y:S01]  /*1fe0*/  IMAD.HI R2, R2, 0x2aaaaaab, RZ ;  /* 0x2aaaaaab02027827 */ /* 0x000fe200078e02ff */
[C---:B------:R-:W-:Y:S01]  /*1ff0*/  LOP3.LUT R3, R15.reuse, 0xff000000, RZ, 0xc0, !PT ;  /* 0xff0000000f037812 */ /* 0x040fe200078ec0ff */
[----:B------:R-:W-:Y:S03]  /*2000*/  BSSY B0, `(.L_x_406) ;  /* 0x000002d000007945 */ /* 0x000fe60003800000 */
[----:B------:R-:W-:Y:S02]  /*2010*/  SHF.R.U32.HI R0, RZ, 0x1f, R2 ;  /* 0x0000001fff007819 */ /* 0x000fe40000011602 */
[----:B------:R-:W-:Y:S02]  /*2020*/  SHF.R.U32.HI R3, RZ, 0x8, R3 ;  /* 0x00000008ff037819 */ /* 0x000fe40000011603 */
[----:B------:R-:W-:Y:S02]  /*2030*/  LEA.HI.SX32 R2, R2, R0, 0x1d ;  /* 0x0000000002027211 */ /* 0x000fe400078feaff */
[----:B------:R-:W-:-:S02]  /*2040*/  LOP3.LUT R0, R15, 0xff0000, RZ, 0xc0, !PT ;  /* 0x00ff00000f007812 */ /* 0x000fc400078ec0ff */
[----:B------:R-:W-:Y:S01]  /*2050*/  IMNMX R6, RZ, R2, !PT ;  /* 0x00000002ff067217 */ /* 0x000fe20007800200 */
[----:B------:R-:W-:Y:S01]  /*2060*/  IMAD.MOV.U32 R2, RZ, RZ, RZ ;  /* 0x000000ffff027224 */ /* 0x000fe200078e00ff */
[----:B------:R-:W-:Y:S02]  /*2070*/  LEA.HI R0, R0, R3, RZ, 0x10 ;  /* 0x0000000300007211 */ /* 0x000fe400078f80ff */
[----:B------:R-:W-:Y:S02]  /*2080*/  ISETP.GT.AND P0, PT, R11, R6, PT ;  /* 0x000000060b00720c */ /* 0x000fe40003f04270 */
[----:B------:R-:W-:Y:S02]  /*2090*/  LOP3.LUT R12, R0, 0xff, RZ, 0xc0, !PT ;  /* 0x000000ff000c7812 */ /* 0x000fe400078ec0ff */
[----:B------:R-:W-:-:S03]  /*20a0*/  SHF.R.U32.HI R5, RZ, 0x10, R0 ;  /* 0x00000010ff057819 */ /* 0x000fc60000011600 */
[----:B------:R2:W-:Y:S04]  /*20b0*/  STL [R1+0x78], R12 ;  /* 0x0000780c01007387 */ /* 0x0005e80000100800 */
[----:B------:R2:W-:Y:S02]  /*20c0*/  STL [R1+0x74], R5 ;  /* 0x0000740501007387 */ /* 0x0005e40000100800 */
[----:B------:R-:W-:Y:S05]  /*20d0*/  @!P0 BRA `(.L_x_407) ;  /* 0x000001f000008947 */ /* 0x000fea0003800000 */
[----:B------:R-:W-:-:S04]  /*20e0*/  ISETP.NE.AND P0, PT, R5, RZ, PT ;  /* 0x000000ff0500720c */ /* 0x000fc80003f05270 */
[----:B------:R-:W-:-:S04]  /*20f0*/  SEL R0, R5, c[0x0][0x338], P0 ;  /* 0x0000ce0005007a07 */ /* 0x000fc80000000000 */
[----:B------:R-:W-:Y:S02]  /*2100*/  IABS R3, R0 ;  /* 0x0000000000037213 */ /* 0x000fe40000000000 */
[----:B------:R-:W-:Y:S02]  /*2110*/  IADD3 R7, R0, -0x1, R11 ;  /* 0xffffffff00077810 */ /* 0x000fe40007ffe00b */
[----:B------:R-:W3:Y:S03]  /*2120*/  I2F.RP R2, R3 ;  /* 0x0000000300027306 */ /* 0x000ee60000209400 */
[----:B------:R-:W-:-:S05]  /*2130*/  IMAD.IADD R7, R7, 0x1, -R6 ;  /* 0x0000000107077824 */ /* 0x000fca00078e0a06 */
[----:B------:R-:W-:Y:S01]  /*2140*/  IABS R10, R7 ;  /* 0x00000007000a7213 */ /* 0x000fe20000000000 */
[----:B---3--:R-:W3:Y:S02]  /*2150*/  MUFU.RCP R2, R2 ;  /* 0x0000000200027308 */ /* 0x008ee40000001000 */
[----:B---3--:R-:W-:-:S06]  /*2160*/  IADD3 R2, R2, 0xffffffe, RZ ;  /* 0x0ffffffe02027810 */ /* 0x008fcc0007ffe0ff */
[----:B--2---:R-:W2:Y:S02]  /*2170*/  F2I.FTZ.U32.TRUNC.NTZ R5, R2 ;  /* 0x0000000200057305 */ /* 0x004ea4000021f000 */
[----:B--2---:R-:W-:-:S04]  /*2180*/  IMAD.MOV R2, RZ, RZ, -R5 ;  /* 0x000000ffff027224 */ /* 0x004fc800078e0a05 */
        /* <DEDUP_REMOVED lines=20> */
.L_x_407:
[----:B------:R-:W-:Y:S05]  /*22d0*/  BSYNC B0 ;  /* 0x0000000000007941 */ /* 0x000fea0003800000 */
.L_x_406:
[----:B------:R-:W-:Y:S01]  /*22e0*/  IMAD R126, R12, R2, R6 ;  /* 0x000000020c7e7224 */ /* 0x000fe200078e0206 */
        /* <DEDUP_REMOVED lines=72> */
[----:B---3--:R-:W-:Y:S01]  /*2770*/  ISETP.NE.U32.AND P1, PT, RZ, c[0x0][0x340], PT ;  /* 0x0000d000ff007a0c */ /* 0x008fe20003f25070 */
[----:B------:R-:W3:Y:S03]  /*2780*/  LDL R118, [R1+0x18] ;  /* 0x0000180001767983 */ /* 0x000ee60000100800 */
[----:B------:R-:W-:Y:S01]  /*2790*/  ISETP.NE.AND.EX P1, PT, RZ, c[0x0][0x344], PT, P1 ;  /* 0x0000d100ff007a0c */ /* 0x000fe20003f25310 */
[----:B------:R-:W4:-:S12]  /*27a0*/  S2R R4, SR_TID.X ;  /* 0x0000000000047919 */ /* 0x000f180000002100 */
[----:B------:R-:W-:-:S05]  /*27b0*/  @P1 IMAD.WIDE R2, R16, R14, c[0x0][0x340] ;  /* 0x0000d00010021625 */ /* 0x000fca00078e020e */
[----:B--2---:R5:W2:Y:S01]  /*27c0*/  @P1 LDG.E R9, [R2.64] ;  /* 0x0000000602091981 */ /* 0x004aa2000c1e1900 */
[----:B------:R-:W-:Y:S01]  /*27d0*/  SHF.R.S32.HI R0, RZ, 0x1f, R13 ;  /* 0x0000001fff007819 */ /* 0x000fe2000001140d */
[----:B------:R-:W-:Y:S01]  /*27e0*/  WARPSYNC 0xffffffff ;  /* 0xffffffff00007948 */ /* 0x000fe20003800000 */
[----:B------:R-:W-:Y:S01]  /*27f0*/  SHF.R.S32.HI R8, RZ, 0x1f, R16 ;  /* 0x0000001fff087819 */ /* 0x000fe20000011410 */
[----:B------:R-:W-:Y:S01]  /*2800*/  IMAD R18, R114, c[0x0][0x2c4], RZ ;  /* 0x0000b10072127a24 */ /* 0x000fe200078e02ff */
[----:B------:R-:W-:Y:S01]  /*2810*/  BAR.SYNC.DEFER_BLOCKING 0x0 ;  /* 0x0000000000007b1d */ /* 0x000fe20000010000 */
[----:B------:R-:W-:Y:S01]  /*2820*/  IMAD R0, R0, c[0x0][0x178], RZ ;  /* 0x00005e0000007a24 */ /* 0x000fe200078e02ff */
[----:B----4-:R-:W-:Y:S01]  /*2830*/  SHF.R.S32.HI R27, RZ, 0x1f, R4 ;  /* 0x0000001fff1b7819 */ /* 0x010fe20000011404 */
[----:B------:R-:W-:Y:S01]  /*2840*/  IMAD.MOV.U32 R123, RZ, RZ, R28 ;  /* 0x000000ffff7b7224 */ /* 0x000fe200078e001c */
[----:B------:R-:W-:Y:S01]  /*2850*/  SHF.R.S32.HI R119, RZ, 0x1f, R4 ;  /* 0x0000001fff777819 */ /* 0x000fe20000011404 */
[----:B------:R-:W-:Y:S01]  /*2860*/  IMAD R0, R13, c[0x0][0x17c], R0 ;  /* 0x00005f000d007a24 */ /* 0x000fe200078e0200 */
[----:B------:R-:W-:-:S02]  /*2870*/  LEA.HI R27, R27, R4, RZ, 0x3 ;  /* 0x000000041b1b7211 */ /* 0x000fc400078f18ff */
[----:B------:R-:W-:Y:S02]  /*2880*/  LEA.HI R119, R119, R4, RZ, 0x3 ;  /* 0x0000000477777211 */ /* 0x000fe400078f18ff */
[----:B------:R-:W-:Y:S02]  /*2890*/  LOP3.LUT R27, R27, 0xfffffff8, RZ, 0xc0, !PT ;  /* 0xfffffff81b1b7812 */ /* 0x000fe400078ec0ff */
[----:B------:R-:W-:Y:S02]  /*28a0*/  SHF.R.S32.HI R119, RZ, 0x3, R119 ;  /* 0x00000003ff777819 */ /* 0x000fe40000011477 */
[----:B------:R-:W-:Y:S01]  /*28b0*/  SEL R6, R8, RZ, !P3 ;  /* 0x000000ff08067207 */ /* 0x000fe20005800000 */
[----:B------:R-:W-:Y:S01]  /*28c0*/  IMAD.IADD R27, R4, 0x1, -R27 ;  /* 0x00000001041b7824 */ /* 0x000fe200078e0a1b */
[----:B------:R-:W-:Y:S01]  /*28d0*/  SEL R4, R16, RZ, !P3 ;  /* 0x000000ff10047207 */ /* 0x000fe20005800000 */
[----:B------:R-:W-:Y:S01]  /*28e0*/  IMAD.IADD R17, R119, 0x1, R115 ;  /* 0x0000000177117824 */ /* 0x000fe200078e0273 */
[----:B------:R-:W-:Y:S01]  /*28f0*/  IADD3 R77, R134, -0x1, RZ ;  /* 0xffffffff864d7810 */ /* 0x000fe20007ffe0ff */
[----:B------:R-:W-:-:S02]  /*2900*/  IMAD R5, R27, 0x20, R119 ;  /* 0x000000201b057824 */ /* 0x000fc400078e0277 */
[----:B-----5:R-:W-:-:S04]  /*2910*/  IMAD.WIDE.U32 R2, R13, c[0x0][0x178], RZ ;  /* 0x00005e000d027a25 */ /* 0x020fc800078e00ff */
[----:B------:R-:W-:Y:S02]  /*2920*/  IMAD.IADD R5, R115, 0x1, R5 ;  /* 0x0000000173057824 */ /* 0x000fe400078e0205 */
[----:B------:R-:W-:Y:S02]  /*2930*/  IMAD.IADD R3, R3, 0x1, R0 ;  /* 0x0000000103037824 */ /* 0x000fe400078e0200 */
[----:B------:R-:W-:-:S04]  /*2940*/  @P5 IMAD.HI.U32 R7, R5, c[0x0][0x2c8], RZ ;  /* 0x0000b20005075a27 */ /* 0x000fc800078e00ff */
[----:B------:R-:W-:-:S04]  /*2950*/  IMAD.WIDE.U32 R2, R29, c[0x0][0x1b8], R2 ;  /* 0x00006e001d027a25 */ /* 0x000fc800078e0002 */
[----:B------:R-:W-:Y:S01]  /*2960*/  IMAD.MOV.U32 R0, RZ, RZ, R5 ;  /* 0x000000ffff007224 */ /* 0x000fe200078e0005 */
[----:B------:R-:W-:Y:S01]  /*2970*/  @P5 SHF.R.U32.HI R0, RZ, c[0x0][0x2cc], R7 ;  /* 0x0000b300ff005a19 */ /* 0x000fe20000011607 */
[----:B------:R-:W-:Y:S02]  /*2980*/  IMAD R3, R29, c[0x0][0x1bc], R3 ;  /* 0x00006f001d037a24 */ /* 0x000fe400078e0203 */
[----:B------:R-:W-:Y:S01]  /*2990*/  IMAD R6, R6, c[0x0][0x1c0], RZ ;  /* 0x0000700006067a24 */ /* 0x000fe200078e02ff */
[----:B------:R-:W-:Y:S01]  /*29a0*/  SHF.R.S32.HI R7, RZ, 0x1f, R0 ;  /* 0x0000001fff077819 */ /* 0x000fe20000011400 */
[----:B------:R-:W-:-:S04]  /*29b0*/  IMAD.WIDE.U32 R2, R4, c[0x0][0x1c0], R2 ;  /* 0x0000700004027a25 */ /* 0x000fc800078e0002 */
[----:B------:R-:W-:Y:S02]  /*29c0*/  IMAD R6, R4, c[0x0][0x1c4], R6 ;  /* 0x0000710004067a24 */ /* 0x000fe400078e0206 */
[----:B------:R-:W-:Y:S02]  /*29d0*/  IMAD.MOV R4, RZ, RZ, -R0 ;  /* 0x000000ffff047224 */ /* 0x000fe400078e0a00 */
[----:B------:R-:W-:Y:S02]  /*29e0*/  IMAD.IADD R3, R3, 0x1, R6 ;  /* 0x0000000103037824 */ /* 0x000fe400078e0206 */
        /* <DEDUP_REMOVED lines=11> */
[----:B------:R-:W4:Y:S03]  /*2aa0*/  SHFL.IDX PT, R6, R14, RZ, 0x181f ;  /* 0x00181fff0e067589 */ /* 0x000f2600000e0000 */
[----:B------:R-:W-:Y:S01]  /*2ab0*/  LEA.HI.X R15, R2, c[0x0][0x164], R0, 0x1, P0 ;  /* 0x00005900020f7a11 */ /* 0x000fe200000f0c00 */
[----:B------:R-:W-:Y:S01]  /*2ac0*/  IMAD.SHL.U32 R2, R27, 0x8, RZ ;  /* 0x000000081b027824 */ /* 0x000fe200078e00ff */
[----:B------:R-:W-:-:S03]  /*2ad0*/  ISETP.GE.AND P0, PT, R17, R18, PT ;  /* 0x000000121100720c */ /* 0x000fc60003f06270 */
[----:B------:R-:W5:Y:S01]  /*2ae0*/  SHFL.IDX PT, R7, R15, RZ, 0x181f ;  /* 0x00181fff0f077589 */ /* 0x000f6200000e0000 */
[C---:B------:R-:W-:Y:S02]  /*2af0*/  IADD3 R0, R2.reuse, 0x40, RZ ;  /* 0x0000004002007810 */ /* 0x040fe40007ffe0ff */
[C---:B------:R-:W-:Y:S02]  /*2b00*/  IADD3 R25, R2.reuse, 0x80, RZ ;  /* 0x0000008002197810 */ /* 0x040fe40007ffe0ff */
[----:B------:R-:W-:Y:S02]  /*2b10*/  SHF.R.S32.HI R19, RZ, 0x1f, R0 ;  /* 0x0000001fff137819 */ /* 0x000fe40000011400 */
[----:B------:R-:W-:Y:S02]  /*2b20*/  IADD3 R24, R2, 0xc0, RZ ;  /* 0x000000c002187810 */ /* 0x000fe40007ffe0ff */
[----:B------:R-:W-:Y:S02]  /*2b30*/  SHF.R.S32.HI R3, RZ, 0x1f, R2 ;  /* 0x0000001fff037819 */ /* 0x000fe40000011402 */
[----:B------:R-:W-:-:S02]  /*2b40*/  ISETP.GE.AND P5, PT, R25, c[0x0][0x198], PT ;  /* 0x0000660019007a0c */ /* 0x000fc40003fa6270 */
[----:B------:R-:W-:Y:S02]  /*2b50*/  ISETP.GE.AND P6, PT, R24, c[0x0][0x198], PT ;  /* 0x0000660018007a0c */ /* 0x000fe40003fc6270 */
[----:B------:R-:W-:Y:S02]  /*2b60*/  SHF.R.S32.HI R22, RZ, 0x1f, R25 ;  /* 0x0000001fff167819 */ /* 0x000fe40000011419 */
[CC--:B----4-:R-:W-:Y:S02]  /*2b70*/  @!P0 LEA R12, P3, R0.reuse, R6.reuse, 0x1 ;  /* 0x00000006000c8211 */ /* 0x0d0fe400078608ff */
[----:B------:R-:W-:Y:S02]  /*2b80*/  @!P0 LEA R10, P2, R25, R6, 0x1 ;  /* 0x00000006190a8211 */ /* 0x000fe400078408ff */
[----:B------:R-:W-:Y:S02]  /*2b90*/  SHF.R.S32.HI R26, RZ, 0x1f, R24 ;  /* 0x0000001fff1a7819 */ /* 0x000fe40000011418 */
[----:B-----5:R-:W-:-:S02]  /*2ba0*/  @!P0 LEA.HI.X R13, R0, R7, R19, 0x1, P3 ;  /* 0x00000007000d8211 */ /* 0x020fc400018f0c13 */
[----:B------:R-:W-:Y:S02]  /*2bb0*/  ISETP.GE.AND P3, PT, R0, c[0x0][0x198], PT ;  /* 0x0000660000007a0c */ /* 0x000fe40003f66270 */
[----:B------:R-:W-:Y:S02]  /*2bc0*/  @!P0 LEA.HI.X R11, R25, R7, R22, 0x1, P2 ;  /* 0x00000007190b8211 */ /* 0x000fe400010f0c16 */
[--C-:B--2---:R-:W-:Y:S01]  /*2bd0*/  @P1 SHF.R.S32.HI R5, RZ, 0x1f, R9.reuse ;  /* 0x0000001fff051819 */ /* 0x104fe20000011409 */
[----:B------:R-:W-:Y:S02]  /*2be0*/  @P1 IMAD.MOV.U32 R4, RZ, RZ, R9 ;  /* 0x000000ffff041224 */ /* 0x000fe400078e0009 */
[----:B------:R-:W-:Y:S02]  /*2bf0*/  @!P1 IMAD.MOV.U32 R4, RZ, RZ, R16 ;  /* 0x000000ffff049224 */ /* 0x000fe400078e0010 */
[----:B------:R-:W-:Y:S01]  /*2c00*/  @!P1 IMAD.MOV.U32 R5, RZ, RZ, R8 ;  /* 0x000000ffff059224 */ /* 0x000fe200078e0008 */
[----:B------:R-:W-:Y:S01]  /*2c10*/  @!P0 LEA R8, P1, R2, R6, 0x1 ;  /* 0x0000000602088211 */ /* 0x000fe200078208ff */
[----:B------:R-:W-:Y:S01]  /*2c20*/  SHFL.IDX PT, R16, R14, 0x3, 0x181f ;  /* 0x00781f000e107f89 */ /* 0x000fe200000e0000 */
[----:B------:R-:W-:-:S02]  /*2c30*/  SEL R21, R4, RZ, !P4 ;  /* 0x000000ff04157207 */ /* 0x000fc40006000000 */
[----:B------:R-:W-:Y:S01]  /*2c40*/  SEL R20, R5, RZ, !P4 ;  /* 0x000000ff05147207 */ /* 0x000fe20006000000 */
[----:B------:R-:W2:Y:S01]  /*2c50*/  SHFL.IDX PT, R4, R14, 0x1, 0x181f ;  /* 0x00381f000e047f89 */ /* 0x000ea200000e0000 */
[C---:B------:R-:W-:Y:S02]  /*2c60*/  ISETP.GE.AND P4, PT, R2.reuse, c[0x0][0x198], PT ;  /* 0x0000660002007a0c */ /* 0x040fe40003f86270 */
[----:B------:R-:W-:Y:S01]  /*2c70*/  @!P0 LEA.HI.X R9, R2, R7, R3, 0x1, P1 ;  /* 0x0000000702098211 */ /* 0x000fe200008f0c03 */
[----:B------:R-:W4:Y:S01]  /*2c80*/  SHFL.IDX PT, R5, R15, 0x1, 0x181f ;  /* 0x00381f000f057f89 */ /* 0x000f2200000e0000 */
[----:B------:R-:W-:-:S04]  /*2c90*/  @!P0 LEA R6, P1, R24, R6, 0x1 ;  /* 0x0000000618068211 */ /* 0x000fc800078208ff */
[----:B------:R-:W-:-:S05]  /*2ca0*/  @!P0 LEA.HI.X R7, R24, R7, R26, 0x1, P1 ;  /* 0x0000000718078211 */ /* 0x000fca00008f0c1a */
[----:B---3--:R3:W-:Y:S04]  /*2cb0*/  @!P0 LDGSTS.E.BYPASS.LTC128B.128 [R118+0x4080], [R8.64], !P4 ;  /* 0x0408000008768fae */ /* 0x0087e8000e101d46 */
[----:B------:R5:W-:Y:S04]  /*2cc0*/  @!P0 LDGSTS.E.BYPASS.LTC128B.128 [R118+0x8080], [R12.64], !P3 ;  /* 0x080800000c768fae */ /* 0x000be8000d901d46 */
[----:B------:R1:W-:Y:S04]  /*2cd0*/  @!P0 LDGSTS.E.BYPASS.LTC128B.128 [R118+0xc080], [R10.64], !P5 ;  /* 0x0c0800000a768fae */ /* 0x0003e8000e901d46 */
[----:B------:R1:W-:Y:S01]  /*2ce0*/  @!P0 LDGSTS.E.BYPASS.LTC128B.128 [R118+0x10080], [R6.64], !P6 ;  /* 0x1008000006768fae */ /* 0x0003e2000f101d46 */
[----:B---3--:R-:W-:-:S04]  /*2cf0*/  IADD3 R8, R17, 0x20, RZ ;  /* 0x0000002011087810 */ /* 0x008fc80007ffe0ff */
[----:B------:R-:W-:-:S13]  /*2d00*/  ISETP.GE.AND P0, PT, R8, R18, PT ;  /* 0x000000120800720c */ /* 0x000fda0003f06270 */
[----:B--2---:R-:W-:-:S04]  /*2d10*/  @!P0 LEA R8, P1, R2, R4, 0x1 ;  /* 0x0000000402088211 */ /* 0x004fc800078208ff */
[----:B----4-:R-:W-:Y:S02]  /*2d20*/  @!P0 LEA.HI.X R9, R2, R5, R3, 0x1, P1 ;  /* 0x0000000502098211 */ /* 0x010fe400008f0c03 */
[----:B-----5:R-:W-:-:S03]  /*2d30*/  @!P0 LEA R12, P1, R0, R4, 0x1 ;  /* 0x00000004000c8211 */ /* 0x020fc600078208ff */
[----:B------:R2:W-:Y:S01]  /*2d40*/  @!P0 LDGSTS.E.BYPASS.LTC128B.128 [R118+0x5080], [R8.64], !P4 ;  /* 0x0508000008768fae */ /* 0x0005e2000e101d46 */
[----:B------:R-:W-:Y:S02]  /*2d50*/  @!P0 LEA.HI.X R13, R0, R5, R19, 0x1, P1 ;  /* 0x00000005000d8211 */ /* 0x000fe400008f0c13 */
[----:B-1----:R-:W-:-:S03]  /*2d60*/  @!P0 LEA R10, P1, R25, R4, 0x1 ;  /* 0x00000004190a8211 */ /* 0x002fc600078208ff */
[----:B------:R1:W-:Y:S01]  /*2d70*/  @!P0 LDGSTS.E.BYPASS.LTC128B.128 [R118+0x9080], [R12.64], !P3 ;  /* 0x090800000c768fae */ /* 0x0003e2000d901d46 */
[-C--:B------:R-:W-:Y:S02]  /*2d80*/  @!P0 LEA.HI.X R11, R25, R5.reuse, R22, 0x1, P1 ;  /* 0x00000005190b8211 */ /* 0x080fe400008f0c16 */
[C---:B------:R-:W-:Y:S02]  /*2d90*/  @!P0 LEA R6, P1, R24.reuse, R4, 0x1 ;  /* 0x0000000418068211 */ /* 0x040fe400078208ff */
[----:B------:R3:W4:Y:S02]  /*2da0*/  SHFL.IDX PT, R4, R14, 0x2, 0x181f ;  /* 0x00581f000e047f89 */ /* 0x00072400000e0000 */
[----:B------:R-:W-:Y:S02]  /*2db0*/  @!P0 LEA.HI.X R7, R24, R5, R26, 0x1, P1 ;  /* 0x0000000518078211 */ /* 0x000fe400008f0c1a */
[----:B------:R-:W5:Y:S04]  /*2dc0*/  SHFL.IDX PT, R5, R15, 0x2, 0x181f ;  /* 0x00581f000f057f89 */ /* 0x000f6800000e0000 */
[----:B------:R4:W-:Y:S04]  /*2dd0*/  @!P0 LDGSTS.E.BYPASS.LTC128B.128 [R118+0xd080], [R10.64], !P5 ;  /* 0x0d0800000a768fae */ /* 0x0009e8000e901d46 */
[----:B------:R1:W-:Y:S01]  /*2de0*/  @!P0 LDGSTS.E.BYPASS.LTC128B.128 [R118+0x11080], [R6.64], !P6 ;  /* 0x1108000006768fae */ /* 0x0003e2000f101d46 */
[----:B--2---:R-:W-:-:S03]  /*2df0*/  IADD3 R8, R17, 0x40, RZ ;  /* 0x0000004011087810 */ /* 0x004fc60007ffe0ff */
[----:B------:R-:W2:Y:S01]  /*2e00*/  SHFL.IDX PT, R15, R15, 0x3, 0x181f ;  /* 0x00781f000f0f7f89 */ /* 0x000ea200000e0000 */
[----:B------:R-:W-:Y:S01]  /*2e10*/  ISETP.GE.AND P0, PT, R8, R18, PT ;  /* 0x000000120800720c */ /* 0x000fe20003f06270 */
[----:B---3--:R-:W-:-:S04]  /*2e20*/  IMAD.MOV.U32 R14, RZ, RZ, 0x30 ;  /* 0x00000030ff0e7424 */ /* 0x008fc800078e00ff */
[----:B------:R-:W-:-:S04]  /*2e30*/  IMAD R14, R134, -0x30, R14 ;  /* 0xffffffd0860e7824 */ /* 0x000fc800078e020e */
[----:B------:R-:W-:-:S04]  /*2e40*/  IMAD.IADD R76, R122, 0x1, R14 ;  /* 0x000000017a4c7824 */ /* 0x000fc800078e020e */
[----:B----4-:R-:W-:-:S04]  /*2e50*/  @!P0 LEA R10, P1, R2, R4, 0x1 ;  /* 0x00000004020a8211 */ /* 0x010fc800078208ff */
[----:B-----5:R-:W-:Y:S02]  /*2e60*/  @!P0 LEA.HI.X R11, R2, R5, R3, 0x1, P1 ;  /* 0x00000005020b8211 */ /* 0x020fe400008f0c03 */
[----:B------:R-:W-:-:S03]  /*2e70*/  @!P0 LEA R8, P1, R0, R4, 0x1 ;  /* 0x0000000400088211 */ /* 0x000fc600078208ff */
[----:B------:R3:W-:Y:S01]  /*2e80*/  @!P0 LDGSTS.E.BYPASS.LTC128B.128 [R118+0x6080], [R10.64], !P4 ;  /* 0x060800000a768fae */ /* 0x0007e2000e101d46 */
[----:B------:R-:W-:Y:S02]  /*2e90*/  @!P0 LEA.HI.X R9, R0, R5, R19, 0x1, P1 ;  /* 0x0000000500098211 */ /* 0x000fe400008f0c13 */
[----:B-1----:R-:W-:-:S03]  /*2ea0*/  @!P0 LEA R6, P1, R25, R4, 0x1 ;  /* 0x0000000419068211 */ /* 0x002fc600078208ff */
[----:B------:R1:W-:Y:S01]  /*2eb0*/  @!P0 LDGSTS.E.BYPASS.LTC128B.128 [R118+0xa080], [R8.64], !P3 ;  /* 0x0a08000008768fae */ /* 0x0003e2000d901d46 */
[----:B------:R-:W-:Y:S02]  /*2ec0*/  @!P0 LEA.HI.X R7, R25, R5, R22, 0x1, P1 ;  /* 0x0000000519078211 */ /* 0x000fe400008f0c16 */
[----:B------:R-:W-:-:S03]  /*2ed0*/  @!P0 LEA R4, P1, R24, R4, 0x1 ;  /* 0x0000000418048211 */ /* 0x000fc600078208ff */
[----:B------:R4:W-:Y:S01]  /*2ee0*/  @!P0 LDGSTS.E.BYPASS.LTC128B.128 [R118+0xe080], [R6.64], !P5 ;  /* 0x0e08000006768fae */ /* 0x0009e2000e901d46 */
[----:B------:R-:W-:-:S05]  /*2ef0*/  @!P0 LEA.HI.X R5, R24, R5, R26, 0x1, P1 ;  /* 0x0000000518058211 */ /* 0x000fca00008f0c1a */
[----:B------:R5:W-:Y:S01]  /*2f00*/  @!P0 LDGSTS.E.BYPASS.LTC128B.128 [R118+0x12080], [R4.64], !P6 ;  /* 0x1208000004768fae */ /* 0x000be2000f101d46 */
[----:B----4-:R-:W-:Y:S02]  /*2f10*/  IADD3 R6, R17, 0x60, RZ ;  /* 0x0000006011067810 */ /* 0x010fe40007ffe0ff */
[----:B------:R-:W-:Y:S02]  /*2f20*/  SHF.R.S32.HI R17, RZ, 0x1f, R77 ;  /* 0x0000001fff117819 */ /* 0x000fe4000001144d */
[----:B------:R-:W-:Y:S02]  /*2f30*/  ISETP.GE.AND P1, PT, R6, R18, PT ;  /* 0x000000120600720c */ /* 0x000fe40003f26270 */
[----:B-----5:R-:W-:Y:S02]  /*2f40*/  SHF.R.S32.HI R5, RZ, 0x1f, R23 ;  /* 0x0000001fff057819 */ /* 0x020fe40000011417 */
[----:B------:R-:W-:-:S04]  /*2f50*/  IADD3 R4, P0, R119, R23, RZ ;  /* 0x0000001777047210 */ /* 0x000fc80007f1e0ff */
[----:B------:R-:W-:Y:S01]  /*2f60*/  LEA.HI.X.SX32 R5, R119, R5, 0x1, P0 ;  /* 0x0000000577057211 */ /* 0x000fe200000f0eff */
[----:B---3--:R-:W-:-:S04]  /*2f70*/  IMAD.WIDE.U32 R10, R4, c[0x0][0x1e0], R2 ;  /* 0x00007800040a7a25 */ /* 0x008fc800078e0002 */
[CC--:B------:R-:W-:Y:S01]  /*2f80*/  @!P1 LEA R6, P0, R2.reuse, R16.reuse, 0x1 ;  /* 0x0000001002069211 */ /* 0x0c0fe200078008ff */
[C---:B-1----:R-:W-:Y:S02]  /*2f90*/  IMAD R8, R5.reuse, c[0x0][0x1e0], RZ ;  /* 0x0000780005087a24 */ /* 0x042fe400078e02ff */
[----:B------:R-:W-:Y:S01]  /*2fa0*/  IMAD R5, R5, c[0x0][0x208], RZ ;  /* 0x0000820005057a24 */ /* 0x000fe200078e02ff */
[--C-:B--2---:R-:W-:Y:S01]  /*2fb0*/  @!P1 LEA.HI.X R7, R2, R15, R3.reuse, 0x1, P0 ;  /* 0x0000000f02079211 */ /* 0x104fe200000f0c03 */
[----:B------:R-:W-:Y:S01]  /*2fc0*/  IMAD R9, R4, c[0x0][0x1e4], R8 ;  /* 0x0000790004097a24 */ /* 0x000fe200078e0208 */
[----:B------:R-:W-:Y:S01]  /*2fd0*/  @!P1 LEA R8, P0, R0, R16, 0x1 ;  /* 0x0000001000089211 */ /* 0x000fe200078008ff */
[C---:B------:R-:W-:Y:S02]  /*2fe0*/  IMAD.WIDE.U32 R12, R4.reuse, c[0x0][0x208], R2 ;  /* 0x00008200040c7a25 */ /* 0x040fe400078e0002 */
[----:B------:R1:W-:Y:S02]  /*2ff0*/  @!P1 LDGSTS.E.BYPASS.LTC128B.128 [R118+0x7080], [R6.64], !P4 ;  /* 0x0708000006769fae */ /* 0x0003e4000e101d46 */
[----:B------:R-:W-:-:S02]  /*3000*/  IMAD R3, R4, c[0x0][0x20c], R5 ;  /* 0x0000830004037a24 */ /* 0x000fc400078e0205 */
[----:B------:R-:W-:Y:S02]  /*3010*/  IMAD.MOV.U32 R4, RZ, RZ, R12 ;  /* 0x000000ffff047224 */ /* 0x000fe400078e000c */
[----:B------:R-:W-:Y:S01]  /*3020*/  IMAD.IADD R5, R13, 0x1, R3 ;  /* 0x000000010d057824 */ /* 0x000fe200078e0203 */
[----:B------:R-:W-:Y:S01]  /*3030*/  IMNMX R3, R76, 0x30, PT ;  /* 0x000000304c037817 */ /* 0x000fe20003800200 */
[----:B------:R-:W-:-:S04]  /*3040*/  IMAD.WIDE.U32 R12, R77, c[0x0][0x1e0], RZ ;  /* 0x000078004d0c7a25 */ /* 0x000fc800078e00ff */
[----:B------:R-:W-:Y:S02]  /*3050*/  IMAD.IADD R3, R3, 0x1, -R119 ;  /* 0x0000000103037824 */ /* 0x000fe400078e0a77 */
[----:B------:R-:W-:-:S03]  /*3060*/  IMAD.WIDE.U32 R4, R29, c[0x0][0x210], R4 ;  /* 0x000084001d047a25 */ /* 0x000fc600078e0004 */
[----:B------:R-:W-:Y:S01]  /*3070*/  ISETP.GE.AND P2, PT, R3, 0x21, PT ;  /* 0x000000210300780c */ /* 0x000fe20003f46270 */
[----:B------:R-:W-:Y:S02]  /*3080*/  IMAD R5, R29, c[0x0][0x214], R5 ;  /* 0x000085001d057a24 */ /* 0x000fe400078e0205 */
[----:B-1----:R-:W-:Y:S01]  /*3090*/  IMAD.IADD R7, R11, 0x1, R9 ;  /* 0x000000010b077824 */ /* 0x002fe200078e0209 */
[----:B------:R-:W-:Y:S01]  /*30a0*/  @!P1 LEA.HI.X R9, R0, R15, R19, 0x1, P0 ;  /* 0x0000000f00099211 */ /* 0x000fe200000f0c13 */
[----:B------:R-:W-:Y:S02]  /*30b0*/  IMAD.MOV.U32 R6, RZ, RZ, R10 ;  /* 0x000000ffff067224 */ /* 0x000fe400078e000a */
[----:B------:R-:W-:Y:S02]  /*30c0*/  IMAD R11, R17, c[0x0][0x1e0], RZ ;  /* 0x00007800110b7a24 */ /* 0x000fe400078e02ff */
[----:B------:R1:W-:Y:S01]  /*30d0*/  @!P1 LDGSTS.E.BYPASS.LTC128B.128 [R118+0xb080], [R8.64], !P3 ;  /* 0x0b08000008769fae */ /* 0x0003e2000d901d46 */
[----:B------:R-:W-:Y:S01]  /*30e0*/  IMAD.WIDE.U32 R6, R29, c[0x0][0x1e8], R6 ;  /* 0x00007a001d067a25 */ /* 0x000fe200078e0006 */
[----:B------:R-:W-:-:S03]  /*30f0*/  ISETP.GE.AND P3, PT, R3, 0x1, PT ;  /* 0x000000010300780c */ /* 0x000fc60003f66270 */
[----:B------:R-:W-:Y:S02]  /*3100*/  IMAD R7, R29, c[0x0][0x1ec], R7 ;  /* 0x00007b001d077a24 */ /* 0x000fe400078e0207 */
[----:B------:R-:W-:Y:S02]  /*3110*/  IMAD R3, R20, c[0x0][0x1f0], RZ ;  /* 0x00007c0014037a24 */ /* 0x000fe400078e02ff */
[----:B------:R-:W-:-:S04]  /*3120*/  IMAD.WIDE.U32 R80, R21, c[0x0][0x1f0], R6 ;  /* 0x00007c0015507a25 */ /* 0x000fc800078e0006 */
[C---:B------:R-:W-:Y:S01]  /*3130*/  IMAD R6, R21.reuse, c[0x0][0x1f4], R3 ;  /* 0x00007d0015067a24 */ /* 0x040fe200078e0203 */
[----:B------:R-:W-:Y:S01]  /*3140*/  STL.64 [R1+0x50], R80 ;  /* 0x0000505001007387 */ /* 0x000fe20000100a00 */
[----:B------:R-:W-:-:S04]  /*3150*/  IMAD.WIDE.U32 R28, R21, c[0x0][0x218], R4 ;  /* 0x00008600151c7a25 */ /* 0x000fc800078e0004 */
[----:B------:R-:W-:Y:S02]  /*3160*/  IMAD.IADD R79, R81, 0x1, R6 ;  /* 0x00000001514f7824 */ /* 0x000fe400078e0206 */
[----:B------:R-:W-:Y:S02]  /*3170*/  IMAD.MOV.U32 R78, RZ, RZ, R80 ;  /* 0x000000ffff4e7224 */ /* 0x000fe400078e0050 */
[----:B------:R-:W-:Y:S02]  /*3180*/  IMAD R11, R77, c[0x0][0x1e4], R11 ;  /* 0x000079004d0b7a24 */ /* 0x000fe400078e020b */
[----:B------:R-:W-:Y:S01]  /*3190*/  IMAD.WIDE.U32 R6, R12, 0x30, R78 ;  /* 0x000000300c067825 */ /* 0x000fe200078e004e */
[----:B------:R-:W-:Y:S01]  /*31a0*/  STL.64 [R1+0x40], R78 ;  /* 0x0000404e01007387 */ /* 0x000fe20000100a00 */
[-C--:B-1----:R-:W-:Y:S02]  /*31b0*/  @!P1 LEA R8, P0, R25, R16.reuse, 0x1 ;  /* 0x0000001019089211 */ /* 0x082fe400078008ff */
[----:B------:R-:W-:Y:S01]  /*31c0*/  IMAD.IADD R3, R13, 0x1, R11 ;  /* 0x000000010d037824 */ /* 0x000fe200078e020b */
[----:B------:R-:W-:Y:S01]  /*31d0*/  STL.64 [R1+0x58], R28 ;  /* 0x0000581c01007387 */ /* 0x000fe20000100a00 */
[----:B------:R-:W-:Y:S01]  /*31e0*/  @!P1 LEA.HI.X R9, R25, R15, R22, 0x1, P0 ;  /* 0x0000000f19099211 */ /* 0x000fe200000f0c16 */
[----:B------:R-:W-:Y:S01]  /*31f0*/  IMAD.MOV.U32 R22, RZ, RZ, R28 ;  /* 0x000000ffff167224 */ /* 0x000fe200078e001c */
[----:B------:R-:W-:Y:S01]  /*3200*/  @!P1 LEA R10, P0, R24, R16, 0x1 ;  /* 0x00000010180a9211 */ /* 0x000fe200078008ff */
[----:B------:R-:W-:-:S02]  /*3210*/  IMAD R12, R17, c[0x0][0x208], RZ ;  /* 0x00008200110c7a24 */ /* 0x000fc400078e02ff */
[----:B------:R1:W-:Y:S01]  /*3220*/  @!P1 LDGSTS.E.BYPASS.LTC128B.128 [R118+0xf080], [R8.64], !P5 ;  /* 0x0f08000008769fae */ /* 0x0003e2000e901d46 */
[----:B------:R-:W-:Y:S01]  /*3230*/  @!P1 LEA.HI.X R11, R24, R15, R26, 0x1, P0 ;  /* 0x0000000f180b9211 */ /* 0x000fe200000f0c1a */
[----:B------:R-:W-:Y:S01]  /*3240*/  IMAD R3, R3, 0x30, RZ ;  /* 0x0000003003037824 */ /* 0x000fe200078e02ff */
[----:B------:R-:W-:Y:S01]  /*3250*/  @P3 LEA R4, P0, R6, c[0x0][0x1c8], 0x1 ;  /* 0x0000720006043a11 */ /* 0x000fe200078008ff */
[----:B------:R-:W-:Y:S02]  /*3260*/  IMAD.MOV.U32 R13, RZ, RZ, 0x20 ;  /* 0x00000020ff0d7424 */ /* 0x000fe400078e00ff */
[----:B------:R-:W-:Y:S01]  /*3270*/  IMAD.IADD R3, R7, 0x1, R3 ;  /* 0x0000000107037824 */ /* 0x000fe200078e0203 */
[----:B------:R2:W-:Y:S01]  /*3280*/  @!P1 LDGSTS.E.BYPASS.LTC128B.128 [R118+0x13080], [R10.64], !P6 ;  /* 0x130800000a769fae */ /* 0x0005e2000f101d46 */
[----:B------:R-:W-:-:S04]  /*3290*/  IMAD.WIDE.U32 R18, R13, c[0x0][0x1e0], RZ ;  /* 0x000078000d127a25 */ /* 0x000fc800078e00ff */
[----:B------:R-:W-:Y:S02]  /*32a0*/  IMAD R12, R77, c[0x0][0x20c], R12 ;  /* 0x000083004d0c7a24 */ /* 0x000fe400078e020c */
[----:B-1----:R-:W-:Y:S01]  /*32b0*/  IMAD R8, R20, c[0x0][0x218], RZ ;  /* 0x0000860014087a24 */ /* 0x002fe200078e02ff */
[----:B------:R-:W-:Y:S01]  /*32c0*/  LOP3.LUT R123, R123, 0xfffffbff, RZ, 0xc0, !PT ;  /* 0xfffffbff7b7b7812 */ /* 0x000fe200078ec0ff */
[----:B------:R-:W-:Y:S01]  /*32d0*/  IMAD R13, R13, c[0x0][0x1e4], RZ ;  /* 0x000079000d0d7a24 */ /* 0x000fe200078e02ff */
[----:B------:R-:W-:Y:S01]  /*32e0*/  ISETP.GE.AND P4, PT, R2, c[0x0][0x1d4], PT ;  /* 0x0000750002007a0c */ /* 0x000fe20003f86270 */
[----:B------:R-:W-:Y:S01]  /*32f0*/  IMAD R5, R21, c[0x0][0x21c], R8 ;  /* 0x0000870015057a24 */ /* 0x000fe200078e0208 */
[----:B------:R-:W-:Y:S01]  /*3300*/  ISETP.GE.AND P1, PT, R0, c[0x0][0x1d4], PT ;  /* 0x0000750000007a0c */ /* 0x000fe20003f26270 */
[----:B------:R-:W-:Y:S01]  /*3310*/  IMAD.WIDE.U32 R8, R77, c[0x0][0x208], RZ ;  /* 0x000082004d087a25 */ /* 0x000fe200078e00ff */
[----:B------:R-:W-:Y:S01]  /*3320*/  ISETP.GE.AND P6, PT, R25, c[0x0][0x1d4], PT ;  /* 0x0000750019007a0c */ /* 0x000fe20003fc6270 */
[----:B------:R-:W0:Y:S02]  /*3330*/  LDGDEPBAR ;  /* 0x00000000000079af */ /* 0x000e240000000000 */
[----:B------:R-:W-:Y:S01]  /*3340*/  IMAD.IADD R23, R29, 0x1, R5 ;  /* 0x000000011d177824 */ /* 0x000fe200078e0205 */
[----:B------:R-:W-:-:S02]  /*3350*/  @P3 LEA.HI.X R5, R6, c[0x0][0x1cc], R3, 0x1, P0 ;  /* 0x0000730006053a11 */ /* 0x000fc400000f0c03 */
[----:B------:R-:W-:Y:S01]  /*3360*/  @P2 IADD3 R7, P0, R6, R18, RZ ;  /* 0x0000001206072210 */ /* 0x000fe20007f1e0ff */
[----:B------:R-:W-:Y:S01]  /*3370*/  IMAD.IADD R6, R9, 0x1, R12 ;  /* 0x0000000109067824 */ /* 0x000fe200078e020c */
[----:B------:R1:W-:Y:S01]  /*3380*/  STL.64 [R1+0x48], R22 ;  /* 0x0000481601007387 */ /* 0x0003e20000100a00 */
[----:B------:R-:W-:-:S03]  /*3390*/  IMAD.WIDE.U32 R8, R8, 0x30, R22 ;  /* 0x0000003008087825 */ /* 0x000fc600078e0016 */
[----:B------:R-:W3:Y:S04]  /*33a0*/  LDL R17, [R1+0x8] ;  /* 0x0000080001117983 */ /* 0x000ee80000100800 */
[----:B------:R-:W4:Y:S04]  /*33b0*/  LDL R16, [R1+0x10] ;  /* 0x0000100001107983 */ /* 0x000f280000100800 */
[----:B------:R-:W5:Y:S01]  /*33c0*/  LDL R15, [R1+0xc] ;  /* 0x00000c00010f7983 */ /* 0x000f620000100800 */
[----:B------:R-:W-:Y:S01]  /*33d0*/  @P2 IADD3.X R12, R3, R19, R13, P0, !PT ;  /* 0x00000013030c2210 */ /* 0x000fe200007fe40d */
[----:B------:R-:W-:Y:S01]  /*33e0*/  IMAD R3, R6, 0x30, RZ ;  /* 0x0000003006037824 */ /* 0x000fe200078e02ff */
[----:B------:R-:W-:Y:S01]  /*33f0*/  @P2 LEA R6, P0, R7, c[0x0][0x1c8], 0x1 ;  /* 0x0000720007062a11 */ /* 0x000fe200078008ff */
[----:B------:R2:W-:Y:S01]  /*3400*/  @P3 LDGSTS.E.BYPASS.LTC128B.128 [R118+0x14080], [R4.64], !P4 ;  /* 0x1408000004763fae */ /* 0x0005e2000e101d46 */
[----:B------:R-:W-:Y:S01]  /*3410*/  SEL R2, RZ, 0xffffffff, P1 ;  /* 0xffffffffff027807 */ /* 0x000fe20000800000 */
[----:B------:R-:W-:Y:S01]  /*3420*/  IMAD.IADD R3, R9, 0x1, R3 ;  /* 0x0000000109037824 */ /* 0x000fe200078e0203 */
[----:B------:R-:W-:Y:S01]  /*3430*/  @P2 LEA.HI.X R7, R7, c[0x0][0x1cc], R12, 0x1, P0 ;  /* 0x0000730007072a11 */ /* 0x000fe200000f0c0c */
[----:B------:R2:W-:Y:S01]  /*3440*/  @P3 LDGSTS.E.BYPASS.LTC128B.128 [R118+0x15880], [R4.64+0x80], !P1 ;  /* 0x1588008004763fae */ /* 0x0005e2000c901d46 */
[----:B------:R-:W-:Y:S01]  /*3450*/  LEA R12, P0, R8, c[0x0][0x1f8], 0x1 ;  /* 0x00007e00080c7a11 */ /* 0x000fe200078008ff */
[----:B------:R-:W-:Y:S01]  /*3460*/  IMAD.SHL.U32 R2, R2, 0x2, RZ ;  /* 0x0000000202027824 */ /* 0x000fe200078e00ff */
[----:B------:R-:W-:Y:S01]  /*3470*/  IADD3 R242, R135, 0x20, RZ ;  /* 0x0000002087f27810 */ /* 0x000fe20007ffe0ff */
[----:B------:R2:W-:Y:S01]  /*3480*/  @P3 LDGSTS.E.BYPASS.LTC128B.128 [R118+0x17080], [R4.64+0x100], !P6 ;  /* 0x1708010004763fae */ /* 0x0005e2000f101d46 */
[----:B------:R-:W-:Y:S01]  /*3490*/  LEA.HI.X R13, R8, c[0x0][0x1fc], R3, 0x1, P0 ;  /* 0x00007f00080d7a11 */ /* 0x000fe200000f0c03 */
[----:B------:R-:W-:Y:S01]  /*34a0*/  IMAD.MOV.U32 R0, RZ, RZ, 0x40 ;  /* 0x00000040ff007424 */ /* 0x000fe200078e00ff */
[----:B------:R-:W-:Y:S01]  /*34b0*/  BSSY B0, `(.L_x_409) ;  /* 0x000014d000007945 */ /* 0x000fe20003800000 */
[----:B-1----:R-:W1:Y:S04]  /*34c0*/  S2R R22, SR_TID.X ;  /* 0x0000000000167919 */ /* 0x002e680000002100 */
[----:B------:R-:W2:Y:S01]  /*34d0*/  S2R R21, SR_TID.X ;  /* 0x0000000000157919 */ /* 0x000ea20000002100 */
[----:B-1----:R-:W-:-:S02]  /*34e0*/  ISETP.GT.AND P5, PT, R22, 0x7f, PT ;  /* 0x0000007f1600780c */ /* 0x002fc40003fa4270 */
[----:B--2---:R-:W-:-:S04]  /*34f0*/  SHF.R.S32.HI R20, RZ, 0x1f, R21 ;  /* 0x0000001fff147819 */ /* 0x004fc80000011415 */
[----:B------:R-:W-:-:S04]  /*3500*/  LEA.HI R20, R20, R21, RZ, 0x5 ;  /* 0x0000001514147211 */ /* 0x000fc800078f28ff */
[----:B------:R-:W-:-:S03]  /*3510*/  SHF.R.S32.HI R20, RZ, 0x5, R20 ;  /* 0x00000005ff147819 */ /* 0x000fc60000011414 */
[----:B------:R-:W-:Y:S01]  /*3520*/  @!P5 IMAD.MOV.U32 R3, RZ, RZ, c[0x0][0x208] ;  /* 0x00008200ff03d624 */ /* 0x000fe200078e00ff */
[----:B------:R-:W-:Y:S01]  /*3530*/  @P5 LOP3.LUT R123, R123, 0x400, RZ, 0xfc, !PT ;  /* 0x000004007b7b5812 */ /* 0x000fe200078efcff */
[----:B------:R-:W-:Y:S02]  /*3540*/  @!P5 IMAD.MOV.U32 R8, RZ, RZ, c[0x0][0x20c] ;  /* 0x00008300ff08d624 */ /* 0x000fe400078e00ff */
[----:B------:R-:W-:Y:S01]  /*3550*/  IMAD R20, R20, 0x800, R238 ;  /* 0x0000080014147824 */ /* 0x000fe200078e02ee */
[----:B------:R-:W-:Y:S02]  /*3560*/  @!P5 LEA R10, P0, R3, R12, 0x6 ;  /* 0x0000000c030ad211 */ /* 0x000fe400078030ff */
[----:B------:R-:W-:Y:S02]  /*3570*/  LOP3.LUT R123, R123, 0xfffffdff, RZ, 0xc0, !PT ;  /* 0xfffffdff7b7b7812 */ /* 0x000fe400078ec0ff */
[----:B------:R-:W-:Y:S02]  /*3580*/  @!P5 LEA.HI.X R11, R3, R13, R8, 0x6, P0 ;  /* 0x0000000d030bd211 */ /* 0x000fe400000f3408 */
[----:B------:R-:W-:-:S02]  /*3590*/  ISETP.GE.AND P5, PT, R24, c[0x0][0x1d4], PT ;  /* 0x0000750018007a0c */ /* 0x000fc40003fa6270 */
[----:B------:R-:W-:Y:S02]  /*35a0*/  LOP3.LUT P0, RZ, R27, 0x2, RZ, 0xc0, !PT ;  /* 0x000000021bff7812 */ /* 0x000fe4000780c0ff */
[----:B------:R-:W-:Y:S02]  /*35b0*/  SEL R3, RZ, 0x1, P4 ;  /* 0x00000001ff037807 */ /* 0x000fe40002000000 */
[----:B------:R-:W-:-:S04]  /*35c0*/  @P4 LOP3.LUT R123, R123, 0x200, RZ, 0xfc, !PT ;  /* 0x000002007b7b4812 */ /* 0x000fc800078efcff */
[----:B------:R-:W-:-:S03]  /*35d0*/  LOP3.LUT R123, R123, 0xfffffeff, RZ, 0xc0, !PT ;  /* 0xfffffeff7b7b7812 */ /* 0x000fc600078ec0ff */
[----:B------:R1:W-:Y:S01]  /*35e0*/  @P3 LDGSTS.E.BYPASS.LTC128B.128 [R118+0x18880], [R4.64+0x180], !P5 ;  /* 0x1888018004763fae */ /* 0x0003e2000e901d46 */
[----:B------:R-:W-:Y:S02]  /*35f0*/  @P1 LOP3.LUT R123, R123, 0x100, RZ, 0xfc, !PT ;  /* 0x000001007b7b1812 */ /* 0x000fe400078efcff */
[----:B------:R-:W-:Y:S01]  /*3600*/  @P0 IADD3 R242, R135, -0x20, RZ ;  /* 0xffffffe087f20810 */ /* 0x000fe20007ffe0ff */
[----:B------:R2:W-:Y:S01]  /*3610*/  @P2 LDGSTS.E.BYPASS.LTC128B.128 [R118+0x15080], [R6.64], !P4 ;  /* 0x1508000006762fae */ /* 0x0005e2000e101d46 */
[----:B------:R-:W-:Y:S02]  /*3620*/  LOP3.LUT P0, RZ, R27, 0x4, RZ, 0xc0, !PT ;  /* 0x000000041bff7812 */ /* 0x000fe4000780c0ff */
[----:B------:R-:W-:Y:S01]  /*3630*/  LOP3.LUT R123, R123, 0xffffff7f, RZ, 0xc0, !PT ;  /* 0xffffff7f7b7b7812 */ /* 0x000fe200078ec0ff */
[----:B------:R2:W-:Y:S01]  /*3640*/  @P2 LDGSTS.E.BYPASS.LTC128B.128 [R118+0x16880], [R6.64+0x80], !P1 ;  /* 0x1688008006762fae */ /* 0x0005e2000c901d46 */
[----:B------:R-:W-:Y:S02]  /*3650*/  SEL R0, R0, 0xffffffc0, !P0 ;  /* 0xffffffc000007807 */ /* 0x000fe40004000000 */
[----:B------:R-:W-:Y:S01]  /*3660*/  @P6 LOP3.LUT R123, R123, 0x80, RZ, 0xfc, !PT ;  /* 0x000000807b7b6812 */ /* 0x000fe200078efcff */
[----:B------:R2:W-:Y:S01]  /*3670*/  @P2 LDGSTS.E.BYPASS.LTC128B.128 [R118+0x18080], [R6.64+0x100], !P6 ;  /* 0x1808010006762fae */ /* 0x0005e2000f101d46 */
[C---:B------:R-:W-:Y:S01]  /*3680*/  IADD3 R252, R242.reuse, 0x800, RZ ;  /* 0x00000800f2fc7810 */ /* 0x040fe20007ffe0ff */
[--C-:B------:R-:W-:Y:S01]  /*3690*/  IMAD.IADD R237, R135, 0x1, R0.reuse ;  /* 0x0000000187ed7824 */ /* 0x100fe200078e0200 */
[----:B------:R-:W-:Y:S01]  /*36a0*/  LOP3.LUT R123, R123, 0xffffffbf, RZ, 0xc0, !PT ;  /* 0xffffffbf7b7b7812 */ /* 0x000fe200078ec0ff */
[----:B------:R2:W-:Y:S01]  /*36b0*/  @P2 LDGSTS.E.BYPASS.LTC128B.128 [R118+0x19880], [R6.64+0x180], !P5 ;  /* 0x1988018006762fae */ /* 0x0005e2000e901d46 */
[C---:B------:R-:W-:Y:S01]  /*36c0*/  IMAD.IADD R236, R242.reuse, 0x1, R0 ;  /* 0x00000001f2ec7824 */ /* 0x040fe200078e0200 */
[----:B------:R-:W-:-:S02]  /*36d0*/  IADD3 R251, R242, 0x4800, RZ ;  /* 0x00004800f2fb7810 */ /* 0x000fc40007ffe0ff */
[----:B------:R-:W0:Y:S01]  /*36e0*/  LDGDEPBAR ;  /* 0x00000000000079af */ /* 0x000e220000000000 */
[----:B------:R-:W-:Y:S02]  /*36f0*/  @P5 LOP3.LUT R123, R123, 0x40, RZ, 0xfc, !PT ;  /* 0x000000407b7b5812 */ /* 0x000fe400078efcff */
[C---:B------:R-:W-:Y:S02]  /*3700*/  IADD3 R250, R242.reuse, 0x5800, RZ ;  /* 0x00005800f2fa7810 */ /* 0x040fe40007ffe0ff */
[----:B------:R-:W-:Y:S01]  /*3710*/  IADD3 R249, R242, 0x5000, RZ ;  /* 0x00005000f2f97810 */ /* 0x000fe20007ffe0ff */
[----:B------:R-:W-:Y:S01]  /*3720*/  STL [R1+0x14], R123 ;  /* 0x0000147b01007387 */ /* 0x000fe20000100800 */
[----:B-1----:R-:W-:Y:S02]  /*3730*/  LOP3.LUT R4, R2, 0x2, R3, 0xe2, !PT ;  /* 0x0000000202047812 */ /* 0x002fe400078ee203 */
[----:B------:R-:W-:Y:S02]  /*3740*/  SEL R3, RZ, 0x4, P6 ;  /* 0x00000004ff037807 */ /* 0x000fe40003000000 */
[----:B------:R-:W-:-:S02]  /*3750*/  SEL R2, RZ, 0x8, P5 ;  /* 0x00000008ff027807 */ /* 0x000fc40002800000 */
[----:B------:R-:W-:Y:S02]  /*3760*/  IADD3 R248, R242, 0x3000, RZ ;  /* 0x00003000f2f87810 */ /* 0x000fe40007ffe0ff */
[----:B------:R-:W-:Y:S02]  /*3770*/  LOP3.LUT R3, R2, R4, R3, 0xfe, !PT ;  /* 0x0000000402037212 */ /* 0x000fe400078efe03 */
[----:B------:R-:W-:Y:S02]  /*3780*/  IADD3 R2, R14, R122, -R119 ;  /* 0x0000007a0e027210 */ /* 0x000fe40007ffe877 */
[C---:B------:R-:W-:Y:S02]  /*3790*/  LOP3.LUT P3, RZ, R3.reuse, 0x1, RZ, 0xc0, !PT ;  /* 0x0000000103ff7812 */ /* 0x040fe4000786c0ff */
[----:B------:R-:W-:Y:S02]  /*37a0*/  LOP3.LUT P2, RZ, R3, 0x2, RZ, 0xc0, !PT ;  /* 0x0000000203ff7812 */ /* 0x000fe4000784c0ff */
[----:B------:R-:W-:Y:S01]  /*37b0*/  ISETP.LT.OR P0, PT, R2, 0x1, !P3 ;  /* 0x000000010200780c */ /* 0x000fe20005f01670 */
[----:B------:R-:W-:-:S04]  /*37c0*/  DEPBAR.LE SB0, 0x1 ;  /* 0x000080400000791a */ /* 0x000fc80000000000 */
[----:B------:R-:W-:Y:S01]  /*37d0*/  BAR.SYNC.DEFER_BLOCKING 0x0 ;  /* 0x0000000000007b1d */ /* 0x000fe20000010000 */
[----:B------:R-:W-:Y:S02]  /*37e0*/  LOP3.LUT P1, RZ, R3, 0x4, RZ, 0xc0, !PT ;  /* 0x0000000403ff7812 */ /* 0x000fe4000782c0ff */
[C---:B------:R-:W-:Y:S02]  /*37f0*/  IADD3 R247, R242.reuse, 0x4000, RZ ;  /* 0x00004000f2f77810 */ /* 0x040fe40007ffe0ff */
[C---:B------:R-:W-:Y:S02]  /*3800*/  IADD3 R246, R242.reuse, 0x3800, RZ ;  /* 0x00003800f2f67810 */ /* 0x040fe40007ffe0ff */
[C---:B------:R-:W-:Y:S02]  /*3810*/  IADD3 R245, R242.reuse, 0x1800, RZ ;  /* 0x00001800f2f57810 */ /* 0x040fe40007ffe0ff */
[C---:B------:R-:W-:Y:S02]  /*3820*/  IADD3 R244, R242.reuse, 0x2800, RZ ;  /* 0x00002800f2f47810 */ /* 0x040fe40007ffe0ff */
[----:B------:R-:W-:Y:S01]  /*3830*/  IADD3 R243, R242, 0x2000, RZ ;  /* 0x00002000f2f37810 */ /* 0x000fe20007ffe0ff */
[----:B------:R-:W-:Y:S04]  /*3840*/  LDSM.16.M88.4 R160, [R20] ;  /* 0x0000000014a0783b */ /* 0x000fe80000000200 */
[----:B------:R-:W-:Y:S04]  /*3850*/  LDSM.16.M88.4 R188, [R20+0x4000] ;  /* 0x0040000014bc783b */ /* 0x000fe80000000200 */
[----:B------:R-:W-:Y:S04]  /*3860*/  LDSM.16.M88.4 R204, [R20+0x8000] ;  /* 0x0080000014cc783b */ /* 0x000fe80000000200 */
[----:B------:R-:W-:Y:S04]  /*3870*/  LDSM.16.M88.4 R220, [R20+0xc000] ;  /* 0x00c0000014dc783b */ /* 0x000fe80000000200 */
[----:B---3--:R-:W-:Y:S04]  /*3880*/  LDSM.16.M88.4 R164, [R17] ;  /* 0x0000000011a4783b */ /* 0x008fe80000000200 */
[----:B----4-:R-:W-:Y:S04]  /*3890*/  LDSM.16.M88.4 R180, [R16] ;  /* 0x0000000010b4783b */ /* 0x010fe80000000200 */
[----:B-----5:R-:W-:Y:S04]  /*38a0*/  LDSM.16.M88.4 R184, [R15] ;  /* 0x000000000fb8783b */ /* 0x020fe80000000200 */
        /* <DEDUP_REMOVED lines=12> */
[----:B------:R-:W2:Y:S04]  /*3970*/  LDSM.16.M88.4 R16, [R135] ;  /* 0x000000008710783b */ /* 0x000ea80000000200 */
[----:B------:R-:W-:Y:S04]  /*3980*/  LDSM.16.M88.4 R28, [R135+0x800] ;  /* 0x00080000871c783b */ /* 0x000fe80000000200 */
[----:B------:R-:W-:Y:S04]  /*3990*/  LDSM.16.M88.4 R32, [R135+0x1000] ;  /* 0x001000008720783b */ /* 0x000fe80000000200 */
[----:B------:R-:W1:Y:S04]  /*39a0*/  LDSM.16.M88.4 R24, [R242] ;  /* 0x00000000f218783b */ /* 0x000e680000000200 */
[----:B------:R-:W3:Y:S04]  /*39b0*/  LDSM.16.M88.4 R48, [R242+0x800] ;  /* 0x00080000f230783b */ /* 0x000ee80000000200 */
[----:B------:R-:W4:Y:S04]  /*39c0*/  LDSM.16.M88.4 R56, [R242+0x1000] ;  /* 0x00100000f238783b */ /* 0x000f280000000200 */
[----:B------:R-:W-:Y:S01]  /*39d0*/  @!PT LDS RZ, [RZ] ;  /* 0x00000000fffff984 */ /* 0x000fe20000000800 */
[----:B------:R-:W-:Y:S01]  /*39e0*/  @!PT LDS RZ, [RZ] ;  /* 0x00000000fffff984 */ /* 0x000fe20000000800 */
[----:B------:R-:W-:Y:S01]  /*39f0*/  @!PT LDS RZ, [RZ] ;  /* 0x00000000fffff984 */ /* 0x000fe20000000800 */
[----:B------:R5:W-:Y:S01]  /*3a00*/  LDGSTS.E.BYPASS.LTC128B.128 [R118+0x4080], [R12.64], !P0 ;  /* 0x040800000c767fae */ /* 0x000be2000c101d46 */
[----:B------:R-:W-:-:S13]  /*3a10*/  ISETP.LT.OR P0, PT, R2, 0x1, !P2 ;  /* 0x000000010200780c */ /* 0x000fda0005701670 */
[----:B------:R5:W-:Y:S01]  /*3a20*/  LDGSTS.E.BYPASS.LTC128B.128 [R118+0x5880], [R12.64+0x80], !P0 ;  /* 0x058800800c767fae */ /* 0x000be2000c101d46 */
[----:B------:R-:W-:Y:S01]  /*3a30*/  ISETP.LT.OR P0, PT, R2, 0x1, !P1 ;  /* 0x000000010200780c */ /* 0x000fe20004f01670 */
[C---:B--2---:R-:W-:Y:S08]  /*3a40*/  HMMA.16816.F32 R4, R160.reuse, R16, RZ ;  /* 0x00000010a004723c */ /* 0x044ff000000018ff */
[----:B------:R-:W-:Y:S04]  /*3a50*/  HMMA.16816.F32 R16, R160, R18, RZ ;  /* 0x00000012a010723c */ /* 0x000fe800000018ff */
[----:B------:R5:W-:Y:S01]  /*3a60*/  LDGSTS.E.BYPASS.LTC128B.128 [R118+0x7080], [R12.64+0x100], !P0 ;  /* 0x070801000c767fae */ /* 0x000be2000c101d46 */
[----:B------:R-:W-:-:S04]  /*3a70*/  LOP3.LUT P0, RZ, R3, 0x8, RZ, 0xc0, !PT ;  /* 0x0000000803ff7812 */ /* 0x000fc8000780c0ff */
[----:B------:R-:W-:-:S07]  /*3a80*/  ISETP.LT.OR P4, PT, R2, 0x1, !P0 ;  /* 0x000000010200780c */ /* 0x000fce0004781670 */
[C---:B-1----:R-:W-:Y:S06]  /*3a90*/  HMMA.16816.F32 R44, R164.reuse, R24, R4 ;  /* 0x00000018a42c723c */ /* 0x042fec0000001804 */
[----:B------:R5:W-:Y:S01]  /*3aa0*/  LDGSTS.E.BYPASS.LTC128B.128 [R118+0x8880], [R12.64+0x180], !P4 ;  /* 0x088801800c767fae */ /* 0x000be2000e101d46 */
[----:B------:R-:W-:Y:S01]  /*3ab0*/  ISETP.GT.AND P4, PT, R22, 0x7f, PT ;  /* 0x0000007f1600780c */ /* 0x000fe20003f84270 */
[----:B------:R-:W-:Y:S08]  /*3ac0*/  HMMA.16816.F32 R40, R164, R26, R16 ;  /* 0x0000001aa428723c */ /* 0x000ff00000001810 */
[----:B------:R-:W-:Y:S04]  /*3ad0*/  HMMA.16816.F32 R20, R160, R28, RZ ;  /* 0x0000001ca014723c */ /* 0x000fe800000018ff */
[----:B------:R-:W-:-:S02]  /*3ae0*/  @!P4 ISETP.LT.OR P3, PT, R2, 0x21, !P3 ;  /* 0x000000210200c80c */ /* 0x000fc40005f61670 */
[C---:B------:R-:W-:Y:S02]  /*3af0*/  @!P4 ISETP.LT.OR P2, PT, R2.reuse, 0x21, !P2 ;  /* 0x000000210200c80c */ /* 0x040fe40005741670 */
[C---:B------:R-:W-:Y:S01]  /*3b00*/  @!P4 ISETP.LT.OR P1, PT, R2.reuse, 0x21, !P1 ;  /* 0x000000210200c80c */ /* 0x040fe20004f21670 */
[----:B------:R-:W-:Y:S01]  /*3b10*/  HMMA.16816.F32 R4, R160, R30, RZ ;  /* 0x0000001ea004723c */ /* 0x000fe200000018ff */
[----:B------:R-:W-:-:S07]  /*3b20*/  @!P4 ISETP.LT.OR P0, PT, R2, 0x21, !P0 ;  /* 0x000000210200c80c */ /* 0x000fce0004701670 */
[----:B------:R1:W-:Y:S01]  /*3b30*/  @!P4 LDGSTS.E.BYPASS.LTC128B.128 [R118+0x5080], [R10.64], !P3 ;  /* 0x050800000a76cfae */ /* 0x0003e2000d901d46 */
[C---:B------:R-:W-:Y:S03]  /*3b40*/  HMMA.16816.F32 R16, R160.reuse, R32, RZ ;  /* 0x00000020a010723c */ /* 0x040fe600000018ff */
[----:B------:R1:W-:Y:S04]  /*3b50*/  @!P4 LDGSTS.E.BYPASS.LTC128B.128 [R118+0x6880], [R10.64+0x80], !P2 ;  /* 0x068800800a76cfae */ /* 0x0003e8000d101d46 */
[----:B------:R1:W-:Y:S01]  /*3b60*/  @!P4 LDGSTS.E.BYPASS.LTC128B.128 [R118+0x8080], [R10.64+0x100], !P1 ;  /* 0x080801000a76cfae */ /* 0x0003e2000c901d46 */
[----:B------:R-:W-:Y:S03]  /*3b70*/  HMMA.16816.F32 R24, R160, R34, RZ ;  /* 0x00000022a018723c */ /* 0x000fe600000018ff */
[----:B------:R1:W-:Y:S01]  /*3b80*/  @!P4 LDGSTS.E.BYPASS.LTC128B.128 [R118+0x9880], [R10.64+0x180], !P0 ;  /* 0x098801800a76cfae */ /* 0x0003e2000c101d46 */
[----:B------:R-:W-:-:S03]  /*3b90*/  ISETP.GT.AND P0, PT, R77, R126, PT ;  /* 0x0000007e4d00720c */ /* 0x000fc60003f04270 */
[----:B------:R-:W2:Y:S01]  /*3ba0*/  LDSM.16.M88.4 R36, [R237] ;  /* 0x00000000ed24783b */ /* 0x000ea20000000200 */
[C---:B---3--:R-:W-:Y:S03]  /*3bb0*/  HMMA.16816.F32 R4, R164.reuse, R50, R4 ;  /* 0x00000032a404723c */ /* 0x048fe60000001804 */
[----:B------:R-:W3:Y:S04]  /*3bc0*/  LDSM.16.M88.4 R52, [R237+0x800] ;  /* 0x00080000ed34783b */ /* 0x000ee80000000200 */
[----:B------:R-:W3:Y:S04]  /*3bd0*/  LDSM.16.M88.4 R32, [R237+0x1000] ;  /* 0x00100000ed20783b */ /* 0x000ee80000000200 */
[----:B------:R-:W3:Y:S04]  /*3be0*/  LDSM.16.M88.4 R60, [R236] ;  /* 0x00000000ec3c783b */ /* 0x000ee80000000200 */
[----:B------:R-:W3:Y:S01]  /*3bf0*/  LDSM.16.M88.4 R68, [R236+0x800] ;  /* 0x00080000ec44783b */ /* 0x000ee20000000200 */
[C---:B----4-:R-:W-:Y:S03]  /*3c00*/  HMMA.16816.F32 R24, R164.reuse, R58, R24 ;  /* 0x0000003aa418723c */ /* 0x050fe60000001818 */
[----:B------:R-:W-:Y:S04]  /*3c10*/  LDSM.16.M88.4 R64, [R135+0x2000] ;  /* 0x002000008740783b */ /* 0x000fe80000000200 */
[----:B------:R-:W0:Y:S01]  /*3c20*/  LDGDEPBAR ;  /* 0x00000000000079af */ /* 0x000e220000000000 */
[C---:B-1----:R-:W-:Y:S03]  /*3c30*/  HMMA.16816.F32 R8, R164.reuse, R48, R20 ;  /* 0x00000030a408723c */ /* 0x042fe60000001814 */
[----:B------:R-:W-:Y:S05]  /*3c40*/  LDSM.16.M88.4 R48, [R242+0x1800] ;  /* 0x00180000f230783b */ /* 0x000fea0000000200 */
[----:B------:R-:W-:Y:S01]  /*3c50*/  HMMA.16816.F32 R20, R164, R56, R16 ;  /* 0x00000038a414723c */ /* 0x000fe20000001810 */
[----:B------:R-:W1:Y:S04]  /*3c60*/  LDSM.16.M88.4 R16, [R236+0x1000] ;  /* 0x00100000ec10783b */ /* 0x000e680000000200 */
[----:B------:R-:W-:Y:S03]  /*3c70*/  LDSM.16.M88.4 R56, [R242+0x2000] ;  /* 0x00200000f238783b */ /* 0x000fe60000000200 */
[C---:B--2---:R-:W-:Y:S01]  /*3c80*/  HMMA.16816.F32 R28, R180.reuse, R36, R44 ;  /* 0x00000024b41c723c */ /* 0x044fe2000000182c */
[----:B------:R-:W2:Y:S07]  /*3c90*/  LDSM.16.M88.4 R44, [R135+0x1800] ;  /* 0x00180000872c783b */ /* 0x000eae0000000200 */
[C---:B------:R-:W-:Y:S01]  /*3ca0*/  HMMA.16816.F32 R36, R180.reuse, R38, R40 ;  /* 0x00000026b424723c */ /* 0x040fe20000001828 */
[----:B------:R-:W4:Y:S07]  /*3cb0*/  LDSM.16.M88.4 R40, [R135+0x2800] ;  /* 0x002800008728783b */ /* 0x000f2e0000000200 */
[C---:B---3--:R-:W-:Y:S08]  /*3cc0*/  HMMA.16816.F32 R8, R180.reuse, R52, R8 ;  /* 0x00000034b408723c */ /* 0x048ff00000001808 */
[C---:B------:R-:W-:Y:S01]  /*3cd0*/  HMMA.16816.F32 R4, R180.reuse, R54, R4 ;  /* 0x00000036b404723c */ /* 0x040fe20000001804 */
[----:B------:R-:W-:Y:S07]  /*3ce0*/  LDSM.16.M88.4 R52, [R236+0x1800] ;  /* 0x00180000ec34783b */ /* 0x000fee0000000200 */
[C---:B------:R-:W-:Y:S08]  /*3cf0*/  HMMA.16816.F32 R20, R180.reuse, R32, R20 ;  /* 0x00000020b414723c */ /* 0x040ff00000001814 */
[----:B------:R-:W-:Y:S01]  /*3d00*/  HMMA.16816.F32 R24, R180, R34, R24 ;  /* 0x00000022b418723c */ /* 0x000fe20000001818 */
[----:B------:R-:W3:Y:S07]  /*3d10*/  LDSM.16.M88.4 R32, [R242+0x2800] ;  /* 0x00280000f220783b */ /* 0x000eee0000000200 */
[C---:B------:R-:W-:Y:S08]  /*3d20*/  HMMA.16816.F32 R28, R184.reuse, R60, R28 ;  /* 0x0000003cb81c723c */ /* 0x040ff0000000181c */
[C---:B------:R-:W-:Y:S01]  /*3d30*/  HMMA.16816.F32 R36, R184.reuse, R62, R36 ;  /* 0x0000003eb824723c */ /* 0x040fe20000001824 */
[----:B------:R-:W-:Y:S07]  /*3d40*/  LDSM.16.M88.4 R60, [R135+0x3800] ;  /* 0x00380000873c783b */ /* 0x000fee0000000200 */
[C---:B------:R-:W-:Y:S08]  /*3d50*/  HMMA.16816.F32 R8, R184.reuse, R68, R8 ;  /* 0x00000044b808723c */ /* 0x040ff00000001808 */
[C---:B------:R-:W-:Y:S01]  /*3d60*/  HMMA.16816.F32 R4, R184.reuse, R70, R4 ;  /* 0x00000046b804723c */ /* 0x040fe20000001804 */
[----:B------:R-:W-:Y:S07]  /*3d70*/  LDSM.16.M88.4 R68, [R237+0x2000] ;  /* 0x00200000ed44783b */ /* 0x000fee0000000200 */
[C---:B-1----:R-:W-:Y:S08]  /*3d80*/  HMMA.16816.F32 R20, R184.reuse, R16, R20 ;  /* 0x00000010b814723c */ /* 0x042ff00000001814 */
[----:B------:R-:W-:Y:S08]  /*3d90*/  HMMA.16816.F32 R24, R184, R18, R24 ;  /* 0x00000012b818723c */ /* 0x000ff00000001818 */
[C---:B--2---:R-:W-:Y:S08]  /*3da0*/  HMMA.16816.F32 R28, R188.reuse, R44, R28 ;  /* 0x0000002cbc1c723c */ /* 0x044ff0000000181c */
[C---:B------:R-:W-:Y:S01]  /*3db0*/  HMMA.16816.F32 R36, R188.reuse, R46, R36 ;  /* 0x0000002ebc24723c */ /* 0x040fe20000001824 */
[----:B------:R-:W1:Y:S07]  /*3dc0*/  LDSM.16.M88.4 R44, [R237+0x1800] ;  /* 0x00180000ed2c783b */ /* 0x000e6e0000000200 */
[C---:B------:R-:W-:Y:S08]  /*3dd0*/  HMMA.16816.F32 R16, R188.reuse, R64, R8 ;  /* 0x00000040bc10723c */ /* 0x040ff00000001808 */
[C---:B------:R-:W-:Y:S01]  /*3de0*/  HMMA.16816.F32 R8, R188.reuse, R66, R4 ;  /* 0x00000042bc08723c */ /* 0x040fe20000001804 */
[----:B------:R-:W-:Y:S07]  /*3df0*/  LDSM.16.M88.4 R64, [R236+0x2000] ;  /* 0x00200000ec40783b */ /* 0x000fee0000000200 */
[C---:B----4-:R-:W-:Y:S08]  /*3e00*/  HMMA.16816.F32 R4, R188.reuse, R40, R20 ;  /* 0x00000028bc04723c */ /* 0x050ff00000001814 */
[----:B------:R-:W-:Y:S01]  /*3e10*/  HMMA.16816.F32 R24, R188, R42, R24 ;  /* 0x0000002abc18723c */ /* 0x000fe20000001818 */
[----:B------:R-:W2:Y:S07]  /*3e20*/  LDSM.16.M88.4 R40, [R237+0x2800] ;  /* 0x00280000ed28783b */ /* 0x000eae0000000200 */
[C---:B------:R-:W-:Y:S08]  /*3e30*/  HMMA.16816.F32 R28, R192.reuse, R48, R28 ;  /* 0x00000030c01c723c */ /* 0x040ff0000000181c */
[C---:B------:R-:W-:Y:S01]  /*3e40*/  HMMA.16816.F32 R36, R192.reuse, R50, R36 ;  /* 0x00000032c024723c */ /* 0x040fe20000001824 */
[----:B------:R-:W4:Y:S07]  /*3e50*/  LDSM.16.M88.4 R48, [R135+0x3000] ;  /* 0x003000008730783b */ /* 0x000f2e0000000200 */
[C---:B------:R-:W-:Y:S08]  /*3e60*/  HMMA.16816.F32 R20, R192.reuse, R56, R16 ;  /* 0x00000038c014723c */ /* 0x040ff00000001810 */
[C---:B------:R-:W-:Y:S01]  /*3e70*/  HMMA.16816.F32 R16, R192.reuse, R58, R8 ;  /* 0x0000003ac010723c */ /* 0x040fe20000001808 */
[----:B------:R-:W-:Y:S07]  /*3e80*/  LDSM.16.M88.4 R56, [R242+0x3800] ;  /* 0x00380000f238783b */ /* 0x000fee0000000200 */
[C---:B---3--:R-:W-:Y:S08]  /*3e90*/  HMMA.16816.F32 R8, R192.reuse, R32, R4 ;  /* 0x00000020c008723c */ /* 0x048ff00000001804 */
[----:B------:R-:W-:Y:S08]  /*3ea0*/  HMMA.16816.F32 R4, R192, R34, R24 ;  /* 0x00000022c004723c */ /* 0x000ff00000001818 */
[C---:B-1----:R-:W-:Y:S08]  /*3eb0*/  HMMA.16816.F32 R28, R196.reuse, R44, R28 ;  /* 0x0000002cc41c723c */ /* 0x042ff0000000181c */
[C---:B------:R-:W-:Y:S01]  /*3ec0*/  HMMA.16816.F32 R36, R196.reuse, R46, R36 ;  /* 0x0000002ec424723c */ /* 0x040fe20000001824 */
[----:B------:R-:W1:Y:S07]  /*3ed0*/  LDSM.16.M88.4 R44, [R236+0x2800] ;  /* 0x00280000ec2c783b */ /* 0x000e6e0000000200 */
[C---:B------:R-:W-:Y:S08]  /*3ee0*/  HMMA.16816.F32 R24, R196.reuse, R68, R20 ;  /* 0x00000044c418723c */ /* 0x040ff00000001814 */
[C---:B------:R-:W-:Y:S08]  /*3ef0*/  HMMA.16816.F32 R20, R196.reuse, R70, R16 ;  /* 0x00000046c414723c */ /* 0x040ff00000001810 */
[C---:B--2---:R-:W-:Y:S08]  /*3f00*/  HMMA.16816.F32 R16, R196.reuse, R40, R8 ;  /* 0x00000028c410723c */ /* 0x044ff00000001808 */
[----:B------:R-:W-:Y:S01]  /*3f10*/  HMMA.16816.F32 R8, R196, R42, R4 ;  /* 0x0000002ac408723c */ /* 0x000fe20000001804 */
[----:B------:R-:W-:Y:S07]  /*3f20*/  LDSM.16.M88.4 R40, [R135+0x4000] ;  /* 0x004000008728783b */ /* 0x000fee0000000200 */
[C---:B------:R-:W-:Y:S08]  /*3f30*/  HMMA.16816.F32 R4, R200.reuse, R52, R28 ;  /* 0x00000034c804723c */ /* 0x040ff0000000181c */
[C---:B------:R-:W-:Y:S01]  /*3f40*/  HMMA.16816.F32 R36, R200.reuse, R54, R36 ;  /* 0x00000036c824723c */ /* 0x040fe20000001824 */
[----:B------:R-:W2:Y:S07]  /*3f50*/  LDSM.16.M88.4 R52, [R242+0x3000] ;  /* 0x00300000f234783b */ /* 0x000eae0000000200 */
[----:B------:R-:W-:Y:S08]  /*3f60*/  HMMA.16816.F32 R32, R200, R64, R24 ;  /* 0x00000040c820723c */ /* 0x000ff00000001818 */
[----:B----4-:R-:W-:Y:S08]  /*3f70*/  HMMA.16816.F32 R4, R204, R48, R4 ;  /* 0x00000030cc04723c */ /* 0x010ff00000001804 */
[C---:B-1----:R-:W-:Y:S08]  /*3f80*/  HMMA.16816.F32 R24, R200.reuse, R44, R16 ;  /* 0x0000002cc818723c */ /* 0x042ff00000001810 */
[C---:B------:R-:W-:Y:S01]  /*3f90*/  HMMA.16816.F32 R28, R200.reuse, R66, R20 ;  /* 0x00000042c81c723c */ /* 0x040fe20000001814 */
[----:B------:R-:W-:Y:S07]  /*3fa0*/  LDSM.16.M88.4 R64, [R237+0x4000] ;  /* 0x00400000ed40783b */ /* 0x000fee0000000200 */
[----:B------:R-:W-:Y:S01]  /*3fb0*/  HMMA.16816.F32 R16, R200, R46, R8 ;  /* 0x0000002ec810723c */ /* 0x000fe20000001808 */
[----:B------:R-:W-:Y:S07]  /*3fc0*/  LDSM.16.M88.4 R44, [R242+0x4000] ;  /* 0x00400000f22c783b */ /* 0x000fee0000000200 */
[C---:B------:R-:W-:Y:S01]  /*3fd0*/  HMMA.16816.F32 R8, R204.reuse, R50, R36 ;  /* 0x00000032cc08723c */ /* 0x040fe20000001824 */
[----:B------:R-:W1:Y:S07]  /*3fe0*/  LDSM.16.M88.4 R48, [R237+0x3000] ;  /* 0x00300000ed30783b */ /* 0x000e6e0000000200 */
[----:B------:R-:W-:Y:S08]  /*3ff0*/  HMMA.16816.F32 R20, R204, R60, R32 ;  /* 0x0000003ccc14723c */ /* 0x000ff00000001820 */
[----:B--2---:R-:W-:Y:S08]  /*4000*/  HMMA.16816.F32 R4, R208, R52, R4 ;  /* 0x00000034d004723c */ /* 0x004ff00000001804 */
[C---:B------:R-:W-:Y:S01]  /*4010*/  HMMA.16816.F32 R32, R204.reuse, R62, R28 ;  /* 0x0000003ecc20723c */ /* 0x040fe2000000181c */
[----:B------:R-:W-:Y:S07]  /*4020*/  LDSM.16.M88.4 R60, [R135+0x5800] ;  /* 0x00580000873c783b */ /* 0x000fee0000000200 */
[C---:B------:R-:W-:Y:S08]  /*4030*/  HMMA.16816.F32 R28, R204.reuse, R40, R24 ;  /* 0x00000028cc1c723c */ /* 0x040ff00000001818 */
[----:B------:R-:W-:Y:S01]  /*4040*/  HMMA.16816.F32 R36, R204, R42, R16 ;  /* 0x0000002acc24723c */ /* 0x000fe20000001810 */
[----:B------:R-:W2:Y:S07]  /*4050*/  LDSM.16.M88.4 R40, [R236+0x3000] ;  /* 0x00300000ec28783b */ /* 0x000eae0000000200 */
[C---:B------:R-:W-:Y:S01]  /*4060*/  HMMA.16816.F32 R8, R208.reuse, R54, R8 ;  /* 0x00000036d008723c */ /* 0x040fe20000001808 */
[----:B------:R-:W-:Y:S07]  /*4070*/  LDSM.16.M88.4 R52, [R236+0x4800] ;  /* 0x00480000ec34783b */ /* 0x000fee0000000200 */
[----:B------:R-:W-:Y:S01]  /*4080*/  HMMA.16816.F32 R16, R208, R56, R20 ;  /* 0x00000038d010723c */ /* 0x000fe20000001814 */
[----:B------:R-:W3:Y:S07]  /*4090*/  LDSM.16.M88.4 R20, [R237+0x3800] ;  /* 0x00380000ed14783b */ /* 0x000eee0000000200 */
[----:B-1----:R-:W-:Y:S08]  /*40a0*/  HMMA.16816.F32 R4, R212, R48, R4 ;  /* 0x00000030d404723c */ /* 0x002ff00000001804 */
[C---:B------:R-:W-:Y:S08]  /*40b0*/  HMMA.16816.F32 R28, R208.reuse, R44, R28 ;  /* 0x0000002cd01c723c */ /* 0x040ff0000000181c */
[----:B------:R-:W-:Y:S01]  /*40c0*/  HMMA.16816.F32 R72, R208, R46, R36 ;  /* 0x0000002ed048723c */ /* 0x000fe20000001824 */
[----:B------:R-:W1:Y:S04]  /*40d0*/  LDSM.16.M88.4 R44, [R135+0x4800] ;  /* 0x00480000872c783b */ /* 0x000e680000000200 */
[----:B------:R-:W-:Y:S03]  /*40e0*/  LDSM.16.M88.4 R36, [R237+0x4800] ;  /* 0x00480000ed24783b */ /* 0x000fe60000000200 */
[----:B------:R-:W-:Y:S01]  /*40f0*/  HMMA.16816.F32 R8, R212, R50, R8 ;  /* 0x00000032d408723c */ /* 0x000fe20000001808 */
[----:B------:R-:W-:Y:S07]  /*4100*/  LDSM.16.M88.4 R48, [R242+0x5000] ;  /* 0x00500000f230783b */ /* 0x000fee0000000200 */
[----:B------:R-:W-:Y:S01]  /*4110*/  HMMA.16816.F32 R24, R208, R58, R32 ;  /* 0x0000003ad018723c */ /* 0x000fe20000001820 */
[----:B------:R-:W4:Y:S04]  /*4120*/  LDSM.16.M88.4 R32, [R236+0x3800] ;  /* 0x00380000ec20783b */ /* 0x000f280000000200 */
[----:B------:R-:W-:Y:S03]  /*4130*/  LDSM.16.M88.4 R56, [R135+0x5000] ;  /* 0x005000008738783b */ /* 0x000fe60000000200 */
[----:B--2---:R-:W-:Y:S08]  /*4140*/  HMMA.16816.F32 R4, R216, R40, R4 ;  /* 0x00000028d804723c */ /* 0x004ff00000001804 */
[C---:B------:R-:W-:Y:S01]  /*4150*/  HMMA.16816.F32 R68, R212.reuse, R64, R28 ;  /* 0x00000040d444723c */ /* 0x040fe2000000181c */
[----:B------:R-:W2:Y:S07]  /*4160*/  LDSM.16.M88.4 R28, [R242+0x4800] ;  /* 0x00480000f21c783b */ /* 0x000eae0000000200 */
[----:B---3--:R-:W-:Y:S08]  /*4170*/  HMMA.16816.F32 R16, R212, R20, R16 ;  /* 0x00000014d410723c */ /* 0x008ff00000001810 */
[----:B------:R-:W-:Y:S01]  /*4180*/  HMMA.16816.F32 R8, R216, R42, R8 ;  /* 0x0000002ad808723c */ /* 0x000fe20000001808 */
[----:B------:R-:W3:Y:S07]  /*4190*/  LDSM.16.M88.4 R40, [R236+0x4000] ;  /* 0x00400000ec28783b */ /* 0x000eee0000000200 */
[----:B-1----:R-:W-:Y:S08]  /*41a0*/  HMMA.16816.F32 R4, R220, R44, R4 ;  /* 0x0000002cdc04723c */ /* 0x002ff00000001804 */
[----:B------:R-:W-:Y:S08]  /*41b0*/  HMMA.16816.F32 R20, R212, R22, R24 ;  /* 0x00000016d414723c */ /* 0x000ff00000001818 */
[----:B----4-:R-:W-:Y:S08]  /*41c0*/  HMMA.16816.F32 R16, R216, R32, R16 ;  /* 0x00000020d810723c */ /* 0x010ff00000001810 */
[----:B------:R-:W-:Y:S01]  /*41d0*/  HMMA.16816.F32 R8, R220, R46, R8 ;  /* 0x0000002edc08723c */ /* 0x000fe20000001808 */
[----:B------:R-:W-:Y:S07]  /*41e0*/  LDSM.16.M88.4 R44, [R236+0x5000] ;  /* 0x00500000ec2c783b */ /* 0x000fee0000000200 */
[----:B--2---:R-:W-:Y:S08]  /*41f0*/  HMMA.16816.F32 R4, R224, R28, R4 ;  /* 0x0000001ce004723c */ /* 0x004ff00000001804 */
[----:B------:R-:W-:Y:S08]  /*4200*/  HMMA.16816.F32 R32, R216, R34, R20 ;  /* 0x00000022d820723c */ /* 0x000ff00000001814 */
[----:B------:R-:W-:Y:S08]  /*4210*/  HMMA.16816.F32 R24, R220, R56, R16 ;  /* 0x00000038dc18723c */ /* 0x000ff00000001810 */
[----:B------:R-:W-:Y:S08]  /*4220*/  HMMA.16816.F32 R16, R224, R30, R8 ;  /* 0x0000001ee010723c */ /* 0x000ff00000001808 */
[----:B------:R-:W-:Y:S01]  /*4230*/  HMMA.16816.F32 R8, R212, R66, R72 ;  /* 0x00000042d408723c */ /* 0x000fe20000001848 */
[----:B------:R-:W1:Y:S07]  /*4240*/  LDSM.16.M88.4 R64, [R237+0x5000] ;  /* 0x00500000ed40783b */ /* 0x000e6e0000000200 */
[----:B------:R-:W-:Y:S08]  /*4250*/  HMMA.16816.F32 R4, R228, R36, R4 ;  /* 0x00000024e404723c */ /* 0x000ff00000001804 */
[----:B---3--:R-:W-:Y:S08]  /*4260*/  HMMA.16816.F32 R20, R216, R40, R68 ;  /* 0x00000028d814723c */ /* 0x008ff00000001844 */
[----:B------:R-:W-:Y:S01]  /*4270*/  HMMA.16816.F32 R32, R220, R58, R32 ;  /* 0x0000003adc20723c */ /* 0x000fe20000001820 */
[----:B------:R-:W2:Y:S07]  /*4280*/  LDSM.16.M88.4 R56, [R242+0x5800] ;  /* 0x00580000f238783b */ /* 0x000eae0000000200 */
[----:B------:R-:W-:Y:S08]  /*4290*/  HMMA.16816.F32 R24, R224, R48, R24 ;  /* 0x00000030e018723c */ /* 0x000ff00000001818 */
[----:B------:R-:W-:Y:S08]  /*42a0*/  HMMA.16816.F32 R28, R228, R38, R16 ;  /* 0x00000026e41c723c */ /* 0x000ff00000001810 */
[----:B------:R-:W-:Y:S08]  /*42b0*/  HMMA.16816.F32 R36, R232, R52, R4 ;  /* 0x00000034e824723c */ /* 0x000ff00000001804 */
[----:B------:R-:W-:Y:S01]  /*42c0*/  HMMA.16816.F32 R8, R216, R42, R8 ;  /* 0x0000002ad808723c */ /* 0x000fe20000001808 */
[----:B------:R-:W3:Y:S07]  /*42d0*/  LDSM.16.M88.4 R40, [R237+0x5800] ;  /* 0x00580000ed28783b */ /* 0x000eee0000000200 */
[----:B------:R-:W-:Y:S08]  /*42e0*/  HMMA.16816.F32 R4, R220, R60, R20 ;  /* 0x0000003cdc04723c */ /* 0x000ff00000001814 */
[----:B------:R-:W-:Y:S01]  /*42f0*/  HMMA.16816.F32 R16, R224, R50, R32 ;  /* 0x00000032e010723c */ /* 0x000fe20000001820 */
[----:B------:R-:W-:Y:S01]  /*4300*/  FMUL.FTZ R0, R36, c[0x0][0x320] ;  /* 0x0000c80024007a20 */ /* 0x000fe20000410000 */
[----:B------:R-:W4:Y:S01]  /*4310*/  LDSM.16.M88.4 R32, [R236+0x5800] ;  /* 0x00580000ec20783b */ /* 0x000f220000000200 */
[----:B------:R-:W-:-:S04]  /*4320*/  DEPBAR.LE SB0, 0x0 ;  /* 0x000080000000791a */ /* 0x000fc80000000000 */
[----:B------:R2:W2:Y:S01]  /*4330*/  MUFU.TANH R51, R0 ;  /* 0x0000000000337308 */ /* 0x0004a20000002400 */
[----:B-1----:R-:W-:Y:S08]  /*4340*/  HMMA.16816.F32 R24, R228, R64, R24 ;  /* 0x00000040e418723c */ /* 0x002ff00000001818 */
[----:B------:R-:W-:Y:S01]  /*4350*/  HMMA.16816.F32 R28, R232, R54, R28 ;  /* 0x00000036e81c723c */ /* 0x000fe2000000181c */
[----:B--2---:R-:W-:-:S07]  /*4360*/  FMUL.FTZ R0, R37, c[0x0][0x320] ;  /* 0x0000c80025007a20 */ /* 0x004fce0000410000 */
[----:B------:R-:W-:Y:S01]  /*4370*/  HMMA.16816.F32 R20, R220, R62, R8 ;  /* 0x0000003edc14723c */ /* 0x000fe20000001808 */
[----:B------:R1:W2:Y:S07]  /*4380*/  MUFU.TANH R48, R0 ;  /* 0x0000000000307308 */ /* 0x0002ae0000002400 */
[----:B------:R-:W-:Y:S08]  /*4390*/  HMMA.16816.F32 R8, R224, R56, R4 ;  /* 0x00000038e008723c */ /* 0x000ff00000001804 */
[----:B------:R-:W-:Y:S01]  /*43a0*/  HMMA.16816.F32 R4, R228, R66, R16 ;  /* 0x00000042e404723c */ /* 0x000fe20000001810 */
[----:B-1----:R-:W-:-:S04]  /*43b0*/  FMUL.FTZ R0, R38, c[0x0][0x320] ;  /* 0x0000c80026007a20 */ /* 0x002fc80000410000 */
[----:B------:R1:W1:Y:S03]  /*43c0*/  MUFU.TANH R50, R0 ;  /* 0x0000000000327308 */ /* 0x0002660000002400 */
[----:B------:R-:W-:Y:S08]  /*43d0*/  HMMA.16816.F32 R24, R232, R44, R24 ;  /* 0x0000002ce818723c */ /* 0x000ff00000001818 */
[----:B------:R-:W-:Y:S01]  /*43e0*/  HMMA.16816.F32 R20, R224, R58, R20 ;  /* 0x0000003ae014723c */ /* 0x000fe20000001814 */
[----:B-1----:R-:W-:-:S07]  /*43f0*/  FMUL.FTZ R0, R39, c[0x0][0x320] ;  /* 0x0000c80027007a20 */ /* 0x002fce0000410000 */
[----:B---3--:R-:W-:Y:S01]  /*4400*/  HMMA.16816.F32 R16, R228, R40, R8 ;  /* 0x00000028e410723c */ /* 0x008fe20000001808 */
[----:B------:R1:W3:Y:S07]  /*4410*/  MUFU.TANH R49, R0 ;  /* 0x0000000000317308 */ /* 0x0002ee0000002400 */
[----:B------:R-:W-:Y:S08]  /*4420*/  HMMA.16816.F32 R4, R232, R46, R4 ;  /* 0x0000002ee804723c */ /* 0x000ff00000001804 */
[----:B------:R-:W-:Y:S01]  /*4430*/  HMMA.16816.F32 R8, R228, R42, R20 ;  /* 0x0000002ae408723c */ /* 0x000fe20000001814 */
[----:B-1----:R-:W-:-:S04]  /*4440*/  FMUL.FTZ R0, R28, c[0x0][0x320] ;  /* 0x0000c8001c007a20 */ /* 0x002fc80000410000 */
[----:B------:R1:W1:Y:S03]  /*4450*/  MUFU.TANH R44, R0 ;  /* 0x00000000002c7308 */ /* 0x0002660000002400 */
[----:B----4-:R-:W-:Y:S01]  /*4460*/  HMMA.16816.F32 R16, R232, R32, R16 ;  /* 0x00000020e810723c */ /* 0x010fe20000001810 */
[----:B-1----:R-:W-:-:S04]  /*4470*/  FMUL.FTZ R0, R29, c[0x0][0x320] ;  /* 0x0000c8001d007a20 */ /* 0x002fc80000410000 */
        /* <DEDUP_REMOVED lines=16> */
[----:B-----5:R1:W1:Y:S02]  /*4580*/  MUFU.TANH R13, R0 ;  /* 0x00000000000d7308 */ /* 0x0202640000002400 */
[----:B-1----:R-:W-:-:S06]  /*4590*/  FMUL.FTZ R0, R6, c[0x0][0x320] ;  /* 0x0000c80006007a20 */ /* 0x002fcc0000410000 */
[----:B------:R1:W1:Y:S02]  /*45a0*/  MUFU.TANH R32, R0 ;  /* 0x0000000000207308 */ /* 0x0002640000002400 */
[----:B-1----:R-:W-:Y:S02]  /*45b0*/  FMUL.FTZ R0, R7, c[0x0][0x320] ;  /* 0x0000c80007007a20 */ /* 0x002fe40000410000 */
[----:B------:R-:W-:Y:S04]  /*45c0*/  HMMA.16816.F32 R4, R232, R34, R8 ;  /* 0x00000022e804723c */ /* 0x000fe80000001808 */
[----:B------:R1:W1:Y:S02]  /*45d0*/  MUFU.TANH R31, R0 ;  /* 0x00000000001f7308 */ /* 0x0002640000002400 */
[----:B-1----:R-:W-:-:S06]  /*45e0*/  FMUL.FTZ R0, R16, c[0x0][0x320] ;  /* 0x0000c80010007a20 */ /* 0x002fcc0000410000 */
[----:B------:R1:W1:Y:S11]  /*45f0*/  MUFU.TANH R26, R0 ;  /* 0x00000000001a7308 */ /* 0x0002760000002400 */
[----:B------:R-:W-:Y:S01]  /*4600*/  @!UPT UIADD3 URZ, URZ, URZ, URZ ;  /* 0x0000003f3f3ff290 */ /* 0x000fe2000fffe03f */
[----:B------:R-:W-:Y:S02]  /*4610*/  FMUL.FTZ R2, R6, c[0x0][0x320] ;  /* 0x0000c80006027a20 */ /* 0x000fe40000410000 */
[----:B------:R-:W-:Y:S02]  /*4620*/  FMUL.FTZ R3, R7, c[0x0][0x320] ;  /* 0x0000c80007037a20 */ /* 0x000fe40000410000 */
[----:B------:R-:W2:Y:S01]  /*4630*/  MUFU.TANH R28, R2 ;  /* 0x00000002001c7308 */ /* 0x000ea20000002400 */
[----:B-1----:R-:W-:-:S07]  /*4640*/  FMUL.FTZ R0, R17, c[0x0][0x320] ;  /* 0x0000c80011007a20 */ /* 0x002fce0000410000 */
[----:B------:R-:W1:Y:S08]  /*4650*/  MUFU.TANH R27, R3 ;  /* 0x00000003001b7308 */ /* 0x000e700000002400 */
[----:B------:R5:W1:Y:S02]  /*4660*/  MUFU.TANH R25, R0 ;  /* 0x0000000000197308 */ /* 0x000a640000002400 */
[----:B-----5:R-:W-:-:S06]  /*4670*/  FMUL.FTZ R0, R18, c[0x0][0x320] ;  /* 0x0000c80012007a20 */ /* 0x020fcc0000410000 */
[----:B------:R5:W1:Y:S02]  /*4680*/  MUFU.TANH R30, R0 ;  /* 0x00000000001e7308 */ /* 0x000a640000002400 */
[----:B-----5:R-:W-:-:S06]  /*4690*/  FMUL.FTZ R0, R19, c[0x0][0x320] ;  /* 0x0000c80013007a20 */ /* 0x020fcc0000410000 */
[----:B------:R5:W1:Y:S02]  /*46a0*/  MUFU.TANH R29, R0 ;  /* 0x00000000001d7308 */ /* 0x000a640000002400 */
[----:B-----5:R-:W-:-:S06]  /*46b0*/  FMUL.FTZ R0, R4, c[0x0][0x320] ;  /* 0x0000c80004007a20 */ /* 0x020fcc0000410000 */
[----:B------:R5:W1:Y:S02]  /*46c0*/  MUFU.TANH R11, R0 ;  /* 0x00000000000b7308 */ /* 0x000a640000002400 */
[----:B-----5:R-:W-:-:S06]  /*46d0*/  FMUL.FTZ R0, R5, c[0x0][0x320] ;  /* 0x0000c80005007a20 */ /* 0x020fcc0000410000 */
[----:B------:R5:W1:Y:S02]  /*46e0*/  MUFU.TANH R24, R0 ;  /* 0x0000000000187308 */ /* 0x000a640000002400 */
[----:B-----5:R-:W-:-:S05]  /*46f0*/  IADD3 R0, R242, 0x1000, RZ ;  /* 0x00001000f2007810 */ /* 0x020fca0007ffe0ff */
[----:B------:R1:W-:Y:S04]  /*4700*/  STL [R1], R0 ;  /* 0x0000000001007387 */ /* 0x0003e80000100800 */
[----:B------:R-:W-:Y:S06]  /*4710*/  BAR.SYNC.DEFER_BLOCKING 0x0 ;  /* 0x0000000000007b1d */ /* 0x000fec0000010000 */
[----:B------:R-:W-:Y:S05]  /*4720*/  @!P0 BRA `(.L_x_410) ;  /* 0x0000025000008947 */ /* 0x000fea0003800000 */
[----:B--234-:R-:W-:Y:S02]  /*4730*/  IADD3 R4, -R119, 0x30, RZ ;  /* 0x0000003077047810 */ /* 0x01cfe40007ffe1ff */
[----:B-1----:R-:W-:-:S02]  /*4740*/  IADD3 R0, R134, -0x2, RZ ;  /* 0xfffffffe86007810 */ /* 0x002fc40007ffe0ff */
[----:B------:R-:W-:Y:S02]  /*4750*/  ISETP.GE.AND P0, PT, R4, 0x21, PT ;  /* 0x000000210400780c */ /* 0x000fe40003f06270 */
[----:B------:R-:W-:Y:S02]  /*4760*/  SHF.R.S32.HI R2, RZ, 0x1f, R0 ;  /* 0x0000001fff027819 */ /* 0x000fe40000011400 */
[C---:B------:R-:W-:Y:S02]  /*4770*/  LOP3.LUT P3, RZ, R123.reuse, 0x200, RZ, 0xc0, !PT ;  /* 0x000002007bff7812 */ /* 0x040fe4000786c0ff */
[----:B------:R-:W-:Y:S01]  /*4780*/  LOP3.LUT P4, RZ, R123, 0x100, RZ, 0xc0, !PT ;  /* 0x000001007bff7812 */ /* 0x000fe2000788c0ff */
[----:B------:R-:W-:-:S04]  /*4790*/  IMAD R2, R2, c[0x0][0x1e0], RZ ;  /* 0x0000780002027a24 */ /* 0x000fc800078e02ff */
[----:B------:R-:W-:Y:S02]  /*47a0*/  IMAD R5, R0, c[0x0][0x1e4], R2 ;  /* 0x0000790000057a24 */ /* 0x000fe400078e0202 */
[----:B------:R-:W-:Y:S02]  /*47b0*/  @P0 IMAD.MOV.U32 R6, RZ, RZ, c[0x0][0x1e0] ;  /* 0x00007800ff060624 */ /* 0x000fe400078e00ff */
[----:B------:R-:W-:Y:S02]  /*47c0*/  @P0 IMAD.MOV.U32 R3, RZ, RZ, 0x5 ;  /* 0x00000005ff030424 */ /* 0x000fe400078e00ff */
[----:B------:R-:W-:-:S03]  /*47d0*/  @P0 IMAD.SHL.U32 R2, R6, 0x20, RZ ;  /* 0x0000002006020824 */ /* 0x000fc600078e00ff */
[----:B------:R-:W-:Y:S01]  /*47e0*/  @P0 SHF.L.U64.HI R3, R6, R3, c[0x0][0x1e4] ;  /* 0x0000790006030619 */ /* 0x000fe20000010203 */
[----:B------:R-:W-:-:S04]  /*47f0*/  IMAD.WIDE.U32 R6, R0, c[0x0][0x1e0], RZ ;  /* 0x0000780000067a25 */ /* 0x000fc800078e00ff */
[----:B------:R-:W-:Y:S02]  /*4800*/  IMAD.IADD R0, R7, 0x1, R5 ;  /* 0x0000000107007824 */ /* 0x000fe400078e0205 */
[----:B------:R-:W-:-:S04]  /*4810*/  @P0 IMAD.WIDE.U32 R2, R6, 0x30, R2 ;  /* 0x0000003006020825 */ /* 0x000fc800078e0002 */
[----:B------:R-:W-:Y:S01]  /*4820*/  @P0 IMAD R5, R0, 0x30, RZ ;  /* 0x0000003000050824 */ /* 0x000fe200078e02ff */
[----:B------:R-:W-:-:S04]  /*4830*/  @P0 IADD3 R7, P1, R80, R2, RZ ;  /* 0x0000000250070210 */ /* 0x000fc80007f3e0ff */
[----:B------:R-:W-:Y:S02]  /*4840*/  @P0 IADD3.X R8, R79, R5, R3, P1, !PT ;  /* 0x000000054f080210 */ /* 0x000fe40000ffe403 */
[----:B------:R-:W-:-:S13]  /*4850*/  ISETP.GE.AND P1, PT, R4, 0x1, PT ;  /* 0x000000010400780c */ /* 0x000fda0003f26270 */
[----:B------:R-:W-:-:S04]  /*4860*/  @P1 IMAD.WIDE.U32 R2, R6, 0x30, R78 ;  /* 0x0000003006021825 */ /* 0x000fc800078e004e */
[----:B------:R-:W-:Y:S01]  /*4870*/  @P1 IMAD R0, R0, 0x30, RZ ;  /* 0x0000003000001824 */ /* 0x000fe200078e02ff */
[----:B------:R-:W-:-:S03]  /*4880*/  @P1 LEA R4, P2, R2, c[0x0][0x1c8], 0x1 ;  /* 0x0000720002041a11 */ /* 0x000fc600078408ff */
[----:B------:R-:W-:-:S05]  /*4890*/  @P1 IMAD.IADD R0, R3, 0x1, R0 ;  /* 0x0000000103001824 */ /* 0x000fca00078e0200 */
        /* <DEDUP_REMOVED lines=14> */
.L_x_410:
[----:B--234-:R-:W-:Y:S05]  /*4980*/  BSYNC B0 ;  /* 0x0000000000007941 */ /* 0x01cfea0003800000 */
.L_x_409:
[----:B-1----:R-:W2:Y:S04]  /*4990*/  LDL R0, [R1+0x80] ;  /* 0x0000800001007983 */ /* 0x002ea80000100800 */
[----:B------:R-:W3:Y:S01]  /*49a0*/  LDL R8, [R1+0x2c] ;  /* 0x00002c0001087983 */ /* 0x000ee20000100800 */
[----:B------:R-:W-:Y:S01]  /*49b0*/  ISETP.NE.AND P0, PT, R111, 0x1, PT ;  /* 0x000000016f00780c */ /* 0x000fe20003f05270 */
[----:B------:R-:W-:-:S02]  /*49c0*/  ULDC UR4, c[0x0][0x324] ;  /* 0x0000c90000047ab9 */ /* 0x000fc40000000800 */
[----:B------:R-:W-:Y:S01]  /*49d0*/  ULOP3.LUT UR4, URZ, UR4, URZ, 0x33, !UPT ;  /* 0x000000043f047292 */ /* 0x000fe2000f8e333f */
[----:B------:R-:W0:Y:S01]  /*49e0*/  LDGDEPBAR ;  /* 0x00000000000079af */ /* 0x000e220000000000 */
[----:B--2---:R-:W-:-:S08]  /*49f0*/  IMAD.IADD R0, R0, 0x1, R115 ;  /* 0x0000000100007824 */ /* 0x004fd000078e0273 */
[----:B------:R-:W-:Y:S01]  /*4a00*/  @P0 IMAD.HI.U32 R2, R0, c[0x0][0x2c8], RZ ;  /* 0x0000b20000020a27 */ /* 0x000fe200078e00ff */
[----:B---3--:R-:W-:-:S03]  /*4a10*/  IADD3 R7, -R8, R76, RZ ;  /* 0x0000004c08077210 */ /* 0x008fc60007ffe1ff */
[----:B------:R-:W-:Y:S01]  /*4a20*/  IMAD.MOV.U32 R4, RZ, RZ, R0 ;  /* 0x000000ffff047224 */ /* 0x000fe200078e0000 */
[----:B------:R-:W-:Y:S02]  /*4a30*/  @P0 SHF.R.U32.HI R4, RZ, c[0x0][0x2cc], R2 ;  /* 0x0000b300ff040a19 */ /* 0x000fe40000011602 */
[----:B------:R-:W-:Y:S01]  /*4a40*/  IADD3 R0, -R8, 0x1, R76 ;  /* 0x0000000108007810 */ /* 0x000fe20007ffe14c */
[----:B------:R-:W-:Y:S01]  /*4a50*/  IMAD.IADD R8, R14, 0x1, -R8 ;  /* 0x000000010e087824 */ /* 0x000fe200078e0a08 */
[----:B------:R-:W-:Y:S01]  /*4a60*/  ISETP.GE.AND P0, PT, R110, 0x1, PT ;  /* 0x000000016e00780c */ /* 0x000fe20003f06270 */
[----:B------:R-:W1:Y:S02]  /*4a70*/  SHFL.IDX PT, R3, R4, RZ, 0x1c1f ;  /* 0x001c1fff04037589 */ /* 0x000e6400000e0000 */
[----:B------:R-:W-:-:S05]  /*4a80*/  IMAD.IADD R0, R0, 0x1, -R114 ;  /* 0x0000000100007824 */ /* 0x000fca00078e0a72 */
[C---:B------:R-:W-:Y:S02]  /*4a90*/  IADD3 R5, R0.reuse, c[0x0][0x328], RZ ;  /* 0x0000ca0000057a10 */ /* 0x040fe40007ffe0ff */
[----:B------:R-:W-:-:S03]  /*4aa0*/  IADD3 R6, R0, UR4, RZ ;  /* 0x0000000400067c10 */ /* 0x000fc6000fffe0ff */
[----:B-1----:R-:W-:Y:S01]  /*4ab0*/  IMAD.IADD R2, R5, 0x1, R3 ;  /* 0x0000000105027824 */ /* 0x002fe200078e0203 */
[----:B------:R-:W-:-:S04]  /*4ac0*/  IADD3 R0, R6, R3, RZ ;  /* 0x0000000306007210 */ /* 0x000fc80007ffe0ff */
[----:B------:R-:W-:Y:S01]  /*4ad0*/  IMNMX R2, R7, R2, PT ;  /* 0x0000000207027217 */ /* 0x000fe20003800200 */
[----:B------:R-:W-:Y:S05]  /*4ae0*/  @!P0 BRA `(.L_x_411) ;  /* 0x0000012000008947 */ /* 0x000fea0003800000 */
[----:B------:R-:W-:Y:S01]  /*4af0*/  IADD3 R3, -R114, R122, R3 ;  /* 0x0000007a72037210 */ /* 0x000fe20007ffe103 */
[----:B------:R-:W-:Y:S03]  /*4b00*/  BSSY B0, `(.L_x_412) ;  /* 0x000000c000007945 */ /* 0x000fe60003800000 */
[----:B------:R-:W-:-:S13]  /*4b10*/  ISETP.GT.AND P0, PT, R3, -0x1, PT ;  /* 0xffffffff0300780c */ /* 0x000fda0003f04270 */
[----:B------:R-:W-:Y:S05]  /*4b20*/  @P0 BRA `(.L_x_413) ;  /* 0x0000006000000947 */ /* 0x000fea0003800000 */
[----:B------:R-:W-:Y:S02]  /*4b30*/  ISETP.NE.AND P0, PT, R110, 0x1, PT ;  /* 0x000000016e00780c */ /* 0x000fe40003f05270 */
[----:B------:R-:W-:-:S11]  /*4b40*/  LOP3.LUT R3, RZ, R3, RZ, 0x33, !PT ;  /* 0x00000003ff037212 */ /* 0x000fd600078e33ff */
[----:B------:R-:W-:-:S05]  /*4b50*/  @P0 IMAD.HI.U32 R9, R3, c[0x0][0x330], RZ ;  /* 0x0000cc0003090a27 */ /* 0x000fca00078e00ff */
[----:B------:R-:W-:-:S04]  /*4b60*/  @P0 SHF.R.U32.HI R3, RZ, c[0x0][0x334], R9 ;  /* 0x0000cd00ff030a19 */ /* 0x000fc80000011609 */
[----:B------:R-:W-:Y:S01]  /*4b70*/  LOP3.LUT R3, RZ, R3, RZ, 0x33, !PT ;  /* 0x00000003ff037212 */ /* 0x000fe200078e33ff */
[----:B------:R-:W-:Y:S05]  /*4b80*/  BRA `(.L_x_414) ;  /* 0x0000003000007947 */ /* 0x000fea0003800000 */
.L_x_413:
[----:B------:R-:W-:-:S13]  /*4b90*/  ISETP.NE.AND P0, PT, R110, 0x1, PT ;  /* 0x000000016e00780c */ /* 0x000fda0003f05270 */
[----:B------:R-:W-:-:S05]  /*4ba0*/  @P0 IMAD.HI.U32 R9, R3, c[0x0][0x330], RZ ;  /* 0x0000cc0003090a27 */ /* 0x000fca00078e00ff */
[----:B------:R-:W-:Y:S02]  /*4bb0*/  @P0 SHF.R.U32.HI R3, RZ, c[0x0][0x334], R9 ;  /* 0x0000cd00ff030a19 */ /* 0x000fe40000011609 */
.L_x_414:
[----:B------:R-:W-:Y:S05]  /*4bc0*/  BSYNC B0 ;  /* 0x0000000000007941 */ /* 0x000fea0003800000 */
.L_x_412:
[----:B------:R-:W-:-:S05]  /*4bd0*/  IMAD R3, R3, c[0x0][0x32c], R8 ;  /* 0x0000cb0003037a24 */ /* 0x000fca00078e0208 */
[----:B------:R-:W-:Y:S02]  /*4be0*/  IADD3 R9, R3, c[0x0][0x32c], RZ ;  /* 0x0000cb0003097a10 */ /* 0x000fe40007ffe0ff */
[----:B------:R-:W-:Y:S02]  /*4bf0*/  IMNMX R0, R0, R3, !PT ;  /* 0x0000000300007217 */ /* 0x000fe40007800200 */
[----:B------:R-:W-:Y:S02]  /*4c00*/  IMNMX R2, R2, R9, PT ;  /* 0x0000000902027217 */ /* 0x000fe40003800200 */
.L_x_411:
[C---:B------:R-:W-:Y:S01]  /*4c10*/  ISETP.GE.AND P0, PT, R14.reuse, 0x2, PT ;  /* 0x000000020e00780c */ /* 0x040fe20003f06270 */
[----:B------:R-:W1:Y:S01]  /*4c20*/  SHFL.IDX PT, R3, R4, 0x1, 0x1c1f ;  /* 0x003c1f0004037f89 */ /* 0x000e6200000e0000 */
[----:B------:R-:W-:Y:S02]  /*4c30*/  ISETP.GE.AND P1, PT, R14, 0x9, PT ;  /* 0x000000090e00780c */ /* 0x000fe40003f26270 */
[----:B------:R-:W-:Y:S02]  /*4c40*/  P2R R12, PR, RZ, 0x1 ;  /* 0x00000001ff0c7803 */ /* 0x000fe40000000000 */
[----:B------:R-:W-:-:S02]  /*4c50*/  ISETP.GT.AND P0, PT, R0, 0x1, !P0 ;  /* 0x000000010000780c */ /* 0x000fc40004704270 */
[----:B------:R-:W-:Y:S02]  /*4c60*/  P2R R20, PR, RZ, 0x2 ;  /* 0x00000002ff147803 */ /* 0x000fe40000000000 */
[----:B------:R-:W-:Y:S02]  /*4c70*/  ISETP.LT.OR P0, PT, R2, 0x2, P0 ;  /* 0x000000020200780c */ /* 0x000fe40000701670 */
[----:B------:R-:W-:Y:S02]  /*4c80*/  ISETP.GE.AND P6, PT, R14, 0x19, PT ;  /* 0x000000190e00780c */ /* 0x000fe40003fc6270 */
[----:B------:R-:W-:Y:S02]  /*4c90*/  FSEL R10, R48, -INF , !P0 ;  /* 0xff800000300a7808 */ /* 0x000fe40004000000 */
[----:B------:R-:W-:Y:S02]  /*4ca0*/  ISETP.GT.AND P0, PT, R0, 0x8, !P1 ;  /* 0x000000080000780c */ /* 0x000fe40004f04270 */
[----:B------:R-:W-:-:S02]  /*4cb0*/  ISETP.GE.AND P1, PT, R14, 0xa, PT ;  /* 0x0000000a0e00780c */ /* 0x000fc40003f26270 */
[----:B------:R-:W-:Y:S02]  /*4cc0*/  ISETP.LT.OR P0, PT, R2, 0x9, P0 ;  /* 0x000000090200780c */ /* 0x000fe40000701670 */
[----:B------:R-:W-:Y:S02]  /*4cd0*/  P2R R21, PR, RZ, 0x2 ;  /* 0x00000002ff157803 */ /* 0x000fe40000000000 */
[----:B------:R-:W-:Y:S02]  /*4ce0*/  FSEL R19, R44, -INF , !P0 ;  /* 0xff8000002c137808 */ /* 0x000fe40004000000 */
[----:B------:R-:W-:Y:S02]  /*4cf0*/  ISETP.GT.AND P0, PT, R0, 0x9, !P1 ;  /* 0x000000090000780c */ /* 0x000fe40004f04270 */
[----:B------:R-:W-:Y:S02]  /*4d00*/  ISETP.GE.AND P1, PT, R14, 0x11, PT ;  /* 0x000000110e00780c */ /* 0x000fe40003f26270 */
[----:B------:R-:W-:-:S02]  /*4d10*/  ISETP.LT.OR P0, PT, R2, 0xa, P0 ;  /* 0x0000000a0200780c */ /* 0x000fc40000701670 */
[----:B------:R-:W-:Y:S02]  /*4d20*/  P2R R22, PR, RZ, 0x2 ;  /* 0x00000002ff167803 */ /* 0x000fe40000000000 */
[----:B------:R-:W-:Y:S02]  /*4d30*/  FSEL R18, R39, -INF , !P0 ;  /* 0xff80000027127808 */ /* 0x000fe40004000000 */
[----:B------:R-:W-:Y:S02]  /*4d40*/  ISETP.GT.AND P0, PT, R0, 0x10, !P1 ;  /* 0x000000100000780c */ /* 0x000fe40004f04270 */
[----:B------:R-:W-:Y:S02]  /*4d50*/  ISETP.GE.AND P1, PT, R14, 0x12, PT ;  /* 0x000000120e00780c */ /* 0x000fe40003f26270 */
[----:B------:R-:W-:Y:S02]  /*4d60*/  ISETP.LT.OR P0, PT, R2, 0x11, P0 ;  /* 0x000000110200780c */ /* 0x000fe40000701670 */
[----:B------:R-:W-:-:S02]  /*4d70*/  ISETP.GE.AND P5, PT, R14, 0x1a, PT ;  /* 0x0000001a0e00780c */ /* 0x000fc40003fa6270 */
[----:B------:R-:W-:Y:S02]  /*4d80*/  FSEL R17, R37, -INF , !P0 ;  /* 0xff80000025117808 */ /* 0x000fe40004000000 */
[----:B------:R-:W-:Y:S02]  /*4d90*/  ISETP.GT.AND P0, PT, R0, 0x11, !P1 ;  /* 0x000000110000780c */ /* 0x000fe40004f04270 */
[----:B------:R-:W-:Y:S02]  /*4da0*/  ISETP.GE.AND P4, PT, R14, 0x21, PT ;  /* 0x000000210e00780c */ /* 0x000fe40003f86270 */
[----:B------:R-:W-:Y:S02]  /*4db0*/  ISETP.LT.OR P0, PT, R2, 0x12, P0 ;  /* 0x000000120200780c */ /* 0x000fe40000701670 */
[----:B------:R-:W-:Y:S02]  /*4dc0*/  ISETP.GE.AND P3, PT, R14, 0x22, PT ;  /* 0x000000220e00780c */ /* 0x000fe40003f66270 */
[----:B------:R-:W-:-:S02]  /*4dd0*/  FSEL R16, R36, -INF , !P0 ;  /* 0xff80000024107808 */ /* 0x000fc40004000000 */
[----:B------:R-:W-:Y:S02]  /*4de0*/  ISETP.GT.AND P0, PT, R0, 0x18, !P6 ;  /* 0x000000180000780c */ /* 0x000fe40007704270 */
[----:B------:R-:W-:Y:S02]  /*4df0*/  ISETP.GE.AND P2, PT, R14, 0x29, PT ;  /* 0x000000290e00780c */ /* 0x000fe40003f46270 */
[----:B------:R-:W-:Y:S02]  /*4e00*/  ISETP.LT.OR P0, PT, R2, 0x19, P0 ;  /* 0x000000190200780c */ /* 0x000fe40000701670 */
[----:B------:R-:W-:Y:S02]  /*4e10*/  P2R R23, PR, RZ, 0x2 ;  /* 0x00000002ff177803 */ /* 0x000fe40000000000 */
[----:B------:R-:W-:Y:S02]  /*4e20*/  FSEL R15, R15, -INF , !P0 ;  /* 0xff8000000f0f7808 */ /* 0x000fe40004000000 */
[----:B------:R-:W-:-:S02]  /*4e30*/  ISETP.GT.AND P0, PT, R0, 0x19, !P5 ;  /* 0x000000190000780c */ /* 0x000fc40006f04270 */
[----:B------:R-:W-:Y:S02]  /*4e40*/  ISETP.GE.AND P1, PT, R14, 0x1, PT ;  /* 0x000000010e00780c */ /* 0x000fe40003f26270 */
[----:B------:R-:W-:-:S04]  /*4e50*/  ISETP.LT.OR P0, PT, R2, 0x1a, P0 ;  /* 0x0000001a0200780c */ /* 0x000fc80000701670 */
[----:B------:R-:W-:Y:S02]  /*4e60*/  FSEL R13, R13, -INF , !P0 ;  /* 0xff8000000d0d7808 */ /* 0x000fe40004000000 */
[----:B------:R-:W-:-:S04]  /*4e70*/  ISETP.GT.AND P0, PT, R0, 0x20, !P4 ;  /* 0x000000200000780c */ /* 0x000fc80006704270 */
        /* <DEDUP_REMOVED lines=8> */
[----:B------:R-:W-:-:S04]  /*4f00*/  ISETP.GT.AND P0, PT, R0, RZ, !P1 ;  /* 0x000000ff0000720c */ /* 0x000fc80004f04270 */
[----:B------:R-:W-:-:S04]  /*4f10*/  ISETP.LT.OR P0, PT, R2, 0x1, P0 ;  /* 0x000000010200780c */ /* 0x000fc80000701670 */
[----:B------:R-:W-:Y:S02]  /*4f20*/  FSEL R11, R51, -INF , !P0 ;  /* 0xff800000330b7808 */ /* 0x000fe40004000000 */
[----:B------:R-:W-:-:S04]  /*4f30*/  ISETP.GE.AND P0, PT, R14, 0x2a, PT ;  /* 0x0000002a0e00780c */ /* 0x000fc80003f06270 */
[----:B------:R-:W-:Y:S02]  /*4f40*/  P2R R9, PR, RZ, 0x1 ;  /* 0x00000001ff097803 */ /* 0x000fe40000000000 */
[----:B------:R-:W-:Y:S01]  /*4f50*/  ISETP.GT.AND P0, PT, R0, 0x29, !P0 ;  /* 0x000000290000780c */ /* 0x000fe20004704270 */
[----:B-1----:R-:W-:-:S03]  /*4f60*/  IMAD.IADD R0, R6, 0x1, R3 ;  /* 0x0000000106007824 */ /* 0x002fc600078e0203 */
[----:B------:R-:W-:Y:S01]  /*4f70*/  ISETP.LT.OR P0, PT, R2, 0x2a, P0 ;  /* 0x0000002a0200780c */ /* 0x000fe20000701670 */
[----:B------:R-:W-:-:S03]  /*4f80*/  IMAD.IADD R2, R5, 0x1, R3 ;  /* 0x0000000105027824 */ /* 0x000fc600078e0203 */
[----:B------:R-:W-:Y:S02]  /*4f90*/  FSEL R92, R24, -INF , !P0 ;  /* 0xff800000185c7808 */ /* 0x000fe40004000000 */
[----:B------:R-:W-:Y:S02]  /*4fa0*/  ISETP.GE.AND P0, PT, R110, 0x1, PT ;  /* 0x000000016e00780c */ /* 0x000fe40003f06270 */
[----:B------:R-:W-:-:S11]  /*4fb0*/  IMNMX R2, R7, R2, PT ;  /* 0x0000000207027217 */ /* 0x000fd60003800200 */
        /* <DEDUP_REMOVED lines=11> */
.L_x_417:
[----:B------:R-:W-:-:S13]  /*5070*/  ISETP.NE.AND P0, PT, R110, 0x1, PT ;  /* 0x000000016e00780c */ /* 0x000fda0003f05270 */
[----:B------:R-:W-:-:S05]  /*5080*/  @P0 IMAD.HI.U32 R4, R3, c[0x0][0x330], RZ ;  /* 0x0000cc0003040a27 */ /* 0x000fca00078e00ff */
[----:B------:R-:W-:Y:S02]  /*5090*/  @P0 SHF.R.U32.HI R3, RZ, c[0x0][0x334], R4 ;  /* 0x0000cd00ff030a19 */ /* 0x000fe40000011604 */
.L_x_418:
[----:B------:R-:W-:Y:S05]  /*50a0*/  BSYNC B0 ;  /* 0x0000000000007941 */ /* 0x000fea0003800000 */
.L_x_416:
[----:B------:R-:W-:-:S05]  /*50b0*/  IMAD R3, R3, c[0x0][0x32c], R8 ;  /* 0x0000cb0003037a24 */ /* 0x000fca00078e0208 */
[----:B------:R-:W-:Y:S02]  /*50c0*/  IADD3 R4, R3, c[0x0][0x32c], RZ ;  /* 0x0000cb0003047a10 */ /* 0x000fe40007ffe0ff */
[----:B------:R-:W-:Y:S02]  /*50d0*/  IMNMX R0, R0, R3, !PT ;  /* 0x0000000300007217 */ /* 0x000fe40007800200 */
[----:B------:R-:W-:Y:S02]  /*50e0*/  IMNMX R2, R2, R4, PT ;  /* 0x0000000402027217 */ /* 0x000fe40003800200 */
.L_x_415:
[----:B------:R-:W-:Y:S01]  /*50f0*/  ISETP.GT.AND P0, PT, R0, RZ, !P1 ;  /* 0x000000ff0000720c */ /* 0x000fe20004f04270 */
[----:B------:R-:W2:Y:S01]  /*5100*/  LDL R36, [R1+0x4] ;  /* 0x0000040001247983 */ /* 0x000ea20000100800 */
[----:B------:R-:W-:Y:S02]  /*5110*/  ISETP.NE.AND P1, PT, R9, RZ, PT ;  /* 0x000000ff0900720c */ /* 0x000fe40003f25270 */
[----:B------:R-:W-:Y:S01]  /*5120*/  ISETP.LT.OR P0, PT, R2, 0x1, P0 ;  /* 0x000000010200780c */ /* 0x000fe20000701670 */
[----:B------:R-:W-:Y:S03]  /*5130*/  LDSM.16.MT88.4 R76, [R240+0x1800] ;  /* 0x00180000f04c783b */ /* 0x000fe60000004200 */
[----:B------:R-:W-:Y:S01]  /*5140*/  FSEL R4, R50, -INF , !P0 ;  /* 0xff80000032047808 */ /* 0x000fe20004000000 */
[----:B------:R-:W-:Y:S01]  /*5150*/  LDSM.16.MT88.4 R56, [R238+0x2000] ;  /* 0x00200000ee38783b */ /* 0x000fe20000004200 */
[----:B------:R-:W-:-:S03]  /*5160*/  ISETP.NE.AND P0, PT, R12, RZ, PT ;  /* 0x000000ff0c00720c */ /* 0x000fc60003f05270 */
[----:B------:R-:W-:Y:S01]  /*5170*/  LDSM.16.MT88.4 R84, [R240+0x2000] ;  /* 0x00200000f054783b */ /* 0x000fe20000004200 */
[----:B------:R-:W-:-:S03]  /*5180*/  ISETP.GT.AND P0, PT, R0, 0x1, !P0 ;  /* 0x000000010000780c */ /* 0x000fc60004704270 */
[----:B------:R-:W-:Y:S01]  /*5190*/  LDSM.16.MT88.4 R60, [R241+0x800] ;  /* 0x00080000f13c783b */ /* 0x000fe20000004200 */
[----:B------:R-:W-:-:S03]  /*51a0*/  ISETP.LT.OR P0, PT, R2, 0x2, P0 ;  /* 0x000000020200780c */ /* 0x000fc60000701670 */
[----:B------:R-:W-:Y:S01]  /*51b0*/  LDSM.16.MT88.4 R64, [R239+0x800] ;  /* 0x00080000ef40783b */ /* 0x000fe20000004200 */
[----:B------:R-:W-:Y:S02]  /*51c0*/  FSEL R3, R49, -INF , !P0 ;  /* 0xff80000031037808 */ /* 0x000fe40004000000 */
[----:B------:R-:W-:Y:S01]  /*51d0*/  ISETP.NE.AND P0, PT, R20, RZ, PT ;  /* 0x000000ff1400720c */ /* 0x000fe20003f05270 */
[----:B------:R-:W-:Y:S03]  /*51e0*/  LDSM.16.MT88.4 R48, [R238+0x1800] ;  /* 0x00180000ee30783b */ /* 0x000fe60000004200 */
[----:B------:R-:W-:Y:S01]  /*51f0*/  ISETP.GT.AND P0, PT, R0, 0x8, !P0 ;  /* 0x000000080000780c */ /* 0x000fe20004704270 */
[----:B------:R-:W-:Y:S03]  /*5200*/  LDSM.16.MT88.4 R72, [R240+0x800] ;  /* 0x00080000f048783b */ /* 0x000fe60000004200 */
[----:B------:R-:W-:Y:S01]  /*5210*/  ISETP.LT.OR P0, PT, R2, 0x9, P0 ;  /* 0x000000090200780c */ /* 0x000fe20000701670 */
[----:B------:R-:W-:Y:S03]  /*5220*/  LDSM.16.MT88.4 R68, [R241+0x1800] ;  /* 0x00180000f144783b */ /* 0x000fe60000004200 */
[----:B------:R-:W-:-:S02]  /*5230*/  FSEL R9, R45, -INF , !P0 ;  /* 0xff8000002d097808 */ /* 0x000fc40004000000 */
[----:B------:R-:W-:-:S04]  /*5240*/  ISETP.NE.AND P0, PT, R21, RZ, PT ;  /* 0x000000ff1500720c */ /* 0x000fc80003f05270 */
[----:B------:R-:W-:-:S04]  /*5250*/  ISETP.GT.AND P0, PT, R0, 0x9, !P0 ;  /* 0x000000090000780c */ /* 0x000fc80004704270 */
[----:B------:R-:W-:-:S04]  /*5260*/  ISETP.LT.OR P0, PT, R2, 0xa, P0 ;  /* 0x0000000a0200780c */ /* 0x000fc80000701670 */
[----:B------:R-:W-:Y:S02]  /*5270*/  FSEL R8, R40, -INF , !P0 ;  /* 0xff80000028087808 */ /* 0x000fe40004000000 */
[----:B------:R-:W-:-:S04]  /*5280*/  ISETP.NE.AND P0, PT, R22, RZ, PT ;  /* 0x000000ff1600720c */ /* 0x000fc80003f05270 */
[----:B------:R-:W-:-:S04]  /*5290*/  ISETP.GT.AND P0, PT, R0, 0x10, !P0 ;  /* 0x000000100000780c */ /* 0x000fc80004704270 */
[----:B------:R-:W-:-:S04]  /*52a0*/  ISETP.LT.OR P0, PT, R2, 0x11, P0 ;  /* 0x000000110200780c */ /* 0x000fc80000701670 */
[----:B------:R-:W-:Y:S02]  /*52b0*/  FSEL R7, R38, -INF , !P0 ;  /* 0xff80000026077808 */ /* 0x000fe40004000000 */
[----:B------:R-:W-:Y:S02]  /*52c0*/  ISETP.NE.AND P0, PT, R23, RZ, PT ;  /* 0x000000ff1700720c */ /* 0x000fe40003f05270 */
[----:B------:R-:W-:Y:S02]  /*52d0*/  LDSM.16.MT88.4 R20, [R239] ;  /* 0x00000000ef14783b */ /* 0x000fe40000004200 */
[----:B------:R-:W-:-:S04]  /*52e0*/  ISETP.GT.AND P0, PT, R0, 0x11, !P0 ;  /* 0x000000110000780c */ /* 0x000fc80004704270 */
[----:B------:R-:W-:-:S04]  /*52f0*/  ISETP.LT.OR P0, PT, R2, 0x12, P0 ;  /* 0x000000120200780c */ /* 0x000fc80000701670 */
[----:B------:R-:W-:Y:S02]  /*5300*/  FSEL R6, R33, -INF , !P0 ;  /* 0xff80000021067808 */ /* 0x000fe40004000000 */
[----:B------:R-:W-:-:S04]  /*5310*/  ISETP.GT.AND P0, PT, R0, 0x18, !P6 ;  /* 0x000000180000780c */ /* 0x000fc80007704270 */
[----:B------:R-:W-:-:S04]  /*5320*/  ISETP.LT.OR P0, PT, R2, 0x19, P0 ;  /* 0x000000190200780c */ /* 0x000fc80000701670 */
[----:B------:R-:W-:Y:S02]  /*5330*/  FSEL R5, R32, -INF , !P0 ;  /* 0xff80000020057808 */ /* 0x000fe40004000000 */
[----:B------:R-:W-:Y:S01]  /*5340*/  ISETP.GT.AND P0, PT, R0, 0x19, !P5 ;  /* 0x000000190000780c */ /* 0x000fe20006f04270 */
[----:B------:R-:W-:Y:S03]  /*5350*/  LDSM.16.MT88.4 R32, [R238] ;  /* 0x00000000ee20783b */ /* 0x000fe60000004200 */
        /* <DEDUP_REMOVED lines=11> */
[----:B------:R-:W-:Y:S01]  /*5410*/  ISETP.GT.AND P0, PT, R0, 0x29, !P1 ;  /* 0x000000290000780c */ /* 0x000fe20004f04270 */
[----:B------:R-:W-:Y:S01]  /*5420*/  LDSM.16.MT88.4 R28, [R238+0x800] ;  /* 0x00080000ee1c783b */ /* 0x000fe20000004200 */
[----:B------:R-:W-:Y:S02]  /*5430*/  FMNMX.FTZ R0, R11, R10, !PT ;  /* 0x0000000a0b007209 */ /* 0x000fe40007810000 */
[----:B------:R-:W-:Y:S02]  /*5440*/  ISETP.LT.OR P0, PT, R2, 0x2a, P0 ;  /* 0x0000002a0200780c */ /* 0x000fe40000701670 */
[----:B------:R-:W-:Y:S02]  /*5450*/  FMNMX.FTZ R0, R19, R0, !PT ;  /* 0x0000000013007209 */ /* 0x000fe40007810000 */
[----:B------:R-:W-:-:S02]  /*5460*/  FSEL R88, R27, -INF , !P0 ;  /* 0xff8000001b587808 */ /* 0x000fc40004000000 */
[----:B------:R-:W-:Y:S01]  /*5470*/  FMNMX.FTZ R0, R18, R0, !PT ;  /* 0x0000000012007209 */ /* 0x000fe20007810000 */
[----:B------:R-:W-:Y:S03]  /*5480*/  LDSM.16.MT88.4 R24, [R240] ;  /* 0x00000000f018783b */ /* 0x000fe60000004200 */
[----:B------:R-:W-:-:S04]  /*5490*/  FMNMX.FTZ R0, R17, R0, !PT ;  /* 0x0000000011007209 */ /* 0x000fc80007810000 */
[----:B------:R-:W-:-:S04]  /*54a0*/  FMNMX.FTZ R0, R16, R0, !PT ;  /* 0x0000000010007209 */ /* 0x000fc80007810000 */
[----:B------:R-:W-:-:S04]  /*54b0*/  FMNMX.FTZ R0, R15, R0, !PT ;  /* 0x000000000f007209 */ /* 0x000fc80007810000 */
[----:B------:R-:W-:-:S04]  /*54c0*/  FMNMX.FTZ R0, R13, R0, !PT ;  /* 0x000000000d007209 */ /* 0x000fc80007810000 */
[----:B------:R-:W-:-:S04]  /*54d0*/  FMNMX.FTZ R0, R95, R0, !PT ;  /* 0x000000005f007209 */ /* 0x000fc80007810000 */
[----:B------:R-:W-:-:S04]  /*54e0*/  FMNMX.FTZ R0, R94, R0, !PT ;  /* 0x000000005e007209 */ /* 0x000fc80007810000 */
[----:B------:R-:W-:-:S04]  /*54f0*/  FMNMX.FTZ R0, R93, R0, !PT ;  /* 0x000000005d007209 */ /* 0x000fc80007810000 */
[----:B------:R-:W-:-:S05]  /*5500*/  FMNMX.FTZ R0, R92, R0, !PT ;  /* 0x000000005c007209 */ /* 0x000fca0007810000 */
[----:B------:R-:W1:Y:S02]  /*5510*/  SHFL.BFLY PT, R2, R0, 0x2, 0x1f ;  /* 0x0c401f0000027f89 */ /* 0x000e6400000e0000 */
[----:B-1----:R-:W-:-:S05]  /*5520*/  FMNMX.FTZ R0, R0, R2, !PT ;  /* 0x0000000200007209 */ /* 0x002fca0007810000 */
[----:B------:R-:W1:Y:S02]  /*5530*/  SHFL.BFLY PT, R2, R0, 0x1, 0x1f ;  /* 0x0c201f0000027f89 */ /* 0x000e6400000e0000 */
[----:B-1----:R-:W-:Y:S02]  /*5540*/  FMNMX.FTZ R133, R0, R2, !PT ;  /* 0x0000000200857209 */ /* 0x002fe40007810000 */
[----:B------:R-:W-:Y:S02]  /*5550*/  FMNMX.FTZ R0, R4, R3, !PT ;  /* 0x0000000304007209 */ /* 0x000fe40007810000 */
[C---:B------:R-:W-:Y:S01]  /*5560*/  FSETP.NEU.FTZ.AND P0, PT, R133.reuse, -INF , PT ;  /* 0xff8000008500780b */ /* 0x040fe20003f1d000 */
[----:B------:R-:W-:Y:S01]  /*5570*/  FMUL.FTZ R2, R133, c[0x0][0x2d0] ;  /* 0x0000b40085027a20 */ /* 0x000fe20000410000 */
[----:B------:R-:W-:-:S04]  /*5580*/  FMNMX.FTZ R0, R9, R0, !PT ;  /* 0x0000000009007209 */ /* 0x000fc80007810000 */
[----:B------:R-:W-:Y:S02]  /*5590*/  FMNMX.FTZ R0, R8, R0, !PT ;  /* 0x0000000008007209 */ /* 0x000fe40007810000 */
[----:B------:R-:W-:Y:S02]  /*55a0*/  FSEL R2, R2, RZ, P0 ;  /* 0x000000ff02027208 */ /* 0x000fe40000000000 */
[----:B------:R-:W-:-:S03]  /*55b0*/  FMNMX.FTZ R0, R7, R0, !PT ;  /* 0x0000000007007209 */ /* 0x000fc60007810000 */
[--C-:B------:R-:W-:Y:S01]  /*55c0*/  FFMA.FTZ R10, R10, c[0x0][0x2d0], -R2.reuse ;  /* 0x0000b4000a0a7a23 */ /* 0x100fe20000010802 */
[----:B------:R-:W-:Y:S01]  /*55d0*/  FMNMX.FTZ R0, R6, R0, !PT ;  /* 0x0000000006007209 */ /* 0x000fe20007810000 */
[----:B------:R-:W-:Y:S02]  /*55e0*/  FFMA.FTZ R11, R11, c[0x0][0x2d0], -R2 ;  /* 0x0000b4000b0b7a23 */ /* 0x000fe40000010802 */
[----:B------:R1:W-:Y:S01]  /*55f0*/  MUFU.EX2 R100, R10 ;  /* 0x0000000a00647308 */ /* 0x0003e20000000800 */
[----:B------:R-:W-:-:S04]  /*5600*/  FMNMX.FTZ R0, R5, R0, !PT ;  /* 0x0000000005007209 */ /* 0x000fc80007810000 */
[----:B------:R-:W-:-:S03]  /*5610*/  FMNMX.FTZ R0, R12, R0, !PT ;  /* 0x000000000c007209 */ /* 0x000fc60007810000 */
[----:B------:R-:W-:Y:S01]  /*5620*/  MUFU.EX2 R101, R11 ;  /* 0x0000000b00657308 */ /* 0x000fe20000000800 */
[----:B------:R-:W-:-:S04]  /*5630*/  FMNMX.FTZ R0, R91, R0, !PT ;  /* 0x000000005b007209 */ /* 0x000fc80007810000 */
[----:B------:R-:W-:Y:S01]  /*5640*/  FMNMX.FTZ R0, R90, R0, !PT ;  /* 0x000000005a007209 */ /* 0x000fe20007810000 */
[----:B-1----:R-:W-:-:S03]  /*5650*/  FFMA.FTZ R10, R19, c[0x0][0x2d0], -R2 ;  /* 0x0000b400130a7a23 */ /* 0x002fc60000010802 */
[----:B------:R-:W-:Y:S01]  /*5660*/  FMNMX.FTZ R0, R89, R0, !PT ;  /* 0x0000000059007209 */ /* 0x000fe20007810000 */
[----:B------:R1:W-:Y:S03]  /*5670*/  MUFU.EX2 R102, R10 ;  /* 0x0000000a00667308 */ /* 0x0003e60000000800 */
[----:B------:R-:W-:-:S05]  /*5680*/  FMNMX.FTZ R0, R88, R0, !PT ;  /* 0x0000000058007209 */ /* 0x000fca0007810000 */
[----:B------:R-:W3:Y:S01]  /*5690*/  SHFL.BFLY PT, R14, R0, 0x2, 0x1f ;  /* 0x0c401f00000e7f89 */ /* 0x000ee200000e0000 */
[----:B-1----:R-:W-:-:S04]  /*56a0*/  FFMA.FTZ R10, R18, c[0x0][0x2d0], -R2 ;  /* 0x0000b400120a7a23 */ /* 0x002fc80000010802 */
[----:B------:R1:W-:Y:S01]  /*56b0*/  MUFU.EX2 R110, R10 ;  /* 0x0000000a006e7308 */ /* 0x0003e20000000800 */
[----:B---3--:R-:W-:Y:S01]  /*56c0*/  FMNMX.FTZ R0, R0, R14, !PT ;  /* 0x0000000e00007209 */ /* 0x008fe20007810000 */
[----:B--2---:R-:W-:Y:S04]  /*56d0*/  LDSM.16.MT88.4 R44, [R36] ;  /* 0x00000000242c783b */ /* 0x004fe80000004200 */
[----:B------:R-:W2:Y:S01]  /*56e0*/  SHFL.BFLY PT, R14, R0, 0x1, 0x1f ;  /* 0x0c201f00000e7f89 */ /* 0x000ea200000e0000 */
[----:B-1----:R-:W-:-:S04]  /*56f0*/  FFMA.FTZ R10, R17, c[0x0][0x2d0], -R2 ;  /* 0x0000b400110a7a23 */ /* 0x002fc80000010802 */
[----:B------:R1:W-:Y:S02]  /*5700*/  MUFU.EX2 R109, R10 ;  /* 0x0000000a006d7308 */ /* 0x0003e40000000800 */
[----:B-1----:R-:W-:Y:S01]  /*5710*/  FFMA.FTZ R10, R16, c[0x0][0x2d0], -R2 ;  /* 0x0000b400100a7a23 */ /* 0x002fe20000010802 */
[----:B--2---:R-:W-:-:S05]  /*5720*/  FMNMX.FTZ R132, R0, R14, !PT ;  /* 0x0000000e00847209 */ /* 0x004fca0007810000 */
[----:B------:R1:W-:Y:S01]  /*5730*/  MUFU.EX2 R116, R10 ;  /* 0x0000000a00747308 */ /* 0x0003e20000000800 */
[C---:B------:R-:W-:Y:S01]  /*5740*/  FSETP.NEU.FTZ.AND P0, PT, R132.reuse, -INF , PT ;  /* 0xff8000008400780b */ /* 0x040fe20003f1d000 */
[----:B------:R-:W-:-:S05]  /*5750*/  FMUL.FTZ R0, R132, c[0x0][0x2d0] ;  /* 0x0000b40084007a20 */ /* 0x000fca0000410000 */
[----:B------:R-:W-:-:S05]  /*5760*/  FSEL R0, R0, RZ, P0 ;  /* 0x000000ff00007208 */ /* 0x000fca0000000000 */
[--C-:B------:R-:W-:Y:S02]  /*5770*/  FFMA.FTZ R3, R3, c[0x0][0x2d0], -R0.reuse ;  /* 0x0000b40003037a23 */ /* 0x100fe40000010800 */
[----:B------:R-:W-:Y:S02]  /*5780*/  FFMA.FTZ R4, R4, c[0x0][0x2d0], -R0 ;  /* 0x0000b40004047a23 */ /* 0x000fe40000010800 */
[----:B------:R2:W-:Y:S01]  /*5790*/  MUFU.EX2 R108, R3 ;  /* 0x00000003006c7308 */ /* 0x0005e20000000800 */
[----:B-1----:R-:W-:-:S07]  /*57a0*/  FFMA.FTZ R10, R15, c[0x0][0x2d0], -R2 ;  /* 0x0000b4000f0a7a23 */ /* 0x002fce0000010802 */
[----:B------:R-:W1:Y:S01]  /*57b0*/  MUFU.EX2 R80, R4 ;  /* 0x0000000400507308 */ /* 0x000e620000000800 */
[----:B--2---:R-:W-:-:S07]  /*57c0*/  FFMA.FTZ R3, R9, c[0x0][0x2d0], -R0 ;  /* 0x0000b40009037a23 */ /* 0x004fce0000010800 */
[----:B------:R2:W-:Y:S01]  /*57d0*/  MUFU.EX2 R119, R10 ;  /* 0x0000000a00777308 */ /* 0x0005e20000000800 */
[----:B-1----:R-:W-:-:S07]  /*57e0*/  F2FP.PACK_AB R9, R108, R80 ;  /* 0x000000506c09723e */ /* 0x002fce00000000ff */
[----:B------:R1:W-:Y:S01]  /*57f0*/  MUFU.EX2 R111, R3 ;  /* 0x00000003006f7308 */ /* 0x0003e20000000800 */
[----:B------:R-:W-:Y:S01]  /*5800*/  F2FP.PACK_AB R4, R116, R109 ;  /* 0x0000006d7404723e */ /* 0x000fe200000000ff */
[----:B--2---:R-:W-:-:S06]  /*5810*/  FFMA.FTZ R10, R13, c[0x0][0x2d0], -R2 ;  /* 0x0000b4000d0a7a23 */ /* 0x004fcc0000010802 */
[----:B------:R2:W-:Y:S01]  /*5820*/  MUFU.EX2 R128, R10 ;  /* 0x0000000a00807308 */ /* 0x0005e20000000800 */
[----:B-1----:R-:W-:Y:S01]  /*5830*/  FFMA.FTZ R3, R8, c[0x0][0x2d0], -R0 ;  /* 0x0000b40008037a23 */ /* 0x002fe20000010800 */
[----:B------:R-:W-:-:S06]  /*5840*/  F2FP.PACK_AB R8, R100, R101 ;  /* 0x000000656408723e */ /* 0x000fcc00000000ff */
[----:B------:R1:W3:Y:S01]  /*5850*/  MUFU.EX2 R117, R3 ;  /* 0x0000000300757308 */ /* 0x0002e20000000800 */
[----:B--2---:R-:W-:Y:S01]  /*5860*/  F2FP.PACK_AB R10, R110, R102 ;  /* 0x000000666e0a723e */ /* 0x004fe200000000ff */
[----:B-1----:R-:W-:Y:S01]  /*5870*/  FFMA.FTZ R3, R7, c[0x0][0x2d0], -R0 ;  /* 0x0000b40007037a23 */ /* 0x002fe20000010800 */
[----:B---3--:R-:W-:-:S05]  /*5880*/  F2FP.PACK_AB R11, R117, R111 ;  /* 0x0000006f750b723e */ /* 0x008fca00000000ff */
[----:B------:R1:W-:Y:S02]  /*5890*/  MUFU.EX2 R118, R3 ;  /* 0x0000000300767308 */ /* 0x0003e40000000800 */
[C---:B------:R-:W-:Y:S08]  /*58a0*/  HMMA.16816.F32 R16, R8.reuse, R32, RZ ;  /* 0x000000200810723c */ /* 0x040ff000000018ff */
[----:B------:R-:W-:Y:S01]  /*58b0*/  HMMA.16816.F32 R36, R8, R20, RZ ;  /* 0x000000140824723c */ /* 0x000fe200000018ff */
[----:B-1----:R-:W-:Y:S01]  /*58c0*/  FFMA.FTZ R3, R6, c[0x0][0x2d0], -R0 ;  /* 0x0000b40006037a23 */ /* 0x002fe20000010800 */
[----:B------:R-:W-:-:S03]  /*58d0*/  F2FP.PACK_AB R6, R128, R119 ;  /* 0x000000778006723e */ /* 0x000fc600000000ff */
[----:B------:R1:W2:Y:S03]  /*58e0*/  MUFU.EX2 R81, R3 ;  /* 0x0000000300517308 */ /* 0x0002a60000000800 */
[C---:B------:R-:W-:Y:S08]  /*58f0*/  HMMA.16816.F32 R52, R8.reuse, R24, RZ ;  /* 0x000000180834723c */ /* 0x040ff000000018ff */
[----:B------:R-:W-:Y:S01]  /*5900*/  HMMA.16816.F32 R40, R8, R26, RZ ;  /* 0x0000001a0828723c */ /* 0x000fe200000018ff */
[----:B-1----:R-:W-:Y:S01]  /*5910*/  FFMA.FTZ R3, R5, c[0x0][0x2d0], -R0 ;  /* 0x0000b40005037a23 */ /* 0x002fe20000010800 */
[----:B--2---:R-:W-:-:S06]  /*5920*/  F2FP.PACK_AB R5, R81, R118 ;  /* 0x000000765105723e */ /* 0x004fcc00000000ff */
[----:B------:R-:W-:Y:S01]  /*5930*/  HMMA.16816.F32 R24, R8, R46, RZ ;  /* 0x0000002e0818723c */ /* 0x000fe200000018ff */
[----:B------:R1:W-:Y:S02]  /*5940*/  MUFU.EX2 R82, R3 ;  /* 0x0000000300527308 */ /* 0x0003e40000000800 */
[----:B-1----:R-:W-:-:S05]  /*5950*/  FFMA.FTZ R3, R12, c[0x0][0x2d0], -R0 ;  /* 0x0000b4000c037a23 */ /* 0x002fca0000010800 */
[C---:B------:R-:W-:Y:S01]  /*5960*/  HMMA.16816.F32 R12, R8.reuse, R34, RZ ;  /* 0x00000022080c723c */ /* 0x040fe200000018ff */
[----:B------:R-:W1:Y:S07]  /*5970*/  MUFU.EX2 R83, R3 ;  /* 0x0000000300537308 */ /* 0x000e6e0000000800 */
[C---:B------:R-:W-:Y:S08]  /*5980*/  HMMA.16816.F32 R32, R8.reuse, R22, RZ ;  /* 0x000000160820723c */ /* 0x040ff000000018ff */
[----:B------:R-:W-:Y:S01]  /*5990*/  HMMA.16816.F32 R20, R8, R48, RZ ;  /* 0x000000300814723c */ /* 0x000fe200000018ff */
[----:B-1----:R-:W-:-:S07]  /*59a0*/  F2FP.PACK_AB R7, R83, R82 ;  /* 0x000000525307723e */ /* 0x002fce00000000ff */
[----:B------:R-:W-:Y:S08]  /*59b0*/  HMMA.16816.F32 R144, R4, R30, R12 ;  /* 0x0000001e0490723c */ /* 0x000ff0000000180c */
[----:B------:R-:W-:Y:S08]  /*59c0*/  HMMA.16816.F32 R12, R8, R76, RZ ;  /* 0x0000004c080c723c */ /* 0x000ff000000018ff */
[----:B------:R-:W-:Y:S08]  /*59d0*/  HMMA.16816.F32 R156, R4, R28, R16 ;  /* 0x0000001c049c723c */ /* 0x000ff00000001810 */
[----:B------:R-:W-:Y:S01]  /*59e0*/  HMMA.16816.F32 R28, R8, R44, RZ ;  /* 0x0000002c081c723c */ /* 0x000fe200000018ff */
[----:B------:R-:W1:Y:S07]  /*59f0*/  LDSM.16.MT88.4 R44, [R239+0x1800] ;  /* 0x00180000ef2c783b */ /* 0x000e6e0000004200 */
[C---:B------:R-:W-:Y:S08]  /*5a00*/  HMMA.16816.F32 R20, R4.reuse, R56, R20 ;  /* 0x000000380414723c */ /* 0x040ff00000001814 */
[----:B------:R-:W-:Y:S08]  /*5a10*/  HMMA.16816.F32 R12, R4, R84, R12 ;  /* 0x00000054040c723c */ /* 0x000ff0000000180c */
[----:B------:R-:W-:Y:S01]  /*5a20*/  HMMA.16816.F32 R16, R8, R50, RZ ;  /* 0x000000320810723c */ /* 0x000fe200000018ff */
[----:B------:R-:W-:Y:S07]  /*5a30*/  LDSM.16.MT88.4 R48, [R240+0x3000] ;  /* 0x00300000f030783b */ /* 0x000fee0000004200 */
[----:B------:R-:W-:Y:S01]  /*5a40*/  IMAD.MOV.U32 R127, RZ, RZ, R20 ;  /* 0x000000ffff7f7224 */ /* 0x000fe200078e0014 */
[----:B------:R-:W-:Y:S01]  /*5a50*/  MOV R153, R23 ;  /* 0x0000001700997202 */ /* 0x000fe20000000f00 */
[----:B------:R-:W-:Y:S01]  /*5a60*/  IMAD.MOV.U32 R155, RZ, RZ, R21 ;  /* 0x000000ffff9b7224 */ /* 0x000fe200078e0015 */
[----:B------:R-:W-:Y:S01]  /*5a70*/  HMMA.16816.F32 R28, R4, R60, R28 ;  /* 0x0000003c041c723c */ /* 0x000fe2000000181c */
[----:B------:R-:W-:-:S02]  /*5a80*/  IMAD.MOV.U32 R154, RZ, RZ, R22 ;  /* 0x000000ffff9a7224 */ /* 0x000fc400078e0016 */
[----:B------:R-:W2:Y:S02]  /*5a90*/  LDSM.16.MT88.4 R20, [R239+0x2000] ;  /* 0x00200000ef14783b */ /* 0x000ea40000004200 */
[----:B------:R-:W-:Y:S01]  /*5aa0*/  IMAD.MOV.U32 R152, RZ, RZ, R12 ;  /* 0x000000ffff987224 */ /* 0x000fe200078e000c */
[----:B------:R-:W-:Y:S01]  /*5ab0*/  MOV R129, R15 ;  /* 0x0000000f00817202 */ /* 0x000fe20000000f00 */
[----:B------:R-:W-:Y:S01]  /*5ac0*/  IMAD.MOV.U32 R131, RZ, RZ, R13 ;  /* 0x000000ffff837224 */ /* 0x000fe200078e000d */
[----:B------:R-:W-:Y:S01]  /*5ad0*/  HMMA.16816.F32 R24, R4, R62, R24 ;  /* 0x0000003e0418723c */ /* 0x000fe20000001818 */
[----:B------:R-:W-:-:S07]  /*5ae0*/  IMAD.MOV.U32 R130, RZ, RZ, R14 ;  /* 0x000000ffff827224 */ /* 0x000fce00078e000e */
[----:B-1----:R-:W-:Y:S08]  /*5af0*/  HMMA.16816.F32 R12, R8, R44, RZ ;  /* 0x0000002c080c723c */ /* 0x002ff000000018ff */
[----:B------:R-:W-:Y:S01]  /*5b00*/  HMMA.16816.F32 R140, R4, R64, R36 ;  /* 0x00000040048c723c */ /* 0x000fe20000001824 */
[----:B------:R-:W1:Y:S01]  /*5b10*/  LDSM.16.MT88.4 R36, [R241+0x2000] ;  /* 0x00200000f124783b */ /* 0x000e620000004200 */
[----:B------:R-:W-:Y:S01]  /*5b20*/  IMAD.MOV.U32 R124, RZ, RZ, R31 ;  /* 0x000000ffff7c7224 */ /* 0x000fe200078e001f */
[----:B------:R-:W-:Y:S01]  /*5b30*/  MOV R120, R28 ;  /* 0x0000001c00787202 */ /* 0x000fe20000000f00 */
[----:B------:R-:W-:-:S02]  /*5b40*/  IMAD.MOV.U32 R123, RZ, RZ, R29 ;  /* 0x000000ffff7b7224 */ /* 0x000fc400078e001d */
[----:B------:R-:W-:Y:S02]  /*5b50*/  IMAD.MOV.U32 R121, RZ, RZ, R30 ;  /* 0x000000ffff797224 */ /* 0x000fe400078e001e */
[----:B------:R-:W-:Y:S01]  /*5b60*/  HMMA.16816.F32 R96, R4, R66, R32 ;  /* 0x000000420460723c */ /* 0x000fe20000001820 */
[----:B------:R-:W-:Y:S01]  /*5b70*/  IMAD.MOV.U32 R113, RZ, RZ, R25 ;  /* 0x000000ffff717224 */ /* 0x000fe200078e0019 */
[----:B------:R-:W-:Y:S01]  /*5b80*/  MOV R106, R24 ;  /* 0x00000018006a7202 */ /* 0x000fe20000000f00 */
[----:B------:R-:W-:Y:S02]  /*5b90*/  IMAD.MOV.U32 R112, RZ, RZ, R26 ;  /* 0x000000ffff707224 */ /* 0x000fe400078e001a */
[----:B------:R-:W-:-:S03]  /*5ba0*/  IMAD.MOV.U32 R107, RZ, RZ, R27 ;  /* 0x000000ffff6b7224 */ /* 0x000fc600078e001b */
[C---:B------:R-:W-:Y:S01]  /*5bb0*/  HMMA.16816.F32 R136, R4.reuse, R74, R40 ;  /* 0x0000004a0488723c */ /* 0x040fe20000001828 */
[----:B------:R-:W3:Y:S07]  /*5bc0*/  LDSM.16.MT88.4 R40, [R238+0x3000] ;  /* 0x00300000ee28783b */ /* 0x000eee0000004200 */
[C---:B------:R-:W-:Y:S01]  /*5bd0*/  HMMA.16816.F32 R16, R4.reuse, R58, R16 ;  /* 0x0000003a0410723c */ /* 0x040fe20000001810 */
[----:B------:R-:W4:Y:S07]  /*5be0*/  LDSM.16.MT88.4 R56, [R239+0x3000] ;  /* 0x00300000ef38783b */ /* 0x000f2e0000004200 */
[----:B--2---:R-:W-:Y:S01]  /*5bf0*/  HMMA.16816.F32 R60, R4, R20, R12 ;  /* 0x00000014043c723c */ /* 0x004fe2000000180c */
[----:B------:R-:W-:Y:S01]  /*5c00*/  IMAD.MOV.U32 R126, RZ, RZ, R99 ;  /* 0x000000ffff7e7224 */ /* 0x000fe200078e0063 */
[----:B------:R-:W-:Y:S01]  /*5c10*/  MOV R125, R96 ;  /* 0x00000060007d7202 */ /* 0x000fe20000000f00 */
[----:B------:R-:W-:-:S02]  /*5c20*/  IMAD.MOV.U32 R77, RZ, RZ, R97 ;  /* 0x000000ffff4d7224 */ /* 0x000fc400078e0061 */
[----:B------:R-:W-:-:S03]  /*5c30*/  IMAD.MOV.U32 R76, RZ, RZ, R98 ;  /* 0x000000ffff4c7224 */ /* 0x000fc600078e0062 */
[C---:B------:R-:W-:Y:S01]  /*5c40*/  HMMA.16816.F32 R32, R8.reuse, R46, RZ ;  /* 0x0000002e0820723c */ /* 0x040fe200000018ff */
[----:B------:R-:W2:Y:S07]  /*5c50*/  LDSM.16.MT88.4 R44, [R240+0x3800] ;  /* 0x00380000f02c783b */ /* 0x000eae0000004200 */
[----:B------:R-:W-:Y:S01]  /*5c60*/  HMMA.16816.F32 R28, R8, R68, RZ ;  /* 0x00000044081c723c */ /* 0x000fe200000018ff */
[----:B------:R-:W-:Y:S01]  /*5c70*/  IMAD.MOV.U32 R105, RZ, RZ, R17 ;  /* 0x000000ffff697224 */ /* 0x000fe200078e0011 */
[----:B------:R-:W-:Y:S01]  /*5c80*/  MOV R99, R16 ;  /* 0x0000001000637202 */ /* 0x000fe20000000f00 */
[----:B------:R-:W-:-:S02]  /*5c90*/  IMAD.MOV.U32 R104, RZ, RZ, R18 ;  /* 0x000000ffff687224 */ /* 0x000fc400078e0012 */
[----:B------:R-:W-:-:S03]  /*5ca0*/  IMAD.MOV.U32 R103, RZ, RZ, R19 ;  /* 0x000000ffff677224 */ /* 0x000fc600078e0013 */
[----:B------:R-:W-:Y:S01]  /*5cb0*/  HMMA.16816.F32 R24, R8, R70, RZ ;  /* 0x000000460818723c */ /* 0x000fe200000018ff */
[----:B------:R-:W-:Y:S01]  /*5cc0*/  IMAD.MOV.U32 R98, RZ, RZ, R61 ;  /* 0x000000ffff627224 */ /* 0x000fe200078e003d */
[----:B------:R-:W-:Y:S01]  /*5cd0*/  MOV R3, R60 ;  /* 0x0000003c00037202 */ /* 0x000fe20000000f00 */
[----:B------:R-:W-:Y:S02]  /*5ce0*/  IMAD.MOV.U32 R97, RZ, RZ, R62 ;  /* 0x000000ffff617224 */ /* 0x000fe400078e003e */
[----:B------:R-:W-:-:S03]  /*5cf0*/  IMAD.MOV.U32 R96, RZ, RZ, R63 ;  /* 0x000000ffff607224 */ /* 0x000fc600078e003f */
[----:B------:R-:W-:Y:S01]  /*5d00*/  HMMA.16816.F32 R148, R4, R72, R52 ;  /* 0x000000480494723c */ /* 0x000fe20000001834 */
[----:B------:R-:W5:Y:S07]  /*5d10*/  LDSM.16.MT88.4 R52, [R238+0x3800] ;  /* 0x00380000ee34783b */ /* 0x000f6e0000004200 */
[----:B------:R-:W-:Y:S08]  /*5d20*/  HMMA.16816.F32 R16, R8, R78, RZ ;  /* 0x0000004e0810723c */ /* 0x000ff000000018ff */
[C---:B------:R-:W-:Y:S01]  /*5d30*/  HMMA.16816.F32 R60, R4.reuse, R22, R32 ;  /* 0x00000016043c723c */ /* 0x040fe20000001820 */
[----:B------:R-:W2:Y:S07]  /*5d40*/  LDSM.16.MT88.4 R32, [R239+0x3800] ;  /* 0x00380000ef20783b */ /* 0x000eae0000004200 */
[C---:B-1----:R-:W-:Y:S08]  /*5d50*/  HMMA.16816.F32 R72, R4.reuse, R36, R28 ;  /* 0x000000240448723c */ /* 0x042ff0000000181c */
[----:B------:R-:W-:Y:S01]  /*5d60*/  HMMA.16816.F32 R68, R4, R38, R24 ;  /* 0x000000260444723c */ /* 0x000fe20000001818 */
[----:B------:R-:W1:Y:S07]  /*5d70*/  LDSM.16.MT88.4 R36, [R241+0x3000] ;  /* 0x00300000f124783b */ /* 0x000e6e0000004200 */
[C---:B------:R-:W-:Y:S07]  /*5d80*/  HMMA.16816.F32 R20, R8.reuse, R50, RZ ;  /* 0x000000320814723c */ /* 0x040fee00000018ff */
[----:B------:R-:W-:Y:S01]  /*5d90*/  IMAD.MOV.U32 R50, RZ, RZ, R104 ;  /* 0x000000ffff327224 */ /* 0x000fe200078e0068 */
[----:B---3--:R-:W-:Y:S01]  /*5da0*/  HMMA.16816.F32 R12, R8, R40, RZ ;  /* 0x00000028080c723c */ /* 0x008fe200000018ff */
[----:B------:R-:W-:-:S06]  /*5db0*/  MOV R51, R103 ;  /* 0x0000006700337202 */ /* 0x000fcc0000000f00 */
[----:B------:R-:W-:Y:S01]  /*5dc0*/  IMAD.MOV.U32 R40, RZ, RZ, R106 ;  /* 0x000000ffff287224 */ /* 0x000fe200078e006a */
[----:B------:R-:W-:Y:S01]  /*5dd0*/  HMMA.16816.F32 R64, R4, R86, R16 ;  /* 0x000000560440723c */ /* 0x000fe20000001810 */
[----:B------:R-:W-:-:S07]  /*5de0*/  IMAD.MOV.U32 R41, RZ, RZ, R113 ;  /* 0x000000ffff297224 */ /* 0x000fce00078e0071 */
[C---:B----4-:R-:W-:Y:S07]  /*5df0*/  HMMA.16816.F32 R16, R8.reuse, R56, RZ ;  /* 0x000000380810723c */ /* 0x050fee00000018ff */
[----:B------:R-:W-:Y:S01]  /*5e00*/  IMAD.MOV.U32 R57, RZ, RZ, R127 ;  /* 0x000000ffff397224 */ /* 0x000fe200078e007f */
[----:B------:R-:W-:Y:S01]  /*5e10*/  HMMA.16816.F32 R24, R8, R48, RZ ;  /* 0x000000300818723c */ /* 0x000fe200000018ff */
[----:B------:R-:W-:-:S06]  /*5e20*/  IMAD.MOV.U32 R56, RZ, RZ, R126 ;  /* 0x000000ffff387224 */ /* 0x000fcc00078e007e */
[----:B------:R-:W-:Y:S01]  /*5e30*/  IMAD.MOV.U32 R48, RZ, RZ, R99 ;  /* 0x000000ffff307224 */ /* 0x000fe200078e0063 */
[----:B--2---:R-:W-:Y:S01]  /*5e40*/  HMMA.16816.F32 R84, R4, R46, R20 ;  /* 0x0000002e0454723c */ /* 0x004fe20000001814 */
[----:B------:R-:W2:Y:S01]  /*5e50*/  LDSM.16.MT88.4 R20, [R241+0x3800] ;  /* 0x00380000f114783b */ /* 0x000ea20000004200 */
[----:B------:R-:W-:-:S05]  /*5e60*/  IMAD.MOV.U32 R49, RZ, RZ, R105 ;  /* 0x000000ffff317224 */ /* 0x000fca00078e0069 */
[----:B------:R-:W-:Y:S01]  /*5e70*/  IMAD.MOV.U32 R46, RZ, RZ, R123 ;  /* 0x000000ffff2e7224 */ /* 0x000fe200078e007b */
[----:B------:R-:W-:Y:S01]  /*5e80*/  HMMA.16816.F32 R28, R8, R42, RZ ;  /* 0x0000002a081c723c */ /* 0x000fe200000018ff */
[----:B------:R-:W-:-:S06]  /*5e90*/  MOV R47, R121 ;  /* 0x00000079002f7202 */ /* 0x000fcc0000000f00 */
[----:B------:R-:W-:Y:S01]  /*5ea0*/  MOV R43, R107 ;  /* 0x0000006b002b7202 */ /* 0x000fe20000000f00 */
[----:B-----5:R-:W-:Y:S01]  /*5eb0*/  HMMA.16816.F32 R176, R4, R52, R12 ;  /* 0x0000003404b0723c */ /* 0x020fe2000000180c */
[----:B------:R-:W-:-:S06]  /*5ec0*/  IMAD.MOV.U32 R42, RZ, RZ, R112 ;  /* 0x000000ffff2a7224 */ /* 0x000fcc00078e0070 */
[----:B------:R-:W-:Y:S01]  /*5ed0*/  IMAD.MOV.U32 R53, RZ, RZ, R98 ;  /* 0x000000ffff357224 */ /* 0x000fe200078e0062 */
[----:B------:R-:W-:Y:S01]  /*5ee0*/  HMMA.16816.F32 R12, R8, R58, RZ ;  /* 0x0000003a080c723c */ /* 0x000fe200000018ff */
[----:B------:R-:W-:Y:S02]  /*5ef0*/  IMAD.MOV.U32 R52, RZ, RZ, R3 ;  /* 0x000000ffff347224 */ /* 0x000fe400078e0003 */
[----:B------:R-:W-:-:S04]  /*5f00*/  FADD.FTZ R3, R101, R100 ;  /* 0x0000006465037221 */ /* 0x000fc80000010000 */
[----:B------:R-:W-:Y:S01]  /*5f10*/  IMAD.MOV.U32 R58, RZ, RZ, R77 ;  /* 0x000000ffff3a7224 */ /* 0x000fe200078e004d */
[----:B------:R-:W-:Y:S01]  /*5f20*/  HMMA.16816.F32 R168, R4, R32, R16 ;  /* 0x0000002004a8723c */ /* 0x000fe20000001810 */
[----:B------:R-:W-:Y:S01]  /*5f30*/  MOV R59, R76 ;  /* 0x0000004c003b7202 */ /* 0x000fe20000000f00 */
[----:B------:R-:W-:-:S04]  /*5f40*/  FADD.FTZ R3, R102, R3 ;  /* 0x0000000366037221 */ /* 0x000fc80000010000 */
[----:B------:R-:W-:Y:S02]  /*5f50*/  FADD.FTZ R3, R110, R3 ;  /* 0x000000036e037221 */ /* 0x000fe40000010000 */
[----:B------:R-:W-:Y:S01]  /*5f60*/  HMMA.16816.F32 R172, R4, R44, R24 ;  /* 0x0000002c04ac723c */ /* 0x000fe20000001818 */
[----:B------:R-:W3:Y:S01]  /*5f70*/  LDSM.16.MT88.4 R24, [R238+0x4800] ;  /* 0x00480000ee18783b */ /* 0x000ee20000004200 */
[----:B------:R-:W-:Y:S02]  /*5f80*/  IMAD.MOV.U32 R33, RZ, RZ, R120 ;  /* 0x000000ffff217224 */ /* 0x000fe400078e0078 */
[----:B------:R-:W-:Y:S02]  /*5f90*/  FFMA.FTZ R32, R89, c[0x0][0x2d0], -R0 ;  /* 0x0000b40059207a23 */ /* 0x000fe40000010800 */
[----:B------:R-:W-:Y:S02]  /*5fa0*/  IMAD.MOV.U32 R89, RZ, RZ, R58 ;  /* 0x000000ffff597224 */ /* 0x000fe400078e003a */
[----:B-1----:R-:W-:Y:S01]  /*5fb0*/  HMMA.16816.F32 R16, R8, R36, RZ ;  /* 0x000000240810723c */ /* 0x002fe200000018ff */
[----:B------:R-:W-:-:S02]  /*5fc0*/  IMAD.MOV.U32 R45, RZ, RZ, R125 ;  /* 0x000000ffff2d7224 */ /* 0x000fc400078e007d */
[----:B------:R-:W-:Y:S02]  /*5fd0*/  IMAD.MOV.U32 R44, RZ, RZ, R124 ;  /* 0x000000ffff2c7224 */ /* 0x000fe400078e007c */
[----:B------:R-:W-:Y:S02]  /*5fe0*/  IMAD.MOV.U32 R58, RZ, RZ, R130 ;  /* 0x000000ffff3a7224 */ /* 0x000fe400078e0082 */
[----:B------:R-:W-:Y:S01]  /*5ff0*/  MOV R37, R114 ;  /* 0x0000007200257202 */ /* 0x000fe20000000f00 */
[----:B------:R-:W-:Y:S01]  /*6000*/  HMMA.16816.F32 R76, R4, R54, R28 ;  /* 0x00000036044c723c */ /* 0x000fe2000000181c */
[----:B------:R-:W-:-:S06]  /*6010*/  MOV R36, R33 ;  /* 0x0000002100247202 */ /* 0x000fcc0000000f00 */
[----:B------:R-:W-:Y:S01]  /*6020*/  IMAD.MOV.U32 R54, RZ, RZ, R97 ;  /* 0x000000ffff367224 */ /* 0x000fe200078e0061 */
[----:B------:R-:W-:Y:S01]  /*6030*/  MOV R55, R96 ;  /* 0x0000006000377202 */ /* 0x000fe20000000f00 */
[--C-:B------:R-:W-:Y:S01]  /*6040*/  FFMA.FTZ R30, R95, c[0x0][0x2d0], -R2.reuse ;  /* 0x0000b4005f1e7a23 */ /* 0x100fe20000010802 */
[----:B------:R-:W-:Y:S01]  /*6050*/  HMMA.16816.F32 R96, R4, R34, R12 ;  /* 0x000000220460723c */ /* 0x000fe2000000180c */
[--C-:B------:R-:W-:Y:S02]  /*6060*/  FFMA.FTZ R29, R94, c[0x0][0x2d0], -R2.reuse ;  /* 0x0000b4005e1d7a23 */ /* 0x100fe40000010802 */
[----:B------:R-:W-:Y:S02]  /*6070*/  FFMA.FTZ R28, R93, c[0x0][0x2d0], -R2 ;  /* 0x0000b4005d1c7a23 */ /* 0x000fe40000010802 */
[----:B------:R-:W-:Y:S01]  /*6080*/  FFMA.FTZ R31, R88, c[0x0][0x2d0], -R0 ;  /* 0x0000b400581f7a23 */ /* 0x000fe20000010800 */
[----:B------:R-:W-:Y:S01]  /*6090*/  MOV R88, R45 ;  /* 0x0000002d00587202 */ /* 0x000fe20000000f00 */
[----:B------:R-:W-:Y:S01]  /*60a0*/  IMAD.MOV.U32 R34, RZ, RZ, R115 ;  /* 0x000000ffff227224 */ /* 0x000fe200078e0073 */
[----:B------:R-:W-:Y:S01]  /*60b0*/  HMMA.16816.F32 R12, R8, R38, RZ ;  /* 0x00000026080c723c */ /* 0x000fe200000018ff */
[----:B------:R-:W-:-:S02]  /*60c0*/  IMAD.MOV.U32 R35, RZ, RZ, R122 ;  /* 0x000000ffff237224 */ /* 0x000fc400078e007a */
[----:B------:R-:W-:Y:S02]  /*60d0*/  IMAD.MOV.U32 R95, RZ, RZ, R34 ;  /* 0x000000ffff5f7224 */ /* 0x000fe400078e0022 */
[----:B------:R-:W-:Y:S02]  /*60e0*/  IMAD.MOV.U32 R94, RZ, RZ, R35 ;  /* 0x000000ffff5e7224 */ /* 0x000fe400078e0023 */
[----:B------:R-:W-:Y:S01]  /*60f0*/  IMAD.MOV.U32 R39, RZ, RZ, R44 ;  /* 0x000000ffff277224 */ /* 0x000fe200078e002c */
[----:B--2---:R-:W-:Y:S01]  /*6100*/  HMMA.16816.F32 R124, R4, R20, R16 ;  /* 0x00000014047c723c */ /* 0x004fe20000001810 */
[----:B------:R-:W1:Y:S01]  /*6110*/  LDSM.16.MT88.4 R16, [R238+0x5000] ;  /* 0x00500000ee10783b */ /* 0x000e620000004200 */
[----:B------:R-:W-:Y:S01]  /*6120*/  IMAD.MOV.U32 R44, RZ, RZ, R57 ;  /* 0x000000ffff2c7224 */ /* 0x000fe200078e0039 */
[----:B------:R-:W-:Y:S01]  /*6130*/  MOV R57, R131 ;  /* 0x0000008300397202 */ /* 0x000fe20000000f00 */
[----:B------:R-:W-:Y:S02]  /*6140*/  IMAD.MOV.U32 R38, RZ, RZ, R47 ;  /* 0x000000ffff267224 */ /* 0x000fe400078e002f */
[----:B------:R-:W-:-:S02]  /*6150*/  IMAD.MOV.U32 R45, RZ, RZ, R155 ;  /* 0x000000ffff2d7224 */ /* 0x000fc400078e009b */
[----:B------:R-:W-:-:S08]  /*6160*/  IMAD.MOV.U32 R47, RZ, RZ, R153 ;  /* 0x000000ffff2f7224 */ /* 0x000fd000078e0099 */
[----:B------:R-:W-:Y:S01]  /*6170*/  HMMA.16816.F32 R104, R4, R22, R12 ;  /* 0x000000160468723c */ /* 0x000fe2000000180c */
[----:B------:R-:W2:Y:S07]  /*6180*/  LDSM.16.MT88.4 R20, [R240+0x4800] ;  /* 0x00480000f014783b */ /* 0x000eae0000004200 */
[----:B---3--:R-:W-:Y:S07]  /*6190*/  HMMA.16816.F32 R12, R8, R24, RZ ;  /* 0x00000018080c723c */ /* 0x008fee00000018ff */
[----:B------:R-:W-:Y:S01]  /*61a0*/  FFMA.FTZ R25, R91, c[0x0][0x2d0], -R0 ;  /* 0x0000b4005b197a23 */ /* 0x000fe20000010800 */
[----:B------:R-:W-:Y:S01]  /*61b0*/  MOV R91, R56 ;  /* 0x00000038005b7202 */ /* 0x000fe20000000f00 */
[----:B------:R-:W-:Y:S11]  /*61c0*/  IMAD.MOV.U32 R56, RZ, RZ, R152 ;  /* 0x000000ffff387224 */ /* 0x000ff600078e0098 */
[----:B------:R-:W-:Y:S04]  /*61d0*/  @!UPT UIADD3 URZ, URZ, URZ, URZ ;  /* 0x0000003f3f3ff290 */ /* 0x000fe8000fffe03f */
[----:B-1----:R-:W-:Y:S07]  /*61e0*/  HMMA.16816.F32 R100, R4, R16, R12 ;  /* 0x000000100464723c */ /* 0x002fee000000180c */
[----:B------:R-:W-:Y:S01]  /*61f0*/  FADD.FTZ R16, R109, R3 ;  /* 0x000000036d107221 */ /* 0x000fe20000010000 */
[----:B------:R-:W-:Y:S01]  /*6200*/  HMMA.16816.F32 R12, R8, R26, RZ ;  /* 0x0000001a080c723c */ /* 0x000fe200000018ff */
[----:B------:R-:W-:Y:S02]  /*6210*/  FADD.FTZ R3, R80, R108 ;  /* 0x0000006c50037221 */ /* 0x000fe40000010000 */
[----:B------:R-:W-:-:S02]  /*6220*/  FADD.FTZ R24, R116, R16 ;  /* 0x0000001074187221 */ /* 0x000fc40000010000 */
[----:B------:R-:W-:Y:S02]  /*6230*/  FADD.FTZ R3, R111, R3 ;  /* 0x000000036f037221 */ /* 0x000fe40000010000 */
[----:B------:R-:W-:Y:S02]  /*6240*/  FFMA.FTZ R27, R92, c[0x0][0x2d0], -R2 ;  /* 0x0000b4005c1b7a23 */ /* 0x000fe40000010802 */
[----:B------:R-:W-:Y:S02]  /*6250*/  FADD.FTZ R3, R117, R3 ;  /* 0x0000000375037221 */ /* 0x000fe40000010000 */
[----:B------:R-:W-:Y:S02]  /*6260*/  FFMA.FTZ R26, R90, c[0x0][0x2d0], -R0 ;  /* 0x0000b4005a1a7a23 */ /* 0x000fe40000010800 */
[----:B------:R-:W-:Y:S02]  /*6270*/  FADD.FTZ R2, R118, R3 ;  /* 0x0000000376027221 */ /* 0x000fe40000010000 */
[----:B------:R1:W-:Y:S01]  /*6280*/  MUFU.EX2 R0, R26 ;  /* 0x0000001a00007308 */ /* 0x0003e20000000800 */
[----:B------:R-:W-:-:S02]  /*6290*/  IMAD.MOV.U32 R90, RZ, RZ, R59 ;  /* 0x000000ffff5a7224 */ /* 0x000fc400078e003b */
[----:B------:R-:W-:Y:S02]  /*62a0*/  FADD.FTZ R2, R81, R2 ;  /* 0x0000000251027221 */ /* 0x000fe40000010000 */
[----:B------:R-:W-:Y:S02]  /*62b0*/  IMAD.MOV.U32 R59, RZ, RZ, R129 ;  /* 0x000000ffff3b7224 */ /* 0x000fe400078e0081 */
[----:B------:R-:W-:Y:S02]  /*62c0*/  IMAD.MOV.U32 R80, RZ, RZ, R37 ;  /* 0x000000ffff507224 */ /* 0x000fe400078e0025 */
[----:B------:R-:W-:Y:S01]  /*62d0*/  HMMA.16816.F32 R112, R4, R18, R12 ;  /* 0x000000120470723c */ /* 0x000fe2000000180c */
[----:B------:R-:W3:Y:S01]  /*62e0*/  LDSM.16.MT88.4 R16, [R240+0x5000] ;  /* 0x00500000f010783b */ /* 0x000ee20000004200 */
[----:B------:R-:W-:Y:S01]  /*62f0*/  IMAD.MOV.U32 R37, RZ, RZ, R46 ;  /* 0x000000ffff257224 */ /* 0x000fe200078e002e */
[----:B------:R-:W-:Y:S02]  /*6300*/  MOV R46, R154 ;  /* 0x0000009a002e7202 */ /* 0x000fe40000000f00 */
[----:B------:R-:W-:Y:S01]  /*6310*/  LDSM.16.MT88.4 R152, [R238+0x1000] ;  /* 0x00100000ee98783b */ /* 0x000fe20000004200 */
[----:B-1----:R-:W-:-:S02]  /*6320*/  IMAD.MOV.U32 R26, RZ, RZ, R80 ;  /* 0x000000ffff1a7224 */ /* 0x002fc400078e0050 */
[----:B--2---:R-:W-:Y:S11]  /*6330*/  HMMA.16816.F32 R12, R8, R20, RZ ;  /* 0x00000014080c723c */ /* 0x004ff600000018ff */
[----:B------:R-:W-:Y:S11]  /*6340*/  @!UPT UIADD3 URZ, URZ, URZ, URZ ;  /* 0x0000003f3f3ff290 */ /* 0x000ff6000fffe03f */
[----:B------:R-:W-:Y:S02]  /*6350*/  @!UPT UIADD3 URZ, URZ, URZ, URZ ;  /* 0x0000003f3f3ff290 */ /* 0x000fe4000fffe03f */
[----:B---3--:R-:W-:Y:S08]  /*6360*/  HMMA.16816.F32 R108, R4, R16, R12 ;  /* 0x00000010046c723c */ /* 0x008ff0000000180c */
[----:B------:R-:W-:Y:S01]  /*6370*/  HMMA.16816.F32 R12, R8, R22, RZ ;  /* 0x00000016080c723c */ /* 0x000fe200000018ff */
[----:B------:R-:W-:Y:S11]  /*6380*/  LDSM.16.MT88.4 R20, [R239+0x5000] ;  /* 0x00500000ef14783b */ /* 0x000ff60000004200 */
[----:B------:R-:W-:Y:S11]  /*6390*/  @!UPT UIADD3 URZ, URZ, URZ, URZ ;  /* 0x0000003f3f3ff290 */ /* 0x000ff6000fffe03f */
[----:B------:R-:W-:Y:S01]  /*63a0*/  @!UPT UIADD3 URZ, URZ, URZ, URZ ;  /* 0x0000003f3f3ff290 */ /* 0x000fe2000fffe03f */
[----:B------:R-:W-:Y:S01]  /*63b0*/  HMMA.16816.F32 R120, R4, R18, R12 ;  /* 0x000000120478723c */ /* 0x000fe2000000180c */
[----:B------:R-:W1:Y:S06]  /*63c0*/  LDSM.16.MT88.4 R16, [R239+0x4800] ;  /* 0x00480000ef10783b */ /* 0x000e6c0000004200 */
[----:B------:R-:W-:Y:S02]  /*63d0*/  FADD.FTZ R12, R119, R24 ;  /* 0x00000018770c7221 */ /* 0x000fe40000010000 */
[----:B------:R-:W-:Y:S02]  /*63e0*/  FADD.FTZ R24, R82, R2 ;  /* 0x0000000252187221 */ /* 0x000fe40000010000 */
[----:B------:R-:W-:Y:S01]  /*63f0*/  FADD.FTZ R3, R128, R12 ;  /* 0x0000000c80037221 */ /* 0x000fe20000010000 */
[----:B------:R-:W2:Y:S02]  /*6400*/  MUFU.EX2 R2, R25 ;  /* 0x0000001900027308 */ /* 0x000ea40000000800 */
[----:B--2---:R-:W-:-:S02]  /*6410*/  F2FP.PACK_AB R129, R0, R2 ;  /* 0x000000020081723e */ /* 0x004fc400000000ff */
[----:B------:R-:W-:Y:S01]  /*6420*/  MOV R25, R94 ;  /* 0x0000005e00197202 */ /* 0x000fe20000000f00 */
[----:B-1----:R-:W-:Y:S03]  /*6430*/  HMMA.16816.F32 R12, R8, R16, RZ ;  /* 0x00000010080c723c */ /* 0x002fe600000018ff */
[----:B------:R-:W1:Y:S08]  /*6440*/  MUFU.EX2 R17, R30 ;  /* 0x0000001e00117308 */ /* 0x000e700000000800 */
[----:B------:R-:W2:Y:S01]  /*6450*/  MUFU.EX2 R16, R29 ;  /* 0x0000001d00107308 */ /* 0x000ea20000000800 */
[----:B-1----:R-:W-:Y:S11]  /*6460*/  FADD.FTZ R3, R17, R3 ;  /* 0x0000000311037221 */ /* 0x002ff60000010000 */
[----:B------:R-:W-:Y:S01]  /*6470*/  @!UPT UIADD3 URZ, URZ, URZ, URZ ;  /* 0x0000003f3f3ff290 */ /* 0x000fe2000fffe03f */
[----:B------:R-:W-:Y:S01]  /*6480*/  HMMA.16816.F32 R116, R4, R20, R12 ;  /* 0x000000140474723c */ /* 0x000fe2000000180c */
[C---:B--2---:R-:W-:Y:S01]  /*6490*/  FADD.FTZ R3, R16.reuse, R3 ;  /* 0x0000000310037221 */ /* 0x044fe20000010000 */
[----:B------:R-:W-:-:S06]  /*64a0*/  F2FP.PACK_AB R128, R16, R17 ;  /* 0x000000111080723e */ /* 0x000fcc00000000ff */
[----:B------:R-:W-:Y:S01]  /*64b0*/  HMMA.16816.F32 R12, R8, R18, RZ ;  /* 0x00000012080c723c */ /* 0x000fe200000018ff */
[----:B------:R-:W1:Y:S08]  /*64c0*/  MUFU.EX2 R19, R28 ;  /* 0x0000001c00137308 */ /* 0x000e700000000800 */
[----:B------:R-:W2:Y:S01]  /*64d0*/  MUFU.EX2 R18, R27 ;  /* 0x0000001b00127308 */ /* 0x000ea20000000800 */
[----:B-1----:R-:W-:Y:S11]  /*64e0*/  FADD.FTZ R3, R19, R3 ;  /* 0x0000000313037221 */ /* 0x002ff60000010000 */
[----:B------:R-:W-:Y:S03]  /*64f0*/  @!UPT UIADD3 URZ, URZ, URZ, URZ ;  /* 0x0000003f3f3ff290 */ /* 0x000fe6000fffe03f */
[----:B------:R-:W-:Y:S01]  /*6500*/  HMMA.16816.F32 R20, R4, R22, R12 ;  /* 0x000000160414723c */ /* 0x000fe2000000180c */
[C---:B--2---:R-:W-:Y:S01]  /*6510*/  FADD.FTZ R3, R18.reuse, R3 ;  /* 0x0000000312037221 */ /* 0x044fe20000010000 */
[----:B------:R-:W-:Y:S02]  /*6520*/  F2FP.PACK_AB R130, R18, R19 ;  /* 0x000000131282723e */ /* 0x000fe400000000ff */
[----:B------:R-:W-:Y:S02]  /*6530*/  MOV R27, c[0x0][0x2c4] ;  /* 0x0000b100001b7a02 */ /* 0x000fe40000000f00 */
[----:B------:R1:W-:Y:S01]  /*6540*/  STL [R1+0x24], R3 ;  /* 0x0000240301007387 */ /* 0x0003e20000100800 */
[----:B------:R-:W-:Y:S01]  /*6550*/  FADD.FTZ R12, R83, R24 ;  /* 0x00000018530c7221 */ /* 0x000fe20000010000 */
[----:B------:R-:W-:Y:S01]  /*6560*/  ISETP.NE.AND P1, PT, R27, 0x1, PT ;  /* 0x000000011b00780c */ /* 0x000fe20003f25270 */
[----:B------:R-:W-:Y:S01]  /*6570*/  IMAD.MOV.U32 R24, RZ, RZ, R95 ;  /* 0x000000ffff187224 */ /* 0x000fe200078e005f */
[----:B------:R-:W-:Y:S01]  /*6580*/  LDSM.16.MT88.4 R80, [R240+0x4000] ;  /* 0x00400000f050783b */ /* 0x000fe20000004200 */
[----:B------:R-:W-:-:S02]  /*6590*/  FADD.FTZ R12, R2, R12 ;  /* 0x0000000c020c7221 */ /* 0x000fc40000010000 */
[----:B------:R2:W3:Y:S01]  /*65a0*/  MUFU.EX2 R2, R32 ;  /* 0x0000002000027308 */ /* 0x0004e20000000800 */
[----:B------:R-:W-:Y:S01]  /*65b0*/  IMAD.MOV.U32 R27, RZ, RZ, c[0x0][0x32c] ;  /* 0x0000cb00ff1b7624 */ /* 0x000fe200078e00ff */
[----:B--2---:R-:W2:Y:S01]  /*65c0*/  LDSM.16.MT88.4 R32, [R241+0x1000] ;  /* 0x00100000f120783b */ /* 0x004ea20000004200 */
[----:B-1----:R-:W-:-:S05]  /*65d0*/  FADD.FTZ R3, R0, R12 ;  /* 0x0000000c00037221 */ /* 0x002fca0000010000 */
[----:B------:R-:W1:Y:S01]  /*65e0*/  MUFU.EX2 R0, R31 ;  /* 0x0000001f00007308 */ /* 0x000e620000000800 */
[----:B------:R-:W4:Y:S01]  /*65f0*/  LDSM.16.MT88.4 R12, [R241+0x4800] ;  /* 0x00480000f10c783b */ /* 0x000f220000004200 */
[----:B---3--:R-:W-:Y:S01]  /*6600*/  FADD.FTZ R3, R2, R3 ;  /* 0x0000000302037221 */ /* 0x008fe20000010000 */
[----:B-1----:R-:W-:-:S03]  /*6610*/  F2FP.PACK_AB R131, R0, R2 ;  /* 0x000000020083723e */ /* 0x002fc600000000ff */
[----:B------:R-:W-:Y:S02]  /*6620*/  FADD.FTZ R3, R0, R3 ;  /* 0x0000000300037221 */ /* 0x000fe40000010000 */
[----:B------:R-:W-:-:S03]  /*6630*/  @P1 IMAD.HI.U32 R2, R24, c[0x0][0x2c8], RZ ;  /* 0x0000b20018021a27 */ /* 0x000fc600078e00ff */
[----:B------:R1:W-:Y:S01]  /*6640*/  STL [R1+0x28], R3 ;  /* 0x0000280301007387 */ /* 0x0003e20000100800 */
[C---:B------:R-:W-:Y:S01]  /*6650*/  HMMA.16816.F32 R156, R128.reuse, R152, R156 ;  /* 0x00000098809c723c */ /* 0x040fe2000000189c */
[----:B------:R-:W-:Y:S01]  /*6660*/  IMAD.MOV.U32 R0, RZ, RZ, R24 ;  /* 0x000000ffff007224 */ /* 0x000fe200078e0018 */
[----:B------:R-:W-:Y:S02]  /*6670*/  @P1 SHF.R.U32.HI R0, RZ, c[0x0][0x2cc], R2 ;  /* 0x0000b300ff001a19 */ /* 0x000fe40000011602 */
[----:B------:R-:W-:Y:S02]  /*6680*/  ISETP.GE.AND P1, PT, R27, 0x1, PT ;  /* 0x000000011b00780c */ /* 0x000fe40003f26270 */
[----:B------:R-:W-:Y:S02]  /*6690*/  IADD3 R2, R25, -R26, RZ ;  /* 0x8000001a19027210 */ /* 0x000fe40007ffe0ff */
[----:B------:R-:W-:Y:S01]  /*66a0*/  HMMA.16816.F32 R152, R128, R154, R144 ;  /* 0x0000009a8098723c */ /* 0x000fe20000001890 */
[----:B------:R-:W3:Y:S02]  /*66b0*/  LDSM.16.MT88.4 R144, [R240+0x1000] ;  /* 0x00100000f090783b */ /* 0x000ee40000004200 */
[----:B------:R-:W-:-:S05]  /*66c0*/  IMAD.IADD R0, R2, 0x1, R0 ;  /* 0x0000000102007824 */ /* 0x000fca00078e0200 */
[C---:B--2---:R-:W-:Y:S08]  /*66d0*/  HMMA.16816.F32 R28, R128.reuse, R32, R36 ;  /* 0x00000020801c723c */ /* 0x044ff00000001824 */
[----:B------:R-:W-:Y:S01]  /*66e0*/  HMMA.16816.F32 R32, R128, R34, R40 ;  /* 0x000000228020723c */ /* 0x000fe20000001828 */
[----:B------:R-:W2:Y:S01]  /*66f0*/  LDSM.16.MT88.4 R40, [R238+0x2800] ;  /* 0x00280000ee28783b */ /* 0x000ea20000004200 */
[----:B-1----:R-:W-:-:S06]  /*6700*/  IADD3 R3, R0, c[0x0][0x328], RZ ;  /* 0x0000ca0000037a10 */ /* 0x002fcc0007ffe0ff */
[C---:B----4-:R-:W-:Y:S08]  /*6710*/  HMMA.16816.F32 R16, R8.reuse, R12, RZ ;  /* 0x0000000c0810723c */ /* 0x050ff000000018ff */
[----:B------:R-:W-:Y:S01]  /*6720*/  HMMA.16816.F32 R8, R8, R14, RZ ;  /* 0x0000000e0808723c */ /* 0x000fe200000018ff */
[----:B------:R-:W1:Y:S07]  /*6730*/  LDSM.16.MT88.4 R12, [R241+0x5000] ;  /* 0x00500000f10c783b */ /* 0x000e6e0000004200 */
[C---:B---3--:R-:W-:Y:S08]  /*6740*/  HMMA.16816.F32 R148, R128.reuse, R144, R148 ;  /* 0x000000908094723c */ /* 0x048ff00000001894 */
[C---:B------:R-:W-:Y:S01]  /*6750*/  HMMA.16816.F32 R144, R128.reuse, R146, R136 ;  /* 0x000000928090723c */ /* 0x040fe20000001888 */
[----:B------:R-:W3:Y:S07]  /*6760*/  LDSM.16.MT88.4 R136, [R239+0x1000] ;  /* 0x00100000ef88783b */ /* 0x000eee0000004200 */
[C---:B--2---:R-:W-:Y:S08]  /*6770*/  HMMA.16816.F32 R36, R128.reuse, R40, R44 ;  /* 0x000000288024723c */ /* 0x044ff0000000182c */
[----:B------:R-:W-:Y:S01]  /*6780*/  HMMA.16816.F32 R40, R128, R42, R48 ;  /* 0x0000002a8028723c */ /* 0x000fe20000001830 */
[----:B------:R-:W2:Y:S07]  /*6790*/  LDSM.16.MT88.4 R48, [R240+0x2800] ;  /* 0x00280000f030783b */ /* 0x000eae0000004200 */
[C---:B-1----:R-:W-:Y:S08]  /*67a0*/  HMMA.16816.F32 R16, R4.reuse, R12, R16 ;  /* 0x0000000c0410723c */ /* 0x042ff00000001810 */
[----:B------:R-:W-:Y:S01]  /*67b0*/  HMMA.16816.F32 R8, R4, R14, R8 ;  /* 0x0000000e0408723c */ /* 0x000fe20000001808 */
[----:B------:R-:W-:Y:S07]  /*67c0*/  LDSM.16.MT88.4 R4, [R241+0x5800] ;  /* 0x00580000f104783b */ /* 0x000fee0000004200 */
[C---:B---3--:R-:W-:Y:S08]  /*67d0*/  HMMA.16816.F32 R140, R128.reuse, R136, R140 ;  /* 0x00000088808c723c */ /* 0x048ff0000000188c */
[C---:B------:R-:W-:Y:S01]  /*67e0*/  HMMA.16816.F32 R136, R128.reuse, R138, R88 ;  /* 0x0000008a8088723c */ /* 0x040fe20000001858 */
[----:B------:R-:W-:Y:S07]  /*67f0*/  LDSM.16.MT88.4 R88, [R239+0x4000] ;  /* 0x00400000ef58783b */ /* 0x000fee0000004200 */
[C---:B--2---:R-:W-:Y:S01]  /*6800*/  HMMA.16816.F32 R44, R128.reuse, R48, R56 ;  /* 0x00000030802c723c */ /* 0x044fe20000001838 */
        /* <DEDUP_REMOVED lines=8> */
[C---:B-1----:R-:W-:Y:S08]  /*6890*/  HMMA.16816.F32 R68, R128.reuse, R72, R176 ;  /* 0x000000488044723c */ /* 0x042ff000000018b0 */
[C---:B------:R-:W-:Y:S08]  /*68a0*/  HMMA.16816.F32 R72, R128.reuse, R74, R76 ;  /* 0x0000004a8048723c */ /* 0x040ff0000000184c */
[C---:B------:R-:W-:Y:S08]  /*68b0*/  HMMA.16816.F32 R76, R128.reuse, R80, R172 ;  /* 0x00000050804c723c */ /* 0x040ff000000018ac */
[C---:B------:R-:W-:Y:S08]  /*68c0*/  HMMA.16816.F32 R80, R128.reuse, R82, R84 ;  /* 0x000000528050723c */ /* 0x040ff00000001854 */
[C---:B------:R-:W-:Y:S08]  /*68d0*/  HMMA.16816.F32 R84, R128.reuse, R88, R168 ;  /* 0x000000588054723c */ /* 0x040ff000000018a8 */
[C---:B------:R-:W-:Y:S01]  /*68e0*/  HMMA.16816.F32 R88, R128.reuse, R90, R96 ;  /* 0x0000005a8058723c */ /* 0x040fe20000001860 */
[----:B------:R-:W1:Y:S07]  /*68f0*/  LDSM.16.MT88.4 R96, [R241+0x4000] ;  /* 0x00400000f160783b */ /* 0x000e6e0000004200 */
[C---:B-1----:R-:W-:Y:S08]  /*6900*/  HMMA.16816.F32 R92, R128.reuse, R96, R124 ;  /* 0x00000060805c723c */ /* 0x042ff0000000187c */
[C---:B------:R-:W-:Y:S01]  /*6910*/  HMMA.16816.F32 R96, R128.reuse, R98, R104 ;  /* 0x000000628060723c */ /* 0x040fe20000001868 */
[----:B------:R-:W1:Y:S07]  /*6920*/  LDSM.16.MT88.4 R104, [R238+0x5800] ;  /* 0x00580000ee68783b */ /* 0x000e6e0000004200 */
[----:B------:R-:W-:Y:S07]  /*6930*/  HMMA.16816.F32 R124, R128, R4, R16 ;  /* 0x00000004807c723c */ /* 0x000fee0000001810 */
[----:B------:R-:W-:-:S05]  /*6940*/  IADD3 R4, R134, -0x2, RZ ;  /* 0xfffffffe86047810 */ /* 0x000fca0007ffe0ff */
[----:B------:R-:W-:Y:S01]  /*6950*/  STL [R1+0x20], R4 ;  /* 0x0000200401007387 */ /* 0x000fe20000100800 */
        /* <DEDUP_REMOVED lines=8> */
[----:B------:R-:W-:Y:S01]  /*69e0*/  HMMA.16816.F32 R128, R128, R6, R8 ;  /* 0x000000068080723c */ /* 0x000fe20000001808 */
[----:B------:R-:W-:Y:S07]  /*69f0*/  @!P1 BRA `(.L_x_419) ;  /* 0x0000010000009947 */ /* 0x000fee0003800000 */
        /* <DEDUP_REMOVED lines=10> */
.L_x_421:
[----:B------:R-:W-:-:S13]  /*6aa0*/  ISETP.NE.AND P0, PT, R27, 0x1, PT ;  /* 0x000000011b00780c */ /* 0x000fda0003f05270 */
[----:B------:R-:W-:-:S05]  /*6ab0*/  @P0 IMAD.HI.U32 R0, R2, c[0x0][0x330], RZ ;  /* 0x0000cc0002000a27 */ /* 0x000fca00078e00ff */
[----:B------:R-:W-:Y:S02]  /*6ac0*/  @P0 SHF.R.U32.HI R2, RZ, c[0x0][0x334], R0 ;  /* 0x0000cd00ff020a19 */ /* 0x000fe40000011600 */
.L_x_422:
[----:B------:R-:W-:Y:S05]  /*6ad0*/  BSYNC B0 ;  /* 0x0000000000007941 */ /* 0x000fea0003800000 */
.L_x_420:
[----:B------:R-:W-:-:S05]  /*6ae0*/  IMAD R2, R2, R27, c[0x0][0x32c] ;  /* 0x0000cb0002027624 */ /* 0x000fca00078e021b */
[----:B------:R-:W-:-:S04]  /*6af0*/  IMNMX R3, R3, R2, PT ;  /* 0x0000000203037217 */ /* 0x000fc80003800200 */
.L_x_419:
[----:B------:R-:W2:Y:S01]  /*6b00*/  LDL R2, [R1+0x30] ;  /* 0x0000300001027983 */ /* 0x000ea20000100800 */
[----:B------:R-:W-:-:S05]  /*6b10*/  IMAD.HI R3, R3, 0x2aaaaaab, RZ ;  /* 0x2aaaaaab03037827 */ /* 0x000fca00078e02ff */
[----:B------:R-:W-:-:S04]  /*6b20*/  SHF.R.U32.HI R0, RZ, 0x1f, R3 ;  /* 0x0000001fff007819 */ /* 0x000fc80000011603 */
[----:B------:R-:W-:-:S04]  /*6b30*/  LEA.HI.SX32 R3, R3, R0, 0x1d ;  /* 0x0000000003037211 */ /* 0x000fc800078feaff */
[----:B--2---:R-:W-:-:S04]  /*6b40*/  IMNMX R2, R2, R3, !PT ;  /* 0x0000000302027217 */ /* 0x004fc80007800200 */
[----:B------:R-:W-:Y:S01]  /*6b50*/  ISETP.GE.AND P0, PT, R4, R2, PT ;  /* 0x000000020400720c */ /* 0x000fe20003f06270 */
[----:B------:R1:W-:-:S12]  /*6b60*/  STL [R1+0x60], R2 ;  /* 0x0000600201007387 */ /* 0x0003d80000100800 */
[----:B------:R-:W-:Y:S05]  /*6b70*/  @!P0 BRA `(.L_x_423) ;  /* 0x00003a2000008947 */ /* 0x000fea0003800000 */
[----:B------:R-:W-:Y:S02]  /*6b80*/  MOV R0, R4 ;  /* 0x0000000400007202 */ /* 0x000fe40000000f00 */
[----:B------:R-:W-:Y:S02]  /*6b90*/  MOV R134, R132 ;  /* 0x0000008400867202 */ /* 0x000fe40000000f00 */
[----:B-1----:R-:W-:Y:S01]  /*6ba0*/  MOV R2, R133 ;  /* 0x0000008500027202 */ /* 0x002fe20000000f00 */
[----:B------:R1:W-:Y:S04]  /*6bb0*/  STL [R1+0x1c], R0 ;  /* 0x00001c0001007387 */ /* 0x0003e80000100800 */
.L_x_436:
[----:B-1----:R-:W2:Y:S01]  /*6bc0*/  LDL R0, [R1] ;  /* 0x0000000001007983 */ /* 0x002ea20000100800 */
[----:B------:R-:W-:Y:S04]  /*6bd0*/  DEPBAR.LE SB0, 0x0 ;  /* 0x000080000000791a */ /* 0x000fe80000000000 */
[----:B------:R-:W3:Y:S01]  /*6be0*/  LDL R13, [R1+0x30] ;  /* 0x00003000010d7983 */ /* 0x000ee20000100800 */
[----:B------:R-:W-:Y:S01]  /*6bf0*/  WARPSYNC 0xffffffff ;  /* 0xffffffff00007948 */ /* 0x000fe20003800000 */
[----:B------:R-:W-:Y:S02]  /*6c00*/  BSSY B0, `(.L_x_424) ;  /* 0x0000034000007945 */ /* 0x000fe40003800000 */
[----:B------:R-:W3:Y:S04]  /*6c10*/  LDL R132, [R1+0x1c] ;  /* 0x00001c0001847983 */ /* 0x000ee80000100800 */
[----:B------:R-:W4:Y:S04]  /*6c20*/  LDL R133, [R1+0x14] ;  /* 0x0000140001857983 */ /* 0x000f280000100800 */
[----:B------:R-:W-:Y:S06]  /*6c30*/  BAR.SYNC.DEFER_BLOCKING 0x0 ;  /* 0x0000000000007b1d */ /* 0x000fec0000010000 */
[----:B------:R1:W1:Y:S04]  /*6c40*/  LDSM.16.M88.4 R8, [R135] ;  /* 0x000000008708783b */ /* 0x0002680000000200 */
[----:B------:R1:W1:Y:S04]  /*6c50*/  LDSM.16.M88.4 R16, [R135+0x800] ;  /* 0x000800008710783b */ /* 0x0002680000000200 */
[----:B------:R1:W1:Y:S04]  /*6c60*/  LDSM.16.M88.4 R24, [R135+0x1000] ;  /* 0x001000008718783b */ /* 0x0002680000000200 */
[----:B------:R1:W1:Y:S04]  /*6c70*/  LDSM.16.M88.4 R168, [R242] ;  /* 0x00000000f2a8783b */ /* 0x0002680000000200 */
[----:B------:R1:W1:Y:S01]  /*6c80*/  LDSM.16.M88.4 R172, [R252] ;  /* 0x00000000fcac783b */ /* 0x0002620000000200 */
[----:B---3--:R-:W-:Y:S03]  /*6c90*/  ISETP.GT.AND P0, PT, R13, R132, PT ;  /* 0x000000840d00720c */ /* 0x008fe60003f04270 */
[----:B--2---:R2:W3:Y:S01]  /*6ca0*/  LDSM.16.M88.4 R176, [R0] ;  /* 0x0000000000b0783b */ /* 0x0044e20000000200 */
[C---:B----4-:R-:W-:Y:S02]  /*6cb0*/  LOP3.LUT P6, RZ, R133.reuse, 0x100, RZ, 0xc0, !PT ;  /* 0x0000010085ff7812 */ /* 0x050fe400078cc0ff */
[C---:B------:R-:W-:Y:S02]  /*6cc0*/  LOP3.LUT P5, RZ, R133.reuse, 0x80, RZ, 0xc0, !PT ;  /* 0x0000008085ff7812 */ /* 0x040fe400078ac0ff */
[----:B------:R-:W-:Y:S05]  /*6cd0*/  LOP3.LUT P4, RZ, R133, 0x40, RZ, 0xc0, !PT ;  /* 0x0000004085ff7812 */ /* 0x000fea000788c0ff */
[----:B------:R-:W-:-:S05]  /*6ce0*/  @P0 BRA `(.L_x_425) ;  /* 0x0000025000000947 */ /* 0x000fca0003800000 */
[----:B-1----:R-:W4:Y:S01]  /*6cf0*/  LDL.64 R22, [R1+0x58] ;  /* 0x0000580001167983 */ /* 0x002f220000100a00 */
[----:B------:R-:W-:Y:S01]  /*6d00*/  LOP3.LUT P3, RZ, R133, 0x200, RZ, 0xc0, !PT ;  /* 0x0000020085ff7812 */ /* 0x000fe2000786c0ff */
[----:B------:R-:W-:Y:S01]  /*6d10*/  IMAD.WIDE.U32 R4, R132, c[0x0][0x208], RZ ;  /* 0x0000820084047a25 */ /* 0x000fe200078e00ff */
[----:B--2---:R-:W-:Y:S01]  /*6d20*/  SHF.R.S32.HI R0, RZ, 0x1f, R132 ;  /* 0x0000001fff007819 */ /* 0x004fe20000011484 */
[----:B------:R-:W2:Y:S04]  /*6d30*/  LDL.64 R20, [R1+0x48] ;  /* 0x0000480001147983 */ /* 0x000ea80000100a00 */
[----:B------:R-:W5:Y:S01]  /*6d40*/  LDL R14, [R1+0x18] ;  /* 0x00001800010e7983 */ /* 0x000f620000100800 */
[----:B------:R-:W-:Y:S03]  /*6d50*/  IMAD R0, R0, c[0x0][0x208], RZ ;  /* 0x0000820000007a24 */ /* 0x000fe600078e02ff */
[----:B------:R-:W1:Y:S01]  /*6d60*/  S2R R3, SR_TID.X ;  /* 0x0000000000037919 */ /* 0x000e620000002100 */
[----:B------:R-:W-:Y:S04]  /*6d70*/  IMAD R0, R132, c[0x0][0x20c], R0 ;  /* 0x0000830084007a24 */ /* 0x000fe800078e0200 */
[----:B------:R-:W-:Y:S02]  /*6d80*/  IMAD.IADD R0, R5, 0x1, R0 ;  /* 0x0000000105007824 */ /* 0x000fe400078e0200 */
[----:B------:R-:W-:Y:S01]  /*6d90*/  IMAD.WIDE.U32 R4, R4, 0x30, RZ ;  /* 0x0000003004047825 */ /* 0x000fe200078e00ff */
[----:B-1----:R-:W-:Y:S03]  /*6da0*/  ISETP.GT.AND P2, PT, R3, 0x7f, PT ;  /* 0x0000007f0300780c */ /* 0x002fe60003f44270 */
[----:B------:R-:W-:Y:S04]  /*6db0*/  IMAD R3, R0, 0x30, RZ ;  /* 0x0000003000037824 */ /* 0x000fe800078e02ff */
[----:B------:R-:W-:Y:S06]  /*6dc0*/  IMAD.IADD R3, R5, 0x1, R3 ;  /* 0x0000000105037824 */ /* 0x000fec00078e0203 */
[----:B------:R-:W-:Y:S05]  /*6dd0*/  @!P2 IMAD.MOV.U32 R0, RZ, RZ, c[0x0][0x208] ;  /* 0x00008200ff00a624 */ /* 0x000fea00078e00ff */
[-C--:B------:R-:W-:Y:S02]  /*6de0*/  @!P2 LEA R12, P0, R0, R4.reuse, 0x5 ;  /* 0x00000004000ca211 */ /* 0x080fe400078028ff */
[----:B----4-:R-:W-:Y:S01]  /*6df0*/  IADD3 R5, P1, R22, R4, RZ ;  /* 0x0000000416057210 */ /* 0x010fe20007f3e0ff */
[----:B------:R-:W-:Y:S05]  /*6e00*/  @!P2 IMAD.MOV.U32 R4, RZ, RZ, c[0x0][0x20c] ;  /* 0x00008300ff04a624 */ /* 0x000fea00078e00ff */
[----:B------:R-:W-:Y:S01]  /*6e10*/  @!P2 LEA.HI.X R4, R0, R3, R4, 0x5, P0 ;  /* 0x000000030004a211 */ /* 0x000fe200000f2c04 */
[----:B--2---:R-:W-:Y:S01]  /*6e20*/  IMAD.X R3, R3, 0x1, R21, P1 ;  /* 0x0000000103037824 */ /* 0x004fe200008e0615 */
[C---:B------:R-:W-:Y:S04]  /*6e30*/  LEA R6, P0, R5.reuse, c[0x0][0x1f8], 0x1 ;  /* 0x00007e0005067a11 */ /* 0x040fe800078008ff */
[----:B------:R-:W-:Y:S02]  /*6e40*/  LEA.HI.X R7, R5, c[0x0][0x1fc], R3, 0x1, P0 ;  /* 0x00007f0005077a11 */ /* 0x000fe400000f0c03 */
[----:B------:R-:W-:Y:S03]  /*6e50*/  @!P2 IADD3 R0, P0, R12, R22, RZ ;  /* 0x000000160c00a210 */ /* 0x000fe60007f1e0ff */
[----:B------:R-:W-:Y:S01]  /*6e60*/  @!PT LDS RZ, [RZ] ;  /* 0x00000000fffff984 */ /* 0x000fe20000000800 */
[----:B------:R-:W-:Y:S01]  /*6e70*/  @!PT LDS RZ, [RZ] ;  /* 0x00000000fffff984 */ /* 0x000fe20000000800 */
[----:B------:R-:W-:Y:S01]  /*6e80*/  @!PT LDS RZ, [RZ] ;  /* 0x00000000fffff984 */ /* 0x000fe20000000800 */
[----:B-----5:R1:W-:Y:S02]  /*6e90*/  LDGSTS.E.BYPASS.LTC128B.128 [R14+0x4080], [R6.64], !P3 ;  /* 0x04080000060e7fae */ /* 0x0203e4000d901d46 */
[----:B------:R-:W-:Y:S01]  /*6ea0*/  @!P2 IMAD.X R3, R4, 0x1, R21, P0 ;  /* 0x000000010403a824 */ /* 0x000fe200000e0615 */
[C---:B------:R-:W-:Y:S01]  /*6eb0*/  @!P2 LEA R4, P0, R0.reuse, c[0x0][0x1f8], 0x1 ;  /* 0x00007e000004aa11 */ /* 0x040fe200078008ff */
[----:B------:R1:W-:Y:S03]  /*6ec0*/  LDGSTS.E.BYPASS.LTC128B.128 [R14+0x5880], [R6.64+0x80], !P6 ;  /* 0x05880080060e7fae */ /* 0x0003e6000f101d46 */
[----:B------:R-:W-:Y:S01]  /*6ed0*/  @!P2 LEA.HI.X R5, R0, c[0x0][0x1fc], R3, 0x1, P0 ;  /* 0x00007f000005aa11 */ /* 0x000fe200000f0c03 */
[----:B------:R1:W-:Y:S04]  /*6ee0*/  LDGSTS.E.BYPASS.LTC128B.128 [R14+0x7080], [R6.64+0x100], !P5 ;  /* 0x07080100060e7fae */ /* 0x0003e8000e901d46 */
[----:B------:R1:W-:Y:S04]  /*6ef0*/  LDGSTS.E.BYPASS.LTC128B.128 [R14+0x8880], [R6.64+0x180], !P4 ;  /* 0x08880180060e7fae */ /* 0x0003e8000e101d46 */
[----:B------:R1:W-:Y:S04]  /*6f00*/  @!P2 LDGSTS.E.BYPASS.LTC128B.128 [R14+0x5080], [R4.64], !P3 ;  /* 0x05080000040eafae */ /* 0x0003e8000d901d46 */
[----:B------:R1:W-:Y:S04]  /*6f10*/  @!P2 LDGSTS.E.BYPASS.LTC128B.128 [R14+0x6880], [R4.64+0x80], !P6 ;  /* 0x06880080040eafae */ /* 0x0003e8000f101d46 */
[----:B------:R1:W-:Y:S04]  /*6f20*/  @!P2 LDGSTS.E.BYPASS.LTC128B.128 [R14+0x8080], [R4.64+0x100], !P5 ;  /* 0x08080100040eafae */ /* 0x0003e8000e901d46 */
[----:B------:R1:W-:Y:S02]  /*6f30*/  @!P2 LDGSTS.E.BYPASS.LTC128B.128 [R14+0x9880], [R4.64+0x180], !P4 ;  /* 0x09880180040eafae */ /* 0x0003e4000e101d46 */
.L_x_425:
[----:B-1----:R-:W-:Y:S05]  /*6f40*/  BSYNC B0 ;  /* 0x0000000000007941 */ /* 0x002fea0003800000 */
.L_x_424:
[C---:B------:R-:W-:Y:S01]  /*6f50*/  HMMA.16816.F32 R4, R160.reuse, R8, RZ ;  /* 0x00000008a004723c */ /* 0x040fe200000018ff */
[----:B------:R-:W0:Y:S01]  /*6f60*/  LDGDEPBAR ;  /* 0x00000000000079af */ /* 0x000e220000000000 */
[----:B------:R-:W-:Y:S02]  /*6f70*/  BSSY B0, `(.L_x_426) ;  /* 0x00000f1000007945 */ /* 0x000fe40003800000 */
[----:B------:R-:W-:Y:S04]  /*6f80*/  MOV R3, R13 ;  /* 0x0000000d00037202 */ /* 0x000fe80000000f00 */
[C---:B------:R-:W-:Y:S08]  /*6f90*/  HMMA.16816.F32 R8, R160.reuse, R10, RZ ;  /* 0x0000000aa008723c */ /* 0x040ff000000018ff */
[C---:B------:R-:W-:Y:S08]  /*6fa0*/  HMMA.16816.F32 R12, R160.reuse, R16, RZ ;  /* 0x00000010a00c723c */ /* 0x040ff000000018ff */
[C---:B------:R-:W-:Y:S08]  /*6fb0*/  HMMA.16816.F32 R16, R160.reuse, R18, RZ ;  /* 0x00000012a010723c */ /* 0x040ff000000018ff */
[C---:B------:R-:W-:Y:S08]  /*6fc0*/  HMMA.16816.F32 R20, R160.reuse, R24, RZ ;  /* 0x00000018a014723c */ /* 0x040ff000000018ff */
[----:B------:R-:W-:Y:S08]  /*6fd0*/  HMMA.16816.F32 R24, R160, R26, RZ ;  /* 0x0000001aa018723c */ /* 0x000ff000000018ff */
[C---:B------:R-:W-:Y:S08]  /*6fe0*/  HMMA.16816.F32 R4, R164.reuse, R168, R4 ;  /* 0x000000a8a404723c */ /* 0x040ff00000001804 */
[C---:B------:R-:W-:Y:S01]  /*6ff0*/  HMMA.16816.F32 R8, R164.reuse, R170, R8 ;  /* 0x000000aaa408723c */ /* 0x040fe20000001808 */
[----:B------:R-:W1:Y:S07]  /*7000*/  LDSM.16.M88.4 R168, [R237] ;  /* 0x00000000eda8783b */ /* 0x000e6e0000000200 */
[C---:B------:R-:W-:Y:S08]  /*7010*/  HMMA.16816.F32 R12, R164.reuse, R172, R12 ;  /* 0x000000aca40c723c */ /* 0x040ff0000000180c */
[C---:B------:R-:W-:Y:S01]  /*7020*/  HMMA.16816.F32 R16, R164.reuse, R174, R16 ;  /* 0x000000aea410723c */ /* 0x040fe20000001810 */
[----:B------:R-:W4:Y:S07]  /*7030*/  LDSM.16.M88.4 R172, [R237+0x800] ;  /* 0x00080000edac783b */ /* 0x000f2e0000000200 */
[C---:B---3--:R-:W-:Y:S08]  /*7040*/  HMMA.16816.F32 R20, R164.reuse, R176, R20 ;  /* 0x000000b0a414723c */ /* 0x048ff00000001814 */
[----:B------:R-:W-:Y:S08]  /*7050*/  HMMA.16816.F32 R24, R164, R178, R24 ;  /* 0x000000b2a418723c */ /* 0x000ff00000001818 */
[C---:B-1----:R-:W-:Y:S08]  /*7060*/  HMMA.16816.F32 R4, R180.reuse, R168, R4 ;  /* 0x000000a8b404723c */ /* 0x042ff00000001804 */
[C---:B------:R-:W-:Y:S01]  /*7070*/  HMMA.16816.F32 R8, R180.reuse, R170, R8 ;  /* 0x000000aab408723c */ /* 0x040fe20000001808 */
[----:B------:R-:W1:Y:S07]  /*7080*/  LDSM.16.M88.4 R168, [R237+0x1000] ;  /* 0x00100000eda8783b */ /* 0x000e6e0000000200 */
[C---:B----4-:R-:W-:Y:S08]  /*7090*/  HMMA.16816.F32 R12, R180.reuse, R172, R12 ;  /* 0x000000acb40c723c */ /* 0x050ff0000000180c */
[C---:B------:R-:W-:Y:S01]  /*70a0*/  HMMA.16816.F32 R16, R180.reuse, R174, R16 ;  /* 0x000000aeb410723c */ /* 0x040fe20000001810 */
[----:B------:R-:W3:Y:S07]  /*70b0*/  LDSM.16.M88.4 R172, [R236] ;  /* 0x00000000ecac783b */ /* 0x000eee0000000200 */
[C---:B-1----:R-:W-:Y:S08]  /*70c0*/  HMMA.16816.F32 R20, R180.reuse, R168, R20 ;  /* 0x000000a8b414723c */ /* 0x042ff00000001814 */
[----:B------:R-:W-:Y:S01]  /*70d0*/  HMMA.16816.F32 R24, R180, R170, R24 ;  /* 0x000000aab418723c */ /* 0x000fe20000001818 */
[----:B------:R-:W1:Y:S07]  /*70e0*/  LDSM.16.M88.4 R168, [R236+0x800] ;  /* 0x00080000eca8783b */ /* 0x000e6e0000000200 */
[C---:B---3--:R-:W-:Y:S08]  /*70f0*/  HMMA.16816.F32 R4, R184.reuse, R172, R4 ;  /* 0x000000acb804723c */ /* 0x048ff00000001804 */
[C---:B------:R-:W-:Y:S01]  /*7100*/  HMMA.16816.F32 R8, R184.reuse, R174, R8 ;  /* 0x000000aeb808723c */ /* 0x040fe20000001808 */
[----:B------:R-:W3:Y:S07]  /*7110*/  LDSM.16.M88.4 R172, [R236+0x1000] ;  /* 0x00100000ecac783b */ /* 0x000eee0000000200 */
[C---:B-1----:R-:W-:Y:S08]  /*7120*/  HMMA.16816.F32 R12, R184.reuse, R168, R12 ;  /* 0x000000a8b80c723c */ /* 0x042ff0000000180c */
[C---:B------:R-:W-:Y:S01]  /*7130*/  HMMA.16816.F32 R16, R184.reuse, R170, R16 ;  /* 0x000000aab810723c */ /* 0x040fe20000001810 */
[----:B------:R-:W1:Y:S07]  /*7140*/  LDSM.16.M88.4 R168, [R135+0x1800] ;  /* 0x0018000087a8783b */ /* 0x000e6e0000000200 */
[C---:B---3--:R-:W-:Y:S08]  /*7150*/  HMMA.16816.F32 R20, R184.reuse, R172, R20 ;  /* 0x000000acb814723c */ /* 0x048ff00000001814 */
[----:B------:R-:W-:Y:S01]  /*7160*/  HMMA.16816.F32 R24, R184, R174, R24 ;  /* 0x000000aeb818723c */ /* 0x000fe20000001818 */
[----:B------:R-:W3:Y:S07]  /*7170*/  LDSM.16.M88.4 R172, [R135+0x2000] ;  /* 0x0020000087ac783b */ /* 0x000eee0000000200 */
[C---:B-1----:R-:W-:Y:S08]  /*7180*/  HMMA.16816.F32 R4, R188.reuse, R168, R4 ;  /* 0x000000a8bc04723c */ /* 0x042ff00000001804 */
[C---:B------:R-:W-:Y:S01]  /*7190*/  HMMA.16816.F32 R8, R188.reuse, R170, R8 ;  /* 0x000000aabc08723c */ /* 0x040fe20000001808 */
[----:B------:R-:W1:Y:S07]  /*71a0*/  LDSM.16.M88.4 R168, [R135+0x2800] ;  /* 0x0028000087a8783b */ /* 0x000e6e0000000200 */
[C---:B---3--:R-:W-:Y:S08]  /*71b0*/  HMMA.16816.F32 R12, R188.reuse, R172, R12 ;  /* 0x000000acbc0c723c */ /* 0x048ff0000000180c */
[C---:B------:R-:W-:Y:S01]  /*71c0*/  HMMA.16816.F32 R16, R188.reuse, R174, R16 ;  /* 0x000000aebc10723c */ /* 0x040fe20000001810 */
[----:B------:R-:W3:Y:S07]  /*71d0*/  LDSM.16.M88.4 R172, [R245] ;  /* 0x00000000f5ac783b */ /* 0x000eee0000000200 */
[C---:B-1----:R-:W-:Y:S08]  /*71e0*/  HMMA.16816.F32 R20, R188.reuse, R168, R20 ;  /* 0x000000a8bc14723c */ /* 0x042ff00000001814 */
[----:B------:R-:W-:Y:S01]  /*71f0*/  HMMA.16816.F32 R24, R188, R170, R24 ;  /* 0x000000aabc18723c */ /* 0x000fe20000001818 */
[----:B------:R-:W1:Y:S07]  /*7200*/  LDSM.16.M88.4 R168, [R243] ;  /* 0x00000000f3a8783b */ /* 0x000e6e0000000200 */
[C---:B---3--:R-:W-:Y:S08]  /*7210*/  HMMA.16816.F32 R4, R192.reuse, R172, R4 ;  /* 0x000000acc004723c */ /* 0x048ff00000001804 */
[C---:B------:R-:W-:Y:S01]  /*7220*/  HMMA.16816.F32 R8, R192.reuse, R174, R8 ;  /* 0x000000aec008723c */ /* 0x040fe20000001808 */
[----:B------:R-:W3:Y:S07]  /*7230*/  LDSM.16.M88.4 R172, [R244] ;  /* 0x00000000f4ac783b */ /* 0x000eee0000000200 */
        /* <DEDUP_REMOVED lines=11> */
[----:B------:R-:W3:Y:S07]  /*72f0*/  LDSM.16.M88.4 R172, [R236+0x1800] ;  /* 0x00180000ecac783b */ /* 0x000eee0000000200 */
        /* <DEDUP_REMOVED lines=76> */
[C---:B------:R-:W-:Y:S11]  /*77c0*/  HMMA.16816.F32 R8, R232.reuse, R174, R8 ;  /* 0x000000aee808723c */ /* 0x040ff60000001808 */
[----:B------:R-:W-:Y:S05]  /*77d0*/  @!UPT UIADD3 URZ, URZ, URZ, URZ ;  /* 0x0000003f3f3ff290 */ /* 0x000fea000fffe03f */
[----:B--2---:R-:W-:Y:S04]  /*77e0*/  FMUL.FTZ R0, R4, c[0x0][0x320] ;  /* 0x0000c80004007a20 */ /* 0x004fe80000410000 */
[----:B------:R2:W-:Y:S04]  /*77f0*/  MUFU.TANH R174, R0 ;  /* 0x0000000000ae7308 */ /* 0x0005e80000002400 */
[----:B------:R-:W-:Y:S01]  /*7800*/  FMUL.FTZ R10, R10, c[0x0][0x320] ;  /* 0x0000c8000a0a7a20 */ /* 0x000fe20000410000 */
[C---:B-1----:R-:W-:Y:S03]  /*7810*/  HMMA.16816.F32 R12, R232.reuse, R168, R12 ;  /* 0x000000a8e80c723c */ /* 0x042fe6000000180c */
[----:B------:R-:W-:Y:S02]  /*7820*/  FMUL.FTZ R11, R11, c[0x0][0x320] ;  /* 0x0000c8000b0b7a20 */ /* 0x000fe40000410000 */
[----:B------:R1:W-:Y:S03]  /*7830*/  MUFU.TANH R178, R10 ;  /* 0x0000000a00b27308 */ /* 0x0003e60000002400 */
[C---:B------:R-:W-:Y:S07]  /*7840*/  HMMA.16816.F32 R16, R232.reuse, R170, R16 ;  /* 0x000000aae810723c */ /* 0x040fee0000001810 */
[----:B------:R-:W-:Y:S01]  /*7850*/  MUFU.TANH R169, R11 ;  /* 0x0000000b00a97308 */ /* 0x000fe20000002400 */
[----:B--2---:R-:W-:Y:S09]  /*7860*/  FMUL.FTZ R0, R5, c[0x0][0x320] ;  /* 0x0000c80005007a20 */ /* 0x004ff20000410000 */
[----:B------:R2:W-:Y:S01]  /*7870*/  MUFU.TANH R173, R0 ;  /* 0x0000000000ad7308 */ /* 0x0005e20000002400 */
[----:B-1----:R-:W-:Y:S01]  /*7880*/  MOV R10, R132 ;  /* 0x00000084000a7202 */ /* 0x002fe20000000f00 */
[----:B--2---:R-:W-:Y:S08]  /*7890*/  FMUL.FTZ R0, R6, c[0x0][0x320] ;  /* 0x0000c80006007a20 */ /* 0x004ff00000410000 */
[----:B------:R1:W2:Y:S02]  /*78a0*/  MUFU.TANH R4, R0 ;  /* 0x0000000000047308 */ /* 0x0002a40000002400 */
[----:B-1----:R-:W-:Y:S01]  /*78b0*/  FMUL.FTZ R0, R7, c[0x0][0x320] ;  /* 0x0000c80007007a20 */ /* 0x002fe20000410000 */
[----:B--2---:R-:W-:Y:S07]  /*78c0*/  STL [R1+0x20], R4 ;  /* 0x0000200401007387 */ /* 0x004fee0000100800 */
[----:B------:R1:W2:Y:S01]  /*78d0*/  MUFU.TANH R179, R0 ;  /* 0x0000000000b37308 */ /* 0x0002a20000002400 */
[----:B------:R-:W3:Y:S01]  /*78e0*/  LDSM.16.M88.4 R4, [R236+0x5800] ;  /* 0x00580000ec04783b */ /* 0x000ee20000000200 */
[----:B------:R-:W-:Y:S07]  /*78f0*/  DEPBAR.LE SB0, 0x0 ;  /* 0x000080000000791a */ /* 0x000fee0000000000 */
[----:B------:R-:W-:Y:S01]  /*7900*/  BAR.SYNC.DEFER_BLOCKING 0x0 ;  /* 0x0000000000007b1d */ /* 0x000fe20000010000 */
[----:B-1----:R-:W-:Y:S01]  /*7910*/  FMUL.FTZ R0, R8, c[0x0][0x320] ;  /* 0x0000c80008007a20 */ /* 0x002fe20000410000 */
[----:B------:R-:W-:Y:S01]  /*7920*/  MOV R8, R3 ;  /* 0x0000000300087202 */ /* 0x000fe20000000f00 */
[----:B------:R-:W-:Y:S03]  /*7930*/  FMUL.FTZ R3, R13, c[0x0][0x320] ;  /* 0x0000c8000d037a20 */ /* 0x000fe60000410000 */
[----:B------:R1:W4:Y:S10]  /*7940*/  MUFU.TANH R172, R0 ;  /* 0x0000000000ac7308 */ /* 0x0003340000002400 */
[----:B------:R-:W2:Y:S01]  /*7950*/  MUFU.TANH R132, R3 ;  /* 0x0000000300847308 */ /* 0x000ea20000002400 */
[C---:B---3--:R-:W-:Y:S08]  /*7960*/  HMMA.16816.F32 R20, R232.reuse, R4, R20 ;  /* 0x00000004e814723c */ /* 0x048ff00000001814 */
[----:B------:R-:W-:Y:S04]  /*7970*/  HMMA.16816.F32 R24, R232, R6, R24 ;  /* 0x00000006e818723c */ /* 0x000fe80000001818 */
[----:B-1----:R-:W-:Y:S01]  /*7980*/  FMUL.FTZ R0, R9, c[0x0][0x320] ;  /* 0x0000c80009007a20 */ /* 0x002fe20000410000 */
[----:B------:R-:W-:Y:S03]  /*7990*/  MOV R9, R133 ;  /* 0x0000008500097202 */ /* 0x000fe60000000f00 */
[----:B------:R1:W3:Y:S04]  /*79a0*/  MUFU.TANH R168, R0 ;  /* 0x0000000000a87308 */ /* 0x0002e80000002400 */
[----:B-1----:R-:W-:Y:S06]  /*79b0*/  FMUL.FTZ R0, R12, c[0x0][0x320] ;  /* 0x0000c8000c007a20 */ /* 0x002fec0000410000 */
[----:B------:R1:W1:Y:S02]  /*79c0*/  MUFU.TANH R133, R0 ;  /* 0x0000000000857308 */ /* 0x0002640000002400 */
[----:B-1----:R-:W-:Y:S08]  /*79d0*/  FMUL.FTZ R0, R14, c[0x0][0x320] ;  /* 0x0000c8000e007a20 */ /* 0x002ff00000410000 */
[----:B------:R1:W1:Y:S02]  /*79e0*/  MUFU.TANH R177, R0 ;  /* 0x0000000000b17308 */ /* 0x0002640000002400 */
[----:B-1----:R-:W-:Y:S08]  /*79f0*/  FMUL.FTZ R0, R15, c[0x0][0x320] ;  /* 0x0000c8000f007a20 */ /* 0x002ff00000410000 */
[----:B------:R1:W1:Y:S02]  /*7a00*/  MUFU.TANH R176, R0 ;  /* 0x0000000000b07308 */ /* 0x0002640000002400 */
[----:B-1----:R-:W-:Y:S01]  /*7a10*/  FMUL.FTZ R0, R16, c[0x0][0x320] ;  /* 0x0000c80010007a20 */ /* 0x002fe20000410000 */
[----:B------:R-:W-:Y:S07]  /*7a20*/  MOV R16, R9 ;  /* 0x0000000900107202 */ /* 0x000fee0000000f00 */
        /* <DEDUP_REMOVED lines=15> */
[----:B-1----:R-:W-:Y:S01]  /*7b20*/  FMUL.FTZ R0, R24, c[0x0][0x320] ;  /* 0x0000c80018007a20 */ /* 0x002fe20000410000 */
[----:B------:R-:W-:Y:S07]  /*7b30*/  MOV R24, R10 ;  /* 0x0000000a00187202 */ /* 0x000fee0000000f00 */
[----:B------:R1:W1:Y:S01]  /*7b40*/  MUFU.TANH R11, R0 ;  /* 0x00000000000b7308 */ /* 0x0002620000002400 */
[----:B------:R-:W-:Y:S01]  /*7b50*/  ISETP.GT.AND P0, PT, R24, R8, PT ;  /* 0x000000081800720c */ /* 0x000fe20003f04270 */
[----:B-1----:R-:W-:Y:S08]  /*7b60*/  FMUL.FTZ R0, R25, c[0x0][0x320] ;  /* 0x0000c80019007a20 */ /* 0x002ff00000410000 */
[----:B------:R1:W1:Y:S02]  /*7b70*/  MUFU.TANH R10, R0 ;  /* 0x00000000000a7308 */ /* 0x0002640000002400 */
[----:B-1----:R-:W-:Y:S08]  /*7b80*/  FMUL.FTZ R0, R26, c[0x0][0x320] ;  /* 0x0000c8001a007a20 */ /* 0x002ff00000410000 */
[----:B------:R1:W1:Y:S02]  /*7b90*/  MUFU.TANH R22, R0 ;  /* 0x0000000000167308 */ /* 0x0002640000002400 */
[----:B-1----:R-:W-:Y:S08]  /*7ba0*/  FMUL.FTZ R0, R27, c[0x0][0x320] ;  /* 0x0000c8001b007a20 */ /* 0x002ff00000410000 */
[----:B------:R1:W1:Y:S01]  /*7bb0*/  MUFU.TANH R21, R0 ;  /* 0x0000000000157308 */ /* 0x0002620000002400 */
[----:B------:R-:W-:-:S05]  /*7bc0*/  @!P0 BRA `(.L_x_427) ;  /* 0x000002b000008947 */ /* 0x000fca0003800000 */
[----:B--234-:R-:W2:Y:S01]  /*7bd0*/  LDL.64 R26, [R1+0x50] ;  /* 0x00005000011a7983 */ /* 0x01cea20000100a00 */
[----:B-1----:R-:W-:Y:S03]  /*7be0*/  IADD3 R0, R24, -0x1, RZ ;  /* 0xffffffff18007810 */ /* 0x002fe60007ffe0ff */
[----:B------:R-:W3:Y:S04]  /*7bf0*/  LDL.64 R18, [R1+0x40] ;  /* 0x0000400001127983 */ /* 0x000ee80000100a00 */
[----:B------:R-:W4:Y:S04]  /*7c00*/  LDL R8, [R1+0x18] ;  /* 0x0000180001087983 */ /* 0x000f280000100800 */
[----:B------:R-:W1:Y:S02]  /*7c10*/  S2R R3, SR_TID.X ;  /* 0x0000000000037919 */ /* 0x000e640000002100 */
[----:B-1----:R-:W-:Y:S04]  /*7c20*/  SHF.R.S32.HI R9, RZ, 0x1f, R3 ;  /* 0x0000001fff097819 */ /* 0x002fe80000011403 */
[----:B------:R-:W-:Y:S02]  /*7c30*/  LEA.HI R9, R9, R3, RZ, 0x3 ;  /* 0x0000000309097211 */ /* 0x000fe400078f18ff */
[----:B------:R-:W-:Y:S02]  /*7c40*/  SHF.R.S32.HI R3, RZ, 0x1f, R0 ;  /* 0x0000001fff037819 */ /* 0x000fe40000011400 */
[----:B------:R-:W-:Y:S03]  /*7c50*/  SHF.R.S32.HI R9, RZ, 0x3, R9 ;  /* 0x00000003ff097819 */ /* 0x000fe60000011409 */
[----:B------:R-:W-:Y:S01]  /*7c60*/  IMAD R3, R3, c[0x0][0x1e0], RZ ;  /* 0x0000780003037a24 */ /* 0x000fe200078e02ff */
[----:B------:R-:W-:Y:S03]  /*7c70*/  IADD3 R4, -R9, 0x30, RZ ;  /* 0x0000003009047810 */ /* 0x000fe60007ffe1ff */
[----:B------:R-:W-:Y:S01]  /*7c80*/  IMAD R3, R0, c[0x0][0x1e4], R3 ;  /* 0x0000790000037a24 */ /* 0x000fe200078e0203 */
        /* <DEDUP_REMOVED lines=19> */
[----:B------:R-:W-:Y:S05]  /*7dc0*/  @P1 LEA.HI.X R7, R3, c[0x0][0x1cc], R7, 0x1, P2 ;  /* 0x0000730003071a11 */ /* 0x000fea00010f0c07 */
[----:B------:R-:W-:Y:S01]  /*7dd0*/  @!PT LDS RZ, [RZ] ;  /* 0x00000000fffff984 */ /* 0x000fe20000000800 */
[----:B------:R-:W-:Y:S01]  /*7de0*/  @!PT LDS RZ, [RZ] ;  /* 0x00000000fffff984 */ /* 0x000fe20000000800 */
[----:B------:R-:W-:Y:S01]  /*7df0*/  @!PT LDS RZ, [RZ] ;  /* 0x00000000fffff984 */ /* 0x000fe20000000800 */
[----:B----4-:R1:W-:Y:S04]  /*7e00*/  @P1 LDGSTS.E.BYPASS.LTC128B.128 [R8+0x14080], [R6.64], !P3 ;  /* 0x1408000006081fae */ /* 0x0103e8000d901d46 */
[----:B------:R1:W-:Y:S04]  /*7e10*/  @P1 LDGSTS.E.BYPASS.LTC128B.128 [R8+0x15880], [R6.64+0x80], !P6 ;  /* 0x1588008006081fae */ /* 0x0003e8000f101d46 */
[----:B------:R1:W-:Y:S04]  /*7e20*/  @P1 LDGSTS.E.BYPASS.LTC128B.128 [R8+0x17080], [R6.64+0x100], !P5 ;  /* 0x1708010006081fae */ /* 0x0003e8000e901d46 */
[----:B------:R1:W-:Y:S04]  /*7e30*/  @P1 LDGSTS.E.BYPASS.LTC128B.128 [R8+0x18880], [R6.64+0x180], !P4 ;  /* 0x1888018006081fae */ /* 0x0003e8000e101d46 */
[----:B------:R1:W-:Y:S04]  /*7e40*/  @P0 LDGSTS.E.BYPASS.LTC128B.128 [R8+0x15080], [R4.64], !P3 ;  /* 0x1508000004080fae */ /* 0x0003e8000d901d46 */
[----:B------:R1:W-:Y:S04]  /*7e50*/  @P0 LDGSTS.E.BYPASS.LTC128B.128 [R8+0x16880], [R4.64+0x80], !P6 ;  /* 0x1688008004080fae */ /* 0x0003e8000f101d46 */
[----:B------:R1:W-:Y:S04]  /*7e60*/  @P0 LDGSTS.E.BYPASS.LTC128B.128 [R8+0x18080], [R4.64+0x100], !P5 ;  /* 0x1808010004080fae */ /* 0x0003e8000e901d46 */
[----:B------:R1:W-:Y:S02]  /*7e70*/  @P0 LDGSTS.E.BYPASS.LTC128B.128 [R8+0x19880], [R4.64+0x180], !P4 ;  /* 0x1988018004080fae */ /* 0x0003e4000e101d46 */
.L_x_427:
[----:B--234-:R-:W-:Y:S05]  /*7e80*/  BSYNC B0 ;  /* 0x0000000000007941 */ /* 0x01cfea0003800000 */
.L_x_426:
[----:B------:R-:W2:Y:S01]  /*7e90*/  LDL R3, [R1+0x68] ;  /* 0x0000680001037983 */ /* 0x000ea20000100800 */
[----:B-1----:R-:W-:Y:S01]  /*7ea0*/  IMAD.MOV.U32 R4, RZ, RZ, c[0x0][0x2c4] ;  /* 0x0000b100ff047624 */ /* 0x002fe200078e00ff */
[----:B------:R-:W-:Y:S02]  /*7eb0*/  ULDC UR4, c[0x0][0x324] ;  /* 0x0000c90000047ab9 */ /* 0x000fe40000000800 */
[----:B------:R-:W2:Y:S01]  /*7ec0*/  LDL R0, [R1+0x80] ;  /* 0x0000800001007983 */ /* 0x000ea20000100800 */
[----:B------:R-:W-:Y:S01]  /*7ed0*/  ULOP3.LUT UR4, URZ, UR4, URZ, 0x33, !UPT ;  /* 0x000000043f047292 */ /* 0x000fe2000f8e333f */
[----:B------:R-:W-:Y:S01]  /*7ee0*/  ISETP.NE.AND P0, PT, R4, 0x1, PT ;  /* 0x000000010400780c */ /* 0x000fe20003f05270 */
[----:B------:R-:W-:Y:S01]  /*7ef0*/  IMAD.MOV.U32 R4, RZ, RZ, c[0x0][0x32c] ;  /* 0x0000cb00ff047624 */ /* 0x000fe200078e00ff */
[----:B------:R-:W3:Y:S04]  /*7f00*/  LDL R25, [R1+0x2c] ;  /* 0x00002c0001197983 */ /* 0x000ee80000100800 */
[----:B------:R-:W4:Y:S04]  /*7f10*/  LDL R27, [R1+0x38] ;  /* 0x00003800011b7983 */ /* 0x000f280000100800 */
[----:B------:R-:W4:Y:S04]  /*7f20*/  LDL R26, [R1+0x34] ;  /* 0x00003400011a7983 */ /* 0x000f280000100800 */
[----:B------:R-:W0:Y:S01]  /*7f30*/  LDGDEPBAR ;  /* 0x00000000000079af */ /* 0x000e220000000000 */
[----:B--2---:R-:W-:Y:S04]  /*7f40*/  IMAD.IADD R6, R0, 0x1, R3 ;  /* 0x0000000100067824 */ /* 0x004fe800078e0203 */
[----:B------:R-:W-:Y:S05]  /*7f50*/  @P0 IMAD.HI.U32 R0, R6, c[0x0][0x2c8], RZ ;  /* 0x0000b20006000a27 */ /* 0x000fea00078e00ff */
[----:B------:R-:W-:Y:S01]  /*7f60*/  @P0 SHF.R.U32.HI R6, RZ, c[0x0][0x2cc], R0 ;  /* 0x0000b300ff060a19 */ /* 0x000fe20000011600 */
[----:B------:R-:W-:Y:S01]  /*7f70*/  IMAD R0, R24, -0x30, RZ ;  /* 0xffffffd018007824 */ /* 0x000fe200078e02ff */
[----:B------:R-:W-:Y:S03]  /*7f80*/  ISETP.GE.AND P0, PT, R4, 0x1, PT ;  /* 0x000000010400780c */ /* 0x000fe60003f06270 */
[----:B------:R-:W1:Y:S01]  /*7f90*/  SHFL.IDX PT, R5, R6, RZ, 0x1c1f ;  /* 0x001c1fff06057589 */ /* 0x000e6200000e0000 */
[----:B---3--:R-:W-:Y:S04]  /*7fa0*/  IADD3 R3, -R25, 0x1, R0 ;  /* 0x0000000119037810 */ /* 0x008fe80007ffe100 */
[----:B----4-:R-:W-:Y:S04]  /*7fb0*/  IADD3 R3, -R26, R3, R27 ;  /* 0x000000031a037210 */ /* 0x010fe80007ffe11b */
[C---:B------:R-:W-:Y:S02]  /*7fc0*/  IADD3 R8, R3.reuse, c[0x0][0x328], RZ ;  /* 0x0000ca0003087a10 */ /* 0x040fe40007ffe0ff */
[----:B------:R-:W-:Y:S03]  /*7fd0*/  IADD3 R7, R3, UR4, RZ ;  /* 0x0000000403077c10 */ /* 0x000fe6000fffe0ff */
[----:B-1----:R-:W-:Y:S02]  /*7fe0*/  IMAD.IADD R4, R8, 0x1, R5 ;  /* 0x0000000108047824 */ /* 0x002fe400078e0205 */
[----:B------:R-:W-:Y:S01]  /*7ff0*/  IMAD.IADD R3, R5, 0x1, R7 ;  /* 0x0000000105037824 */ /* 0x000fe200078e0207 */
[----:B------:R-:W-:-:S05]  /*8000*/  @!P0 BRA `(.L_x_428) ;  /* 0x0000018000008947 */ /* 0x000fca0003800000 */
[----:B------:R-:W-:Y:S01]  /*8010*/  IADD3 R5, -R26, R27, R5 ;  /* 0x0000001b1a057210 */ /* 0x000fe20007ffe105 */
[----:B------:R-:W-:Y:S03]  /*8020*/  BSSY B0, `(.L_x_429) ;  /* 0x0000011000007945 */ /* 0x000fe60003800000 */
        /* <DEDUP_REMOVED lines=11> */
.L_x_430:
[----:B------:R-:W-:Y:S04]  /*80e0*/  MOV R9, c[0x0][0x32c] ;  /* 0x0000cb0000097a02 */ /* 0x000fe80000000f00 */
[----:B------:R-:W-:Y:S11]  /*80f0*/  ISETP.NE.AND P0, PT, R9, 0x1, PT ;  /* 0x000000010900780c */ /* 0x000ff60003f05270 */
[----:B------:R-:W-:Y:S02]  /*8100*/  @!UPT UIADD3 URZ, URZ, URZ, URZ ;  /* 0x0000003f3f3ff290 */ /* 0x000fe4000fffe03f */
[----:B------:R-:W-:Y:S05]  /*8110*/  @P0 IMAD.HI.U32 R9, R5, c[0x0][0x330], RZ ;  /* 0x0000cc0005090a27 */ /* 0x000fea00078e00ff */
[----:B------:R-:W-:Y:S02]  /*8120*/  @P0 SHF.R.U32.HI R5, RZ, c[0x0][0x334], R9 ;  /* 0x0000cd00ff050a19 */ /* 0x000fe40000011609 */
.L_x_431:
[----:B------:R-:W-:Y:S05]  /*8130*/  BSYNC B0 ;  /* 0x0000000000007941 */ /* 0x000fea0003800000 */
.L_x_429:
[----:B------:R-:W-:Y:S04]  /*8140*/  IMAD.IADD R9, R0, 0x1, -R25 ;  /* 0x0000000100097824 */ /* 0x000fe800078e0a19 */
[----:B------:R-:W-:Y:S05]  /*8150*/  IMAD R5, R5, c[0x0][0x32c], R9 ;  /* 0x0000cb0005057a24 */ /* 0x000fea00078e0209 */
[----:B------:R-:W-:Y:S02]  /*8160*/  IMNMX R3, R3, R5, !PT ;  /* 0x0000000503037217 */ /* 0x000fe40007800200 */
[----:B------:R-:W-:Y:S04]  /*8170*/  IADD3 R5, R5, c[0x0][0x32c], RZ ;  /* 0x0000cb0005057a10 */ /* 0x000fe80007ffe0ff */
[----:B------:R-:W-:Y:S02]  /*8180*/  IMNMX R4, R4, R5, PT ;  /* 0x0000000504047217 */ /* 0x000fe40003800200 */
.L_x_428:
[----:B------:R-:W-:Y:S01]  /*8190*/  ISETP.GE.AND P0, PT, R0, 0x1, PT ;  /* 0x000000010000780c */ /* 0x000fe20003f06270 */
[----:B------:R-:W-:Y:S01]  /*81a0*/  IMAD.MOV.U32 R5, RZ, RZ, c[0x0][0x32c] ;  /* 0x0000cb00ff057624 */ /* 0x000fe200078e00ff */
[----:B------:R-:W-:Y:S02]  /*81b0*/  LOP3.LUT R16, R16, 0xffffffef, RZ, 0xc0, !PT ;  /* 0xffffffef10107812 */ /* 0x000fe400078ec0ff */
[C---:B------:R-:W-:Y:S02]  /*81c0*/  ISETP.GE.AND P1, PT, R0.reuse, 0x2, PT ;  /* 0x000000020000780c */ /* 0x040fe40003f26270 */
[C---:B------:R-:W-:Y:S02]  /*81d0*/  ISETP.GE.AND P6, PT, R0.reuse, 0x12, PT ;  /* 0x000000120000780c */ /* 0x040fe40003fc6270 */
[C---:B------:R-:W-:Y:S02]  /*81e0*/  ISETP.GE.AND P5, PT, R0.reuse, 0x19, PT ;  /* 0x000000190000780c */ /* 0x040fe40003fa6270 */
[C---:B------:R-:W-:Y:S02]  /*81f0*/  ISETP.GE.AND P4, PT, R0.reuse, 0x1a, PT ;  /* 0x0000001a0000780c */ /* 0x040fe40003f86270 */
[----:B------:R-:W-:Y:S02]  /*8200*/  ISETP.GE.AND P3, PT, R0, 0x21, PT ;  /* 0x000000210000780c */ /* 0x000fe40003f66270 */
[----:B------:R-:W-:Y:S02]  /*8210*/  @P0 LOP3.LUT R16, R16, 0x10, RZ, 0xfc, !PT ;  /* 0x0000001010100812 */ /* 0x000fe400078efcff */
[C---:B------:R-:W-:Y:S02]  /*8220*/  ISETP.GT.AND P0, PT, R3.reuse, RZ, !P0 ;  /* 0x000000ff0300720c */ /* 0x040fe40004704270 */
[----:B------:R-:W-:Y:S01]  /*8230*/  ISETP.GE.AND P2, PT, R0, 0x22, PT ;  /* 0x000000220000780c */ /* 0x000fe20003f46270 */
[----:B------:R1:W-:Y:S01]  /*8240*/  STL [R1+0x14], R16 ;  /* 0x0000141001007387 */ /* 0x0003e20000100800 */
[----:B------:R-:W-:Y:S04]  /*8250*/  ISETP.LT.OR P0, PT, R4, 0x1, P0 ;  /* 0x000000010400780c */ /* 0x000fe80000701670 */
[----:B------:R-:W-:Y:S01]  /*8260*/  FSEL R9, R174, -INF , !P0 ;  /* 0xff800000ae097808 */ /* 0x000fe20004000000 */
[----:B------:R-:W-:Y:S01]  /*8270*/  IMAD.MOV.U32 R174, RZ, RZ, R16 ;  /* 0x000000ffffae7224 */ /* 0x000fe200078e0010 */
[----:B------:R-:W-:Y:S04]  /*8280*/  ISETP.GT.AND P0, PT, R3, 0x1, !P1 ;  /* 0x000000010300780c */ /* 0x000fe80004f04270 */
[----:B------:R-:W-:Y:S02]  /*8290*/  LOP3.LUT R174, R174, 0xfffffff7, RZ, 0xc0, !PT ;  /* 0xfffffff7aeae7812 */ /* 0x000fe400078ec0ff */
[----:B------:R-:W-:Y:S02]  /*82a0*/  ISETP.LT.OR P0, PT, R4, 0x2, P0 ;  /* 0x000000020400780c */ /* 0x000fe40000701670 */
[----:B------:R-:W-:Y:S02]  /*82b0*/  @P1 LOP3.LUT R174, R174, 0x8, RZ, 0xfc, !PT ;  /* 0x00000008aeae1812 */ /* 0x000fe400078efcff */
[----:B------:R-:W-:Y:S02]  /*82c0*/  ISETP.GE.AND P1, PT, R0, 0x9, PT ;  /* 0x000000090000780c */ /* 0x000fe40003f26270 */
[----:B------:R-:W-:Y:S02]  /*82d0*/  LOP3.LUT R174, R174, 0xfffffffb, RZ, 0xc0, !PT ;  /* 0xfffffffbaeae7812 */ /* 0x000fe400078ec0ff */
[----:B------:R-:W-:Y:S02]  /*82e0*/  FSEL R20, R173, -INF , !P0 ;  /* 0xff800000ad147808 */ /* 0x000fe40004000000 */
[C---:B------:R-:W-:Y:S04]  /*82f0*/  ISETP.GT.AND P0, PT, R3.reuse, 0x8, !P1 ;  /* 0x000000080300780c */ /* 0x040fe80004f04270 */
[----:B------:R-:W-:Y:S03]  /*8300*/  ISETP.LT.OR P0, PT, R4, 0x9, P0 ;  /* 0x000000090400780c */ /* 0x000fe60000701670 */
[----:B------:R-:W-:Y:S02]  /*8310*/  @P1 LOP3.LUT R174, R174, 0x4, RZ, 0xfc, !PT ;  /* 0x00000004aeae1812 */ /* 0x000fe400078efcff */
[----:B------:R-:W-:Y:S02]  /*8320*/  ISETP.GE.AND P1, PT, R0, 0xa, PT ;  /* 0x0000000a0000780c */ /* 0x000fe40003f26270 */
[----:B------:R-:W-:Y:S02]  /*8330*/  FSEL R19, R172, -INF , !P0 ;  /* 0xff800000ac137808 */ /* 0x000fe40004000000 */
[----:B------:R-:W-:Y:S02]  /*8340*/  LOP3.LUT R174, R174, 0xfffffffd, RZ, 0xc0, !PT ;  /* 0xfffffffdaeae7812 */ /* 0x000fe400078ec0ff */
[C---:B------:R-:W-:Y:S04]  /*8350*/  ISETP.GT.AND P0, PT, R3.reuse, 0x9, !P1 ;  /* 0x000000090300780c */ /* 0x040fe80004f04270 */
[----:B------:R-:W-:Y:S03]  /*8360*/  ISETP.LT.OR P0, PT, R4, 0xa, P0 ;  /* 0x0000000a0400780c */ /* 0x000fe60000701670 */
[----:B------:R-:W-:Y:S02]  /*8370*/  @P1 LOP3.LUT R174, R174, 0x2, RZ, 0xfc, !PT ;  /* 0x00000002aeae1812 */ /* 0x000fe400078efcff */
[----:B------:R-:W-:Y:S02]  /*8380*/  ISETP.GE.AND P1, PT, R0, 0x11, PT ;  /* 0x000000110000780c */ /* 0x000fe40003f26270 */
[----:B------:R-:W-:Y:S02]  /*8390*/  FSEL R18, R168, -INF , !P0 ;  /* 0xff800000a8127808 */ /* 0x000fe40004000000 */
[----:B------:R-:W-:Y:S02]  /*83a0*/  ISETP.GT.AND P0, PT, R3, 0x10, !P1 ;  /* 0x000000100300780c */ /* 0x000fe40004f04270 */
[----:B------:R-:W-:Y:S02]  /*83b0*/  LOP3.LUT R174, R174, 0xfffffffe, RZ, 0xc0, !PT ;  /* 0xfffffffeaeae7812 */ /* 0x000fe400078ec0ff */
[----:B------:R-:W-:Y:S04]  /*83c0*/  ISETP.LT.OR P0, PT, R4, 0x11, P0 ;  /* 0x000000110400780c */ /* 0x000fe80000701670 */
[----:B------:R-:W-:Y:S02]  /*83d0*/  FSEL R17, R133, -INF , !P0 ;  /* 0xff80000085117808 */ /* 0x000fe40004000000 */
[C---:B------:R-:W-:Y:S02]  /*83e0*/  ISETP.GT.AND P0, PT, R3.reuse, 0x11, !P6 ;  /* 0x000000110300780c */ /* 0x040fe40007704270 */
[----:B------:R-:W-:Y:S02]  /*83f0*/  @P1 LOP3.LUT R174, R174, 0x1, RZ, 0xfc, !PT ;  /* 0x00000001aeae1812 */ /* 0x000fe400078efcff */
[----:B------:R-:W-:Y:S02]  /*8400*/  ISETP.LT.OR P0, PT, R4, 0x12, P0 ;  /* 0x000000120400780c */ /* 0x000fe40000701670 */
[----:B------:R-:W-:Y:S02]  /*8410*/  ISETP.GE.AND P1, PT, R0, 0x29, PT ;  /* 0x000000290000780c */ /* 0x000fe40003f26270 */
[----:B-1----:R-:W-:Y:S02]  /*8420*/  FSEL R16, R132, -INF , !P0 ;  /* 0xff80000084107808 */ /* 0x002fe40004000000 */
[----:B------:R-:W-:Y:S02]  /*8430*/  ISETP.GT.AND P0, PT, R3, 0x18, !P5 ;  /* 0x000000180300780c */ /* 0x000fe40006f04270 */
[----:B------:R-:W-:Y:S02]  /*8440*/  LOP3.LUT R174, R174, 0xffffffdf, RZ, 0xc0, !PT ;  /* 0xffffffdfaeae7812 */ /* 0x000fe400078ec0ff */
[C---:B------:R-:W-:Y:S04]  /*8450*/  ISETP.LT.OR P0, PT, R4.reuse, 0x19, P0 ;  /* 0x000000190400780c */ /* 0x040fe80000701670 */
[----:B------:R-:W-:Y:S02]  /*8460*/  FSEL R15, R15, -INF , !P0 ;  /* 0xff8000000f0f7808 */ /* 0x000fe40004000000 */
[C---:B------:R-:W-:Y:S04]  /*8470*/  ISETP.GT.AND P0, PT, R3.reuse, 0x19, !P4 ;  /* 0x000000190300780c */ /* 0x040fe80006704270 */
[----:B------:R-:W-:Y:S04]  /*8480*/  ISETP.LT.OR P0, PT, R4, 0x1a, P0 ;  /* 0x0000001a0400780c */ /* 0x000fe80000701670 */
[----:B------:R-:W-:Y:S02]  /*8490*/  FSEL R14, R14, -INF , !P0 ;  /* 0xff8000000e0e7808 */ /* 0x000fe40004000000 */
[----:B------:R-:W-:Y:S04]  /*84a0*/  ISETP.GT.AND P0, PT, R3, 0x20, !P3 ;  /* 0x000000200300780c */ /* 0x000fe80005f04270 */
[C---:B------:R-:W-:Y:S04]  /*84b0*/  ISETP.LT.OR P0, PT, R4.reuse, 0x21, P0 ;  /* 0x000000210400780c */ /* 0x040fe80000701670 */
[----:B------:R-:W-:Y:S02]  /*84c0*/  FSEL R13, R13, -INF , !P0 ;  /* 0xff8000000d0d7808 */ /* 0x000fe40004000000 */
[C---:B------:R-:W-:Y:S04]  /*84d0*/  ISETP.GT.AND P0, PT, R3.reuse, 0x21, !P2 ;  /* 0x000000210300780c */ /* 0x040fe80005704270 */
[----:B------:R-:W-:Y:S04]  /*84e0*/  ISETP.LT.OR P0, PT, R4, 0x22, P0 ;  /* 0x000000220400780c */ /* 0x000fe80000701670 */
[----:B------:R-:W-:Y:S02]  /*84f0*/  FSEL R12, R12, -INF , !P0 ;  /* 0xff8000000c0c7808 */ /* 0x000fe40004000000 */
[----:B------:R-:W-:Y:S04]  /*8500*/  ISETP.GT.AND P0, PT, R3, 0x28, !P1 ;  /* 0x000000280300780c */ /* 0x000fe80004f04270 */
[----:B------:R-:W-:Y:S04]  /*8510*/  ISETP.LT.OR P0, PT, R4, 0x29, P0 ;  /* 0x000000290400780c */ /* 0x000fe80000701670 */
[----:B------:R-:W-:Y:S02]  /*8520*/  FSEL R11, R11, -INF , !P0 ;  /* 0xff8000000b0b7808 */ /* 0x000fe40004000000 */
[----:B------:R-:W-:Y:S11]  /*8530*/  ISETP.GE.AND P0, PT, R0, 0x2a, PT ;  /* 0x0000002a0000780c */ /* 0x000ff60003f06270 */
[----:B------:R-:W-:Y:S02]  /*8540*/  @!UPT UIADD3 URZ, URZ, URZ, URZ ;  /* 0x0000003f3f3ff290 */ /* 0x000fe4000fffe03f */
[----:B------:R-:W-:Y:S02]  /*8550*/  @P0 LOP3.LUT R174, R174, 0x20, RZ, 0xfc, !PT ;  /* 0x00000020aeae0812 */ /* 0x000fe400078efcff */
[----:B------:R-:W-:Y:S03]  /*8560*/  ISETP.GT.AND P0, PT, R3, 0x29, !P0 ;  /* 0x000000290300780c */ /* 0x000fe60004704270 */
[----:B------:R-:W-:Y:S01]  /*8570*/  STL [R1+0x14], R174 ;  /* 0x000014ae01007387 */ /* 0x000fe20000100800 */
[----:B------:R-:W-:Y:S04]  /*8580*/  ISETP.LT.OR P0, PT, R4, 0x2a, P0 ;  /* 0x0000002a0400780c */ /* 0x000fe80000701670 */
[----:B------:R-:W-:Y:S02]  /*8590*/  FSEL R10, R10, -INF , !P0 ;  /* 0xff8000000a0a7808 */ /* 0x000fe40004000000 */
[----:B------:R-:W-:Y:S02]  /*85a0*/  ISETP.GE.AND P0, PT, R5, 0x1, PT ;  /* 0x000000010500780c */ /* 0x000fe40003f06270 */
[----:B------:R-:W1:Y:S02]  /*85b0*/  SHFL.IDX PT, R5, R6, 0x1, 0x1c1f ;  /* 0x003c1f0006057f89 */ /* 0x000e6400000e0000 */
[--C-:B-1----:R-:W-:Y:S02]  /*85c0*/  IMAD.IADD R4, R8, 0x1, R5.reuse ;  /* 0x0000000108047824 */ /* 0x102fe400078e0205 */
[----:B------:R-:W-:Y:S07]  /*85d0*/  IMAD.IADD R3, R7, 0x1, R5 ;  /* 0x0000000107037824 */ /* 0x000fee00078e0205 */
        /* <DEDUP_REMOVED lines=14> */
.L_x_434:
[----:B------:R-:W-:Y:S04]  /*86c0*/  MOV R6, c[0x0][0x32c] ;  /* 0x0000cb0000067a02 */ /* 0x000fe80000000f00 */
[----:B------:R-:W-:Y:S11]  /*86d0*/  ISETP.NE.AND P0, PT, R6, 0x1, PT ;  /* 0x000000010600780c */ /* 0x000ff60003f05270 */
[----:B------:R-:W-:Y:S02]  /*86e0*/  @!UPT UIADD3 URZ, URZ, URZ, URZ ;  /* 0x0000003f3f3ff290 */ /* 0x000fe4000fffe03f */
[----:B------:R-:W-:Y:S05]  /*86f0*/  @P0 IMAD.HI.U32 R6, R5, c[0x0][0x330], RZ ;  /* 0x0000cc0005060a27 */ /* 0x000fea00078e00ff */
[----:B------:R-:W-:Y:S02]  /*8700*/  @P0 SHF.R.U32.HI R5, RZ, c[0x0][0x334], R6 ;  /* 0x0000cd00ff050a19 */ /* 0x000fe40000011606 */
.L_x_435:
[----:B------:R-:W-:Y:S05]  /*8710*/  BSYNC B0 ;  /* 0x0000000000007941 */ /* 0x000fea0003800000 */
.L_x_433:
[----:B------:R-:W-:Y:S04]  /*8720*/  IMAD.IADD R0, R0, 0x1, -R25 ;  /* 0x0000000100007824 */ /* 0x000fe800078e0a19 */
[----:B------:R-:W-:Y:S05]  /*8730*/  IMAD R0, R5, c[0x0][0x32c], R0 ;  /* 0x0000cb0005007a24 */ /* 0x000fea00078e0200 */
[----:B------:R-:W-:Y:S02]  /*8740*/  IMNMX R3, R3, R0, !PT ;  /* 0x0000000003037217 */ /* 0x000fe40007800200 */
[----:B------:R-:W-:Y:S04]  /*8750*/  IADD3 R0, R0, c[0x0][0x32c], RZ ;  /* 0x0000cb0000007a10 */ /* 0x000fe80007ffe0ff */
[----:B------:R-:W-:Y:S02]  /*8760*/  IMNMX R4, R4, R0, PT ;  /* 0x0000000004047217 */ /* 0x000fe40003800200 */
.L_x_432:
[----:B------:R-:W-:Y:S01]  /*8770*/  FMNMX.FTZ R0, R9, R2, !PT ;  /* 0x0000000209007209 */ /* 0x000fe20007810000 */
[----:B------:R-:W2:Y:S01]  /*8780*/  LDL.LU R7, [R1+0x20] ;  /* 0x0000200001077983 */ /* 0x000ea20000300800 */
        /* <DEDUP_REMOVED lines=22> */
[----:B------:R-:W-:Y:S03]  /*88f0*/  LOP3.LUT P0, RZ, R174, 0x10, RZ, 0xc0, !PT ;  /* 0x00000010aeff7812 */ /* 0x000fe6000780c0ff */
[--C-:B------:R-:W-:Y:S01]  /*8900*/  FFMA.FTZ R168, R15, c[0x0][0x2d0], -R2.reuse ;  /* 0x0000b4000fa87a23 */ /* 0x100fe20000010802 */
[----:B------:R-:W-:Y:S01]  /*8910*/  ISETP.GT.AND P0, PT, R3, RZ, !P0 ;  /* 0x000000ff0300720c */ /* 0x000fe20004704270 */
[--C-:B------:R-:W-:Y:S02]  /*8920*/  FFMA.FTZ R15, R10, c[0x0][0x2d0], -R2.reuse ;  /* 0x0000b4000a0f7a23 */ /* 0x100fe40000010802 */
[----:B------:R-:W3:Y:S01]  /*8930*/  LDL.LU R10, [R1+0x24] ;  /* 0x00002400010a7983 */ /* 0x000ee20000300800 */
[----:B------:R-:W-:Y:S01]  /*8940*/  ISETP.LT.OR P0, PT, R4, 0x1, P0 ;  /* 0x000000010400780c */ /* 0x000fe20000701670 */
[--C-:B------:R-:W-:Y:S01]  /*8950*/  FFMA.FTZ R24, R17, c[0x0][0x2d0], -R2.reuse ;  /* 0x0000b40011187a23 */ /* 0x100fe20000010802 */
[----:B------:R-:W-:Y:S01]  /*8960*/  MOV R17, R6 ;  /* 0x0000000600117202 */ /* 0x000fe20000000f00 */
        /* <DEDUP_REMOVED lines=9> */
[----:B------:R-:W-:Y:S01]  /*8a00*/  FFMA.FTZ R20, R14, c[0x0][0x2d0], -R2 ;  /* 0x0000b4000e147a23 */ /* 0x000fe20000010802 */
[----:B------:R-:W-:Y:S01]  /*8a10*/  MOV R14, R17 ;  /* 0x00000011000e7202 */ /* 0x000fe20000000f00 */
[----:B------:R-:W1:Y:S02]  /*8a20*/  MUFU.EX2 R2, R0 ;  /* 0x0000000000027308 */ /* 0x000e640000000800 */
[C---:B-1----:R-:W-:Y:S01]  /*8a30*/  FMUL.FTZ R12, R2.reuse, R148 ;  /* 0x00000094020c7220 */ /* 0x042fe20000410000 */
[----:B------:R-:W-:Y:S01]  /*8a40*/  MOV R148, R26 ;  /* 0x0000001a00947202 */ /* 0x000fe20000000f00 */
[C---:B------:R-:W-:Y:S01]  /*8a50*/  FMUL.FTZ R13, R2.reuse, R149 ;  /* 0x00000095020d7220 */ /* 0x040fe20000410000 */
[----:B------:R-:W-:Y:S01]  /*8a60*/  MOV R149, R27 ;  /* 0x0000001b00957202 */ /* 0x000fe20000000f00 */
        /* <DEDUP_REMOVED lines=55> */
[----:B------:R-:W-:Y:S04]  /*8de0*/  LOP3.LUT P0, RZ, R174, 0x8, RZ, 0xc0, !PT ;  /* 0x00000008aeff7812 */ /* 0x000fe8000780c0ff */
[----:B------:R-:W-:Y:S04]  /*8df0*/  ISETP.GT.AND P0, PT, R3, 0x1, !P0 ;  /* 0x000000010300780c */ /* 0x000fe80004704270 */
[----:B------:R-:W-:Y:S04]  /*8e00*/  ISETP.LT.OR P0, PT, R4, 0x2, P0 ;  /* 0x000000020400780c */ /* 0x000fe80000701670 */
[----:B------:R-:W-:Y:S02]  /*8e10*/  FSEL R6, R179, -INF , !P0 ;  /* 0xff800000b3067808 */ /* 0x000fe40004000000 */
[----:B------:R-:W-:Y:S04]  /*8e20*/  LOP3.LUT P0, RZ, R174, 0x4, RZ, 0xc0, !PT ;  /* 0x00000004aeff7812 */ /* 0x000fe8000780c0ff */
[C---:B------:R-:W-:Y:S04]  /*8e30*/  ISETP.GT.AND P0, PT, R3.reuse, 0x8, !P0 ;  /* 0x000000080300780c */ /* 0x040fe80004704270 */
[----:B------:R-:W-:Y:S04]  /*8e40*/  ISETP.LT.OR P0, PT, R4, 0x9, P0 ;  /* 0x000000090400780c */ /* 0x000fe80000701670 */
[----:B------:R-:W-:Y:S02]  /*8e50*/  FSEL R7, R178, -INF , !P0 ;  /* 0xff800000b2077808 */ /* 0x000fe40004000000 */
[----:B------:R-:W-:Y:S04]  /*8e60*/  LOP3.LUT P0, RZ, R174, 0x2, RZ, 0xc0, !PT ;  /* 0x00000002aeff7812 */ /* 0x000fe8000780c0ff */
[----:B------:R-:W-:Y:S04]  /*8e70*/  ISETP.GT.AND P0, PT, R3, 0x9, !P0 ;  /* 0x000000090300780c */ /* 0x000fe80004704270 */
[----:B------:R-:W-:Y:S04]  /*8e80*/  ISETP.LT.OR P0, PT, R4, 0xa, P0 ;  /* 0x0000000a0400780c */ /* 0x000fe80000701670 */
[----:B------:R-:W-:Y:S02]  /*8e90*/  FSEL R169, R169, -INF , !P0 ;  /* 0xff800000a9a97808 */ /* 0x000fe40004000000 */
[----:B------:R-:W-:Y:S04]  /*8ea0*/  LOP3.LUT P0, RZ, R174, 0x1, RZ, 0xc0, !PT ;  /* 0x00000001aeff7812 */ /* 0x000fe8000780c0ff */
[----:B------:R-:W-:Y:S04]  /*8eb0*/  ISETP.GT.AND P0, PT, R3, 0x10, !P0 ;  /* 0x000000100300780c */ /* 0x000fe80004704270 */
[----:B------:R-:W-:Y:S04]  /*8ec0*/  ISETP.LT.OR P0, PT, R4, 0x11, P0 ;  /* 0x000000110400780c */ /* 0x000fe80000701670 */
[----:B------:R-:W-:Y:S02]  /*8ed0*/  FSEL R172, R177, -INF , !P0 ;  /* 0xff800000b1ac7808 */ /* 0x000fe40004000000 */
[C---:B------:R-:W-:Y:S02]  /*8ee0*/  ISETP.GT.AND P0, PT, R3.reuse, 0x11, !P6 ;  /* 0x000000110300780c */ /* 0x040fe40007704270 */
[----:B------:R-:W-:Y:S02]  /*8ef0*/  LOP3.LUT P6, RZ, R174, 0x20, RZ, 0xc0, !PT ;  /* 0x00000020aeff7812 */ /* 0x000fe400078cc0ff */
[----:B------:R-:W-:Y:S04]  /*8f00*/  ISETP.LT.OR P0, PT, R4, 0x12, P0 ;  /* 0x000000120400780c */ /* 0x000fe80000701670 */
[----:B------:R-:W-:Y:S02]  /*8f10*/  FSEL R173, R176, -INF , !P0 ;  /* 0xff800000b0ad7808 */ /* 0x000fe40004000000 */
[----:B------:R-:W-:Y:S04]  /*8f20*/  ISETP.GT.AND P0, PT, R3, 0x18, !P5 ;  /* 0x000000180300780c */ /* 0x000fe80006f04270 */
[C---:B------:R-:W-:Y:S04]  /*8f30*/  ISETP.LT.OR P0, PT, R4.reuse, 0x19, P0 ;  /* 0x000000190400780c */ /* 0x040fe80000701670 */
[----:B------:R-:W-:Y:S02]  /*8f40*/  FSEL R175, R175, -INF , !P0 ;  /* 0xff800000afaf7808 */ /* 0x000fe40004000000 */
[----:B------:R-:W-:Y:S04]  /*8f50*/  ISETP.GT.AND P0, PT, R3, 0x19, !P4 ;  /* 0x000000190300780c */ /* 0x000fe80006704270 */
[----:B------:R-:W-:Y:S04]  /*8f60*/  ISETP.LT.OR P0, PT, R4, 0x1a, P0 ;  /* 0x0000001a0400780c */ /* 0x000fe80000701670 */
[----:B------:R-:W-:Y:S02]  /*8f70*/  FSEL R174, R171, -INF , !P0 ;  /* 0xff800000abae7808 */ /* 0x000fe40004000000 */
[C---:B------:R-:W-:Y:S02]  /*8f80*/  ISETP.GT.AND P0, PT, R3.reuse, 0x20, !P3 ;  /* 0x000000200300780c */ /* 0x040fe40005f04270 */
[----:B------:R-:W-:Y:S01]  /*8f90*/  MOV R171, R20 ;  /* 0x0000001400ab7202 */ /* 0x000fe20000000f00 */
[----:B------:R-:W-:Y:S01]  /*8fa0*/  FMUL.FTZ R20, R2, R140 ;  /* 0x0000008c02147220 */ /* 0x000fe20000410000 */
[----:B------:R-:W-:Y:S04]  /*8fb0*/  ISETP.LT.OR P0, PT, R4, 0x21, P0 ;  /* 0x000000210400780c */ /* 0x000fe80000701670 */
[----:B------:R-:W-:Y:S02]  /*8fc0*/  FSEL R176, R170, -INF , !P0 ;  /* 0xff800000aab07808 */ /* 0x000fe40004000000 */
[----:B------:R-:W-:Y:S04]  /*8fd0*/  ISETP.GT.AND P0, PT, R3, 0x21, !P2 ;  /* 0x000000210300780c */ /* 0x000fe80005704270 */
[C---:B------:R-:W-:Y:S04]  /*8fe0*/  ISETP.LT.OR P0, PT, R4.reuse, 0x22, P0 ;  /* 0x000000220400780c */ /* 0x040fe80000701670 */
[----:B------:R-:W-:Y:S02]  /*8ff0*/  FSEL R177, R23, -INF , !P0 ;  /* 0xff80000017b17808 */ /* 0x000fe40004000000 */
[C---:B------:R-:W-:Y:S02]  /*9000*/  ISETP.GT.AND P0, PT, R3.reuse, 0x28, !P1 ;  /* 0x000000280300780c */ /* 0x040fe40004f04270 */
[----:B------:R-:W-:Y:S02]  /*9010*/  MOV R23, R168 ;  /* 0x000000a800177202 */ /* 0x000fe40000000f00 */
[----:B------:R-:W-:Y:S04]  /*9020*/  ISETP.LT.OR P0, PT, R4, 0x29, P0 ;  /* 0x000000290400780c */ /* 0x000fe80000701670 */
[----:B------:R-:W-:Y:S02]  /*9030*/  FSEL R178, R22, -INF , !P0 ;  /* 0xff80000016b27808 */ /* 0x000fe40004000000 */
[----:B------:R-:W-:Y:S02]  /*9040*/  ISETP.GT.AND P0, PT, R3, 0x29, !P6 ;  /* 0x000000290300780c */ /* 0x000fe40007704270 */
[----:B------:R-:W1:Y:S01]  /*9050*/  MUFU.EX2 R3, R8 ;  /* 0x0000000800037308 */ /* 0x000e620000000800 */
[----:B------:R-:W-:Y:S01]  /*9060*/  MOV R22, R25 ;  /* 0x0000001900167202 */ /* 0x000fe20000000f00 */
[----:B------:R-:W-:Y:S01]  /*9070*/  FMUL.FTZ R25, R2, R137 ;  /* 0x0000008902197220 */ /* 0x000fe20000410000 */
[----:B------:R-:W-:Y:S02]  /*9080*/  ISETP.LT.OR P0, PT, R4, 0x2a, P0 ;  /* 0x0000002a0400780c */ /* 0x000fe40000701670 */
[----:B------:R-:W-:Y:S02]  /*9090*/  MOV R145, R22 ;  /* 0x0000001600917202 */ /* 0x000fe40000000f00 */
[----:B------:R-:W-:Y:S01]  /*90a0*/  FSEL R132, R21, -INF , !P0 ;  /* 0xff80000015847808 */ /* 0x000fe20004000000 */
[C---:B------:R-:W-:Y:S01]  /*90b0*/  FMUL.FTZ R21, R2.reuse, R141 ;  /* 0x0000008d02157220 */ /* 0x040fe20000410000 */
[----:B------:R-:W-:Y:S01]  /*90c0*/  MOV R141, R11 ;  /* 0x0000000b008d7202 */ /* 0x000fe20000000f00 */
[----:B---3--:R-:W-:Y:S01]  /*90d0*/  FFMA.FTZ R0, R2, R10, R9 ;  /* 0x0000000a02007223 */ /* 0x008fe20000010009 */
[----:B------:R-:W-:Y:S10]  /*90e0*/  MUFU.EX2 R8, R18 ;  /* 0x0000001200087308 */ /* 0x000ff40000000800 */
[----:B------:R-:W-:Y:S01]  /*90f0*/  MUFU.EX2 R145, R145 ;  /* 0x0000009100917308 */ /* 0x000fe20000000800 */
[C---:B-1----:R-:W-:Y:S01]  /*9100*/  F2FP.PACK_AB R168, R3.reuse, R9 ;  /* 0x0000000903a8723e */ /* 0x042fe200000000ff */
[----:B------:R-:W-:Y:S01]  /*9110*/  FADD.FTZ R4, R3, R0 ;  /* 0x0000000003047221 */ /* 0x000fe20000010000 */
[----:B------:R-:W-:Y:S04]  /*9120*/  FMNMX.FTZ R0, R5, R134, !PT ;  /* 0x0000008605007209 */ /* 0x000fe80007810000 */
[----:B------:R-:W-:Y:S03]  /*9130*/  FMNMX.FTZ R0, R6, R0, !PT ;  /* 0x0000000006007209 */ /* 0x000fe60007810000 */
[----:B------:R-:W1:Y:S01]  /*9140*/  MUFU.EX2 R9, R19 ;  /* 0x0000001300097308 */ /* 0x000e620000000800 */
[----:B------:R-:W-:Y:S04]  /*9150*/  FMNMX.FTZ R0, R7, R0, !PT ;  /* 0x0000000007007209 */ /* 0x000fe80007810000 */
[----:B------:R-:W-:Y:S04]  /*9160*/  FMNMX.FTZ R0, R169, R0, !PT ;  /* 0x00000000a9007209 */ /* 0x000fe80007810000 */
[----:B------:R-:W-:Y:S04]  /*9170*/  FMNMX.FTZ R0, R172, R0, !PT ;  /* 0x00000000ac007209 */ /* 0x000fe80007810000 */
[----:B------:R-:W-:Y:S04]  /*9180*/  FMNMX.FTZ R0, R173, R0, !PT ;  /* 0x00000000ad007209 */ /* 0x000fe80007810000 */
[----:B------:R-:W-:Y:S04]  /*9190*/  FMNMX.FTZ R0, R175, R0, !PT ;  /* 0x00000000af007209 */ /* 0x000fe80007810000 */
[----:B------:R-:W-:Y:S01]  /*91a0*/  FMNMX.FTZ R0, R174, R0, !PT ;  /* 0x00000000ae007209 */ /* 0x000fe20007810000 */
[----:B-1----:R-:W-:Y:S01]  /*91b0*/  FADD.FTZ R4, R9, R4 ;  /* 0x0000000409047221 */ /* 0x002fe20000010000 */
[----:B------:R-:W-:Y:S01]  /*91c0*/  MOV R19, R24 ;  /* 0x0000001800137202 */ /* 0x000fe20000000f00 */
[----:B------:R-:W-:Y:S01]  /*91d0*/  FMUL.FTZ R24, R2, R136 ;  /* 0x0000008802187220 */ /* 0x000fe20000410000 */
[----:B------:R-:W-:Y:S01]  /*91e0*/  FMNMX.FTZ R0, R176, R0, !PT ;  /* 0x00000000b0007209 */ /* 0x000fe20007810000 */
[----:B------:R-:W2:Y:S01]  /*91f0*/  LDL.LU R136, [R1+0x28] ;  /* 0x0000280001887983 */ /* 0x000ea20000300800 */
[C---:B------:R-:W-:Y:S01]  /*9200*/  FADD.FTZ R179, R8.reuse, R4 ;  /* 0x0000000408b37221 */ /* 0x040fe20000010000 */
[----:B------:R-:W-:Y:S01]  /*9210*/  F2FP.PACK_AB R170, R8, R9 ;  /* 0x0000000908aa723e */ /* 0x000fe200000000ff */
[C---:B------:R-:W-:Y:S01]  /*9220*/  FMUL.FTZ R8, R2.reuse, R152 ;  /* 0x0000009802087220 */ /* 0x040fe20000410000 */
[----:B------:R-:W-:Y:S01]  /*9230*/  FMNMX.FTZ R0, R177, R0, !PT ;  /* 0x00000000b1007209 */ /* 0x000fe20007810000 */
[----:B------:R-:W-:Y:S01]  /*9240*/  FMUL.FTZ R9, R2, R153 ;  /* 0x0000009902097220 */ /* 0x000fe20000410000 */
[----:B------:R-:W-:Y:S02]  /*9250*/  MOV R153, R14 ;  /* 0x0000000e00997202 */ /* 0x000fe40000000f00 */
[----:B------:R-:W-:Y:S04]  /*9260*/  FMNMX.FTZ R0, R178, R0, !PT ;  /* 0x00000000b2007209 */ /* 0x000fe80007810000 */
[----:B------:R-:W-:Y:S05]  /*9270*/  FMNMX.FTZ R0, R132, R0, !PT ;  /* 0x0000000084007209 */ /* 0x000fea0007810000 */
[----:B------:R-:W1:Y:S02]  /*9280*/  SHFL.BFLY PT, R3, R0, 0x2, 0x1f ;  /* 0x0c401f0000037f89 */ /* 0x000e6400000e0000 */
[----:B-1----:R-:W-:Y:S06]  /*9290*/  FMNMX.FTZ R0, R0, R3, !PT ;  /* 0x0000000300007209 */ /* 0x002fec0007810000 */
[----:B------:R-:W1:Y:S02]  /*92a0*/  SHFL.BFLY PT, R3, R0, 0x1, 0x1f ;  /* 0x0c201f0000037f89 */ /* 0x000e6400000e0000 */
[----:B-1----:R-:W-:Y:S04]  /*92b0*/  FMNMX.FTZ R3, R0, R3, !PT ;  /* 0x0000000300037209 */ /* 0x002fe80007810000 */
[C---:B------:R-:W-:Y:S01]  /*92c0*/  FSETP.NEU.FTZ.AND P0, PT, R3.reuse, -INF , PT ;  /* 0xff8000000300780b */ /* 0x040fe20003f1d000 */
[C---:B------:R-:W-:Y:S03]  /*92d0*/  FMUL.FTZ R4, R3.reuse, c[0x0][0x2d0] ;  /* 0x0000b40003047a20 */ /* 0x040fe60000410000 */
[----:B------:R-:W-:Y:S05]  /*92e0*/  FSEL R0, R3, RZ, P0 ;  /* 0x000000ff03007208 */ /* 0x000fea0000000000 */
[----:B------:R-:W-:Y:S01]  /*92f0*/  FADD.FTZ R0, -R0, R134 ;  /* 0x0000008600007221 */ /* 0x000fe20000010100 */
[----:B------:R-:W-:Y:S01]  /*9300*/  FSEL R134, R4, RZ, P0 ;  /* 0x000000ff04867208 */ /* 0x000fe20000000000 */
[----:B------:R-:W-:Y:S01]  /*9310*/  FMUL.FTZ R4, R2, R156 ;  /* 0x0000009c02047220 */ /* 0x000fe20000410000 */
[----:B------:R-:W-:Y:S01]  /*9320*/  MOV R156, R23 ;  /* 0x00000017009c7202 */ /* 0x000fe20000000f00 */
[----:B------:R-:W-:Y:S02]  /*9330*/  FMUL.FTZ R0, R0, c[0x0][0x2d0] ;  /* 0x0000b40000007a20 */ /* 0x000fe40000410000 */
[--C-:B------:R-:W-:Y:S02]  /*9340*/  FFMA.FTZ R10, R5, c[0x0][0x2d0], -R134.reuse ;  /* 0x0000b400050a7a23 */ /* 0x100fe40000010886 */
[--C-:B------:R-:W-:Y:S01]  /*9350*/  FFMA.FTZ R6, R6, c[0x0][0x2d0], -R134.reuse ;  /* 0x0000b40006067a23 */ /* 0x100fe20000010886 */
[----:B------:R-:W-:Y:S01]  /*9360*/  MUFU.EX2 R156, R156 ;  /* 0x0000009c009c7308 */ /* 0x000fe20000000800 */
[----:B------:R-:W-:Y:S01]  /*9370*/  FMUL.FTZ R5, R2, R157 ;  /* 0x0000009d02057220 */ /* 0x000fe20000410000 */
[----:B------:R-:W-:Y:S01]  /*9380*/  MOV R157, R171 ;  /* 0x000000ab009d7202 */ /* 0x000fe20000000f00 */
[----:B------:R-:W-:Y:S07]  /*9390*/  FFMA.FTZ R2, R7, c[0x0][0x2d0], -R134 ;  /* 0x0000b40007027a23 */ /* 0x000fee0000010886 */
[----:B------:R-:W-:Y:S10]  /*93a0*/  MUFU.EX2 R140, R10 ;  /* 0x0000000a008c7308 */ /* 0x000ff40000000800 */
[----:B------:R-:W1:Y:S10]  /*93b0*/  MUFU.EX2 R0, R0 ;  /* 0x0000000000007308 */ /* 0x000e740000000800 */
[----:B------:R3:W4:Y:S10]  /*93c0*/  MUFU.EX2 R152, R6 ;  /* 0x0000000600987308 */ /* 0x0007340000000800 */
[----:B------:R-:W-:Y:S01]  /*93d0*/  MUFU.EX2 R157, R157 ;  /* 0x0000009d009d7308 */ /* 0x000fe20000000800 */
[C---:B-1----:R-:W-:Y:S02]  /*93e0*/  FMUL.FTZ R10, R0.reuse, R154 ;  /* 0x0000009a000a7220 */ /* 0x042fe40000410000 */
[----:B------:R-:W5:Y:S01]  /*93f0*/  LDL R154, [R1+0x4] ;  /* 0x00000400019a7983 */ /* 0x000f620000100800 */
[C---:B------:R-:W-:Y:S02]  /*9400*/  FMUL.FTZ R26, R0.reuse, R138 ;  /* 0x0000008a001a7220 */ /* 0x040fe40000410000 */
[C---:B------:R-:W-:Y:S02]  /*9410*/  FMUL.FTZ R27, R0.reuse, R139 ;  /* 0x0000008b001b7220 */ /* 0x040fe40000410000 */
[C---:B------:R-:W-:Y:S02]  /*9420*/  FMUL.FTZ R22, R0.reuse, R142 ;  /* 0x0000008e00167220 */ /* 0x040fe40000410000 */
[C---:B------:R-:W-:Y:S02]  /*9430*/  FMUL.FTZ R23, R0.reuse, R143 ;  /* 0x0000008f00177220 */ /* 0x040fe40000410000 */
[C---:B---3--:R-:W-:Y:S01]  /*9440*/  FMUL.FTZ R6, R0.reuse, R158 ;  /* 0x0000009e00067220 */ /* 0x048fe20000410000 */
[----:B------:R-:W-:Y:S01]  /*9450*/  MOV R158, R15 ;  /* 0x0000000f009e7202 */ /* 0x000fe20000000f00 */
[C---:B------:R-:W-:Y:S01]  /*9460*/  FMUL.FTZ R7, R0.reuse, R159 ;  /* 0x0000009f00077220 */ /* 0x040fe20000410000 */
[----:B------:R-:W-:Y:S01]  /*9470*/  MOV R159, R19 ;  /* 0x00000013009f7202 */ /* 0x000fe20000000f00 */
[C---:B------:R-:W-:Y:S01]  /*9480*/  FMUL.FTZ R11, R0.reuse, R155 ;  /* 0x0000009b000b7220 */ /* 0x040fe20000410000 */
[----:B------:R-:W-:Y:S01]  /*9490*/  MOV R155, R148 ;  /* 0x00000094009b7202 */ /* 0x000fe20000000f00 */
        /* <DEDUP_REMOVED lines=24> */
[----:B-1----:R-:W-:Y:S01]  /*9620*/  MOV R159, R141 ;  /* 0x0000008d009f7202 */ /* 0x002fe20000000f00 */
        /* <DEDUP_REMOVED lines=35> */
[----:B------:R-:W1:Y:S01]  /*9860*/  LDSM.16.MT88.4 R136, [R238] ;  /* 0x00000000ee88783b */ /* 0x000e620000004200 */
[----:B------:R-:W-:Y:S01]  /*9870*/  FFMA.FTZ R0, R169, c[0x0][0x2d0], -R134 ;  /* 0x0000b400a9007a23 */ /* 0x000fe20000010886 */
[C---:B----4-:R-:W-:Y:S01]  /*9880*/  F2FP.PACK_AB R169, R152.reuse, R140 ;  /* 0x0000008c98a9723e */ /* 0x050fe200000000ff */
[----:B------:R-:W-:Y:S02]  /*9890*/  FADD.FTZ R144, R152, R144 ;  /* 0x0000009098907221 */ /* 0x000fe40000010000 */
[----:B------:R-:W2:Y:S03]  /*98a0*/  MUFU.EX2 R146, R0 ;  /* 0x0000000000927308 */ /* 0x000ea60000000800 */
[----:B------:R-:W-:Y:S07]  /*98b0*/  LDSM.16.MT88.4 R140, [R238+0x800] ;  /* 0x00080000ee8c783b */ /* 0x000fee0000004200 */
[----:B------:R-:W-:Y:S01]  /*98c0*/  MUFU.EX2 R152, R158 ;  /* 0x0000009e00987308 */ /* 0x000fe20000000800 */
[----:B--2---:R-:W-:Y:S01]  /*98d0*/  F2FP.PACK_AB R171, R146, R147 ;  /* 0x0000009392ab723e */ /* 0x004fe200000000ff */
[--C-:B------:R-:W-:Y:S06]  /*98e0*/  FFMA.FTZ R0, R172, c[0x0][0x2d0], -R134.reuse ;  /* 0x0000b400ac007a23 */ /* 0x100fec0000010886 */
        /* <DEDUP_REMOVED lines=8> */
[----:B-----5:R1:W2:Y:S03]  /*9970*/  LDSM.16.MT88.4 R136, [R154] ;  /* 0x000000009a88783b */ /* 0x0202a60000004200 */
[----:B-1----:R-:W-:Y:S02]  /*9980*/  MOV R154, R149 ;  /* 0x00000095009a7202 */ /* 0x002fe40000000f00 */
[----:B------:R1:W-:Y:S02]  /*9990*/  MUFU.EX2 R149, R0 ;  /* 0x0000000000957308 */ /* 0x0003e40000000800 */
[C---:B--2---:R-:W-:Y:S08]  /*99a0*/  HMMA.16816.F32 R28, R168.reuse, R136, R28 ;  /* 0x00000088a81c723c */ /* 0x044ff0000000181c */
[C---:B------:R-:W-:Y:S01]  /*99b0*/  HMMA.16816.F32 R32, R168.reuse, R138, R32 ;  /* 0x0000008aa820723c */ /* 0x040fe20000001820 */
[----:B------:R-:W2:Y:S03]  /*99c0*/  LDSM.16.MT88.4 R136, [R238+0x1800] ;  /* 0x00180000ee88783b */ /* 0x000ea60000004200 */
[--C-:B-1----:R-:W-:Y:S04]  /*99d0*/  FFMA.FTZ R0, R173, c[0x0][0x2d0], -R134.reuse ;  /* 0x0000b400ad007a23 */ /* 0x102fe80000010886 */
[----:B------:R1:W3:Y:S04]  /*99e0*/  MUFU.EX2 R150, R0 ;  /* 0x0000000000967308 */ /* 0x0002e80000000800 */
[--C-:B-1----:R-:W-:Y:S06]  /*99f0*/  FFMA.FTZ R0, R175, c[0x0][0x2d0], -R134.reuse ;  /* 0x0000b400af007a23 */ /* 0x102fec0000010886 */
[----:B------:R-:W-:Y:S01]  /*9a00*/  MUFU.EX2 R175, R155 ;  /* 0x0000009b00af7308 */ /* 0x000fe20000000800 */
[C---:B--2---:R-:W-:Y:S09]  /*9a10*/  HMMA.16816.F32 R36, R168.reuse, R136, R36 ;  /* 0x00000088a824723c */ /* 0x044ff20000001824 */
[----:B------:R1:W-:Y:S01]  /*9a20*/  MUFU.EX2 R148, R0 ;  /* 0x0000000000947308 */ /* 0x0003e20000000800 */
[C---:B------:R-:W-:Y:S01]  /*9a30*/  HMMA.16816.F32 R40, R168.reuse, R138, R40 ;  /* 0x0000008aa828723c */ /* 0x040fe20000001828 */
[----:B------:R-:W2:Y:S02]  /*9a40*/  LDSM.16.MT88.4 R136, [R240+0x1800] ;  /* 0x00180000f088783b */ /* 0x000ea40000004200 */
[----:B-1----:R-:W-:Y:S06]  /*9a50*/  FFMA.FTZ R0, R174, c[0x0][0x2d0], -R134 ;  /* 0x0000b400ae007a23 */ /* 0x002fec0000010886 */
[----:B------:R1:W4:Y:S01]  /*9a60*/  MUFU.EX2 R174, R0 ;  /* 0x0000000000ae7308 */ /* 0x0003220000000800 */
[C---:B--2---:R-:W-:Y:S03]  /*9a70*/  HMMA.16816.F32 R44, R168.reuse, R136, R44 ;  /* 0x00000088a82c723c */ /* 0x044fe6000000182c */
[----:B-1----:R-:W-:Y:S05]  /*9a80*/  FADD.FTZ R0, R2, R179 ;  /* 0x000000b302007221 */ /* 0x002fea0000010000 */
[C---:B------:R-:W-:Y:S01]  /*9a90*/  HMMA.16816.F32 R48, R168.reuse, R138, R48 ;  /* 0x0000008aa830723c */ /* 0x040fe20000001830 */
[----:B------:R-:W1:Y:S01]  /*9aa0*/  LDSM.16.MT88.4 R136, [R239+0x1800] ;  /* 0x00180000ef88783b */ /* 0x000e620000004200 */
[----:B------:R-:W2:Y:S02]  /*9ab0*/  MUFU.EX2 R179, R154 ;  /* 0x0000009a00b37308 */ /* 0x000ea40000000800 */
[----:B------:R-:W-:Y:S02]  /*9ac0*/  FADD.FTZ R151, R145, R0 ;  /* 0x0000000091977221 */ /* 0x000fe40000010000 */
[----:B------:R-:W-:Y:S02]  /*9ad0*/  FADD.FTZ R0, R147, R144 ;  /* 0x0000009093007221 */ /* 0x000fe40000010000 */
        /* <DEDUP_REMOVED lines=31> */
[----:B---3--:R-:W-:Y:S01]  /*9cd0*/  F2FP.PACK_AB R137, R150, R149 ;  /* 0x000000959689723e */ /* 0x008fe200000000ff */
[----:B------:R-:W-:Y:S02]  /*9ce0*/  FADD.FTZ R2, R146, R0 ;  /* 0x0000000092027221 */ /* 0x000fe40000010000 */
[----:B------:R-:W-:Y:S01]  /*9cf0*/  F2FP.PACK_AB R138, R157, R156 ;  /* 0x0000009c9d8a723e */ /* 0x000fe200000000ff */
[----:B------:R-:W-:Y:S01]  /*9d00*/  FFMA.FTZ R0, R176, c[0x0][0x2d0], -R134 ;  /* 0x0000b400b0007a23 */ /* 0x000fe20000010886 */
[----:B----4-:R-:W-:Y:S03]  /*9d10*/  F2FP.PACK_AB R139, R174, R148 ;  /* 0x00000094ae8b723e */ /* 0x010fe600000000ff */
[----:B------:R-:W-:Y:S01]  /*9d20*/  MOV R176, R153 ;  /* 0x0000009900b07202 */ /* 0x000fe20000000f00 */
[----:B------:R1:W-:Y:S01]  /*9d30*/  MUFU.EX2 R172, R0 ;  /* 0x0000000000ac7308 */ /* 0x0003e20000000800 */
[----:B--2---:R-:W-:Y:S01]  /*9d40*/  F2FP.PACK_AB R168, R179, R175 ;  /* 0x000000afb3a8723e */ /* 0x004fe200000000ff */
[----:B------:R-:W-:Y:S01]  /*9d50*/  FADD.FTZ R2, R149, R2 ;  /* 0x0000000295027221 */ /* 0x000fe20000010000 */
[C---:B------:R-:W-:Y:S05]  /*9d60*/  HMMA.16816.F32 R4, R136.reuse, R140, R4 ;  /* 0x0000008c8804723c */ /* 0x040fea0000001804 */
[----:B------:R-:W-:Y:S03]  /*9d70*/  FADD.FTZ R2, R150, R2 ;  /* 0x0000000296027221 */ /* 0x000fe60000010000 */
[C---:B------:R-:W-:Y:S01]  /*9d80*/  HMMA.16816.F32 R8, R136.reuse, R142, R8 ;  /* 0x0000008e8808723c */ /* 0x040fe20000001808 */
[----:B------:R-:W2:Y:S03]  /*9d90*/  LDSM.16.MT88.4 R140, [R240+0x800] ;  /* 0x00080000f08c783b */ /* 0x000ea60000004200 */
[----:B------:R-:W-:Y:S04]  /*9da0*/  FADD.FTZ R2, R148, R2 ;  /* 0x0000000294027221 */ /* 0x000fe80000010000 */
[----:B------:R-:W-:Y:S04]  /*9db0*/  FADD.FTZ R2, R174, R2 ;  /* 0x00000002ae027221 */ /* 0x000fe80000010000 */
[--C-:B-1----:R-:W-:Y:S02]  /*9dc0*/  FFMA.FTZ R0, R177, c[0x0][0x2d0], -R134.reuse ;  /* 0x0000b400b1007a23 */ /* 0x102fe40000010886 */
[----:B------:R-:W3:Y:S02]  /*9dd0*/  LDL R177, [R1+0x60] ;  /* 0x0000600001b17983 */ /* 0x000ee40000100800 */
[----:B------:R1:W4:Y:S01]  /*9de0*/  MUFU.EX2 R173, R0 ;  /* 0x0000000000ad7308 */ /* 0x0003220000000800 */
[C---:B--2---:R-:W-:Y:S03]  /*9df0*/  HMMA.16816.F32 R12, R136.reuse, R140, R12 ;  /* 0x0000008c880c723c */ /* 0x044fe6000000180c */
[--C-:B-1----:R-:W-:Y:S01]  /*9e00*/  FFMA.FTZ R0, R178, c[0x0][0x2d0], -R134.reuse ;  /* 0x0000b400b2007a23 */ /* 0x102fe20000010886 */
[----:B------:R-:W-:Y:S01]  /*9e10*/  MOV R178, R152 ;  /* 0x0000009800b27202 */ /* 0x000fe20000000f00 */
[----:B------:R-:W-:Y:S01]  /*9e20*/  FFMA.FTZ R134, R132, c[0x0][0x2d0], -R134 ;  /* 0x0000b40084867a23 */ /* 0x000fe20000010886 */
[----:B------:R-:W-:Y:S01]  /*9e30*/  LDSM.16.MT88.4 R152, [R238+0x1000] ;  /* 0x00100000ee98783b */ /* 0x000fe20000004200 */
[----:B----4-:R-:W-:Y:S01]  /*9e40*/  F2FP.PACK_AB R169, R173, R172 ;  /* 0x000000acada9723e */ /* 0x010fe200000000ff */
[C---:B------:R-:W-:Y:S01]  /*9e50*/  HMMA.16816.F32 R16, R136.reuse, R142, R16 ;  /* 0x0000008e8810723c */ /* 0x040fe20000001810 */
[----:B------:R1:W-:Y:S05]  /*9e60*/  MUFU.EX2 R132, R0 ;  /* 0x0000000000847308 */ /* 0x0003ea0000000800 */
[----:B------:R-:W2:Y:S05]  /*9e70*/  LDSM.16.MT88.4 R140, [R239+0x800] ;  /* 0x00080000ef8c783b */ /* 0x000eaa0000004200 */
[----:B------:R-:W4:Y:S01]  /*9e80*/  MUFU.EX2 R134, R134 ;  /* 0x0000008600867308 */ /* 0x000f220000000800 */
[----:B-1----:R-:W-:Y:S04]  /*9e90*/  FADD.FTZ R0, R156, R151 ;  /* 0x000000979c007221 */ /* 0x002fe80000010000 */
[----:B------:R-:W-:Y:S04]  /*9ea0*/  FADD.FTZ R0, R157, R0 ;  /* 0x000000009d007221 */ /* 0x000fe80000010000 */
[----:B------:R-:W-:Y:S01]  /*9eb0*/  FADD.FTZ R0, R175, R0 ;  /* 0x00000000af007221 */ /* 0x000fe20000010000 */
[----:B----4-:R-:W-:Y:S01]  /*9ec0*/  F2FP.PACK_AB R171, R134, R132 ;  /* 0x0000008486ab723e */ /* 0x010fe200000000ff */
[C---:B--2---:R-:W-:Y:S08]  /*9ed0*/  HMMA.16816.F32 R20, R136.reuse, R140, R20 ;  /* 0x0000008c8814723c */ /* 0x044ff00000001814 */
        /* <DEDUP_REMOVED lines=13> */
[----:B------:R-:W1:Y:S02]  /*9fb0*/  LDSM.16.MT88.4 R140, [R241+0x2000] ;  /* 0x00200000f18c783b */ /* 0x000e640000004200 */
[----:B---3--:R-:W-:Y:S05]  /*9fc0*/  ISETP.GT.AND P0, PT, R176, R177, PT ;  /* 0x000000b1b000720c */ /* 0x008fea0003f04270 */
        /* <DEDUP_REMOVED lines=22> */
[----:B------:R-:W-:Y:S01]  /*a130*/  MOV R141, R145 ;  /* 0x00000091008d7202 */ /* 0x000fe20000000f00 */
[C---:B------:R-:W-:Y:S01]  /*a140*/  HMMA.16816.F32 R120, R136.reuse, R142, R120 ;  /* 0x0000008e8878723c */ /* 0x040fe20000001878 */
[----:B------:R-:W1:Y:S03]  /*a150*/  LDSM.16.MT88.4 R144, [R241+0x5000] ;  /* 0x00500000f190783b */ /* 0x000e660000004200 */
[-C--:B------:R-:W-:Y:S04]  /*a160*/  F2FP.PACK_AB R170, R178, R141.reuse ;  /* 0x0000008db2aa723e */ /* 0x080fe800000000ff */
        /* <DEDUP_REMOVED lines=10> */
[C---:B------:R-:W-:Y:S07]  /*a210*/  HMMA.16816.F32 R144, R168.reuse, R146, R16 ;  /* 0x00000092a890723c */ /* 0x040fee0000001810 */
[----:B------:R-:W-:Y:S02]  /*a220*/  MOV R19, R141 ;  /* 0x0000008d00137202 */ /* 0x000fe40000000f00 */
        /* <DEDUP_REMOVED lines=39> */
[----:B------:R-:W-:Y:S02]  /*a4a0*/  FADD.FTZ R2, R179, R0 ;  /* 0x00000000b3027221 */ /* 0x000fe40000010000 */
[----:B------:R-:W-:Y:S02]  /*a4b0*/  FADD.FTZ R0, R173, R4 ;  /* 0x00000004ad007221 */ /* 0x000fe40000010000 */
[----:B------:R-:W-:Y:S04]  /*a4c0*/  FADD.FTZ R2, R19, R2 ;  /* 0x0000000213027221 */ /* 0x000fe80000010000 */
[----:B------:R-:W-:Y:S01]  /*a4d0*/  FADD.FTZ R4, R178, R2 ;  /* 0x00000002b2047221 */ /* 0x000fe20000010000 */
[----:B------:R-:W-:Y:S01]  /*a4e0*/  IADD3 R2, R176, -0x1, RZ ;  /* 0xffffffffb0027810 */ /* 0x000fe20007ffe0ff */
[----:B------:R-:W-:Y:S01]  /*a4f0*/  FADD.FTZ R0, R132, R0 ;  /* 0x0000000084007221 */ /* 0x000fe20000010000 */
[-C--:B------:R-:W-:Y:S02]  /*a500*/  MOV R132, R3.reuse ;  /* 0x0000000300847202 */ /* 0x080fe40000000f00 */
[----:B------:R-:W-:Y:S01]  /*a510*/  STL [R1+0x24], R4 ;  /* 0x0000240401007387 */ /* 0x000fe20000100800 */
[----:B------:R-:W-:Y:S01]  /*a520*/  FADD.FTZ R0, R134, R0 ;  /* 0x0000000086007221 */ /* 0x000fe20000010000 */
[----:B------:R-:W-:Y:S04]  /*a530*/  MOV R134, R3 ;  /* 0x0000000300867202 */ /* 0x000fe80000000f00 */
[----:B------:R1:W-:Y:S04]  /*a540*/  STL [R1+0x28], R0 ;  /* 0x0000280001007387 */ /* 0x0003e80000100800 */
[----:B------:R2:W-:Y:S01]  /*a550*/  STL [R1+0x20], R2 ;  /* 0x0000200201007387 */ /* 0x0005e20000100800 */
[----:B-1----:R-:W-:Y:S02]  /*a560*/  MOV R0, R2 ;  /* 0x0000000200007202 */ /* 0x002fe40000000f00 */
[----:B--2---:R-:W-:Y:S03]  /*a570*/  MOV R2, R133 ;  /* 0x0000008500027202 */ /* 0x004fe60000000f00 */
[----:B------:R1:W-:Y:S01]  /*a580*/  STL [R1+0x1c], R0 ;  /* 0x00001c0001007387 */ /* 0x0003e20000100800 */
[----:B------:R-:W-:-:S05]  /*a590*/  @P0 BRA `(.L_x_436) ;  /* 0xffffc62000000947 */ /* 0x000fca000383ffff */
.L_x_423:
[----:B-1----:R-:W2:Y:S04]  /*a5a0*/  LDL R0, [R1+0x68] ;  /* 0x0000680001007983 */ /* 0x002ea80000100800 */
[----:B------:R-:W3:Y:S04]  /*a5b0*/  LDL R4, [R1+0x34] ;  /* 0x0000340001047983 */ /* 0x000ee80000100800 */
[----:B------:R-:W3:Y:S01]  /*a5c0*/  LDL R3, [R1+0x38] ;  /* 0x0000380001037983 */ /* 0x000ee20000100800 */
[----:B------:R-:W-:-:S05]  /*a5d0*/  IMAD.MOV.U32 R5, RZ, RZ, c[0x0][0x2c4] ;  /* 0x0000b100ff057624 */ /* 0x000fca00078e00ff */
[----:B------:R-:W-:Y:S01]  /*a5e0*/  ISETP.NE.AND P0, PT, R5, 0x1, PT ;  /* 0x000000010500780c */ /* 0x000fe20003f05270 */
[----:B------:R-:W-:Y:S01]  /*a5f0*/  IMAD.MOV.U32 R5, RZ, RZ, c[0x0][0x32c] ;  /* 0x0000cb00ff057624 */ /* 0x000fe200078e00ff */
[----:B--2---:R-:W-:-:S11]  /*a600*/  IADD3 R0, R0, 0x7f, RZ ;  /* 0x0000007f00007810 */ /* 0x004fd60007ffe0ff */
[----:B------:R-:W-:-:S05]  /*a610*/  @P0 IMAD.HI.U32 R2, R0, c[0x0][0x2c8], RZ ;  /* 0x0000b20000020a27 */ /* 0x000fca00078e00ff */
[----:B------:R-:W-:Y:S02]  /*a620*/  @P0 SHF.R.U32.HI R0, RZ, c[0x0][0x2cc], R2 ;  /* 0x0000b300ff000a19 */ /* 0x000fe40000011602 */
[----:B------:R-:W-:Y:S02]  /*a630*/  ISETP.GE.AND P0, PT, R5, 0x1, PT ;  /* 0x000000010500780c */ /* 0x000fe40003f06270 */
[----:B---3--:R-:W-:-:S05]  /*a640*/  IADD3 R2, R3, 0x1, -R4 ;  /* 0x0000000103027810 */ /* 0x008fca0007ffe804 */
[----:B------:R-:W-:-:S05]  /*a650*/  IMAD.IADD R0, R2, 0x1, R0 ;  /* 0x0000000102007824 */ /* 0x000fca00078e0200 */
[----:B------:R-:W-:Y:S01]  /*a660*/  IADD3 R2, R0, -c[0x0][0x324], RZ ;  /* 0x8000c90000027a10 */ /* 0x000fe20007ffe0ff */
[----:B------:R-:W-:Y:S05]  /*a670*/  @!P0 BRA `(.L_x_437) ;  /* 0x0000011000008947 */ /* 0x000fea0003800000 */
[----:B------:R-:W-:Y:S01]  /*a680*/  ISETP.GT.AND P0, PT, R0, -0x1, PT ;  /* 0xffffffff0000780c */ /* 0x000fe20003f04270 */
[----:B------:R-:W-:-:S12]  /*a690*/  BSSY B0, `(.L_x_438) ;  /* 0x000000d000007945 */ /* 0x000fd80003800000 */
        /* <DEDUP_REMOVED lines=8> */
.L_x_439:
[----:B------:R-:W-:-:S04]  /*a720*/  MOV R3, c[0x0][0x32c] ;  /* 0x0000cb0000037a02 */ /* 0x000fc80000000f00 */
[----:B------:R-:W-:-:S13]  /*a730*/  ISETP.NE.AND P0, PT, R3, 0x1, PT ;  /* 0x000000010300780c */ /* 0x000fda0003f05270 */
[----:B------:R-:W-:-:S05]  /*a740*/  @P0 IMAD.HI.U32 R3, R0, c[0x0][0x330], RZ ;  /* 0x0000cc0000030a27 */ /* 0x000fca00078e00ff */
[----:B------:R-:W-:Y:S02]  /*a750*/  @P0 SHF.R.U32.HI R0, RZ, c[0x0][0x334], R3 ;  /* 0x0000cd00ff000a19 */ /* 0x000fe40000011603 */
.L_x_440:
[----:B------:R-:W-:Y:S05]  /*a760*/  BSYNC B0 ;  /* 0x0000000000007941 */ /* 0x000fea0003800000 */
.L_x_438:
[----:B------:R-:W-:-:S05]  /*a770*/  IMAD R0, R0, c[0x0][0x32c], RZ ;  /* 0x0000cb0000007a24 */ /* 0x000fca00078e02ff */
[----:B------:R-:W-:Y:S02]  /*a780*/  IMNMX R2, R2, R0, !PT ;  /* 0x0000000002027217 */ /* 0x000fe40007800200 */
.L_x_437:
[----:B------:R-:W2:Y:S04]  /*a790*/  LDL R0, [R1+0x20] ;  /* 0x0000200001007983 */ /* 0x000ea80000100800 */
[----:B------:R-:W3:Y:S01]  /*a7a0*/  LDL R4, [R1+0x30] ;  /* 0x0000300001047983 */ /* 0x000ee20000100800 */
[----:B------:R-:W-:-:S05]  /*a7b0*/  IADD3 R2, R2, 0x2f, RZ ;  /* 0x0000002f02027810 */ /* 0x000fca0007ffe0ff */
[----:B------:R-:W-:-:S04]  /*a7c0*/  IMAD.HI R2, R2, 0x2aaaaaab, RZ ;  /* 0x2aaaaaab02027827 */ /* 0x000fc800078e02ff */
[----:B--2---:R-:W-:Y:S01]  /*a7d0*/  IMAD.MOV.U32 R3, RZ, RZ, R0 ;  /* 0x000000ffff037224 */ /* 0x004fe200078e0000 */
[----:B------:R-:W-:-:S04]  /*a7e0*/  SHF.R.U32.HI R0, RZ, 0x1f, R2 ;  /* 0x0000001fff007819 */ /* 0x000fc80000011602 */
[----:B------:R-:W-:-:S04]  /*a7f0*/  LEA.HI.SX32 R0, R2, R0, 0x1d ;  /* 0x0000000002007211 */ /* 0x000fc800078feaff */
[----:B---3--:R-:W-:-:S04]  /*a800*/  IMNMX R4, R4, R0, !PT ;  /* 0x0000000004047217 */ /* 0x008fc80007800200 */
[----:B------:R-:W-:Y:S01]  /*a810*/  ISETP.GE.AND P0, PT, R3, R4, PT ;  /* 0x000000040300720c */ /* 0x000fe20003f06270 */
[----:B------:R1:W-:-:S12]  /*a820*/  STL [R1+0x64], R4 ;  /* 0x0000640401007387 */ /* 0x0003d80000100800 */
[----:B------:R-:W-:Y:S05]  /*a830*/  @!P0 BRA `(.L_x_441) ;  /* 0x00002da000008947 */ /* 0x000fea0003800000 */
.L_x_446:
[----:B------:R-:W2:Y:S01]  /*a840*/  LDL R2, [R1] ;  /* 0x0000000001027983 */ /* 0x000ea20000100800 */
[----:B------:R-:W-:Y:S04]  /*a850*/  DEPBAR.LE SB0, 0x0 ;  /* 0x000080000000791a */ /* 0x000fe80000000000 */
[----:B------:R-:W3:Y:S01]  /*a860*/  LDL R134, [R1+0x20] ;  /* 0x0000200001867983 */ /* 0x000ee20000100800 */
[----:B------:R-:W-:Y:S01]  /*a870*/  WARPSYNC 0xffffffff ;  /* 0xffffffff00007948 */ /* 0x000fe20003800000 */
[----:B------:R-:W-:Y:S02]  /*a880*/  BSSY B0, `(.L_x_442) ;  /* 0x0000036000007945 */ /* 0x000fe40003800000 */
[----:B------:R-:W4:Y:S04]  /*a890*/  LDL R13, [R1+0x30] ;  /* 0x00003000010d7983 */ /* 0x000f280000100800 */
[----:B------:R-:W5:Y:S04]  /*a8a0*/  LDL R0, [R1+0x14] ;  /* 0x0000140001007983 */ /* 0x000f680000100800 */
[----:B------:R-:W-:Y:S06]  /*a8b0*/  BAR.SYNC.DEFER_BLOCKING 0x0 ;  /* 0x0000000000007b1d */ /* 0x000fec0000010000 */
[----:B------:R-:W1:Y:S04]  /*a8c0*/  LDSM.16.M88.4 R8, [R135] ;  /* 0x000000008708783b */ /* 0x000e680000000200 */
[----:B------:R-:W1:Y:S04]  /*a8d0*/  LDSM.16.M88.4 R16, [R135+0x800] ;  /* 0x000800008710783b */ /* 0x000e680000000200 */
[----:B------:R-:W1:Y:S04]  /*a8e0*/  LDSM.16.M88.4 R24, [R135+0x1000] ;  /* 0x001000008718783b */ /* 0x000e680000000200 */
[----:B------:R-:W1:Y:S04]  /*a8f0*/  LDSM.16.M88.4 R168, [R242] ;  /* 0x00000000f2a8783b */ /* 0x000e680000000200 */
[----:B------:R-:W1:Y:S04]  /*a900*/  LDSM.16.M88.4 R172, [R252] ;  /* 0x00000000fcac783b */ /* 0x000e680000000200 */
[----:B--2---:R2:W1:Y:S04]  /*a910*/  LDSM.16.M88.4 R176, [R2] ;  /* 0x0000000002b0783b */ /* 0x0044680000000200 */
[----:B---3--:R3:W-:Y:S01]  /*a920*/  STL [R1+0x60], R134 ;  /* 0x0000608601007387 */ /* 0x0087e20000100800 */
[----:B----4-:R-:W-:Y:S02]  /*a930*/  ISETP.GT.AND P0, PT, R13, R134, PT ;  /* 0x000000860d00720c */ /* 0x010fe40003f04270 */
[C---:B-----5:R-:W-:Y:S02]  /*a940*/  LOP3.LUT P6, RZ, R0.reuse, 0x100, RZ, 0xc0, !PT ;  /* 0x0000010000ff7812 */ /* 0x060fe400078cc0ff */
[C---:B------:R-:W-:Y:S02]  /*a950*/  LOP3.LUT P5, RZ, R0.reuse, 0x80, RZ, 0xc0, !PT ;  /* 0x0000008000ff7812 */ /* 0x040fe400078ac0ff */
[----:B------:R-:W-:Y:S01]  /*a960*/  LOP3.LUT P4, RZ, R0, 0x40, RZ, 0xc0, !PT ;  /* 0x0000004000ff7812 */ /* 0x000fe2000788c0ff */
[----:B--2---:R-:W-:Y:S06]  /*a970*/  IMAD.MOV.U32 R2, RZ, RZ, R133 ;  /* 0x000000ffff027224 */ /* 0x004fec00078e0085 */
[----:B------:R-:W-:-:S05]  /*a980*/  @P0 BRA `(.L_x_443) ;  /* 0x0000025000000947 */ /* 0x000fca0003800000 */
[----:B------:R-:W2:Y:S01]  /*a990*/  LDL.64 R22, [R1+0x58] ;  /* 0x0000580001167983 */ /* 0x000ea20000100a00 */
[----:B------:R-:W-:Y:S01]  /*a9a0*/  LOP3.LUT P3, RZ, R0, 0x200, RZ, 0xc0, !PT ;  /* 0x0000020000ff7812 */ /* 0x000fe2000786c0ff */
[----:B-1----:R-:W-:Y:S01]  /*a9b0*/  IMAD.WIDE.U32 R4, R134, c[0x0][0x208], RZ ;  /* 0x0000820086047a25 */ /* 0x002fe200078e00ff */
[----:B------:R-:W-:Y:S01]  /*a9c0*/  SHF.R.S32.HI R0, RZ, 0x1f, R134 ;  /* 0x0000001fff007819 */ /* 0x000fe20000011486 */
[----:B------:R-:W4:Y:S04]  /*a9d0*/  LDL.64 R20, [R1+0x48] ;  /* 0x0000480001147983 */ /* 0x000f280000100a00 */
        /* <DEDUP_REMOVED lines=11> */
[----:B--2---:R-:W-:Y:S01]  /*aa90*/  IADD3 R5, P1, R22, R4, RZ ;  /* 0x0000000416057210 */ /* 0x004fe20007f3e0ff */
[----:B------:R-:W-:Y:S05]  /*aaa0*/  @!P2 IMAD.MOV.U32 R4, RZ, RZ, c[0x0][0x20c] ;  /* 0x00008300ff04a624 */ /* 0x000fea00078e00ff */
[----:B------:R-:W-:Y:S01]  /*aab0*/  @!P2 LEA.HI.X R4, R0, R3, R4, 0x5, P0 ;  /* 0x000000030004a211 */ /* 0x000fe200000f2c04 */
[----:B----4-:R-:W-:Y:S01]  /*aac0*/  IMAD.X R3, R3, 0x1, R21, P1 ;  /* 0x0000000103037824 */ /* 0x010fe200008e0615 */
        /* <DEDUP_REMOVED lines=17> */
.L_x_443:
[----:B------:R-:W-:Y:S05]  /*abe0*/  BSYNC B0 ;  /* 0x0000000000007941 */ /* 0x000fea0003800000 */
.L_x_442:
[C---:B-1----:R-:W-:Y:S01]  /*abf0*/  HMMA.16816.F32 R4, R160.reuse, R8, RZ ;  /* 0x00000008a004723c */ /* 0x042fe200000018ff */
        /* <DEDUP_REMOVED lines=136> */
[----:B------:R-:W-:Y:S04]  /*b480*/  FMUL.FTZ R0, R4, c[0x0][0x320] ;  /* 0x0000c80004007a20 */ /* 0x000fe80000410000 */
[----:B------:R2:W-:Y:S04]  /*b490*/  MUFU.TANH R176, R0 ;  /* 0x0000000000b07308 */ /* 0x0005e80000002400 */
[----:B------:R-:W-:Y:S01]  /*b4a0*/  FMUL.FTZ R11, R11, c[0x0][0x320] ;  /* 0x0000c8000b0b7a20 */ /* 0x000fe20000410000 */
[C---:B-1----:R-:W-:Y:S03]  /*b4b0*/  HMMA.16816.F32 R12, R232.reuse, R168, R12 ;  /* 0x000000a8e80c723c */ /* 0x042fe6000000180c */
[----:B------:R-:W-:Y:S02]  /*b4c0*/  FMUL.FTZ R10, R10, c[0x0][0x320] ;  /* 0x0000c8000a0a7a20 */ /* 0x000fe40000410000 */
[----:B------:R-:W-:Y:S03]  /*b4d0*/  MUFU.TANH R177, R11 ;  /* 0x0000000b00b17308 */ /* 0x000fe60000002400 */
[C---:B------:R-:W-:Y:S07]  /*b4e0*/  HMMA.16816.F32 R16, R232.reuse, R170, R16 ;  /* 0x000000aae810723c */ /* 0x040fee0000001810 */
[----:B------:R-:W-:Y:S01]  /*b4f0*/  MUFU.TANH R178, R10 ;  /* 0x0000000a00b27308 */ /* 0x000fe20000002400 */
[----:B--2---:R-:W-:Y:S09]  /*b500*/  FMUL.FTZ R0, R5, c[0x0][0x320] ;  /* 0x0000c80005007a20 */ /* 0x004ff20000410000 */
[----:B------:R1:W-:Y:S02]  /*b510*/  MUFU.TANH R175, R0 ;  /* 0x0000000000af7308 */ /* 0x0003e40000002400 */
[----:B-1----:R-:W-:Y:S08]  /*b520*/  FMUL.FTZ R0, R6, c[0x0][0x320] ;  /* 0x0000c80006007a20 */ /* 0x002ff00000410000 */
[----:B------:R1:W-:Y:S02]  /*b530*/  MUFU.TANH R179, R0 ;  /* 0x0000000000b37308 */ /* 0x0003e40000002400 */
[----:B-1----:R-:W-:Y:S08]  /*b540*/  FMUL.FTZ R0, R7, c[0x0][0x320] ;  /* 0x0000c80007007a20 */ /* 0x002ff00000410000 */
[----:B------:R1:W2:Y:S02]  /*b550*/  MUFU.TANH R4, R0 ;  /* 0x0000000000047308 */ /* 0x0002a40000002400 */
[----:B-1----:R-:W-:Y:S01]  /*b560*/  FMUL.FTZ R0, R8, c[0x0][0x320] ;  /* 0x0000c80008007a20 */ /* 0x002fe20000410000 */
[----:B--2---:R-:W-:Y:S01]  /*b570*/  STL [R1+0x1c], R4 ;  /* 0x00001c0401007387 */ /* 0x004fe20000100800 */
[----:B------:R-:W-:Y:S01]  /*b580*/  MOV R8, R3 ;  /* 0x0000000300087202 */ /* 0x000fe20000000f00 */
[----:B------:R-:W-:Y:S05]  /*b590*/  FMUL.FTZ R3, R13, c[0x0][0x320] ;  /* 0x0000c8000d037a20 */ /* 0x000fea0000410000 */
[----:B------:R1:W2:Y:S01]  /*b5a0*/  MUFU.TANH R174, R0 ;  /* 0x0000000000ae7308 */ /* 0x0002a20000002400 */
[----:B------:R-:W4:Y:S01]  /*b5b0*/  LDSM.16.M88.4 R4, [R236+0x5800] ;  /* 0x00580000ec04783b */ /* 0x000f220000000200 */
[----:B------:R-:W-:Y:S07]  /*b5c0*/  DEPBAR.LE SB0, 0x0 ;  /* 0x000080000000791a */ /* 0x000fee0000000000 */
[----:B------:R-:W-:Y:S01]  /*b5d0*/  BAR.SYNC.DEFER_BLOCKING 0x0 ;  /* 0x0000000000007b1d */ /* 0x000fe20000010000 */
[----:B-1----:R-:W-:Y:S01]  /*b5e0*/  FMUL.FTZ R0, R9, c[0x0][0x320] ;  /* 0x0000c80009007a20 */ /* 0x002fe20000410000 */
[----:B------:R-:W-:Y:S04]  /*b5f0*/  MOV R9, R134 ;  /* 0x0000008600097202 */ /* 0x000fe80000000f00 */
[----:B---3--:R-:W1:Y:S10]  /*b600*/  MUFU.TANH R134, R3 ;  /* 0x0000000300867308 */ /* 0x008e740000002400 */
[----:B------:R3:W1:Y:S01]  /*b610*/  MUFU.TANH R172, R0 ;  /* 0x0000000000ac7308 */ /* 0x0006620000002400 */
[C---:B----4-:R-:W-:Y:S08]  /*b620*/  HMMA.16816.F32 R20, R232.reuse, R4, R20 ;  /* 0x00000004e814723c */ /* 0x050ff00000001814 */
[----:B------:R-:W-:Y:S04]  /*b630*/  HMMA.16816.F32 R24, R232, R6, R24 ;  /* 0x00000006e818723c */ /* 0x000fe80000001818 */
[----:B---3--:R-:W-:Y:S04]  /*b640*/  FMUL.FTZ R0, R12, c[0x0][0x320] ;  /* 0x0000c8000c007a20 */ /* 0x008fe80000410000 */
[----:B------:R3:W4:Y:S04]  /*b650*/  MUFU.TANH R168, R0 ;  /* 0x0000000000a87308 */ /* 0x0007280000002400 */
[----:B---3--:R-:W-:Y:S06]  /*b660*/  FMUL.FTZ R0, R14, c[0x0][0x320] ;  /* 0x0000c8000e007a20 */ /* 0x008fec0000410000 */
[----:B------:R3:W1:Y:S02]  /*b670*/  MUFU.TANH R173, R0 ;  /* 0x0000000000ad7308 */ /* 0x0006640000002400 */
[----:B---3--:R-:W-:Y:S08]  /*b680*/  FMUL.FTZ R0, R15, c[0x0][0x320] ;  /* 0x0000c8000f007a20 */ /* 0x008ff00000410000 */
        /* <DEDUP_REMOVED lines=11> */
[----:B---3--:R-:W-:Y:S01]  /*b740*/  FMUL.FTZ R0, R21, c[0x0][0x320] ;  /* 0x0000c80015007a20 */ /* 0x008fe20000410000 */
[----:B------:R-:W-:Y:S07]  /*b750*/  MOV R21, R9 ;  /* 0x0000000900157202 */ /* 0x000fee0000000f00 */
[----:B------:R3:W1:Y:S01]  /*b760*/  MUFU.TANH R12, R0 ;  /* 0x00000000000c7308 */ /* 0x0006620000002400 */
[----:B------:R-:W-:Y:S01]  /*b770*/  ISETP.GT.AND P0, PT, R21, R8, PT ;  /* 0x000000081500720c */ /* 0x000fe20003f04270 */
        /* <DEDUP_REMOVED lines=11> */
[----:B------:R3:W1:Y:S01]  /*b830*/  MUFU.TANH R3, R0 ;  /* 0x0000000000037308 */ /* 0x0006620000002400 */
[----:B------:R-:W-:-:S05]  /*b840*/  @!P0 BRA `(.L_x_445) ;  /* 0x000002c000008947 */ /* 0x000fca0003800000 */
[----:B--2-4-:R-:W2:Y:S01]  /*b850*/  LDL.64 R24, [R1+0x50] ;  /* 0x0000500001187983 */ /* 0x014ea20000100a00 */
[----:B---3--:R-:W-:Y:S03]  /*b860*/  IADD3 R0, R21, -0x1, RZ ;  /* 0xffffffff15007810 */ /* 0x008fe60007ffe0ff */
[----:B------:R-:W3:Y:S01]  /*b870*/  LDL.64 R22, [R1+0x40] ;  /* 0x0000400001167983 */ /* 0x000ee20000100a00 */
[----:B------:R-:W-:Y:S03]  /*b880*/  SHF.R.S32.HI R5, RZ, 0x1f, R0 ;  /* 0x0000001fff057819 */ /* 0x000fe60000011400 */
[----:B------:R-:W4:Y:S02]  /*b890*/  LDL R19, [R1+0x14] ;  /* 0x0000140001137983 */ /* 0x000f240000100800 */
[----:B------:R-:W-:Y:S02]  /*b8a0*/  IMAD R5, R5, c[0x0][0x1e0], RZ ;  /* 0x0000780005057a24 */ /* 0x000fe400078e02ff */
[----:B------:R-:W5:Y:S02]  /*b8b0*/  LDL R170, [R1+0x18] ;  /* 0x0000180001aa7983 */ /* 0x000f640000100800 */
[----:B------:R-:W-:Y:S02]  /*b8c0*/  IMAD R5, R0, c[0x0][0x1e4], R5 ;  /* 0x0000790000057a24 */ /* 0x000fe400078e0205 */
[----:B------:R-:W1:Y:S02]  /*b8d0*/  S2R R9, SR_TID.X ;  /* 0x0000000000097919 */ /* 0x000e640000002100 */
        /* <DEDUP_REMOVED lines=18> */
[----:B----4-:R-:W-:Y:S03]  /*ba00*/  LOP3.LUT P3, RZ, R19, 0x200, RZ, 0xc0, !PT ;  /* 0x0000020013ff7812 */ /* 0x010fe6000786c0ff */
        /* <DEDUP_REMOVED lines=8> */
[----:B-----5:R1:W-:Y:S04]  /*ba90*/  @P1 LDGSTS.E.BYPASS.LTC128B.128 [R170+0x14080], [R8.64], !P3 ;  /* 0x1408000008aa1fae */ /* 0x0203e8000d901d46 */
[----:B------:R1:W-:Y:S04]  /*baa0*/  @P1 LDGSTS.E.BYPASS.LTC128B.128 [R170+0x15880], [R8.64+0x80], !P6 ;  /* 0x1588008008aa1fae */ /* 0x0003e8000f101d46 */
[----:B------:R1:W-:Y:S04]  /*bab0*/  @P1 LDGSTS.E.BYPASS.LTC128B.128 [R170+0x17080], [R8.64+0x100], !P5 ;  /* 0x1708010008aa1fae */ /* 0x0003e8000e901d46 */
[----:B------:R1:W-:Y:S04]  /*bac0*/  @P1 LDGSTS.E.BYPASS.LTC128B.128 [R170+0x18880], [R8.64+0x180], !P4 ;  /* 0x1888018008aa1fae */ /* 0x0003e8000e101d46 */
[----:B------:R1:W-:Y:S04]  /*bad0*/  @P0 LDGSTS.E.BYPASS.LTC128B.128 [R170+0x15080], [R6.64], !P3 ;  /* 0x1508000006aa0fae */ /* 0x0003e8000d901d46 */
[----:B------:R1:W-:Y:S04]  /*bae0*/  @P0 LDGSTS.E.BYPASS.LTC128B.128 [R170+0x16880], [R6.64+0x80], !P6 ;  /* 0x1688008006aa0fae */ /* 0x0003e8000f101d46 */
[----:B------:R1:W-:Y:S04]  /*baf0*/  @P0 LDGSTS.E.BYPASS.LTC128B.128 [R170+0x18080], [R6.64+0x100], !P5 ;  /* 0x1808010006aa0fae */ /* 0x0003e8000e901d46 */
[----:B------:R1:W-:Y:S02]  /*bb00*/  @P0 LDGSTS.E.BYPASS.LTC128B.128 [R170+0x19880], [R6.64+0x180], !P4 ;  /* 0x1988018006aa0fae */ /* 0x0003e4000e101d46 */
.L_x_445:
[----:B--2-4-:R-:W-:Y:S05]  /*bb10*/  BSYNC B0 ;  /* 0x0000000000007941 */ /* 0x014fea0003800000 */
.L_x_444:
[----:B-1----:R-:W2:Y:S01]  /*bb20*/  LDL.LU R9, [R1+0x24] ;  /* 0x0000240001097983 */ /* 0x002ea20000300800 */
[----:B---3--:R-:W-:Y:S03]  /*bb30*/  FMNMX.FTZ R0, R176, R133, !PT ;  /* 0x00000085b0007209 */ /* 0x008fe60007810000 */
[----:B------:R-:W3:Y:S01]  /*bb40*/  LDL.LU R27, [R1+0x1c] ;  /* 0x00001c00011b7983 */ /* 0x000ee20000300800 */
[----:B------:R-:W-:Y:S03]  /*bb50*/  FMNMX.FTZ R0, R175, R0, !PT ;  /* 0x00000000af007209 */ /* 0x000fe60007810000 */
        /* <DEDUP_REMOVED lines=19> */
[----:B------:R1:W4:Y:S01]  /*bc90*/  MUFU.EX2 R6, R0 ;  /* 0x0000000000067308 */ /* 0x0003220000000800 */
        /* <DEDUP_REMOVED lines=11> */
[----:B------:R-:W5:Y:S01]  /*bd50*/  MUFU.EX2 R7, R7 ;  /* 0x0000000700077308 */ /* 0x000f620000000800 */
[----:B-1----:R-:W-:Y:S02]  /*bd60*/  FFMA.FTZ R0, R172, c[0x0][0x2d0], -R2 ;  /* 0x0000b400ac007a23 */ /* 0x002fe40000010802 */
[C---:B----4-:R-:W-:Y:S01]  /*bd70*/  FMUL.FTZ R13, R6.reuse, R149 ;  /* 0x00000095060d7220 */ /* 0x050fe20000410000 */
[----:B------:R-:W-:Y:S01]  /*bd80*/  MOV R149, R25 ;  /* 0x0000001900957202 */ /* 0x000fe20000000f00 */
[C---:B------:R-:W-:Y:S05]  /*bd90*/  FMUL.FTZ R25, R6.reuse, R137 ;  /* 0x0000008906197220 */ /* 0x040fea0000410000 */
[----:B------:R-:W-:Y:S01]  /*bda0*/  MUFU.EX2 R2, R0 ;  /* 0x0000000000027308 */ /* 0x000fe20000000800 */
[C---:B------:R-:W-:Y:S01]  /*bdb0*/  FMUL.FTZ R16, R6.reuse, R144 ;  /* 0x0000009006107220 */ /* 0x040fe20000410000 */
[----:B------:R-:W-:Y:S01]  /*bdc0*/  MOV R144, R26 ;  /* 0x0000001a00907202 */ /* 0x000fe20000000f00 */
[C---:B------:R-:W-:Y:S02]  /*bdd0*/  FMUL.FTZ R12, R6.reuse, R148 ;  /* 0x00000094060c7220 */ /* 0x040fe40000410000 */
[C---:B------:R-:W-:Y:S02]  /*bde0*/  FMUL.FTZ R28, R6.reuse, R28 ;  /* 0x0000001c061c7220 */ /* 0x040fe40000410000 */
[C---:B------:R-:W-:Y:S02]  /*bdf0*/  FMUL.FTZ R29, R6.reuse, R29 ;  /* 0x0000001d061d7220 */ /* 0x040fe40000410000 */
[C---:B------:R-:W-:Y:S01]  /*be00*/  FMUL.FTZ R32, R6.reuse, R32 ;  /* 0x0000002006207220 */ /* 0x040fe20000410000 */
[----:B------:R-:W1:Y:S01]  /*be10*/  MUFU.EX2 R5, R5 ;  /* 0x0000000500057308 */ /* 0x000e620000000800 */
[C---:B------:R-:W-:Y:S02]  /*be20*/  FMUL.FTZ R33, R6.reuse, R33 ;  /* 0x0000002106217220 */ /* 0x040fe40000410000 */
[C---:B------:R-:W-:Y:S01]  /*be30*/  FMUL.FTZ R36, R6.reuse, R36 ;  /* 0x0000002406247220 */ /* 0x040fe20000410000 */
[C---:B-----5:R-:W-:Y:S01]  /*be40*/  F2FP.PACK_AB R168, R7.reuse, R8 ;  /* 0x0000000807a8723e */ /* 0x060fe200000000ff */
        /* <DEDUP_REMOVED lines=54> */
[----:B---3--:R-:W-:Y:S04]  /*c1b0*/  FMNMX.FTZ R0, R27, R0, !PT ;  /* 0x000000001b007209 */ /* 0x008fe80007810000 */
        /* <DEDUP_REMOVED lines=19> */
[--C-:B------:R-:W-:Y:S01]  /*c2f0*/  FFMA.FTZ R179, R4, c[0x0][0x2d0], -R5.reuse ;  /* 0x0000b40004b37a23 */ /* 0x100fe20000010805 */
        /* <DEDUP_REMOVED lines=9> */
[C---:B------:R-:W-:Y:S01]  /*c390*/  FMUL.FTZ R17, R6.reuse, R145 ;  /* 0x0000009106117220 */ /* 0x040fe20000410000 */
[----:B------:R-:W-:Y:S01]  /*c3a0*/  MOV R145, R19 ;  /* 0x0000001300917202 */ /* 0x000fe20000000f00 */
[--C-:B------:R-:W-:Y:S02]  /*c3b0*/  FFMA.FTZ R173, R173, c[0x0][0x2d0], -R5.reuse ;  /* 0x0000b400adad7a23 */ /* 0x100fe40000010805 */
[----:B------:R-:W-:Y:S01]  /*c3c0*/  FFMA.FTZ R172, R171, c[0x0][0x2d0], -R5 ;  /* 0x0000b400abac7a23 */ /* 0x000fe20000010805 */
[----:B------:R-:W4:Y:S01]  /*c3d0*/  MUFU.EX2 R7, R7 ;  /* 0x0000000700077308 */ /* 0x000f220000000800 */
[C---:B------:R-:W-:Y:S01]  /*c3e0*/  FMUL.FTZ R5, R6.reuse, R157 ;  /* 0x0000009d06057220 */ /* 0x040fe20000410000 */
[----:B------:R-:W-:Y:S01]  /*c3f0*/  MOV R157, R21 ;  /* 0x00000015009d7202 */ /* 0x000fe20000000f00 */
[----:B------:R-:W-:Y:S01]  /*c400*/  FMUL.FTZ R21, R6, R141 ;  /* 0x0000008d06157220 */ /* 0x000fe20000410000 */
[----:B------:R-:W-:Y:S01]  /*c410*/  MOV R141, R10 ;  /* 0x0000000a008d7202 */ /* 0x000fe20000000f00 */
[C---:B-1----:R-:W-:Y:S02]  /*c420*/  FMUL.FTZ R26, R0.reuse, R138 ;  /* 0x0000008a001a7220 */ /* 0x042fe40000410000 */
[C---:B------:R-:W-:Y:S02]  /*c430*/  FMUL.FTZ R27, R0.reuse, R139 ;  /* 0x0000008b001b7220 */ /* 0x040fe40000410000 */
[C---:B------:R-:W-:Y:S02]  /*c440*/  FMUL.FTZ R18, R0.reuse, R146 ;  /* 0x0000009200127220 */ /* 0x040fe40000410000 */
[C---:B------:R-:W-:Y:S02]  /*c450*/  FMUL.FTZ R19, R0.reuse, R147 ;  /* 0x0000009300137220 */ /* 0x040fe40000410000 */
[----:B------:R-:W-:Y:S02]  /*c460*/  FMUL.FTZ R10, R0, R154 ;  /* 0x0000009a000a7220 */ /* 0x000fe40000410000 */
[C---:B---3--:R-:W-:Y:S01]  /*c470*/  FMUL.FTZ R8, R6.reuse, R152 ;  /* 0x0000009806087220 */ /* 0x048fe20000410000 */
[----:B------:R-:W-:Y:S01]  /*c480*/  MOV R152, R24 ;  /* 0x0000001800987202 */ /* 0x000fe20000000f00 */
[----:B------:R-:W-:Y:S02]  /*c490*/  FMUL.FTZ R24, R6, R136 ;  /* 0x0000008806187220 */ /* 0x000fe40000410000 */
[----:B------:R-:W1:Y:S01]  /*c4a0*/  LDSM.16.MT88.4 R136, [R238] ;  /* 0x00000000ee88783b */ /* 0x000e620000004200 */
[C---:B------:R-:W-:Y:S02]  /*c4b0*/  FMUL.FTZ R14, R0.reuse, R150 ;  /* 0x00000096000e7220 */ /* 0x040fe40000410000 */
[C---:B------:R-:W-:Y:S01]  /*c4c0*/  FMUL.FTZ R15, R0.reuse, R151 ;  /* 0x00000097000f7220 */ /* 0x040fe20000410000 */
[----:B------:R-:W-:Y:S01]  /*c4d0*/  MUFU.EX2 R150, R134 ;  /* 0x0000008600967308 */ /* 0x000fe20000000800 */
[----:B----4-:R-:W-:Y:S01]  /*c4e0*/  F2FP.PACK_AB R169, R7, R4 ;  /* 0x0000000407a9723e */ /* 0x010fe200000000ff */
        /* <DEDUP_REMOVED lines=42> */
[----:B---3--:R-:W-:Y:S01]  /*c790*/  MOV R179, R157 ;  /* 0x0000009d00b37202 */ /* 0x008fe20000000f00 */
[C---:B------:R-:W-:Y:S02]  /*c7a0*/  FMUL.FTZ R103, R0.reuse, R103 ;  /* 0x0000006700677220 */ /* 0x040fe40000410000 */
[C---:B------:R-:W-:Y:S01]  /*c7b0*/  FMUL.FTZ R106, R0.reuse, R106 ;  /* 0x0000006a006a7220 */ /* 0x040fe20000410000 */
[----:B------:R-:W-:Y:S01]  /*c7c0*/  IADD3 R179, R179, -0x1, RZ ;  /* 0xffffffffb3b37810 */ /* 0x000fe20007ffe0ff */
        /* <DEDUP_REMOVED lines=16> */
[----:B------:R-:W-:Y:S02]  /*c8d0*/  FADD.FTZ R3, R7, R3 ;  /* 0x0000000307037221 */ /* 0x000fe40000010000 */
[----:B------:R-:W-:Y:S02]  /*c8e0*/  FMUL.FTZ R7, R0, R159 ;  /* 0x0000009f00077220 */ /* 0x000fe40000410000 */
[----:B------:R-:W2:Y:S01]  /*c8f0*/  LDL R159, [R1+0x4] ;  /* 0x00000400019f7983 */ /* 0x000ea20000100800 */
[----:B------:R-:W-:Y:S01]  /*c900*/  FMUL.FTZ R9, R6, R153 ;  /* 0x0000009906097220 */ /* 0x000fe20000410000 */
[----:B------:R-:W-:Y:S01]  /*c910*/  MOV R153, R23 ;  /* 0x0000001700997202 */ /* 0x000fe20000000f00 */
[----:B------:R-:W-:Y:S02]  /*c920*/  FMUL.FTZ R23, R0, R143 ;  /* 0x0000008f00177220 */ /* 0x000fe40000410000 */
[----:B------:R-:W-:Y:S01]  /*c930*/  FMUL.FTZ R20, R6, R140 ;  /* 0x0000008c06147220 */ /* 0x000fe20000410000 */
[----:B------:R-:W-:Y:S01]  /*c940*/  MOV R140, R11 ;  /* 0x0000000b008c7202 */ /* 0x000fe20000000f00 */
[C---:B------:R-:W-:Y:S02]  /*c950*/  FMUL.FTZ R11, R0.reuse, R155 ;  /* 0x0000009b000b7220 */ /* 0x040fe40000410000 */
[C---:B------:R-:W-:Y:S01]  /*c960*/  FMUL.FTZ R6, R0.reuse, R158 ;  /* 0x0000009e00067220 */ /* 0x040fe20000410000 */
[----:B------:R-:W-:Y:S01]  /*c970*/  MOV R158, R22 ;  /* 0x00000016009e7202 */ /* 0x000fe20000000f00 */
[----:B------:R-:W-:Y:S01]  /*c980*/  FMUL.FTZ R22, R0, R142 ;  /* 0x0000008e00167220 */ /* 0x000fe20000410000 */
[----:B------:R-:W-:Y:S01]  /*c990*/  MOV R154, R140 ;  /* 0x0000008c009a7202 */ /* 0x000fe20000000f00 */
[----:B------:R-:W3:Y:S10]  /*c9a0*/  MUFU.EX2 R0, R132 ;  /* 0x0000008400007308 */ /* 0x000ef40000000800 */
[----:B------:R-:W4:Y:S10]  /*c9b0*/  MUFU.EX2 R132, R144 ;  /* 0x0000009000847308 */ /* 0x000f340000000800 */
[----:B------:R-:W-:Y:S01]  /*c9c0*/  MUFU.EX2 R144, R156 ;  /* 0x0000009c00907308 */ /* 0x000fe20000000800 */
[----:B---3--:R-:W-:Y:S01]  /*c9d0*/  F2FP.PACK_AB R171, R150, R0 ;  /* 0x0000000096ab723e */ /* 0x008fe200000000ff */
[----:B------:R-:W-:Y:S08]  /*c9e0*/  FADD.FTZ R148, R0, R3 ;  /* 0x0000000300947221 */ /* 0x000ff00000010000 */
[----:B------:R-:W3:Y:S01]  /*c9f0*/  MUFU.EX2 R3, R149 ;  /* 0x0000009500037308 */ /* 0x000ee20000000800 */
[C---:B-1----:R-:W-:Y:S05]  /*ca00*/  HMMA.16816.F32 R4, R168.reuse, R136, R4 ;  /* 0x00000088a804723c */ /* 0x042fea0000001804 */
[----:B----4-:R-:W-:Y:S01]  /*ca10*/  FADD.FTZ R0, R132, R154 ;  /* 0x0000009a84007221 */ /* 0x010fe20000010000 */
[----:B------:R-:W-:Y:S02]  /*ca20*/  MOV R154, R145 ;  /* 0x00000091009a7202 */ /* 0x000fe40000000f00 */
[C---:B------:R-:W-:Y:S01]  /*ca30*/  HMMA.16816.F32 R8, R168.reuse, R138, R8 ;  /* 0x0000008aa808723c */ /* 0x040fe20000001808 */
[----:B------:R-:W1:Y:S01]  /*ca40*/  LDSM.16.MT88.4 R136, [R240] ;  /* 0x00000000f088783b */ /* 0x000e620000004200 */
[----:B------:R-:W4:Y:S10]  /*ca50*/  MUFU.EX2 R149, R173 ;  /* 0x000000ad00957308 */ /* 0x000f340000000800 */
[----:B------:R-:W5:Y:S01]  /*ca60*/  MUFU.EX2 R156, R174 ;  /* 0x000000ae009c7308 */ /* 0x000f620000000800 */
[C---:B---3--:R-:W-:Y:S04]  /*ca70*/  FADD.FTZ R0, R3.reuse, R0 ;  /* 0x0000000003007221 */ /* 0x048fe80000010000 */
[----:B------:R-:W-:Y:S05]  /*ca80*/  FADD.FTZ R0, R144, R0 ;  /* 0x0000000090007221 */ /* 0x000fea0000010000 */
[----:B------:R-:W3:Y:S01]  /*ca90*/  MUFU.EX2 R174, R178 ;  /* 0x000000b200ae7308 */ /* 0x000ee20000000800 */
[C---:B------:R-:W-:Y:S01]  /*caa0*/  FADD.FTZ R0, R134.reuse, R0 ;  /* 0x0000000086007221 */ /* 0x040fe20000010000 */
[C---:B-1----:R-:W-:Y:S08]  /*cab0*/  HMMA.16816.F32 R12, R168.reuse, R136, R12 ;  /* 0x00000088a80c723c */ /* 0x042ff0000000180c */
[C---:B------:R-:W-:Y:S01]  /*cac0*/  HMMA.16816.F32 R16, R168.reuse, R138, R16 ;  /* 0x0000008aa810723c */ /* 0x040fe20000001810 */
[----:B------:R-:W1:Y:S07]  /*cad0*/  LDSM.16.MT88.4 R136, [R239] ;  /* 0x00000000ef88783b */ /* 0x000e6e0000004200 */
[C---:B-1----:R-:W-:Y:S08]  /*cae0*/  HMMA.16816.F32 R20, R168.reuse, R136, R20 ;  /* 0x00000088a814723c */ /* 0x042ff00000001814 */
[C---:B------:R-:W-:Y:S01]  /*caf0*/  HMMA.16816.F32 R24, R168.reuse, R138, R24 ;  /* 0x0000008aa818723c */ /* 0x040fe20000001818 */
[----:B--2---:R1:W2:Y:S03]  /*cb00*/  LDSM.16.MT88.4 R136, [R159] ;  /* 0x000000009f88783b */ /* 0x0042a60000004200 */
[----:B-1----:R-:W-:Y:S02]  /*cb10*/  MOV R159, R158 ;  /* 0x0000009e009f7202 */ /* 0x002fe40000000f00 */
[----:B------:R-:W-:Y:S03]  /*cb20*/  MOV R158, R141 ;  /* 0x0000008d009e7202 */ /* 0x000fe60000000f00 */
[----:B------:R-:W-:Y:S01]  /*cb30*/  LDSM.16.MT88.4 R140, [R238+0x800] ;  /* 0x00080000ee8c783b */ /* 0x000fe20000004200 */
[----:B------:R-:W1:Y:S01]  /*cb40*/  MUFU.EX2 R173, R158 ;  /* 0x0000009e00ad7308 */ /* 0x000e620000000800 */
        /* <DEDUP_REMOVED lines=38> */
[----:B------:R-:W-:Y:S01]  /*cdb0*/  HMMA.16816.F32 R128, R168, R138, R128 ;  /* 0x0000008aa880723c */ /* 0x000fe20000001880 */
[----:B------:R-:W2:Y:S03]  /*cdc0*/  MUFU.EX2 R132, R154 ;  /* 0x0000009a00847308 */ /* 0x000ea60000000800 */
[----:B----4-:R-:W-:Y:S03]  /*cdd0*/  F2FP.PACK_AB R137, R151, R149 ;  /* 0x000000959789723e */ /* 0x010fe600000000ff */
[----:B------:R-:W-:Y:S02]  /*cde0*/  F2FP.PACK_AB R138, R134, R144 ;  /* 0x00000090868a723e */ /* 0x000fe400000000ff */
[----:B------:R-:W4:Y:S02]  /*cdf0*/  LDSM.16.MT88.4 R144, [R240+0x800] ;  /* 0x00080000f090783b */ /* 0x000f240000004200 */
[----:B------:R-:W-:Y:S01]  /*ce00*/  MUFU.EX2 R134, R152 ;  /* 0x0000009800867308 */ /* 0x000fe20000000800 */
[----:B-----5:R-:W-:Y:S02]  /*ce10*/  F2FP.PACK_AB R139, R176, R156 ;  /* 0x0000009cb08b723e */ /* 0x020fe400000000ff */
[----:B---3--:R-:W-:Y:S02]  /*ce20*/  F2FP.PACK_AB R169, R175, R174 ;  /* 0x000000aeafa9723e */ /* 0x008fe400000000ff */
[----:B-1----:R-:W-:Y:S03]  /*ce30*/  F2FP.PACK_AB R171, R173, R172 ;  /* 0x000000acadab723e */ /* 0x002fe600000000ff */
[C---:B------:R-:W-:Y:S02]  /*ce40*/  HMMA.16816.F32 R4, R136.reuse, R140, R4 ;  /* 0x0000008c8804723c */ /* 0x040fe40000001804 */
[----:B------:R-:W1:Y:S03]  /*ce50*/  MUFU.EX2 R3, R159 ;  /* 0x0000009f00037308 */ /* 0x000e660000000800 */
[----:B--2---:R-:W-:Y:S03]  /*ce60*/  FADD.FTZ R0, R132, R0 ;  /* 0x0000000084007221 */ /* 0x004fe60000010000 */
[C---:B------:R-:W-:Y:S01]  /*ce70*/  HMMA.16816.F32 R8, R136.reuse, R142, R8 ;  /* 0x0000008e8808723c */ /* 0x040fe20000001808 */
[----:B------:R-:W2:Y:S03]  /*ce80*/  LDSM.16.MT88.4 R140, [R239+0x800] ;  /* 0x00080000ef8c783b */ /* 0x000ea60000004200 */
[C---:B-1----:R-:W-:Y:S01]  /*ce90*/  F2FP.PACK_AB R168, R3.reuse, R132 ;  /* 0x0000008403a8723e */ /* 0x042fe200000000ff */
[----:B------:R-:W-:Y:S01]  /*cea0*/  FADD.FTZ R0, R3, R0 ;  /* 0x0000000003007221 */ /* 0x000fe20000010000 */
[----:B------:R-:W-:Y:S01]  /*ceb0*/  MOV R132, R156 ;  /* 0x0000009c00847202 */ /* 0x000fe20000000f00 */
[----:B------:R-:W-:Y:S01]  /*cec0*/  FADD.FTZ R3, R150, R148 ;  /* 0x0000009496037221 */ /* 0x000fe20000010000 */
[C---:B----4-:R-:W-:Y:S08]  /*ced0*/  HMMA.16816.F32 R12, R136.reuse, R144, R12 ;  /* 0x00000090880c723c */ /* 0x050ff0000000180c */
        /* <DEDUP_REMOVED lines=39> */
[----:B------:R-:W2:Y:S07]  /*d150*/  MUFU.EX2 R140, R153 ;  /* 0x00000099008c7308 */ /* 0x000eae0000000800 */
[C---:B------:R-:W-:Y:S04]  /*d160*/  HMMA.16816.F32 R120, R136.reuse, R142, R120 ;  /* 0x0000008e8878723c */ /* 0x040fe80000001878 */
[----:B--2---:R-:W-:Y:S01]  /*d170*/  FADD.FTZ R0, R140, R0 ;  /* 0x000000008c007221 */ /* 0x004fe20000010000 */
[----:B------:R-:W2:Y:S01]  /*d180*/  LDSM.16.MT88.4 R152, [R238+0x1000] ;  /* 0x00100000ee98783b */ /* 0x000ea20000004200 */
[C---:B------:R-:W-:Y:S02]  /*d190*/  F2FP.PACK_AB R170, R134.reuse, R140 ;  /* 0x0000008c86aa723e */ /* 0x040fe400000000ff */
[----:B------:R-:W-:Y:S01]  /*d1a0*/  FADD.FTZ R0, R134, R0 ;  /* 0x0000000086007221 */ /* 0x000fe20000010000 */
[C---:B-1----:R-:W-:Y:S03]  /*d1b0*/  HMMA.16816.F32 R124, R136.reuse, R144, R124 ;  /* 0x00000090887c723c */ /* 0x042fe6000000187c */
[----:B------:R-:W-:Y:S01]  /*d1c0*/  MOV R134, R151 ;  /* 0x0000009700867202 */ /* 0x000fe20000000f00 */
[----:B------:R1:W-:Y:S04]  /*d1d0*/  STL [R1+0x24], R0 ;  /* 0x0000240001007387 */ /* 0x0003e80000100800 */
[----:B------:R-:W-:Y:S01]  /*d1e0*/  HMMA.16816.F32 R128, R136, R146, R128 ;  /* 0x000000928880723c */ /* 0x000fe20000001880 */
[----:B------:R-:W3:Y:S04]  /*d1f0*/  LDL R177, [R1+0x64] ;  /* 0x0000640001b17983 */ /* 0x000ee80000100800 */
[----:B------:R-:W3:Y:S04]  /*d200*/  LDL.LU R178, [R1+0x60] ;  /* 0x0000600001b27983 */ /* 0x000ee80000300800 */
[----:B------:R-:W4:Y:S08]  /*d210*/  LDSM.16.MT88.4 R144, [R240+0x1000] ;  /* 0x00100000f090783b */ /* 0x000f300000004200 */
[----:B------:R-:W5:Y:S01]  /*d220*/  LDSM.16.MT88.4 R136, [R239+0x1000] ;  /* 0x00100000ef88783b */ /* 0x000f620000004200 */
[----:B-1----:R-:W-:Y:S04]  /*d230*/  FADD.FTZ R0, R149, R3 ;  /* 0x0000000395007221 */ /* 0x002fe80000010000 */
[----:B------:R-:W-:Y:S01]  /*d240*/  FADD.FTZ R0, R134, R0 ;  /* 0x0000000086007221 */ /* 0x000fe20000010000 */
[C---:B--2---:R-:W-:Y:S02]  /*d250*/  HMMA.16816.F32 R156, R168.reuse, R152, R4 ;  /* 0x00000098a89c723c */ /* 0x044fe40000001804 */
[----:B------:R-:W1:Y:S03]  /*d260*/  LDSM.16.MT88.4 R4, [R241+0x1000] ;  /* 0x00100000f104783b */ /* 0x000e660000004200 */
[----:B------:R-:W-:Y:S01]  /*d270*/  FADD.FTZ R0, R132, R0 ;  /* 0x0000000084007221 */ /* 0x000fe20000010000 */
[----:B------:R-:W-:Y:S02]  /*d280*/  MOV R132, R2 ;  /* 0x0000000200847202 */ /* 0x000fe40000000f00 */
[C---:B------:R-:W-:Y:S02]  /*d290*/  HMMA.16816.F32 R152, R168.reuse, R154, R8 ;  /* 0x0000009aa898723c */ /* 0x040fe40000001808 */
[----:B------:R-:W2:Y:S02]  /*d2a0*/  LDSM.16.MT88.4 R8, [R238+0x2800] ;  /* 0x00280000ee08783b */ /* 0x000ea40000004200 */
[----:B------:R-:W-:Y:S04]  /*d2b0*/  FADD.FTZ R0, R176, R0 ;  /* 0x00000000b0007221 */ /* 0x000fe80000010000 */
[----:B------:R-:W-:Y:S04]  /*d2c0*/  FADD.FTZ R0, R174, R0 ;  /* 0x00000000ae007221 */ /* 0x000fe80000010000 */
[----:B------:R-:W-:Y:S01]  /*d2d0*/  FADD.FTZ R0, R175, R0 ;  /* 0x00000000af007221 */ /* 0x000fe20000010000 */
[C---:B----4-:R-:W-:Y:S01]  /*d2e0*/  HMMA.16816.F32 R148, R168.reuse, R144, R12 ;  /* 0x00000090a894723c */ /* 0x050fe2000000180c */
[----:B------:R-:W4:Y:S02]  /*d2f0*/  LDSM.16.MT88.4 R12, [R240+0x2800] ;  /* 0x00280000f00c783b */ /* 0x000f240000004200 */
[----:B------:R-:W-:Y:S04]  /*d300*/  FADD.FTZ R0, R172, R0 ;  /* 0x00000000ac007221 */ /* 0x000fe80000010000 */
[----:B------:R-:W-:Y:S01]  /*d310*/  FADD.FTZ R0, R173, R0 ;  /* 0x00000000ad007221 */ /* 0x000fe20000010000 */
[C---:B------:R-:W-:Y:S04]  /*d320*/  HMMA.16816.F32 R144, R168.reuse, R146, R16 ;  /* 0x00000092a890723c */ /* 0x040fe80000001810 */
[----:B------:R-:W-:Y:S04]  /*d330*/  STL [R1+0x28], R0 ;  /* 0x0000280001007387 */ /* 0x000fe80000100800 */
[C---:B-----5:R-:W-:Y:S01]  /*d340*/  HMMA.16816.F32 R140, R168.reuse, R136, R20 ;  /* 0x00000088a88c723c */ /* 0x060fe20000001814 */
[----:B------:R-:W-:Y:S07]  /*d350*/  STL [R1+0x20], R179 ;  /* 0x000020b301007387 */ /* 0x000fee0000100800 */
[C---:B------:R-:W-:Y:S08]  /*d360*/  HMMA.16816.F32 R136, R168.reuse, R138, R24 ;  /* 0x0000008aa888723c */ /* 0x040ff00000001818 */
[C---:B-1----:R-:W-:Y:S08]  /*d370*/  HMMA.16816.F32 R28, R168.reuse, R4, R28 ;  /* 0x00000004a81c723c */ /* 0x042ff0000000181c */
[C---:B------:R-:W-:Y:S01]  /*d380*/  HMMA.16816.F32 R32, R168.reuse, R6, R32 ;  /* 0x00000006a820723c */ /* 0x040fe20000001820 */
[----:B------:R-:W1:Y:S07]  /*d390*/  LDSM.16.MT88.4 R4, [R239+0x2800] ;  /* 0x00280000ef04783b */ /* 0x000e6e0000004200 */
[C---:B--2---:R-:W-:Y:S08]  /*d3a0*/  HMMA.16816.F32 R36, R168.reuse, R8, R36 ;  /* 0x00000008a824723c */ /* 0x044ff00000001824 */
[C---:B------:R-:W-:Y:S01]  /*d3b0*/  HMMA.16816.F32 R40, R168.reuse, R10, R40 ;  /* 0x0000000aa828723c */ /* 0x040fe20000001828 */
[----:B------:R-:W2:Y:S07]  /*d3c0*/  LDSM.16.MT88.4 R8, [R241+0x2800] ;  /* 0x00280000f108783b */ /* 0x000eae0000004200 */
[C---:B----4-:R-:W-:Y:S08]  /*d3d0*/  HMMA.16816.F32 R44, R168.reuse, R12, R44 ;  /* 0x0000000ca82c723c */ /* 0x050ff0000000182c */
[C---:B------:R-:W-:Y:S01]  /*d3e0*/  HMMA.16816.F32 R48, R168.reuse, R14, R48 ;  /* 0x0000000ea830723c */ /* 0x040fe20000001830 */
[----:B------:R-:W4:Y:S07]  /*d3f0*/  LDSM.16.MT88.4 R12, [R238+0x4000] ;  /* 0x00400000ee0c783b */ /* 0x000f2e0000004200 */
        /* <DEDUP_REMOVED lines=22> */
[C---:B------:R-:W-:Y:S08]  /*d560*/  HMMA.16816.F32 R112, R168.reuse, R10, R112 ;  /* 0x0000000aa870723c */ /* 0x040ff00000001870 */
[C---:B----4-:R-:W-:Y:S08]  /*d570*/  HMMA.16816.F32 R116, R168.reuse, R12, R116 ;  /* 0x0000000ca874723c */ /* 0x050ff00000001874 */
[C---:B------:R-:W-:Y:S08]  /*d580*/  HMMA.16816.F32 R120, R168.reuse, R14, R120 ;  /* 0x0000000ea878723c */ /* 0x040ff00000001878 */
[C---:B-1----:R-:W-:Y:S08]  /*d590*/  HMMA.16816.F32 R124, R168.reuse, R4, R124 ;  /* 0x00000004a87c723c */ /* 0x042ff0000000187c */
[----:B------:R-:W-:Y:S03]  /*d5a0*/  HMMA.16816.F32 R128, R168, R6, R128 ;  /* 0x00000006a880723c */ /* 0x000fe60000001880 */
[----:B---3--:R-:W-:Y:S11]  /*d5b0*/  ISETP.GT.AND P0, PT, R178, R177, PT ;  /* 0x000000b1b200720c */ /* 0x008ff60003f04270 */
[----:B------:R-:W-:Y:S02]  /*d5c0*/  @!UPT UIADD3 URZ, URZ, URZ, URZ ;  /* 0x0000003f3f3ff290 */ /* 0x000fe4000fffe03f */
[----:B------:R-:W-:-:S05]  /*d5d0*/  @P0 BRA `(.L_x_446) ;  /* 0xffffd26000000947 */ /* 0x000fca000383ffff */
.L_x_441:
[----:B------:R-:W2:Y:S04]  /*d5e0*/  LDL R2, [R1+0x30] ;  /* 0x0000300001027983 */ /* 0x000ea80000100800 */
[----:B------:R-:W2:Y:S02]  /*d5f0*/  LDL R0, [R1+0x20] ;  /* 0x0000200001007983 */ /* 0x000ea40000100800 */
[----:B--2---:R-:W-:-:S13]  /*d600*/  ISETP.GE.AND P0, PT, R0, R2, PT ;  /* 0x000000020000720c */ /* 0x004fda0003f06270 */
[----:B------:R-:W-:Y:S05]  /*d610*/  @!P0 BRA `(.L_x_447) ;  /* 0x00003a0000008947 */ /* 0x000fea0003800000 */
[----:B------:R-:W-:Y:S02]  /*d620*/  MOV R134, R132 ;  /* 0x0000008400867202 */ /* 0x000fe40000000f00 */
[----:B------:R-:W-:Y:S02]  /*d630*/  MOV R2, R133 ;  /* 0x0000008500027202 */ /* 0x000fe40000000f00 */
.L_x_458:
[----:B--2---:R-:W2:Y:S01]  /*d640*/  LDL R21, [R1+0x20] ;  /* 0x0000200001157983 */ /* 0x004ea20000100800 */
[----:B------:R-:W-:Y:S04]  /*d650*/  DEPBAR.LE SB0, 0x0 ;  /* 0x000080000000791a */ /* 0x000fe80000000000 */
[----:B------:R-:W-:Y:S01]  /*d660*/  WARPSYNC 0xffffffff ;  /* 0xffffffff00007948 */ /* 0x000fe20003800000 */
[----:B------:R-:W3:Y:S01]  /*d670*/  LDL.64 R10, [R1+0x58] ;  /* 0x00005800010a7983 */ /* 0x000ee20000100a00 */
[----:B------:R-:W-:Y:S05]  /*d680*/  BSSY B0, `(.L_x_448) ;  /* 0x0000125000007945 */ /* 0x000fea0003800000 */
[----:B------:R-:W4:Y:S06]  /*d690*/  LDL.64 R8, [R1+0x48] ;  /* 0x0000480001087983 */ /* 0x000f2c0000100a00 */
[----:B------:R-:W5:Y:S06]  /*d6a0*/  LDL R20, [R1+0x14] ;  /* 0x0000140001147983 */ /* 0x000f6c0000100800 */
[----:B------:R-:W3:Y:S06]  /*d6b0*/  LDL R14, [R1] ;  /* 0x00000000010e7983 */ /* 0x000eec0000100800 */
[----:B------:R-:W4:Y:S06]  /*d6c0*/  LDL R22, [R1+0x18] ;  /* 0x0000180001167983 */ /* 0x000f2c0000100800 */
[----:B------:R-:W1:Y:S06]  /*d6d0*/  S2R R3, SR_TID.X ;  /* 0x0000000000037919 */ /* 0x000e6c0000002100 */
[----:B------:R-:W-:Y:S06]  /*d6e0*/  BAR.SYNC.DEFER_BLOCKING 0x0 ;  /* 0x0000000000007b1d */ /* 0x000fec0000010000 */
[----:B------:R-:W-:Y:S06]  /*d6f0*/  LDSM.16.M88.4 R16, [R135+0x800] ;  /* 0x000800008710783b */ /* 0x000fec0000000200 */
[----:B------:R-:W-:Y:S06]  /*d700*/  LDSM.16.M88.4 R24, [R135+0x1000] ;  /* 0x001000008718783b */ /* 0x000fec0000000200 */
[----:B------:R-:W-:Y:S06]  /*d710*/  LDSM.16.M88.4 R168, [R242] ;  /* 0x00000000f2a8783b */ /* 0x000fec0000000200 */
[----:B------:R-:W-:Y:S01]  /*d720*/  LDSM.16.M88.4 R172, [R252] ;  /* 0x00000000fcac783b */ /* 0x000fe20000000200 */
[----:B-1----:R-:W-:Y:S11]  /*d730*/  ISETP.GT.AND P1, PT, R3, 0x7f, PT ;  /* 0x0000007f0300780c */ /* 0x002ff60003f24270 */
[----:B------:R-:W-:Y:S02]  /*d740*/  @!UPT UIADD3 URZ, URZ, URZ, URZ ;  /* 0x0000003f3f3ff290 */ /* 0x000fe4000fffe03f */
[----:B------:R-:W-:Y:S02]  /*d750*/  @!P1 MOV R6, c[0x0][0x20c] ;  /* 0x0000830000069a02 */ /* 0x000fe40000000f00 */
[----:B--2---:R-:W-:Y:S01]  /*d760*/  SHF.R.S32.HI R0, RZ, 0x1f, R21 ;  /* 0x0000001fff007819 */ /* 0x004fe20000011415 */
[C---:B------:R-:W-:Y:S04]  /*d770*/  IMAD.WIDE.U32 R4, R21.reuse, c[0x0][0x208], RZ ;  /* 0x0000820015047a25 */ /* 0x040fe800078e00ff */
[----:B------:R-:W-:Y:S04]  /*d780*/  IMAD R0, R0, c[0x0][0x208], RZ ;  /* 0x0000820000007a24 */ /* 0x000fe800078e02ff */
[----:B------:R-:W-:Y:S05]  /*d790*/  IMAD R0, R21, c[0x0][0x20c], R0 ;  /* 0x0000830015007a24 */ /* 0x000fea00078e0200 */
[----:B------:R-:W-:Y:S01]  /*d7a0*/  IADD3 R0, R5, R0, RZ ;  /* 0x0000000005007210 */ /* 0x000fe20007ffe0ff */
[----:B------:R-:W-:Y:S01]  /*d7b0*/  IMAD.WIDE.U32 R4, R4, 0x30, RZ ;  /* 0x0000003004047825 */ /* 0x000fe200078e00ff */
[----:B-----5:R-:W-:Y:S03]  /*d7c0*/  LOP3.LUT P2, RZ, R20, 0x200, RZ, 0xc0, !PT ;  /* 0x0000020014ff7812 */ /* 0x020fe6000784c0ff */
[----:B------:R-:W-:Y:S01]  /*d7d0*/  IMAD R3, R0, 0x30, RZ ;  /* 0x0000003000037824 */ /* 0x000fe200078e02ff */
[----:B------:R-:W-:Y:S02]  /*d7e0*/  @!P1 MOV R0, c[0x0][0x208] ;  /* 0x0000820000009a02 */ /* 0x000fe40000000f00 */
[----:B------:R-:W-:Y:S02]  /*d7f0*/  LOP3.LUT P6, RZ, R20, 0x100, RZ, 0xc0, !PT ;  /* 0x0000010014ff7812 */ /* 0x000fe400078cc0ff */
[----:B------:R-:W-:Y:S01]  /*d800*/  IADD3 R3, R5, R3, RZ ;  /* 0x0000000305037210 */ /* 0x000fe20007ffe0ff */
[----:B---3--:R-:W-:Y:S01]  /*d810*/  LDSM.16.M88.4 R176, [R14] ;  /* 0x000000000eb0783b */ /* 0x008fe20000000200 */
[-C--:B------:R-:W-:Y:S02]  /*d820*/  @!P1 LEA R5, P0, R0, R4.reuse, 0x5 ;  /* 0x0000000400059211 */ /* 0x080fe400078028ff */
[----:B------:R-:W-:Y:S02]  /*d830*/  LOP3.LUT P5, RZ, R20, 0x80, RZ, 0xc0, !PT ;  /* 0x0000008014ff7812 */ /* 0x000fe400078ac0ff */
[----:B------:R-:W-:Y:S02]  /*d840*/  @!P1 LEA.HI.X R6, R0, R3, R6, 0x5, P0 ;  /* 0x0000000300069211 */ /* 0x000fe400000f2c06 */
[----:B------:R-:W-:Y:S02]  /*d850*/  IADD3 R0, P0, R10, R4, RZ ;  /* 0x000000040a007210 */ /* 0x000fe40007f1e0ff */
[----:B------:R-:W-:Y:S02]  /*d860*/  LOP3.LUT P4, RZ, R20, 0x40, RZ, 0xc0, !PT ;  /* 0x0000004014ff7812 */ /* 0x000fe4000788c0ff */
[-C--:B----4-:R-:W-:Y:S02]  /*d870*/  IADD3.X R3, R3, R9.reuse, RZ, P0, !PT ;  /* 0x0000000903037210 */ /* 0x090fe400007fe4ff */
[C---:B------:R-:W-:Y:S04]  /*d880*/  LEA R12, P0, R0.reuse, c[0x0][0x1f8], 0x1 ;  /* 0x00007e00000c7a11 */ /* 0x040fe800078008ff */
[----:B------:R-:W-:Y:S02]  /*d890*/  LEA.HI.X R13, R0, c[0x0][0x1fc], R3, 0x1, P0 ;  /* 0x00007f00000d7a11 */ /* 0x000fe400000f0c03 */
[----:B------:R-:W-:Y:S04]  /*d8a0*/  @!P1 IADD3 R0, P0, R5, R10, RZ ;  /* 0x0000000a05009210 */ /* 0x000fe80007f1e0ff */
[----:B------:R-:W-:Y:S02]  /*d8b0*/  @!P1 IADD3.X R3, R6, R9, RZ, P0, !PT ;  /* 0x0000000906039210 */ /* 0x000fe400007fe4ff */
[----:B------:R-:W1:Y:S01]  /*d8c0*/  LDSM.16.M88.4 R8, [R135] ;  /* 0x000000008708783b */ /* 0x000e620000000200 */
[C---:B------:R-:W-:Y:S04]  /*d8d0*/  @!P1 LEA R132, P0, R0.reuse, c[0x0][0x1f8], 0x1 ;  /* 0x00007e0000849a11 */ /* 0x040fe800078008ff */
[----:B------:R-:W-:Y:S01]  /*d8e0*/  @!P1 LEA.HI.X R133, R0, c[0x0][0x1fc], R3, 0x1, P0 ;  /* 0x00007f0000859a11 */ /* 0x000fe200000f0c03 */
[----:B------:R-:W-:Y:S01]  /*d8f0*/  @!PT LDS RZ, [RZ] ;  /* 0x00000000fffff984 */ /* 0x000fe20000000800 */
[----:B------:R-:W-:Y:S01]  /*d900*/  @!PT LDS RZ, [RZ] ;  /* 0x00000000fffff984 */ /* 0x000fe20000000800 */
[----:B------:R-:W-:Y:S01]  /*d910*/  @!PT LDS RZ, [RZ] ;  /* 0x00000000fffff984 */ /* 0x000fe20000000800 */
[----:B------:R2:W-:Y:S01]  /*d920*/  LDGSTS.E.BYPASS.LTC128B.128 [R22+0x4080], [R12.64], !P2 ;  /* 0x040800000c167fae */ /* 0x0005e2000d101d46 */
[----:B------:R-:W-:Y:S02]  /*d930*/  MOV R0, R20 ;  /* 0x0000001400007202 */ /* 0x000fe40000000f00 */
[----:B------:R-:W-:Y:S03]  /*d940*/  MOV R3, R21 ;  /* 0x0000001500037202 */ /* 0x000fe60000000f00 */
[----:B------:R2:W-:Y:S06]  /*d950*/  LDGSTS.E.BYPASS.LTC128B.128 [R22+0x5880], [R12.64+0x80], !P6 ;  /* 0x058800800c167fae */ /* 0x0005ec000f101d46 */
[----:B------:R2:W-:Y:S06]  /*d960*/  LDGSTS.E.BYPASS.LTC128B.128 [R22+0x7080], [R12.64+0x100], !P5 ;  /* 0x070801000c167fae */ /* 0x0005ec000e901d46 */
[----:B------:R2:W-:Y:S06]  /*d970*/  LDGSTS.E.BYPASS.LTC128B.128 [R22+0x8880], [R12.64+0x180], !P4 ;  /* 0x088801800c167fae */ /* 0x0005ec000e101d46 */
[----:B------:R3:W-:Y:S06]  /*d980*/  @!P1 LDGSTS.E.BYPASS.LTC128B.128 [R22+0x5080], [R132.64], !P2 ;  /* 0x0508000084169fae */ /* 0x0007ec000d101d46 */
[----:B------:R3:W-:Y:S01]  /*d990*/  @!P1 LDGSTS.E.BYPASS.LTC128B.128 [R22+0x6880], [R132.64+0x80], !P6 ;  /* 0x0688008084169fae */ /* 0x0007e2000f101d46 */
[C---:B-1----:R-:W-:Y:S05]  /*d9a0*/  HMMA.16816.F32 R4, R160.reuse, R8, RZ ;  /* 0x00000008a004723c */ /* 0x042fea00000018ff */
[----:B------:R3:W-:Y:S03]  /*d9b0*/  @!P1 LDGSTS.E.BYPASS.LTC128B.128 [R22+0x8080], [R132.64+0x100], !P5 ;  /* 0x0808010084169fae */ /* 0x0007e6000e901d46 */
[C---:B------:R-:W-:Y:S03]  /*d9c0*/  HMMA.16816.F32 R8, R160.reuse, R10, RZ ;  /* 0x0000000aa008723c */ /* 0x040fe600000018ff */
[----:B------:R3:W-:Y:S06]  /*d9d0*/  @!P1 LDGSTS.E.BYPASS.LTC128B.128 [R22+0x9880], [R132.64+0x180], !P4 ;  /* 0x0988018084169fae */ /* 0x0007ec000e101d46 */
[----:B------:R-:W0:Y:S01]  /*d9e0*/  LDGDEPBAR ;  /* 0x00000000000079af */ /* 0x000e220000000000 */
[C---:B--2---:R-:W-:Y:S08]  /*d9f0*/  HMMA.16816.F32 R12, R160.reuse, R16, RZ ;  /* 0x00000010a00c723c */ /* 0x044ff000000018ff */
[C---:B------:R-:W-:Y:S08]  /*da00*/  HMMA.16816.F32 R16, R160.reuse, R18, RZ ;  /* 0x00000012a010723c */ /* 0x040ff000000018ff */
[C---:B---3--:R-:W-:Y:S08]  /*da10*/  HMMA.16816.F32 R20, R160.reuse, R24, RZ ;  /* 0x00000018a014723c */ /* 0x048ff000000018ff */
        /* <DEDUP_REMOVED lines=127> */
[C---:B------:R-:W-:Y:S07]  /*e210*/  HMMA.16816.F32 R8, R232.reuse, R174, R8 ;  /* 0x000000aee808723c */ /* 0x040fee0000001808 */
[----:B------:R-:W-:Y:S09]  /*e220*/  MOV R175, R0 ;  /* 0x0000000000af7202 */ /* 0x000ff20000000f00 */
        /* <DEDUP_REMOVED lines=11> */
[----:B------:R1:W2:Y:S02]  /*e2e0*/  MUFU.TANH R4, R0 ;  /* 0x0000000000047308 */ /* 0x0002a40000002400 */
[----:B-1----:R-:W-:Y:S01]  /*e2f0*/  FMUL.FTZ R0, R7, c[0x0][0x320] ;  /* 0x0000c80007007a20 */ /* 0x002fe20000410000 */
[----:B--2---:R-:W-:Y:S07]  /*e300*/  STL [R1+0x1c], R4 ;  /* 0x00001c0401007387 */ /* 0x004fee0000100800 */
[----:B------:R1:W2:Y:S01]  /*e310*/  MUFU.TANH R179, R0 ;  /* 0x0000000000b37308 */ /* 0x0002a20000002400 */
[----:B------:R-:W3:Y:S01]  /*e320*/  LDSM.16.M88.4 R4, [R236+0x5800] ;  /* 0x00580000ec04783b */ /* 0x000ee20000000200 */
[----:B------:R-:W-:Y:S05]  /*e330*/  DEPBAR.LE SB0, 0x0 ;  /* 0x000080000000791a */ /* 0x000fea0000000000 */
        /* <DEDUP_REMOVED lines=8> */
[----:B-1----:R-:W-:Y:S04]  /*e3c0*/  FMUL.FTZ R0, R9, c[0x0][0x320] ;  /* 0x0000c80009007a20 */ /* 0x002fe80000410000 */
        /* <DEDUP_REMOVED lines=24> */
[----:B-1----:R-:W-:Y:S02]  /*e550*/  FMUL.FTZ R0, R24, c[0x0][0x320] ;  /* 0x0000c80018007a20 */ /* 0x002fe40000410000 */
[----:B------:R-:W5:Y:S06]  /*e560*/  LDL R24, [R1+0x30] ;  /* 0x0000300001187983 */ /* 0x000f6c0000100800 */
[----:B------:R1:W1:Y:S02]  /*e570*/  MUFU.TANH R11, R0 ;  /* 0x00000000000b7308 */ /* 0x0002640000002400 */
[----:B-1----:R-:W-:Y:S01]  /*e580*/  FMUL.FTZ R0, R25, c[0x0][0x320] ;  /* 0x0000c80019007a20 */ /* 0x002fe20000410000 */
[----:B------:R-:W-:Y:S07]  /*e590*/  MOV R25, R8 ;  /* 0x0000000800197202 */ /* 0x000fee0000000f00 */
[----:B------:R1:W1:Y:S02]  /*e5a0*/  MUFU.TANH R10, R0 ;  /* 0x00000000000a7308 */ /* 0x0002640000002400 */
[----:B-1----:R-:W-:Y:S08]  /*e5b0*/  FMUL.FTZ R0, R26, c[0x0][0x320] ;  /* 0x0000c8001a007a20 */ /* 0x002ff00000410000 */
[----:B------:R1:W1:Y:S02]  /*e5c0*/  MUFU.TANH R22, R0 ;  /* 0x0000000000167308 */ /* 0x0002640000002400 */
[----:B-1----:R-:W-:Y:S08]  /*e5d0*/  FMUL.FTZ R0, R27, c[0x0][0x320] ;  /* 0x0000c8001b007a20 */ /* 0x002ff00000410000 */
[----:B------:R1:W1:Y:S01]  /*e5e0*/  MUFU.TANH R21, R0 ;  /* 0x0000000000157308 */ /* 0x0002620000002400 */
[----:B-----5:R-:W-:Y:S11]  /*e5f0*/  ISETP.GT.AND P0, PT, R25, R24, PT ;  /* 0x000000181900720c */ /* 0x020ff60003f04270 */
[----:B------:R-:W-:Y:S02]  /*e600*/  @!UPT UIADD3 URZ, URZ, URZ, URZ ;  /* 0x0000003f3f3ff290 */ /* 0x000fe4000fffe03f */
[----:B------:R-:W-:-:S05]  /*e610*/  @!P0 BRA `(.L_x_449) ;  /* 0x000002b000008947 */ /* 0x000fca0003800000 */
[----:B-1234-:R-:W2:Y:S01]  /*e620*/  LDL.64 R26, [R1+0x50] ;  /* 0x00005000011a7983 */ /* 0x01eea20000100a00 */
[----:B------:R-:W-:Y:S03]  /*e630*/  IADD3 R0, R25, -0x1, RZ ;  /* 0xffffffff19007810 */ /* 0x000fe60007ffe0ff */
        /* <DEDUP_REMOVED lines=41> */
.L_x_449:
[----:B-1234-:R-:W-:Y:S05]  /*e8d0*/  BSYNC B0 ;  /* 0x0000000000007941 */ /* 0x01efea0003800000 */
.L_x_448:
[----:B------:R-:W2:Y:S01]  /*e8e0*/  LDL R3, [R1+0x68] ;  /* 0x0000680001037983 */ /* 0x000ea20000100800 */
[----:B------:R-:W-:Y:S01]  /*e8f0*/  IMAD.MOV.U32 R4, RZ, RZ, c[0x0][0x2c4] ;  /* 0x0000b100ff047624 */ /* 0x000fe200078e00ff */
        /* <DEDUP_REMOVED lines=35> */
.L_x_452:
[----:B------:R-:W-:Y:S04]  /*eb30*/  MOV R9, c[0x0][0x32c] ;  /* 0x0000cb0000097a02 */ /* 0x000fe80000000f00 */
[----:B------:R-:W-:Y:S11]  /*eb40*/  ISETP.NE.AND P0, PT, R9, 0x1, PT ;  /* 0x000000010900780c */ /* 0x000ff60003f05270 */
[----:B------:R-:W-:Y:S02]  /*eb50*/  @!UPT UIADD3 URZ, URZ, URZ, URZ ;  /* 0x0000003f3f3ff290 */ /* 0x000fe4000fffe03f */
[----:B------:R-:W-:Y:S05]  /*eb60*/  @P0 IMAD.HI.U32 R9, R5, c[0x0][0x330], RZ ;  /* 0x0000cc0005090a27 */ /* 0x000fea00078e00ff */
[----:B------:R-:W-:Y:S02]  /*eb70*/  @P0 SHF.R.U32.HI R5, RZ, c[0x0][0x334], R9 ;  /* 0x0000cd00ff050a19 */ /* 0x000fe40000011609 */
.L_x_453:
[----:B------:R-:W-:Y:S05]  /*eb80*/  BSYNC B0 ;  /* 0x0000000000007941 */ /* 0x000fea0003800000 */
.L_x_451:
[----:B------:R-:W-:Y:S04]  /*eb90*/  IMAD.IADD R9, R0, 0x1, -R26 ;  /* 0x0000000100097824 */ /* 0x000fe800078e0a1a */
[----:B------:R-:W-:Y:S05]  /*eba0*/  IMAD R5, R5, c[0x0][0x32c], R9 ;  /* 0x0000cb0005057a24 */ /* 0x000fea00078e0209 */
[----:B------:R-:W-:Y:S02]  /*ebb0*/  IMNMX R3, R3, R5, !PT ;  /* 0x0000000503037217 */ /* 0x000fe40007800200 */
[----:B------:R-:W-:Y:S04]  /*ebc0*/  IADD3 R5, R5, c[0x0][0x32c], RZ ;  /* 0x0000cb0005057a10 */ /* 0x000fe80007ffe0ff */
[----:B------:R-:W-:Y:S02]  /*ebd0*/  IMNMX R4, R4, R5, PT ;  /* 0x0000000504047217 */ /* 0x000fe40003800200 */
.L_x_450:
        /* <DEDUP_REMOVED lines=70> */
[----:B------:R-:W2:Y:S01]  /*f040*/  LDL R173, [R1+0x38] ;  /* 0x0000380001ad7983 */ /* 0x000ea20000100800 */
[----:B------:R-:W-:Y:S01]  /*f050*/  BSSY B0, `(.L_x_455) ;  /* 0x0000012000007945 */ /* 0x000fe20003800000 */
[----:B--2---:R-:W-:Y:S04]  /*f060*/  IADD3 R5, -R27, R173, R5 ;  /* 0x000000ad1b057210 */ /* 0x004fe80007ffe105 */
        /* <DEDUP_REMOVED lines=11> */
.L_x_456:
[----:B------:R-:W-:Y:S04]  /*f120*/  MOV R6, c[0x0][0x32c] ;  /* 0x0000cb0000067a02 */ /* 0x000fe80000000f00 */
[----:B------:R-:W-:Y:S11]  /*f130*/  ISETP.NE.AND P0, PT, R6, 0x1, PT ;  /* 0x000000010600780c */ /* 0x000ff60003f05270 */
[----:B------:R-:W-:Y:S02]  /*f140*/  @!UPT UIADD3 URZ, URZ, URZ, URZ ;  /* 0x0000003f3f3ff290 */ /* 0x000fe4000fffe03f */
[----:B------:R-:W-:Y:S05]  /*f150*/  @P0 IMAD.HI.U32 R6, R5, c[0x0][0x330], RZ ;  /* 0x0000cc0005060a27 */ /* 0x000fea00078e00ff */
[----:B------:R-:W-:Y:S02]  /*f160*/  @P0 SHF.R.U32.HI R5, RZ, c[0x0][0x334], R6 ;  /* 0x0000cd00ff050a19 */ /* 0x000fe40000011606 */
.L_x_457:
[----:B------:R-:W-:Y:S05]  /*f170*/  BSYNC B0 ;  /* 0x0000000000007941 */ /* 0x000fea0003800000 */
.L_x_455:
[----:B------:R-:W-:Y:S04]  /*f180*/  IMAD.IADD R0, R0, 0x1, -R26 ;  /* 0x0000000100007824 */ /* 0x000fe800078e0a1a */
[----:B------:R-:W-:Y:S05]  /*f190*/  IMAD R0, R5, c[0x0][0x32c], R0 ;  /* 0x0000cb0005007a24 */ /* 0x000fea00078e0200 */
[----:B------:R-:W-:Y:S02]  /*f1a0*/  IMNMX R3, R3, R0, !PT ;  /* 0x0000000003037217 */ /* 0x000fe40007800200 */
[----:B------:R-:W-:Y:S04]  /*f1b0*/  IADD3 R0, R0, c[0x0][0x32c], RZ ;  /* 0x0000cb0000007a10 */ /* 0x000fe80007ffe0ff */
[----:B------:R-:W-:Y:S02]  /*f1c0*/  IMNMX R4, R4, R0, PT ;  /* 0x0000000004047217 */ /* 0x000fe40003800200 */
.L_x_454:
[----:B------:R-:W-:Y:S01]  /*f1d0*/  FMNMX.FTZ R0, R9, R2, !PT ;  /* 0x0000000209007209 */ /* 0x000fe20007810000 */
[----:B------:R-:W2:Y:S01]  /*f1e0*/  LDL.LU R132, [R1+0x1c] ;  /* 0x00001c0001847983 */ /* 0x000ea20000300800 */
[----:B------:R-:W-:Y:S02]  /*f1f0*/  MOV R6, R25 ;  /* 0x0000001900067202 */ /* 0x000fe40000000f00 */
        /* <DEDUP_REMOVED lines=40> */
[----:B------:R-:W-:Y:S01]  /*f480*/  FFMA.FTZ R20, R14, c[0x0][0x2d0], -R2 ;  /* 0x0000b4000e147a23 */ /* 0x000fe20000010802 */
[----:B------:R-:W-:Y:S02]  /*f490*/  MOV R14, R16 ;  /* 0x00000010000e7202 */ /* 0x000fe40000000f00 */
        /* <DEDUP_REMOVED lines=98> */
[----:B------:R-:W-:Y:S02]  /*fac0*/  ISETP.GT.AND P0, PT, R3, 0x29, !P6 ;  /* 0x000000290300780c */ /* 0x000fe40007704270 */
[----:B------:R-:W1:Y:S01]  /*fad0*/  MUFU.EX2 R3, R8 ;  /* 0x0000000800037308 */ /* 0x000e620000000800 */
[----:B------:R-:W-:Y:S02]  /*fae0*/  MOV R22, R168 ;  /* 0x000000a800167202 */ /* 0x000fe40000000f00 */
[----:B------:R-:W-:Y:S04]  /*faf0*/  ISETP.LT.OR P0, PT, R4, 0x2a, P0 ;  /* 0x0000002a0400780c */ /* 0x000fe80000701670 */
[----:B------:R-:W-:Y:S01]  /*fb00*/  FSEL R132, R21, -INF , !P0 ;  /* 0xff80000015847808 */ /* 0x000fe20004000000 */
[C---:B------:R-:W-:Y:S01]  /*fb10*/  FMUL.FTZ R21, R2.reuse, R141 ;  /* 0x0000008d02157220 */ /* 0x040fe20000410000 */
[----:B------:R-:W-:Y:S01]  /*fb20*/  MOV R141, R11 ;  /* 0x0000000b008d7202 */ /* 0x000fe20000000f00 */
[----:B------:R2:W-:Y:S01]  /*fb30*/  MUFU.EX2 R8, R18 ;  /* 0x0000001200087308 */ /* 0x0005e20000000800 */
[----:B---3--:R-:W-:Y:S04]  /*fb40*/  FFMA.FTZ R0, R2, R10, R9 ;  /* 0x0000000a02007223 */ /* 0x008fe80000010009 */
[----:B-1----:R-:W-:Y:S01]  /*fb50*/  FADD.FTZ R4, R3, R0 ;  /* 0x0000000003047221 */ /* 0x002fe20000010000 */
[----:B------:R-:W-:Y:S02]  /*fb60*/  FMNMX.FTZ R0, R5, R134, !PT ;  /* 0x0000008605007209 */ /* 0x000fe40007810000 */
[----:B------:R-:W-:Y:S02]  /*fb70*/  F2FP.PACK_AB R168, R3, R9 ;  /* 0x0000000903a8723e */ /* 0x000fe400000000ff */
[----:B------:R-:W-:Y:S01]  /*fb80*/  FMNMX.FTZ R0, R6, R0, !PT ;  /* 0x0000000006007209 */ /* 0x000fe20007810000 */
[----:B------:R-:W1:Y:S03]  /*fb90*/  MUFU.EX2 R9, R19 ;  /* 0x0000001300097308 */ /* 0x000e660000000800 */
[----:B------:R-:W-:Y:S02]  /*fba0*/  FMNMX.FTZ R0, R7, R0, !PT ;  /* 0x0000000007007209 */ /* 0x000fe40007810000 */
[----:B--2---:R-:W-:Y:S01]  /*fbb0*/  MOV R18, R24 ;  /* 0x0000001800127202 */ /* 0x004fe20000000f00 */
[----:B------:R-:W-:Y:S01]  /*fbc0*/  FMUL.FTZ R24, R2, R136 ;  /* 0x0000008802187220 */ /* 0x000fe20000410000 */
[----:B------:R-:W-:Y:S01]  /*fbd0*/  FMNMX.FTZ R0, R169, R0, !PT ;  /* 0x00000000a9007209 */ /* 0x000fe20007810000 */
[----:B------:R-:W2:Y:S03]  /*fbe0*/  LDL.LU R136, [R1+0x28] ;  /* 0x0000280001887983 */ /* 0x000ea60000300800 */
[----:B------:R-:W-:Y:S04]  /*fbf0*/  FMNMX.FTZ R0, R172, R0, !PT ;  /* 0x00000000ac007209 */ /* 0x000fe80007810000 */
[----:B------:R-:W-:Y:S04]  /*fc00*/  FMNMX.FTZ R0, R173, R0, !PT ;  /* 0x00000000ad007209 */ /* 0x000fe80007810000 */
[----:B------:R-:W-:Y:S04]  /*fc10*/  FMNMX.FTZ R0, R175, R0, !PT ;  /* 0x00000000af007209 */ /* 0x000fe80007810000 */
[----:B------:R-:W-:Y:S01]  /*fc20*/  FMNMX.FTZ R0, R174, R0, !PT ;  /* 0x00000000ae007209 */ /* 0x000fe20007810000 */
[----:B-1----:R-:W-:Y:S01]  /*fc30*/  FADD.FTZ R4, R9, R4 ;  /* 0x0000000409047221 */ /* 0x002fe20000010000 */
[----:B------:R-:W-:Y:S01]  /*fc40*/  F2FP.PACK_AB R170, R8, R9 ;  /* 0x0000000908aa723e */ /* 0x000fe200000000ff */
[----:B------:R-:W-:Y:S01]  /*fc50*/  FMUL.FTZ R9, R2, R153 ;  /* 0x0000009902097220 */ /* 0x000fe20000410000 */
[----:B------:R-:W-:Y:S01]  /*fc60*/  FMNMX.FTZ R0, R176, R0, !PT ;  /* 0x00000000b0007209 */ /* 0x000fe20007810000 */
[----:B------:R-:W-:Y:S01]  /*fc70*/  FADD.FTZ R179, R8, R4 ;  /* 0x0000000408b37221 */ /* 0x000fe20000010000 */
[----:B------:R-:W-:Y:S01]  /*fc80*/  MOV R19, R25 ;  /* 0x0000001900137202 */ /* 0x000fe20000000f00 */
[C---:B------:R-:W-:Y:S01]  /*fc90*/  FMUL.FTZ R8, R2.reuse, R152 ;  /* 0x0000009802087220 */ /* 0x040fe20000410000 */
[----:B------:R-:W-:Y:S01]  /*fca0*/  FMNMX.FTZ R0, R177, R0, !PT ;  /* 0x00000000b1007209 */ /* 0x000fe20007810000 */
[----:B------:R-:W-:Y:S01]  /*fcb0*/  FMUL.FTZ R25, R2, R137 ;  /* 0x0000008902197220 */ /* 0x000fe20000410000 */
[----:B------:R-:W-:Y:S02]  /*fcc0*/  MOV R145, R19 ;  /* 0x0000001300917202 */ /* 0x000fe40000000f00 */
[----:B------:R-:W-:Y:S02]  /*fcd0*/  FMNMX.FTZ R0, R178, R0, !PT ;  /* 0x00000000b2007209 */ /* 0x000fe40007810000 */
[----:B------:R-:W-:Y:S02]  /*fce0*/  MOV R153, R171 ;  /* 0x000000ab00997202 */ /* 0x000fe40000000f00 */
[----:B------:R-:W-:Y:S01]  /*fcf0*/  FMNMX.FTZ R0, R132, R0, !PT ;  /* 0x0000000084007209 */ /* 0x000fe20007810000 */
[----:B------:R-:W-:Y:S04]  /*fd00*/  MUFU.EX2 R145, R145 ;  /* 0x0000009100917308 */ /* 0x000fe80000000800 */
        /* <DEDUP_REMOVED lines=18> */
[----:B------:R-:W1:Y:S10]  /*fe30*/  MUFU.EX2 R0, R0 ;  /* 0x0000000000007308 */ /* 0x000e740000000800 */
[----:B------:R3:W2:Y:S10]  /*fe40*/  MUFU.EX2 R140, R10 ;  /* 0x0000000a008c7308 */ /* 0x0006b40000000800 */
[----:B------:R4:W2:Y:S01]  /*fe50*/  MUFU.EX2 R152, R6 ;  /* 0x0000000600987308 */ /* 0x0008a20000000800 */
[C---:B-1----:R-:W-:Y:S02]  /*fe60*/  FMUL.FTZ R11, R0.reuse, R155 ;  /* 0x0000009b000b7220 */ /* 0x042fe40000410000 */
[----:B------:R-:W5:Y:S01]  /*fe70*/  LDL R155, [R1+0x4] ;  /* 0x00000400019b7983 */ /* 0x000f620000100800 */
[C---:B------:R-:W-:Y:S02]  /*fe80*/  FMUL.FTZ R26, R0.reuse, R138 ;  /* 0x0000008a001a7220 */ /* 0x040fe40000410000 */
[C---:B------:R-:W-:Y:S04]  /*fe90*/  FMUL.FTZ R27, R0.reuse, R139 ;  /* 0x0000008b001b7220 */ /* 0x040fe80000410000 */
[----:B------:R-:W-:Y:S01]  /*fea0*/  MUFU.EX2 R157, R157 ;  /* 0x0000009d009d7308 */ /* 0x000fe20000000800 */
[C---:B------:R-:W-:Y:S02]  /*feb0*/  FMUL.FTZ R22, R0.reuse, R142 ;  /* 0x0000008e00167220 */ /* 0x040fe40000410000 */
[C---:B------:R-:W-:Y:S02]  /*fec0*/  FMUL.FTZ R23, R0.reuse, R143 ;  /* 0x0000008f00177220 */ /* 0x040fe40000410000 */
[C---:B------:R-:W-:Y:S01]  /*fed0*/  FMUL.FTZ R7, R0.reuse, R159 ;  /* 0x0000009f00077220 */ /* 0x040fe20000410000 */
[----:B------:R-:W-:Y:S01]  /*fee0*/  MOV R159, R15 ;  /* 0x0000000f009f7202 */ /* 0x000fe20000000f00 */
[C---:B---3--:R-:W-:Y:S01]  /*fef0*/  FMUL.FTZ R10, R0.reuse, R154 ;  /* 0x0000009a000a7220 */ /* 0x048fe20000410000 */
[----:B------:R-:W-:Y:S01]  /*ff00*/  MOV R154, R18 ;  /* 0x00000012009a7202 */ /* 0x000fe20000000f00 */
[C---:B------:R-:W-:Y:S02]  /*ff10*/  FMUL.FTZ R15, R0.reuse, R151 ;  /* 0x00000097000f7220 */ /* 0x040fe40000410000 */
[C---:B------:R-:W-:Y:S02]  /*ff20*/  FMUL.FTZ R18, R0.reuse, R146 ;  /* 0x0000009200127220 */ /* 0x040fe40000410000 */
[C---:B------:R-:W-:Y:S02]  /*ff30*/  FMUL.FTZ R19, R0.reuse, R147 ;  /* 0x0000009300137220 */ /* 0x040fe40000410000 */
[C---:B----4-:R-:W-:Y:S01]  /*ff40*/  FMUL.FTZ R6, R0.reuse, R158 ;  /* 0x0000009e00067220 */ /* 0x050fe20000410000 */
[----:B------:R-:W-:Y:S01]  /*ff50*/  MOV R158, R14 ;  /* 0x0000000e009e7202 */ /* 0x000fe20000000f00 */
        /* <DEDUP_REMOVED lines=59> */
[C---:B------:R-:W-:Y:S01]  /*10310*/  F2FP.PACK_AB R169, R152.reuse, R140 ;  /* 0x0000008c98a9723e */ /* 0x040fe200000000ff */
[----:B------:R-:W-:Y:S02]  /*10320*/  FADD.FTZ R144, R152, R144 ;  /* 0x0000009098907221 */ /* 0x000fe40000010000 */
[----:B------:R-:W2:Y:S03]  /*10330*/  MUFU.EX2 R146, R0 ;  /* 0x0000000000927308 */ /* 0x000ea60000000800 */
[----:B------:R-:W-:Y:S07]  /*10340*/  LDSM.16.MT88.4 R140, [R238+0x800] ;  /* 0x00080000ee8c783b */ /* 0x000fee0000004200 */
[----:B------:R-:W-:Y:S01]  /*10350*/  MUFU.EX2 R152, R159 ;  /* 0x0000009f00987308 */ /* 0x000fe20000000800 */
[----:B--2---:R-:W-:Y:S01]  /*10360*/  F2FP.PACK_AB R171, R146, R147 ;  /* 0x0000009392ab723e */ /* 0x004fe200000000ff */
[--C-:B------:R-:W-:Y:S01]  /*10370*/  FFMA.FTZ R0, R172, c[0x0][0x2d0], -R134.reuse ;  /* 0x0000b400ac007a23 */ /* 0x100fe20000010886 */
[----:B------:R-:W-:Y:S05]  /*10380*/  MOV R172, R148 ;  /* 0x0000009400ac7202 */ /* 0x000fea0000000f00 */
        /* <DEDUP_REMOVED lines=67> */
[----:B--2---:R-:W-:Y:S01]  /*107c0*/  F2FP.PACK_AB R168, R179, R175 ;  /* 0x000000afb3a8723e */ /* 0x004fe200000000ff */
[----:B------:R-:W-:Y:S01]  /*107d0*/  FADD.FTZ R2, R149, R2 ;  /* 0x0000000295027221 */ /* 0x000fe20000010000 */
[----:B------:R-:W-:Y:S01]  /*107e0*/  MOV R176, R158 ;  /* 0x0000009e00b07202 */ /* 0x000fe20000000f00 */
[----:B------:R1:W-:Y:S01]  /*107f0*/  MUFU.EX2 R172, R0 ;  /* 0x0000000000ac7308 */ /* 0x0003e20000000800 */
[C---:B------:R-:W-:Y:S05]  /*10800*/  HMMA.16816.F32 R4, R136.reuse, R140, R4 ;  /* 0x0000008c8804723c */ /* 0x040fea0000001804 */
[----:B------:R-:W-:Y:S03]  /*10810*/  FADD.FTZ R2, R150, R2 ;  /* 0x0000000296027221 */ /* 0x000fe60000010000 */
[C---:B------:R-:W-:Y:S01]  /*10820*/  HMMA.16816.F32 R8, R136.reuse, R142, R8 ;  /* 0x0000008e8808723c */ /* 0x040fe20000001808 */
[----:B------:R-:W2:Y:S03]  /*10830*/  LDSM.16.MT88.4 R140, [R240+0x800] ;  /* 0x00080000f08c783b */ /* 0x000ea60000004200 */
[----:B------:R-:W-:Y:S04]  /*10840*/  FADD.FTZ R2, R148, R2 ;  /* 0x0000000294027221 */ /* 0x000fe80000010000 */
[----:B------:R-:W-:Y:S04]  /*10850*/  FADD.FTZ R2, R174, R2 ;  /* 0x00000002ae027221 */ /* 0x000fe80000010000 */
[--C-:B-1----:R-:W-:Y:S01]  /*10860*/  FFMA.FTZ R0, R177, c[0x0][0x2d0], -R134.reuse ;  /* 0x0000b400b1007a23 */ /* 0x102fe20000010886 */
[----:B------:R-:W-:Y:S03]  /*10870*/  MOV R177, R153 ;  /* 0x0000009900b17202 */ /* 0x000fe60000000f00 */
[----:B------:R-:W1:Y:S01]  /*10880*/  MUFU.EX2 R173, R0 ;  /* 0x0000000000ad7308 */ /* 0x000e620000000800 */
[----:B------:R-:W-:Y:S01]  /*10890*/  ISETP.GT.AND P0, PT, R176, R177, PT ;  /* 0x000000b1b000720c */ /* 0x000fe20003f04270 */
[C---:B--2---:R-:W-:Y:S03]  /*108a0*/  HMMA.16816.F32 R12, R136.reuse, R140, R12 ;  /* 0x0000008c880c723c */ /* 0x044fe6000000180c */
[----:B-1----:R-:W-:Y:S01]  /*108b0*/  F2FP.PACK_AB R169, R173, R172 ;  /* 0x000000acada9723e */ /* 0x002fe200000000ff */
[--C-:B------:R-:W-:Y:S01]  /*108c0*/  FFMA.FTZ R0, R178, c[0x0][0x2d0], -R134.reuse ;  /* 0x0000b400b2007a23 */ /* 0x100fe20000010886 */
[----:B------:R-:W-:Y:S01]  /*108d0*/  MOV R178, R152 ;  /* 0x0000009800b27202 */ /* 0x000fe20000000f00 */
[----:B------:R-:W-:Y:S01]  /*108e0*/  FFMA.FTZ R134, R132, c[0x0][0x2d0], -R134 ;  /* 0x0000b40084867a23 */ /* 0x000fe20000010886 */
[----:B------:R-:W-:Y:S01]  /*108f0*/  LDSM.16.MT88.4 R152, [R238+0x1000] ;  /* 0x00100000ee98783b */ /* 0x000fe20000004200 */
[C---:B------:R-:W-:Y:S01]  /*10900*/  HMMA.16816.F32 R16, R136.reuse, R142, R16 ;  /* 0x0000008e8810723c */ /* 0x040fe20000001810 */
[----:B------:R1:W-:Y:S06]  /*10910*/  MUFU.EX2 R132, R0 ;  /* 0x0000000000847308 */ /* 0x0003ec0000000800 */
[----:B------:R-:W2:Y:S04]  /*10920*/  LDSM.16.MT88.4 R140, [R239+0x800] ;  /* 0x00080000ef8c783b */ /* 0x000ea80000004200 */
[----:B------:R-:W3:Y:S01]  /*10930*/  MUFU.EX2 R134, R134 ;  /* 0x0000008600867308 */ /* 0x000ee20000000800 */
[----:B-1----:R-:W-:Y:S04]  /*10940*/  FADD.FTZ R0, R156, R151 ;  /* 0x000000979c007221 */ /* 0x002fe80000010000 */
[----:B------:R-:W-:Y:S04]  /*10950*/  FADD.FTZ R0, R157, R0 ;  /* 0x000000009d007221 */ /* 0x000fe80000010000 */
[----:B------:R-:W-:Y:S01]  /*10960*/  FADD.FTZ R0, R175, R0 ;  /* 0x00000000af007221 */ /* 0x000fe20000010000 */
[----:B---3--:R-:W-:Y:S01]  /*10970*/  F2FP.PACK_AB R171, R134, R132 ;  /* 0x0000008486ab723e */ /* 0x008fe200000000ff */
        /* <DEDUP_REMOVED lines=95> */
[----:B------:R-:W-:Y:S02]  /*10f70*/  FADD.FTZ R4, R178, R2 ;  /* 0x00000002b2047221 */ /* 0x000fe40000010000 */
[----:B------:R-:W-:Y:S01]  /*10f80*/  FADD.FTZ R0, R132, R0 ;  /* 0x0000000084007221 */ /* 0x000fe20000010000 */
[-C--:B------:R-:W-:Y:S02]  /*10f90*/  MOV R132, R3.reuse ;  /* 0x0000000300847202 */ /* 0x080fe40000000f00 */
[----:B------:R-:W-:Y:S01]  /*10fa0*/  STL [R1+0x24], R4 ;  /* 0x0000240401007387 */ /* 0x000fe20000100800 */
[----:B------:R-:W-:Y:S01]  /*10fb0*/  FADD.FTZ R2, R134, R0 ;  /* 0x0000000086027221 */ /* 0x000fe20000010000 */
[----:B------:R-:W-:Y:S02]  /*10fc0*/  IADD3 R0, R176, -0x1, RZ ;  /* 0xffffffffb0007810 */ /* 0x000fe40007ffe0ff */
[----:B------:R-:W-:Y:S02]  /*10fd0*/  MOV R134, R3 ;  /* 0x0000000300867202 */ /* 0x000fe40000000f00 */
[----:B------:R1:W-:Y:S04]  /*10fe0*/  STL [R1+0x28], R2 ;  /* 0x0000280201007387 */ /* 0x0003e80000100800 */
[----:B------:R2:W-:Y:S01]  /*10ff0*/  STL [R1+0x20], R0 ;  /* 0x0000200001007387 */ /* 0x0005e20000100800 */
[----:B-1----:R-:W-:Y:S01]  /*11000*/  MOV R2, R133 ;  /* 0x0000008500027202 */ /* 0x002fe20000000f00 */
[----:B------:R-:W-:-:S05]  /*11010*/  @P0 BRA `(.L_x_458) ;  /* 0xffffc62000000947 */ /* 0x000fca000383ffff */
.L_x_447:
[----:B------:R-:W-:Y:S02]  /*11020*/  MOV R7, 0x1f ;  /* 0x0000001f00077802 */ /* 0x000fe40000000f00 */
[----:B------:R-:W-:Y:S01]  /*11030*/  MOV R6, 0xffffffff ;  /* 0xffffffff00067802 */ /* 0x000fe20000000f00 */
[----:B------:R-:W-:Y:S05]  /*11040*/  BRA.DIV ~URZ, `(.L_x_459) ;  /* 0x00005e327f007947 */ /* 0x000fea000b800000 */
[----:B------:R-:W3:Y:S04]  /*11050*/  LDL R2, [R1+0x24] ;  /* 0x0000240001027983 */ /* 0x000ee80000100800 */
[----:B--23--:R2:W3:Y:S02]  /*11060*/  SHFL.BFLY PT, R0, R2, 0x2, 0x1f ;  /* 0x0c401f0002007f89 */ /* 0x00c4e400000e0000 */
.L_x_526:
[----:B--2---:R-:W2:Y:S02]  /*11070*/  LDL.LU R2, [R1+0x24] ;  /* 0x0000240001027983 */ /* 0x004ea40000300800 */
[----:B--23--:R-:W-:Y:S01]  /*11080*/  FADD.FTZ R0, R0, R2 ;  /* 0x0000000200007221 */ /* 0x00cfe20000010000 */
[----:B------:R-:W-:Y:S05]  /*11090*/  BRA.DIV ~URZ, `(.L_x_460) ;  /* 0x00005e427f007947 */ /* 0x000fea000b800000 */
[----:B------:R-:W2:Y:S04]  /*110a0*/  LDL.LU R6, [R1+0x28] ;  /* 0x0000280001067983 */ /* 0x000ea80000300800 */
[----:B------:R-:W3:Y:S02]  /*110b0*/  SHFL.BFLY PT, R5, R0, 0x1, 0x1f ;  /* 0x0c201f0000057f89 */ /* 0x000ee400000e0000 */
[----:B---3--:R-:W-:-:S02]  /*110c0*/  FADD.FTZ R0, R0, R5 ;  /* 0x0000000500007221 */ /* 0x008fc40000010000 */
[----:B--2---:R-:W2:Y:S02]  /*110d0*/  SHFL.BFLY PT, R2, R6, 0x2, 0x1f ;  /* 0x0c401f0006027f89 */ /* 0x004ea400000e0000 */
[----:B-12---:R-:W-:-:S05]  /*110e0*/  FADD.FTZ R4, R2, R6 ;  /* 0x0000000602047221 */ /* 0x006fca0000010000 */
[----:B------:R1:W2:Y:S02]  /*110f0*/  SHFL.BFLY PT, R3, R4, 0x1, 0x1f ;  /* 0x0c201f0004037f89 */ /* 0x0002a400000e0000 */
.L_x_527:
[----:B------:R-:W-:Y:S01]  /*11100*/  FSETP.NE.FTZ.AND P1, PT, R0, RZ, PT ;  /* 0x000000ff0000720b */ /* 0x000fe20003f35000 */
[----:B--2---:R-:W-:Y:S01]  /*11110*/  FADD.FTZ R3, R3, R4 ;  /* 0x0000000403037221 */ /* 0x004fe20000010000 */
[----:B------:R-:W-:Y:S02]  /*11120*/  MOV R2, RZ ;  /* 0x000000ff00027202 */ /* 0x000fe40000000f00 */
[----:B------:R-:W-:Y:S02]  /*11130*/  MOV R24, 0xff800000 ;  /* 0xff80000000187802 */ /* 0x000fe40000000f00 */
[----:B------:R-:W-:Y:S02]  /*11140*/  FSETP.NE.FTZ.AND P0, PT, R3, RZ, PT ;  /* 0x000000ff0300720b */ /* 0x000fe40003f15000 */
[----:B------:R-:W-:-:S05]  /*11150*/  MOV R22, 0xff800000 ;  /* 0xff80000000167802 */ /* 0x000fca0000000f00 */
[----:B------:R-:W2:Y:S01]  /*11160*/  @P1 MUFU.RCP R2, R0 ;  /* 0x0000000000021308 */ /* 0x000ea20000001000 */
[----:B-1----:R-:W-:-:S05]  /*11170*/  @P1 MOV R4, 0x3f317218 ;  /* 0x3f31721800041802 */ /* 0x002fca0000000f00 */
[----:B------:R-:W-:Y:S02]  /*11180*/  @P1 FMUL.FTZ R4, R4, c[0x0][0x2d0] ;  /* 0x0000b40004041a20 */ /* 0x000fe40000410000 */
[----:B------:R1:W3:Y:S01]  /*11190*/  @P1 MUFU.LG2 R5, R0 ;  /* 0x0000000000051308 */ /* 0x0002e20000000c00 */
[C---:B--2---:R-:W-:Y:S02]  /*111a0*/  FMUL.FTZ R186, R2.reuse, R100 ;  /* 0x0000006402ba7220 */ /* 0x044fe40000410000 */
[C---:B------:R-:W-:Y:S02]  /*111b0*/  FMUL.FTZ R187, R2.reuse, R101 ;  /* 0x0000006502bb7220 */ /* 0x040fe40000410000 */
[C---:B------:R-:W-:Y:S02]  /*111c0*/  FMUL.FTZ R100, R2.reuse, R104 ;  /* 0x0000006802647220 */ /* 0x040fe40000410000 */
[C---:B------:R-:W-:Y:S01]  /*111d0*/  FMUL.FTZ R101, R2.reuse, R105 ;  /* 0x0000006902657220 */ /* 0x040fe20000410000 */
[----:B-1----:R-:W-:Y:S01]  /*111e0*/  MOV R0, RZ ;  /* 0x000000ff00007202 */ /* 0x002fe20000000f00 */
        /* <DEDUP_REMOVED lines=134> */
.L_x_408:
[----:B---3--:R3:W5:Y:S01]  /*11a50*/  LDL R6, [R1+0x70] ;  /* 0x0000700001067983 */ /* 0x0087620000100800 */
[----:B------:R-:W-:Y:S03]  /*11a60*/  BSSY B0, `(.L_x_461) ;  /* 0x0000012000007945 */ /* 0x000fe60003800000 */
[----:B------:R-:W4:Y:S02]  /*11a70*/  S2R R26, SR_TID.X ;  /* 0x00000000001a7919 */ /* 0x000f240000002100 */
[----:B----4-:R-:W-:-:S13]  /*11a80*/  LOP3.LUT P0, RZ, R26, 0xff, RZ, 0xc0, !PT ;  /* 0x000000ff1aff7812 */ /* 0x010fda000780c0ff */
[----:B------:R-:W-:Y:S05]  /*11a90*/  @P0 BRA `(.L_x_462) ;  /* 0x000000e000000947 */ /* 0x000fea0003800000 */
[----:B---3--:R-:W3:Y:S01]  /*11aa0*/  S2R R4, SR_LANEID ;  /* 0x0000000000047919 */ /* 0x008ee20000000000 */
[----:B------:R-:W-:Y:S01]  /*11ab0*/  VOTEU.ANY UR4, UPT, PT ;  /* 0x0000000000047886 */ /* 0x000fe200038e0100 */
[----:B--2---:R-:W-:Y:S01]  /*11ac0*/  IMAD.MOV.U32 R5, RZ, RZ, c[0x0][0x564] ;  /* 0x00015900ff057624 */ /* 0x004fe200078e00ff */
[----:B------:R-:W3:Y:S08]  /*11ad0*/  FLO.U32 R3, UR4 ;  /* 0x0000000400037d00 */ /* 0x000ef000080e0000 */
[----:B------:R-:W2:Y:S01]  /*11ae0*/  POPC R2, UR4 ;  /* 0x0000000400027d09 */ /* 0x000ea20008000000 */
[----:B---3--:R-:W-:Y:S01]  /*11af0*/  ISETP.EQ.U32.AND P0, PT, R3, R4, PT ;  /* 0x000000040300720c */ /* 0x008fe20003f02070 */
[----:B------:R-:W-:-:S12]  /*11b00*/  IMAD.MOV.U32 R4, RZ, RZ, c[0x0][0x560] ;  /* 0x00015800ff047624 */ /* 0x000fd800078e00ff */
[----:B--2---:R2:W3:Y:S04]  /*11b10*/  @P0 ATOMG.E.ADD.STRONG.GPU PT, R2, [R4.64], R2 ;  /* 0x00000002040209a8 */ /* 0x0044e800081ee1c6 */
[----:B--2---:R-:W2:Y:S04]  /*11b20*/  S2R R4, SR_LTMASK ;  /* 0x0000000000047919 */ /* 0x004ea80000003900 */
[----:B---3--:R2:W3:Y:S02]  /*11b30*/  SHFL.IDX PT, R3, R2, R3, 0x1f ;  /* 0x00001f0302037589 */ /* 0x0084e400000e0000 */
[----:B--2---:R-:W-:-:S06]  /*11b40*/  LOP3.LUT R2, R4, UR4, RZ, 0xc0, !PT ;  /* 0x0000000404027c12 */ /* 0x004fcc000f8ec0ff */
[----:B------:R-:W3:Y:S02]  /*11b50*/  POPC R2, R2 ;  /* 0x0000000200027309 */ /* 0x000ee40000000000 */
[----:B---3-5:R-:W-:-:S05]  /*11b60*/  IADD3 R6, R3, c[0x0][0xc], R2 ;  /* 0x0000030003067a10 */ /* 0x028fca0007ffe002 */
[----:B------:R2:W-:Y:S02]  /*11b70*/  STL [R1+0x70], R6 ;  /* 0x0000700601007387 */ /* 0x0005e40000100800 */
.L_x_462:
[----:B---3--:R-:W-:Y:S05]  /*11b80*/  BSYNC B0 ;  /* 0x0000000000007941 */ /* 0x008fea0003800000 */
.L_x_461:
[----:B------:R-:W-:Y:S01]  /*11b90*/  SHF.R.S32.HI R25, RZ, 0x1f, R26 ;  /* 0x0000001fff197819 */ /* 0x000fe2000001141a */
[----:B------:R-:W-:Y:S01]  /*11ba0*/  BSSY B1, `(.L_x_463) ;  /* 0x00003e0000017945 */ /* 0x000fe20003800000 */
[----:B------:R-:W-:Y:S01]  /*11bb0*/  PRMT R0, R0, 0x9910, RZ ;  /* 0x0000991000007816 */ /* 0x000fe200000000ff */
[----:B-----5:R-:W-:Y:S01]  /*11bc0*/  IMAD.MOV.U32 R111, RZ, RZ, R6 ;  /* 0x000000ffff6f7224 */ /* 0x020fe200078e0006 */
[----:B------:R-:W-:Y:S02]  /*11bd0*/  LEA.HI R25, R25, R26, RZ, 0x3 ;  /* 0x0000001a19197211 */ /* 0x000fe400078f18ff */
[----:B------:R-:W-:Y:S02]  /*11be0*/  ISETP.NE.AND P0, PT, R0, RZ, PT ;  /* 0x000000ff0000720c */ /* 0x000fe40003f05270 */
[----:B------:R-:W-:-:S05]  /*11bf0*/  LOP3.LUT R25, R25, 0xfffffff8, RZ, 0xc0, !PT ;  /* 0xfffffff819197812 */ /* 0x000fca00078ec0ff */
[----:B------:R-:W-:-:S04]  /*11c00*/  IMAD.IADD R25, R26, 0x1, -R25 ;  /* 0x000000011a197824 */ /* 0x000fc800078e0a19 */
[----:B------:R-:W-:-:S05]  /*11c10*/  IMAD.SHL.U32 R11, R25, 0x8, RZ ;  /* 0x00000008190b7824 */ /* 0x000fca00078e00ff */
[C---:B------:R-:W-:Y:S02]  /*11c20*/  IADD3 R34, R11.reuse, 0x40, RZ ;  /* 0x000000400b227810 */ /* 0x040fe40007ffe0ff */
[C---:B------:R-:W-:Y:S02]  /*11c30*/  IADD3 R32, R11.reuse, 0xc0, RZ ;  /* 0x000000c00b207810 */ /* 0x040fe40007ffe0ff */
[----:B------:R-:W-:Y:S01]  /*11c40*/  IADD3 R33, R11, 0x80, RZ ;  /* 0x000000800b217810 */ /* 0x000fe20007ffe0ff */
[----:B------:R-:W-:Y:S05]  /*11c50*/  @!P0 BRA `(.L_x_464) ;  /* 0x00002f4000008947 */ /* 0x000fea0003800000 */
[----:B------:R-:W3:Y:S04]  /*11c60*/  LDL R8, [R1+0x88] ;  /* 0x0000880001087983 */ /* 0x000ee80000100800 */
[----:B------:R-:W4:Y:S04]  /*11c70*/  LDL R13, [R1+0x8c] ;  /* 0x00008c00010d7983 */ /* 0x000f280000100800 */
[----:B--2---:R-:W2:Y:S04]  /*11c80*/  LDL R9, [R1+0x94] ;  /* 0x0000940001097983 */ /* 0x004ea80000100800 */
[----:B------:R-:W2:Y:S04]  /*11c90*/  LDL R12, [R1+0x90] ;  /* 0x00009000010c7983 */ /* 0x000ea80000100800 */
[----:B------:R-:W2:Y:S04]  /*11ca0*/  LDL R7, [R1+0xa4] ;  /* 0x0000a40001077983 */ /* 0x000ea80000100800 */
[----:B------:R-:W2:Y:S04]  /*11cb0*/  LDL R6, [R1+0x9c] ;  /* 0x00009c0001067983 */ /* 0x000ea80000100800 */
[----:B------:R-:W2:Y:S04]  /*11cc0*/  LDL R5, [R1+0xa0] ;  /* 0x0000a00001057983 */ /* 0x000ea80000100800 */
[----:B------:R-:W2:Y:S01]  /*11cd0*/  LDL R10, [R1+0x98] ;  /* 0x00009800010a7983 */ /* 0x000ea20000100800 */
[----:B------:R-:W-:Y:S01]  /*11ce0*/  WARPSYNC 0xffffffff ;  /* 0xffffffff00007948 */ /* 0x000fe20003800000 */
[----:B------:R-:W-:-:S02]  /*11cf0*/  F2FP.PACK_AB R0, R185, R184 ;  /* 0x000000b8b900723e */ /* 0x000fc400000000ff */
[----:B------:R-:W-:Y:S01]  /*11d00*/  BAR.SYNC.DEFER_BLOCKING 0x1, 0x100 ;  /* 0x0044000000007b1d */ /* 0x000fe20000010000 */
[----:B------:R-:W-:Y:S02]  /*11d10*/  F2FP.PACK_AB R2, R117, R116 ;  /* 0x000000747502723e */ /* 0x000fe400000000ff */
[----:B------:R-:W-:Y:S02]  /*11d20*/  F2FP.PACK_AB R3, R153, R152 ;  /* 0x000000989903723e */ /* 0x000fe400000000ff */
[----:B------:R-:W-:Y:S01]  /*11d30*/  F2FP.PACK_AB R4, R93, R92 ;  /* 0x0000005c5d04723e */ /* 0x000fe200000000ff */
[----:B---3--:R3:W-:Y:S04]  /*11d40*/  STS [R8], R0 ;  /* 0x0000000008007388 */ /* 0x0087e80000000800 */
[----:B------:R1:W-:Y:S04]  /*11d50*/  STS [R8+0x400], R2 ;  /* 0x0004000208007388 */ /* 0x0003e80000000800 */
[----:B----4-:R4:W-:Y:S01]  /*11d60*/  STS [R13], R3 ;  /* 0x000000030d007388 */ /* 0x0109e20000000800 */
[----:B---3--:R-:W-:-:S02]  /*11d70*/  F2FP.PACK_AB R0, R213, R212 ;  /* 0x000000d4d500723e */ /* 0x008fc400000000ff */
[----:B-1----:R-:W-:-:S03]  /*11d80*/  F2FP.PACK_AB R2, R149, R148 ;  /* 0x000000949502723e */ /* 0x002fc600000000ff */
[----:B------:R1:W-:Y:S01]  /*11d90*/  STS [R13+0x400], R0 ;  /* 0x000400000d007388 */ /* 0x0003e20000000800 */
[----:B----4-:R-:W-:-:S03]  /*11da0*/  F2FP.PACK_AB R3, R203, R202 ;  /* 0x000000cacb03723e */ /* 0x010fc600000000ff */
[----:B--2---:R2:W-:Y:S04]  /*11db0*/  STS [R9], R2 ;  /* 0x0000000209007388 */ /* 0x0045e80000000800 */
        /* <DEDUP_REMOVED lines=85> */
[----:B------:R-:W-:Y:S01]  /*12310*/  STS [R8+0xc000], R2 ;  /* 0x00c0000208007388 */ /* 0x000fe20000000800 */
[----:B-1----:R-:W-:Y:S02]  /*12320*/  F2FP.PACK_AB R0, R83, R82 ;  /* 0x000000525300723e */ /* 0x002fe400000000ff */
[----:B--2---:R-:W-:-:S03]  /*12330*/  F2FP.PACK_AB R3, R211, R210 ;  /* 0x000000d2d303723e */ /* 0x004fc600000000ff */
[----:B------:R1:W-:Y:S01]  /*12340*/  STS [R8+0xc400], R0 ;  /* 0x00c4000008007388 */ /* 0x0003e20000000800 */
[----:B---3--:R-:W-:-:S03]  /*12350*/  F2FP.PACK_AB R4, R101, R100 ;  /* 0x000000646504723e */ /* 0x008fc600000000ff */
[----:B-1----:R-:W2:Y:S01]  /*12360*/  LDL R8, [R1+0x7c] ;  /* 0x00007c0001087983 */ /* 0x002ea20000100800 */
[----:B------:R-:W-:Y:S02]  /*12370*/  F2FP.PACK_AB R2, R105, R104 ;  /* 0x000000686902723e */ /* 0x000fe400000000ff */
[----:B------:R-:W-:Y:S01]  /*12380*/  F2FP.PACK_AB R0, R107, R106 ;  /* 0x0000006a6b00723e */ /* 0x000fe200000000ff */
[----:B------:R1:W-:Y:S04]  /*12390*/  STS [R13+0xc000], R4 ;  /* 0x00c000040d007388 */ /* 0x0003e80000000800 */
[----:B------:R3:W-:Y:S04]  /*123a0*/  STS [R13+0xc400], R3 ;  /* 0x00c400030d007388 */ /* 0x0007e80000000800 */
[----:B------:R4:W-:Y:S04]  /*123b0*/  STS [R9+0xc000], R2 ;  /* 0x00c0000209007388 */ /* 0x0009e80000000800 */
[----:B------:R4:W-:Y:S01]  /*123c0*/  STS [R9+0xc400], R0 ;  /* 0x00c4000009007388 */ /* 0x0009e20000000800 */
[----:B-1----:R-:W-:-:S02]  /*123d0*/  F2FP.PACK_AB R4, R109, R108 ;  /* 0x0000006c6d04723e */ /* 0x002fc400000000ff */
[----:B---3--:R-:W-:-:S03]  /*123e0*/  F2FP.PACK_AB R3, R103, R102 ;  /* 0x000000666703723e */ /* 0x008fc600000000ff */
[----:B------:R1:W-:Y:S01]  /*123f0*/  STS [R12+0xc000], R4 ;  /* 0x00c000040c007388 */ /* 0x0003e20000000800 */
[----:B----4-:R-:W-:-:S03]  /*12400*/  F2FP.PACK_AB R2, R191, R190 ;  /* 0x000000bebf02723e */ /* 0x010fc600000000ff */
[----:B------:R3:W-:Y:S01]  /*12410*/  STS [R12+0xc400], R3 ;  /* 0x00c400030c007388 */ /* 0x0007e20000000800 */
[----:B------:R-:W-:-:S03]  /*12420*/  F2FP.PACK_AB R0, R99, R98 ;  /* 0x000000626300723e */ /* 0x000fc600000000ff */
[----:B------:R4:W-:Y:S04]  /*12430*/  STS [R7+0xc000], R2 ;  /* 0x00c0000207007388 */ /* 0x0009e80000000800 */
[----:B------:R4:W-:Y:S01]  /*12440*/  STS [R7+0xc400], R0 ;  /* 0x00c4000007007388 */ /* 0x0009e20000000800 */
[----:B------:R-:W-:Y:S02]  /*12450*/  ISETP.NE.U32.AND P0, PT, RZ, c[0x0][0x508], PT ;  /* 0x00014200ff007a0c */ /* 0x000fe40003f05070 */
[----:B------:R-:W-:Y:S01]  /*12460*/  ISETP.NE.U32.AND P2, PT, RZ, c[0x0][0x500], PT ;  /* 0x00014000ff007a0c */ /* 0x000fe20003f45070 */
[----:B------:R-:W2:Y:S01]  /*12470*/  LDL.LU R9, [R1+0x74] ;  /* 0x0000740001097983 */ /* 0x000ea20000300800 */
[----:B------:R-:W-:Y:S01]  /*12480*/  ISETP.NE.AND.EX P1, PT, RZ, c[0x0][0x50c], PT, P0 ;  /* 0x00014300ff007a0c */ /* 0x000fe20003f25300 */
[----:B------:R-:W-:Y:S01]  /*12490*/  IMAD.MOV.U32 R15, RZ, RZ, c[0x0][0x388] ;  /* 0x0000e200ff0f7624 */ /* 0x000fe200078e00ff */
[----:B------:R-:W-:-:S02]  /*124a0*/  ISETP.NE.AND.EX P2, PT, RZ, c[0x0][0x504], PT, P2 ;  /* 0x00014100ff007a0c */ /* 0x000fc40003f45320 */
[----:B-1----:R-:W-:Y:S02]  /*124b0*/  F2FP.PACK_AB R4, R189, R188 ;  /* 0x000000bcbd04723e */ /* 0x002fe400000000ff */
[----:B---3--:R-:W-:-:S03]  /*124c0*/  F2FP.PACK_AB R3, R91, R90 ;  /* 0x0000005a5b03723e */ /* 0x008fc600000000ff */
[----:B------:R1:W-:Y:S01]  /*124d0*/  STS [R6+0xc000], R4 ;  /* 0x00c0000406007388 */ /* 0x0003e20000000800 */
[----:B----4-:R-:W-:-:S03]  /*124e0*/  F2FP.PACK_AB R2, R113, R112 ;  /* 0x000000707102723e */ /* 0x010fc600000000ff */
[----:B------:R3:W-:Y:S01]  /*124f0*/  STS [R6+0xc400], R3 ;  /* 0x00c4000306007388 */ /* 0x0007e20000000800 */
[----:B------:R-:W-:-:S03]  /*12500*/  F2FP.PACK_AB R0, R87, R86 ;  /* 0x000000565700723e */ /* 0x000fc600000000ff */
[----:B------:R4:W-:Y:S04]  /*12510*/  STS [R5+0xc000], R2 ;  /* 0x00c0000205007388 */ /* 0x0009e80000000800 */
[----:B------:R4:W-:Y:S01]  /*12520*/  STS [R5+0xc400], R0 ;  /* 0x00c4000005007388 */ /* 0x0009e20000000800 */
[----:B-1----:R-:W-:Y:S01]  /*12530*/  IMAD.MOV.U32 R4, RZ, RZ, 0x4 ;  /* 0x00000004ff047424 */ /* 0x002fe200078e00ff */
[----:B---3--:R-:W-:Y:S01]  /*12540*/  F2FP.PACK_AB R3, R77, R76 ;  /* 0x0000004c4d03723e */ /* 0x008fe200000000ff */
[----:B----4-:R-:W-:-:S04]  /*12550*/  IMAD.MOV.U32 R2, RZ, RZ, RZ ;  /* 0x000000ffff027224 */ /* 0x010fc800078e00ff */
[----:B------:R1:W-:Y:S01]  /*12560*/  STS [R10+0xc000], R3 ;  /* 0x00c000030a007388 */ /* 0x0003e20000000800 */
[----:B------:R-:W-:-:S05]  /*12570*/  F2FP.PACK_AB R0, R79, R78 ;  /* 0x0000004e4f00723e */ /* 0x000fca00000000ff */
[----:B------:R3:W-:Y:S01]  /*12580*/  STS [R10+0xc400], R0 ;  /* 0x00c400000a007388 */ /* 0x0007e20000000800 */
[----:B--2---:R-:W-:-:S03]  /*12590*/  @P1 IMAD.WIDE R6, R8, R4, c[0x0][0x508] ;  /* 0x0001420008061625 */ /* 0x004fc600078e0204 */
[----:B------:R-:W-:Y:S01]  /*125a0*/  BAR.SYNC.DEFER_BLOCKING 0x1, 0x100 ;  /* 0x0044000000007b1d */ /* 0x000fe20000010000 */
[----:B------:R-:W-:-:S05]  /*125b0*/  IMAD.WIDE R4, R8, R4, c[0x0][0x500] ;  /* 0x0001400008047625 */ /* 0x000fca00078e0204 */
[----:B------:R3:W5:Y:S04]  /*125c0*/  @P1 LDG.E R15, [R6.64] ;  /* 0x00000006060f1981 */ /* 0x000768000c1e1900 */
[----:B------:R3:W5:Y:S01]  /*125d0*/  @P2 LDG.E R2, [R4.64] ;  /* 0x0000000604022981 */ /* 0x000762000c1e1900 */
[----:B------:R-:W-:-:S04]  /*125e0*/  ISETP.NE.AND P0, PT, R9, RZ, PT ;  /* 0x000000ff0900720c */ /* 0x000fc80003f05270 */
[----:B-1----:R-:W-:Y:S01]  /*125f0*/  SEL R3, R9, c[0x0][0x3d4], P0 ;  /* 0x0000f50009037a07 */ /* 0x002fe20000000000 */
[----:B------:R-:W-:Y:S05]  /*12600*/  @P1 BRA `(.L_x_465) ;  /* 0x0000004000001947 */ /* 0x000fea0003800000 */
[----:B---3--:R-:W-:Y:S05]  /*12610*/  @!P2 BRA `(.L_x_465) ;  /* 0x000000300000a947 */ /* 0x008fea0003800000 */
[----:B------:R1:W2:Y:S04]  /*12620*/  LDG.E R0, [R4.64] ;  /* 0x0000000604007981 */ /* 0x0002a8000c1e1900 */
[----:B-1----:R-:W2:Y:S02]  /*12630*/  LDG.E R4, [R4.64+0x4] ;  /* 0x0000040604047981 */ /* 0x002ea4000c1e1900 */
[----:B--2--5:R-:W-:Y:S02]  /*12640*/  IADD3 R15, -R0, R4, RZ ;  /* 0x00000004000f7210 */ /* 0x024fe40007ffe1ff */
.L_x_465:
[----:B---3--:R-:W2:Y:S04]  /*12650*/  LDL R4, [R1+0x80] ;  /* 0x0000800001047983 */ /* 0x008ea80000100800 */
[----:B------:R-:W2:Y:S04]  /*12660*/  LDL R114, [R1+0x68] ;  /* 0x0000680001727983 */ /* 0x000ea80000100800 */
[----:B------:R-:W3:Y:S01]  /*12670*/  LDL R23, [R1+0x84] ;  /* 0x0000840001177983 */ /* 0x000ee20000100800 */
[----:B------:R-:W-:Y:S01]  /*12680*/  IMAD.MOV.U32 R0, RZ, RZ, 0x368 ;  /* 0x00000368ff007424 */ /* 0x000fe200078e00ff */
[----:B------:R-:W-:-:S02]  /*12690*/  ISETP.GT.AND P2, PT, R3, 0x1, PT ;  /* 0x000000010300780c */ /* 0x000fc40003f44270 */
[----:B------:R-:W4:Y:S02]  /*126a0*/  LDL R13, [R1+0x78] ;  /* 0x00007800010d7983 */ /* 0x000f240000100800 */
[----:B------:R-:W-:-:S04]  /*126b0*/  SEL R0, R0, 0x328, P2 ;  /* 0x0000032800007807 */ /* 0x000fc80001000000 */
[----:B------:R1:W2:Y:S08]  /*126c0*/  LDC.64 R6, c[0x0][R0+0x170] ;  /* 0x00005c0000067b82 */ /* 0x0002b00000000a00 */
[----:B------:R1:W3:Y:S01]  /*126d0*/  LDC.64 R16, c[0x0][R0+0x168] ;  /* 0x00005a0000107b82 */ /* 0x0002e20000000a00 */
[----:B------:R-:W-:-:S04]  /*126e0*/  ISETP.NE.U32.AND P0, PT, RZ, c[0x0][0x500], PT ;  /* 0x00014000ff007a0c */ /* 0x000fc80003f05070 */
[----:B------:R-:W-:-:S03]  /*126f0*/  ISETP.NE.AND.EX P0, PT, RZ, c[0x0][0x504], PT, P0 ;  /* 0x00014100ff007a0c */ /* 0x000fc60003f05300 */
[----:B------:R1:W2:Y:S01]  /*12700*/  LDC.64 R18, c[0x0][R0+0x178] ;  /* 0x00005e0000127b82 */ /* 0x0002a20000000a00 */
[----:B------:R-:W-:-:S07]  /*12710*/  SHF.R.S32.HI R3, RZ, 0x1f, R8 ;  /* 0x0000001fff037819 */ /* 0x000fce0000011408 */
[----:B------:R1:W2:Y:S02]  /*12720*/  LDC.64 R20, c[0x0][R0+0x160] ;  /* 0x0000580000147b82 */ /* 0x0002a40000000a00 */
[----:B-1----:R-:W-:-:S05]  /*12730*/  IMAD.MOV.U32 R0, RZ, RZ, c[0x0][0x4e8] ;  /* 0x00013a00ff007624 */ /* 0x002fca00078e00ff */
[----:B------:R-:W-:Y:S02]  /*12740*/  ISETP.NE.AND P3, PT, R0, 0x1, PT ;  /* 0x000000010000780c */ /* 0x000fe40003f65270 */
[----:B------:R-:W-:Y:S01]  /*12750*/  SEL R0, R8, RZ, !P0 ;  /* 0x000000ff08007207 */ /* 0x000fe20004000000 */
[----:B--2---:R-:W-:Y:S01]  /*12760*/  IMAD.IADD R9, R4, 0x1, R114 ;  /* 0x0000000104097824 */ /* 0x004fe200078e0272 */
[----:B------:R-:W-:-:S03]  /*12770*/  SEL R4, R3, RZ, !P0 ;  /* 0x000000ff03047207 */ /* 0x000fc60004000000 */
[----:B------:R-:W-:-:S04]  /*12780*/  IMAD R3, R7, R0, RZ ;  /* 0x0000000007037224 */ /* 0x000fc800078e02ff */
[C---:B------:R-:W-:Y:S02]  /*12790*/  IMAD R12, R6.reuse, R4, R3 ;  /* 0x00000004060c7224 */ /* 0x040fe400078e0203 */
[----:B------:R-:W-:-:S04]  /*127a0*/  IMAD.WIDE.U32 R4, R6, R0, RZ ;  /* 0x0000000006047225 */ /* 0x000fc800078e00ff */
[----:B---3--:R-:W-:Y:S02]  /*127b0*/  IMAD.WIDE.U32 R6, R16, R23, RZ ;  /* 0x0000001710067225 */ /* 0x008fe400078e00ff */
[----:B------:R-:W2:Y:S02]  /*127c0*/  LDL R16, [R1+0xac] ;  /* 0x0000ac0001107983 */ /* 0x000ea40000100800 */
[----:B------:R-:W-:-:S04]  /*127d0*/  @P3 IMAD.HI.U32 R8, R9, c[0x0][0x4ec], RZ ;  /* 0x00013b0009083a27 */ /* 0x000fc800078e00ff */
[----:B------:R-:W-:Y:S01]  /*127e0*/  IMAD.MOV.U32 R3, RZ, RZ, R9 ;  /* 0x000000ffff037224 */ /* 0x000fe200078e0009 */
[----:B------:R-:W-:Y:S01]  /*127f0*/  @P3 SHF.R.U32.HI R3, RZ, c[0x0][0x4f0], R8 ;  /* 0x00013c00ff033a19 */ /* 0x000fe20000011608 */
[----:B------:R-:W-:Y:S01]  /*12800*/  IMAD R10, R17, R23, RZ ;  /* 0x00000017110a7224 */ /* 0x000fe200078e02ff */
[----:B----4-:R-:W-:Y:S01]  /*12810*/  SEL R8, R13, RZ, P2 ;  /* 0x000000ff0d087207 */ /* 0x010fe20001000000 */
[----:B------:R-:W-:Y:S01]  /*12820*/  IMAD.IADD R13, R5, 0x1, R12 ;  /* 0x00000001050d7824 */ /* 0x000fe200078e020c */
[----:B-----5:R-:W-:Y:S01]  /*12830*/  IADD3 R14, P1, P0, R4, R6, R2 ;  /* 0x00000006040e7210 */ /* 0x020fe2000783e002 */
        /* <DEDUP_REMOVED lines=18> */
[----:B------:R-:W-:Y:S01]  /*12960*/  SHF.R.S32.HI R8, RZ, 0x1f, R26 ;  /* 0x0000001fff087819 */ /* 0x000fe2000001141a */
        /* <DEDUP_REMOVED lines=9> */
[----:B------:R2:W-:Y:S01]  /*12a00*/  SHFL.IDX PT, R4, R3, 0x1, 0x1c1f ;  /* 0x003c1f0003047f89 */ /* 0x0005e200000e0000 */
[----:B------:R-:W-:-:S03]  /*12a10*/  IMAD R12, R15, c[0x0][0x4e8], RZ ;  /* 0x00013a000f0c7a24 */ /* 0x000fc600078e02ff */
[----:B------:R-:W3:Y:S01]  /*12a20*/  SHFL.IDX PT, R5, R5, 0x1, 0x1c1f ;  /* 0x003c1f0005057f89 */ /* 0x000ee200000e0000 */
[----:B------:R-:W-:Y:S01]  /*12a30*/  LOP3.LUT P0, RZ, R8, 0x3, RZ, 0xc0, !PT ;  /* 0x0000000308ff7812 */ /* 0x000fe2000780c0ff */
[----:B--2---:R-:W-:-:S05]  /*12a40*/  IMAD.IADD R3, R16, 0x1, R114 ;  /* 0x0000000110037824 */ /* 0x004fca00078e0272 */
        /* <DEDUP_REMOVED lines=9> */
[----:B------:R-:W2:Y:S01]  /*12ae0*/  LDL R13, [R1+0x18] ;  /* 0x00001800010d7983 */ /* 0x000ea20000100800 */
[----:B------:R-:W-:Y:S01]  /*12af0*/  SHF.R.S32.HI R35, RZ, 0x1f, R26 ;  /* 0x0000001fff237819 */ /* 0x000fe2000001141a */
[----:B------:R-:W-:Y:S01]  /*12b00*/  IMAD R10, R10, c[0x0][0x3a0], RZ ;  /* 0x0000e8000a0a7a24 */ /* 0x000fe200078e02ff */
[----:B-1----:R-:W-:Y:S01]  /*12b10*/  SHF.R.S32.HI R7, RZ, 0x1f, R0 ;  /* 0x0000001fff077819 */ /* 0x002fe20000011400 */
[----:B------:R-:W-:Y:S01]  /*12b20*/  IMAD.WIDE.U32 R4, R2, c[0x0][0x3a0], RZ ;  /* 0x0000e80002047a25 */ /* 0x000fe200078e00ff */
[----:B------:R-:W-:-:S03]  /*12b30*/  LEA.HI R35, R35, R26, RZ, 0x3 ;  /* 0x0000001a23237211 */ /* 0x000fc600078f18ff */
[----:B------:R-:W-:Y:S01]  /*12b40*/  IMAD R2, R2, c[0x0][0x3a4], R10 ;  /* 0x0000e90002027a24 */ /* 0x000fe200078e020a */
[----:B------:R-:W-:-:S04]  /*12b50*/  SHF.R.S32.HI R35, RZ, 0x3, R35 ;  /* 0x00000003ff237819 */ /* 0x000fc80000011423 */
[----:B------:R-:W-:Y:S02]  /*12b60*/  LEA R6, R25, R35, 0x5 ;  /* 0x0000002319067211 */ /* 0x000fe400078e28ff */
[----:B------:R-:W-:Y:S02]  /*12b70*/  IADD3 R3, R5, R2, RZ ;  /* 0x0000000205037210 */ /* 0x000fe40007ffe0ff */
[----:B------:R-:W-:Y:S02]  /*12b80*/  MOV R2, R4 ;  /* 0x0000000400027202 */ /* 0x000fe40000000f00 */
[----:B------:R-:W-:-:S03]  /*12b90*/  IADD3 R6, R114, R6, RZ ;  /* 0x0000000672067210 */ /* 0x000fc60007ffe0ff */
[----:B------:R-:W-:Y:S01]  /*12ba0*/  IMAD.WIDE.U32 R4, R23, c[0x0][0x3e8], R2 ;  /* 0x0000fa0017047a25 */ /* 0x000fe200078e0002 */
[----:B------:R-:W-:-:S03]  /*12bb0*/  MOV R2, R6 ;  /* 0x0000000600027202 */ /* 0x000fc60000000f00 */
[----:B------:R-:W-:Y:S02]  /*12bc0*/  IMAD R3, R7, c[0x0][0x3f0], RZ ;  /* 0x0000fc0007037a24 */ /* 0x000fe400078e02ff */
[----:B------:R-:W-:-:S04]  /*12bd0*/  @P3 IMAD.HI.U32 R7, R6, c[0x0][0x4ec], RZ ;  /* 0x00013b0006073a27 */ /* 0x000fc800078e00ff */
[----:B------:R-:W-:Y:S01]  /*12be0*/  IMAD R5, R23, c[0x0][0x3ec], R5 ;  /* 0x0000fb0017057a24 */ /* 0x000fe200078e0205 */
[----:B------:R-:W-:Y:S01]  /*12bf0*/  @P3 SHF.R.U32.HI R2, RZ, c[0x0][0x4f0], R7 ;  /* 0x00013c00ff023a19 */ /* 0x000fe20000011607 */
[C---:B------:R-:W-:Y:S02]  /*12c00*/  IMAD R8, R0.reuse, c[0x0][0x3f4], R3 ;  /* 0x0000fd0000087a24 */ /* 0x040fe400078e0203 */
[----:B------:R-:W-:Y:S01]  /*12c10*/  IMAD.WIDE.U32 R4, R0, c[0x0][0x3f0], R4 ;  /* 0x0000fc0000047a25 */ /* 0x000fe200078e0004 */
[----:B------:R-:W-:Y:S02]  /*12c20*/  SHF.R.S32.HI R3, RZ, 0x1f, R2 ;  /* 0x0000001fff037819 */ /* 0x000fe40000011402 */
[----:B------:R-:W-:Y:S02]  /*12c30*/  IADD3 R0, -R2, RZ, RZ ;  /* 0x000000ff02007210 */ /* 0x000fe40007ffe1ff */
[----:B------:R-:W-:Y:S01]  /*12c40*/  IADD3 R5, R5, R8, RZ ;  /* 0x0000000805057210 */ /* 0x000fe20007ffe0ff */
[----:B------:R-:W-:-:S02]  /*12c50*/  IMAD R3, R3, c[0x0][0x3e0], RZ ;  /* 0x0000f80003037a24 */ /* 0x000fc400078e02ff */
        /* <DEDUP_REMOVED lines=11> */
[----:B--2---:R-:W1:Y:S04]  /*12d10*/  LDS.128 R28, [R13+0x80] ;  /* 0x000080000d1c7984 */ /* 0x004e680000000c00 */
[----:B------:R-:W2:Y:S04]  /*12d20*/  LDS.128 R48, [R13+0x1080] ;  /* 0x001080000d307984 */ /* 0x000ea80000000c00 */
[----:B------:R-:W3:Y:S04]  /*12d30*/  LDS.128 R64, [R13+0x2080] ;  /* 0x002080000d407984 */ /* 0x000ee80000000c00 */
[----:B------:R-:W4:Y:S04]  /*12d40*/  LDS.128 R76, [R13+0x3080] ;  /* 0x003080000d4c7984 */ /* 0x000f280000000c00 */
[----:B------:R-:W1:Y:S04]  /*12d50*/  LDS.128 R24, [R13+0x4080] ;  /* 0x004080000d187984 */ /* 0x000e680000000c00 */
        /* <DEDUP_REMOVED lines=10> */
[----:B------:R5:W1:Y:S02]  /*12e00*/  LDS.128 R80, [R13+0xf080] ;  /* 0x00f080000d507984 */ /* 0x000a640000000c00 */
[----:B-----5:R-:W-:Y:S01]  /*12e10*/  IADD3 R13, R35, R114, RZ ;  /* 0x00000072230d7210 */ /* 0x020fe20007ffe0ff */
[----:B------:R-:W-:Y:S05]  /*12e20*/  BRA.DIV ~URZ, `(.L_x_467) ;  /* 0x000041c27f007947 */ /* 0x000fea000b800000 */
[----:B--234-:R2:W3:Y:S02]  /*12e30*/  SHFL.IDX PT, R10, R14, RZ, 0x181f ;  /* 0x00181fff0e0a7589 */ /* 0x01c4e400000e0000 */
.L_x_528:
[----:B------:R-:W-:Y:S05]  /*12e40*/  BRA.DIV ~URZ, `(.L_x_468) ;  /* 0x000042127f007947 */ /* 0x000fea000b800000 */
[----:B------:R4:W2:Y:S02]  /*12e50*/  SHFL.IDX PT, R0, R15, RZ, 0x181f ;  /* 0x00181fff0f007589 */ /* 0x0008a400000e0000 */
.L_x_529:
[----:B------:R-:W-:Y:S01]  /*12e60*/  ISETP.GE.AND P0, PT, R13, R12, PT ;  /* 0x0000000c0d00720c */ /* 0x000fe20003f06270 */
[----:B------:R-:W-:Y:S01]  /*12e70*/  BSSY B0, `(.L_x_469) ;  /* 0x0000016000007945 */ /* 0x000fe20003800000 */
[----:B------:R-:W-:-:S02]  /*12e80*/  SHF.R.S32.HI R86, RZ, 0x1f, R32 ;  /* 0x0000001fff567819 */ /* 0x000fc40000011420 */
[----:B------:R-:W-:Y:S02]  /*12e90*/  SHF.R.S32.HI R85, RZ, 0x1f, R11 ;  /* 0x0000001fff557819 */ /* 0x000fe4000001140b */
[----:B------:R-:W-:Y:S02]  /*12ea0*/  SHF.R.S32.HI R84, RZ, 0x1f, R34 ;  /* 0x0000001fff547819 */ /* 0x000fe40000011422 */
[----:B------:R-:W-:-:S05]  /*12eb0*/  SHF.R.S32.HI R35, RZ, 0x1f, R33 ;  /* 0x0000001fff237819 */ /* 0x000fca0000011421 */
        /* <DEDUP_REMOVED lines=11> */
[----:B-1----:R1:W-:Y:S01]  /*12f70*/  @!P3 ST.E.128 [R8.64], R28 ;  /* 0x0000001c0800b985 */ /* 0x0023e2000c101d06 */
[----:B------:R-:W-:-:S02]  /*12f80*/  @!P1 LEA.HI.X R5, R33, R10, R35, 0x1, P5 ;  /* 0x0000000a21059211 */ /* 0x000fc400028f0c23 */
[----:B------:R-:W-:Y:S01]  /*12f90*/  @!P0 LEA.HI.X R3, R32, R10, R86, 0x1, P4 ;  /* 0x0000000a20038211 */ /* 0x000fe200020f0c56 */
[----:B------:R1:W-:Y:S04]  /*12fa0*/  @!P2 ST.E.128 [R6.64], R24 ;  /* 0x000000180600a985 */ /* 0x0003e8000c101d06 */
[----:B------:R1:W-:Y:S04]  /*12fb0*/  @!P1 ST.E.128 [R4.64], R20 ;  /* 0x0000001404009985 */ /* 0x0003e8000c101d06 */
[----:B------:R1:W-:Y:S02]  /*12fc0*/  @!P0 ST.E.128 [R2.64], R16 ;  /* 0x0000001002008985 */ /* 0x0003e4000c101d06 */
.L_x_470:
[----:B------:R-:W-:Y:S05]  /*12fd0*/  BSYNC B0 ;  /* 0x0000000000007941 */ /* 0x000fea0003800000 */
.L_x_469:
[----:B------:R-:W-:Y:S05]  /*12fe0*/  BRA.DIV ~URZ, `(.L_x_471) ;  /* 0x000040d27f007947 */ /* 0x000fea000b800000 */
[----:B---3--:R3:W4:Y:S04]  /*12ff0*/  SHFL.IDX PT, R10, R14, 0x1, 0x181f ;  /* 0x00381f000e0a7f89 */ /* 0x00872800000e0000 */
[----:B--2---:R3:W2:Y:S02]  /*13000*/  SHFL.IDX PT, R0, R15, 0x1, 0x181f ;  /* 0x00381f000f007f89 */ /* 0x0046a400000e0000 */
.L_x_530:
[----:B-1----:R-:W-:Y:S01]  /*13010*/  IADD3 R2, R13, 0x20, RZ ;  /* 0x000000200d027810 */ /* 0x002fe20007ffe0ff */
        /* <DEDUP_REMOVED lines=16> */
[----:B------:R1:W-:Y:S04]  /*13120*/  @!P2 ST.E.128 [R6.64], R44 ;  /* 0x0000002c0600a985 */ /* 0x0003e8000c101d06 */
[----:B------:R1:W-:Y:S04]  /*13130*/  @!P1 ST.E.128 [R4.64], R40 ;  /* 0x0000002804009985 */ /* 0x0003e8000c101d06 */
[----:B------:R1:W-:Y:S02]  /*13140*/  @!P0 ST.E.128 [R2.64], R36 ;  /* 0x0000002402008985 */ /* 0x0003e4000c101d06 */
.L_x_473:
[----:B------:R-:W-:Y:S05]  /*13150*/  BSYNC B0 ;  /* 0x0000000000007941 */ /* 0x000fea0003800000 */
.L_x_472:
[----:B------:R-:W-:Y:S05]  /*13160*/  BRA.DIV ~URZ, `(.L_x_474) ;  /* 0x000040127f007947 */ /* 0x000fea000b800000 */
[----:B----4-:R4:W1:Y:S02]  /*13170*/  SHFL.IDX PT, R10, R14, 0x2, 0x181f ;  /* 0x00581f000e0a7f89 */ /* 0x01086400000e0000 */
.L_x_531:
[----:B------:R-:W-:Y:S05]  /*13180*/  BRA.DIV ~URZ, `(.L_x_475) ;  /* 0x000040627f007947 */ /* 0x000fea000b800000 */
[----:B--2---:R2:W3:Y:S02]  /*13190*/  SHFL.IDX PT, R0, R15, 0x2, 0x181f ;  /* 0x00581f000f007f89 */ /* 0x0044e400000e0000 */
.L_x_532:
        /* <DEDUP_REMOVED lines=8> */
[-C--:B---3--:R-:W-:Y:S02]  /*13220*/  @!P3 LEA R8, P4, R11, R0.reuse, 0x1 ;  /* 0x000000000b08b211 */ /* 0x088fe400078808ff */
[-C--:B------:R-:W-:Y:S02]  /*13230*/  @!P2 LEA R6, P6, R34, R0.reuse, 0x1 ;  /* 0x000000002206a211 */ /* 0x080fe400078c08ff */
[----:B------:R-:W-:Y:S02]  /*13240*/  @!P1 LEA R4, P5, R33, R0, 0x1 ;  /* 0x0000000021049211 */ /* 0x000fe400078a08ff */
[----:B------:R-:W-:Y:S02]  /*13250*/  @!P3 LEA.HI.X R9, R11, R10, R85, 0x1, P4 ;  /* 0x0000000a0b09b211 */ /* 0x000fe400020f0c55 */
        /* <DEDUP_REMOVED lines=8> */
.L_x_477:
[----:B------:R-:W-:Y:S05]  /*132e0*/  BSYNC B0 ;  /* 0x0000000000007941 */ /* 0x000fea0003800000 */
.L_x_476:
[----:B------:R-:W-:Y:S05]  /*132f0*/  BRA.DIV ~URZ, `(.L_x_478) ;  /* 0x00003f527f007947 */ /* 0x000fea000b800000 */
[----:B-1----:R1:W2:Y:S04]  /*13300*/  SHFL.IDX PT, R8, R14, 0x3, 0x181f ;  /* 0x00781f000e087f89 */ /* 0x0022a800000e0000 */
[----:B---3--:R1:W3:Y:S02]  /*13310*/  SHFL.IDX PT, R0, R15, 0x3, 0x181f ;  /* 0x00781f000f007f89 */ /* 0x0082e400000e0000 */
.L_x_533:
[----:B------:R-:W-:-:S04]  /*13320*/  IADD3 R2, R13, 0x60, RZ ;  /* 0x000000600d027810 */ /* 0x000fc80007ffe0ff */
[----:B------:R-:W-:-:S13]  /*13330*/  ISETP.GE.AND P0, PT, R2, R12, PT ;  /* 0x0000000c0200720c */ /* 0x000fda0003f06270 */
[----:B------:R-:W-:Y:S05]  /*13340*/  @P0 BRA `(.L_x_479) ;  /* 0x0000265000000947 */ /* 0x000fea0003800000 */
[----:B------:R-:W-:Y:S02]  /*13350*/  ISETP.GE.AND P2, PT, R11, c[0x0][0x3c8], PT ;  /* 0x0000f2000b007a0c */ /* 0x000fe40003f46270 */
[----:B------:R-:W-:Y:S02]  /*13360*/  ISETP.GE.AND P1, PT, R34, c[0x0][0x3c8], PT ;  /* 0x0000f20022007a0c */ /* 0x000fe40003f26270 */
[----:B------:R-:W-:-:S09]  /*13370*/  ISETP.GE.AND P0, PT, R33, c[0x0][0x3c8], PT ;  /* 0x0000f20021007a0c */ /* 0x000fd20003f06270 */
[-C--:B---3--:R-:W-:Y:S02]  /*13380*/  @!P2 LEA R6, P5, R11, R0.reuse, 0x1 ;  /* 0x000000000b06a211 */ /* 0x088fe400078a08ff */
[CC--:B------:R-:W-:Y:S02]  /*13390*/  @!P1 LEA R4, P4, R34.reuse, R0.reuse, 0x1 ;  /* 0x0000000022049211 */ /* 0x0c0fe400078808ff */
[----:B------:R-:W-:Y:S02]  /*133a0*/  @!P0 LEA R2, P3, R33, R0, 0x1 ;  /* 0x0000000021028211 */ /* 0x000fe400078608ff */
[-C--:B--2---:R-:W-:Y:S02]  /*133b0*/  @!P2 LEA.HI.X R7, R11, R8.reuse, R85, 0x1, P5 ;  /* 0x000000080b07a211 */ /* 0x084fe400028f0c55 */
[-C--:B------:R-:W-:Y:S02]  /*133c0*/  @!P1 LEA.HI.X R5, R34, R8.reuse, R84, 0x1, P4 ;  /* 0x0000000822059211 */ /* 0x080fe400020f0c54 */
[----:B------:R-:W-:Y:S01]  /*133d0*/  @!P0 LEA.HI.X R3, R33, R8, R35, 0x1, P3 ;  /* 0x0000000821038211 */ /* 0x000fe200018f0c23 */
[----:B------:R2:W-:Y:S04]  /*133e0*/  @!P2 ST.E.128 [R6.64], R76 ;  /* 0x0000004c0600a985 */ /* 0x0005e8000c101d06 */
[----:B------:R2:W-:Y:S04]  /*133f0*/  @!P1 ST.E.128 [R4.64], R72 ;  /* 0x0000004804009985 */ /* 0x0005e8000c101d06 */
[----:B------:R2:W-:Y:S01]  /*13400*/  @!P0 ST.E.128 [R2.64], R68 ;  /* 0x0000004402008985 */ /* 0x0005e2000c101d06 */
[----:B------:R-:W-:-:S13]  /*13410*/  ISETP.GE.AND P0, PT, R32, c[0x0][0x3c8], PT ;  /* 0x0000f20020007a0c */ /* 0x000fda0003f06270 */
[----:B------:R-:W-:Y:S05]  /*13420*/  @P0 BRA `(.L_x_479) ;  /* 0x0000257000000947 */ /* 0x000fea0003800000 */
[----:B--2---:R-:W-:-:S04]  /*13430*/  LEA R2, P0, R32, R0, 0x1 ;  /* 0x0000000020027211 */ /* 0x004fc800078008ff */
[----:B------:R-:W-:-:S05]  /*13440*/  LEA.HI.X R3, R32, R8, R86, 0x1, P0 ;  /* 0x0000000820037211 */ /* 0x000fca00000f0c56 */
[----:B------:R2:W-:Y:S01]  /*13450*/  ST.E.128 [R2.64], R80 ;  /* 0x0000005002007985 */ /* 0x0005e2000c101d06 */
[----:B------:R-:W-:Y:S05]  /*13460*/  BRA `(.L_x_479) ;  /* 0x0000253000007947 */ /* 0x000fea0003800000 */
.L_x_466:
[----:B-1----:R-:W2:Y:S04]  /*13470*/  LDL.LU R7, [R1+0x84] ;  /* 0x0000840001077983 */ /* 0x002ea80000300800 */
[----:B------:R-:W3:Y:S01]  /*13480*/  LDL.LU R6, [R1+0x78] ;  /* 0x0000780001067983 */ /* 0x000ee20000300800 */
[----:B------:R-:W-:Y:S02]  /*13490*/  IMAD R10, R10, c[0x0][0x408], RZ ;  /* 0x000102000a0a7a24 */ /* 0x000fe400078e02ff */
[----:B------:R-:W-:-:S04]  /*134a0*/  IMAD.WIDE.U32 R4, R2, c[0x0][0x408], RZ ;  /* 0x0001020002047a25 */ /* 0x000fc800078e00ff */
[----:B------:R-:W-:-:S05]  /*134b0*/  IMAD R2, R2, c[0x0][0x40c], R10 ;  /* 0x0001030002027a24 */ /* 0x000fca00078e020a */
[----:B------:R-:W-:Y:S02]  /*134c0*/  IADD3 R3, R5, R2, RZ ;  /* 0x0000000205037210 */ /* 0x000fe40007ffe0ff */
[----:B------:R-:W-:Y:S02]  /*134d0*/  MOV R2, R4 ;  /* 0x0000000400027202 */ /* 0x000fe40000000f00 */
[----:B------:R-:W-:-:S05]  /*134e0*/  SHF.R.S32.HI R5, RZ, 0x1f, R0 ;  /* 0x0000001fff057819 */ /* 0x000fca0000011400 */
[----:B------:R-:W-:Y:S02]  /*134f0*/  IMAD R4, R5, c[0x0][0x440], RZ ;  /* 0x0001100005047a24 */ /* 0x000fe400078e02ff */
[----:B------:R-:W-:-:S04]  /*13500*/  @P3 IMAD.HI.U32 R5, R9, c[0x0][0x4ec], RZ ;  /* 0x00013b0009053a27 */ /* 0x000fc800078e00ff */
[----:B------:R-:W-:Y:S02]  /*13510*/  IMAD R4, R0, c[0x0][0x444], R4 ;  /* 0x0001110000047a24 */ /* 0x000fe400078e0204 */
[----:B--2---:R-:W-:-:S04]  /*13520*/  IMAD.WIDE.U32 R2, R7, c[0x0][0x438], R2 ;  /* 0x00010e0007027a25 */ /* 0x004fc800078e0002 */
[----:B------:R-:W-:-:S04]  /*13530*/  IMAD R3, R7, c[0x0][0x43c], R3 ;  /* 0x00010f0007037a24 */ /* 0x000fc800078e0203 */
[----:B------:R-:W-:Y:S01]  /*13540*/  IMAD.WIDE.U32 R2, R0, c[0x0][0x440], R2 ;  /* 0x0001100000027a25 */ /* 0x000fe200078e0002 */
[----:B------:R-:W-:Y:S02]  /*13550*/  MOV R0, R9 ;  /* 0x0000000900007202 */ /* 0x000fe40000000f00 */
[----:B------:R-:W-:Y:S02]  /*13560*/  @P3 SHF.R.U32.HI R0, RZ, c[0x0][0x4f0], R5 ;  /* 0x00013c00ff003a19 */ /* 0x000fe40000011605 */
        /* <DEDUP_REMOVED lines=19> */
.L_x_534:
[----:B------:R-:W-:Y:S05]  /*136a0*/  BRA.DIV ~URZ, `(.L_x_481) ;  /* 0x00003cd27f007947 */ /* 0x000fea000b800000 */
[----:B------:R3:W4:Y:S02]  /*136b0*/  SHFL.IDX PT, R0, R14, RZ, 0x1c1f ;  /* 0x001c1fff0e007589 */ /* 0x00072400000e0000 */
.L_x_535:
        /* <DEDUP_REMOVED lines=69> */
[----:B------:R-:W-:-:S05]  /*13b10*/  ISETP.GE.AND P6, PT, R41, c[0x0][0x3c8], PT ;  /* 0x0000f20029007a0c */ /* 0x000fca0003fc6270 */
[----:B----4-:R-:W-:Y:S02]  /*13b20*/  @!P1 IMAD.MOV.U32 R6, RZ, RZ, R0 ;  /* 0x000000ffff069224 */ /* 0x010fe400078e0000 */
[----:B--2---:R-:W-:Y:S01]  /*13b30*/  @!P1 IMAD.MOV.U32 R7, RZ, RZ, R4 ;  /* 0x000000ffff079224 */ /* 0x004fe200078e0004 */
[----:B------:R-:W-:-:S03]  /*13b40*/  @!P0 LEA R2, P2, R13, R0, 0x2 ;  /* 0x000000000d028211 */ /* 0x000fc600078410ff */
[----:B------:R-:W-:Y:S01]  /*13b50*/  @!P1 IMAD.WIDE R6, R5, 0x4, R6 ;  /* 0x0000000405069825 */ /* 0x000fe200078e0206 */
[----:B------:R-:W-:Y:S02]  /*13b60*/  @!P0 LEA.HI.X R3, R13, R4, R15, 0x2, P2 ;  /* 0x000000040d038211 */ /* 0x000fe400010f140f */
[----:B------:R-:W-:Y:S02]  /*13b70*/  ISETP.GE.AND P2, PT, R18, c[0x0][0x3c8], PT ;  /* 0x0000f20012007a0c */ /* 0x000fe40003f46270 */
[----:B------:R2:W-:Y:S01]  /*13b80*/  @!P1 ST.E.64 [R6.64], R184 ;  /* 0x000000b806009985 */ /* 0x0005e2000c101b06 */
[----:B------:R-:W-:-:S03]  /*13b90*/  ISETP.GE.AND P1, PT, R19, c[0x0][0x3c8], PT ;  /* 0x0000f20013007a0c */ /* 0x000fc60003f26270 */
[----:B------:R4:W-:Y:S01]  /*13ba0*/  @!P0 ST.E.64 [R2.64], R152 ;  /* 0x0000009802008985 */ /* 0x0009e2000c101b06 */
[CC--:B--2---:R-:W-:Y:S02]  /*13bb0*/  @!P3 LEA R6, P5, R17.reuse, R0.reuse, 0x2 ;  /* 0x000000001106b211 */ /* 0x0c4fe400078a10ff */
[C---:B----4-:R-:W-:Y:S02]  /*13bc0*/  @!P4 LEA R2, P0, R16.reuse, R0, 0x2 ;  /* 0x000000001002c211 */ /* 0x050fe400078010ff */
[-C--:B------:R-:W-:Y:S02]  /*13bd0*/  @!P3 LEA.HI.X R7, R17, R4.reuse, R47, 0x2, P5 ;  /* 0x000000041107b211 */ /* 0x080fe400028f142f */
[----:B------:R-:W-:-:S03]  /*13be0*/  @!P4 LEA.HI.X R3, R16, R4, R46, 0x2, P0 ;  /* 0x000000041003c211 */ /* 0x000fc600000f142e */
[----:B------:R2:W-:Y:S01]  /*13bf0*/  @!P3 ST.E.64 [R6.64], R148 ;  /* 0x000000940600b985 */ /* 0x0005e2000c101b06 */
[----:B------:R-:W-:-:S03]  /*13c00*/  ISETP.GE.AND P3, PT, R20, c[0x0][0x3c8], PT ;  /* 0x0000f20014007a0c */ /* 0x000fc60003f66270 */
[----:B------:R4:W-:Y:S01]  /*13c10*/  @!P4 ST.E.64 [R2.64], R144 ;  /* 0x000000900200c985 */ /* 0x0009e2000c101b06 */
[----:B------:R-:W-:Y:S02]  /*13c20*/  ISETP.GE.AND P4, PT, R21, c[0x0][0x3c8], PT ;  /* 0x0000f20015007a0c */ /* 0x000fe40003f86270 */
        /* <DEDUP_REMOVED lines=75> */
[----:B------:R-:W-:Y:S02]  /*140e0*/  @!P4 LEA.HI.X R3, R37, R4, R67, 0x2, P0 ;  /* 0x000000042503c211 */ /* 0x000fe400000f1443 */
[----:B------:R-:W-:Y:S01]  /*140f0*/  @!P2 LEA R8, P0, R38, R0, 0x2 ;  /* 0x000000002608a211 */ /* 0x000fe200078010ff */
[----:B------:R2:W-:Y:S01]  /*14100*/  @!P3 ST.E.64 [R6.64], R92 ;  /* 0x0000005c0600b985 */ /* 0x0005e2000c101b06 */
[----:B------:R-:W-:-:S02]  /*14110*/  ISETP.GE.AND P5, PT, R40, c[0x0][0x3c8], PT ;  /* 0x0000f20028007a0c */ /* 0x000fc40003fa6270 */
[----:B------:R-:W-:Y:S01]  /*14120*/  @!P2 LEA.HI.X R9, R38, R4, R68, 0x2, P0 ;  /* 0x000000042609a211 */ /* 0x000fe200000f1444 */
[----:B------:R4:W-:Y:S01]  /*14130*/  @!P4 ST.E.64 [R2.64], R96 ;  /* 0x000000600200c985 */ /* 0x0009e2000c101b06 */
[----:B------:R-:W-:-:S03]  /*14140*/  ISETP.GE.AND P4, PT, R42, c[0x0][0x3c8], PT ;  /* 0x0000f2002a007a0c */ /* 0x000fc60003f86270 */
[----:B------:R-:W-:Y:S01]  /*14150*/  @!P2 ST.E.64 [R8.64], R186 ;  /* 0x000000ba0800a985 */ /* 0x000fe2000c101b06 */
[----:B------:R-:W-:Y:S02]  /*14160*/  ISETP.GE.AND P2, PT, R43, c[0x0][0x3c8], PT ;  /* 0x0000f2002b007a0c */ /* 0x000fe40003f46270 */
[-C--:B--2---:R-:W-:Y:S02]  /*14170*/  @!P6 LEA R6, P0, R41, R0.reuse, 0x2 ;  /* 0x000000002906e211 */ /* 0x084fe400078010ff */
[----:B----4-:R-:W-:Y:S02]  /*14180*/  @!P1 LEA R2, P3, R39, R0, 0x2 ;  /* 0x0000000027029211 */ /* 0x010fe400078610ff */
[-C--:B------:R-:W-:Y:S02]  /*14190*/  @!P6 LEA.HI.X R7, R41, R4.reuse, R71, 0x2, P0 ;  /* 0x000000042907e211 */ /* 0x080fe400000f1447 */
[----:B------:R-:W-:Y:S02]  /*141a0*/  @!P1 LEA.HI.X R3, R39, R4, R69, 0x2, P3 ;  /* 0x0000000427039211 */ /* 0x000fe400018f1445 */
[----:B------:R-:W-:-:S03]  /*141b0*/  ISETP.GE.AND P0, PT, R45, c[0x0][0x3c8], PT ;  /* 0x0000f2002d007a0c */ /* 0x000fc60003f06270 */
        /* <DEDUP_REMOVED lines=18> */
.L_x_483:
[----:B------:R-:W-:Y:S05]  /*142e0*/  BSYNC B0 ;  /* 0x0000000000007941 */ /* 0x000fea0003800000 */
.L_x_482:
[----:B------:R-:W-:Y:S05]  /*142f0*/  BRA.DIV ~URZ, `(.L_x_484) ;  /* 0x000030e27f007947 */ /* 0x000fea000b800000 */
[----:B--2---:R2:W1:Y:S04]  /*14300*/  SHFL.IDX PT, R4, R12, 0x1, 0x1c1f ;  /* 0x003c1f000c047f89 */ /* 0x00446800000e0000 */
[----:B----4-:R2:W4:Y:S02]  /*14310*/  SHFL.IDX PT, R0, R14, 0x1, 0x1c1f ;  /* 0x003c1f000e007f89 */ /* 0x01052400000e0000 */
.L_x_536:
        /* <DEDUP_REMOVED lines=136> */
.L_x_464:
[----:B------:R-:W3:Y:S04]  /*14ba0*/  LDL.LU R0, [R1+0x74] ;  /* 0x0000740001007983 */ /* 0x000ee80000300800 */
[----:B------:R-:W4:Y:S01]  /*14bb0*/  LDL R7, [R1+0x7c] ;  /* 0x00007c0001077983 */ /* 0x000f220000100800 */
[----:B------:R-:W-:Y:S01]  /*14bc0*/  ISETP.NE.U32.AND P0, PT, RZ, c[0x0][0x508], PT ;  /* 0x00014200ff007a0c */ /* 0x000fe20003f05070 */
[----:B------:R-:W-:Y:S01]  /*14bd0*/  IMAD.MOV.U32 R4, RZ, RZ, 0x4 ;  /* 0x00000004ff047424 */ /* 0x000fe200078e00ff */
[----:B------:R-:W-:Y:S01]  /*14be0*/  ISETP.NE.U32.AND P2, PT, RZ, c[0x0][0x500], PT ;  /* 0x00014000ff007a0c */ /* 0x000fe20003f45070 */
[----:B------:R-:W-:Y:S01]  /*14bf0*/  IMAD.MOV.U32 R20, RZ, RZ, c[0x0][0x388] ;  /* 0x0000e200ff147624 */ /* 0x000fe200078e00ff */
[----:B------:R-:W-:Y:S01]  /*14c00*/  ISETP.NE.AND.EX P0, PT, RZ, c[0x0][0x50c], PT, P0 ;  /* 0x00014300ff007a0c */ /* 0x000fe20003f05300 */
[----:B--2---:R-:W-:Y:S01]  /*14c10*/  IMAD.MOV.U32 R6, RZ, RZ, RZ ;  /* 0x000000ffff067224 */ /* 0x004fe200078e00ff */
[----:B------:R-:W-:Y:S01]  /*14c20*/  ISETP.NE.AND.EX P2, PT, RZ, c[0x0][0x504], PT, P2 ;  /* 0x00014100ff007a0c */ /* 0x000fe20003f45320 */
[----:B----4-:R-:W-:-:S10]  /*14c30*/  IMAD.WIDE R2, R7, R4, c[0x0][0x500] ;  /* 0x0001400007027625 */ /* 0x010fd400078e0204 */
[----:B------:R-:W-:Y:S02]  /*14c40*/  @P0 IMAD.WIDE R4, R7, R4, c[0x0][0x508] ;  /* 0x0001420007040625 */ /* 0x000fe400078e0204 */
[----:B------:R2:W5:Y:S04]  /*14c50*/  @P2 LDG.E R6, [R2.64] ;  /* 0x0000000602062981 */ /* 0x000568000c1e1900 */
[----:B------:R2:W5:Y:S01]  /*14c60*/  @P0 LDG.E R20, [R4.64] ;  /* 0x0000000604140981 */ /* 0x000562000c1e1900 */
[----:B---3--:R-:W-:-:S04]  /*14c70*/  ISETP.NE.AND P1, PT, R0, RZ, PT ;  /* 0x000000ff0000720c */ /* 0x008fc80003f25270 */
[----:B------:R-:W-:Y:S01]  /*14c80*/  SEL R19, R0, c[0x0][0x3d4], P1 ;  /* 0x0000f50000137a07 */ /* 0x000fe20000800000 */
[----:B------:R-:W-:Y:S05]  /*14c90*/  @P0 BRA `(.L_x_485) ;  /* 0x0000004000000947 */ /* 0x000fea0003800000 */
[----:B------:R-:W-:Y:S05]  /*14ca0*/  @!P2 BRA `(.L_x_485) ;  /* 0x000000300000a947 */ /* 0x000fea0003800000 */
[----:B------:R3:W4:Y:S04]  /*14cb0*/  LDG.E R0, [R2.64] ;  /* 0x0000000602007981 */ /* 0x000728000c1e1900 */
[----:B--23--:R-:W4:Y:S02]  /*14cc0*/  LDG.E R2, [R2.64+0x4] ;  /* 0x0000040602027981 */ /* 0x00cf24000c1e1900 */
[----:B----45:R-:W-:Y:S02]  /*14cd0*/  IADD3 R20, -R0, R2, RZ ;  /* 0x0000000200147210 */ /* 0x030fe40007ffe1ff */
.L_x_485:
[----:B--2---:R-:W2:Y:S01]  /*14ce0*/  S2R R3, SR_TID.X ;  /* 0x0000000000037919 */ /* 0x004ea20000002100 */
[----:B------:R-:W-:Y:S01]  /*14cf0*/  SHF.R.S32.HI R0, RZ, 0x1f, R7 ;  /* 0x0000001fff007819 */ /* 0x000fe20000011407 */
[----:B------:R-:W-:Y:S01]  /*14d00*/  BSSY B0, `(.L_x_486) ;  /* 0x0000038000007945 */ /* 0x000fe20003800000 */
[----:B-----5:R-:W-:-:S02]  /*14d10*/  SHF.R.S32.HI R18, RZ, 0x1f, R6 ;  /* 0x0000001fff127819 */ /* 0x020fc40000011406 */
[----:B------:R-:W-:Y:S02]  /*14d20*/  SEL R16, R7, RZ, !P2 ;  /* 0x000000ff07107207 */ /* 0x000fe40005000000 */
[----:B------:R-:W-:Y:S02]  /*14d30*/  SEL R21, R0, RZ, !P2 ;  /* 0x000000ff00157207 */ /* 0x000fe40005000000 */
[----:B--2---:R-:W-:-:S13]  /*14d40*/  ISETP.GT.AND P0, PT, R3, 0x7f, PT ;  /* 0x0000007f0300780c */ /* 0x004fda0003f04270 */
[----:B------:R-:W-:Y:S05]  /*14d50*/  @P0 BRA `(.L_x_487) ;  /* 0x0000032000000947 */ /* 0x000fea0003800000 */
[----:B------:R-:W2:Y:S01]  /*14d60*/  LDL R2, [R1+0x68] ;  /* 0x0000680001027983 */ /* 0x000ea20000100800 */
[----:B------:R-:W-:Y:S01]  /*14d70*/  IMAD R0, R20, c[0x0][0x4e8], RZ ;  /* 0x00013a0014007a24 */ /* 0x000fe200078e02ff */
[----:B--2---:R-:W-:-:S04]  /*14d80*/  IADD3 R10, R2, R3, RZ ;  /* 0x00000003020a7210 */ /* 0x004fc80007ffe0ff */
[----:B------:R-:W-:-:S13]  /*14d90*/  ISETP.GE.AND P0, PT, R10, R0, PT ;  /* 0x000000000a00720c */ /* 0x000fda0003f06270 */
[----:B------:R-:W-:Y:S05]  /*14da0*/  @P0 BRA `(.L_x_487) ;  /* 0x000002d000000947 */ /* 0x000fea0003800000 */
[----:B------:R-:W2:Y:S04]  /*14db0*/  LDL R2, [R1+0x84] ;  /* 0x0000840001027983 */ /* 0x000ea80000100800 */
[----:B------:R-:W3:Y:S01]  /*14dc0*/  LDL.LU R22, [R1+0x78] ;  /* 0x0000780001167983 */ /* 0x000ee20000300800 */
[----:B------:R-:W-:Y:S01]  /*14dd0*/  IMAD.MOV.U32 R0, RZ, RZ, 0x368 ;  /* 0x00000368ff007424 */ /* 0x000fe200078e00ff */
[----:B------:R-:W-:-:S04]  /*14de0*/  ISETP.GT.AND P2, PT, R19, 0x1, PT ;  /* 0x000000011300780c */ /* 0x000fc80003f44270 */
[----:B------:R-:W-:-:S04]  /*14df0*/  SEL R0, R0, 0x328, P2 ;  /* 0x0000032800007807 */ /* 0x000fc80001000000 */
[----:B------:R4:W5:Y:S08]  /*14e00*/  LDC.64 R8, c[0x0][R0+0x170] ;  /* 0x00005c0000087b82 */ /* 0x0009700000000a00 */
[----:B------:R4:W2:Y:S08]  /*14e10*/  LDC.64 R4, c[0x0][R0+0x168] ;  /* 0x00005a0000047b82 */ /* 0x0008b00000000a00 */
[----:B------:R4:W1:Y:S08]  /*14e20*/  LDC.64 R14, c[0x0][R0+0x178] ;  /* 0x00005e00000e7b82 */ /* 0x0008700000000a00 */
[----:B------:R4:W1:Y:S02]  /*14e30*/  LDC.64 R12, c[0x0][R0+0x160] ;  /* 0x00005800000c7b82 */ /* 0x0008640000000a00 */
[----:B----4-:R-:W-:-:S02]  /*14e40*/  IMAD.MOV.U32 R0, RZ, RZ, c[0x0][0x4e8] ;  /* 0x00013a00ff007624 */ /* 0x010fc400078e00ff */
[----:B-----5:R-:W-:-:S03]  /*14e50*/  IMAD R7, R9, R16, RZ ;  /* 0x0000001009077224 */ /* 0x020fc600078e02ff */
[----:B------:R-:W-:Y:S02]  /*14e60*/  ISETP.NE.AND P0, PT, R0, 0x1, PT ;  /* 0x000000010000780c */ /* 0x000fe40003f05270 */
[----:B------:R-:W-:-:S11]  /*14e70*/  MOV R0, R10 ;  /* 0x0000000a00007202 */ /* 0x000fd60000000f00 */
[----:B------:R-:W-:-:S05]  /*14e80*/  @P0 IMAD.HI.U32 R17, R10, c[0x0][0x4ec], RZ ;  /* 0x00013b000a110a27 */ /* 0x000fca00078e00ff */
[----:B------:R-:W-:Y:S01]  /*14e90*/  @P0 SHF.R.U32.HI R0, RZ, c[0x0][0x4f0], R17 ;  /* 0x00013c00ff000a19 */ /* 0x000fe20000011611 */
[-C--:B--2---:R-:W-:Y:S02]  /*14ea0*/  IMAD R9, R5, R2.reuse, RZ ;  /* 0x0000000205097224 */ /* 0x084fe400078e02ff */
[----:B------:R-:W-:-:S04]  /*14eb0*/  IMAD.WIDE.U32 R4, R4, R2, RZ ;  /* 0x0000000204047225 */ /* 0x000fc800078e00ff */
[----:B------:R-:W-:-:S04]  /*14ec0*/  IMAD.WIDE.U32 R2, R8, R16, RZ ;  /* 0x0000001008027225 */ /* 0x000fc800078e00ff */
[----:B------:R-:W-:Y:S01]  /*14ed0*/  IMAD R8, R8, R21, R7 ;  /* 0x0000001508087224 */ /* 0x000fe200078e0207 */
[----:B---3--:R-:W-:Y:S01]  /*14ee0*/  SEL R7, R22, RZ, P2 ;  /* 0x000000ff16077207 */ /* 0x008fe20001000000 */
[----:B------:R-:W-:Y:S01]  /*14ef0*/  IMAD.IADD R9, R5, 0x1, R9 ;  /* 0x0000000105097824 */ /* 0x000fe200078e0209 */
[----:B------:R-:W-:Y:S01]  /*14f00*/  IADD3 R17, P1, P0, R2, R4, R6 ;  /* 0x0000000402117210 */ /* 0x000fe2000783e006 */
[----:B------:R-:W-:Y:S01]  /*14f10*/  IMAD.MOV R2, RZ, RZ, -R0 ;  /* 0x000000ffff027224 */ /* 0x000fe200078e0a00 */
[----:B------:R-:W-:Y:S01]  /*14f20*/  IADD3 R3, R3, R8, RZ ;  /* 0x0000000803037210 */ /* 0x000fe20007ffe0ff */
[-C--:B-1----:R-:W-:Y:S02]  /*14f30*/  IMAD R8, R15, R7.reuse, RZ ;  /* 0x000000070f087224 */ /* 0x082fe400078e02ff */
[----:B------:R-:W-:Y:S01]  /*14f40*/  IMAD.WIDE.U32 R4, R14, R7, RZ ;  /* 0x000000070e047225 */ /* 0x000fe200078e00ff */
[----:B------:R-:W-:Y:S02]  /*14f50*/  IADD3.X R9, R3, R9, R18, P1, P0 ;  /* 0x0000000903097210 */ /* 0x000fe40000fe0412 */
[----:B------:R-:W-:Y:S01]  /*14f60*/  SHF.R.S32.HI R3, RZ, 0x1f, R0 ;  /* 0x0000001fff037819 */ /* 0x000fe20000011400 */
[----:B------:R-:W-:Y:S01]  /*14f70*/  IMAD R2, R2, c[0x0][0x4e8], R10 ;  /* 0x00013a0002027a24 */ /* 0x000fe200078e020a */
[----:B------:R-:W-:Y:S01]  /*14f80*/  IADD3 R5, R5, R8, RZ ;  /* 0x0000000805057210 */ /* 0x000fe20007ffe0ff */
[----:B------:R-:W-:Y:S01]  /*14f90*/  IMAD.MOV.U32 R8, RZ, RZ, c[0x0][0x4a8] ;  /* 0x00012a00ff087624 */ /* 0x000fe200078e00ff */
[----:B------:R-:W-:Y:S01]  /*14fa0*/  IADD3 R4, P1, P0, R0, R17, R4 ;  /* 0x0000001100047210 */ /* 0x000fe2000783e004 */
[----:B------:R-:W-:Y:S01]  /*14fb0*/  IMAD R0, R13, R2, RZ ;  /* 0x000000020d007224 */ /* 0x000fe200078e02ff */
[----:B------:R-:W-:-:S02]  /*14fc0*/  SHF.R.S32.HI R7, RZ, 0x1f, R2 ;  /* 0x0000001fff077819 */ /* 0x000fc40000011402 */
        /* <DEDUP_REMOVED lines=11> */
.L_x_487:
[----:B------:R-:W-:Y:S05]  /*15080*/  BSYNC B0 ;  /* 0x0000000000007941 */ /* 0x000fea0003800000 */
.L_x_486:
        /* <DEDUP_REMOVED lines=19> */
[----:B------:R-:W-:Y:S01]  /*151c0*/  IADD3 R14, R8, R9, RZ ;  /* 0x00000009080e7210 */ /* 0x000fe20007ffe0ff */
[----:B------:R-:W-:Y:S02]  /*151d0*/  IMAD R6, R6, c[0x0][0x3a4], R0 ;  /* 0x0000e90006067a24 */ /* 0x000fe400078e0200 */
[----:B------:R-:W-:-:S03]  /*151e0*/  IMAD.IADD R4, R9, 0x1, R4 ;  /* 0x0000000109047824 */ /* 0x000fc600078e0204 */
        /* <DEDUP_REMOVED lines=25> */
.L_x_537:
[----:B------:R-:W-:Y:S05]  /*15380*/  BRA.DIV ~URZ, `(.L_x_489) ;  /* 0x000021827f007947 */ /* 0x000fea000b800000 */
[----:B------:R3:W4:Y:S02]  /*15390*/  SHFL.IDX PT, R0, R15, RZ, 0x181f ;  /* 0x00181fff0f007589 */ /* 0x00072400000e0000 */
.L_x_538:
[----:B------:R-:W-:Y:S01]  /*153a0*/  IMAD R13, R20, c[0x0][0x4e8], RZ ;  /* 0x00013a00140d7a24 */ /* 0x000fe200078e02ff */
[----:B------:R-:W-:Y:S01]  /*153b0*/  BSSY B0, `(.L_x_490) ;  /* 0x0000017000007945 */ /* 0x000fe20003800000 */
[----:B------:R-:W-:Y:S02]  /*153c0*/  SHF.R.S32.HI R19, RZ, 0x1f, R32 ;  /* 0x0000001fff137819 */ /* 0x000fe40000011420 */
[----:B------:R-:W-:Y:S02]  /*153d0*/  SHF.R.S32.HI R16, RZ, 0x1f, R11 ;  /* 0x0000001fff107819 */ /* 0x000fe4000001140b */
[----:B------:R-:W-:Y:S02]  /*153e0*/  ISETP.GE.AND P0, PT, R14, R13, PT ;  /* 0x0000000d0e00720c */ /* 0x000fe40003f06270 */
[----:B------:R-:W-:Y:S02]  /*153f0*/  SHF.R.S32.HI R18, RZ, 0x1f, R34 ;  /* 0x0000001fff127819 */ /* 0x000fe40000011422 */
[----:B------:R-:W-:-:S09]  /*15400*/  SHF.R.S32.HI R17, RZ, 0x1f, R33 ;  /* 0x0000001fff117819 */ /* 0x000fd20000011421 */
        /* <DEDUP_REMOVED lines=17> */
.L_x_491:
[----:B------:R-:W-:Y:S05]  /*15520*/  BSYNC B0 ;  /* 0x0000000000007941 */ /* 0x000fea0003800000 */
.L_x_490:
[----:B------:R-:W-:Y:S05]  /*15530*/  BRA.DIV ~URZ, `(.L_x_492) ;  /* 0x000020327f007947 */ /* 0x000fea000b800000 */
[----:B--2---:R2:W1:Y:S04]  /*15540*/  SHFL.IDX PT, R10, R12, 0x1, 0x181f ;  /* 0x00381f000c0a7f89 */ /* 0x00446800000e0000 */
[----:B----4-:R2:W4:Y:S02]  /*15550*/  SHFL.IDX PT, R0, R15, 0x1, 0x181f ;  /* 0x00381f000f007f89 */ /* 0x01052400000e0000 */
.L_x_539:
        /* <DEDUP_REMOVED lines=20> */
.L_x_494:
[----:B------:R-:W-:Y:S05]  /*156a0*/  BSYNC B0 ;  /* 0x0000000000007941 */ /* 0x000fea0003800000 */
.L_x_493:
[----:B------:R-:W-:Y:S05]  /*156b0*/  BRA.DIV ~URZ, `(.L_x_495) ;  /* 0x00001f727f007947 */ /* 0x000fea000b800000 */
[----:B-1----:R1:W2:Y:S02]  /*156c0*/  SHFL.IDX PT, R10, R12, 0x2, 0x181f ;  /* 0x00581f000c0a7f89 */ /* 0x0022a400000e0000 */
.L_x_540:
[----:B------:R-:W-:Y:S05]  /*156d0*/  BRA.DIV ~URZ, `(.L_x_496) ;  /* 0x00001fc27f007947 */ /* 0x000fea000b800000 */
[----:B----4-:R4:W1:Y:S02]  /*156e0*/  SHFL.IDX PT, R0, R15, 0x2, 0x181f ;  /* 0x00581f000f007f89 */ /* 0x01086400000e0000 */
.L_x_541:
        /* <DEDUP_REMOVED lines=20> */
.L_x_498:
[----:B------:R-:W-:Y:S05]  /*15830*/  BSYNC B0 ;  /* 0x0000000000007941 */ /* 0x000fea0003800000 */
.L_x_497:
[----:B------:R-:W-:Y:S05]  /*15840*/  BRA.DIV ~URZ, `(.L_x_499) ;  /* 0x00001eb27f007947 */ /* 0x000fea000b800000 */
[----:B--2---:R2:W3:Y:S04]  /*15850*/  SHFL.IDX PT, R10, R12, 0x3, 0x181f ;  /* 0x00781f000c0a7f89 */ /* 0x0044e800000e0000 */
[----:B-1----:R2:W1:Y:S02]  /*15860*/  SHFL.IDX PT, R0, R15, 0x3, 0x181f ;  /* 0x00781f000f007f89 */ /* 0x00246400000e0000 */
.L_x_542:
[----:B------:R-:W-:-:S04]  /*15870*/  IADD3 R2, R14, 0x60, RZ ;  /* 0x000000600e027810 */ /* 0x000fc80007ffe0ff */
[----:B------:R-:W-:-:S13]  /*15880*/  ISETP.GE.AND P0, PT, R2, R13, PT ;  /* 0x0000000d0200720c */ /* 0x000fda0003f06270 */
[----:B------:R-:W-:Y:S05]  /*15890*/  @P0 BRA `(.L_x_479) ;  /* 0x0000010000000947 */ /* 0x000fea0003800000 */
[----:B------:R-:W-:Y:S02]  /*158a0*/  ISETP.GE.AND P3, PT, R11, c[0x0][0x3c8], PT ;  /* 0x0000f2000b007a0c */ /* 0x000fe40003f66270 */
[----:B------:R-:W-:Y:S02]  /*158b0*/  ISETP.GE.AND P2, PT, R34, c[0x0][0x3c8], PT ;  /* 0x0000f20022007a0c */ /* 0x000fe40003f46270 */
[----:B------:R-:W-:Y:S02]  /*158c0*/  ISETP.GE.AND P1, PT, R33, c[0x0][0x3c8], PT ;  /* 0x0000f20021007a0c */ /* 0x000fe40003f26270 */
[----:B------:R-:W-:-:S07]  /*158d0*/  ISETP.GE.AND P0, PT, R32, c[0x0][0x3c8], PT ;  /* 0x0000f20020007a0c */ /* 0x000fce0003f06270 */
[CC--:B-1----:R-:W-:Y:S02]  /*158e0*/  @!P3 LEA R8, P4, R11.reuse, R0.reuse, 0x1 ;  /* 0x000000000b08b211 */ /* 0x0c2fe400078808ff */
[----:B------:R-:W-:Y:S02]  /*158f0*/  @!P2 LEA R6, P6, R34, R0, 0x1 ;  /* 0x000000002206a211 */ /* 0x000fe400078c08ff */
[----:B---3--:R-:W-:Y:S02]  /*15900*/  @!P3 LEA.HI.X R9, R11, R10, R16, 0x1, P4 ;  /* 0x0000000a0b09b211 */ /* 0x008fe400020f0c10 */
[-C--:B------:R-:W-:Y:S02]  /*15910*/  @!P1 LEA R4, P5, R33, R0.reuse, 0x1 ;  /* 0x0000000021049211 */ /* 0x080fe400078a08ff */
[----:B------:R-:W-:Y:S01]  /*15920*/  @!P0 LEA R2, P4, R32, R0, 0x1 ;  /* 0x0000000020028211 */ /* 0x000fe200078808ff */
[----:B------:R1:W-:Y:S01]  /*15930*/  @!P3 ST.E.128 [R8.64], RZ ;  /* 0x000000ff0800b985 */ /* 0x0003e2000c101d06 */
[----:B------:R-:W-:-:S02]  /*15940*/  @!P2 LEA.HI.X R7, R34, R10, R18, 0x1, P6 ;  /* 0x0000000a2207a211 */ /* 0x000fc400030f0c12 */
[-C--:B------:R-:W-:Y:S02]  /*15950*/  @!P1 LEA.HI.X R5, R33, R10.reuse, R17, 0x1, P5 ;  /* 0x0000000a21059211 */ /* 0x080fe400028f0c11 */
[----:B------:R-:W-:Y:S01]  /*15960*/  @!P0 LEA.HI.X R3, R32, R10, R19, 0x1, P4 ;  /* 0x0000000a20038211 */ /* 0x000fe200020f0c13 */
[----:B------:R1:W-:Y:S04]  /*15970*/  @!P2 ST.E.128 [R6.64], RZ ;  /* 0x000000ff0600a985 */ /* 0x0003e8000c101d06 */
[----:B------:R1:W-:Y:S04]  /*15980*/  @!P1 ST.E.128 [R4.64], RZ ;  /* 0x000000ff04009985 */ /* 0x0003e8000c101d06 */
[----:B------:R1:W-:Y:S02]  /*15990*/  @!P0 ST.E.128 [R2.64], RZ ;  /* 0x000000ff02008985 */ /* 0x0003e4000c101d06 */
.L_x_479:
[----:B------:R-:W-:Y:S05]  /*159a0*/  BSYNC B1 ;  /* 0x0000000000017941 */ /* 0x000fea0003800000 */
.L_x_463:
[----:B-1-34-:R-:W3:Y:S02]  /*159b0*/  LDL R0, [R1+0xa8] ;  /* 0x0000a80001007983 */ /* 0x01aee40000100800 */
[----:B---3--:R-:W-:-:S13]  /*159c0*/  ISETP.NE.AND P0, PT, R0, RZ, PT ;  /* 0x000000ff0000720c */ /* 0x008fda0003f05270 */
[----:B------:R-:W-:Y:S01]  /*159d0*/  @P0 WARPSYNC 0xffffffff ;  /* 0xffffffff00000948 */ /* 0x000fe20003800000 */
[----:B------:R-:W-:Y:S06]  /*159e0*/  @P0 BAR.SYNC.DEFER_BLOCKING 0x5, 0x100 ;  /* 0x0144000000000b1d */ /* 0x000fec0000010000 */
[----:B--2---:R-:W1:Y:S04]  /*159f0*/  @P0 LDS.128 R4, [0x1a080] ;  /* 0x01a08000ff040984 */ /* 0x004e680000000c00 */
[----:B-1----:R1:W-:Y:S04]  /*15a00*/  @P0 STL.64 [R1+0x70], R4 ;  /* 0x0000700401000387 */ /* 0x0023e80000100a00 */
[----:B------:R1:W-:Y:S04]  /*15a10*/  @P0 STL.64 [R1+0x78], R6 ;  /* 0x0000780601000387 */ /* 0x0003e80000100a00 */
[----:B------:R-:W-:Y:S06]  /*15a20*/  @P0 BAR.ARV 0x4, 0x100 ;  /* 0x0104000000000b1d */ /* 0x000fec0000002000 */
[----:B------:R-:W-:Y:S05]  /*15a30*/  @P0 BRA `(.L_x_500) ;  /* 0x0000105000000947 */ /* 0x000fea0003800000 */
[----:B------:R-:W2:Y:S01]  /*15a40*/  S2R R0, SR_TID.X ;  /* 0x0000000000007919 */ /* 0x000ea20000002100 */
[----:B-1----:R-:W-:Y:S01]  /*15a50*/  IMAD.MOV.U32 R7, RZ, RZ, RZ ;  /* 0x000000ffff077224 */ /* 0x002fe200078e00ff */
[----:B--2---:R-:W-:-:S04]  /*15a60*/  LOP3.LUT R14, R0, 0x1f, RZ, 0xc0, !PT ;  /* 0x0000001f000e7812 */ /* 0x004fc800078ec0ff */
[----:B------:R-:W-:Y:S01]  /*15a70*/  ISETP.NE.AND P6, PT, R14, 0x1f, PT ;  /* 0x0000001f0e00780c */ /* 0x000fe20003fc5270 */
[----:B------:R-:W-:Y:S10]  /*15a80*/  BRA.DIV ~URZ, `(.L_x_501) ;  /* 0x00001d327f007947 */ /* 0x000ff4000b800000 */
[----:B------:R1:W2:Y:S02]  /*15a90*/  SHFL.IDX PT, R9, R111, RZ, 0x1f ;  /* 0x00001fff6f097589 */ /* 0x0002a400000e0000 */
.L_x_543:
[----:B------:R-:W-:Y:S05]  /*15aa0*/  BRA.DIV ~URZ, `(.L_x_502) ;  /* 0x00001d827f007947 */ /* 0x000fea000b800000 */
[----:B------:R3:W4:Y:S02]  /*15ab0*/  SHFL.IDX PT, R8, R111, 0x1, 0x1f ;  /* 0x00201f006f087f89 */ /* 0x00072400000e0000 */
.L_x_544:
        /* <DEDUP_REMOVED lines=18> */
[----:B------:R1:W3:Y:S02]  /*15be0*/  SHFL.UP PT, R4, R0, 0x1, RZ ;  /* 0x0420000000047989 */ /* 0x0002e400000e00ff */
.L_x_545:
        /* <DEDUP_REMOVED lines=16> */
.L_x_546:
[----:B---3--:R-:W-:Y:S01]  /*15cf0*/  IMAD R0, R0, c[0x0][0x538], RZ ;  /* 0x00014e0000007a24 */ /* 0x008fe200078e02ff */
[----:B------:R-:W-:Y:S04]  /*15d00*/  BSSY B1, `(.L_x_505) ;  /* 0x00000cf000017945 */ /* 0x000fe80003800000 */
[----:B----4-:R-:W-:-:S04]  /*15d10*/  IADD3 R8, R0, R8, RZ ;  /* 0x0000000800087210 */ /* 0x010fc80007ffe0ff */
[----:B--2---:R-:W-:-:S13]  /*15d20*/  ISETP.GT.AND P0, PT, R8, R9, PT ;  /* 0x000000090800720c */ /* 0x004fda0003f04270 */
[----:B------:R-:W-:Y:S05]  /*15d30*/  @P0 BRA `(.L_x_506) ;  /* 0x0000025000000947 */ /* 0x000fea0003800000 */
.L_x_510:
[----:B------:R-:W2:Y:S02]  /*15d40*/  LDL.LU R0, [R1+0x7c] ;  /* 0x00007c0001007983 */ /* 0x000ea40000300800 */
[----:B--2---:R-:W-:-:S04]  /*15d50*/  IADD3 R0, R0, 0x1f, RZ ;  /* 0x0000001f00007810 */ /* 0x004fc80007ffe0ff */
[----:B------:R-:W-:-:S13]  /*15d60*/  ISETP.GE.AND P0, PT, R0, c[0x0][0x53c], PT ;  /* 0x00014f0000007a0c */ /* 0x000fda0003f06270 */
[----:B------:R-:W-:Y:S05]  /*15d70*/  @P0 BRA `(.L_x_507) ;  /* 0x00000c2000000947 */ /* 0x000fea0003800000 */
[----:B------:R2:W-:Y:S01]  /*15d80*/  STL [R1+0x7c], R0 ;  /* 0x00007c0001007387 */ /* 0x0005e20000100800 */
[----:B------:R-:W-:Y:S01]  /*15d90*/  CS2R R6, SRZ ;  /* 0x0000000000067805 */ /* 0x000fe2000001ff00 */
[----:B--2---:R-:W-:-:S04]  /*15da0*/  IADD3 R0, R0, R14, RZ ;  /* 0x0000000e00007210 */ /* 0x004fc80007ffe0ff */
[----:B------:R-:W-:-:S13]  /*15db0*/  ISETP.GE.OR P0, PT, R0, c[0x0][0x53c], !P6 ;  /* 0x00014f0000007a0c */ /* 0x000fda0007706670 */
[----:B------:R-:W-:Y:S02]  /*15dc0*/  @!P0 MOV R2, 0x4 ;  /* 0x0000000400028802 */ /* 0x000fe40000000f00 */
[----:B------:R-:W-:-:S03]  /*15dd0*/  @!P0 MOV R3, 0x4 ;  /* 0x0000000400038802 */ /* 0x000fc60000000f00 */
[----:B-1----:R-:W-:-:S04]  /*15de0*/  @!P0 IMAD.WIDE R4, R0, R2, c[0x0][0x580] ;  /* 0x0001600000048625 */ /* 0x002fc800078e0202 */
[----:B------:R-:W-:Y:S01]  /*15df0*/  @!P0 IMAD.WIDE R2, R0, R3, c[0x0][0x578] ;  /* 0x00015e0000028625 */ /* 0x000fe200078e0203 */
[----:B------:R-:W2:Y:S04]  /*15e00*/  @!P0 LDG.E R6, [R4.64] ;  /* 0x0000000604068981 */ /* 0x000ea8000c1e1900 */
[----:B------:R-:W2:Y:S02]  /*15e10*/  @!P0 LDG.E R7, [R2.64] ;  /* 0x0000000602078981 */ /* 0x000ea4000c1e1900 */
[----:B--2---:R-:W-:Y:S01]  /*15e20*/  IMAD R0, R7, R6, RZ ;  /* 0x0000000607007224 */ /* 0x004fe200078e02ff */
[----:B------:R-:W-:Y:S05]  /*15e30*/  BRA.DIV ~URZ, `(.L_x_508) ;  /* 0x00001c427f007947 */ /* 0x000fea000b800000 */
[----:B------:R1:W2:Y:S02]  /*15e40*/  SHFL.UP PT, R2, R0, 0x1, RZ ;  /* 0x0420000000027989 */ /* 0x0002a400000e00ff */
.L_x_547:
        /* <DEDUP_REMOVED lines=16> */
.L_x_548:
[----:B--2---:R-:W-:-:S05]  /*15f50*/  IMAD R0, R0, c[0x0][0x538], RZ ;  /* 0x00014e0000007a24 */ /* 0x004fca00078e02ff */
[----:B------:R-:W-:-:S04]  /*15f60*/  IADD3 R8, R0, R8, RZ ;  /* 0x0000000800087210 */ /* 0x000fc80007ffe0ff */
[----:B------:R-:W-:-:S13]  /*15f70*/  ISETP.GT.AND P0, PT, R8, R9, PT ;  /* 0x000000090800720c */ /* 0x000fda0003f04270 */
[----:B-1----:R-:W-:Y:S05]  /*15f80*/  @!P0 BRA `(.L_x_510) ;  /* 0xfffffdb000008947 */ /* 0x002fea000383ffff */
.L_x_506:
[----:B------:R-:W-:-:S05]  /*15f90*/  IADD3 R11, -R0, R8, RZ ;  /* 0x00000008000b7210 */ /* 0x000fca0007ffe1ff */
[----:B------:R-:W-:-:S05]  /*15fa0*/  IMAD R0, R4, c[0x0][0x538], R11 ;  /* 0x00014e0004007a24 */ /* 0x000fca00078e020b */
[----:B------:R-:W-:Y:S01]  /*15fb0*/  ISETP.GT.AND P0, PT, R0, R9, PT ;  /* 0x000000090000720c */ /* 0x000fe20003f04270 */
[----:B------:R-:W-:-:S12]  /*15fc0*/  BRA.DIV ~URZ, `(.L_x_511) ;  /* 0x00001ca27f007947 */ /* 0x000fd8000b800000 */
[----:B------:R-:W-:-:S03]  /*15fd0*/  VOTE.ANY R10, PT, !P0 ;  /* 0x00000000000a7806 */ /* 0x000fc600040e0100 */
.L_x_549:
[----:B------:R-:W2:Y:S01]  /*15fe0*/  LDL.LU R0, [R1+0x7c] ;  /* 0x00007c0001007983 */ /* 0x000ea20000300800 */
[----:B------:R-:W2:Y:S02]  /*15ff0*/  POPC R8, R10 ;  /* 0x0000000a00087309 */ /* 0x000ea40000000000 */
[----:B--2---:R-:W-:-:S05]  /*16000*/  IADD3 R0, R8, R0, RZ ;  /* 0x0000000008007210 */ /* 0x004fca0007ffe0ff */
[----:B------:R2:W-:Y:S01]  /*16010*/  STL [R1+0x7c], R0 ;  /* 0x00007c0001007387 */ /* 0x0005e20000100800 */
[----:B------:R-:W-:Y:S05]  /*16020*/  BRA.DIV ~URZ, `(.L_x_512) ;  /* 0x00001c927f007947 */ /* 0x000fea000b800000 */
[----:B------:R3:W4:Y:S04]  /*16030*/  SHFL.IDX PT, R12, R6, R8, 0x1f ;  /* 0x00001f08060c7589 */ /* 0x00072800000e0000 */
[----:B------:R3:W1:Y:S02]  /*16040*/  SHFL.IDX PT, R7, R7, R8, 0x1f ;  /* 0x00001f0807077589 */ /* 0x00066400000e0000 */
.L_x_550:
[----:B------:R-:W-:Y:S01]  /*16050*/  ISETP.NE.AND P0, PT, R10, RZ, PT ;  /* 0x000000ff0a00720c */ /* 0x000fe20003f05270 */
[----:B------:R-:W-:-:S12]  /*16060*/  BSSY B0, `(.L_x_513) ;  /* 0x0000005000007945 */ /* 0x000fd80003800000 */
[----:B------:R-:W-:Y:S05]  /*16070*/  @!P0 BRA `(.L_x_514) ;  /* 0x0000003000008947 */ /* 0x000fea0003800000 */
[----:B------:R-:W-:Y:S01]  /*16080*/  IADD3 R3, R8, -0x1, RZ ;  /* 0xffffffff08037810 */ /* 0x000fe20007ffe0ff */
[----:B------:R-:W-:Y:S05]  /*16090*/  BRA.DIV ~URZ, `(.L_x_515) ;  /* 0x00001cf27f007947 */ /* 0x000fea000b800000 */
[----:B------:R2:W3:Y:S02]  /*160a0*/  SHFL.IDX PT, R13, R4, R3, 0x1f ;  /* 0x00001f03040d7589 */ /* 0x0004e400000e0000 */
.L_x_514:
[----:B------:R-:W-:Y:S05]  /*160b0*/  BSYNC B0 ;  /* 0x0000000000007941 */ /* 0x000fea0003800000 */
.L_x_513:
[----:B--23--:R-:W-:Y:S01]  /*160c0*/  IMAD R0, R13, c[0x0][0x538], R11 ;  /* 0x00014e000d007a24 */ /* 0x00cfe200078e020b */
[----:B-1----:R-:W-:Y:S01]  /*160d0*/  ISETP.NE.AND P0, PT, R7, 0x1, PT ;  /* 0x000000010700780c */ /* 0x002fe20003f05270 */
[----:B------:R-:W-:Y:S03]  /*160e0*/  BSSY B0, `(.L_x_516) ;  /* 0x0000087000007945 */ /* 0x000fe60003800000 */
[----:B------:R1:W-:Y:S01]  /*160f0*/  STL [R1+0x70], R0 ;  /* 0x0000700001007387 */ /* 0x0003e20000100800 */
[----:B------:R-:W-:-:S08]  /*16100*/  IADD3 R9, -R0, R9, RZ ;  /* 0x0000000900097210 */ /* 0x000fd00007ffe1ff */
[----:B------:R-:W-:Y:S05]  /*16110*/  @!P0 BRA `(.L_x_517) ;  /* 0x000003e000008947 */ /* 0x000fea0003800000 */
[-C--:B----4-:R-:W-:Y:S02]  /*16120*/  IABS R2, R12.reuse ;  /* 0x0000000c00027213 */ /* 0x090fe40000000000 */
[----:B------:R-:W-:Y:S02]  /*16130*/  IABS R8, R12 ;  /* 0x0000000c00087213 */ /* 0x000fe40000000000 */
[----:B-1----:R-:W1:Y:S08]  /*16140*/  I2F.RP R0, R2 ;  /* 0x0000000200007306 */ /* 0x002e700000209400 */
[----:B-1----:R-:W1:Y:S02]  /*16150*/  MUFU.RCP R0, R0 ;  /* 0x0000000000007308 */ /* 0x002e640000001000 */
[----:B-1----:R-:W-:-:S06]  /*16160*/  IADD3 R0, R0, 0xffffffe, RZ ;  /* 0x0ffffffe00007810 */ /* 0x002fcc0007ffe0ff */
[----:B------:R-:W1:Y:S02]  /*16170*/  F2I.FTZ.U32.TRUNC.NTZ R5, R0 ;  /* 0x0000000000057305 */ /* 0x000e64000021f000 */
[----:B-1----:R-:W-:Y:S01]  /*16180*/  IMAD.MOV R3, RZ, RZ, -R5 ;  /* 0x000000ffff037224 */ /* 0x002fe200078e0a05 */
[----:B------:R-:W-:-:S03]  /*16190*/  IABS R0, R7 ;  /* 0x0000000700007213 */ /* 0x000fc60000000000 */
[----:B------:R-:W-:Y:S01]  /*161a0*/  IMAD.MOV.U32 R4, RZ, RZ, R3 ;  /* 0x000000ffff047224 */ /* 0x000fe200078e0003 */
[----:B------:R-:W-:Y:S01]  /*161b0*/  IABS R3, R9 ;  /* 0x0000000900037213 */ /* 0x000fe20000000000 */
[----:B------:R-:W-:Y:S02]  /*161c0*/  IMAD.MOV.U32 R6, RZ, RZ, R0 ;  /* 0x000000ffff067224 */ /* 0x000fe400078e0000 */
[----:B------:R-:W-:Y:S02]  /*161d0*/  IMAD R0, R4, R2, RZ ;  /* 0x0000000204007224 */ /* 0x000fe400078e02ff */
[----:B------:R-:W-:Y:S01]  /*161e0*/  IMAD.MOV.U32 R4, RZ, RZ, RZ ;  /* 0x000000ffff047224 */ /* 0x000fe200078e00ff */
[----:B------:R-:W1:Y:S03]  /*161f0*/  I2F.RP R10, R6 ;  /* 0x00000006000a7306 */ /* 0x000e660000209400 */
[----:B------:R-:W-:-:S04]  /*16200*/  IMAD.HI.U32 R5, R5, R0, R4 ;  /* 0x0000000005057227 */ /* 0x000fc800078e0004 */
[----:B------:R-:W-:-:S05]  /*16210*/  IMAD.MOV R0, RZ, RZ, -R8 ;  /* 0x000000ffff007224 */ /* 0x000fca00078e0a08 */
[----:B------:R-:W-:Y:S01]  /*16220*/  MOV R4, R0 ;  /* 0x0000000000047202 */ /* 0x000fe20000000f00 */
[----:B------:R-:W-:-:S04]  /*16230*/  IMAD.HI.U32 R0, R5, R3, RZ ;  /* 0x0000000305007227 */ /* 0x000fc800078e00ff */
[----:B------:R-:W-:Y:S02]  /*16240*/  IMAD R3, R0, R4, R3 ;  /* 0x0000000400037224 */ /* 0x000fe400078e0203 */
[----:B-1----:R-:W1:Y:S03]  /*16250*/  MUFU.RCP R4, R10 ;  /* 0x0000000a00047308 */ /* 0x002e660000001000 */
        /* <DEDUP_REMOVED lines=9> */
[----:B------:R-:W-:Y:S01]  /*162f0*/  @P2 IADD3 R0, R0, 0x1, RZ ;  /* 0x0000000100002810 */ /* 0x000fe20007ffe0ff */
[----:B-1----:R-:W-:-:S06]  /*16300*/  IMAD.MOV R2, RZ, RZ, -R3 ;  /* 0x000000ffff027224 */ /* 0x002fcc00078e0a03 */
[----:B------:R-:W-:Y:S01]  /*16310*/  @!P1 IMAD.MOV R0, RZ, RZ, -R0 ;  /* 0x000000ffff009224 */ /* 0x000fe200078e0a00 */
[----:B------:R-:W-:Y:S02]  /*16320*/  @!P0 LOP3.LUT R0, RZ, R12, RZ, 0x33, !PT ;  /* 0x0000000cff008212 */ /* 0x000fe400078e33ff */
[----:B------:R-:W-:Y:S02]  /*16330*/  MOV R4, R2 ;  /* 0x0000000200047202 */ /* 0x000fe40000000f00 */
[----:B------:R-:W-:Y:S02]  /*16340*/  IABS R2, R7 ;  /* 0x0000000700027213 */ /* 0x000fe40000000000 */
[----:B------:R-:W-:Y:S01]  /*16350*/  IABS R8, R0 ;  /* 0x0000000000087213 */ /* 0x000fe20000000000 */
[----:B------:R-:W-:Y:S02]  /*16360*/  IMAD R4, R4, R6, RZ ;  /* 0x0000000604047224 */ /* 0x000fe400078e02ff */
[----:B------:R-:W-:-:S02]  /*16370*/  IMAD.MOV R5, RZ, RZ, -R2 ;  /* 0x000000ffff057224 */ /* 0x000fc400078e0a02 */
[----:B------:R-:W-:-:S04]  /*16380*/  IMAD.MOV.U32 R2, RZ, RZ, RZ ;  /* 0x000000ffff027224 */ /* 0x000fc800078e00ff */
[----:B------:R-:W-:Y:S01]  /*16390*/  IMAD.HI.U32 R2, R3, R4, R2 ;  /* 0x0000000403027227 */ /* 0x000fe200078e0002 */
[----:B------:R-:W-:-:S03]  /*163a0*/  MOV R4, R5 ;  /* 0x0000000500047202 */ /* 0x000fc60000000f00 */
[----:B------:R-:W-:-:S04]  /*163b0*/  IMAD.MOV.U32 R3, RZ, RZ, R8 ;  /* 0x000000ffff037224 */ /* 0x000fc800078e0008 */
[----:B------:R-:W-:-:S04]  /*163c0*/  IMAD.HI.U32 R2, R2, R3, RZ ;  /* 0x0000000302027227 */ /* 0x000fc800078e00ff */
[----:B------:R-:W-:Y:S01]  /*163d0*/  IMAD R3, R2, R4, R3 ;  /* 0x0000000402037224 */ /* 0x000fe200078e0203 */
[----:B------:R-:W-:-:S04]  /*163e0*/  IADD3 R4, -R0, RZ, RZ ;  /* 0x000000ff00047210 */ /* 0x000fc80007ffe1ff */
        /* <DEDUP_REMOVED lines=9> */
[----:B------:R-:W-:-:S05]  /*16480*/  @!P0 LOP3.LUT R2, RZ, R7, RZ, 0x33, !PT ;  /* 0x00000007ff028212 */ /* 0x000fca00078e33ff */
[----:B------:R-:W-:-:S04]  /*16490*/  IMAD.MOV R3, RZ, RZ, -R2 ;  /* 0x000000ffff037224 */ /* 0x000fc800078e0a02 */
[C---:B------:R-:W-:Y:S02]  /*164a0*/  IMAD R3, R7.reuse, R3, R0 ;  /* 0x0000000307037224 */ /* 0x040fe400078e0200 */
[----:B------:R-:W-:Y:S02]  /*164b0*/  IMAD R0, R7, 0x1000000, R2 ;  /* 0x0100000007007824 */ /* 0x000fe400078e0202 */
[----:B------:R-:W-:Y:S02]  /*164c0*/  IMAD R2, R12, R4, R9 ;  /* 0x000000040c027224 */ /* 0x000fe400078e0209 */
[----:B------:R-:W-:-:S05]  /*164d0*/  IMAD R0, R3, 0x10000, R0 ;  /* 0x0001000003007824 */ /* 0x000fca00078e0200 */
[----:B------:R1:W-:Y:S01]  /*164e0*/  STL [R1+0x78], R0 ;  /* 0x0000780001007387 */ /* 0x0003e20000100800 */
[----:B------:R-:W-:Y:S05]  /*164f0*/  BRA `(.L_x_518) ;  /* 0x0000045000007947 */ /* 0x000fea0003800000 */
.L_x_517:
[----:B-1----:R-:W2:Y:S01]  /*16500*/  LDL R0, [R1+0x7c] ;  /* 0x00007c0001007983 */ /* 0x002ea20000100800 */
[----:B------:R-:W-:-:S04]  /*16510*/  IMAD.MOV.U32 R2, RZ, RZ, 0x4 ;  /* 0x00000004ff027424 */ /* 0x000fc800078e00ff */
[----:B--2---:R-:W-:-:S05]  /*16520*/  IMAD.WIDE R2, R0, R2, c[0x0][0x590] ;  /* 0x0001640000027625 */ /* 0x004fca00078e0202 */
[----:B------:R-:W2:Y:S02]  /*16530*/  LDG.E R4, [R2.64] ;  /* 0x0000000602047981 */ /* 0x000ea4000c1e1900 */
[----:B--2-4-:R-:W-:-:S05]  /*16540*/  IMAD R8, R4, R12, RZ ;  /* 0x0000000c04087224 */ /* 0x014fca00078e02ff */
[-C--:B------:R-:W-:Y:S02]  /*16550*/  IABS R0, R8.reuse ;  /* 0x0000000800007213 */ /* 0x080fe40000000000 */
        /* <DEDUP_REMOVED lines=10> */
[----:B------:R-:W-:Y:S01]  /*16600*/  MOV R2, RZ ;  /* 0x000000ff00027202 */ /* 0x000fe20000000f00 */
[----:B------:R-:W-:-:S04]  /*16610*/  IMAD.MOV.U32 R6, RZ, RZ, R0 ;  /* 0x000000ffff067224 */ /* 0x000fc800078e0000 */
        /* <DEDUP_REMOVED lines=11> */
[----:B------:R-:W-:-:S05]  /*166d0*/  @P2 IADD3 R0, R0, 0x1, RZ ;  /* 0x0000000100002810 */ /* 0x000fca0007ffe0ff */
[----:B------:R-:W-:-:S05]  /*166e0*/  IMAD.MOV.U32 R2, RZ, RZ, R0 ;  /* 0x000000ffff027224 */ /* 0x000fca00078e0000 */
[----:B------:R-:W-:Y:S02]  /*166f0*/  @!P1 IADD3 R2, -R2, RZ, RZ ;  /* 0x000000ff02029210 */ /* 0x000fe40007ffe1ff */
[----:B------:R-:W-:-:S05]  /*16700*/  @!P0 LOP3.LUT R2, RZ, R8, RZ, 0x33, !PT ;  /* 0x00000008ff028212 */ /* 0x000fca00078e33ff */
[----:B------:R-:W-:Y:S02]  /*16710*/  IMAD R10, R4, R2, RZ ;  /* 0x00000002040a7224 */ /* 0x000fe400078e02ff */
[----:B------:R-:W-:-:S03]  /*16720*/  IMAD.MOV R2, RZ, RZ, -R2 ;  /* 0x000000ffff027224 */ /* 0x000fc600078e0a02 */
[----:B------:R-:W-:Y:S01]  /*16730*/  IADD3 R0, -R10, c[0x0][0x538], RZ ;  /* 0x00014e000a007a10 */ /* 0x000fe20007ffe1ff */
[----:B------:R-:W-:-:S03]  /*16740*/  IMAD R5, R8, R2, R9 ;  /* 0x0000000208057224 */ /* 0x000fc600078e0209 */
[----:B------:R-:W-:Y:S02]  /*16750*/  IMNMX R0, R4, R0, PT ;  /* 0x0000000004007217 */ /* 0x000fe40003800200 */
[----:B------:R-:W-:Y:S02]  /*16760*/  IABS R2, R5 ;  /* 0x0000000500027213 */ /* 0x000fe40000000000 */
        /* <DEDUP_REMOVED lines=8> */
[----:B------:R-:W-:Y:S01]  /*167f0*/  IMAD R7, R6, R4, RZ ;  /* 0x0000000406077224 */ /* 0x000fe200078e02ff */
[----:B------:R-:W-:Y:S01]  /*16800*/  MOV R6, R2 ;  /* 0x0000000200067202 */ /* 0x000fe20000000f00 */
[----:B------:R-:W-:-:S04]  /*16810*/  IMAD.MOV.U32 R2, RZ, RZ, RZ ;  /* 0x000000ffff027224 */ /* 0x000fc800078e00ff */
[----:B------:R-:W-:-:S04]  /*16820*/  IMAD.HI.U32 R7, R3, R7, R2 ;  /* 0x0000000703077227 */ /* 0x000fc800078e0002 */
[----:B------:R-:W-:-:S04]  /*16830*/  IMAD.MOV R2, RZ, RZ, -R8 ;  /* 0x000000ffff027224 */ /* 0x000fc800078e0a08 */
[----:B------:R-:W-:Y:S02]  /*16840*/  IMAD.MOV.U32 R3, RZ, RZ, R2 ;  /* 0x000000ffff037224 */ /* 0x000fe400078e0002 */
[----:B------:R-:W-:-:S04]  /*16850*/  IMAD.HI.U32 R2, R7, R6, RZ ;  /* 0x0000000607027227 */ /* 0x000fc800078e00ff */
[----:B------:R-:W-:-:S05]  /*16860*/  IMAD R3, R2, R3, R6 ;  /* 0x0000000302037224 */ /* 0x000fca00078e0206 */
[----:B------:R-:W-:-:S13]  /*16870*/  ISETP.GT.U32.AND P0, PT, R4, R3, PT ;  /* 0x000000030400720c */ /* 0x000fda0003f04070 */
[-C--:B------:R-:W-:Y:S02]  /*16880*/  @!P0 IADD3 R3, R3, -R4.reuse, RZ ;  /* 0x8000000403038210 */ /* 0x080fe40007ffe0ff */
[----:B------:R-:W-:Y:S02]  /*16890*/  @!P0 IADD3 R2, R2, 0x1, RZ ;  /* 0x0000000102028810 */ /* 0x000fe40007ffe0ff */
[----:B------:R-:W-:Y:S02]  /*168a0*/  ISETP.GE.U32.AND P2, PT, R3, R4, PT ;  /* 0x000000040300720c */ /* 0x000fe40003f46070 */
[----:B------:R-:W-:Y:S02]  /*168b0*/  LOP3.LUT R3, R5, R0, RZ, 0x3c, !PT ;  /* 0x0000000005037212 */ /* 0x000fe400078e3cff */
[----:B------:R-:W-:Y:S02]  /*168c0*/  ISETP.NE.AND P0, PT, R0, RZ, PT ;  /* 0x000000ff0000720c */ /* 0x000fe40003f05270 */
[----:B------:R-:W-:Y:S01]  /*168d0*/  ISETP.GE.AND P1, PT, R3, RZ, PT ;  /* 0x000000ff0300720c */ /* 0x000fe20003f26270 */
[----:B------:R-:W-:Y:S01]  /*168e0*/  IMAD.MOV R3, RZ, RZ, -R0 ;  /* 0x000000ffff037224 */ /* 0x000fe200078e0a00 */
[----:B------:R-:W-:-:S05]  /*168f0*/  IADD3 R5, R10, 0x1000000, R5 ;  /* 0x010000000a057810 */ /* 0x000fca0007ffe005 */
[----:B------:R-:W-:-:S06]  /*16900*/  @P2 IADD3 R2, R2, 0x1, RZ ;  /* 0x0000000102022810 */ /* 0x000fcc0007ffe0ff */
[----:B------:R-:W-:Y:S01]  /*16910*/  @!P1 IMAD.MOV R2, RZ, RZ, -R2 ;  /* 0x000000ffff029224 */ /* 0x000fe200078e0a02 */
[----:B------:R-:W-:-:S05]  /*16920*/  @!P0 LOP3.LUT R2, RZ, R0, RZ, 0x33, !PT ;  /* 0x00000000ff028212 */ /* 0x000fca00078e33ff */
[----:B------:R-:W-:-:S05]  /*16930*/  IMAD R0, R2, R3, R5 ;  /* 0x0000000302007224 */ /* 0x000fca00078e0205 */
[----:B------:R1:W-:Y:S02]  /*16940*/  STL [R1+0x78], R0 ;  /* 0x0000780001007387 */ /* 0x0003e40000100800 */
.L_x_518:
[----:B------:R-:W-:Y:S05]  /*16950*/  BSYNC B0 ;  /* 0x0000000000007941 */ /* 0x000fea0003800000 */
.L_x_516:
[----:B------:R-:W-:-:S04]  /*16960*/  LOP3.LUT R2, RZ, R2, RZ, 0x33, !PT ;  /* 0x00000002ff027212 */ /* 0x000fc800078e33ff */
[----:B-1----:R-:W-:-:S05]  /*16970*/  IADD3 R0, R2, R12, RZ ;  /* 0x0000000c02007210 */ /* 0x002fca0007ffe0ff */
[----:B------:R1:W-:Y:S01]  /*16980*/  STL [R1+0x74], R0 ;  /* 0x0000740001007387 */ /* 0x0003e20000100800 */
[----:B------:R-:W-:Y:S05]  /*16990*/  BRA `(.L_x_519) ;  /* 0x0000005000007947 */ /* 0x000fea0003800000 */
.L_x_507:
[----:B------:R-:W-:Y:S01]  /*169a0*/  MOV R0, c[0x0][0x53c] ;  /* 0x00014f0000007a02 */ /* 0x000fe20000000f00 */
[----:B------:R2:W-:Y:S04]  /*169b0*/  STL [R1+0x70], R9 ;  /* 0x0000700901007387 */ /* 0x0005e80000100800 */
[----:B------:R2:W-:Y:S04]  /*169c0*/  STL [R1+0x74], RZ ;  /* 0x000074ff01007387 */ /* 0x0005e80000100800 */
[----:B------:R2:W-:Y:S04]  /*169d0*/  STL [R1+0x78], RZ ;  /* 0x000078ff01007387 */ /* 0x0005e80000100800 */
[----:B------:R2:W-:Y:S02]  /*169e0*/  STL [R1+0x7c], R0 ;  /* 0x00007c0001007387 */ /* 0x0005e40000100800 */
.L_x_519:
[----:B------:R-:W-:Y:S05]  /*169f0*/  BSYNC B1 ;  /* 0x0000000000017941 */ /* 0x000fea0003800000 */
.L_x_505:
[----:B-1----:R-:W3:Y:S04]  /*16a00*/  LDL R4, [R1+0x70] ;  /* 0x0000700001047983 */ /* 0x002ee80000100800 */
[----:B------:R-:W3:Y:S04]  /*16a10*/  LDL R5, [R1+0x74] ;  /* 0x0000740001057983 */ /* 0x000ee80000100800 */
[----:B------:R-:W3:Y:S04]  /*16a20*/  LDL R6, [R1+0x78] ;  /* 0x0000780001067983 */ /* 0x000ee80000100800 */
[----:B------:R-:W3:Y:S01]  /*16a30*/  LDL R7, [R1+0x7c] ;  /* 0x00007c0001077983 */ /* 0x000ee20000100800 */
[----:B------:R-:W-:Y:S03]  /*16a40*/  WARPSYNC 0xffffffff ;  /* 0xffffffff00007948 */ /* 0x000fe60003800000 */
[----:B------:R-:W-:Y:S01]  /*16a50*/  BAR.SYNC.DEFER_BLOCKING 0x4, 0x100 ;  /* 0x0104000000007b1d */ /* 0x000fe20000010000 */
[----:B------:R-:W-:-:S13]  /*16a60*/  ISETP.NE.AND P0, PT, R14, RZ, PT ;  /* 0x000000ff0e00720c */ /* 0x000fda0003f05270 */
[----:B---3--:R1:W-:Y:S04]  /*16a70*/  @!P0 STS.128 [0x1a080], R4 ;  /* 0x01a08004ff008388 */ /* 0x0083e80000000c00 */
[----:B------:R-:W-:Y:S06]  /*16a80*/  BAR.ARV 0x5, 0x100 ;  /* 0x0144000000007b1d */ /* 0x000fec0000002000 */
.L_x_500:
[----:B--2---:R-:W2:Y:S02]  /*16a90*/  LDL R0, [R1+0x7c] ;  /* 0x00007c0001007983 */ /* 0x004ea40000100800 */
[----:B--2---:R-:W-:-:S13]  /*16aa0*/  ISETP.GE.AND P0, PT, R0, c[0x0][0x53c], PT ;  /* 0x00014f0000007a0c */ /* 0x004fda0003f06270 */
[----:B-1----:R-:W-:Y:S01]  /*16ab0*/  @P0 CALL.REL.NOINC `(.L_x_520) ;  /* 0x0000001000000944 */ /* 0x002fe20003c00000 */
[----:B------:R-:W-:Y:S05]  /*16ac0*/  BRA `(.L_x_521) ;  /* 0xfffeadc000007947 */ /* 0x000fea000383ffff */
.L_x_520:
[----:B------:R-:W-:Y:S05]  /*16ad0*/  EXIT ;  /* 0x000000000000794d */ /* 0x000fea0003800000 */
.L_x_383:
[----:B------:R-:W-:Y:S01]  /*16ae0*/  IMAD.MOV.U32 R0, RZ, RZ, R5 ;  /* 0x000000ffff007224 */ /* 0x000fe200078e0005 */
[----:B------:R-:W-:Y:S02]  /*16af0*/  MOV R2, 0x1 ;  /* 0x0000000100027802 */ /* 0x000fe40000000f00 */
[----:B------:R-:W-:Y:S02]  /*16b00*/  MOV R3, 0x16b20 ;  /* 0x00016b2000037802 */ /* 0x000fe40000000f00 */
[----:B------:R-:W-:Y:S05]  /*16b10*/  CALL.REL.NOINC `($__internal_10_$__cuda_sm70_shflsync_up_p) ;  /* 0x0000137000007944 */ /* 0x000fea0003c00000 */
[----:B------:R-:W-:Y:S01]  /*16b20*/  MOV R0, R4 ;  /* 0x0000000400007202 */ /* 0x000fe20000000f00 */
[----:B------:R-:W-:Y:S05]  /*16b30*/  BRA `(.L_x_522) ;  /* 0xfffe992000007947 */ /* 0x000fea000383ffff */
.L_x_384:
[----:B------:R-:W-:Y:S01]  /*16b40*/  IMAD.MOV.U32 R0, RZ, RZ, R5 ;  /* 0x000000ffff007224 */ /* 0x000fe200078e0005 */
[----:B------:R-:W-:Y:S02]  /*16b50*/  MOV R2, 0x2 ;  /* 0x0000000200027802 */ /* 0x000fe40000000f00 */
[----:B------:R-:W-:Y:S02]  /*16b60*/  MOV R3, 0x16b80 ;  /* 0x00016b8000037802 */ /* 0x000fe40000000f00 */
[----:B------:R-:W-:Y:S05]  /*16b70*/  CALL.REL.NOINC `($__internal_10_$__cuda_sm70_shflsync_up_p) ;  /* 0x0000131000007944 */ /* 0x000fea0003c00000 */
[----:B------:R-:W-:Y:S01]  /*16b80*/  SEL R0, R4, RZ, P4 ;  /* 0x000000ff04007207 */ /* 0x000fe20002000000 */
[----:B------:R-:W-:Y:S01]  /*16b90*/  IMAD.MOV.U32 R2, RZ, RZ, 0x4 ;  /* 0x00000004ff027424 */ /* 0x000fe200078e00ff */
[----:B------:R-:W-:-:S03]  /*16ba0*/  MOV R3, 0x16bd0 ;  /* 0x00016bd000037802 */ /* 0x000fc60000000f00 */
[----:B------:R-:W-:Y:S02]  /*16bb0*/  IMAD.IADD R0, R5, 0x1, R0 ;  /* 0x0000000105007824 */ /* 0x000fe400078e0200 */
        /* <DEDUP_REMOVED lines=14> */
[----:B------:R-:W-:Y:S01]  /*16ca0*/  IMAD.IADD R4, R0, 0x1, R4 ;  /* 0x0000000100047824 */ /* 0x000fe200078e0204 */
[----:B------:R-:W-:-:S03]  /*16cb0*/  MOV R0, 0x1f ;  /* 0x0000001f00007802 */ /* 0x000fc60000000f00 */
[----:B------:R-:W-:Y:S02]  /*16cc0*/  IMAD.MOV.U32 R5, RZ, RZ, R4 ;  /* 0x000000ffff057224 */ /* 0x000fe400078e0004 */
[----:B------:R-:W-:Y:S05]  /*16cd0*/  CALL.REL.NOINC `($__internal_9_$__cuda_sm70_shflsync_idx_p) ;  /* 0x0000116000007944 */ /* 0x000fea0003c00000 */
[----:B------:R-:W-:Y:S05]  /*16ce0*/  BRA `(.L_x_523) ;  /* 0xfffe987000007947 */ /* 0x000fea000383ffff */
.L_x_386:
[----:B------:R-:W-:Y:S02]  /*16cf0*/  SEL R0, RZ, 0x1, P0 ;  /* 0x00000001ff007807 */ /* 0x000fe40000000000 */
[----:B------:R-:W-:Y:S02]  /*16d00*/  MOV R2, 0x16d20 ;  /* 0x00016d2000027802 */ /* 0x000fe40000000f00 */
[----:B------:R-:W-:Y:S05]  /*16d10*/  CALL.REL.NOINC `($__internal_11_$__cuda_sm70_votesync_ballot) ;  /* 0x000011e000007944 */ /* 0x000fea0003c00000 */
[----:B------:R-:W-:Y:S01]  /*16d20*/  MOV R10, R0 ;  /* 0x00000000000a7202 */ /* 0x000fe20000000f00 */
[----:B------:R-:W-:Y:S05]  /*16d30*/  BRA `(.L_x_524) ;  /* 0xfffe98b000007947 */ /* 0x000fea000383ffff */
.L_x_387:
[----:B------:R-:W-:Y:S01]  /*16d40*/  IMAD.MOV.U32 R5, RZ, RZ, R9 ;  /* 0x000000ffff057224 */ /* 0x000fe200078e0009 */
[----:B------:R-:W-:Y:S01]  /*16d50*/  MOV R3, R6 ;  /* 0x0000000600037202 */ /* 0x000fe20000000f00 */
[----:B-1----:R-:W-:Y:S01]  /*16d60*/  IMAD.MOV.U32 R0, RZ, RZ, 0x1f ;  /* 0x0000001fff007424 */ /* 0x002fe200078e00ff */
[----:B------:R-:W-:Y:S02]  /*16d70*/  MOV R2, 0x16d90 ;  /* 0x00016d9000027802 */ /* 0x000fe40000000f00 */
[----:B------:R-:W-:Y:S05]  /*16d80*/  CALL.REL.NOINC `($__internal_9_$__cuda_sm70_shflsync_idx_p) ;  /* 0x000010b000007944 */ /* 0x000fea0003c00000 */
[----:B------:R-:W-:Y:S01]  /*16d90*/  IMAD.MOV.U32 R12, RZ, RZ, R0 ;  /* 0x000000ffff0c7224 */ /* 0x000fe200078e0000 */
[----:B------:R-:W-:Y:S01]  /*16da0*/  MOV R5, R8 ;  /* 0x0000000800057202 */ /* 0x000fe20000000f00 */
[----:B------:R-:W-:Y:S01]  /*16db0*/  IMAD.MOV.U32 R7, RZ, RZ, RZ ;  /* 0x000000ffff077224 */ /* 0x000fe200078e00ff */
[----:B------:R-:W-:Y:S01]  /*16dc0*/  MOV R3, R6 ;  /* 0x0000000600037202 */ /* 0x000fe20000000f00 */
[----:B------:R-:W-:Y:S01]  /*16dd0*/  IMAD.MOV.U32 R0, RZ, RZ, 0x1f ;  /* 0x0000001fff007424 */ /* 0x000fe200078e00ff */
[----:B------:R-:W-:-:S02]  /*16de0*/  MOV R2, 0x16e00 ;  /* 0x00016e0000027802 */ /* 0x000fc40000000f00 */
[----:B------:R-:W-:Y:S05]  /*16df0*/  CALL.REL.NOINC `($__internal_9_$__cuda_sm70_shflsync_idx_p) ;  /* 0x0000104000007944 */ /* 0x000fea0003c00000 */
[----:B------:R-:W-:Y:S01]  /*16e00*/  MOV R9, R0 ;  /* 0x0000000000097202 */ /* 0x000fe20000000f00 */
[----:B------:R-:W-:Y:S05]  /*16e10*/  BRA `(.L_x_525) ;  /* 0xfffe984000007947 */ /* 0x000fea000383ffff */
.L_x_390:
[----:B------:R-:W-:Y:S01]  /*16e20*/  IMAD.MOV.U32 R5, RZ, RZ, R4 ;  /* 0x000000ffff057224 */ /* 0x000fe200078e0004 */
[----:B-1----:R-:W-:-:S02]  /*16e30*/  MOV R0, 0x1f ;  /* 0x0000001f00007802 */ /* 0x002fc40000000f00 */
[----:B------:R-:W-:Y:S02]  /*16e40*/  MOV R2, 0x16e60 ;  /* 0x00016e6000027802 */ /* 0x000fe40000000f00 */
[----:B--234-:R-:W-:Y:S05]  /*16e50*/  CALL.REL.NOINC `($__internal_9_$__cuda_sm70_shflsync_idx_p) ;  /* 0x00000fe000007944 */ /* 0x01cfea0003c00000 */
[----:B------:R-:W-:Y:S01]  /*16e60*/  MOV R7, R0 ;  /* 0x0000000000077202 */ /* 0x000fe20000000f00 */
[----:B------:R-:W-:Y:S05]  /*16e70*/  BRA `(.L_x_389) ;  /* 0xfffe984000007947 */ /* 0x000fea000383ffff */
.L_x_459:
[----:B------:R3:W5:Y:S01]  /*16e80*/  LDL R2, [R1+0x24] ;  /* 0x0000240001027983 */ /* 0x0007620000100800 */
[----:B------:R-:W-:Y:S02]  /*16e90*/  MOV R5, 0x2 ;  /* 0x0000000200057802 */ /* 0x000fe40000000f00 */
[----:B------:R-:W-:Y:S02]  /*16ea0*/  MOV R3, 0x16ec0 ;  /* 0x00016ec000037802 */ /* 0x000fe40000000f00 */
[----:B-123-5:R-:W-:Y:S05]  /*16eb0*/  CALL.REL.NOINC `($__internal_8_$__cuda_sm70_shflsync_bfly_p) ;  /* 0x00000f3000007944 */ /* 0x02efea0003c00000 */
[----:B------:R-:W-:Y:S01]  /*16ec0*/  MOV R0, R5 ;  /* 0x0000000500007202 */ /* 0x000fe20000000f00 */
[----:B------:R-:W-:Y:S05]  /*16ed0*/  BRA `(.L_x_526) ;  /* 0xffffa19000007947 */ /* 0x000fea000383ffff */
.L_x_460:
[----:B------:R-:W-:Y:S01]  /*16ee0*/  IMAD.MOV.U32 R2, RZ, RZ, R0 ;  /* 0x000000ffff027224 */ /* 0x000fe200078e0000 */
[----:B------:R-:W-:Y:S02]  /*16ef0*/  MOV R5, 0x1 ;  /* 0x0000000100057802 */ /* 0x000fe40000000f00 */
[----:B------:R-:W-:Y:S02]  /*16f00*/  MOV R3, 0x16f20 ;  /* 0x00016f2000037802 */ /* 0x000fe40000000f00 */
[----:B-1----:R-:W-:Y:S05]  /*16f10*/  CALL.REL.NOINC `($__internal_8_$__cuda_sm70_shflsync_bfly_p) ;  /* 0x00000ed000007944 */ /* 0x002fea0003c00000 */
[----:B------:R1:W5:Y:S01]  /*16f20*/  LDL R2, [R1+0x28] ;  /* 0x0000280001027983 */ /* 0x0003620000100800 */
[----:B------:R-:W-:Y:S01]  /*16f30*/  FADD.FTZ R0, R0, R5 ;  /* 0x0000000500007221 */ /* 0x000fe20000010000 */
[----:B------:R-:W-:-:S02]  /*16f40*/  MOV R5, 0x2 ;  /* 0x0000000200057802 */ /* 0x000fc40000000f00 */
[----:B------:R-:W-:Y:S02]  /*16f50*/  MOV R3, 0x16f70 ;  /* 0x00016f7000037802 */ /* 0x000fe40000000f00 */
[----:B-1---5:R-:W-:Y:S05]  /*16f60*/  CALL.REL.NOINC `($__internal_8_$__cuda_sm70_shflsync_bfly_p) ;  /* 0x00000e8000007944 */ /* 0x022fea0003c00000 */
[----:B------:R-:W2:Y:S01]  /*16f70*/  LDL.LU R2, [R1+0x28] ;  /* 0x0000280001027983 */ /* 0x000ea20000300800 */
[----:B------:R-:W-:Y:S01]  /*16f80*/  MOV R3, 0x16fd0 ;  /* 0x00016fd000037802 */ /* 0x000fe20000000f00 */
[----:B--2---:R-:W-:Y:S01]  /*16f90*/  FADD.FTZ R4, R2, R5 ;  /* 0x0000000502047221 */ /* 0x004fe20000010000 */
[----:B------:R-:W-:-:S04]  /*16fa0*/  MOV R5, 0x1 ;  /* 0x0000000100057802 */ /* 0x000fc80000000f00 */
[----:B------:R-:W-:Y:S02]  /*16fb0*/  MOV R2, R4 ;  /* 0x0000000400027202 */ /* 0x000fe40000000f00 */
[----:B------:R-:W-:Y:S05]  /*16fc0*/  CALL.REL.NOINC `($__internal_8_$__cuda_sm70_shflsync_bfly_p) ;  /* 0x00000e2000007944 */ /* 0x000fea0003c00000 */
[----:B------:R-:W-:Y:S01]  /*16fd0*/  MOV R3, R5 ;  /* 0x0000000500037202 */ /* 0x000fe20000000f00 */
[----:B------:R-:W-:Y:S05]  /*16fe0*/  BRA `(.L_x_527) ;  /* 0xffffa11000007947 */ /* 0x000fea000383ffff */
.L_x_467:
[----:B--234-:R-:W-:Y:S01]  /*16ff0*/  IMAD.MOV.U32 R5, RZ, RZ, R14 ;  /* 0x000000ffff057224 */ /* 0x01cfe200078e000e */
[----:B------:R-:W-:Y:S01]  /*17000*/  MOV R3, RZ ;  /* 0x000000ff00037202 */ /* 0x000fe20000000f00 */
[----:B------:R-:W-:Y:S01]  /*17010*/  IMAD.MOV.U32 R0, RZ, RZ, 0x181f ;  /* 0x0000181fff007424 */ /* 0x000fe200078e00ff */
[----:B------:R-:W-:Y:S02]  /*17020*/  MOV R2, 0x17040 ;  /* 0x0001704000027802 */ /* 0x000fe40000000f00 */
[----:B-1----:R-:W-:Y:S05]  /*17030*/  CALL.REL.NOINC `($__internal_9_$__cuda_sm70_shflsync_idx_p) ;  /* 0x00000e0000007944 */ /* 0x002fea0003c00000 */
[----:B------:R-:W-:Y:S01]  /*17040*/  MOV R10, R0 ;  /* 0x00000000000a7202 */ /* 0x000fe20000000f00 */
[----:B------:R-:W-:Y:S05]  /*17050*/  BRA `(.L_x_528) ;  /* 0xffffbde000007947 */ /* 0x000fea000383ffff */
.L_x_468:
[----:B------:R-:W-:Y:S01]  /*17060*/  IMAD.MOV.U32 R5, RZ, RZ, R15 ;  /* 0x000000ffff057224 */ /* 0x000fe200078e000f */
[----:B------:R-:W-:Y:S01]  /*17070*/  MOV R3, RZ ;  /* 0x000000ff00037202 */ /* 0x000fe20000000f00 */
[----:B------:R-:W-:Y:S01]  /*17080*/  IMAD.MOV.U32 R0, RZ, RZ, 0x181f ;  /* 0x0000181fff007424 */ /* 0x000fe200078e00ff */
[----:B------:R-:W-:Y:S02]  /*17090*/  MOV R2, 0x170b0 ;  /* 0x000170b000027802 */ /* 0x000fe40000000f00 */
[----:B-123--:R-:W-:Y:S05]  /*170a0*/  CALL.REL.NOINC `($__internal_9_$__cuda_sm70_shflsync_idx_p) ;  /* 0x00000d9000007944 */ /* 0x00efea0003c00000 */
[----:B------:R-:W-:Y:S05]  /*170b0*/  BRA `(.L_x_529) ;  /* 0xffffbda000007947 */ /* 0x000fea000383ffff */
.L_x_471:
[----:B-1----:R-:W-:Y:S01]  /*170c0*/  IMAD.MOV.U32 R5, RZ, RZ, R14 ;  /* 0x000000ffff057224 */ /* 0x002fe200078e000e */
[----:B------:R-:W-:Y:S01]  /*170d0*/  MOV R3, 0x1 ;  /* 0x0000000100037802 */ /* 0x000fe20000000f00 */
[----:B--2---:R-:W-:Y:S01]  /*170e0*/  IMAD.MOV.U32 R0, RZ, RZ, 0x181f ;  /* 0x0000181fff007424 */ /* 0x004fe200078e00ff */
[----:B------:R-:W-:-:S02]  /*170f0*/  MOV R2, 0x17110 ;  /* 0x0001711000027802 */ /* 0x000fc40000000f00 */
[----:B---34-:R-:W-:Y:S05]  /*17100*/  CALL.REL.NOINC `($__internal_9_$__cuda_sm70_shflsync_idx_p) ;  /* 0x00000d3000007944 */ /* 0x018fea0003c00000 */
[----:B------:R-:W-:Y:S01]  /*17110*/  IMAD.MOV.U32 R10, RZ, RZ, R0 ;  /* 0x000000ffff0a7224 */ /* 0x000fe200078e0000 */
[----:B------:R-:W-:Y:S01]  /*17120*/  MOV R3, 0x1 ;  /* 0x0000000100037802 */ /* 0x000fe20000000f00 */
[----:B------:R-:W-:Y:S01]  /*17130*/  IMAD.MOV.U32 R5, RZ, RZ, R15 ;  /* 0x000000ffff057224 */ /* 0x000fe200078e000f */
[----:B------:R-:W-:-:S02]  /*17140*/  MOV R0, 0x181f ;  /* 0x0000181f00007802 */ /* 0x000fc40000000f00 */
[----:B------:R-:W-:Y:S02]  /*17150*/  MOV R2, 0x17170 ;  /* 0x0001717000027802 */ /* 0x000fe40000000f00 */
[----:B------:R-:W-:Y:S05]  /*17160*/  CALL.REL.NOINC `($__internal_9_$__cuda_sm70_shflsync_idx_p) ;  /* 0x00000cd000007944 */ /* 0x000fea0003c00000 */
[----:B------:R-:W-:Y:S05]  /*17170*/  BRA `(.L_x_530) ;  /* 0xffffbe9000007947 */ /* 0x000fea000383ffff */
.L_x_474:
[----:B-1----:R-:W-:Y:S01]  /*17180*/  IMAD.MOV.U32 R5, RZ, RZ, R14 ;  /* 0x000000ffff057224 */ /* 0x002fe200078e000e */
[----:B------:R-:W-:Y:S01]  /*17190*/  MOV R3, 0x2 ;  /* 0x0000000200037802 */ /* 0x000fe20000000f00 */
[----:B--2---:R-:W-:Y:S01]  /*171a0*/  IMAD.MOV.U32 R0, RZ, RZ, 0x181f ;  /* 0x0000181fff007424 */ /* 0x004fe200078e00ff */
[----:B------:R-:W-:Y:S02]  /*171b0*/  MOV R2, 0x171d0 ;  /* 0x000171d000027802 */ /* 0x000fe40000000f00 */
[----:B---34-:R-:W-:Y:S05]  /*171c0*/  CALL.REL.NOINC `($__internal_9_$__cuda_sm70_shflsync_idx_p) ;  /* 0x00000c7000007944 */ /* 0x018fea0003c00000 */
[----:B------:R-:W-:Y:S01]  /*171d0*/  MOV R10, R0 ;  /* 0x00000000000a7202 */ /* 0x000fe20000000f00 */
[----:B------:R-:W-:Y:S05]  /*171e0*/  BRA `(.L_x_531) ;  /* 0xffffbf9000007947 */ /* 0x000fea000383ffff */
.L_x_475:
[----:B-1----:R-:W-:Y:S01]  /*171f0*/  IMAD.MOV.U32 R5, RZ, RZ, R15 ;  /* 0x000000ffff057224 */ /* 0x002fe200078e000f */
[----:B------:R-:W-:Y:S01]  /*17200*/  MOV R3, 0x2 ;  /* 0x0000000200037802 */ /* 0x000fe20000000f00 */
[----:B--2---:R-:W-:Y:S01]  /*17210*/  IMAD.MOV.U32 R0, RZ, RZ, 0x181f ;  /* 0x0000181fff007424 */ /* 0x004fe200078e00ff */
[----:B------:R-:W-:Y:S02]  /*17220*/  MOV R2, 0x17240 ;  /* 0x0001724000027802 */ /* 0x000fe40000000f00 */
[----:B---34-:R-:W-:Y:S05]  /*17230*/  CALL.REL.NOINC `($__internal_9_$__cuda_sm70_shflsync_idx_p) ;  /* 0x00000c0000007944 */ /* 0x018fea0003c00000 */
[----:B------:R-:W-:Y:S05]  /*17240*/  BRA `(.L_x_532) ;  /* 0xffffbf5000007947 */ /* 0x000fea000383ffff */
.L_x_478:
[----:B-1----:R-:W-:Y:S01]  /*17250*/  IMAD.MOV.U32 R5, RZ, RZ, R14 ;  /* 0x000000ffff057224 */ /* 0x002fe200078e000e */
[----:B------:R-:W-:Y:S01]  /*17260*/  MOV R3, 0x3 ;  /* 0x0000000300037802 */ /* 0x000fe20000000f00 */
[----:B---3--:R-:W-:Y:S01]  /*17270*/  IMAD.MOV.U32 R0, RZ, RZ, 0x181f ;  /* 0x0000181fff007424 */ /* 0x008fe200078e00ff */
[----:B------:R-:W-:-:S02]  /*17280*/  MOV R2, 0x172a0 ;  /* 0x000172a000027802 */ /* 0x000fc40000000f00 */
[----:B--2-4-:R-:W-:Y:S05]  /*17290*/  CALL.REL.NOINC `($__internal_9_$__cuda_sm70_shflsync_idx_p) ;  /* 0x00000ba000007944 */ /* 0x014fea0003c00000 */
[----:B------:R-:W-:Y:S01]  /*172a0*/  IMAD.MOV.U32 R8, RZ, RZ, R0 ;  /* 0x000000ffff087224 */ /* 0x000fe200078e0000 */
[----:B------:R-:W-:Y:S01]  /*172b0*/  MOV R3, 0x3 ;  /* 0x0000000300037802 */ /* 0x000fe20000000f00 */
[----:B------:R-:W-:Y:S01]  /*172c0*/  IMAD.MOV.U32 R5, RZ, RZ, R15 ;  /* 0x000000ffff057224 */ /* 0x000fe200078e000f */
[----:B------:R-:W-:-:S02]  /*172d0*/  MOV R0, 0x181f ;  /* 0x0000181f00007802 */ /* 0x000fc40000000f00 */
[----:B------:R-:W-:Y:S02]  /*172e0*/  MOV R2, 0x17300 ;  /* 0x0001730000027802 */ /* 0x000fe40000000f00 */
[----:B------:R-:W-:Y:S05]  /*172f0*/  CALL.REL.NOINC `($__internal_9_$__cuda_sm70_shflsync_idx_p) ;  /* 0x00000b4000007944 */ /* 0x000fea0003c00000 */
[----:B------:R-:W-:Y:S05]  /*17300*/  BRA `(.L_x_533) ;  /* 0xffffc01000007947 */ /* 0x000fea000383ffff */
.L_x_480:
[----:B------:R-:W-:Y:S01]  /*17310*/  IMAD.MOV.U32 R5, RZ, RZ, R12 ;  /* 0x000000ffff057224 */ /* 0x000fe200078e000c */
[----:B------:R-:W-:Y:S01]  /*17320*/  MOV R3, RZ ;  /* 0x000000ff00037202 */ /* 0x000fe20000000f00 */
[----:B------:R-:W-:Y:S01]  /*17330*/  IMAD.MOV.U32 R0, RZ, RZ, 0x1c1f ;  /* 0x00001c1fff007424 */ /* 0x000fe200078e00ff */
[----:B------:R-:W-:Y:S02]  /*17340*/  MOV R2, 0x17360 ;  /* 0x0001736000027802 */ /* 0x000fe40000000f00 */
[----:B------:R-:W-:Y:S05]  /*17350*/  CALL.REL.NOINC `($__internal_9_$__cuda_sm70_shflsync_idx_p) ;  /* 0x00000ae000007944 */ /* 0x000fea0003c00000 */
[----:B------:R-:W-:Y:S01]  /*17360*/  MOV R4, R0 ;  /* 0x0000000000047202 */ /* 0x000fe20000000f00 */
[----:B------:R-:W-:Y:S05]  /*17370*/  BRA `(.L_x_534) ;  /* 0xffffc32000007947 */ /* 0x000fea000383ffff */
.L_x_481:
[----:B------:R-:W-:Y:S01]  /*17380*/  IMAD.MOV.U32 R5, RZ, RZ, R14 ;  /* 0x000000ffff057224 */ /* 0x000fe200078e000e */
[----:B------:R-:W-:Y:S01]  /*17390*/  MOV R3, RZ ;  /* 0x000000ff00037202 */ /* 0x000fe20000000f00 */
[----:B------:R-:W-:Y:S01]  /*173a0*/  IMAD.MOV.U32 R0, RZ, RZ, 0x1c1f ;  /* 0x00001c1fff007424 */ /* 0x000fe200078e00ff */
[----:B------:R-:W-:Y:S02]  /*173b0*/  MOV R2, 0x173d0 ;  /* 0x000173d000027802 */ /* 0x000fe40000000f00 */
[----:B-12---:R-:W-:Y:S05]  /*173c0*/  CALL.REL.NOINC `($__internal_9_$__cuda_sm70_shflsync_idx_p) ;  /* 0x00000a7000007944 */ /* 0x006fea0003c00000 */
[----:B------:R-:W-:Y:S05]  /*173d0*/  BRA `(.L_x_535) ;  /* 0xffffc2e000007947 */ /* 0x000fea000383ffff */
.L_x_484:
[----:B------:R-:W-:Y:S01]  /*173e0*/  IMAD.MOV.U32 R5, RZ, RZ, R12 ;  /* 0x000000ffff057224 */ /* 0x000fe200078e000c */
[----:B----4-:R-:W-:Y:S01]  /*173f0*/  MOV R3, 0x1 ;  /* 0x0000000100037802 */ /* 0x010fe20000000f00 */
[----:B------:R-:W-:Y:S01]  /*17400*/  IMAD.MOV.U32 R0, RZ, RZ, 0x1c1f ;  /* 0x00001c1fff007424 */ /* 0x000fe200078e00ff */
[----:B------:R-:W-:-:S02]  /*17410*/  MOV R2, 0x17430 ;  /* 0x0001743000027802 */ /* 0x000fc40000000f00 */
[----:B-123--:R-:W-:Y:S05]  /*17420*/  CALL.REL.NOINC `($__internal_9_$__cuda_sm70_shflsync_idx_p) ;  /* 0x00000a1000007944 */ /* 0x00efea0003c00000 */
[----:B------:R-:W-:Y:S01]  /*17430*/  IMAD.MOV.U32 R4, RZ, RZ, R0 ;  /* 0x000000ffff047224 */ /* 0x000fe200078e0000 */
[----:B------:R-:W-:Y:S01]  /*17440*/  MOV R3, 0x1 ;  /* 0x0000000100037802 */ /* 0x000fe20000000f00 */
[----:B------:R-:W-:Y:S01]  /*17450*/  IMAD.MOV.U32 R5, RZ, RZ, R14 ;  /* 0x000000ffff057224 */ /* 0x000fe200078e000e */
[----:B------:R-:W-:-:S02]  /*17460*/  MOV R0, 0x1c1f ;  /* 0x00001c1f00007802 */ /* 0x000fc40000000f00 */
[----:B------:R-:W-:Y:S02]  /*17470*/  MOV R2, 0x17490 ;  /* 0x0001749000027802 */ /* 0x000fe40000000f00 */
[----:B------:R-:W-:Y:S05]  /*17480*/  CALL.REL.NOINC `($__internal_9_$__cuda_sm70_shflsync_idx_p) ;  /* 0x000009b000007944 */ /* 0x000fea0003c00000 */
[----:B------:R-:W-:Y:S05]  /*17490*/  BRA `(.L_x_536) ;  /* 0xffffce8000007947 */ /* 0x000fea000383ffff */
.L_x_488:
[----:B------:R-:W-:Y:S01]  /*174a0*/  IMAD.MOV.U32 R5, RZ, RZ, R12 ;  /* 0x000000ffff057224 */ /* 0x000fe200078e000c */
[----:B------:R-:W-:Y:S01]  /*174b0*/  MOV R3, RZ ;  /* 0x000000ff00037202 */ /* 0x000fe20000000f00 */
[----:B------:R-:W-:Y:S01]  /*174c0*/  IMAD.MOV.U32 R0, RZ, RZ, 0x181f ;  /* 0x0000181fff007424 */ /* 0x000fe200078e00ff */
[----:B------:R-:W-:Y:S02]  /*174d0*/  MOV R2, 0x174f0 ;  /* 0x000174f000027802 */ /* 0x000fe40000000f00 */
[----:B------:R-:W-:Y:S05]  /*174e0*/  CALL.REL.NOINC `($__internal_9_$__cuda_sm70_shflsync_idx_p) ;  /* 0x0000095000007944 */ /* 0x000fea0003c00000 */
[----:B------:R-:W-:Y:S01]  /*174f0*/  MOV R10, R0 ;  /* 0x00000000000a7202 */ /* 0x000fe20000000f00 */
[----:B------:R-:W-:Y:S05]  /*17500*/  BRA `(.L_x_537) ;  /* 0xffffde7000007947 */ /* 0x000fea000383ffff */
.L_x_489:
[----:B------:R-:W-:Y:S01]  /*17510*/  IMAD.MOV.U32 R5, RZ, RZ, R15 ;  /* 0x000000ffff057224 */ /* 0x000fe200078e000f */
[----:B------:R-:W-:Y:S01]  /*17520*/  MOV R3, RZ ;  /* 0x000000ff00037202 */ /* 0x000fe20000000f00 */
[----:B------:R-:W-:Y:S01]  /*17530*/  IMAD.MOV.U32 R0, RZ, RZ, 0x181f ;  /* 0x0000181fff007424 */ /* 0x000fe200078e00ff */
[----:B------:R-:W-:Y:S02]  /*17540*/  MOV R2, 0x17560 ;  /* 0x0001756000027802 */ /* 0x000fe40000000f00 */
[----:B-12---:R-:W-:Y:S05]  /*17550*/  CALL.REL.NOINC `($__internal_9_$__cuda_sm70_shflsync_idx_p) ;  /* 0x000008e000007944 */ /* 0x006fea0003c00000 */
[----:B------:R-:W-:Y:S05]  /*17560*/  BRA `(.L_x_538) ;  /* 0xffffde3000007947 */ /* 0x000fea000383ffff */
.L_x_492:
[----:B--2---:R-:W-:Y:S01]  /*17570*/  IMAD.MOV.U32 R5, RZ, RZ, R12 ;  /* 0x000000ffff057224 */ /* 0x004fe200078e000c */
[----:B------:R-:W-:Y:S01]  /*17580*/  MOV R3, 0x1 ;  /* 0x0000000100037802 */ /* 0x000fe20000000f00 */
[----:B----4-:R-:W-:Y:S01]  /*17590*/  IMAD.MOV.U32 R0, RZ, RZ, 0x181f ;  /* 0x0000181fff007424 */ /* 0x010fe200078e00ff */
[----:B------:R-:W-:-:S02]  /*175a0*/  MOV R2, 0x175c0 ;  /* 0x000175c000027802 */ /* 0x000fc40000000f00 */
[----:B-1-3--:R-:W-:Y:S05]  /*175b0*/  CALL.REL.NOINC `($__internal_9_$__cuda_sm70_shflsync_idx_p) ;  /* 0x0000088000007944 */ /* 0x00afea0003c00000 */
[----:B------:R-:W-:Y:S01]  /*175c0*/  IMAD.MOV.U32 R10, RZ, RZ, R0 ;  /* 0x000000ffff0a7224 */ /* 0x000fe200078e0000 */
[----:B------:R-:W-:Y:S01]  /*175d0*/  MOV R3, 0x1 ;  /* 0x0000000100037802 */ /* 0x000fe20000000f00 */
[----:B------:R-:W-:Y:S01]  /*175e0*/  IMAD.MOV.U32 R5, RZ, RZ, R15 ;  /* 0x000000ffff057224 */ /* 0x000fe200078e000f */
[----:B------:R-:W-:-:S02]  /*175f0*/  MOV R0, 0x181f ;  /* 0x0000181f00007802 */ /* 0x000fc40000000f00 */
[----:B------:R-:W-:Y:S02]  /*17600*/  MOV R2, 0x17620 ;  /* 0x0001762000027802 */ /* 0x000fe40000000f00 */
[----:B------:R-:W-:Y:S05]  /*17610*/  CALL.REL.NOINC `($__internal_9_$__cuda_sm70_shflsync_idx_p) ;  /* 0x0000082000007944 */ /* 0x000fea0003c00000 */
[----:B------:R-:W-:Y:S05]  /*17620*/  BRA `(.L_x_539) ;  /* 0xffffdf3000007947 */ /* 0x000fea000383ffff */
.L_x_495:
[----:B-1----:R-:W-:Y:S01]  /*17630*/  IMAD.MOV.U32 R5, RZ, RZ, R12 ;  /* 0x000000ffff057224 */ /* 0x002fe200078e000c */
[----:B------:R-:W-:Y:S01]  /*17640*/  MOV R3, 0x2 ;  /* 0x0000000200037802 */ /* 0x000fe20000000f00 */
[----:B----4-:R-:W-:Y:S01]  /*17650*/  IMAD.MOV.U32 R0, RZ, RZ, 0x181f ;  /* 0x0000181fff007424 */ /* 0x010fe200078e00ff */
[----:B------:R-:W-:Y:S02]  /*17660*/  MOV R2, 0x17680 ;  /* 0x0001768000027802 */ /* 0x000fe40000000f00 */
[----:B--23--:R-:W-:Y:S05]  /*17670*/  CALL.REL.NOINC `($__internal_9_$__cuda_sm70_shflsync_idx_p) ;  /* 0x000007c000007944 */ /* 0x00cfea0003c00000 */
[----:B------:R-:W-:Y:S01]  /*17680*/  MOV R10, R0 ;  /* 0x00000000000a7202 */ /* 0x000fe20000000f00 */
[----:B------:R-:W-:Y:S05]  /*17690*/  BRA `(.L_x_540) ;  /* 0xffffe03000007947 */ /* 0x000fea000383ffff */
.L_x_496:
[----:B------:R-:W-:Y:S01]  /*176a0*/  IMAD.MOV.U32 R5, RZ, RZ, R15 ;  /* 0x000000ffff057224 */ /* 0x000fe200078e000f */
[----:B------:R-:W-:Y:S01]  /*176b0*/  MOV R3, 0x2 ;  /* 0x0000000200037802 */ /* 0x000fe20000000f00 */
[----:B----4-:R-:W-:Y:S01]  /*176c0*/  IMAD.MOV.U32 R0, RZ, RZ, 0x181f ;  /* 0x0000181fff007424 */ /* 0x010fe200078e00ff */
[----:B------:R-:W-:Y:S02]  /*176d0*/  MOV R2, 0x176f0 ;  /* 0x000176f000027802 */ /* 0x000fe40000000f00 */
[----:B-123--:R-:W-:Y:S05]  /*176e0*/  CALL.REL.NOINC `($__internal_9_$__cuda_sm70_shflsync_idx_p) ;  /* 0x0000075000007944 */ /* 0x00efea0003c00000 */
[----:B------:R-:W-:Y:S05]  /*176f0*/  BRA `(.L_x_541) ;  /* 0xffffdff000007947 */ /* 0x000fea000383ffff */
.L_x_499:
[----:B-1----:R-:W-:Y:S01]  /*17700*/  IMAD.MOV.U32 R5, RZ, RZ, R12 ;  /* 0x000000ffff057224 */ /* 0x002fe200078e000c */
[----:B------:R-:W-:Y:S01]  /*17710*/  MOV R3, 0x3 ;  /* 0x0000000300037802 */ /* 0x000fe20000000f00 */
[----:B------:R-:W-:Y:S01]  /*17720*/  IMAD.MOV.U32 R0, RZ, RZ, 0x181f ;  /* 0x0000181fff007424 */ /* 0x000fe200078e00ff */
[----:B------:R-:W-:-:S02]  /*17730*/  MOV R2, 0x17750 ;  /* 0x0001775000027802 */ /* 0x000fc40000000f00 */
[----:B--234-:R-:W-:Y:S05]  /*17740*/  CALL.REL.NOINC `($__internal_9_$__cuda_sm70_shflsync_idx_p) ;  /* 0x000006f000007944 */ /* 0x01cfea0003c00000 */
[----:B------:R-:W-:Y:S01]  /*17750*/  IMAD.MOV.U32 R10, RZ, RZ, R0 ;  /* 0x000000ffff0a7224 */ /* 0x000fe200078e0000 */
[----:B------:R-:W-:Y:S01]  /*17760*/  MOV R3, 0x3 ;  /* 0x0000000300037802 */ /* 0x000fe20000000f00 */
[----:B------:R-:W-:Y:S01]  /*17770*/  IMAD.MOV.U32 R5, RZ, RZ, R15 ;  /* 0x000000ffff057224 */ /* 0x000fe200078e000f */
[----:B------:R-:W-:-:S02]  /*17780*/  MOV R0, 0x181f ;  /* 0x0000181f00007802 */ /* 0x000fc40000000f00 */
[----:B------:R-:W-:Y:S02]  /*17790*/  MOV R2, 0x177b0 ;  /* 0x000177b000027802 */ /* 0x000fe40000000f00 */
[----:B------:R-:W-:Y:S05]  /*177a0*/  CALL.REL.NOINC `($__internal_9_$__cuda_sm70_shflsync_idx_p) ;  /* 0x0000069000007944 */ /* 0x000fea0003c00000 */
[----:B------:R-:W-:Y:S05]  /*177b0*/  BRA `(.L_x_542) ;  /* 0xffffe0b000007947 */ /* 0x000fea000383ffff */
.L_x_501:
[----:B------:R-:W-:Y:S01]  /*177c0*/  IMAD.MOV.U32 R5, RZ, RZ, R111 ;  /* 0x000000ffff057224 */ /* 0x000fe200078e006f */
[----:B------:R-:W-:Y:S01]  /*177d0*/  MOV R3, RZ ;  /* 0x000000ff00037202 */ /* 0x000fe20000000f00 */
[----:B------:R-:W-:Y:S01]  /*177e0*/  IMAD.MOV.U32 R0, RZ, RZ, 0x1f ;  /* 0x0000001fff007424 */ /* 0x000fe200078e00ff */
[----:B------:R-:W-:Y:S02]  /*177f0*/  MOV R2, 0x17810 ;  /* 0x0001781000027802 */ /* 0x000fe40000000f00 */
[----:B------:R-:W-:Y:S05]  /*17800*/  CALL.REL.NOINC `($__internal_9_$__cuda_sm70_shflsync_idx_p) ;  /* 0x0000063000007944 */ /* 0x000fea0003c00000 */
[----:B------:R-:W-:Y:S01]  /*17810*/  MOV R9, R0 ;  /* 0x0000000000097202 */ /* 0x000fe20000000f00 */
[----:B------:R-:W-:Y:S05]  /*17820*/  BRA `(.L_x_543) ;  /* 0xffffe27000007947 */ /* 0x000fea000383ffff */
.L_x_502:
[----:B------:R-:W-:Y:S01]  /*17830*/  IMAD.MOV.U32 R5, RZ, RZ, R111 ;  /* 0x000000ffff057224 */ /* 0x000fe200078e006f */
[----:B------:R-:W-:Y:S01]  /*17840*/  MOV R3, 0x1 ;  /* 0x0000000100037802 */ /* 0x000fe20000000f00 */
[----:B------:R-:W-:Y:S01]  /*17850*/  IMAD.MOV.U32 R0, RZ, RZ, 0x1f ;  /* 0x0000001fff007424 */ /* 0x000fe200078e00ff */
[----:B------:R-:W-:Y:S02]  /*17860*/  MOV R2, 0x17880 ;  /* 0x0001788000027802 */ /* 0x000fe40000000f00 */
[----:B-12---:R-:W-:Y:S05]  /*17870*/  CALL.REL.NOINC `($__internal_9_$__cuda_sm70_shflsync_idx_p) ;  /* 0x000005c000007944 */ /* 0x006fea0003c00000 */
[----:B------:R-:W-:Y:S01]  /*17880*/  MOV R8, R0 ;  /* 0x0000000000087202 */ /* 0x000fe20000000f00 */
[----:B------:R-:W-:Y:S05]  /*17890*/  BRA `(.L_x_544) ;  /* 0xffffe22000007947 */ /* 0x000fea000383ffff */
.L_x_503:
[----:B------:R-:W-:Y:S02]  /*178a0*/  MOV R2, 0x1 ;  /* 0x0000000100027802 */ /* 0x000fe40000000f00 */
[----:B------:R-:W-:-:S02]  /*178b0*/  MOV R3, 0x178d0 ;  /* 0x000178d000037802 */ /* 0x000fc40000000f00 */
[----:B-1234-:R-:W-:Y:S05]  /*178c0*/  CALL.REL.NOINC `($__internal_10_$__cuda_sm70_shflsync_up_p) ;  /* 0x000005c000007944 */ /* 0x01efea0003c00000 */
[----:B------:R-:W-:Y:S05]  /*178d0*/  BRA `(.L_x_545) ;  /* 0xffffe31000007947 */ /* 0x000fea000383ffff */
.L_x_504:
[----:B------:R-:W-:Y:S02]  /*178e0*/  MOV R2, 0x2 ;  /* 0x0000000200027802 */ /* 0x000fe40000000f00 */
[----:B------:R-:W-:-:S02]  /*178f0*/  MOV R3, 0x17910 ;  /* 0x0001791000037802 */ /* 0x000fc40000000f00 */
[----:B--2-4-:R-:W-:Y:S05]  /*17900*/  CALL.REL.NOINC `($__internal_10_$__cuda_sm70_shflsync_up_p) ;  /* 0x0000058000007944 */ /* 0x014fea0003c00000 */
[----:B------:R-:W-:Y:S01]  /*17910*/  SEL R3, R4, RZ, P1 ;  /* 0x000000ff04037207 */ /* 0x000fe20000800000 */
[----:B------:R-:W-:-:S04]  /*17920*/  IMAD.MOV.U32 R2, RZ, RZ, 0x4 ;  /* 0x00000004ff027424 */ /* 0x000fc800078e00ff */
[----:B------:R-:W-:Y:S01]  /*17930*/  IMAD.IADD R0, R0, 0x1, R3 ;  /* 0x0000000100007824 */ /* 0x000fe200078e0203 */
        /* <DEDUP_REMOVED lines=20> */
.L_x_508:
[----:B------:R-:W-:Y:S02]  /*17a80*/  MOV R2, 0x1 ;  /* 0x0000000100027802 */ /* 0x000fe40000000f00 */
[----:B------:R-:W-:Y:S02]  /*17a90*/  MOV R3, 0x17ab0 ;  /* 0x00017ab000037802 */ /* 0x000fe40000000f00 */
[----:B------:R-:W-:Y:S05]  /*17aa0*/  CALL.REL.NOINC `($__internal_10_$__cuda_sm70_shflsync_up_p) ;  /* 0x000003e000007944 */ /* 0x000fea0003c00000 */
[----:B------:R-:W-:Y:S01]  /*17ab0*/  MOV R2, R4 ;  /* 0x0000000400027202 */ /* 0x000fe20000000f00 */
[----:B------:R-:W-:Y:S05]  /*17ac0*/  BRA `(.L_x_547) ;  /* 0xffffe38000007947 */ /* 0x000fea000383ffff */
.L_x_509:
        /* <DEDUP_REMOVED lines=26> */
.L_x_511:
[----:B------:R-:W-:Y:S02]  /*17c70*/  SEL R0, RZ, 0x1, P0 ;  /* 0x00000001ff007807 */ /* 0x000fe40000000000 */
[----:B------:R-:W-:Y:S02]  /*17c80*/  MOV R2, 0x17ca0 ;  /* 0x00017ca000027802 */ /* 0x000fe40000000f00 */
[----:B-1----:R-:W-:Y:S05]  /*17c90*/  CALL.REL.NOINC `($__internal_11_$__cuda_sm70_votesync_ballot) ;  /* 0x0000026000007944 */ /* 0x002fea0003c00000 */
[----:B------:R-:W-:Y:S01]  /*17ca0*/  MOV R10, R0 ;  /* 0x00000000000a7202 */ /* 0x000fe20000000f00 */
[----:B------:R-:W-:Y:S05]  /*17cb0*/  BRA `(.L_x_549) ;  /* 0xffffe32000007947 */ /* 0x000fea000383ffff */
.L_x_512:
[----:B------:R-:W-:Y:S01]  /*17cc0*/  IMAD.MOV.U32 R5, RZ, RZ, R6 ;  /* 0x000000ffff057224 */ /* 0x000fe200078e0006 */
[----:B------:R-:W-:Y:S01]  /*17cd0*/  MOV R3, R8 ;  /* 0x0000000800037202 */ /* 0x000fe20000000f00 */
[----:B--2---:R-:W-:Y:S01]  /*17ce0*/  IMAD.MOV.U32 R0, RZ, RZ, 0x1f ;  /* 0x0000001fff007424 */ /* 0x004fe200078e00ff */
[----:B------:R-:W-:Y:S02]  /*17cf0*/  MOV R2, 0x17d10 ;  /* 0x00017d1000027802 */ /* 0x000fe40000000f00 */
[----:B-1----:R-:W-:Y:S05]  /*17d00*/  CALL.REL.NOINC `($__internal_9_$__cuda_sm70_shflsync_idx_p) ;  /* 0x0000013000007944 */ /* 0x002fea0003c00000 */
[----:B------:R-:W-:Y:S01]  /*17d10*/  IMAD.MOV.U32 R12, RZ, RZ, R0 ;  /* 0x000000ffff0c7224 */ /* 0x000fe200078e0000 */
[----:B------:R-:W-:Y:S01]  /*17d20*/  MOV R3, R8 ;  /* 0x0000000800037202 */ /* 0x000fe20000000f00 */
[----:B------:R-:W-:Y:S01]  /*17d30*/  IMAD.MOV.U32 R5, RZ, RZ, R7 ;  /* 0x000000ffff057224 */ /* 0x000fe200078e0007 */
[----:B------:R-:W-:Y:S02]  /*17d40*/  MOV R0, 0x1f ;  /* 0x0000001f00007802 */ /* 0x000fe40000000f00 */
[----:B------:R-:W-:-:S02]  /*17d50*/  MOV R2, 0x17d70 ;  /* 0x00017d7000027802 */ /* 0x000fc40000000f00 */
[----:B------:R-:W-:Y:S05]  /*17d60*/  CALL.REL.NOINC `($__internal_9_$__cuda_sm70_shflsync_idx_p) ;  /* 0x000000d000007944 */ /* 0x000fea0003c00000 */
[----:B------:R-:W-:Y:S01]  /*17d70*/  MOV R7, R0 ;  /* 0x0000000000077202 */ /* 0x000fe20000000f00 */
[----:B------:R-:W-:Y:S05]  /*17d80*/  BRA `(.L_x_550) ;  /* 0xffffe2c000007947 */ /* 0x000fea000383ffff */
.L_x_515:
[----:B------:R-:W-:Y:S01]  /*17d90*/  IMAD.MOV.U32 R5, RZ, RZ, R4 ;  /* 0x000000ffff057224 */ /* 0x000fe200078e0004 */
[----:B--2---:R-:W-:-:S02]  /*17da0*/  MOV R0, 0x1f ;  /* 0x0000001f00007802 */ /* 0x004fc40000000f00 */
[----:B------:R-:W-:Y:S02]  /*17db0*/  MOV R2, 0x17dd0 ;  /* 0x00017dd000027802 */ /* 0x000fe40000000f00 */
[----:B-1-34-:R-:W-:Y:S05]  /*17dc0*/  CALL.REL.NOINC `($__internal_9_$__cuda_sm70_shflsync_idx_p) ;  /* 0x0000007000007944 */ /* 0x01afea0003c00000 */
[----:B------:R-:W-:Y:S01]  /*17dd0*/  MOV R13, R0 ;  /* 0x00000000000d7202 */ /* 0x000fe20000000f00 */
[----:B------:R-:W-:Y:S05]  /*17de0*/  BRA `(.L_x_514) ;  /* 0xffffe2c000007947 */ /* 0x000fea000383ffff */
        .weak           $__internal_8_$__cuda_sm70_shflsync_bfly_p
        .type           $__internal_8_$__cuda_sm70_shflsync_bfly_p,@function
        .size           $__internal_8_$__cuda_sm70_shflsync_bfly_p,($__internal_9_$__cuda_sm70_shflsync_idx_p - $__internal_8_$__cuda_sm70_shflsync_bfly_p)
$__internal_8_$__cuda_sm70_shflsync_bfly_p:
[----:B------:R-:W-:Y:S04]  /*17df0*/  WARPSYNC R6 ;  /* 0x0000000600007348 */ /* 0x000fe80003800000 */
[----:B------:R1:W2:Y:S02]  /*17e00*/  SHFL.BFLY PT, R5, R2, R5, R7 ;  /* 0x0c00000502057389 */ /* 0x0002a400000e0007 */
[----:B-1----:R-:W-:Y:S02]  /*17e10*/  MOV R2, R3 ;  /* 0x0000000300027202 */ /* 0x002fe40000000f00 */
[----:B------:R-:W-:-:S04]  /*17e20*/  MOV R3, 0x0 ;  /* 0x0000000000037802 */ /* 0x000fc80000000f00 */
[----:B--2---:R-:W-:Y:S05]  /*17e30*/  RET.REL.NODEC R2 `(_ZN7cutlass13device_kernelIN5flash19enable_sm80_to_sm89INS1_16FlashAttnFwdSm80INS1_25CollectiveMainloopFwdSm80ILi8ELi1ELb1EN4cute5tupleIJNS5_1CILi128EEENS7_ILi48EEENS7_ILi256EEEEEELi256ENS_6half_tEfNS_4arch4Sm80ELb0ELb1ELb1ELb1ELb0ELb0ELb1ELb1EEENS1_21CollectiveEpilogueFwdINS6_IJS8_SA_S9_EEENS6_IJNS7_ILi1EEESI_SI_EEESC_SE_Li256ELb1ELb1ELb1ELb0EEENS1_36VarlenDynamicPersistentTileSchedulerILi128ELi48ELi256ELi256ELb1ELb1ELb0ELb1ELb0ELb1EEEEEEEEEvNT_6ParamsE) ;  /* 0xfffe81c002007950 */ /* 0x004fea0003c3ffff */
        .weak           $__internal_9_$__cuda_sm70_shflsync_idx_p
        .type           $__internal_9_$__cuda_sm70_shflsync_idx_p,@function
        .size           $__internal_9_$__cuda_sm70_shflsync_idx_p,($__internal_10_$__cuda_sm70_shflsync_up_p - $__internal_9_$__cuda_sm70_shflsync_idx_p)
$__internal_9_$__cuda_sm70_shflsync_idx_p:
[----:B------:R-:W-:-:S04]  /*17e40*/  MOV R114, 0xffffffff ;  /* 0xffffffff00727802 */ /* 0x000fc80000000f00 */
[----:B------:R-:W-:Y:S04]  /*17e50*/  WARPSYNC R114 ;  /* 0x0000007200007348 */ /* 0x000fe80003800000 */
[----:B------:R1:W2:Y:S02]  /*17e60*/  SHFL.IDX PT, R0, R5, R3, R0 ;  /* 0x0000000305007389 */ /* 0x0002a400000e0000 */
[----:B-1----:R-:W-:-:S04]  /*17e70*/  MOV R3, 0x0 ;  /* 0x0000000000037802 */ /* 0x002fc80000000f00 */
[----:B--2---:R-:W-:Y:S05]  /*17e80*/  RET.REL.NODEC R2 `(_ZN7cutlass13device_kernelIN5flash19enable_sm80_to_sm89INS1_16FlashAttnFwdSm80INS1_25CollectiveMainloopFwdSm80ILi8ELi1ELb1EN4cute5tupleIJNS5_1CILi128EEENS7_ILi48EEENS7_ILi256EEEEEELi256ENS_6half_tEfNS_4arch4Sm80ELb0ELb1ELb1ELb1ELb0ELb0ELb1ELb1EEENS1_21CollectiveEpilogueFwdINS6_IJS8_SA_S9_EEENS6_IJNS7_ILi1EEESI_SI_EEESC_SE_Li256ELb1ELb1ELb1ELb0EEENS1_36VarlenDynamicPersistentTileSchedulerILi128ELi48ELi256ELi256ELb1ELb1ELb0ELb1ELb0ELb1EEEEEEEEEvNT_6ParamsE) ;  /* 0xfffe817002007950 */ /* 0x004fea0003c3ffff */
        .weak           $__internal_10_$__cuda_sm70_shflsync_up_p
        .type           $__internal_10_$__cuda_sm70_shflsync_up_p,@function
        .size           $__internal_10_$__cuda_sm70_shflsync_up_p,($__internal_11_$__cuda_sm70_votesync_ballot - $__internal_10_$__cuda_sm70_shflsync_up_p)
$__internal_10_$__cuda_sm70_shflsync_up_p:
[----:B------:R-:W-:Y:S02]  /*17e90*/  IMAD.MOV.U32 R4, RZ, RZ, RZ ;  /* 0x000000ffff047224 */ /* 0x000fe400078e00ff */
[----:B------:R-:W-:-:S04]  /*17ea0*/  IMAD.MOV.U32 R10, RZ, RZ, -0x1 ;  /* 0xffffffffff0a7424 */ /* 0x000fc800078e00ff */
[----:B------:R-:W-:Y:S04]  /*17eb0*/  WARPSYNC R10 ;  /* 0x0000000a00007348 */ /* 0x000fe80003800000 */
[----:B------:R1:W2:Y:S02]  /*17ec0*/  SHFL.UP PT, R4, R0, R2, R4 ;  /* 0x0400000200047389 */ /* 0x0002a400000e0004 */
[----:B-1----:R-:W-:Y:S02]  /*17ed0*/  MOV R2, R3 ;  /* 0x0000000300027202 */ /* 0x002fe40000000f00 */
[----:B------:R-:W-:-:S04]  /*17ee0*/  MOV R3, 0x0 ;  /* 0x0000000000037802 */ /* 0x000fc80000000f00 */
[----:B--2---:R-:W-:Y:S05]  /*17ef0*/  RET.REL.NODEC R2 `(_ZN7cutlass13device_kernelIN5flash19enable_sm80_to_sm89INS1_16FlashAttnFwdSm80INS1_25CollectiveMainloopFwdSm80ILi8ELi1ELb1EN4cute5tupleIJNS5_1CILi128EEENS7_ILi48EEENS7_ILi256EEEEEELi256ENS_6half_tEfNS_4arch4Sm80ELb0ELb1ELb1ELb1ELb0ELb0ELb1ELb1EEENS1_21CollectiveEpilogueFwdINS6_IJS8_SA_S9_EEENS6_IJNS7_ILi1EEESI_SI_EEESC_SE_Li256ELb1ELb1ELb1ELb0EEENS1_36VarlenDynamicPersistentTileSchedulerILi128ELi48ELi256ELi256ELb1ELb1ELb0ELb1ELb0ELb1EEEEEEEEEvNT_6ParamsE) ;  /* 0xfffe810002007950 */ /* 0x004fea0003c3ffff */
        .weak           $__internal_11_$__cuda_sm70_votesync_ballot
        .type           $__internal_11_$__cuda_sm70_votesync_ballot,@function
        .size           $__internal_11_$__cuda_sm70_votesync_ballot,(.L_x_2596 - $__internal_11_$__cuda_sm70_votesync_ballot)
$__internal_11_$__cuda_sm70_votesync_ballot:
[----:B------:R-:W-:Y:S01]  /*17f00*/  ISETP.NE.U32.AND P0, PT, R0, 0x1, PT ;  /* 0x000000010000780c */ /* 0x000fe20003f05070 */
[----:B------:R-:W-:-:S04]  /*17f10*/  IMAD.MOV.U32 R3, RZ, RZ, -0x1 ;  /* 0xffffffffff037424 */ /* 0x000fc800078e00ff */
[----:B------:R-:W-:Y:S08]  /*17f20*/  WARPSYNC R3 ;  /* 0x0000000300007348 */ /* 0x000ff00003800000 */
[----:B------:R-:W-:-:S04]  /*17f30*/  VOTE.ANY R0, PT, !P0 ;  /* 0x0000000000007806 */ /* 0x000fc800040e0100 */
[----:B------:R-:W-:Y:S01]  /*17f40*/  LOP3.LUT R0, R0, R3, RZ, 0xc0, !PT ;  /* 0x0000000300007212 */ /* 0x000fe200078ec0ff */
[----:B------:R-:W-:-:S04]  /*17f50*/  IMAD.MOV.U32 R3, RZ, RZ, 0x0 ;  /* 0x00000000ff037424 */ /* 0x000fc800078e00ff */
[----:B------:R-:W-:Y:S05]  /*17f60*/  RET.REL.NODEC R2 `(_ZN7cutlass13device_kernelIN5flash19enable_sm80_to_sm89INS1_16FlashAttnFwdSm80INS1_25CollectiveMainloopFwdSm80ILi8ELi1ELb1EN4cute5tupleIJNS5_1CILi128EEENS7_ILi48EEENS7_ILi256EEEEEELi256ENS_6half_tEfNS_4arch4Sm80ELb0ELb1ELb1ELb1ELb0ELb0ELb1ELb1EEENS1_21CollectiveEpilogueFwdINS6_IJS8_SA_S9_EEENS6_IJNS7_ILi1EEESI_SI_EEESC_SE_Li256ELb1ELb1ELb1ELb0EEENS1_36VarlenDynamicPersistentTileSchedulerILi128ELi48ELi256ELi256ELb1ELb1ELb0ELb1ELb0ELb1EEEEEEEEEvNT_6ParamsE) ;  /* 0xfffe809002007950 */ /* 0x000fea0003c3ffff */
.L_x_551:
        /* <DEDUP_REMOVED lines=9> */
.L_x_2596:


//--------------------- .text._ZN7cutlass13device_kernelIN5flash19enable_sm80_to_sm89INS1_16FlashAttnFwdSm80INS1_25CollectiveMainloopFwdSm80ILi8ELi1ELb0EN4cute5tupleIJNS5_1CILi128EEENS7_ILi32EEENS7_ILi256EEEEEELi256ENS_6half_tEfNS_4arch4Sm80ELb0ELb1ELb1ELb1ELb0ELb1ELb1ELb1EEENS1_21CollectiveEpilogueFwdINS6_IJS8_SA_S9_EEENS6_IJNS7_ILi1EEESI_SI_EEESC_SE_Li256ELb1ELb1ELb1ELb0EEENS1_36VarlenDynamicPersistentTileSchedulerILi128ELi32ELi256ELi256ELb1ELb1ELb0ELb1ELb0ELb1EEEEEEEEEvNT_6ParamsE --------------------------
	.section	.text._ZN7cutlass13device_kernelIN5flash19enable_sm80_to_sm89INS1_16FlashAttnFwdSm80INS1_25CollectiveMainloopFwdSm80ILi8ELi1ELb0EN4cute5tupleIJNS5_1CILi128EEENS7_ILi32EEENS7_ILi256EEEEEELi256ENS_6half_tEfNS_4arch4Sm80ELb0ELb1ELb1ELb1ELb0ELb1ELb1ELb1EEENS1_21CollectiveEpilogueFwdINS6_IJS8_SA_S9_EEENS6_IJNS7_ILi1EEESI_SI_EEESC_SE_Li256ELb1ELb1ELb1ELb0EEENS1_36VarlenDynamicPersistentTileSchedulerILi128ELi32ELi256ELi256ELb1ELb1ELb0ELb1ELb0ELb1EEEEEEEEEvNT_6ParamsE,"ax",@progbits
	.sectioninfo	@"SHI_REGISTERS=255"
	.align	128
.text._ZN7cutlass13device_kernelIN5flash19enable_sm80_to_sm89INS1_16FlashAttnFwdSm80INS1_25CollectiveMainloopFwdSm80ILi8ELi1ELb0EN4cute5tupleIJNS5_1CILi128EEENS7_ILi32EEENS7_ILi256EEEEEELi256ENS_6half_tEfNS_4arch4Sm80ELb0ELb1ELb1ELb1ELb0ELb1ELb1ELb1EEENS1_21CollectiveEpilogueFwdINS6_IJS8_SA_S9_EEENS6_IJNS7_ILi1EEESI_SI_EEESC_SE_Li256ELb1ELb1ELb1ELb0EEENS1_36VarlenDynamicPersistentTileSchedulerILi128ELi32ELi256ELi256ELb1ELb1ELb0ELb1ELb0ELb1EEEEEEEEEvNT_6ParamsE:
        .type           _ZN7cutlass13device_kernelIN5flash19enable_sm80_to_sm89INS1_16FlashAttnFwdSm80INS1_25CollectiveMainloopFwdSm80ILi8ELi1ELb0EN4cute5tupleIJNS5_1CILi128EEENS7_ILi32EEENS7_ILi256EEEEEELi256ENS_6half_tEfNS_4arch4Sm80ELb0ELb1ELb1ELb1ELb0ELb1ELb1ELb1EEENS1_21CollectiveEpilogueFwdINS6_IJS8_SA_S9_EEENS6_IJNS7_ILi1EEESI_SI_EEESC_SE_Li256ELb1ELb1ELb1ELb0EEENS1_36VarlenDynamicPersistentTileSchedulerILi128ELi32ELi256ELi256ELb1ELb1ELb0ELb1ELb0ELb1EEEEEEEEEvNT_6ParamsE,@function
        .size           _ZN7cutlass13device_kernelIN5flash19enable_sm80_to_sm89INS1_16FlashAttnFwdSm80INS1_25CollectiveMainloopFwdSm80ILi8ELi1ELb0EN4cute5tupleIJNS5_1CILi128EEENS7_ILi32EEENS7_ILi256EEEEEELi256ENS_6half_tEfNS_4arch4Sm80ELb0ELb1ELb1ELb1ELb0ELb1ELb1ELb1EEENS1_21CollectiveEpilogueFwdINS6_IJS8_SA_S9_EEENS6_IJNS7_ILi1EEESI_SI_EEESC_SE_Li256ELb1ELb1ELb1ELb0EEENS1_36VarlenDynamicPersistentTileSchedulerILi128ELi32ELi256ELi256ELb1ELb1ELb0ELb1ELb0ELb1EEEEEEEEEvNT_6ParamsE,(.L_x_2601 - _ZN7cutlass13device_kernelIN5flash19enable_sm80_to_sm89INS1_16FlashAttnFwdSm80INS1_25CollectiveMainloopFwdSm80ILi8ELi1ELb0EN4cute5tupleIJNS5_1CILi128EEENS7_ILi32EEENS7_ILi256EEEEEELi256ENS_6half_tEfNS_4arch4Sm80ELb0ELb1ELb1ELb1ELb0ELb1ELb1ELb1EEENS1_21CollectiveEpilogueFwdINS6_IJS8_SA_S9_EEENS6_IJNS7_ILi1EEESI_SI_EEESC_SE_Li256ELb1ELb1ELb1ELb0EEENS1_36VarlenDynamicPersistentTileSchedulerILi128ELi32ELi256ELi256ELb1ELb1ELb0ELb1ELb0ELb1EEEEEEEEEvNT_6ParamsE)
        .other          _ZN7cutlass13device_kernelIN5flash19enable_sm80_to_sm89INS1_16FlashAttnFwdSm80INS1_25CollectiveMainloopFwdSm80ILi8ELi1ELb0EN4cute5tupleIJNS5_1CILi128EEENS7_ILi32EEENS7_ILi256EEEEEELi256ENS_6half_tEfNS_4arch4Sm80ELb0ELb1ELb1ELb1ELb0ELb1ELb1ELb1EEENS1_21CollectiveEpilogueFwdINS6_IJS8_SA_S9_EEENS6_IJNS7_ILi1EEESI_SI_EEESC_SE_Li256ELb1ELb1ELb1ELb0EEENS1_36VarlenDynamicPersistentTileSchedulerILi128ELi32ELi256ELi256ELb1ELb1ELb0ELb1ELb0ELb1EEEEEEEEEvNT_6ParamsE,@"STO_CUDA_ENTRY STV_DEFAULT"
_ZN7cutlass13device_kernelIN5flash19enable_sm80_to_sm89INS1_16FlashAttnFwdSm80INS1_25CollectiveMainloopFwdSm80ILi8ELi1ELb0EN4cute5tupleIJNS5_1CILi128EEENS7_ILi32EEENS7_ILi256EEEEEELi256ENS_6half_tEfNS_4arch4Sm80ELb0ELb1ELb1ELb1ELb0ELb1ELb1ELb1EEENS1_21CollectiveEpilogueFwdINS6_IJS8_SA_S9_EEENS6_IJNS7_ILi1EEESI_SI_EEESC_SE_Li256ELb1ELb1ELb1ELb0EEENS1_36VarlenDynamicPersistentTileSchedulerILi128ELi32ELi256ELi256ELb1ELb1ELb0ELb1ELb0ELb1EEEEEEEEEvNT_6ParamsE:
        /* <DEDUP_REMOVED lines=13> */
[----:B------:R-:W-:-:S02]  /*00d0*/  IMAD.MOV.U32 R10, RZ, RZ, RZ ;  /* 0x000000ffff0a7224 */ /* 0x000fc400078e00ff */
[----:B------:R-:W-:Y:S01]  /*00e0*/  IMAD.MOV.U32 R8, RZ, RZ, RZ ;  /* 0x000000ffff087224 */ /* 0x000fe200078e00ff */
        /* <DEDUP_REMOVED lines=13> */
[----:B------:R-:W-:Y:S02]  /*01c0*/  ISETP.GE.U32.AND P1, PT, R13, 0x10, PT ;  /* 0x000000100d00780c */ /* 0x000fe40003f26070 */
[----:B------:R-:W-:Y:S01]  /*01d0*/  MOV R7, RZ ;  /* 0x000000ff00077202 */ /* 0x000fe20000000f00 */
[----:B---3--:R-:W-:-:S05]  /*01e0*/  IMAD R4, R10, R8, RZ ;  /* 0x000000080a047224 */ /* 0x008fca00078e02ff */
[----:B------:R-:W3:Y:S02]  /*01f0*/  SHFL.UP PT, R0, R4, 0x1, RZ ;  /* 0x0420000004007989 */ /* 0x000ee400000e00ff */
[----:B---3--:R-:W-:-:S05]  /*0200*/  SEL R0, R0, RZ, P5 ;  /* 0x000000ff00007207 */ /* 0x008fca0002800000 */
[----:B------:R-:W-:-:S05]  /*0210*/  IMAD.IADD R4, R4, 0x1, R0 ;  /* 0x0000000104047824 */ /* 0x000fca00078e0200 */
[----:B------:R-:W3:Y:S02]  /*0220*/  SHFL.UP PT, R0, R4, 0x2, RZ ;  /* 0x0440000004007989 */ /* 0x000ee400000e00ff */
[----:B---3--:R-:W-:-:S04]  /*0230*/  SEL R0, R0, RZ, P4 ;  /* 0x000000ff00007207 */ /* 0x008fc80002000000 */
[----:B------:R-:W-:-:S05]  /*0240*/  IADD3 R4, R4, R0, RZ ;  /* 0x0000000004047210 */ /* 0x000fca0007ffe0ff */
        /* <DEDUP_REMOVED lines=16> */
.L_x_557:
        /* <DEDUP_REMOVED lines=17> */
.L_x_790:
        /* <DEDUP_REMOVED lines=16> */
.L_x_791:
[----:B---3--:R-:W-:-:S05]  /*0560*/  IMAD R0, R0, c[0x0][0x538], RZ ;  /* 0x00014e0000007a24 */ /* 0x008fca00078e02ff */
[----:B------:R-:W-:-:S04]  /*0570*/  IADD3 R6, R0, R6, RZ ;  /* 0x0000000600067210 */ /* 0x000fc80007ffe0ff */
[----:B------:R-:W-:-:S13]  /*0580*/  ISETP.GT.AND P0, PT, R6, UR4, PT ;  /* 0x0000000406007c0c */ /* 0x000fda000bf04270 */
[----:B-12---:R-:W-:Y:S05]  /*0590*/  @!P0 BRA `(.L_x_557) ;  /* 0xfffffdb000008947 */ /* 0x006fea000383ffff */
.L_x_553:
[----:B------:R-:W-:-:S05]  /*05a0*/  IADD3 R12, -R0, R6, RZ ;  /* 0x00000006000c7210 */ /* 0x000fca0007ffe1ff */
[----:B------:R-:W-:-:S05]  /*05b0*/  IMAD R0, R4, c[0x0][0x538], R12 ;  /* 0x00014e0004007a24 */ /* 0x000fca00078e020c */
[----:B------:R-:W-:Y:S01]  /*05c0*/  ISETP.GT.AND P0, PT, R0, UR4, PT ;  /* 0x0000000400007c0c */ /* 0x000fe2000bf04270 */
[----:B------:R-:W-:-:S12]  /*05d0*/  BRA.DIV ~URZ, `(.L_x_558) ;  /* 0x0001efd27f007947 */ /* 0x000fd8000b800000 */
[----:B------:R-:W-:-:S04]  /*05e0*/  VOTE.ANY R11, PT, !P0 ;  /* 0x00000000000b7806 */ /* 0x000fc800040e0100 */
.L_x_792:
[----:B------:R-:W1:Y:S02]  /*05f0*/  POPC R0, R11 ;  /* 0x0000000b00007309 */ /* 0x000e640000000000 */
[----:B-12---:R-:W-:Y:S01]  /*0600*/  IADD3 R235, R0, R7, RZ ;  /* 0x0000000700eb7210 */ /* 0x006fe20007ffe0ff */
[----:B------:R-:W-:Y:S05]  /*0610*/  BRA.DIV ~URZ, `(.L_x_559) ;  /* 0x0001efe27f007947 */ /* 0x000fea000b800000 */
[----:B------:R1:W2:Y:S01]  /*0620*/  SHFL.IDX PT, R233, R10, R0, 0x1f ;  /* 0x00001f000ae97589 */ /* 0x0002a200000e0000 */
[----:B------:R-:W-:-:S03]  /*0630*/  MOV R6, RZ ;  /* 0x000000ff00067202 */ /* 0x000fc60000000f00 */
[----:B------:R1:W3:Y:S04]  /*0640*/  SHFL.IDX PT, R10, R8, R0, 0x1f ;  /* 0x00001f00080a7589 */ /* 0x0002e800000e0000 */
.L_x_793:
[----:B------:R-:W-:Y:S01]  /*0650*/  ISETP.NE.AND P0, PT, R11, RZ, PT ;  /* 0x000000ff0b00720c */ /* 0x000fe20003f05270 */
[----:B------:R-:W-:-:S12]  /*0660*/  BSSY B0, `(.L_x_560) ;  /* 0x0000005000007945 */ /* 0x000fd80003800000 */
[----:B------:R-:W-:Y:S05]  /*0670*/  @!P0 BRA `(.L_x_561) ;  /* 0x0000003000008947 */ /* 0x000fea0003800000 */
[----:B------:R-:W-:Y:S01]  /*0680*/  IADD3 R5, R0, -0x1, RZ ;  /* 0xffffffff00057810 */ /* 0x000fe20007ffe0ff */
[----:B------:R-:W-:Y:S05]  /*0690*/  BRA.DIV ~URZ, `(.L_x_562) ;  /* 0x0001f0427f007947 */ /* 0x000fea000b800000 */
[----:B------:R4:W1:Y:S02]  /*06a0*/  SHFL.IDX PT, R6, R4, R5, 0x1f ;  /* 0x00001f0504067589 */ /* 0x00086400000e0000 */
.L_x_561:
[----:B------:R-:W-:Y:S05]  /*06b0*/  BSYNC B0 ;  /* 0x0000000000007941 */ /* 0x000fea0003800000 */
.L_x_560:
[----:B---3--:R-:W-:Y:S01]  /*06c0*/  ISETP.NE.AND P0, PT, R10, 0x1, PT ;  /* 0x000000010a00780c */ /* 0x008fe20003f05270 */
[----:B-1----:R-:W-:Y:S01]  /*06d0*/  IMAD R232, R6, c[0x0][0x538], R12 ;  /* 0x00014e0006e87a24 */ /* 0x002fe200078e020c */
[----:B------:R-:W-:Y:S04]  /*06e0*/  BSSY B0, `(.L_x_563) ;  /* 0x0000085000007945 */ /* 0x000fe80003800000 */
[----:B------:R-:W-:-:S07]  /*06f0*/  IADD3 R9, -R232, UR4, RZ ;  /* 0x00000004e8097c10 */ /* 0x000fce000fffe1ff */
[----:B------:R-:W-:Y:S05]  /*0700*/  @!P0 BRA `(.L_x_564) ;  /* 0x000003e000008947 */ /* 0x000fea0003800000 */
[-C--:B--2---:R-:W-:Y:S02]  /*0710*/  IABS R0, R233.reuse ;  /* 0x000000e900007213 */ /* 0x084fe40000000000 */
[----:B------:R-:W-:-:S03]  /*0720*/  IABS R6, R233 ;  /* 0x000000e900067213 */ /* 0x000fc60000000000 */
[----:B----4-:R-:W-:Y:S01]  /*0730*/  IMAD.MOV.U32 R5, RZ, RZ, R0 ;  /* 0x000000ffff057224 */ /* 0x010fe200078e0000 */
        /* <DEDUP_REMOVED lines=57> */
[----:B------:R-:W-:Y:S01]  /*0ad0*/  IMAD R234, R3, 0x10000, R2 ;  /* 0x0001000003ea7824 */ /* 0x000fe200078e0202 */
[----:B------:R-:W-:Y:S05]  /*0ae0*/  BRA `(.L_x_565) ;  /* 0x0000044000007947 */ /* 0x000fea0003800000 */
.L_x_564:
[----:B------:R-:W-:-:S04]  /*0af0*/  IMAD.MOV.U32 R2, RZ, RZ, 0x4 ;  /* 0x00000004ff027424 */ /* 0x000fc800078e00ff */
[----:B------:R-:W-:-:S05]  /*0b00*/  IMAD.WIDE R2, R235, R2, c[0x0][0x590] ;  /* 0x00016400eb027625 */ /* 0x000fca00078e0202 */
[----:B------:R-:W3:Y:S02]  /*0b10*/  LDG.E R7, [R2.64] ;  /* 0x0000000602077981 */ /* 0x000ee4000c1e1900 */
[----:B--23--:R-:W-:-:S05]  /*0b20*/  IMAD R11, R7, R233, RZ ;  /* 0x000000e9070b7224 */ /* 0x00cfca00078e02ff */
        /* <DEDUP_REMOVED lines=10> */
[----:B----4-:R-:W-:Y:S01]  /*0bd0*/  IMAD R4, R2, R6, RZ ;  /* 0x0000000602047224 */ /* 0x010fe200078e02ff */
        /* <DEDUP_REMOVED lines=52> */
[----:B------:R-:W-:Y:S02]  /*0f20*/  IMAD R234, R0, R2, R3 ;  /* 0x0000000200ea7224 */ /* 0x000fe400078e0203 */
.L_x_565:
[----:B------:R-:W-:Y:S05]  /*0f30*/  BSYNC B0 ;  /* 0x0000000000007941 */ /* 0x000fea0003800000 */
.L_x_563:
[----:B------:R-:W-:-:S04]  /*0f40*/  LOP3.LUT R0, RZ, R0, RZ, 0x33, !PT ;  /* 0x00000000ff007212 */ /* 0x000fc800078e33ff */
[----:B------:R-:W-:Y:S01]  /*0f50*/  IADD3 R233, R0, R233, RZ ;  /* 0x000000e900e97210 */ /* 0x000fe20007ffe0ff */
[----:B------:R-:W-:Y:S05]  /*0f60*/  BRA `(.L_x_566) ;  /* 0x0000004000007947 */ /* 0x000fea0003800000 */
.L_x_554:
[----:B--2---:R-:W-:Y:S01]  /*0f70*/  IMAD.MOV.U32 R233, RZ, RZ, RZ ;  /* 0x000000ffffe97224 */ /* 0x004fe200078e00ff */
[----:B------:R-:W-:Y:S01]  /*0f80*/  MOV R234, RZ ;  /* 0x000000ff00ea7202 */ /* 0x000fe20000000f00 */
[----:B------:R-:W-:Y:S01]  /*0f90*/  IMAD.U32 R232, RZ, RZ, UR4 ;  /* 0x00000004ffe87e24 */ /* 0x000fe2000f8e00ff */
[----:B------:R-:W-:Y:S02]  /*0fa0*/  MOV R235, c[0x0][0x53c] ;  /* 0x00014f0000eb7a02 */ /* 0x000fe40000000f00 */
.L_x_566:
[----:B------:R-:W-:Y:S01]  /*0fb0*/  ISETP.NE.AND P0, PT, R13, RZ, PT ;  /* 0x000000ff0d00720c */ /* 0x000fe20003f05270 */
[----:B------:R-:W-:-:S12]  /*0fc0*/  WARPSYNC 0xffffffff ;  /* 0xffffffff00007948 */ /* 0x000fd80003800000 */
[----:B------:R1:W-:Y:S04]  /*0fd0*/  @!P0 STS.128 [0x20080], R232 ;  /* 0x020080e8ff008388 */ /* 0x0003e80000000c00 */
[----:B------:R-:W-:Y:S06]  /*0fe0*/  BAR.ARV 0x5, 0x100 ;  /* 0x0144000000007b1d */ /* 0x000fec0000002000 */
.L_x_552:
[----:B-12---:R-:W-:-:S13]  /*0ff0*/  ISETP.GE.AND P0, PT, R235, c[0x0][0x53c], PT ;  /* 0x00014f00eb007a0c */ /* 0x006fda0003f06270 */
[----:B------:R-:W-:Y:S05]  /*1000*/  @P0 EXIT ;  /* 0x000000000000094d */ /* 0x000fea0003800000 */
[----:B------:R-:W1:Y:S02]  /*1010*/  S2R R14, SR_TID.X ;  /* 0x00000000000e7919 */ /* 0x000e640000002100 */
[----:B-1----:R-:W-:-:S04]  /*1020*/  SHF.R.S32.HI R12, RZ, 0x1f, R14 ;  /* 0x0000001fff0c7819 */ /* 0x002fc8000001140e */
[CC--:B------:R-:W-:Y:S02]  /*1030*/  LEA.HI R2, R12.reuse, R14.reuse, RZ, 0x4 ;  /* 0x0000000e0c027211 */ /* 0x0c0fe400078f20ff */
[CC--:B------:R-:W-:Y:S02]  /*1040*/  LEA.HI R9, R12.reuse, R14.reuse, RZ, 0x3 ;  /* 0x0000000e0c097211 */ /* 0x0c0fe400078f18ff */
[----:B------:R-:W-:Y:S02]  /*1050*/  SHF.R.S32.HI R3, RZ, 0x4, R2 ;  /* 0x00000004ff037819 */ /* 0x000fe40000011402 */
[----:B------:R-:W-:Y:S02]  /*1060*/  LEA.HI R13, R12, R14, RZ, 0x2 ;  /* 0x0000000e0c0d7211 */ /* 0x000fe400078f10ff */
[----:B------:R-:W-:Y:S02]  /*1070*/  LEA.HI R0, R2, R3, RZ, 0x1 ;  /* 0x0000000302007211 */ /* 0x000fe400078f08ff */
[----:B------:R-:W-:-:S02]  /*1080*/  SHF.R.S32.HI R214, RZ, 0x3, R9 ;  /* 0x00000003ffd67819 */ /* 0x000fc40000011409 */
[----:B------:R-:W-:Y:S02]  /*1090*/  LOP3.LUT R0, R0, 0xfffffffe, RZ, 0xc0, !PT ;  /* 0xfffffffe00007812 */ /* 0x000fe400078ec0ff */
[--C-:B------:R-:W-:Y:S02]  /*10a0*/  SHF.R.S32.HI R6, RZ, 0x2, R13.reuse ;  /* 0x00000002ff067819 */ /* 0x100fe4000001140d */
[----:B------:R-:W-:Y:S01]  /*10b0*/  LOP3.LUT R4, R9, 0xfffffff8, RZ, 0xc0, !PT ;  /* 0xfffffff809047812 */ /* 0x000fe200078ec0ff */
[----:B------:R-:W-:Y:S01]  /*10c0*/  IMAD.IADD R11, R3, 0x1, -R0 ;  /* 0x00000001030b7824 */ /* 0x000fe200078e0a00 */
[----:B------:R-:W-:Y:S02]  /*10d0*/  SHF.R.S32.HI R3, RZ, 0x1f, R13 ;  /* 0x0000001fff037819 */ /* 0x000fe4000001140d */
[----:B------:R-:W-:Y:S01]  /*10e0*/  LOP3.LUT R0, R2, 0xfffffff0, RZ, 0xc0, !PT ;  /* 0xfffffff002007812 */ /* 0x000fe200078ec0ff */
[----:B------:R-:W-:Y:S01]  /*10f0*/  IMAD.SHL.U32 R2, R214, 0x40, RZ ;  /* 0x00000040d6027824 */ /* 0x000fe200078e00ff */
[----:B------:R-:W-:Y:S01]  /*1100*/  LEA.HI R3, R3, R6, RZ, 0x3 ;  /* 0x0000000603037211 */ /* 0x000fe200078f18ff */
[----:B------:R-:W-:-:S02]  /*1110*/  IMAD.IADD R237, R14, 0x1, -R4 ;  /* 0x000000010eed7824 */ /* 0x000fc400078e0a04 */
[----:B------:R-:W-:Y:S01]  /*1120*/  IMAD.IADD R0, R14, 0x1, -R0 ;  /* 0x000000010e007824 */ /* 0x000fe200078e0a00 */
[----:B------:R-:W-:Y:S01]  /*1130*/  LOP3.LUT R3, R3, 0xfffffff8, RZ, 0xc0, !PT ;  /* 0xfffffff803037812 */ /* 0x000fe200078ec0ff */
[C---:B------:R-:W-:Y:S01]  /*1140*/  IMAD.SHL.U32 R136, R237.reuse, 0x8, RZ ;  /* 0x00000008ed887824 */ /* 0x040fe200078e00ff */
[----:B------:R-:W-:Y:S01]  /*1150*/  LOP3.LUT R2, R2, 0x1c0, RZ, 0xc0, !PT ;  /* 0x000001c002027812 */ /* 0x000fe200078ec0ff */
[C---:B------:R-:W-:Y:S01]  /*1160*/  IMAD.SHL.U32 R7, R237.reuse, 0x40, RZ ;  /* 0x00000040ed077824 */ /* 0x040fe200078e00ff */
[----:B------:R-:W-:Y:S01]  /*1170*/  SHF.R.S32.HI R10, RZ, 0x1f, R0 ;  /* 0x0000001fff0a7819 */ /* 0x000fe20000011400 */
[----:B------:R-:W-:Y:S01]  /*1180*/  IMAD.IADD R6, R6, 0x1, -R3 ;  /* 0x0000000106067824 */ /* 0x000fe200078e0a03 */
[----:B------:R-:W-:Y:S01]  /*1190*/  SHF.R.U32.HI R5, RZ, 0x3, R2 ;  /* 0x00000003ff057819 */ /* 0x000fe20000011602 */
[----:B------:R-:W-:Y:S01]  /*11a0*/  IMAD.SHL.U32 R156, R237, 0x4, RZ ;  /* 0x00000004ed9c7824 */ /* 0x000fe200078e00ff */
[----:B------:R-:W-:Y:S02]  /*11b0*/  LOP3.LUT R4, R2, 0x38, R136, 0xf8, !PT ;  /* 0x0000003802047812 */ /* 0x000fe400078ef888 */
[----:B------:R-:W-:-:S02]  /*11c0*/  LEA.HI R3, R12, R14, RZ, 0x6 ;  /* 0x0000000e0c037211 */ /* 0x000fc400078f30ff */
[----:B------:R-:W-:Y:S02]  /*11d0*/  LOP3.LUT R2, R7, 0x1c0, RZ, 0xc0, !PT ;  /* 0x000001c007027812 */ /* 0x000fe400078ec0ff */
[----:B------:R-:W-:Y:S01]  /*11e0*/  LEA.HI R10, R10, R0, RZ, 0x3 ;  /* 0x000000000a0a7211 */ /* 0x000fe200078f18ff */
[----:B------:R-:W-:Y:S01]  /*11f0*/  IMAD.SHL.U32 R3, R3, 0x8, RZ ;  /* 0x0000000803037824 */ /* 0x000fe200078e00ff */
[----:B------:R-:W-:Y:S02]  /*1200*/  LOP3.LUT R8, R4, R5, RZ, 0x3c, !PT ;  /* 0x0000000504087212 */ /* 0x000fe400078e3cff */
[----:B------:R-:W-:Y:S02]  /*1210*/  LOP3.LUT R4, R2, 0x8, R9, 0xf8, !PT ;  /* 0x0000000802047812 */ /* 0x000fe400078ef809 */
[----:B------:R-:W-:Y:S02]  /*1220*/  LOP3.LUT R5, R10, 0xfffffff8, RZ, 0xc0, !PT ;  /* 0xfffffff80a057812 */ /* 0x000fe400078ec0ff */
[----:B------:R-:W-:-:S02]  /*1230*/  SHF.R.U32.HI R2, RZ, 0x3, R2 ;  /* 0x00000003ff027819 */ /* 0x000fc40000011602 */
[----:B------:R-:W-:Y:S01]  /*1240*/  LEA.HI R9, R12, R14, RZ, 0x5 ;  /* 0x0000000e0c097211 */ /* 0x000fe200078f28ff */
[----:B------:R-:W-:Y:S01]  /*1250*/  IMAD.IADD R7, R0, 0x1, -R5 ;  /* 0x0000000100077824 */ /* 0x000fe200078e0a05 */
[----:B------:R-:W-:Y:S02]  /*1260*/  LOP3.LUT R12, R4, R2, RZ, 0x3c, !PT ;  /* 0x00000002040c7212 */ /* 0x000fe400078e3cff */
[----:B------:R-:W-:Y:S02]  /*1270*/  LOP3.LUT R3, R3, 0xfffffe00, RZ, 0xc0, !PT ;  /* 0xfffffe0003037812 */ /* 0x000fe400078ec0ff */
[--C-:B------:R-:W-:Y:S02]  /*1280*/  SHF.R.S32.HI R2, RZ, 0x5, R9.reuse ;  /* 0x00000005ff027819 */ /* 0x100fe40000011409 */
[----:B------:R-:W-:Y:S02]  /*1290*/  SHF.R.S32.HI R0, RZ, 0x1f, R9 ;  /* 0x0000001fff007819 */ /* 0x000fe40000011409 */
[----:B------:R-:W-:-:S02]  /*12a0*/  LOP3.LUT R5, R13, 0xfffffffc, RZ, 0xc0, !PT ;  /* 0xfffffffc0d057812 */ /* 0x000fc400078ec0ff */
[----:B------:R-:W-:Y:S02]  /*12b0*/  LOP3.LUT R4, R9, 0xffffffe0, RZ, 0xc0, !PT ;  /* 0xffffffe009047812 */ /* 0x000fe400078ec0ff */
[----:B------:R-:W-:Y:S02]  /*12c0*/  LOP3.LUT R218, R8, R3, RZ, 0xfc, !PT ;  /* 0x0000000308da7212 */ /* 0x000fe400078efcff */
[----:B------:R-:W-:Y:S01]  /*12d0*/  LEA.HI R3, R0, R2, RZ, 0x3 ;  /* 0x0000000200037211 */ /* 0x000fe200078f18ff */
[----:B------:R-:W-:Y:S01]  /*12e0*/  IMAD.IADD R0, R14, 0x1, -R5 ;  /* 0x000000010e007824 */ /* 0x000fe200078e0a05 */
[----:B------:R-:W-:Y:S01]  /*12f0*/  LOP3.LUT R5, R6, 0x1, RZ, 0xc0, !PT ;  /* 0x0000000106057812 */ /* 0x000fe200078ec0ff */
[----:B------:R-:W-:Y:S01]  /*1300*/  IMAD.IADD R14, R14, 0x1, -R4 ;  /* 0x000000010e0e7824 */ /* 0x000fe200078e0a04 */
[----:B------:R-:W-:Y:S01]  /*1310*/  LOP3.LUT R4, R3, 0xffffff8, RZ, 0xc0, !PT ;  /* 0x0ffffff803047812 */ /* 0x000fe200078ec0ff */
[----:B------:R-:W-:Y:S01]  /*1320*/  IMAD.SHL.U32 R218, R218, 0x2, RZ ;  /* 0x00000002dada7824 */ /* 0x000fe200078e00ff */
[----:B------:R-:W-:Y:S01]  /*1330*/  ISETP.NE.U32.AND P0, PT, R5, 0x1, PT ;  /* 0x000000010500780c */ /* 0x000fe20003f05070 */
[----:B------:R-:W-:Y:S01]  /*1340*/  IMAD.SHL.U32 R5, R11, 0x8, RZ ;  /* 0x000000080b057824 */ /* 0x000fe200078e00ff */
[----:B------:R-:W-:Y:S01]  /*1350*/  LEA.HI R3, R0, R0, RZ, 0x1 ;  /* 0x0000000000037211 */ /* 0x000fe200078f08ff */
[----:B------:R-:W-:Y:S01]  /*1360*/  IMAD.IADD R9, R2, 0x1, -R4 ;  /* 0x0000000102097824 */ /* 0x000fe200078e0a04 */
[C---:B------:R-:W-:Y:S01]  /*1370*/  R2P PR, R6.reuse, 0x6 ;  /* 0x0000000606007804 */ /* 0x040fe20000000000 */
[----:B------:R-:W-:Y:S01]  /*1380*/  IMAD.SHL.U32 R4, R6, 0x40, RZ ;  /* 0x0000004006047824 */ /* 0x000fe200078e00ff */
[----:B------:R-:W-:Y:S01]  /*1390*/  LOP3.LUT R3, R3, 0x1ffffffe, RZ, 0xc0, !PT ;  /* 0x1ffffffe03037812 */ /* 0x000fe200078ec0ff */
[----:B------:R-:W-:Y:S01]  /*13a0*/  IMAD.SHL.U32 R6, R2, 0x400, RZ ;  /* 0x0000040002067824 */ /* 0x000fe200078e00ff */
[----:B------:R-:W-:-:S02]  /*13b0*/  SHF.R.S32.HI R8, RZ, 0x1f, R14 ;  /* 0x0000001fff087819 */ /* 0x000fc4000001140e */
[----:B------:R-:W-:Y:S01]  /*13c0*/  LOP3.LUT R2, R4, 0x1c0, RZ, 0xc0, !PT ;  /* 0x000001c004027812 */ /* 0x000fe200078ec0ff */
[----:B------:R-:W-:Y:S01]  /*13d0*/  IMAD R4, R0, 0x2, R6 ;  /* 0x0000000200047824 */ /* 0x000fe200078e0206 */
[----:B------:R-:W-:Y:S01]  /*13e0*/  LEA.HI R8, R8, R14, RZ, 0x2 ;  /* 0x0000000e08087211 */ /* 0x000fe200078f10ff */
[----:B------:R-:W-:Y:S01]  /*13f0*/  IMAD.IADD R226, R0, 0x1, -R3 ;  /* 0x0000000100e27824 */ /* 0x000fe200078e0a03 */
[----:B------:R-:W-:Y:S01]  /*1400*/  LEA.HI R2, R2, R2, RZ, 0x1d ;  /* 0x0000000202027211 */ /* 0x000fe200078fe8ff */
[C---:B------:R-:W-:Y:S01]  /*1410*/  IMAD.SHL.U32 R0, R7.reuse, 0x40, RZ ;  /* 0x0000004007007824 */ /* 0x040fe200078e00ff */
[----:B------:R-:W-:Y:S02]  /*1420*/  SHF.R.S32.HI R3, RZ, 0x2, R8 ;  /* 0x00000002ff037819 */ /* 0x000fe40000011408 */
[----:B------:R-:W-:Y:S01]  /*1430*/  LOP3.LUT P4, RZ, R7, 0x2, RZ, 0xc0, !PT ;  /* 0x0000000207ff7812 */ /* 0x000fe2000788c0ff */
[----:B------:R-:W-:Y:S01]  /*1440*/  IMAD.IADD R2, R4, 0x1, R2 ;  /* 0x0000000104027824 */ /* 0x000fe200078e0202 */
[----:B------:R-:W-:Y:S01]  /*1450*/  LOP3.LUT R0, R0, 0x1c0, RZ, 0xc0, !PT ;  /* 0x000001c000007812 */ /* 0x000fe200078ec0ff */
[----:B------:R-:W-:Y:S01]  /*1460*/  IMAD R13, R9, 0x10, R3 ;  /* 0x00000010090d7824 */ /* 0x000fe200078e0203 */
[----:B------:R-:W-:Y:S01]  /*1470*/  LOP3.LUT P3, RZ, R7, 0x4, RZ, 0xc0, !PT ;  /* 0x0000000407ff7812 */ /* 0x000fe2000786c0ff */
[----:B------:R-:W-:Y:S01]  /*1480*/  IMAD.SHL.U32 R238, R2, 0x2, RZ ;  /* 0x0000000202ee7824 */ /* 0x000fe200078e00ff */
[----:B------:R-:W-:Y:S01]  /*1490*/  LOP3.LUT R3, R0, 0x8, R5, 0xf8, !PT ;  /* 0x0000000800037812 */ /* 0x000fe200078ef805 */
[----:B------:R-:W-:Y:S01]  /*14a0*/  IMAD.SHL.U32 R4, R10, 0x40, RZ ;  /* 0x000000400a047824 */ /* 0x000fe200078e00ff */
[----:B------:R-:W-:Y:S01]  /*14b0*/  SHF.R.U32.HI R0, RZ, 0x3, R0 ;  /* 0x00000003ff007819 */ /* 0x000fe20000011600 */
[----:B------:R1:W-:Y:S01]  /*14c0*/  STL [R1+0x4], R13 ;  /* 0x0000040d01007387 */ /* 0x0003e20000100800 */
[C---:B------:R-:W-:Y:S01]  /*14d0*/  IADD3 R5, R238.reuse, 0x80, RZ ;  /* 0x00000080ee057810 */ /* 0x040fe20007ffe0ff */
[----:B------:R-:W-:Y:S01]  /*14e0*/  IMAD R2, R11, 0x200, R12 ;  /* 0x000002000b027824 */ /* 0x000fe200078e020c */
[----:B------:R-:W-:Y:S01]  /*14f0*/  IADD3 R239, R238, 0x70, RZ ;  /* 0x00000070eeef7810 */ /* 0x000fe20007ffe0ff */
[----:B------:R-:W-:Y:S01]  /*1500*/  IMAD.MOV.U32 R7, RZ, RZ, 0x20 ;  /* 0x00000020ff077424 */ /* 0x000fe200078e00ff */
[----:B------:R-:W-:Y:S01]  /*1510*/  @P0 IADD3 R239, R5, 0x10, RZ ;  /* 0x0000001005ef0810 */ /* 0x000fe20007ffe0ff */
[----:B------:R-:W-:Y:S01]  /*1520*/  IMAD.MOV.U32 R9, RZ, RZ, 0x40 ;  /* 0x00000040ff097424 */ /* 0x000fe200078e00ff */
[----:B------:R-:W-:Y:S01]  /*1530*/  LOP3.LUT R5, R8, 0x7ffffffc, RZ, 0xc0, !PT ;  /* 0x7ffffffc08057812 */ /* 0x000fe200078ec0ff */
[----:B------:R-:W-:Y:S01]  /*1540*/  IMAD R226, R226, 0x8, R13 ;  /* 0x00000008e2e27824 */ /* 0x000fe200078e020d */
[----:B------:R-:W-:-:S02]  /*1550*/  LOP3.LUT R0, R3, R0, RZ, 0x3c, !PT ;  /* 0x0000000003007212 */ /* 0x000fc400078e3cff */
[----:B------:R-:W-:Y:S01]  /*1560*/  LOP3.LUT R4, R4, 0xfffffe00, RZ, 0xc0, !PT ;  /* 0xfffffe0004047812 */ /* 0x000fe200078ec0ff */
[----:B------:R-:W-:Y:S01]  /*1570*/  IMAD.IADD R210, R14, 0x1, -R5 ;  /* 0x000000010ed27824 */ /* 0x000fe200078e0a05 */
[----:B------:R-:W-:Y:S02]  /*1580*/  LEA R178, R2, 0xc080, 0x1 ;  /* 0x0000c08002b27811 */ /* 0x000fe400078e08ff */
[-C--:B------:R-:W-:Y:S01]  /*1590*/  IADD3 R3, R0, R4.reuse, R6 ;  /* 0x0000000400037210 */ /* 0x080fe20007ffe006 */
[----:B------:R-:W-:Y:S01]  /*15a0*/  IMAD.SHL.U32 R210, R210, 0x2, RZ ;  /* 0x00000002d2d27824 */ /* 0x000fe200078e00ff */
[----:B------:R-:W-:Y:S02]  /*15b0*/  LOP3.LUT R4, R0, R4, RZ, 0xfc, !PT ;  /* 0x0000000400047212 */ /* 0x000fe400078efcff */
[----:B------:R-:W-:Y:S02]  /*15c0*/  IADD3 R0, R156, 0x40, RZ ;  /* 0x000000409c007810 */ /* 0x000fe40007ffe0ff */
[----:B------:R-:W-:-:S02]  /*15d0*/  SEL R5, R7, 0xffffffe0, !P1 ;  /* 0xffffffe007057807 */ /* 0x000fc40004800000 */
[----:B------:R-:W-:Y:S01]  /*15e0*/  SEL R2, R7, 0xffffffe0, !P4 ;  /* 0xffffffe007027807 */ /* 0x000fe20006000000 */
[----:B------:R-:W-:Y:S01]  /*15f0*/  IMAD.IADD R138, R156, 0x1, R0 ;  /* 0x000000019c8a7824 */ /* 0x000fe200078e0200 */
[----:B------:R-:W-:Y:S01]  /*1600*/  LEA R183, R3, 0x10080, 0x1 ;  /* 0x0001008003b77811 */ /* 0x000fe200078e08ff */
[----:B------:R-:W-:Y:S01]  /*1610*/  IMAD.IADD R241, R238, 0x1, R5 ;  /* 0x00000001eef17824 */ /* 0x000fe200078e0205 */
[----:B------:R-:W-:Y:S01]  /*1620*/  LEA R179, R4, 0x8080, 0x1 ;  /* 0x0000808004b37811 */ /* 0x000fe200078e08ff */
[----:B------:R-:W-:Y:S01]  /*1630*/  IMAD.IADD R240, R5, 0x1, R239 ;  /* 0x0000000105f07824 */ /* 0x000fe200078e02ef */
[----:B------:R-:W-:Y:S01]  /*1640*/  SEL R6, R9, 0xffffffc0, !P2 ;  /* 0xffffffc009067807 */ /* 0x000fe20005000000 */
[----:B------:R-:W-:Y:S01]  /*1650*/  IMAD.IADD R184, R183, 0x1, R2 ;  /* 0x00000001b7b87824 */ /* 0x000fe200078e0202 */
[----:B------:R-:W-:Y:S01]  /*1660*/  SEL R0, R9, 0xffffffc0, !P3 ;  /* 0xffffffc009007807 */ /* 0x000fe20005800000 */
[----:B------:R-:W-:Y:S01]  /*1670*/  IMAD.IADD R180, R2, 0x1, R179 ;  /* 0x0000000102b47824 */ /* 0x000fe200078e02b3 */
[----:B------:R-:W-:Y:S01]  /*1680*/  SHF.R.S32.HI R7, RZ, 0x1f, R210 ;  /* 0x0000001fff077819 */ /* 0x000fe200000114d2 */
[--C-:B------:R-:W-:Y:S01]  /*1690*/  IMAD.IADD R245, R238, 0x1, R6.reuse ;  /* 0x00000001eef57824 */ /* 0x100fe200078e0206 */
[----:B------:R-:W-:Y:S01]  /*16a0*/  IADD3 R10, R210, 0x8, RZ ;  /* 0x00000008d20a7810 */ /* 0x000fe20007ffe0ff */
[----:B------:R-:W-:Y:S01]  /*16b0*/  IMAD.IADD R244, R6, 0x1, R241 ;  /* 0x0000000106f47824 */ /* 0x000fe200078e02f1 */
[----:B------:R-:W-:Y:S01]  /*16c0*/  IADD3 R9, R210, 0x10, RZ ;  /* 0x00000010d2097810 */ /* 0x000fe20007ffe0ff */
[----:B------:R-:W-:Y:S01]  /*16d0*/  IMAD.IADD R243, R6, 0x1, R239 ;  /* 0x0000000106f37824 */ /* 0x000fe200078e02ef */
[----:B------:R-:W-:Y:S01]  /*16e0*/  IADD3 R8, R210, 0x18, RZ ;  /* 0x00000018d2087810 */ /* 0x000fe20007ffe0ff */
[----:B------:R-:W-:Y:S01]  /*16f0*/  IMAD.IADD R242, R240, 0x1, R6 ;  /* 0x00000001f0f27824 */ /* 0x000fe200078e0206 */
[C---:B------:R-:W-:Y:S01]  /*1700*/  IADD3 R7, R210.reuse, 0x20, RZ ;  /* 0x00000020d2077810 */ /* 0x040fe20007ffe0ff */
[--C-:B------:R-:W-:Y:S01]  /*1710*/  IMAD.IADD R186, R183, 0x1, R0.reuse ;  /* 0x00000001b7ba7824 */ /* 0x100fe200078e0200 */
[----:B------:R-:W-:Y:S01]  /*1720*/  IADD3 R252, R210, 0x28, RZ ;  /* 0x00000028d2fc7810 */ /* 0x000fe20007ffe0ff */
[----:B------:R-:W-:Y:S01]  /*1730*/  IMAD.IADD R182, R0, 0x1, R179 ;  /* 0x0000000100b67824 */ /* 0x000fe200078e02b3 */
[----:B------:R-:W-:Y:S01]  /*1740*/  IADD3 R251, R210, 0x30, RZ ;  /* 0x00000030d2fb7810 */ /* 0x000fe20007ffe0ff */
[----:B------:R-:W-:Y:S01]  /*1750*/  IMAD.IADD R185, R184, 0x1, R0 ;  /* 0x00000001b8b97824 */ /* 0x000fe200078e0200 */
[----:B------:R-:W-:Y:S01]  /*1760*/  IADD3 R250, R210, 0x38, RZ ;  /* 0x00000038d2fa7810 */ /* 0x000fe20007ffe0ff */
[----:B------:R-:W-:Y:S01]  /*1770*/  IMAD.IADD R181, R0, 0x1, R180 ;  /* 0x0000000100b57824 */ /* 0x000fe200078e02b4 */
[----:B------:R-:W-:-:S02]  /*1780*/  IADD3 R249, R210, 0x40, RZ ;  /* 0x00000040d2f97810 */ /* 0x000fc40007ffe0ff */
[----:B------:R-:W-:Y:S02]  /*1790*/  SHF.R.S32.HI R12, RZ, 0x1f, R10 ;  /* 0x0000001fff0c7819 */ /* 0x000fe4000001140a */
[----:B------:R-:W-:Y:S02]  /*17a0*/  SHF.R.S32.HI R11, RZ, 0x1f, R9 ;  /* 0x0000001fff0b7819 */ /* 0x000fe40000011409 */
[----:B------:R-:W-:Y:S02]  /*17b0*/  SHF.R.S32.HI R10, RZ, 0x1f, R8 ;  /* 0x0000001fff0a7819 */ /* 0x000fe40000011408 */
[----:B------:R-:W-:Y:S02]  /*17c0*/  SHF.R.S32.HI R9, RZ, 0x1f, R7 ;  /* 0x0000001fff097819 */ /* 0x000fe40000011407 */
[----:B------:R-:W-:Y:S02]  /*17d0*/  SHF.R.S32.HI R8, RZ, 0x1f, R252 ;  /* 0x0000001fff087819 */ /* 0x000fe400000114fc */
[----:B------:R-:W-:-:S02]  /*17e0*/  SHF.R.S32.HI R7, RZ, 0x1f, R251 ;  /* 0x0000001fff077819 */ /* 0x000fc400000114fb */
[C---:B------:R-:W-:Y:S02]  /*17f0*/  IADD3 R159, R156.reuse, 0x20, RZ ;  /* 0x000000209c9f7810 */ /* 0x040fe40007ffe0ff */
[----:B------:R-:W-:Y:S02]  /*1800*/  IADD3 R158, R156, 0x60, RZ ;  /* 0x000000609c9e7810 */ /* 0x000fe40007ffe0ff */
[C---:B------:R-:W-:Y:S02]  /*1810*/  IADD3 R216, R136.reuse, 0x80, RZ ;  /* 0x0000008088d87810 */ /* 0x040fe40007ffe0ff */
[----:B------:R-:W-:Y:S02]  /*1820*/  IADD3 R217, R136, 0xc0, RZ ;  /* 0x000000c088d97810 */ /* 0x000fe40007ffe0ff */
[----:B------:R-:W-:Y:S02]  /*1830*/  IADD3 R246, R210, 0x48, RZ ;  /* 0x00000048d2f67810 */ /* 0x000fe40007ffe0ff */
[----:B------:R-:W-:-:S02]  /*1840*/  SHF.R.S32.HI R8, RZ, 0x1f, R250 ;  /* 0x0000001fff087819 */ /* 0x000fc400000114fa */
[----:B-1----:R-:W-:Y:S02]  /*1850*/  SHF.R.S32.HI R7, RZ, 0x1f, R249 ;  /* 0x0000001fff077819 */ /* 0x002fe400000114f9 */
.L_x_789:
[----:B------:R-:W-:Y:S01]  /*1860*/  ISETP.NE.U32.AND P0, PT, RZ, c[0x0][0x370], PT ;  /* 0x0000dc00ff007a0c */ /* 0x000fe20003f05070 */
[----:B------:R-:W-:Y:S01]  /*1870*/  IMAD.MOV.U32 R15, RZ, RZ, 0x4 ;  /* 0x00000004ff0f7424 */ /* 0x000fe200078e00ff */
[----:B------:R-:W-:Y:S01]  /*1880*/  ISETP.NE.U32.AND P1, PT, RZ, c[0x0][0x360], PT ;  /* 0x0000d800ff007a0c */ /* 0x000fe20003f25070 */
[----:B------:R-:W-:Y:S01]  /*1890*/  CS2R R116, SRZ ;  /* 0x0000000000747805 */ /* 0x000fe2000001ff00 */
[----:B------:R-:W-:Y:S01]  /*18a0*/  ISETP.NE.AND.EX P2, PT, RZ, c[0x0][0x374], PT, P0 ;  /* 0x0000dd00ff007a0c */ /* 0x000fe20003f45300 */
[----:B------:R-:W-:Y:S01]  /*18b0*/  IMAD.MOV.U32 R115, RZ, RZ, RZ ;  /* 0x000000ffff737224 */ /* 0x000fe200078e00ff */
[----:B------:R-:W-:Y:S01]  /*18c0*/  ISETP.NE.AND.EX P0, PT, RZ, c[0x0][0x364], PT, P1 ;  /* 0x0000d900ff007a0c */ /* 0x000fe20003f05310 */
[----:B------:R-:W-:Y:S01]  /*18d0*/  IMAD.MOV.U32 R13, RZ, RZ, RZ ;  /* 0x000000ffff0d7224 */ /* 0x000fe200078e00ff */
[----:B------:R-:W-:Y:S01]  /*18e0*/  ISETP.NE.U32.AND P3, PT, RZ, c[0x0][0x350], PT ;  /* 0x0000d400ff007a0c */ /* 0x000fe20003f65070 */
[----:B------:R-:W-:Y:S01]  /*18f0*/  IMAD.WIDE R6, R235, R15, c[0x0][0x348] ;  /* 0x0000d200eb067625 */ /* 0x000fe200078e020f */
[----:B------:R-:W-:-:S02]  /*1900*/  ISETP.NE.U32.AND P1, PT, RZ, c[0x0][0x348], PT ;  /* 0x0000d200ff007a0c */ /* 0x000fc40003f25070 */
[----:B------:R-:W-:Y:S01]  /*1910*/  ISETP.NE.U32.AND P4, PT, RZ, c[0x0][0x358], PT ;  /* 0x0000d600ff007a0c */ /* 0x000fe20003f85070 */
[CC--:B------:R-:W-:Y:S01]  /*1920*/  IMAD.WIDE R4, R235.reuse, R15.reuse, c[0x0][0x350] ;  /* 0x0000d400eb047625 */ /* 0x0c0fe200078e020f */
[----:B------:R-:W-:Y:S02]  /*1930*/  ISETP.NE.AND.EX P5, PT, RZ, c[0x0][0x354], PT, P3 ;  /* 0x0000d500ff007a0c */ /* 0x000fe40003fa5330 */
[----:B------:R-:W-:Y:S01]  /*1940*/  ISETP.NE.AND.EX P1, PT, RZ, c[0x0][0x34c], PT, P1 ;  /* 0x0000d300ff007a0c */ /* 0x000fe20003f25310 */
[CC--:B------:R-:W-:Y:S01]  /*1950*/  @P2 IMAD.WIDE R10, R235.reuse, R15.reuse, c[0x0][0x370] ;  /* 0x0000dc00eb0a2625 */ /* 0x0c0fe200078e020f */
[----:B------:R-:W-:Y:S01]  /*1960*/  ISETP.NE.AND.EX P3, PT, RZ, c[0x0][0x35c], PT, P4 ;  /* 0x0000d700ff007a0c */ /* 0x000fe20003f65340 */
[----:B------:R-:W-:Y:S01]  /*1970*/  YIELD ;  /* 0x0000000000007946 */ /* 0x000fe20003800000 */
[----:B------:R-:W-:Y:S01]  /*1980*/  P2R R14, PR, RZ, 0x20 ;  /* 0x00000020ff0e7803 */ /* 0x000fe20000000000 */
[CC--:B------:R-:W-:Y:S01]  /*1990*/  @P0 IMAD.WIDE R8, R235.reuse, R15.reuse, c[0x0][0x360] ;  /* 0x0000d800eb080625 */ /* 0x0c0fe200078e020f */
[----:B------:R1:W5:Y:S03]  /*19a0*/  @P2 LDG.E R117, [R10.64] ;  /* 0x000000060a752981 */ /* 0x000366000c1e1900 */
[----:B------:R-:W-:Y:S01]  /*19b0*/  IMAD.WIDE R2, R235, R15, c[0x0][0x358] ;  /* 0x0000d600eb027625 */ /* 0x000fe200078e020f */
[----:B------:R1:W5:Y:S04]  /*19c0*/  @P0 LDG.E R213, [R8.64] ;  /* 0x0000000608d50981 */ /* 0x000368000c1e1900 */
[----:B------:R1:W5:Y:S04]  /*19d0*/  @P1 LDG.E R115, [R6.64] ;  /* 0x0000000606731981 */ /* 0x000368000c1e1900 */
[----:B------:R1:W5:Y:S04]  /*19e0*/  @P5 LDG.E R116, [R4.64] ;  /* 0x0000000604745981 */ /* 0x000368000c1e1900 */
[----:B------:R1:W5:Y:S01]  /*19f0*/  @P3 LDG.E R13, [R2.64] ;  /* 0x00000006020d3981 */ /* 0x000362000c1e1900 */
[----:B------:R-:W-:Y:S01]  /*1a00*/  LOP3.LUT R227, R234, 0xffff, RZ, 0xc0, !PT ;  /* 0x0000ffffeae37812 */ /* 0x000fe200078ec0ff */
[----:B------:R-:W-:Y:S05]  /*1a10*/  @P0 BRA `(.L_x_567) ;  /* 0x0000005000000947 */ /* 0x000fea0003800000 */
[----:B-----5:R-:W-:Y:S01]  /*1a20*/  MOV R213, c[0x0][0x168] ;  /* 0x00005a0000d57a02 */ /* 0x020fe20000000f00 */
[----:B------:R-:W-:Y:S05]  /*1a30*/  @!P1 BRA `(.L_x_567) ;  /* 0x0000003000009947 */ /* 0x000fea0003800000 */
[----:B-1----:R-:W2:Y:S04]  /*1a40*/  LDG.E R8, [R6.64] ;  /* 0x0000000606087981 */ /* 0x002ea8000c1e1900 */
[----:B------:R-:W2:Y:S02]  /*1a50*/  LDG.E R0, [R6.64+0x4] ;  /* 0x0000040606007981 */ /* 0x000ea4000c1e1900 */
[----:B--2---:R-:W-:-:S02]  /*1a60*/  IADD3 R213, -R8, R0, RZ ;  /* 0x0000000008d57210 */ /* 0x004fc40007ffe1ff */
.L_x_567:
[----:B------:R-:W-:-:S04]  /*1a70*/  ISETP.NE.U32.AND P0, PT, RZ, c[0x0][0x368], PT ;  /* 0x0000da00ff007a0c */ /* 0x000fc80003f05070 */
[----:B------:R-:W-:-:S13]  /*1a80*/  ISETP.NE.AND.EX P0, PT, RZ, c[0x0][0x36c], PT, P0 ;  /* 0x0000db00ff007a0c */ /* 0x000fda0003f05300 */
[----:B------:R-:W-:Y:S05]  /*1a90*/  @!P0 BRA `(.L_x_568) ;  /* 0x0000003000008947 */ /* 0x000fea0003800000 */
[----:B-1----:R-:W-:-:S05]  /*1aa0*/  IMAD.WIDE R4, R235, R15, c[0x0][0x368] ;  /* 0x0000da00eb047625 */ /* 0x002fca00078e020f */
[----:B------:R1:W5:Y:S01]  /*1ab0*/  LDG.E R12, [R4.64] ;  /* 0x00000006040c7981 */ /* 0x000362000c1e1900 */
[----:B------:R-:W-:Y:S05]  /*1ac0*/  BRA `(.L_x_569) ;  /* 0x0000005000007947 */ /* 0x000fea0003800000 */
.L_x_568:
[----:B------:R-:W-:Y:S01]  /*1ad0*/  MOV R12, c[0x0][0x1d0] ;  /* 0x00007400000c7a02 */ /* 0x000fe20000000f00 */
[----:B------:R-:W-:Y:S05]  /*1ae0*/  @!P5 BRA `(.L_x_569) ;  /* 0x000000300000d947 */ /* 0x000fea0003800000 */
[----:B-1----:R-:W2:Y:S04]  /*1af0*/  LDG.E R6, [R4.64] ;  /* 0x0000000604067981 */ /* 0x002ea8000c1e1900 */
[----:B------:R-:W2:Y:S02]  /*1b00*/  LDG.E R0, [R4.64+0x4] ;  /* 0x0000040604007981 */ /* 0x000ea4000c1e1900 */
[----:B--2---:R-:W-:Y:S02]  /*1b10*/  IADD3 R12, -R6, R0, RZ ;  /* 0x00000000060c7210 */ /* 0x004fe40007ffe1ff */
.L_x_569:
[----:B-1----:R1:W2:Y:S04]  /*1b20*/  @P3 LDG.E R5, [R2.64] ;  /* 0x0000000602053981 */ /* 0x0022a8000c1e1900 */
[----:B------:R1:W2:Y:S01]  /*1b30*/  @P3 LDG.E R4, [R2.64+0x4] ;  /* 0x0000040602043981 */ /* 0x0002a2000c1e1900 */
[----:B------:R-:W-:Y:S01]  /*1b40*/  ISETP.NE.U32.AND P0, PT, RZ, c[0x0][0x378], PT ;  /* 0x0000de00ff007a0c */ /* 0x000fe20003f05070 */
[----:B------:R-:W-:-:S02]  /*1b50*/  IMAD.MOV.U32 R0, RZ, RZ, c[0x0][0x2c4] ;  /* 0x0000b100ff007624 */ /* 0x000fc400078e00ff */
[----:B-----5:R-:W-:Y:S01]  /*1b60*/  IMAD.MOV.U32 R112, RZ, RZ, R12 ;  /* 0x000000ffff707224 */ /* 0x020fe200078e000c */
[----:B------:R-:W-:Y:S02]  /*1b70*/  ISETP.NE.AND.EX P0, PT, RZ, c[0x0][0x37c], PT, P0 ;  /* 0x0000df00ff007a0c */ /* 0x000fe40003f05300 */
[----:B------:R-:W-:Y:S01]  /*1b80*/  ISETP.NE.AND P2, PT, R0, 0x1, PT ;  /* 0x000000010000780c */ /* 0x000fe20003f45270 */
[----:B------:R-:W-:Y:S02]  /*1b90*/  IMAD.SHL.U32 R225, R233, 0x80, RZ ;  /* 0x00000080e9e17824 */ /* 0x000fe400078e00ff */
[----:B------:R-:W-:Y:S02]  /*1ba0*/  IMAD.MOV.U32 R66, RZ, RZ, c[0x0][0x228] ;  /* 0x00008a00ff427624 */ /* 0x000fe400078e00ff */
[----:B------:R-:W-:Y:S01]  /*1bb0*/  IMAD.IADD R11, R12, 0x1, -R117 ;  /* 0x000000010c0b7824 */ /* 0x000fe200078e0a75 */
[----:B------:R-:W-:Y:S01]  /*1bc0*/  IADD3 R0, R225, 0x7f, RZ ;  /* 0x0000007fe1007810 */ /* 0x000fe20007ffe0ff */
[----:B------:R-:W-:Y:S01]  /*1bd0*/  IMAD.MOV.U32 R6, RZ, RZ, c[0x0][0x32c] ;  /* 0x0000cb00ff067624 */ /* 0x000fe200078e00ff */
[----:B------:R-:W-:-:S03]  /*1be0*/  LOP3.LUT R215, R215, 0xffffffdf, RZ, 0xc0, !PT ;  /* 0xffffffdfd7d77812 */ /* 0x000fc600078ec0ff */
[----:B-1----:R-:W-:Y:S01]  /*1bf0*/  @P0 IMAD.WIDE R2, R235, R15, c[0x0][0x378] ;  /* 0x0000de00eb020625 */ /* 0x002fe200078e020f */
[----:B------:R-:W-:-:S04]  /*1c00*/  ISETP.GE.AND P1, PT, R6, 0x1, PT ;  /* 0x000000010600780c */ /* 0x000fc80003f26270 */
[----:B------:R1:W5:Y:S01]  /*1c10*/  @P0 LDG.E R112, [R2.64] ;  /* 0x0000000602700981 */ /* 0x000362000c1e1900 */
[----:B------:R-:W-:-:S04]  /*1c20*/  @P2 LOP3.LUT R215, R215, 0x20, RZ, 0xfc, !PT ;  /* 0x00000020d7d72812 */ /* 0x000fc800078efcff */
[----:B------:R-:W-:-:S04]  /*1c30*/  LOP3.LUT R215, R215, 0xffffffbf, RZ, 0xc0, !PT ;  /* 0xffffffbfd7d77812 */ /* 0x000fc800078ec0ff */
[----:B------:R-:W-:Y:S01]  /*1c40*/  @P1 LOP3.LUT R215, R215, 0x40, RZ, 0xfc, !PT ;  /* 0x00000040d7d71812 */ /* 0x000fe200078efcff */
[----:B-1----:R-:W-:-:S05]  /*1c50*/  @P2 IMAD.HI.U32 R3, R0, c[0x0][0x2c8], RZ ;  /* 0x0000b20000032a27 */ /* 0x002fca00078e00ff */
[----:B------:R-:W-:Y:S01]  /*1c60*/  @P2 SHF.R.U32.HI R0, RZ, c[0x0][0x2cc], R3 ;  /* 0x0000b300ff002a19 */ /* 0x000fe20000011603 */
[----:B--2---:R-:W-:-:S04]  /*1c70*/  @P3 IMAD.IADD R66, R4, 0x1, -R5 ;  /* 0x0000000104423824 */ /* 0x004fc800078e0a05 */
[----:B------:R-:W-:-:S05]  /*1c80*/  IMAD.IADD R212, R11, 0x1, R66 ;  /* 0x000000010bd47824 */ /* 0x000fca00078e0242 */
[C---:B------:R-:W-:Y:S02]  /*1c90*/  IADD3 R2, R212.reuse, 0x1f, RZ ;  /* 0x0000001fd4027810 */ /* 0x040fe40007ffe0ff */
[----:B------:R-:W-:Y:S02]  /*1ca0*/  IADD3 R3, R212, 0x1, -R213 ;  /* 0x00000001d4037810 */ /* 0x000fe40007ffe8d5 */
[----:B------:R-:W-:-:S03]  /*1cb0*/  SHF.R.S32.HI R4, RZ, 0x1f, R2 ;  /* 0x0000001fff047819 */ /* 0x000fc60000011402 */
[----:B------:R-:W-:Y:S01]  /*1cc0*/  IMAD.IADD R0, R3, 0x1, R0 ;  /* 0x0000000103007824 */ /* 0x000fe200078e0200 */
[----:B------:R-:W-:-:S04]  /*1cd0*/  LEA.HI R2, R4, R2, RZ, 0x5 ;  /* 0x0000000204027211 */ /* 0x000fc800078f28ff */
[----:B------:R-:W-:Y:S02]  /*1ce0*/  IADD3 R3, R0, c[0x0][0x328], RZ ;  /* 0x0000ca0000037a10 */ /* 0x000fe40007ffe0ff */
[----:B------:R-:W-:Y:S01]  /*1cf0*/  SHF.R.S32.HI R123, RZ, 0x5, R2 ;  /* 0x00000005ff7b7819 */ /* 0x000fe20000011402 */
        /* <DEDUP_REMOVED lines=11> */
.L_x_572:
[----:B------:R-:W-:-:S13]  /*1db0*/  ISETP.NE.AND P0, PT, R6, 0x1, PT ;  /* 0x000000010600780c */ /* 0x000fda0003f05270 */
[----:B------:R-:W-:-:S05]  /*1dc0*/  @P0 IMAD.HI.U32 R0, R2, c[0x0][0x330], RZ ;  /* 0x0000cc0002000a27 */ /* 0x000fca00078e00ff */
[----:B------:R-:W-:Y:S02]  /*1dd0*/  @P0 SHF.R.U32.HI R2, RZ, c[0x0][0x334], R0 ;  /* 0x0000cd00ff020a19 */ /* 0x000fe40000011600 */
.L_x_573:
[----:B------:R-:W-:Y:S05]  /*1de0*/  BSYNC B0 ;  /* 0x0000000000007941 */ /* 0x000fea0003800000 */
.L_x_571:
[----:B------:R-:W-:-:S05]  /*1df0*/  IMAD R2, R2, R6, c[0x0][0x32c] ;  /* 0x0000cb0002027624 */ /* 0x000fca00078e0206 */
[----:B------:R-:W-:-:S04]  /*1e00*/  IMNMX R3, R3, R2, PT ;  /* 0x0000000203037217 */ /* 0x000fc80003800200 */
.L_x_570:
[----:B------:R-:W-:Y:S01]  /*1e10*/  IADD3 R3, R3, 0x1f, RZ ;  /* 0x0000001f03037810 */ /* 0x000fe20007ffe0ff */
[----:B------:R-:W-:-:S03]  /*1e20*/  @P2 IMAD.HI.U32 R2, R225, c[0x0][0x2c8], RZ ;  /* 0x0000b200e1022a27 */ /* 0x000fc600078e00ff */
[----:B------:R-:W-:Y:S01]  /*1e30*/  SHF.R.S32.HI R4, RZ, 0x1f, R3 ;  /* 0x0000001fff047819 */ /* 0x000fe20000011403 */
[----:B------:R-:W-:Y:S01]  /*1e40*/  IMAD.MOV.U32 R0, RZ, RZ, R225 ;  /* 0x000000ffff007224 */ /* 0x000fe200078e00e1 */
[----:B------:R-:W-:Y:S01]  /*1e50*/  @P2 SHF.R.U32.HI R0, RZ, c[0x0][0x2cc], R2 ;  /* 0x0000b300ff002a19 */ /* 0x000fe20000011602 */
[----:B------:R-:W-:Y:S01]  /*1e60*/  IMAD.IADD R122, R212, 0x1, -R213 ;  /* 0x00000001d47a7824 */ /* 0x000fe200078e0ad5 */
[----:B------:R-:W-:-:S03]  /*1e70*/  LEA.HI R3, R4, R3, RZ, 0x5 ;  /* 0x0000000304037211 */ /* 0x000fc600078f28ff */
[----:B------:R-:W-:Y:S01]  /*1e80*/  IMAD.IADD R0, R122, 0x1, R0 ;  /* 0x000000017a007824 */ /* 0x000fe200078e0200 */
[----:B------:R-:W-:-:S04]  /*1e90*/  SHF.R.S32.HI R3, RZ, 0x5, R3 ;  /* 0x00000005ff037819 */ /* 0x000fc80000011403 */
        /* <DEDUP_REMOVED lines=12> */
.L_x_576:
[----:B------:R-:W-:-:S13]  /*1f60*/  ISETP.NE.AND P0, PT, R6, 0x1, PT ;  /* 0x000000010600780c */ /* 0x000fda0003f05270 */
[----:B------:R-:W-:-:S05]  /*1f70*/  @P0 IMAD.HI.U32 R3, R0, c[0x0][0x330], RZ ;  /* 0x0000cc0000030a27 */ /* 0x000fca00078e00ff */
[----:B------:R-:W-:Y:S02]  /*1f80*/  @P0 SHF.R.U32.HI R0, RZ, c[0x0][0x334], R3 ;  /* 0x0000cd00ff000a19 */ /* 0x000fe40000011603 */
.L_x_577:
[----:B------:R-:W-:Y:S05]  /*1f90*/  BSYNC B0 ;  /* 0x0000000000007941 */ /* 0x000fea0003800000 */
.L_x_575:
[----:B------:R-:W-:-:S05]  /*1fa0*/  IMAD R0, R0, c[0x0][0x32c], RZ ;  /* 0x0000cb0000007a24 */ /* 0x000fca00078e02ff */
[----:B------:R-:W-:-:S04]  /*1fb0*/  IMNMX R2, R2, R0, !PT ;  /* 0x0000000002027217 */ /* 0x000fc80007800200 */
.L_x_574:
[----:B------:R-:W-:Y:S01]  /*1fc0*/  SHF.R.S32.HI R0, RZ, 0x1f, R2 ;  /* 0x0000001fff007819 */ /* 0x000fe20000011402 */
[----:B------:R-:W-:Y:S01]  /*1fd0*/  BSSY B0, `(.L_x_578) ;  /* 0x000002d000007945 */ /* 0x000fe20003800000 */
[----:B------:R-:W-:Y:S02]  /*1fe0*/  LOP3.LUT R3, R234, 0xff000000, RZ, 0xc0, !PT ;  /* 0xff000000ea037812 */ /* 0x000fe400078ec0ff */
[----:B------:R-:W-:Y:S02]  /*1ff0*/  LEA.HI R0, R0, R2, RZ, 0x5 ;  /* 0x0000000200007211 */ /* 0x000fe400078f28ff */
[----:B------:R-:W-:Y:S02]  /*2000*/  LOP3.LUT R4, R234, 0xff0000, RZ, 0xc0, !PT ;  /* 0x00ff0000ea047812 */ /* 0x000fe400078ec0ff */
[----:B------:R-:W-:Y:S02]  /*2010*/  SHF.R.S32.HI R0, RZ, 0x5, R0 ;  /* 0x00000005ff007819 */ /* 0x000fe40000011400 */
[----:B------:R-:W-:-:S02]  /*2020*/  SHF.R.U32.HI R2, RZ, 0x8, R3 ;  /* 0x00000008ff027819 */ /* 0x000fc40000011603 */
[----:B------:R-:W-:Y:S01]  /*2030*/  IMNMX R5, RZ, R0, !PT ;  /* 0x00000000ff057217 */ /* 0x000fe20007800200 */
[----:B------:R-:W-:Y:S01]  /*2040*/  IMAD.MOV.U32 R0, RZ, RZ, RZ ;  /* 0x000000ffff007224 */ /* 0x000fe200078e00ff */
[----:B------:R-:W-:Y:S02]  /*2050*/  LEA.HI R2, R4, R2, RZ, 0x10 ;  /* 0x0000000204027211 */ /* 0x000fe400078f80ff */
[----:B------:R-:W-:Y:S02]  /*2060*/  ISETP.GT.AND P0, PT, R8, R5, PT ;  /* 0x000000050800720c */ /* 0x000fe40003f04270 */
[----:B------:R-:W-:Y:S02]  /*2070*/  SHF.R.U32.HI R247, RZ, 0x10, R2 ;  /* 0x00000010fff77819 */ /* 0x000fe40000011602 */
[----:B------:R-:W-:Y:S02]  /*2080*/  LOP3.LUT R248, R2, 0xff, RZ, 0xc0, !PT ;  /* 0x000000ff02f87812 */ /* 0x000fe400078ec0ff */
[----:B------:R-:W-:-:S04]  /*2090*/  ISETP.NE.AND P1, PT, R247, RZ, PT ;  /* 0x000000fff700720c */ /* 0x000fc80003f25270 */
[----:B------:R-:W-:-:S03]  /*20a0*/  SEL R111, R247, c[0x0][0x338], P1 ;  /* 0x0000ce00f76f7a07 */ /* 0x000fc60000800000 */
[----:B------:R-:W-:Y:S05]  /*20b0*/  @!P0 BRA `(.L_x_579) ;  /* 0x000001e000008947 */ /* 0x000fea0003800000 */
[----:B------:R-:W-:-:S05]  /*20c0*/  IABS R0, R111 ;  /* 0x0000006f00007213 */ /* 0x000fca0000000000 */
[----:B------:R-:W-:-:S04]  /*20d0*/  IMAD.MOV.U32 R4, RZ, RZ, R0 ;  /* 0x000000ffff047224 */ /* 0x000fc800078e0000 */
[----:B------:R-:W1:Y:S08]  /*20e0*/  I2F.RP R2, R4 ;  /* 0x0000000400027306 */ /* 0x000e700000209400 */
[----:B-1----:R-:W1:Y:S02]  /*20f0*/  MUFU.RCP R2, R2 ;  /* 0x0000000200027308 */ /* 0x002e640000001000 */
[----:B-1----:R-:W-:-:S06]  /*2100*/  IADD3 R2, R2, 0xffffffe, RZ ;  /* 0x0ffffffe02027810 */ /* 0x002fcc0007ffe0ff */
[----:B------:R1:W2:Y:S02]  /*2110*/  F2I.FTZ.U32.TRUNC.NTZ R3, R2 ;  /* 0x0000000200037305 */ /* 0x0002a4000021f000 */
[----:B-1----:R-:W-:Y:S01]  /*2120*/  IADD3 R2, R111, -0x1, R8 ;  /* 0xffffffff6f027810 */ /* 0x002fe20007ffe008 */
[----:B--2---:R-:W-:-:S04]  /*2130*/  IMAD.MOV R0, RZ, RZ, -R3 ;  /* 0x000000ffff007224 */ /* 0x004fc800078e0a03 */
[----:B------:R-:W-:Y:S01]  /*2140*/  IMAD.MOV.U32 R7, RZ, RZ, R0 ;  /* 0x000000ffff077224 */ /* 0x000fe200078e0000 */
[----:B------:R-:W-:Y:S01]  /*2150*/  IABS R0, R111 ;  /* 0x0000006f00007213 */ /* 0x000fe20000000000 */
[----:B------:R-:W-:Y:S01]  /*2160*/  IMAD.IADD R6, R2, 0x1, -R5 ;  /* 0x0000000102067824 */ /* 0x000fe200078e0a05 */
[----:B------:R-:W-:Y:S01]  /*2170*/  MOV R2, RZ ;  /* 0x000000ff00027202 */ /* 0x000fe20000000f00 */
[----:B------:R-:W-:Y:S02]  /*2180*/  IMAD R7, R7, R4, RZ ;  /* 0x0000000407077224 */ /* 0x000fe400078e02ff */
[----:B------:R-:W-:Y:S01]  /*2190*/  IMAD.MOV R9, RZ, RZ, -R0 ;  /* 0x000000ffff097224 */ /* 0x000fe200078e0a00 */
[----:B------:R-:W-:Y:S01]  /*21a0*/  IABS R10, R6 ;  /* 0x00000006000a7213 */ /* 0x000fe20000000000 */
[----:B------:R-:W-:-:S04]  /*21b0*/  IMAD.HI.U32 R0, R3, R7, R2 ;  /* 0x0000000703007227 */ /* 0x000fc800078e0002 */
[----:B------:R-:W-:Y:S02]  /*21c0*/  IMAD.MOV.U32 R2, RZ, RZ, R10 ;  /* 0x000000ffff027224 */ /* 0x000fe400078e000a */
        /* <DEDUP_REMOVED lines=9> */
[----:B------:R-:W-:-:S07]  /*2260*/  ISETP.GE.AND P1, PT, R2, RZ, PT ;  /* 0x000000ff0200720c */ /* 0x000fce0003f26270 */
[----:B------:R-:W-:-:S06]  /*2270*/  @P2 IADD3 R0, R0, 0x1, RZ ;  /* 0x0000000100002810 */ /* 0x000fcc0007ffe0ff */
[----:B------:R-:W-:Y:S01]  /*2280*/  @!P1 IMAD.MOV R0, RZ, RZ, -R0 ;  /* 0x000000ffff009224 */ /* 0x000fe200078e0a00 */
[----:B------:R-:W-:Y:S02]  /*2290*/  @!P0 LOP3.LUT R0, RZ, R111, RZ, 0x33, !PT ;  /* 0x0000006fff008212 */ /* 0x000fe400078e33ff */
.L_x_579:
[----:B------:R-:W-:Y:S05]  /*22a0*/  BSYNC B0 ;  /* 0x0000000000007941 */ /* 0x000fea0003800000 */
.L_x_578:
[----:B------:R-:W-:Y:S01]  /*22b0*/  IMAD R2, R248, R0, R5 ;  /* 0x00000000f8027224 */ /* 0x000fe200078e0205 */
        /* <DEDUP_REMOVED lines=34> */
[----:B------:R-:W-:Y:S01]  /*24e0*/  IMAD.MOV.U32 R120, RZ, RZ, 0x5 ;  /* 0x00000005ff787424 */ /* 0x000fe200078e00ff */
[----:B------:R-:W-:Y:S01]  /*24f0*/  SHF.R.S32.HI R137, RZ, 0x1f, R136 ;  /* 0x0000001fff897819 */ /* 0x000fe20000011488 */
[----:B------:R-:W-:Y:S01]  /*2500*/  IMAD.MOV.U32 R130, RZ, RZ, c[0x0][0x27c] ;  /* 0x00009f00ff827624 */ /* 0x000fe200078e00ff */
[----:B------:R-:W-:Y:S01]  /*2510*/  LEA.HI.X.SX32 R106, R13, R19, 0x1, P0 ;  /* 0x000000130d6a7211 */ /* 0x000fe200000f0eff */
[----:B------:R-:W-:Y:S01]  /*2520*/  IMAD.WIDE.U32 R128, R214, c[0x0][0x1e0], RZ ;  /* 0x00007800d6807a25 */ /* 0x000fe200078e00ff */
[----:B------:R-:W-:Y:S02]  /*2530*/  IADD3 R48, R0, -0x1, RZ ;  /* 0xffffffff00307810 */ /* 0x000fe40007ffe0ff */
[----:B------:R-:W-:Y:S01]  /*2540*/  SHF.R.S32.HI R8, RZ, 0x1f, R235 ;  /* 0x0000001fff087819 */ /* 0x000fe200000114eb */
[----:B------:R-:W-:Y:S01]  /*2550*/  IMAD R4, R106, c[0x0][0x238], RZ ;  /* 0x00008e006a047a24 */ /* 0x000fe200078e02ff */
[----:B------:R-:W-:Y:S01]  /*2560*/  SEL R10, R235, RZ, !P3 ;  /* 0x000000ffeb0a7207 */ /* 0x000fe20005800000 */
[----:B------:R-:W-:Y:S01]  /*2570*/  IMAD R0, R48, -0x20, R102 ;  /* 0xffffffe030007824 */ /* 0x000fe200078e0266 */
[----:B------:R-:W-:Y:S01]  /*2580*/  SEL R11, R8, RZ, !P3 ;  /* 0x000000ff080b7207 */ /* 0x000fe20005800000 */
[----:B------:R-:W-:Y:S01]  /*2590*/  IMAD R4, R103, c[0x0][0x23c], R4 ;  /* 0x00008f0067047a24 */ /* 0x000fe200078e0204 */
[----:B------:R-:W-:-:S02]  /*25a0*/  MOV R127, c[0x0][0x238] ;  /* 0x00008e00007f7a02 */ /* 0x000fc40000000f00 */
[----:B------:R-:W-:Y:S01]  /*25b0*/  ISETP.GT.AND P0, PT, R0, RZ, PT ;  /* 0x000000ff0000720c */ /* 0x000fe20003f04270 */
[----:B------:R-:W-:Y:S01]  /*25c0*/  IMAD R0, R11, c[0x0][0x248], RZ ;  /* 0x000092000b007a24 */ /* 0x000fe200078e02ff */
[C---:B------:R-:W-:Y:S02]  /*25d0*/  SHF.L.U64.HI R121, R127.reuse, R120, c[0x0][0x23c] ;  /* 0x00008f007f797619 */ /* 0x040fe40000010278 */
[----:B------:R-:W-:Y:S01]  /*25e0*/  SHF.L.U32 R127, R127, 0x5, RZ ;  /* 0x000000057f7f7819 */ /* 0x000fe200000006ff */
[----:B-1----:R-:W-:Y:S01]  /*25f0*/  IMAD.WIDE.U32 R2, R103, c[0x0][0x238], R136 ;  /* 0x00008e0067027a25 */ /* 0x002fe200078e0088 */
[----:B------:R-:W-:Y:S02]  /*2600*/  ISETP.GE.AND P6, PT, R136, c[0x0][0x1d4], PT ;  /* 0x0000750088007a0c */ /* 0x000fe40003fc6270 */
[----:B------:R-:W-:Y:S01]  /*2610*/  ISETP.GE.AND P5, PT, R138, c[0x0][0x1d4], PT ;  /* 0x000075008a007a0c */ /* 0x000fe20003fa6270 */
[----:B------:R-:W-:Y:S01]  /*2620*/  IMAD.IADD R3, R3, 0x1, R4 ;  /* 0x0000000103037824 */ /* 0x000fe200078e0204 */
[----:B------:R-:W-:Y:S01]  /*2630*/  ISETP.GE.AND P4, PT, R216, c[0x0][0x1d4], PT ;  /* 0x00007500d8007a0c */ /* 0x000fe20003f86270 */
[----:B------:R-:W-:Y:S01]  /*2640*/  IMAD R4, R10, c[0x0][0x24c], R0 ;  /* 0x000093000a047a24 */ /* 0x000fe200078e0200 */
[----:B------:R-:W-:Y:S01]  /*2650*/  ISETP.GE.AND P3, PT, R217, c[0x0][0x1d4], PT ;  /* 0x00007500d9007a0c */ /* 0x000fe20003f66270 */
[----:B------:R-:W-:Y:S01]  /*2660*/  IMAD.WIDE.U32 R2, R227, c[0x0][0x240], R2 ;  /* 0x00009000e3027a25 */ /* 0x000fe200078e0002 */
[----:B------:R-:W-:-:S02]  /*2670*/  SHF.R.S32.HI R157, RZ, 0x1f, R156 ;  /* 0x0000001fff9d7819 */ /* 0x000fc4000001149c */
[----:B-----5:R-:W-:Y:S01]  /*2680*/  SHF.R.S32.HI R20, RZ, 0x1f, R112 ;  /* 0x0000001fff147819 */ /* 0x020fe20000011470 */
[----:B------:R-:W-:Y:S02]  /*2690*/  IMAD R3, R227, c[0x0][0x244], R3 ;  /* 0x00009100e3037a24 */ /* 0x000fe400078e0203 */
[----:B------:R-:W-:Y:S02]  /*26a0*/  @P0 IMAD R0, R121, R48, RZ ;  /* 0x0000003079000224 */ /* 0x000fe400078e02ff */
[----:B------:R-:W-:Y:S01]  /*26b0*/  IMAD.WIDE.U32 R80, R10, c[0x0][0x248], R2 ;  /* 0x000092000a507a25 */ /* 0x000fe200078e0002 */
[----:B------:R-:W-:-:S03]  /*26c0*/  @P0 SHF.R.S32.HI R2, RZ, 0x1f, R48 ;  /* 0x0000001fff020819 */ /* 0x000fc60000011430 */
[----:B------:R-:W-:Y:S01]  /*26d0*/  IMAD.IADD R71, R81, 0x1, R4 ;  /* 0x0000000151477824 */ /* 0x000fe200078e0204 */
[----:B------:R-:W-:Y:S01]  /*26e0*/  @P0 MOV R70, R80 ;  /* 0x0000005000460202 */ /* 0x000fe20000000f00 */
[----:B------:R-:W-:-:S04]  /*26f0*/  @P0 IMAD R0, R2, R127, R0 ;  /* 0x0000007f02000224 */ /* 0x000fc800078e0200 */
[----:B------:R-:W-:-:S04]  /*2700*/  @P0 IMAD.WIDE.U32 R6, R48, R127, R70 ;  /* 0x0000007f30060225 */ /* 0x000fc800078e0046 */
[----:B------:R-:W-:Y:S01]  /*2710*/  @P0 IMAD.IADD R0, R7, 0x1, R0 ;  /* 0x0000000107000824 */ /* 0x000fe200078e0200 */
[----:B------:R-:W-:-:S04]  /*2720*/  @P0 LEA R2, P1, R6, c[0x0][0x220], 0x1 ;  /* 0x0000880006020a11 */ /* 0x000fc800078208ff */
[----:B------:R-:W-:Y:S01]  /*2730*/  @P0 LEA.HI.X R3, R6, c[0x0][0x224], R0, 0x1, P1 ;  /* 0x0000890006030a11 */ /* 0x000fe200008f0c00 */
[----:B------:R-:W-:Y:S01]  /*2740*/  IMAD.IADD R0, R12, 0x1, R116 ;  /* 0x000000010c007824 */ /* 0x000fe200078e0274 */
[----:B------:R-:W-:-:S03]  /*2750*/  ISETP.GE.AND P1, PT, R136, c[0x0][0x27c], PT ;  /* 0x00009f0088007a0c */ /* 0x000fc60003f26270 */
[----:B------:R-:W-:Y:S01]  /*2760*/  @!PT LDS RZ, [RZ] ;  /* 0x00000000fffff984 */ /* 0x000fe20000000800 */
[----:B------:R-:W-:Y:S01]  /*2770*/  @!PT LDS RZ, [RZ] ;  /* 0x00000000fffff984 */ /* 0x000fe20000000800 */
[----:B------:R-:W-:Y:S01]  /*2780*/  @!PT LDS RZ, [RZ] ;  /* 0x00000000fffff984 */ /* 0x000fe20000000800 */
[----:B------:R1:W-:Y:S01]  /*2790*/  @P0 LDGSTS.E.BYPASS.LTC128B.128 [R196+0xc080], [R2.64], !P6 ;  /* 0x0c08000002c40fae */ /* 0x0003e2000f101d46 */
[----:B------:R-:W-:-:S03]  /*27a0*/  SHF.R.S32.HI R7, RZ, 0x1f, R0 ;  /* 0x0000001fff077819 */ /* 0x000fc60000011400 */
[----:B------:R1:W-:Y:S02]  /*27b0*/  @P0 LDGSTS.E.BYPASS.LTC128B.128 [R196+0xd080], [R2.64+0x80], !P5 ;  /* 0x0d08008002c40fae */ /* 0x0003e4000e901d46 */
[----:B------:R-:W-:Y:S02]  /*27c0*/  IMAD R6, R7, c[0x0][0x1e0], RZ ;  /* 0x0000780007067a24 */ /* 0x000fe400078e02ff */
[----:B------:R1:W-:Y:S02]  /*27d0*/  @P0 LDGSTS.E.BYPASS.LTC128B.128 [R196+0xe080], [R2.64+0x100], !P4 ;  /* 0x0e08010002c40fae */ /* 0x0003e4000e101d46 */
[C---:B------:R-:W-:Y:S02]  /*27e0*/  IMAD R6, R0.reuse, c[0x0][0x1e4], R6 ;  /* 0x0000790000067a24 */ /* 0x040fe400078e0206 */
[----:B------:R1:W-:Y:S04]  /*27f0*/  @P0 LDGSTS.E.BYPASS.LTC128B.128 [R196+0xf080], [R2.64+0x180], !P3 ;  /* 0x0f08018002c40fae */ /* 0x0003e8000d901d46 */
[----:B------:R-:W0:Y:S01]  /*2800*/  LDGDEPBAR ;  /* 0x00000000000079af */ /* 0x000e220000000000 */
[----:B------:R-:W-:Y:S01]  /*2810*/  WARPSYNC 0xffffffff ;  /* 0xffffffff00007948 */ /* 0x000fe20003800000 */
[----:B-1----:R-:W-:-:S05]  /*2820*/  IMAD.WIDE.U32 R2, R0, c[0x0][0x1e0], RZ ;  /* 0x0000780000027a25 */ /* 0x002fca00078e00ff */
[----:B------:R-:W-:-:S05]  /*2830*/  IADD3 R3, R3, R6, RZ ;  /* 0x0000000603037210 */ /* 0x000fca0007ffe0ff */
[----:B------:R-:W-:-:S04]  /*2840*/  IMAD.WIDE.U32 R2, R227, c[0x0][0x1e8], R2 ;  /* 0x00007a00e3027a25 */ /* 0x000fc800078e0002 */
[----:B------:R-:W-:Y:S01]  /*2850*/  IMAD R3, R227, c[0x0][0x1ec], R3 ;  /* 0x00007b00e3037a24 */ /* 0x000fe200078e0203 */
[----:B--2---:R-:W-:Y:S02]  /*2860*/  @P2 SHF.R.S32.HI R5, RZ, 0x1f, R9 ;  /* 0x0000001fff052819 */ /* 0x004fe40000011409 */
[----:B------:R-:W-:Y:S01]  /*2870*/  @P2 MOV R4, R9 ;  /* 0x0000000900042202 */ /* 0x000fe20000000f00 */
[----:B------:R-:W-:Y:S01]  /*2880*/  @!P2 IMAD.MOV.U32 R4, RZ, RZ, R235 ;  /* 0x000000ffff04a224 */ /* 0x000fe200078e00eb */
[----:B------:R-:W-:Y:S02]  /*2890*/  @!P2 MOV R5, R8 ;  /* 0x000000080005a202 */ /* 0x000fe40000000f00 */
[----:B------:R-:W-:-:S04]  /*28a0*/  ISETP.NE.AND P2, PT, R14, RZ, PT ;  /* 0x000000ff0e00720c */ /* 0x000fc80003f45270 */
[----:B------:R-:W-:Y:S02]  /*28b0*/  SEL R8, R5, RZ, !P2 ;  /* 0x000000ff05087207 */ /* 0x000fe40005000000 */
[----:B------:R-:W-:Y:S01]  /*28c0*/  SEL R14, R4, RZ, !P2 ;  /* 0x000000ff040e7207 */ /* 0x000fe20005000000 */
[----:B------:R-:W-:Y:S02]  /*28d0*/  IMAD R4, R19, c[0x0][0x1e0], RZ ;  /* 0x0000780013047a24 */ /* 0x000fe400078e02ff */
[----:B------:R-:W-:Y:S02]  /*28e0*/  IMAD R5, R8, c[0x0][0x1f0], RZ ;  /* 0x00007c0008057a24 */ /* 0x000fe400078e02ff */
[----:B------:R-:W-:-:S04]  /*28f0*/  IMAD.WIDE.U32 R64, R14, c[0x0][0x1f0], R2 ;  /* 0x00007c000e407a25 */ /* 0x000fc800078e0002 */
[----:B------:R-:W-:Y:S01]  /*2900*/  IMAD R2, R14, c[0x0][0x1f4], R5 ;  /* 0x00007d000e027a24 */ /* 0x000fe200078e0205 */
[----:B------:R-:W-:Y:S01]  /*2910*/  SHF.L.U32 R5, R130, 0x1, RZ ;  /* 0x0000000182057819 */ /* 0x000fe200000006ff */
[----:B------:R-:W-:-:S03]  /*2920*/  IMAD R4, R214, c[0x0][0x1e4], R4 ;  /* 0x00007900d6047a24 */ /* 0x000fc600078e0204 */
[----:B------:R-:W-:Y:S01]  /*2930*/  IADD3 R63, R65, R2, RZ ;  /* 0x00000002413f7210 */ /* 0x000fe20007ffe0ff */
[----:B------:R-:W-:Y:S02]  /*2940*/  IMAD.IADD R104, R129, 0x1, R4 ;  /* 0x0000000181687824 */ /* 0x000fe400078e0204 */
[--C-:B------:R-:W-:Y:S01]  /*2950*/  IADD3 R110, P2, P0, R64, R128, R136.reuse ;  /* 0x00000080406e7210 */ /* 0x100fe2000785e088 */
[----:B------:R-:W-:Y:S01]  /*2960*/  IMAD.WIDE.U32 R2, R227, c[0x0][0x260], R136 ;  /* 0x00009800e3027a25 */ /* 0x000fe200078e0088 */
[----:B------:R-:W-:Y:S01]  /*2970*/  IADD3 R17, -R5, c[0x0][0x1d4], RZ ;  /* 0x0000750005117a10 */ /* 0x000fe20007ffe1ff */
[----:B------:R-:W-:Y:S01]  /*2980*/  BAR.SYNC.DEFER_BLOCKING 0x0 ;  /* 0x0000000000007b1d */ /* 0x000fe20000010000 */
[----:B------:R-:W-:Y:S01]  /*2990*/  IADD3.X R109, R63, R104, R137, P2, P0 ;  /* 0x000000683f6d7210 */ /* 0x000fe200017e0489 */
[----:B------:R-:W-:Y:S01]  /*29a0*/  IMAD.MOV.U32 R4, RZ, RZ, R2 ;  /* 0x000000ffff047224 */ /* 0x000fe200078e0002 */
[----:B------:R-:W-:Y:S01]  /*29b0*/  IADD3 R108, P0, R214, R0, RZ ;  /* 0x00000000d66c7210 */ /* 0x000fe20007f1e0ff */
[----:B------:R-:W-:Y:S01]  /*29c0*/  IMAD R0, R11, c[0x0][0x268], RZ ;  /* 0x00009a000b007a24 */ /* 0x000fe200078e02ff */
[-C--:B------:R-:W-:Y:S01]  /*29d0*/  SEL R16, R5, R17.reuse, !P1 ;  /* 0x0000001105107207 */ /* 0x080fe20004800000 */
[----:B------:R-:W-:Y:S01]  /*29e0*/  IMAD R8, R8, c[0x0][0x218], RZ ;  /* 0x0000860008087a24 */ /* 0x000fe200078e02ff */
[----:B------:R-:W-:Y:S01]  /*29f0*/  SEL R15, RZ, c[0x0][0x27c], !P1 ;  /* 0x00009f00ff0f7a07 */ /* 0x000fe20004800000 */
[C---:B------:R-:W-:Y:S01]  /*2a00*/  IMAD.X R107, R19.reuse, 0x1, R7, P0 ;  /* 0x00000001136b7824 */ /* 0x040fe200000e0607 */
[----:B------:R-:W-:Y:S01]  /*2a10*/  ISETP.GE.AND P0, PT, R138, c[0x0][0x27c], PT ;  /* 0x00009f008a007a0c */ /* 0x000fe20003f06270 */
[----:B------:R-:W-:Y:S01]  /*2a20*/  IMAD R22, R10, c[0x0][0x26c], R0 ;  /* 0x00009b000a167a24 */ /* 0x000fe200078e0200 */
[----:B------:R-:W-:Y:S01]  /*2a30*/  ULDC.U8 UR4, c[0x0][0x298] ;  /* 0x0000a60000047ab9 */ /* 0x000fe20000000000 */
[----:B------:R-:W-:Y:S01]  /*2a40*/  IMAD R0, R19, c[0x0][0x290], RZ ;  /* 0x0000a40013007a24 */ /* 0x000fe200078e02ff */
[----:B------:R-:W-:Y:S01]  /*2a50*/  SEL R17, R5, R17, !P0 ;  /* 0x0000001105117207 */ /* 0x000fe20004000000 */
[C---:B------:R-:W-:Y:S01]  /*2a60*/  IMAD R5, R227.reuse, c[0x0][0x264], R3 ;  /* 0x00009900e3057a24 */ /* 0x040fe200078e0203 */
[----:B------:R-:W-:Y:S01]  /*2a70*/  SEL R18, RZ, c[0x0][0x27c], !P0 ;  /* 0x00009f00ff127a07 */ /* 0x000fe20004000000 */
[----:B------:R-:W-:Y:S01]  /*2a80*/  IMAD.WIDE.U32 R6, R227, c[0x0][0x210], R136 ;  /* 0x00008400e3067a25 */ /* 0x000fe200078e0088 */
[----:B------:R-:W-:-:S02]  /*2a90*/  ISETP.GE.AND P0, PT, R130, 0x1, PT ;  /* 0x000000018200780c */ /* 0x000fc40003f06270 */
[----:B------:R-:W-:Y:S01]  /*2aa0*/  ISETP.NE.AND P0, PT, RZ, UR4, PT ;  /* 0x00000004ff007c0c */ /* 0x000fe2000bf05270 */
[----:B------:R-:W-:-:S03]  /*2ab0*/  IMAD.WIDE.U32 R84, R10, c[0x0][0x268], R4 ;  /* 0x00009a000a547a25 */ /* 0x000fc600078e0004 */
[----:B------:R-:W-:Y:S01]  /*2ac0*/  P2R R88, PR, RZ, 0x1 ;  /* 0x00000001ff587803 */ /* 0x000fe20000000000 */
[----:B------:R-:W-:Y:S02]  /*2ad0*/  IMAD R9, R19, c[0x0][0x280], RZ ;  /* 0x0000a00013097a24 */ /* 0x000fe400078e02ff */
[----:B------:R-:W-:-:S04]  /*2ae0*/  IMAD.WIDE.U32 R4, R214, c[0x0][0x290], R136 ;  /* 0x0000a400d6047a25 */ /* 0x000fc800078e0088 */
[C---:B------:R-:W-:Y:S02]  /*2af0*/  IMAD R0, R214.reuse, c[0x0][0x294], R0 ;  /* 0x0000a500d6007a24 */ /* 0x040fe400078e0200 */
[----:B------:R-:W-:-:S04]  /*2b00*/  IMAD.WIDE.U32 R10, R214, c[0x0][0x290], R156 ;  /* 0x0000a400d60a7a25 */ /* 0x000fc800078e009c */
[----:B------:R-:W-:Y:S02]  /*2b10*/  IMAD R3, R227, c[0x0][0x214], R7 ;  /* 0x00008500e3037a24 */ /* 0x000fe400078e0207 */
[----:B------:R-:W-:Y:S02]  /*2b20*/  IMAD.MOV.U32 R2, RZ, RZ, R6 ;  /* 0x000000ffff027224 */ /* 0x000fe400078e0006 */
[----:B------:R-:W-:Y:S02]  /*2b30*/  IMAD R21, R14, c[0x0][0x21c], R8 ;  /* 0x000087000e157a24 */ /* 0x000fe400078e0208 */
[----:B------:R-:W-:-:S04]  /*2b40*/  IMAD.WIDE.U32 R6, R214, c[0x0][0x280], R136 ;  /* 0x0000a000d6067a25 */ /* 0x000fc800078e0088 */
[C---:B------:R-:W-:Y:S02]  /*2b50*/  IMAD R8, R214.reuse, c[0x0][0x284], R9 ;  /* 0x0000a100d6087a24 */ /* 0x040fe400078e0209 */
[----:B------:R-:W-:-:S04]  /*2b60*/  IMAD.WIDE.U32 R12, R214, c[0x0][0x280], R156 ;  /* 0x0000a000d60c7a25 */ /* 0x000fc800078e009c */
[----:B------:R-:W-:Y:S02]  /*2b70*/  IMAD.IADD R9, R5, 0x1, R0 ;  /* 0x0000000105097824 */ /* 0x000fe400078e0200 */
[----:B------:R-:W-:Y:S01]  /*2b80*/  IMAD.IADD R5, R0, 0x1, R11 ;  /* 0x0000000100057824 */ /* 0x000fe200078e020b */
[----:B------:R-:W-:Y:S01]  /*2b90*/  IADD3 R11, R136, R15, RZ ;  /* 0x0000000f880b7210 */ /* 0x000fe20007ffe0ff */
[----:B------:R-:W-:Y:S01]  /*2ba0*/  IMAD.WIDE.U32 R82, R14, c[0x0][0x218], R2 ;  /* 0x000086000e527a25 */ /* 0x000fe200078e0002 */
[----:B------:R-:W-:Y:S02]  /*2bb0*/  SHF.R.S32.HI R14, RZ, 0x1f, R16 ;  /* 0x0000001fff0e7819 */ /* 0x000fe40000011410 */
[----:B------:R-:W-:Y:S01]  /*2bc0*/  SHF.R.S32.HI R15, RZ, 0x1f, R17 ;  /* 0x0000001fff0f7819 */ /* 0x000fe20000011411 */
[----:B------:R-:W-:Y:S02]  /*2bd0*/  IMAD.IADD R7, R7, 0x1, R8 ;  /* 0x0000000107077824 */ /* 0x000fe400078e0208 */
[----:B------:R-:W-:Y:S01]  /*2be0*/  IMAD.IADD R3, R8, 0x1, R13 ;  /* 0x0000000108037824 */ /* 0x000fe200078e020d */
[----:B------:R-:W-:Y:S01]  /*2bf0*/  LEA.HI R15, R15, R17, RZ, 0x4 ;  /* 0x000000110f0f7211 */ /* 0x000fe200078f20ff */
[----:B------:R-:W-:-:S02]  /*2c00*/  IMAD.MOV.U32 R8, RZ, RZ, R4 ;  /* 0x000000ffff087224 */ /* 0x000fc400078e0004 */
[----:B------:R-:W-:Y:S01]  /*2c10*/  IMAD.MOV.U32 R4, RZ, RZ, R10 ;  /* 0x000000ffff047224 */ /* 0x000fe200078e000a */
[----:B------:R-:W-:Y:S01]  /*2c20*/  SHF.R.S32.HI R10, RZ, 0x1f, R11 ;  /* 0x0000001fff0a7819 */ /* 0x000fe2000001140b */
[----:B------:R-:W-:Y:S02]  /*2c30*/  IMAD.IADD R0, R138, 0x1, R18 ;  /* 0x000000018a007824 */ /* 0x000fe400078e0212 */
[----:B------:R-:W-:Y:S01]  /*2c40*/  IMAD.MOV.U32 R2, RZ, RZ, R12 ;  /* 0x000000ffff027224 */ /* 0x000fe200078e000c */
[CC--:B------:R-:W-:Y:S01]  /*2c50*/  LEA.HI R12, R10.reuse, R11.reuse, RZ, 0x3 ;  /* 0x0000000b0a0c7211 */ /* 0x0c0fe200078f18ff */
[----:B------:R-:W-:Y:S01]  /*2c60*/  IMAD.MOV.U32 R124, RZ, RZ, c[0x0][0x290] ;  /* 0x0000a400ff7c7624 */ /* 0x000fe200078e00ff */
[----:B------:R-:W-:Y:S01]  /*2c70*/  SHF.R.S32.HI R13, RZ, 0x1f, R0 ;  /* 0x0000001fff0d7819 */ /* 0x000fe20000011400 */
[----:B------:R-:W-:Y:S01]  /*2c80*/  IMAD.MOV.U32 R125, RZ, RZ, c[0x0][0x280] ;  /* 0x0000a000ff7d7624 */ /* 0x000fe200078e00ff */
[----:B------:R-:W-:Y:S01]  /*2c90*/  LEA.HI R18, R10, R11, RZ, 0x6 ;  /* 0x0000000b0a127211 */ /* 0x000fe200078f30ff */
[----:B------:R-:W-:Y:S01]  /*2ca0*/  IMAD.MOV.U32 R126, RZ, RZ, c[0x0][0x1e0] ;  /* 0x00007800ff7e7624 */ /* 0x000fe200078e00ff */
[----:B------:R-:W-:Y:S01]  /*2cb0*/  LEA.HI R10, R14, R16, RZ, 0x4 ;  /* 0x000000100e0a7211 */ /* 0x000fe200078f20ff */
[----:B------:R-:W-:Y:S01]  /*2cc0*/  IMAD.WIDE.U32 R72, R112, c[0x0][0x280], R2 ;  /* 0x0000a00070487a25 */ /* 0x000fe200078e0002 */
[----:B------:R-:W-:-:S02]  /*2cd0*/  LEA.HI R11, R13, R0, RZ, 0x3 ;  /* 0x000000000d0b7211 */ /* 0x000fc400078f18ff */
[----:B------:R-:W-:Y:S01]  /*2ce0*/  LEA.HI R16, R13, R0, RZ, 0x6 ;  /* 0x000000000d107211 */ /* 0x000fe200078f30ff */
[----:B------:R-:W-:Y:S01]  /*2cf0*/  IMAD.SHL.U32 R14, R18, 0x20, RZ ;  /* 0x00000020120e7824 */ /* 0x000fe200078e00ff */
[----:B------:R-:W-:Y:S01]  /*2d00*/  SHF.R.S32.HI R0, RZ, 0x4, R10 ;  /* 0x00000004ff007819 */ /* 0x000fe2000001140a */
[----:B------:R-:W-:Y:S01]  /*2d10*/  IMAD.WIDE.U32 R78, R112, c[0x0][0x290], R8 ;  /* 0x0000a400704e7a25 */ /* 0x000fe200078e0008 */
[----:B------:R-:W-:Y:S02]  /*2d20*/  SHF.R.S32.HI R13, RZ, 0x4, R15 ;  /* 0x00000004ff0d7819 */ /* 0x000fe4000001140f */
[----:B------:R-:W-:Y:S01]  /*2d30*/  LEA.HI.SX32 R10, R12, R0, 0x1d ;  /* 0x000000000c0a7211 */ /* 0x000fe200078feaff */
[----:B------:R-:W-:Y:S01]  /*2d40*/  IMAD.WIDE.U32 R76, R112, c[0x0][0x280], R6 ;  /* 0x0000a000704c7a25 */ /* 0x000fe200078e0006 */
[----:B------:R-:W-:Y:S02]  /*2d50*/  LEA.HI.SX32 R0, R11, R13, 0x1d ;  /* 0x0000000d0b007211 */ /* 0x000fe400078feaff */
[----:B------:R-:W-:Y:S01]  /*2d60*/  LOP3.LUT R19, R14, 0x7ffff800, RZ, 0xc0, !PT ;  /* 0x7ffff8000e137812 */ /* 0x000fe200078ec0ff */
[----:B------:R-:W-:Y:S01]  /*2d70*/  IMAD.SHL.U32 R67, R10, 0x8, RZ ;  /* 0x000000080a437824 */ /* 0x000fe200078e00ff */
[----:B------:R-:W-:Y:S01]  /*2d80*/  SHF.R.S32.HI R14, RZ, 0x1f, R0 ;  /* 0x0000001fff0e7819 */ /* 0x000fe20000011400 */
[----:B------:R-:W-:Y:S01]  /*2d90*/  IMAD.WIDE.U32 R74, R112, c[0x0][0x290], R4 ;  /* 0x0000a400704a7a25 */ /* 0x000fe200078e0004 */
[----:B------:R-:W-:-:S02]  /*2da0*/  SHF.R.S32.HI R13, RZ, 0x1f, R10 ;  /* 0x0000001fff0d7819 */ /* 0x000fc4000001140a */
[----:B------:R-:W-:Y:S01]  /*2db0*/  LOP3.LUT R15, R113, 0x38, R12, 0xf8, !PT ;  /* 0x00000038710f7812 */ /* 0x000fe200078ef80c */
[----:B------:R-:W-:Y:S01]  /*2dc0*/  IMAD.IADD R101, R85, 0x1, R22 ;  /* 0x0000000155657824 */ /* 0x000fe200078e0216 */
[----:B------:R-:W-:Y:S01]  /*2dd0*/  LEA.HI R14, R14, R0, RZ, 0x3 ;  /* 0x000000000e0e7211 */ /* 0x000fe200078f18ff */
[----:B------:R-:W-:Y:S01]  /*2de0*/  IMAD.IADD R100, R83, 0x1, R21 ;  /* 0x0000000153647824 */ /* 0x000fe200078e0215 */
[----:B------:R-:W-:Y:S02]  /*2df0*/  LEA.HI R13, R13, R10, RZ, 0x3 ;  /* 0x0000000a0d0d7211 */ /* 0x000fe400078f18ff */
        /* <DEDUP_REMOVED lines=18> */
[----:B------:R-:W-:Y:S01]  /*2f20*/  IMAD R10, R112, c[0x0][0x294], R0 ;  /* 0x0000a500700a7a24 */ /* 0x000fe200078e0200 */
        /* <DEDUP_REMOVED lines=10> */
[CC--:B------:R-:W-:Y:S01]  /*2fd0*/  SHF.L.U64.HI R119, R125.reuse, R120.reuse, c[0x0][0x284] ;  /* 0x0000a1007d777619 */ /* 0x0c0fe20000010278 */
        /* <DEDUP_REMOVED lines=12> */
.L_x_599:
[-C--:B------:R-:W-:Y:S01]  /*30a0*/  IMAD R0, R120, R48.reuse, RZ ;  /* 0x0000003078007224 */ /* 0x080fe200078e02ff */
[----:B------:R-:W-:Y:S01]  /*30b0*/  SHF.R.S32.HI R62, RZ, 0x1f, R48 ;  /* 0x0000001fff3e7819 */ /* 0x000fe20000011430 */
[----:B------:R-:W-:Y:S01]  /*30c0*/  IMAD.WIDE.U32 R10, R126, R48, RZ ;  /* 0x000000307e0a7225 */ /* 0x000fe200078e00ff */
[----:B------:R-:W-:Y:S04]  /*30d0*/  DEPBAR.LE SB0, 0x0 ;  /* 0x000080000000791a */ /* 0x000fe80000000000 */
[----:B------:R-:W-:Y:S01]  /*30e0*/  WARPSYNC 0xffffffff ;  /* 0xffffffff00007948 */ /* 0x000fe20003800000 */
[----:B------:R-:W-:Y:S01]  /*30f0*/  BAR.SYNC.DEFER_BLOCKING 0x0 ;  /* 0x0000000000007b1d */ /* 0x000fe20000010000 */
[----:B------:R-:W-:Y:S01]  /*3100*/  ISETP.GE.AND P1, PT, R130, 0x1, PT ;  /* 0x000000018200780c */ /* 0x000fe20003f26270 */
[----:B------:R-:W-:Y:S04]  /*3110*/  IMAD R0, R62, R126, R0 ;  /* 0x0000007e3e007224 */ /* 0x000fe800078e0200 */
[----:B------:R-:W-:Y:S01]  /*3120*/  IMAD.IADD R18, R11, 0x1, R0 ;  /* 0x000000010b127824 */ /* 0x000fe200078e0200 */
[----:B------:R-:W-:Y:S05]  /*3130*/  IADD3 R0, P0, R110, R10, RZ ;  /* 0x0000000a6e007210 */ /* 0x000fea0007f1e0ff */
        /* <DEDUP_REMOVED lines=9> */
[-C--:B------:R-:W-:Y:S03]  /*31d0*/  IMAD.WIDE.U32 R8, R125, R48.reuse, RZ ;  /* 0x000000307d087225 */ /* 0x080fe600078e00ff */
[----:B------:R-:W-:Y:S01]  /*31e0*/  IMNMX R20, R3, 0x20, PT ;  /* 0x0000002003147817 */ /* 0x000fe20003800200 */
[----:B------:R-:W-:Y:S04]  /*31f0*/  IMAD.WIDE.U32 R16, R124, R48, RZ ;  /* 0x000000307c107225 */ /* 0x000fe800078e00ff */
[C---:B------:R-:W-:Y:S02]  /*3200*/  IMAD R2, R62.reuse, R125, R2 ;  /* 0x0000007d3e027224 */ /* 0x040fe400078e0202 */
[----:B------:R-:W-:Y:S03]  /*3210*/  IMAD R0, R62, R124, R0 ;  /* 0x0000007c3e007224 */ /* 0x000fe600078e0200 */
[----:B------:R-:W-:Y:S02]  /*3220*/  IADD3 R21, R9, R2, RZ ;  /* 0x0000000209157210 */ /* 0x000fe40007ffe0ff */
[----:B------:R-:W-:Y:S01]  /*3230*/  IADD3 R34, R17, R0, RZ ;  /* 0x0000000011227210 */ /* 0x000fe20007ffe0ff */
[----:B------:R-:W-:-:S05]  /*3240*/  @!P1 BRA `(.L_x_583) ;  /* 0x0000125000009947 */ /* 0x000fca0003800000 */
[----:B------:R-:W-:Y:S01]  /*3250*/  ISETP.GE.AND P1, PT, R214, R20, PT ;  /* 0x00000014d600720c */ /* 0x000fe20003f26270 */
[----:B------:R-:W-:Y:S01]  /*3260*/  BSSY B0, `(.L_x_584) ;  /* 0x000002b000007945 */ /* 0x000fe20003800000 */
[----:B------:R-:W-:Y:S01]  /*3270*/  IADD3 R19, R156, 0x40, RZ ;  /* 0x000000409c137810 */ /* 0x000fe20007ffe0ff */
[----:B------:R-:W-:Y:S01]  /*3280*/  CS2R R32, SRZ ;  /* 0x0000000000207805 */ /* 0x000fe2000001ff00 */
[----:B------:R-:W-:Y:S01]  /*3290*/  CS2R R30, SRZ ;  /* 0x00000000001e7805 */ /* 0x000fe2000001ff00 */
[----:B------:R-:W-:Y:S01]  /*32a0*/  CS2R R28, SRZ ;  /* 0x00000000001c7805 */ /* 0x000fe2000001ff00 */
[----:B------:R-:W-:Y:S01]  /*32b0*/  CS2R R22, SRZ ;  /* 0x0000000000167805 */ /* 0x000fe2000001ff00 */
[----:B------:R-:W-:Y:S01]  /*32c0*/  CS2R R14, SRZ ;  /* 0x00000000000e7805 */ /* 0x000fe2000001ff00 */
[----:B------:R-:W-:Y:S01]  /*32d0*/  CS2R R12, SRZ ;  /* 0x00000000000c7805 */ /* 0x000fe2000001ff00 */
[----:B------:R-:W-:Y:S01]  /*32e0*/  CS2R R6, SRZ ;  /* 0x0000000000067805 */ /* 0x000fe2000001ff00 */
[----:B------:R-:W-:Y:S03]  /*32f0*/  CS2R R2, SRZ ;  /* 0x0000000000027805 */ /* 0x000fe6000001ff00 */
        /* <DEDUP_REMOVED lines=33> */
.L_x_585:
[----:B------:R-:W-:Y:S05]  /*3510*/  BSYNC B0 ;  /* 0x0000000000007941 */ /* 0x000fea0003800000 */
.L_x_584:
        /* <DEDUP_REMOVED lines=36> */
[----:B------:R-:W-:Y:S02]  /*3760*/  @!P0 HADD2.F32 R25, -RZ, R25.H0_H0 ;  /* 0x20000019ff198230 */ /* 0x000fe40000004100 */
        /* <DEDUP_REMOVED lines=11> */
[----:B------:R-:W-:Y:S02]  /*3820*/  @!P0 FFMA.FTZ R42, R2, R23, -R37 ;  /* 0x00000017022a8223 */ /* 0x000fe40000010825 */
        /* <DEDUP_REMOVED lines=9> */
[-C--:B------:R-:W-:Y:S01]  /*38c0*/  @!P0 FMUL.FTZ R40, R22, R16.reuse ;  /* 0x0000001016288220 */ /* 0x080fe20000410000 */
[----:B------:R-:W-:Y:S01]  /*38d0*/  @!P0 HADD2.F32 R23, -RZ, R26.H0_H0 ;  /* 0x2000001aff178230 */ /* 0x000fe20000004100 */
[----:B------:R-:W-:Y:S01]  /*38e0*/  @!P0 F2FP.PACK_AB R2, R2, R41 ;  /* 0x000000290202823e */ /* 0x000fe200000000ff */
[----:B------:R-:W-:Y:S01]  /*38f0*/  @!P0 HADD2.F32 R26, -RZ, R3.H1_H1 ;  /* 0x30000003ff1a8230 */ /* 0x000fe20000004100 */
[C---:B------:R-:W-:Y:S02]  /*3900*/  @!P0 FMUL.FTZ R3, R4.reuse, R16 ;  /* 0x0000001004038220 */ /* 0x040fe40000410000 */
[----:B------:R-:W-:Y:S01]  /*3910*/  @!P0 FFMA.FTZ R40, R4, R23, -R40 ;  /* 0x0000001704288223 */ /* 0x000fe20000010828 */
[----:B------:R-:W-:Y:S01]  /*3920*/  @!P0 MOV R9, R2 ;  /* 0x0000000200098202 */ /* 0x000fe20000000f00 */
[-C--:B------:R-:W-:Y:S02]  /*3930*/  @!P0 FMUL.FTZ R37, R26, R17.reuse ;  /* 0x000000111a258220 */ /* 0x080fe40000410000 */
[C---:B------:R-:W-:Y:S02]  /*3940*/  @!P0 FMUL.FTZ R4, R5.reuse, R17 ;  /* 0x0000001105048220 */ /* 0x040fe40000410000 */
        /* <DEDUP_REMOVED lines=10> */
.L_x_588:
[----:B------:R-:W-:Y:S05]  /*39f0*/  BSYNC B0 ;  /* 0x0000000000007941 */ /* 0x000fea0003800000 */
.L_x_587:
        /* <DEDUP_REMOVED lines=43> */
[-C--:B------:R-:W-:Y:S02]  /*3cb0*/  @!P0 FFMA.FTZ R6, R6, R22.reuse, -R4 ;  /* 0x0000001606068223 */ /* 0x080fe40000010804 */
[-C--:B------:R-:W-:Y:S02]  /*3cc0*/  @!P0 FMUL.FTZ R4, R5, R7.reuse ;  /* 0x0000000705048220 */ /* 0x080fe40000410000 */
        /* <DEDUP_REMOVED lines=11> */
.L_x_590:
[----:B------:R-:W-:Y:S05]  /*3d80*/  BSYNC B0 ;  /* 0x0000000000007941 */ /* 0x000fea0003800000 */
.L_x_589:
        /* <DEDUP_REMOVED lines=56> */
.L_x_592:
[----:B------:R-:W-:Y:S05]  /*4110*/  BSYNC B0 ;  /* 0x0000000000007941 */ /* 0x000fea0003800000 */
.L_x_591:
        /* <DEDUP_REMOVED lines=56> */
.L_x_583:
        /* <DEDUP_REMOVED lines=31> */
.L_x_594:
[----:B------:R-:W-:Y:S05]  /*4690*/  BSYNC B0 ;  /* 0x0000000000007941 */ /* 0x000fea0003800000 */
.L_x_593:
        /* <DEDUP_REMOVED lines=137> */
.L_x_596:
[----:B------:R-:W-:Y:S05]  /*4f30*/  BSYNC B0 ;  /* 0x0000000000007941 */ /* 0x000fea0003800000 */
.L_x_595:
[----:B------:R-:W-:Y:S11]  /*4f40*/  ISETP.GE.AND P0, PT, R138, c[0x0][0x1d4], PT ;  /* 0x000075008a007a0c */ /* 0x000ff60003f06270 */
[----:B------:R-:W-:Y:S02]  /*4f50*/  @!UPT UIADD3 URZ, URZ, URZ, URZ ;  /* 0x0000003f3f3ff290 */ /* 0x000fe4000fffe03f */
[----:B------:R-:W-:-:S05]  /*4f60*/  @P0 BRA `(.L_x_586) ;  /* 0x0000087000000947 */ /* 0x000fca0003800000 */
[----:B------:R-:W-:Y:S01]  /*4f70*/  LDS.128 R32, [R87+0xc080] ;  /* 0x00c0800057207984 */ /* 0x000fe20000000c00 */
[----:B------:R-:W-:Y:S04]  /*4f80*/  IADD3 R0, P1, P0, R64, R59, R69 ;  /* 0x0000003b40007210 */ /* 0x000fe8000783e045 */
[----:B------:R-:W-:Y:S02]  /*4f90*/  IADD3.X R2, R63, R58, R95, P1, P0 ;  /* 0x0000003a3f027210 */ /* 0x000fe40000fe045f */
[C---:B-1----:R-:W-:Y:S01]  /*4fa0*/  LEA R40, P0, R0.reuse, c[0x0][0x1c8], 0x1 ;  /* 0x0000720000287a11 */ /* 0x042fe200078008ff */
[----:B------:R-:W1:Y:S03]  /*4fb0*/  LDS.128 R16, [R90+0xc080] ;  /* 0x00c080005a107984 */ /* 0x000e660000000c00 */
[----:B------:R-:W-:Y:S02]  /*4fc0*/  LEA.HI.X R41, R0, c[0x0][0x1cc], R2, 0x1, P0 ;  /* 0x0000730000297a11 */ /* 0x000fe400000f0c02 */
[----:B------:R-:W-:Y:S11]  /*4fd0*/  ISETP.GE.AND P0, PT, R138, c[0x0][0x27c], PT ;  /* 0x00009f008a007a0c */ /* 0x000ff60003f06270 */
[----:B------:R-:W-:Y:S02]  /*4fe0*/  @!UPT UIADD3 URZ, URZ, URZ, URZ ;  /* 0x0000003f3f3ff290 */ /* 0x000fe4000fffe03f */
[--C-:B------:R-:W-:Y:S01]  /*4ff0*/  @!P0 SHF.R.U32.HI R8, RZ, 0x10, R13.reuse ;  /* 0x00000010ff088819 */ /* 0x100fe2000001160d */
[--C-:B------:R-:W-:Y:S01]  /*5000*/  @!P0 HADD2.F32 R0, -RZ, R22.reuse.H0_H0 ;  /* 0x20000016ff008230 */ /* 0x100fe20000004100 */
[----:B------:R-:W-:Y:S01]  /*5010*/  @!P0 SHF.R.U64 R7, R12, 0x10, R13 ;  /* 0x000000100c078819 */ /* 0x000fe2000000120d */
[----:B------:R-:W-:Y:S01]  /*5020*/  @!P0 HADD2.F32 R3, -RZ, R22.H1_H1 ;  /* 0x30000016ff038230 */ /* 0x000fe20000004100 */
[--C-:B------:R-:W-:Y:S01]  /*5030*/  @!P0 SHF.R.U64 R11, R14, 0x10, R15.reuse ;  /* 0x000000100e0b8819 */ /* 0x100fe2000000120f */
[--C-:B------:R-:W-:Y:S01]  /*5040*/  @!P0 HADD2.F32 R12, -RZ, R46.reuse.H0_H0 ;  /* 0x2000002eff0c8230 */ /* 0x100fe20000004100 */
[----:B------:R-:W-:Y:S01]  /*5050*/  @!P0 SHF.R.U32.HI R9, RZ, 0x10, R15 ;  /* 0x00000010ff098819 */ /* 0x000fe2000001160f */
[----:B------:R-:W-:Y:S01]  /*5060*/  @!P0 HADD2.F32 R15, -RZ, R46.H1_H1 ;  /* 0x3000002eff0f8230 */ /* 0x000fe20000004100 */
[--C-:B------:R-:W-:Y:S01]  /*5070*/  @!P0 SHF.R.U32.HI R21, RZ, 0x10, R37.reuse ;  /* 0x00000010ff158819 */ /* 0x100fe20000011625 */
[----:B------:R-:W-:Y:S01]  /*5080*/  @!P0 HADD2.F32 R7, -RZ, R7.H0_H0 ;  /* 0x20000007ff078230 */ /* 0x000fe20000004100 */
[----:B------:R-:W-:Y:S01]  /*5090*/  @!P0 SHF.R.U64 R25, R36, 0x10, R37 ;  /* 0x0000001024198819 */ /* 0x000fe20000001225 */
[----:B------:R-:W-:Y:S01]  /*50a0*/  @!P0 HADD2.F32 R11, -RZ, R11.H0_H0 ;  /* 0x2000000bff0b8230 */ /* 0x000fe20000004100 */
[--C-:B------:R-:W-:Y:S01]  /*50b0*/  @!P0 SHF.R.U32.HI R29, RZ, 0x10, R39.reuse ;  /* 0x00000010ff1d8819 */ /* 0x100fe20000011627 */
[----:B------:R-:W-:Y:S01]  /*50c0*/  @!P0 HADD2.F32 R21, -RZ, R21.H0_H0 ;  /* 0x20000015ff158230 */ /* 0x000fe20000004100 */
[----:B------:R-:W-:Y:S01]  /*50d0*/  @!P0 SHF.R.U64 R30, R38, 0x10, R39 ;  /* 0x00000010261e8819 */ /* 0x000fe20000001227 */
[----:B------:R-:W-:Y:S02]  /*50e0*/  @!P0 HADD2.F32 R27, -RZ, R47.H0_H0 ;  /* 0x2000002fff1b8230 */ /* 0x000fe40000004100 */
[----:B------:R-:W-:Y:S01]  /*50f0*/  @!P0 HADD2.F32 R29, -RZ, R29.H0_H0 ;  /* 0x2000001dff1d8230 */ /* 0x000fe20000004100 */
[----:B-1----:R-:W-:Y:S02]  /*5100*/  @!P0 MOV R6, R16 ;  /* 0x0000001000068202 */ /* 0x002fe40000000f00 */
[----:B------:R-:W-:Y:S02]  /*5110*/  @!P0 MOV R24, R32 ;  /* 0x0000002000188202 */ /* 0x000fe40000000f00 */
[----:B------:R-:W-:Y:S01]  /*5120*/  @!P0 MOV R13, R33 ;  /* 0x00000021000d8202 */ /* 0x000fe20000000f00 */
[----:B------:R-:W-:Y:S01]  /*5130*/  @!P0 HADD2.F32 R2, -RZ, R6.H0_H0 ;  /* 0x20000006ff028230 */ /* 0x000fe20000004100 */
[----:B------:R-:W-:Y:S01]  /*5140*/  @!P0 MOV R5, R17 ;  /* 0x0000001100058202 */ /* 0x000fe20000000f00 */
[--C-:B------:R-:W-:Y:S02]  /*5150*/  @!P0 HADD2.F32 R10, -RZ, R24.reuse.H0_H0 ;  /* 0x20000018ff0a8230 */ /* 0x100fe40000004100 */
[----:B------:R-:W-:Y:S02]  /*5160*/  @!P0 HADD2.F32 R14, -RZ, R13.H0_H0 ;  /* 0x2000000dff0e8230 */ /* 0x000fe40000004100 */
[--C-:B------:R-:W-:Y:S01]  /*5170*/  @!P0 HADD2.F32 R4, -RZ, R5.reuse.H0_H0 ;  /* 0x20000005ff048230 */ /* 0x100fe20000004100 */
[-C--:B------:R-:W-:Y:S02]  /*5180*/  @!P0 FMUL.FTZ R22, R10, R0.reuse ;  /* 0x000000000a168220 */ /* 0x080fe40000410000 */
[----:B------:R-:W-:Y:S02]  /*5190*/  @!P0 FMUL.FTZ R0, R2, R0 ;  /* 0x0000000002008220 */ /* 0x000fe40000410000 */
[-C--:B------:R-:W-:Y:S02]  /*51a0*/  @!P0 FMUL.FTZ R20, R14, R3.reuse ;  /* 0x000000030e148220 */ /* 0x080fe40000410000 */
[-C--:B------:R-:W-:Y:S01]  /*51b0*/  @!P0 FFMA.FTZ R42, R2, R12.reuse, -R22 ;  /* 0x0000000c022a8223 */ /* 0x080fe20000010816 */
[----:B------:R-:W-:Y:S01]  /*51c0*/  @!P0 HADD2.F32 R2, -RZ, R5.H1_H1 ;  /* 0x30000005ff028230 */ /* 0x000fe20000004100 */
[----:B------:R-:W-:Y:S01]  /*51d0*/  @!P0 FFMA.FTZ R0, R10, R12, R0 ;  /* 0x0000000c0a008223 */ /* 0x000fe20000010000 */
[----:B------:R-:W-:Y:S01]  /*51e0*/  @!P0 HADD2.F32 R12, -RZ, R24.H1_H1 ;  /* 0x30000018ff0c8230 */ /* 0x000fe20000004100 */
[C---:B------:R-:W-:Y:S01]  /*51f0*/  @!P0 FMUL.FTZ R3, R4.reuse, R3 ;  /* 0x0000000304038220 */ /* 0x040fe20000410000 */
[----:B------:R-:W-:Y:S01]  /*5200*/  @!P0 HADD2.F32 R5, -RZ, R6.H1_H1 ;  /* 0x30000006ff058230 */ /* 0x000fe20000004100 */
[----:B------:R-:W-:Y:S01]  /*5210*/  @!P0 FFMA.FTZ R39, R4, R15, -R20 ;  /* 0x0000000f04278223 */ /* 0x000fe20000010814 */
[----:B------:R-:W-:Y:S01]  /*5220*/  @!P0 HADD2.F32 R20, -RZ, R13.H1_H1 ;  /* 0x3000000dff148230 */ /* 0x000fe20000004100 */
[----:B------:R-:W-:Y:S01]  /*5230*/  @!P0 FMUL.FTZ R6, R12, R7 ;  /* 0x000000070c068220 */ /* 0x000fe20000410000 */
[----:B------:R-:W-:Y:S01]  /*5240*/  @!P0 HADD2.F32 R4, -RZ, R8.H0_H0 ;  /* 0x20000008ff048230 */ /* 0x000fe20000004100 */
[----:B------:R-:W-:Y:S01]  /*5250*/  @!P0 IMAD.MOV.U32 R10, RZ, RZ, R35 ;  /* 0x000000ffff0a8224 */ /* 0x000fe200078e0023 */
[----:B------:R-:W-:Y:S02]  /*5260*/  @!P0 HADD2.F32 R13, -RZ, R25.H0_H0 ;  /* 0x20000019ff0d8230 */ /* 0x000fe40000004100 */
[----:B------:R-:W-:Y:S01]  /*5270*/  @!P0 HADD2.F32 R25, -RZ, R30.H0_H0 ;  /* 0x2000001eff198230 */ /* 0x000fe20000004100 */
[-C--:B------:R-:W-:Y:S01]  /*5280*/  @!P0 FMUL.FTZ R8, R20, R4.reuse ;  /* 0x0000000414088220 */ /* 0x080fe20000410000 */
[--C-:B------:R-:W-:Y:S01]  /*5290*/  @!P0 HADD2.F32 R26, -RZ, R10.reuse.H0_H0 ;  /* 0x2000000aff1a8230 */ /* 0x100fe20000004100 */
[C---:B------:R-:W-:Y:S01]  /*52a0*/  @!P0 FMUL.FTZ R4, R2.reuse, R4 ;  /* 0x0000000402048220 */ /* 0x040fe20000410000 */
[----:B------:R-:W-:Y:S01]  /*52b0*/  @!P0 HADD2.F32 R28, -RZ, R10.H1_H1 ;  /* 0x3000000aff1c8230 */ /* 0x000fe20000004100 */
[----:B------:R-:W-:Y:S01]  /*52c0*/  @!P0 FFMA.FTZ R38, R2, R21, -R8 ;  /* 0x0000001502268223 */ /* 0x000fe20000010808 */
[----:B------:R-:W-:Y:S01]  /*52d0*/  @!P0 HADD2.F32 R8, -RZ, R9.H0_H0 ;  /* 0x20000009ff088230 */ /* 0x000fe20000004100 */
[C---:B------:R-:W-:Y:S01]  /*52e0*/  @!P0 FMUL.FTZ R2, R5.reuse, R7 ;  /* 0x0000000705028220 */ /* 0x040fe20000410000 */
[----:B------:R-:W-:Y:S01]  /*52f0*/  @!P0 HADD2.F32 R7, -RZ, R23.H0_H0 ;  /* 0x20000017ff078230 */ /* 0x000fe20000004100 */
[----:B------:R-:W-:Y:S01]  /*5300*/  @!P0 FFMA.FTZ R37, R5, R13, -R6 ;  /* 0x0000000d05258223 */ /* 0x000fe20000010806 */
[----:B------:R-:W-:Y:S01]  /*5310*/  @!P0 MOV R5, R19 ;  /* 0x0000001300058202 */ /* 0x000fe20000000f00 */
[----:B------:R-:W-:Y:S02]  /*5320*/  @!P0 FMUL.FTZ R10, R28, R8 ;  /* 0x000000081c0a8220 */ /* 0x000fe40000410000 */
[----:B------:R-:W-:Y:S02]  /*5330*/  @!P0 FMUL.FTZ R9, R26, R7 ;  /* 0x000000071a098220 */ /* 0x000fe40000410000 */
[----:B------:R-:W-:Y:S01]  /*5340*/  @!P0 FFMA.FTZ R2, R12, R13, R2 ;  /* 0x0000000d0c028223 */ /* 0x000fe20000010002 */
[--C-:B------:R-:W-:Y:S01]  /*5350*/  @!P0 HADD2.F32 R6, -RZ, R5.reuse.H0_H0 ;  /* 0x20000005ff068230 */ /* 0x100fe20000004100 */
[----:B------:R-:W-:Y:S01]  /*5360*/  @!P0 FFMA.FTZ R3, R14, R15, R3 ;  /* 0x0000000f0e038223 */ /* 0x000fe20000010003 */
[----:B------:R-:W-:Y:S01]  /*5370*/  @!P0 F2FP.PACK_AB R12, R37, R42 ;  /* 0x0000002a250c823e */ /* 0x000fe200000000ff */
[----:B------:R-:W-:Y:S01]  /*5380*/  @!P0 FFMA.FTZ R4, R20, R21, R4 ;  /* 0x0000001514048223 */ /* 0x000fe20000010004 */
[----:B------:R-:W-:Y:S01]  /*5390*/  @!P0 F2FP.PACK_AB R13, R38, R39 ;  /* 0x00000027260d823e */ /* 0x000fe200000000ff */
[C---:B------:R-:W-:Y:S01]  /*53a0*/  @!P0 FFMA.FTZ R36, R6.reuse, R27, -R9 ;  /* 0x0000001b06248223 */ /* 0x040fe20000010809 */
[----:B------:R-:W-:Y:S01]  /*53b0*/  @!P0 MOV R9, R34 ;  /* 0x0000002200098202 */ /* 0x000fe20000000f00 */
[----:B------:R-:W-:Y:S01]  /*53c0*/  @!P0 FMUL.FTZ R7, R6, R7 ;  /* 0x0000000706078220 */ /* 0x000fe20000410000 */
[----:B------:R-:W-:Y:S01]  /*53d0*/  @!P0 MOV R6, R18 ;  /* 0x0000001200068202 */ /* 0x000fe20000000f00 */
[----:B------:R-:W-:Y:S01]  /*53e0*/  @!P0 IMAD.MOV.U32 R16, RZ, RZ, R12 ;  /* 0x000000ffff108224 */ /* 0x000fe200078e000c */
[----:B------:R-:W-:Y:S01]  /*53f0*/  @!P0 MOV R17, R13 ;  /* 0x0000000d00118202 */ /* 0x000fe20000000f00 */
[----:B------:R-:W-:Y:S01]  /*5400*/  @!P0 HADD2.F32 R5, -RZ, R5.H1_H1 ;  /* 0x30000005ff058230 */ /* 0x000fe20000004100 */
[----:B------:R-:W-:Y:S01]  /*5410*/  @!P0 F2FP.PACK_AB R3, R4, R3 ;  /* 0x000000030403823e */ /* 0x000fe200000000ff */
[--C-:B------:R-:W-:Y:S02]  /*5420*/  @!P0 HADD2.F32 R24, -RZ, R9.reuse.H1_H1 ;  /* 0x30000009ff188230 */ /* 0x100fe40000004100 */
[----:B------:R-:W-:Y:S01]  /*5430*/  @!P0 HADD2.F32 R22, -RZ, R9.H0_H0 ;  /* 0x20000009ff168230 */ /* 0x000fe20000004100 */
[C---:B------:R-:W-:Y:S01]  /*5440*/  @!P0 FMUL.FTZ R8, R5.reuse, R8 ;  /* 0x0000000805088220 */ /* 0x040fe20000410000 */
[--C-:B------:R-:W-:Y:S01]  /*5450*/  @!P0 HADD2.F32 R9, -RZ, R6.reuse.H1_H1 ;  /* 0x30000006ff098230 */ /* 0x100fe20000004100 */
[----:B------:R-:W-:Y:S01]  /*5460*/  @!P0 FFMA.FTZ R31, R5, R29, -R10 ;  /* 0x0000001d051f8223 */ /* 0x000fe2000001080a */
[----:B------:R-:W-:Y:S01]  /*5470*/  @!P0 MOV R33, R3 ;  /* 0x0000000300218202 */ /* 0x000fe20000000f00 */
[----:B------:R-:W-:Y:S01]  /*5480*/  @!P0 FMUL.FTZ R30, R24, R11 ;  /* 0x0000000b181e8220 */ /* 0x000fe20000410000 */
[----:B------:R-:W-:Y:S02]  /*5490*/  @!P0 HADD2.F32 R5, -RZ, R23.H1_H1 ;  /* 0x30000017ff058230 */ /* 0x000fe40000004100 */
[----:B------:R-:W-:Y:S01]  /*54a0*/  @!P0 HADD2.F32 R23, -RZ, R47.H1_H1 ;  /* 0x3000002fff178230 */ /* 0x000fe20000004100 */
[C---:B------:R-:W-:Y:S01]  /*54b0*/  @!P0 FFMA.FTZ R30, R9.reuse, R25, -R30 ;  /* 0x00000019091e8223 */ /* 0x040fe2000001081e */
[----:B------:R-:W-:Y:S01]  /*54c0*/  @!P0 HADD2.F32 R10, -RZ, R6.H0_H0 ;  /* 0x20000006ff0a8230 */ /* 0x000fe20000004100 */
[-C--:B------:R-:W-:Y:S04]  /*54d0*/  @!P0 FMUL.FTZ R6, R22, R5.reuse ;  /* 0x0000000516068220 */ /* 0x080fe80000410000 */
[C---:B------:R-:W-:Y:S02]  /*54e0*/  @!P0 FMUL.FTZ R5, R10.reuse, R5 ;  /* 0x000000050a058220 */ /* 0x040fe40000410000 */
[----:B------:R-:W-:Y:S02]  /*54f0*/  @!P0 FFMA.FTZ R10, R10, R23, -R6 ;  /* 0x000000170a0a8223 */ /* 0x000fe40000010806 */
[----:B------:R-:W-:Y:S01]  /*5500*/  @!P0 FMUL.FTZ R6, R9, R11 ;  /* 0x0000000b09068220 */ /* 0x000fe20000410000 */
[----:B------:R-:W-:Y:S01]  /*5510*/  @!P0 F2FP.PACK_AB R11, R31, R36 ;  /* 0x000000241f0b823e */ /* 0x000fe200000000ff */
[----:B------:R-:W-:Y:S01]  /*5520*/  @!P0 FFMA.FTZ R5, R22, R23, R5 ;  /* 0x0000001716058223 */ /* 0x000fe20000010005 */
[----:B------:R-:W-:Y:S01]  /*5530*/  @!P0 F2FP.PACK_AB R10, R30, R10 ;  /* 0x0000000a1e0a823e */ /* 0x000fe200000000ff */
[----:B------:R-:W-:Y:S01]  /*5540*/  @!P0 FFMA.FTZ R6, R24, R25, R6 ;  /* 0x0000001918068223 */ /* 0x000fe20000010006 */
[----:B------:R-:W-:Y:S01]  /*5550*/  @!P0 MOV R19, R11 ;  /* 0x0000000b00138202 */ /* 0x000fe20000000f00 */
[----:B------:R-:W-:Y:S01]  /*5560*/  @!P0 FFMA.FTZ R7, R26, R27, R7 ;  /* 0x0000001b1a078223 */ /* 0x000fe20000010007 */
        /* <DEDUP_REMOVED lines=18> */
.L_x_582:
        /* <DEDUP_REMOVED lines=21> */
.L_x_586:
[----:B------:R-:W-:Y:S05]  /*57e0*/  BSYNC B1 ;  /* 0x0000000000017941 */ /* 0x000fea0003800000 */
.L_x_581:
[----:B------:R-:W-:Y:S01]  /*57f0*/  IMAD.SHL.U32 R0, R48, 0x20, RZ ;  /* 0x0000002030007824 */ /* 0x000fe200078e00ff */
[----:B------:R-:W-:Y:S03]  /*5800*/  BSSY B0, `(.L_x_597) ;  /* 0x0000035000007945 */ /* 0x000fe60003800000 */
[----:B-12--5:R-:W-:Y:S01]  /*5810*/  IMAD.IADD R2, R102, 0x1, -R0 ;  /* 0x0000000166027824 */ /* 0x026fe200078e0a00 */
[----:B------:R-:W-:Y:S04]  /*5820*/  IADD3 R0, -R0, R66, RZ ;  /* 0x0000004200007210 */ /* 0x000fe80007ffe1ff */
[----:B------:R-:W-:Y:S02]  /*5830*/  ISETP.GE.AND P0, PT, R2, 0x1, PT ;  /* 0x000000010200780c */ /* 0x000fe40003f06270 */
[----:B------:R-:W-:Y:S11]  /*5840*/  IMNMX R0, R0, 0x20, PT ;  /* 0x0000002000007817 */ /* 0x000ff60003800200 */
[C---:B------:R-:W-:Y:S02]  /*5850*/  @P0 LEA R4, P1, R48.reuse, R103, 0x5 ;  /* 0x0000006730040211 */ /* 0x040fe400078228ff */
[----:B------:R-:W-:Y:S02]  /*5860*/  @P0 MOV R3, R101 ;  /* 0x0000006500030202 */ /* 0x000fe40000000f00 */
[----:B------:R-:W-:Y:S05]  /*5870*/  @P0 LEA.HI.X R2, R48, R106, R62, 0x5, P1 ;  /* 0x0000006a30020211 */ /* 0x000fea00008f2c3e */
[----:B------:R-:W-:Y:S02]  /*5880*/  @P0 IMAD R5, R2, c[0x0][0x258], RZ ;  /* 0x0000960002050a24 */ /* 0x000fe400078e02ff */
[----:B------:R-:W-:Y:S04]  /*5890*/  @P0 IMAD.MOV.U32 R2, RZ, RZ, R84 ;  /* 0x000000ffff020224 */ /* 0x000fe800078e0054 */
[C---:B------:R-:W-:Y:S04]  /*58a0*/  @P0 IMAD.WIDE.U32 R2, R4.reuse, c[0x0][0x258], R2 ;  /* 0x0000960004020a25 */ /* 0x040fe800078e0002 */
[----:B------:R-:W-:Y:S04]  /*58b0*/  @P0 IMAD R4, R4, c[0x0][0x25c], R5 ;  /* 0x0000970004040a24 */ /* 0x000fe800078e0205 */
        /* <DEDUP_REMOVED lines=41> */
.L_x_598:
[----:B-1----:R-:W-:Y:S05]  /*5b50*/  BSYNC B0 ;  /* 0x0000000000007941 */ /* 0x002fea0003800000 */
.L_x_597:
        /* <DEDUP_REMOVED lines=22> */
.L_x_580:
[----:B------:R-:W-:Y:S01]  /*5cc0*/  IMAD.MOV.U32 R0, RZ, RZ, c[0x0][0x2c4] ;  /* 0x0000b100ff007624 */ /* 0x000fe200078e00ff */
[----:B------:R-:W-:Y:S01]  /*5cd0*/  IADD3 R2, R212, 0x1, -R213 ;  /* 0x00000001d4027810 */ /* 0x000fe20007ffe8d5 */
[----:B-1----:R-:W-:-:S02]  /*5ce0*/  IMAD.MOV.U32 R4, RZ, RZ, c[0x0][0x32c] ;  /* 0x0000cb00ff047624 */ /* 0x002fc400078e00ff */
[----:B------:R-:W-:Y:S01]  /*5cf0*/  IMAD.IADD R11, R116, 0x1, R117 ;  /* 0x00000001740b7824 */ /* 0x000fe200078e0275 */
[----:B------:R-:W-:Y:S02]  /*5d00*/  ISETP.NE.AND P3, PT, R0, 0x1, PT ;  /* 0x000000010000780c */ /* 0x000fe40003f65270 */
[----:B------:R-:W-:Y:S02]  /*5d10*/  IADD3 R0, R225, 0x7f, RZ ;  /* 0x0000007fe1007810 */ /* 0x000fe40007ffe0ff */
[----:B------:R-:W-:-:S09]  /*5d20*/  ISETP.GE.AND P1, PT, R4, 0x1, PT ;  /* 0x000000010400780c */ /* 0x000fd20003f26270 */
[----:B------:R-:W-:-:S05]  /*5d30*/  @P3 IMAD.HI.U32 R3, R0, c[0x0][0x2c8], RZ ;  /* 0x0000b20000033a27 */ /* 0x000fca00078e00ff */
[----:B------:R-:W-:-:S05]  /*5d40*/  @P3 SHF.R.U32.HI R0, RZ, c[0x0][0x2cc], R3 ;  /* 0x0000b300ff003a19 */ /* 0x000fca0000011603 */
[----:B------:R-:W-:-:S05]  /*5d50*/  IMAD.IADD R0, R2, 0x1, R0 ;  /* 0x0000000102007824 */ /* 0x000fca00078e0200 */
[----:B------:R-:W-:Y:S01]  /*5d60*/  IADD3 R3, R0, c[0x0][0x328], RZ ;  /* 0x0000ca0000037a10 */ /* 0x000fe20007ffe0ff */
[----:B------:R-:W-:Y:S05]  /*5d70*/  @!P1 BRA `(.L_x_600) ;  /* 0x0000011000009947 */ /* 0x000fea0003800000 */
[C---:B------:R-:W-:Y:S01]  /*5d80*/  ISETP.GT.AND P0, PT, R0.reuse, RZ, PT ;  /* 0x000000ff0000720c */ /* 0x040fe20003f04270 */
[----:B------:R-:W-:Y:S01]  /*5d90*/  BSSY B0, `(.L_x_601) ;  /* 0x000000d000007945 */ /* 0x000fe20003800000 */
[----:B------:R-:W-:Y:S01]  /*5da0*/  IADD3 R2, R0, -0x1, RZ ;  /* 0xffffffff00027810 */ /* 0x000fe20007ffe0ff */
[----:B------:R-:W-:-:S10]  /*5db0*/  IMAD.MOV.U32 R4, RZ, RZ, c[0x0][0x32c] ;  /* 0x0000cb00ff047624 */ /* 0x000fd400078e00ff */
[----:B------:R-:W-:Y:S05]  /*5dc0*/  @P0 BRA `(.L_x_602) ;  /* 0x0000006000000947 */ /* 0x000fea0003800000 */
[----:B------:R-:W-:Y:S01]  /*5dd0*/  ISETP.NE.AND P0, PT, R4, 0x1, PT ;  /* 0x000000010400780c */ /* 0x000fe20003f05270 */
[----:B------:R-:W-:-:S12]  /*5de0*/  IMAD.MOV R0, RZ, RZ, -R0 ;  /* 0x000000ffff007224 */ /* 0x000fd800078e0a00 */
[----:B------:R-:W-:-:S05]  /*5df0*/  @P0 IMAD.HI.U32 R2, R0, c[0x0][0x330], RZ ;  /* 0x0000cc0000020a27 */ /* 0x000fca00078e00ff */
[----:B------:R-:W-:-:S04]  /*5e00*/  @P0 SHF.R.U32.HI R0, RZ, c[0x0][0x334], R2 ;  /* 0x0000cd00ff000a19 */ /* 0x000fc80000011602 */
[----:B------:R-:W-:Y:S01]  /*5e10*/  LOP3.LUT R2, RZ, R0, RZ, 0x33, !PT ;  /* 0x00000000ff027212 */ /* 0x000fe200078e33ff */
[----:B------:R-:W-:Y:S05]  /*5e20*/  BRA `(.L_x_603) ;  /* 0x0000003000007947 */ /* 0x000fea0003800000 */
.L_x_602:
[----:B------:R-:W-:-:S13]  /*5e30*/  ISETP.NE.AND P0, PT, R4, 0x1, PT ;  /* 0x000000010400780c */ /* 0x000fda0003f05270 */
[----:B------:R-:W-:-:S05]  /*5e40*/  @P0 IMAD.HI.U32 R0, R2, c[0x0][0x330], RZ ;  /* 0x0000cc0002000a27 */ /* 0x000fca00078e00ff */
[----:B------:R-:W-:Y:S02]  /*5e50*/  @P0 SHF.R.U32.HI R2, RZ, c[0x0][0x334], R0 ;  /* 0x0000cd00ff020a19 */ /* 0x000fe40000011600 */
.L_x_603:
[----:B------:R-:W-:Y:S05]  /*5e60*/  BSYNC B0 ;  /* 0x0000000000007941 */ /* 0x000fea0003800000 */
.L_x_601:
[----:B------:R-:W-:-:S05]  /*5e70*/  IMAD R2, R2, R4, c[0x0][0x32c] ;  /* 0x0000cb0002027624 */ /* 0x000fca00078e0204 */
[----:B------:R-:W-:-:S04]  /*5e80*/  IMNMX R3, R3, R2, PT ;  /* 0x0000000203037217 */ /* 0x000fc80003800200 */
.L_x_600:
[----:B------:R-:W-:Y:S01]  /*5e90*/  IADD3 R3, R3, 0x1f, RZ ;  /* 0x0000001f03037810 */ /* 0x000fe20007ffe0ff */
[----:B------:R-:W-:-:S03]  /*5ea0*/  @P3 IMAD.HI.U32 R2, R225, c[0x0][0x2c8], RZ ;  /* 0x0000b200e1023a27 */ /* 0x000fc600078e00ff */
[----:B------:R-:W-:Y:S01]  /*5eb0*/  SHF.R.S32.HI R4, RZ, 0x1f, R3 ;  /* 0x0000001fff047819 */ /* 0x000fe20000011403 */
[----:B------:R-:W-:Y:S01]  /*5ec0*/  IMAD.MOV.U32 R0, RZ, RZ, R225 ;  /* 0x000000ffff007224 */ /* 0x000fe200078e00e1 */
[----:B------:R-:W-:Y:S02]  /*5ed0*/  @P3 SHF.R.U32.HI R0, RZ, c[0x0][0x2cc], R2 ;  /* 0x0000b300ff003a19 */ /* 0x000fe40000011602 */
        /* <DEDUP_REMOVED lines=16> */
.L_x_606:
[----:B------:R-:W-:-:S04]  /*5fe0*/  MOV R3, c[0x0][0x32c] ;  /* 0x0000cb0000037a02 */ /* 0x000fc80000000f00 */
[----:B------:R-:W-:-:S13]  /*5ff0*/  ISETP.NE.AND P0, PT, R3, 0x1, PT ;  /* 0x000000010300780c */ /* 0x000fda0003f05270 */
[----:B------:R-:W-:-:S05]  /*6000*/  @P0 IMAD.HI.U32 R3, R0, c[0x0][0x330], RZ ;  /* 0x0000cc0000030a27 */ /* 0x000fca00078e00ff */
[----:B------:R-:W-:Y:S02]  /*6010*/  @P0 SHF.R.U32.HI R0, RZ, c[0x0][0x334], R3 ;  /* 0x0000cd00ff000a19 */ /* 0x000fe40000011603 */
.L_x_607:
[----:B------:R-:W-:Y:S05]  /*6020*/  BSYNC B0 ;  /* 0x0000000000007941 */ /* 0x000fea0003800000 */
.L_x_605:
[----:B------:R-:W-:-:S05]  /*6030*/  IMAD R0, R0, c[0x0][0x32c], RZ ;  /* 0x0000cb0000007a24 */ /* 0x000fca00078e02ff */
[----:B------:R-:W-:-:S04]  /*6040*/  IMNMX R2, R2, R0, !PT ;  /* 0x0000000002027217 */ /* 0x000fc80007800200 */
.L_x_604:
[----:B------:R-:W-:Y:S01]  /*6050*/  SHF.R.S32.HI R0, RZ, 0x1f, R2 ;  /* 0x0000001fff007819 */ /* 0x000fe20000011402 */
[----:B------:R-:W-:Y:S03]  /*6060*/  BSSY B0, `(.L_x_608) ;  /* 0x0000025000007945 */ /* 0x000fe60003800000 */
[----:B------:R-:W-:-:S04]  /*6070*/  LEA.HI R0, R0, R2, RZ, 0x5 ;  /* 0x0000000200007211 */ /* 0x000fc800078f28ff */
[----:B------:R-:W-:-:S04]  /*6080*/  SHF.R.S32.HI R0, RZ, 0x5, R0 ;  /* 0x00000005ff007819 */ /* 0x000fc80000011400 */
[----:B------:R-:W-:Y:S01]  /*6090*/  IMNMX R5, RZ, R0, !PT ;  /* 0x00000000ff057217 */ /* 0x000fe20007800200 */
[----:B------:R-:W-:-:S03]  /*60a0*/  IMAD.MOV.U32 R0, RZ, RZ, RZ ;  /* 0x000000ffff007224 */ /* 0x000fc600078e00ff */
[----:B------:R-:W-:-:S13]  /*60b0*/  ISETP.GT.AND P0, PT, R7, R5, PT ;  /* 0x000000050700720c */ /* 0x000fda0003f04270 */
        /* <DEDUP_REMOVED lines=31> */
.L_x_609:
[----:B------:R-:W-:Y:S05]  /*62b0*/  BSYNC B0 ;  /* 0x0000000000007941 */ /* 0x000fea0003800000 */
.L_x_608:
[----:B------:R-:W-:Y:S01]  /*62c0*/  IMAD R209, R248, R0, R5 ;  /* 0x00000000f8d17224 */ /* 0x000fe200078e0205 */
        /* <DEDUP_REMOVED lines=75> */
[----:B------:R1:W2:Y:S01]  /*6780*/  @P1 LDG.E R19, [R2.64] ;  /* 0x0000000602131981 */ /* 0x0002a2000c1e1900 */
[----:B------:R-:W-:Y:S01]  /*6790*/  SHF.R.S32.HI R0, RZ, 0x1f, R115 ;  /* 0x0000001fff007819 */ /* 0x000fe20000011473 */
[----:B------:R-:W-:Y:S01]  /*67a0*/  IMAD R5, R237, 0x20, R214 ;  /* 0x00000020ed057824 */ /* 0x000fe200078e02d6 */
[----:B------:R-:W-:Y:S01]  /*67b0*/  ISETP.NE.U32.AND P0, PT, RZ, c[0x0][0x348], PT ;  /* 0x0000d200ff007a0c */ /* 0x000fe20003f05070 */
[----:B------:R-:W-:Y:S01]  /*67c0*/  IMAD.MOV.U32 R14, RZ, RZ, R136 ;  /* 0x000000ffff0e7224 */ /* 0x000fe200078e0088 */
[----:B------:R-:W-:Y:S01]  /*67d0*/  SHF.R.S32.HI R18, RZ, 0x1f, R235 ;  /* 0x0000001fff127819 */ /* 0x000fe200000114eb */
[----:B------:R-:W-:Y:S01]  /*67e0*/  IMAD R0, R0, c[0x0][0x178], RZ ;  /* 0x00005e0000007a24 */ /* 0x000fe200078e02ff */
[----:B------:R-:W-:Y:S01]  /*67f0*/  ISETP.NE.AND.EX P0, PT, RZ, c[0x0][0x34c], PT, P0 ;  /* 0x0000d300ff007a0c */ /* 0x000fe20003f05300 */
[----:B------:R-:W-:Y:S01]  /*6800*/  IMAD.IADD R5, R225, 0x1, R5 ;  /* 0x00000001e1057824 */ /* 0x000fe200078e0205 */
[----:B------:R-:W-:Y:S01]  /*6810*/  SHF.R.S32.HI R9, RZ, 0x1f, R214 ;  /* 0x0000001fff097819 */ /* 0x000fe200000114d6 */
[----:B------:R-:W-:Y:S01]  /*6820*/  IMAD R0, R115, c[0x0][0x17c], R0 ;  /* 0x00005f0073007a24 */ /* 0x000fe200078e0200 */
[----:B------:R-:W-:Y:S01]  /*6830*/  SEL R6, R18, RZ, !P0 ;  /* 0x000000ff12067207 */ /* 0x000fe20004000000 */
[----:B------:R-:W-:Y:S01]  /*6840*/  @P3 IMAD.HI.U32 R7, R5, c[0x0][0x2c8], RZ ;  /* 0x0000b20005073a27 */ /* 0x000fe200078e00ff */
[----:B------:R-:W-:-:S02]  /*6850*/  SEL R4, R235, RZ, !P0 ;  /* 0x000000ffeb047207 */ /* 0x000fc40004000000 */
[----:B------:R-:W-:Y:S01]  /*6860*/  ISETP.GE.AND P6, PT, R138, c[0x0][0x1d4], PT ;  /* 0x000075008a007a0c */ /* 0x000fe20003fc6270 */
[----:B------:R-:W-:Y:S01]  /*6870*/  IMAD R6, R6, c[0x0][0x1c0], RZ ;  /* 0x0000700006067a24 */ /* 0x000fe200078e02ff */
[----:B------:R-:W-:Y:S02]  /*6880*/  SHF.R.S32.HI R15, RZ, 0x1f, R136 ;  /* 0x0000001fff0f7819 */ /* 0x000fe40000011488 */
[----:B------:R-:W-:Y:S01]  /*6890*/  ISETP.GE.AND P2, PT, R136, c[0x0][0x1d4], PT ;  /* 0x0000750088007a0c */ /* 0x000fe20003f46270 */
[----:B------:R-:W-:Y:S01]  /*68a0*/  IMAD R6, R4, c[0x0][0x1c4], R6 ;  /* 0x0000710004067a24 */ /* 0x000fe200078e0206 */
[----:B------:R-:W-:Y:S02]  /*68b0*/  ISETP.GE.AND P5, PT, R216, c[0x0][0x1d4], PT ;  /* 0x00007500d8007a0c */ /* 0x000fe40003fa6270 */
[----:B------:R-:W-:Y:S01]  /*68c0*/  ISETP.GE.AND P4, PT, R217, c[0x0][0x1d4], PT ;  /* 0x00007500d9007a0c */ /* 0x000fe20003f86270 */
[----:B-1----:R-:W-:Y:S01]  /*68d0*/  IMAD.WIDE.U32 R2, R115, c[0x0][0x178], RZ ;  /* 0x00005e0073027a25 */ /* 0x002fe200078e00ff */
[----:B------:R-:W-:-:S02]  /*68e0*/  LOP3.LUT R215, R215, 0xfffffffe, RZ, 0xc0, !PT ;  /* 0xfffffffed7d77812 */ /* 0x000fc400078ec0ff */
[----:B------:R-:W-:Y:S02]  /*68f0*/  IADD3 R108, R236, -0x1, RZ ;  /* 0xffffffffec6c7810 */ /* 0x000fe40007ffe0ff */
[----:B------:R-:W-:Y:S01]  /*6900*/  IADD3 R3, R3, R0, RZ ;  /* 0x0000000003037210 */ /* 0x000fe20007ffe0ff */
[----:B------:R-:W-:Y:S01]  /*6910*/  IMAD.MOV.U32 R0, RZ, RZ, R5 ;  /* 0x000000ffff007224 */ /* 0x000fe200078e0005 */
[----:B------:R-:W-:Y:S02]  /*6920*/  @P3 SHF.R.U32.HI R0, RZ, c[0x0][0x2cc], R7 ;  /* 0x0000b300ff003a19 */ /* 0x000fe40000011607 */
[----:B------:R-:W-:Y:S01]  /*6930*/  @P2 LOP3.LUT R215, R215, 0x1, RZ, 0xfc, !PT ;  /* 0x00000001d7d72812 */ /* 0x000fe200078efcff */
[C---:B------:R-:W-:Y:S01]  /*6940*/  IMAD.WIDE.U32 R2, R227.reuse, c[0x0][0x1b8], R2 ;  /* 0x00006e00e3027a25 */ /* 0x040fe200078e0002 */
[----:B------:R-:W-:Y:S02]  /*6950*/  SHF.R.S32.HI R8, RZ, 0x1f, R0 ;  /* 0x0000001fff087819 */ /* 0x000fe40000011400 */
[----:B------:R-:W-:Y:S01]  /*6960*/  IADD3 R7, -R0, RZ, RZ ;  /* 0x000000ff00077210 */ /* 0x000fe20007ffe1ff */
[----:B------:R-:W-:Y:S01]  /*6970*/  IMAD R3, R227, c[0x0][0x1bc], R3 ;  /* 0x00006f00e3037a24 */ /* 0x000fe200078e0203 */
[----:B------:R-:W-:Y:S01]  /*6980*/  LOP3.LUT R215, R215, 0xfffffffd, RZ, 0xc0, !PT ;  /* 0xfffffffdd7d77812 */ /* 0x000fe200078ec0ff */
[----:B------:R-:W-:Y:S01]  /*6990*/  IMAD R8, R8, c[0x0][0x1b0], RZ ;  /* 0x00006c0008087a24 */ /* 0x000fe200078e02ff */
[----:B------:R-:W-:Y:S01]  /*69a0*/  ISETP.GE.AND P3, PT, R138, c[0x0][0x198], PT ;  /* 0x000066008a007a0c */ /* 0x000fe20003f66270 */
[----:B------:R-:W-:Y:S01]  /*69b0*/  IMAD.WIDE.U32 R2, R4, c[0x0][0x1c0], R2 ;  /* 0x0000700004027a25 */ /* 0x000fe200078e0002 */
[----:B------:R-:W-:-:S03]  /*69c0*/  IADD3 R4, P0, R214, R11, RZ ;  /* 0x0000000bd6047210 */ /* 0x000fc60007f1e0ff */
[----:B------:R-:W-:Y:S01]  /*69d0*/  IMAD.IADD R3, R3, 0x1, R6 ;  /* 0x0000000103037824 */ /* 0x000fe200078e0206 */
[----:B------:R-:W-:Y:S01]  /*69e0*/  LEA.HI.X.SX32 R6, R11, R9, 0x1, P0 ;  /* 0x000000090b067211 */ /* 0x000fe200000f0eff */
[----:B------:R-:W-:Y:S02]  /*69f0*/  IMAD R5, R7, c[0x0][0x2c4], R5 ;  /* 0x0000b10007057a24 */ /* 0x000fe400078e0205 */
[C---:B------:R-:W-:Y:S02]  /*6a00*/  IMAD R12, R0.reuse, c[0x0][0x1b4], R8 ;  /* 0x00006d00000c7a24 */ /* 0x040fe400078e0208 */
[----:B------:R-:W-:Y:S01]  /*6a10*/  IMAD.WIDE.U32 R2, R0, c[0x0][0x1b0], R2 ;  /* 0x00006c0000027a25 */ /* 0x000fe200078e0002 */
[----:B------:R-:W-:-:S03]  /*6a20*/  SHF.R.S32.HI R11, RZ, 0x1f, R5 ;  /* 0x0000001fff0b7819 */ /* 0x000fc60000011405 */
[C---:B------:R-:W-:Y:S01]  /*6a30*/  IMAD R0, R6.reuse, c[0x0][0x1e0], RZ ;  /* 0x0000780006007a24 */ /* 0x040fe200078e02ff */
[----:B------:R-:W-:Y:S01]  /*6a40*/  IADD3 R3, R3, R12, RZ ;  /* 0x0000000c03037210 */ /* 0x000fe20007ffe0ff */
[----:B------:R-:W-:Y:S02]  /*6a50*/  IMAD R10, R6, c[0x0][0x208], RZ ;  /* 0x00008200060a7a24 */ /* 0x000fe400078e02ff */
[C---:B------:R-:W-:Y:S01]  /*6a60*/  IMAD R13, R4.reuse, c[0x0][0x1e4], R0 ;  /* 0x00007900040d7a24 */ /* 0x040fe200078e0200 */
[----:B------:R-:W-:Y:S01]  /*6a70*/  SEL R0, RZ, 0xffffffff, P6 ;  /* 0xffffffffff007807 */ /* 0x000fe20003000000 */
[----:B------:R-:W-:-:S04]  /*6a80*/  IMAD.WIDE.U32 R6, R4, c[0x0][0x1e0], R14 ;  /* 0x0000780004067a25 */ /* 0x000fc800078e000e */
[----:B------:R-:W-:-:S04]  /*6a90*/  IMAD.WIDE.U32 R8, R4, c[0x0][0x208], R14 ;  /* 0x0000820004087a25 */ /* 0x000fc800078e000e */
[----:B------:R-:W-:Y:S01]  /*6aa0*/  IMAD R12, R4, c[0x0][0x20c], R10 ;  /* 0x00008300040c7a24 */ /* 0x000fe200078e020a */
[----:B------:R-:W-:Y:S01]  /*6ab0*/  SEL R10, RZ, 0x1, P2 ;  /* 0x00000001ff0a7807 */ /* 0x000fe20001000000 */
[----:B------:R-:W-:Y:S01]  /*6ac0*/  IMAD R4, R11, c[0x0][0x1a8], RZ ;  /* 0x00006a000b047a24 */ /* 0x000fe200078e02ff */
[----:B------:R-:W-:Y:S01]  /*6ad0*/  ISETP.GE.AND P2, PT, R216, c[0x0][0x198], PT ;  /* 0x00006600d8007a0c */ /* 0x000fe20003f46270 */
[----:B------:R-:W-:Y:S02]  /*6ae0*/  IMAD.SHL.U32 R0, R0, 0x2, RZ ;  /* 0x0000000200007824 */ /* 0x000fe400078e00ff */
[C---:B------:R-:W-:Y:S02]  /*6af0*/  IMAD R4, R5.reuse, c[0x0][0x1ac], R4 ;  /* 0x00006b0005047a24 */ /* 0x040fe400078e0204 */
[----:B------:R-:W-:Y:S01]  /*6b00*/  IMAD.WIDE.U32 R2, R5, c[0x0][0x1a8], R2 ;  /* 0x00006a0005027a25 */ /* 0x000fe200078e0002 */
[----:B------:R-:W-:Y:S02]  /*6b10*/  LOP3.LUT R10, R0, 0x2, R10, 0xe2, !PT ;  /* 0x00000002000a7812 */ /* 0x000fe400078ee20a */
[----:B------:R-:W-:Y:S01]  /*6b20*/  IADD3 R5, R9, R12, RZ ;  /* 0x0000000c09057210 */ /* 0x000fe20007ffe0ff */
[----:B------:R-:W-:Y:S01]  /*6b30*/  IMAD.IADD R0, R3, 0x1, R4 ;  /* 0x0000000103007824 */ /* 0x000fe200078e0204 */
[C---:B------:R-:W-:Y:S01]  /*6b40*/  LEA R17, P0, R2.reuse, c[0x0][0x160], 0x1 ;  /* 0x0000580002117a11 */ /* 0x040fe200078008ff */
[----:B------:R-:W-:Y:S01]  /*6b50*/  IMAD.IADD R7, R7, 0x1, R13 ;  /* 0x0000000107077824 */ /* 0x000fe200078e020d */
[----:B------:R-:W-:Y:S01]  /*6b60*/  SEL R9, RZ, 0x4, P5 ;  /* 0x00000004ff097807 */ /* 0x000fe20002800000 */
[----:B------:R-:W-:Y:S01]  /*6b70*/  IMAD.MOV.U32 R4, RZ, RZ, R8 ;  /* 0x000000ffff047224 */ /* 0x000fe200078e0008 */
[----:B------:R-:W-:Y:S01]  /*6b80*/  LEA.HI.X R16, R2, c[0x0][0x164], R0, 0x1, P0 ;  /* 0x0000590002107a11 */ /* 0x000fe200000f0c00 */
[----:B------:R-:W-:Y:S01]  /*6b90*/  IMAD.WIDE.U32 R6, R227, c[0x0][0x1e8], R6 ;  /* 0x00007a00e3067a25 */ /* 0x000fe200078e0006 */
[----:B------:R-:W-:-:S02]  /*6ba0*/  ISETP.NE.U32.AND P0, PT, RZ, c[0x0][0x350], PT ;  /* 0x0000d400ff007a0c */ /* 0x000fc40003f05070 */
[----:B------:R-:W-:Y:S01]  /*6bb0*/  SEL R8, RZ, 0x8, P4 ;  /* 0x00000008ff087807 */ /* 0x000fe20002000000 */
[C---:B------:R-:W-:Y:S01]  /*6bc0*/  IMAD.WIDE.U32 R4, R227.reuse, c[0x0][0x210], R4 ;  /* 0x00008400e3047a25 */ /* 0x040fe200078e0004 */
[----:B------:R-:W-:Y:S02]  /*6bd0*/  ISETP.NE.AND.EX P0, PT, RZ, c[0x0][0x354], PT, P0 ;  /* 0x0000d500ff007a0c */ /* 0x000fe40003f05300 */
[----:B------:R-:W-:Y:S01]  /*6be0*/  LOP3.LUT R128, R8, R10, R9, 0xfe, !PT ;  /* 0x0000000a08807212 */ /* 0x000fe200078efe09 */
[C---:B------:R-:W-:Y:S01]  /*6bf0*/  IMAD R7, R227.reuse, c[0x0][0x1ec], R7 ;  /* 0x00007b00e3077a24 */ /* 0x040fe200078e0207 */
[----:B------:R-:W-:Y:S01]  /*6c00*/  IADD3 R13, R214, R225, RZ ;  /* 0x000000e1d60d7210 */ /* 0x000fe20007ffe0ff */
[----:B------:R-:W-:Y:S01]  /*6c10*/  IMAD R5, R227, c[0x0][0x214], R5 ;  /* 0x00008500e3057a24 */ /* 0x000fe200078e0205 */
[----:B--2---:R-:W-:Y:S01]  /*6c20*/  @P1 MOV R2, R19 ;  /* 0x0000001300021202 */ /* 0x004fe20000000f00 */
[----:B------:R-:W-:Y:S01]  /*6c30*/  @!P1 IMAD.MOV.U32 R2, RZ, RZ, R235 ;  /* 0x000000ffff029224 */ /* 0x000fe200078e00eb */
[----:B------:R-:W-:Y:S01]  /*6c40*/  @P1 SHF.R.S32.HI R3, RZ, 0x1f, R19 ;  /* 0x0000001fff031819 */ /* 0x000fe20000011413 */
[----:B------:R-:W-:Y:S01]  /*6c50*/  @!P1 IMAD.MOV.U32 R3, RZ, RZ, R18 ;  /* 0x000000ffff039224 */ /* 0x000fe200078e0012 */
[----:B------:R-:W-:-:S02]  /*6c60*/  ISETP.GE.AND P1, PT, R217, c[0x0][0x198], PT ;  /* 0x00006600d9007a0c */ /* 0x000fc40003f26270 */
[----:B------:R-:W-:Y:S02]  /*6c70*/  SEL R0, R2, RZ, !P0 ;  /* 0x000000ff02007207 */ /* 0x000fe40004000000 */
[----:B------:R-:W-:Y:S02]  /*6c80*/  SEL R2, R3, RZ, !P0 ;  /* 0x000000ff03027207 */ /* 0x000fe40004000000 */
[----:B------:R-:W-:Y:S01]  /*6c90*/  ISETP.GE.AND P0, PT, R136, c[0x0][0x198], PT ;  /* 0x0000660088007a0c */ /* 0x000fe20003f06270 */
[----:B------:R-:W-:-:S04]  /*6ca0*/  IMAD.WIDE.U32 R220, R0, c[0x0][0x1f0], R6 ;  /* 0x00007c0000dc7a25 */ /* 0x000fc800078e0006 */
[C---:B------:R-:W-:Y:S02]  /*6cb0*/  IMAD R8, R2.reuse, c[0x0][0x1f0], RZ ;  /* 0x00007c0002087a24 */ /* 0x040fe400078e02ff */
[----:B------:R-:W-:Y:S02]  /*6cc0*/  IMAD R3, R2, c[0x0][0x218], RZ ;  /* 0x0000860002037a24 */ /* 0x000fe400078e02ff */
[----:B------:R-:W-:-:S04]  /*6cd0*/  IMAD.WIDE.U32 R222, R0, c[0x0][0x218], R4 ;  /* 0x0000860000de7a25 */ /* 0x000fc800078e0004 */
[C---:B------:R-:W-:Y:S01]  /*6ce0*/  IMAD R2, R0.reuse, c[0x0][0x1f4], R8 ;  /* 0x00007d0000027a24 */ /* 0x040fe200078e0208 */
[----:B------:R-:W-:Y:S01]  /*6cf0*/  @P0 LOP3.LUT R215, R215, 0x2, RZ, 0xfc, !PT ;  /* 0x00000002d7d70812 */ /* 0x000fe200078efcff */
[----:B------:R-:W-:Y:S02]  /*6d00*/  IMAD R0, R0, c[0x0][0x21c], R3 ;  /* 0x0000870000007a24 */ /* 0x000fe400078e0203 */
[----:B------:R-:W-:-:S03]  /*6d10*/  IMAD.IADD R219, R221, 0x1, R2 ;  /* 0x00000001dddb7824 */ /* 0x000fc600078e0202 */
[----:B------:R-:W-:Y:S01]  /*6d20*/  IADD3 R224, R223, R0, RZ ;  /* 0x00000000dfe07210 */ /* 0x000fe20007ffe0ff */
[----:B------:R-:W-:Y:S05]  /*6d30*/  BRA.DIV ~URZ, `(.L_x_611) ;  /* 0x00018a027f007947 */ /* 0x000fea000b800000 */
[----:B------:R1:W2:Y:S02]  /*6d40*/  SHFL.IDX PT, R10, R16, RZ, 0x181f ;  /* 0x00181fff100a7589 */ /* 0x0002a400000e0000 */
.L_x_794:
[----:B------:R-:W-:Y:S05]  /*6d50*/  BRA.DIV ~URZ, `(.L_x_612) ;  /* 0x00018a527f007947 */ /* 0x000fea000b800000 */
[----:B------:R3:W4:Y:S02]  /*6d60*/  SHFL.IDX PT, R2, R17, RZ, 0x181f ;  /* 0x00181fff11027589 */ /* 0x00072400000e0000 */
.L_x_795:
[----:B------:R-:W-:Y:S01]  /*6d70*/  IMAD R43, R213, c[0x0][0x2c4], RZ ;  /* 0x0000b100d52b7a24 */ /* 0x000fe200078e02ff */
[----:B------:R-:W-:Y:S01]  /*6d80*/  SHF.R.S32.HI R91, RZ, 0x1f, R138 ;  /* 0x0000001fff5b7819 */ /* 0x000fe2000001148a */
[----:B------:R-:W-:Y:S01]  /*6d90*/  BSSY B0, `(.L_x_613) ;  /* 0x000001a000007945 */ /* 0x000fe20003800000 */
[----:B------:R-:W-:Y:S02]  /*6da0*/  LOP3.LUT R215, R215, 0xfffffff7, RZ, 0xc0, !PT ;  /* 0xfffffff7d7d77812 */ /* 0x000fe400078ec0ff */
[----:B------:R-:W-:Y:S02]  /*6db0*/  ISETP.GE.AND P0, PT, R13, R43, PT ;  /* 0x0000002b0d00720c */ /* 0x000fe40003f06270 */
[----:B------:R-:W-:Y:S02]  /*6dc0*/  LEA.HI R89, R91, R138, RZ, 0x3 ;  /* 0x0000008a5b597211 */ /* 0x000fe400078f18ff */
[----:B------:R-:W-:-:S02]  /*6dd0*/  SHF.R.S32.HI R12, RZ, 0x1f, R217 ;  /* 0x0000001fff0c7819 */ /* 0x000fc400000114d9 */
[----:B------:R-:W-:Y:S02]  /*6de0*/  LOP3.LUT R0, R89, 0xfffffff8, RZ, 0xc0, !PT ;  /* 0xfffffff859007812 */ /* 0x000fe400078ec0ff */
[----:B------:R-:W-:Y:S02]  /*6df0*/  SHF.R.S32.HI R11, RZ, 0x1f, R216 ;  /* 0x0000001fff0b7819 */ /* 0x000fe400000114d8 */
[----:B------:R-:W-:-:S03]  /*6e00*/  SHF.R.S32.HI R24, RZ, 0x1f, R0 ;  /* 0x0000001fff187819 */ /* 0x000fc60000011400 */
[----:B------:R-:W-:Y:S01]  /*6e10*/  @P0 LOP3.LUT R215, R215, 0x8, RZ, 0xfc, !PT ;  /* 0x00000008d7d70812 */ /* 0x000fe200078efcff */
[----:B------:R-:W-:Y:S05]  /*6e20*/  @P0 BRA `(.L_x_614) ;  /* 0x0000010000000947 */ /* 0x000fea0003800000 */
[----:B----4-:R-:W-:-:S04]  /*6e30*/  LEA R8, P0, R136, R2, 0x1 ;  /* 0x0000000288087211 */ /* 0x010fc800078008ff */
[----:B--2---:R-:W-:Y:S02]  /*6e40*/  LEA.HI.X R9, R136, R10, R15, 0x1, P0 ;  /* 0x0000000a88097211 */ /* 0x004fe400000f0c0f */
[----:B------:R-:W-:-:S04]  /*6e50*/  LEA R6, P0, R0, R2, 0x1 ;  /* 0x0000000200067211 */ /* 0x000fc800078008ff */
[----:B------:R-:W-:Y:S02]  /*6e60*/  LEA.HI.X R7, R0, R10, R24, 0x1, P0 ;  /* 0x0000000a00077211 */ /* 0x000fe400000f0c18 */
[----:B------:R-:W-:-:S04]  /*6e70*/  LEA R4, P0, R216, R2, 0x1 ;  /* 0x00000002d8047211 */ /* 0x000fc800078008ff */
[----:B------:R-:W-:Y:S02]  /*6e80*/  LEA.HI.X R5, R216, R10, R11, 0x1, P0 ;  /* 0x0000000ad8057211 */ /* 0x000fe400000f0c0b */
[----:B------:R-:W-:-:S04]  /*6e90*/  LEA R2, P0, R217, R2, 0x1 ;  /* 0x00000002d9027211 */ /* 0x000fc800078008ff */
[----:B------:R-:W-:Y:S02]  /*6ea0*/  LEA.HI.X R3, R217, R10, R12, 0x1, P0 ;  /* 0x0000000ad9037211 */ /* 0x000fe400000f0c0c */
[----:B------:R-:W-:-:S13]  /*6eb0*/  LOP3.LUT P0, RZ, R215, 0x2, RZ, 0xc0, !PT ;  /* 0x00000002d7ff7812 */ /* 0x000fda000780c0ff */
[----:B------:R-:W-:Y:S01]  /*6ec0*/  @!PT LDS RZ, [RZ] ;  /* 0x00000000fffff984 */ /* 0x000fe20000000800 */
[----:B------:R-:W-:Y:S01]  /*6ed0*/  @!PT LDS RZ, [RZ] ;  /* 0x00000000fffff984 */ /* 0x000fe20000000800 */
[----:B------:R-:W-:Y:S01]  /*6ee0*/  @!PT LDS RZ, [RZ] ;  /* 0x00000000fffff984 */ /* 0x000fe20000000800 */
[----:B------:R2:W-:Y:S04]  /*6ef0*/  LDGSTS.E.BYPASS.LTC128B.128 [R196+0x10080], [R8.64], !P0 ;  /* 0x1008000008c47fae */ /* 0x0005e8000c101d46 */
[----:B------:R2:W-:Y:S04]  /*6f00*/  LDGSTS.E.BYPASS.LTC128B.128 [R196+0x14080], [R6.64], !P3 ;  /* 0x1408000006c47fae */ /* 0x0005e8000d901d46 */
[----:B------:R2:W-:Y:S04]  /*6f10*/  LDGSTS.E.BYPASS.LTC128B.128 [R196+0x18080], [R4.64], !P2 ;  /* 0x1808000004c47fae */ /* 0x0005e8000d101d46 */
[----:B------:R2:W-:Y:S02]  /*6f20*/  LDGSTS.E.BYPASS.LTC128B.128 [R196+0x1c080], [R2.64], !P1 ;  /* 0x1c08000002c47fae */ /* 0x0005e4000c901d46 */
.L_x_614:
[----:B------:R-:W-:Y:S05]  /*6f30*/  BSYNC B0 ;  /* 0x0000000000007941 */ /* 0x000fea0003800000 */
.L_x_613:
[----:B------:R-:W-:Y:S05]  /*6f40*/  BRA.DIV ~URZ, `(.L_x_615) ;  /* 0x000188d27f007947 */ /* 0x000fea000b800000 */
[----:B--2---:R2:W1:Y:S04]  /*6f50*/  SHFL.IDX PT, R10, R16, 0x1, 0x181f ;  /* 0x00381f00100a7f89 */ /* 0x00446800000e0000 */
[----:B----4-:R2:W4:Y:S02]  /*6f60*/  SHFL.IDX PT, R2, R17, 0x1, 0x181f ;  /* 0x00381f0011027f89 */ /* 0x01052400000e0000 */
.L_x_796:
[----:B------:R-:W-:Y:S01]  /*6f70*/  IADD3 R3, R13, 0x20, RZ ;  /* 0x000000200d037810 */ /* 0x000fe20007ffe0ff */
[----:B------:R-:W-:Y:S01]  /*6f80*/  BSSY B0, `(.L_x_616) ;  /* 0x0000015000007945 */ /* 0x000fe20003800000 */
[----:B------:R-:W-:-:S02]  /*6f90*/  LOP3.LUT R215, R215, 0xffffffef, RZ, 0xc0, !PT ;  /* 0xffffffefd7d77812 */ /* 0x000fc400078ec0ff */
[----:B------:R-:W-:-:S13]  /*6fa0*/  ISETP.GE.AND P0, PT, R3, R43, PT ;  /* 0x0000002b0300720c */ /* 0x000fda0003f06270 */
[----:B------:R-:W-:Y:S01]  /*6fb0*/  @P0 LOP3.LUT R215, R215, 0x10, RZ, 0xfc, !PT ;  /* 0x00000010d7d70812 */ /* 0x000fe200078efcff */
[----:B------:R-:W-:Y:S05]  /*6fc0*/  @P0 BRA `(.L_x_617) ;  /* 0x0000010000000947 */ /* 0x000fea0003800000 */
[----:B----4-:R-:W-:-:S04]  /*6fd0*/  LEA R8, P0, R136, R2, 0x1 ;  /* 0x0000000288087211 */ /* 0x010fc800078008ff */
[----:B-1----:R-:W-:Y:S02]  /*6fe0*/  LEA.HI.X R9, R136, R10, R15, 0x1, P0 ;  /* 0x0000000a88097211 */ /* 0x002fe400000f0c0f */
        /* <DEDUP_REMOVED lines=14> */
.L_x_617:
[----:B------:R-:W-:Y:S05]  /*70d0*/  BSYNC B0 ;  /* 0x0000000000007941 */ /* 0x000fea0003800000 */
.L_x_616:
[----:B------:R-:W-:Y:S05]  /*70e0*/  BRA.DIV ~URZ, `(.L_x_618) ;  /* 0x000188027f007947 */ /* 0x000fea000b800000 */
[----:B-1----:R1:W2:Y:S02]  /*70f0*/  SHFL.IDX PT, R10, R16, 0x2, 0x181f ;  /* 0x00581f00100a7f89 */ /* 0x0022a400000e0000 */
.L_x_797:
[----:B------:R-:W-:Y:S05]  /*7100*/  BRA.DIV ~URZ, `(.L_x_619) ;  /* 0x000188527f007947 */ /* 0x000fea000b800000 */
[----:B----4-:R4:W1:Y:S02]  /*7110*/  SHFL.IDX PT, R2, R17, 0x2, 0x181f ;  /* 0x00581f0011027f89 */ /* 0x01086400000e0000 */
.L_x_798:
[----:B------:R-:W-:Y:S01]  /*7120*/  IADD3 R3, R13, 0x40, RZ ;  /* 0x000000400d037810 */ /* 0x000fe20007ffe0ff */
[----:B------:R-:W-:Y:S01]  /*7130*/  BSSY B0, `(.L_x_620) ;  /* 0x0000015000007945 */ /* 0x000fe20003800000 */
[----:B------:R-:W-:-:S02]  /*7140*/  LOP3.LUT R215, R215, 0xffffff7f, RZ, 0xc0, !PT ;  /* 0xffffff7fd7d77812 */ /* 0x000fc400078ec0ff */
[----:B------:R-:W-:-:S13]  /*7150*/  ISETP.GE.AND P0, PT, R3, R43, PT ;  /* 0x0000002b0300720c */ /* 0x000fda0003f06270 */
[----:B------:R-:W-:Y:S01]  /*7160*/  @P0 LOP3.LUT R215, R215, 0x80, RZ, 0xfc, !PT ;  /* 0x00000080d7d70812 */ /* 0x000fe200078efcff */
[----:B------:R-:W-:Y:S05]  /*7170*/  @P0 BRA `(.L_x_621) ;  /* 0x0000010000000947 */ /* 0x000fea0003800000 */
[----:B-1----:R-:W-:-:S04]  /*7180*/  LEA R8, P0, R136, R2, 0x1 ;  /* 0x0000000288087211 */ /* 0x002fc800078008ff */
        /* <DEDUP_REMOVED lines=15> */
.L_x_621:
[----:B------:R-:W-:Y:S05]  /*7280*/  BSYNC B0 ;  /* 0x0000000000007941 */ /* 0x000fea0003800000 */
.L_x_620:
[----:B------:R-:W-:Y:S05]  /*7290*/  BRA.DIV ~URZ, `(.L_x_622) ;  /* 0x000187327f007947 */ /* 0x000fea000b800000 */
[----:B--2---:R2:W3:Y:S04]  /*72a0*/  SHFL.IDX PT, R10, R16, 0x3, 0x181f ;  /* 0x00781f00100a7f89 */ /* 0x0044e800000e0000 */
[----:B-1----:R2:W1:Y:S02]  /*72b0*/  SHFL.IDX PT, R2, R17, 0x3, 0x181f ;  /* 0x00781f0011027f89 */ /* 0x00246400000e0000 */
.L_x_799:
[----:B------:R-:W-:Y:S01]  /*72c0*/  IADD3 R3, R13, 0x60, RZ ;  /* 0x000000600d037810 */ /* 0x000fe20007ffe0ff */
[----:B------:R-:W-:Y:S01]  /*72d0*/  IMAD.SHL.U32 R126, R108, 0x20, RZ ;  /* 0x000000206c7e7824 */ /* 0x000fe200078e00ff */
[----:B--2---:R-:W-:-:S02]  /*72e0*/  P2R R16, PR, RZ, 0x10 ;  /* 0x00000010ff107803 */ /* 0x004fc40000000000 */
[----:B------:R-:W-:Y:S02]  /*72f0*/  ISETP.GE.AND P4, PT, R3, R43, PT ;  /* 0x0000002b0300720c */ /* 0x000fe40003f86270 */
[----:B------:R-:W-:Y:S02]  /*7300*/  SHF.R.S32.HI R133, RZ, 0x1f, R108 ;  /* 0x0000001fff857819 */ /* 0x000fe4000001146c */
[----:B------:R-:W-:-:S09]  /*7310*/  P2R R80, PR, RZ, 0x10 ;  /* 0x00000010ff507803 */ /* 0x000fd20000000000 */
[----:B-1----:R-:W-:-:S04]  /*7320*/  @!P4 LEA R4, P0, R216, R2, 0x1 ;  /* 0x00000002d804c211 */ /* 0x002fc800078008ff */
[----:B---3--:R-:W-:Y:S02]  /*7330*/  @!P4 LEA.HI.X R5, R216, R10, R11, 0x1, P0 ;  /* 0x0000000ad805c211 */ /* 0x008fe400000f0c0b */
[----:B------:R-:W-:-:S04]  /*7340*/  @!P4 LEA R8, P0, R136, R2, 0x1 ;  /* 0x000000028808c211 */ /* 0x000fc800078008ff */
[----:B------:R-:W-:Y:S02]  /*7350*/  @!P4 LEA.HI.X R9, R136, R10, R15, 0x1, P0 ;  /* 0x0000000a8809c211 */ /* 0x000fe400000f0c0f */
[----:B------:R-:W-:-:S04]  /*7360*/  @!P4 LEA R6, P0, R0, R2, 0x1 ;  /* 0x000000020006c211 */ /* 0x000fc800078008ff */
[----:B------:R-:W-:Y:S02]  /*7370*/  @!P4 LEA.HI.X R7, R0, R10, R24, 0x1, P0 ;  /* 0x0000000a0007c211 */ /* 0x000fe400000f0c18 */
[----:B------:R-:W-:-:S04]  /*7380*/  @!P4 LEA R2, P0, R217, R2, 0x1 ;  /* 0x00000002d902c211 */ /* 0x000fc800078008ff */
[----:B------:R-:W-:Y:S02]  /*7390*/  @!P4 LEA.HI.X R3, R217, R10, R12, 0x1, P0 ;  /* 0x0000000ad903c211 */ /* 0x000fe400000f0c0c */
[----:B------:R-:W-:-:S13]  /*73a0*/  LOP3.LUT P0, RZ, R215, 0x2, RZ, 0xc0, !PT ;  /* 0x00000002d7ff7812 */ /* 0x000fda000780c0ff */
[----:B------:R-:W-:Y:S01]  /*73b0*/  @!PT LDS RZ, [RZ] ;  /* 0x00000000fffff984 */ /* 0x000fe20000000800 */
[----:B------:R-:W-:Y:S01]  /*73c0*/  @!PT LDS RZ, [RZ] ;  /* 0x00000000fffff984 */ /* 0x000fe20000000800 */
[----:B------:R-:W-:Y:S01]  /*73d0*/  @!PT LDS RZ, [RZ] ;  /* 0x00000000fffff984 */ /* 0x000fe20000000800 */
[----:B------:R1:W-:Y:S04]  /*73e0*/  @!P4 LDGSTS.E.BYPASS.LTC128B.128 [R218+0x13080], [R8.64], !P0 ;  /* 0x1308000008dacfae */ /* 0x0003e8000c101d46 */
[----:B------:R1:W-:Y:S04]  /*73f0*/  @!P4 LDGSTS.E.BYPASS.LTC128B.128 [R218+0x17080], [R6.64], !P3 ;  /* 0x1708000006dacfae */ /* 0x0003e8000d901d46 */
[----:B------:R1:W-:Y:S04]  /*7400*/  @!P4 LDGSTS.E.BYPASS.LTC128B.128 [R218+0x1b080], [R4.64], !P2 ;  /* 0x1b08000004dacfae */ /* 0x0003e8000d101d46 */
[----:B------:R2:W-:Y:S01]  /*7410*/  @!P4 LDGSTS.E.BYPASS.LTC128B.128 [R218+0x1f080], [R2.64], !P1 ;  /* 0x1f08000002dacfae */ /* 0x0005e2000c901d46 */
[----:B------:R-:W-:-:S03]  /*7420*/  ISETP.NE.AND P4, PT, R16, RZ, PT ;  /* 0x000000ff1000720c */ /* 0x000fc60003f85270 */
[----:B------:R-:W0:Y:S01]  /*7430*/  LDGDEPBAR ;  /* 0x00000000000079af */ /* 0x000e220000000000 */
[----:B------:R-:W-:Y:S01]  /*7440*/  WARPSYNC 0xffffffff ;  /* 0xffffffff00007948 */ /* 0x000fe20003800000 */
[----:B------:R-:W-:Y:S01]  /*7450*/  BSSY B0, `(.L_x_623) ;  /* 0x0000015000007945 */ /* 0x000fe20003800000 */
[----:B--2---:R-:W-:Y:S01]  /*7460*/  IADD3 R2, -R126, R212, -R214 ;  /* 0x000000d47e027210 */ /* 0x004fe20007ffe9d6 */
[----:B------:R-:W-:Y:S03]  /*7470*/  BAR.SYNC.DEFER_BLOCKING 0x0 ;  /* 0x0000000000007b1d */ /* 0x000fe60000010000 */
[----:B------:R-:W-:-:S13]  /*7480*/  ISETP.GE.AND P0, PT, R2, 0x1, PT ;  /* 0x000000010200780c */ /* 0x000fda0003f06270 */
[----:B------:R-:W-:Y:S05]  /*7490*/  @!P0 BRA `(.L_x_624) ;  /* 0x0000010000008947 */ /* 0x000fea0003800000 */
[----:B-1----:R-:W-:Y:S01]  /*74a0*/  IMAD R4, R133, c[0x0][0x1e0], RZ ;  /* 0x0000780085047a24 */ /* 0x002fe200078e02ff */
[----:B------:R-:W-:Y:S01]  /*74b0*/  LOP3.LUT P3, RZ, R215, 0x1, RZ, 0xc0, !PT ;  /* 0x00000001d7ff7812 */ /* 0x000fe2000786c0ff */
[----:B------:R-:W-:-:S04]  /*74c0*/  IMAD.WIDE.U32 R2, R108, c[0x0][0x1e0], RZ ;  /* 0x000078006c027a25 */ /* 0x000fc800078e00ff */
[----:B------:R-:W-:-:S04]  /*74d0*/  IMAD R4, R108, c[0x0][0x1e4], R4 ;  /* 0x000079006c047a24 */ /* 0x000fc800078e0204 */
[----:B------:R-:W-:Y:S01]  /*74e0*/  IMAD.IADD R4, R3, 0x1, R4 ;  /* 0x0000000103047824 */ /* 0x000fe200078e0204 */
[----:B------:R-:W-:-:S04]  /*74f0*/  LEA R3, P0, R2, R220, 0x5 ;  /* 0x000000dc02037211 */ /* 0x000fc800078028ff */
[----:B------:R-:W-:Y:S02]  /*7500*/  LEA.HI.X R4, R2, R219, R4, 0x5, P0 ;  /* 0x000000db02047211 */ /* 0x000fe400000f2c04 */
[----:B------:R-:W-:-:S04]  /*7510*/  LEA R2, P0, R3, c[0x0][0x1c8], 0x1 ;  /* 0x0000720003027a11 */ /* 0x000fc800078008ff */
        /* <DEDUP_REMOVED lines=8> */
.L_x_624:
[----:B-1----:R-:W-:Y:S05]  /*75a0*/  BSYNC B0 ;  /* 0x0000000000007941 */ /* 0x002fea0003800000 */
.L_x_623:
[----:B------:R-:W-:Y:S01]  /*75b0*/  ISETP.LT.AND P0, PT, RZ, c[0x0][0x27c], PT ;  /* 0x00009f00ff007a0c */ /* 0x000fe20003f01270 */
[----:B------:R-:W0:Y:S01]  /*75c0*/  LDGDEPBAR ;  /* 0x00000000000079af */ /* 0x000e220000000000 */
[----:B------:R-:W-:-:S11]  /*75d0*/  MOV R140, c[0x0][0x2c4] ;  /* 0x0000b100008c7a02 */ /* 0x000fd60000000f00 */
[----:B------:R-:W-:Y:S05]  /*75e0*/  @P0 BRA `(.L_x_625) ;  /* 0x0000002000000947 */ /* 0x000fea0003800000 */
[----:B------:R-:W-:-:S04]  /*75f0*/  DEPBAR.LE SB0, 0x1 ;  /* 0x000080400000791a */ /* 0x000fc80000000000 */
[----:B------:R-:W-:Y:S05]  /*7600*/  BRA `(.L_x_626) ;  /* 0x0000902000007947 */ /* 0x000fea0003800000 */
.L_x_625:
[----:B------:R-:W-:Y:S01]  /*7610*/  ULDC.U8 UR4, c[0x0][0x298] ;  /* 0x0000a60000047ab9 */ /* 0x000fe20000000000 */
[----:B-----5:R-:W-:Y:S01]  /*7620*/  SHF.R.S32.HI R2, RZ, 0x1f, R112 ;  /* 0x0000001fff027819 */ /* 0x020fe20000011470 */
[----:B------:R-:W-:Y:S01]  /*7630*/  IMAD.WIDE.U32 R6, R112, c[0x0][0x280], RZ ;  /* 0x0000a00070067a25 */ /* 0x000fe200078e00ff */
[----:B------:R-:W-:Y:S01]  /*7640*/  ISETP.NE.AND P0, PT, RZ, UR4, PT ;  /* 0x00000004ff007c0c */ /* 0x000fe2000bf05270 */
[----:B------:R-:W-:Y:S01]  /*7650*/  BSSY B2, `(.L_x_626) ;  /* 0x00008fd000027945 */ /* 0x000fe20003800000 */
[----:B------:R-:W-:Y:S01]  /*7660*/  IADD3 R134, R214, 0x40, RZ ;  /* 0x00000040d6867810 */ /* 0x000fe20007ffe0ff */
[----:B------:R-:W-:Y:S01]  /*7670*/  IMAD R3, R2, c[0x0][0x280], RZ ;  /* 0x0000a00002037a24 */ /* 0x000fe200078e02ff */
[----:B------:R-:W-:Y:S01]  /*7680*/  IADD3 R135, R214, 0x60, RZ ;  /* 0x00000060d6877810 */ /* 0x000fe20007ffe0ff */
[----:B------:R-:W-:Y:S02]  /*7690*/  IMAD R2, R2, c[0x0][0x290], RZ ;  /* 0x0000a40002027a24 */ /* 0x000fe400078e02ff */
[----:B------:R-:W-:-:S02]  /*76a0*/  IMAD R3, R112, c[0x0][0x284], R3 ;  /* 0x0000a10070037a24 */ /* 0x000fc400078e0203 */
[C---:B------:R-:W-:Y:S01]  /*76b0*/  IMAD R8, R112.reuse, c[0x0][0x294], R2 ;  /* 0x0000a50070087a24 */ /* 0x040fe200078e0202 */
[----:B------:R-:W-:Y:S01]  /*76c0*/  LEA R2, R237, R13, 0x5 ;  /* 0x0000000ded027211 */ /* 0x000fe200078e28ff */
[----:B------:R-:W-:Y:S01]  /*76d0*/  IMAD.WIDE.U32 R4, R112, c[0x0][0x290], RZ ;  /* 0x0000a40070047a25 */ /* 0x000fe200078e00ff */
[----:B------:R-:W-:-:S04]  /*76e0*/  IADD3 R3, R3, R7, RZ ;  /* 0x0000000703037210 */ /* 0x000fc80007ffe0ff */
[----:B------:R-:W-:Y:S01]  /*76f0*/  IADD3 R8, R8, R5, RZ ;  /* 0x0000000508087210 */ /* 0x000fe20007ffe0ff */
[----:B------:R-:W-:Y:S05]  /*7700*/  @!P0 BRA `(.L_x_627) ;  /* 0x0000464000008947 */ /* 0x000fea0003800000 */
[----:B------:R-:W-:Y:S01]  /*7710*/  ISETP.NE.AND P1, PT, R140, 0x1, PT ;  /* 0x000000018c00780c */ /* 0x000fe20003f25270 */
[----:B------:R-:W-:Y:S01]  /*7720*/  IMAD.MOV.U32 R7, RZ, RZ, R3 ;  /* 0x000000ffff077224 */ /* 0x000fe200078e0003 */
[----:B------:R-:W-:Y:S01]  /*7730*/  IADD3 R42, R156, 0x40, RZ ;  /* 0x000000409c2a7810 */ /* 0x000fe20007ffe0ff */
[----:B------:R-:W-:Y:S01]  /*7740*/  BSSY B0, `(.L_x_628) ;  /* 0x0000052000007945 */ /* 0x000fe20003800000 */
[----:B------:R-:W-:Y:S01]  /*7750*/  SHF.R.S32.HI R37, RZ, 0x1f, R158 ;  /* 0x0000001fff257819 */ /* 0x000fe2000001149e */
[----:B------:R-:W-:Y:S01]  /*7760*/  CS2R R66, SRZ ;  /* 0x0000000000427805 */ /* 0x000fe2000001ff00 */
[----:B------:R-:W-:Y:S01]  /*7770*/  SHF.R.S32.HI R35, RZ, 0x1f, R156 ;  /* 0x0000001fff237819 */ /* 0x000fe2000001149c */
[----:B------:R-:W-:Y:S01]  /*7780*/  CS2R R44, SRZ ;  /* 0x00000000002c7805 */ /* 0x000fe2000001ff00 */
[----:B------:R-:W-:Y:S01]  /*7790*/  SHF.R.S32.HI R30, RZ, 0x1f, R159 ;  /* 0x0000001fff1e7819 */ /* 0x000fe2000001149f */
[----:B------:R-:W-:Y:S01]  /*77a0*/  CS2R R38, SRZ ;  /* 0x0000000000267805 */ /* 0x000fe2000001ff00 */
[----:B------:R-:W-:Y:S01]  /*77b0*/  CS2R R26, SRZ ;  /* 0x00000000001a7805 */ /* 0x000fe2000001ff00 */
[----:B------:R-:W-:Y:S01]  /*77c0*/  CS2R R22, SRZ ;  /* 0x0000000000167805 */ /* 0x000fe2000001ff00 */
[----:B------:R-:W-:Y:S01]  /*77d0*/  CS2R R46, SRZ ;  /* 0x00000000002e7805 */ /* 0x000fe2000001ff00 */
[----:B------:R-:W-:Y:S01]  /*77e0*/  @P1 IMAD.HI.U32 R0, R2, c[0x0][0x2c8], RZ ;  /* 0x0000b20002001a27 */ /* 0x000fe200078e00ff */
[----:B------:R-:W-:Y:S01]  /*77f0*/  CS2R R40, SRZ ;  /* 0x0000000000287805 */ /* 0x000fe2000001ff00 */
[----:B------:R-:W-:Y:S01]  /*7800*/  CS2R R28, SRZ ;  /* 0x00000000001c7805 */ /* 0x000fe2000001ff00 */
[----:B------:R-:W-:Y:S01]  /*7810*/  CS2R R24, SRZ ;  /* 0x0000000000187805 */ /* 0x000fe2000001ff00 */
[----:B------:R-:W-:-:S02]  /*7820*/  SHF.R.S32.HI R33, RZ, 0x1f, R42 ;  /* 0x0000001fff217819 */ /* 0x000fc4000001142a */
[----:B------:R-:W-:Y:S02]  /*7830*/  @P1 SHF.R.U32.HI R2, RZ, c[0x0][0x2cc], R0 ;  /* 0x0000b300ff021a19 */ /* 0x000fe40000011600 */
[----:B------:R-:W-:Y:S02]  /*7840*/  LOP3.LUT P1, RZ, R215, 0x8, RZ, 0xc0, !PT ;  /* 0x00000008d7ff7812 */ /* 0x000fe4000782c0ff */
[----:B------:R-:W-:Y:S01]  /*7850*/  SHF.R.S32.HI R0, RZ, 0x1f, R2 ;  /* 0x0000001fff007819 */ /* 0x000fe20000011402 */
[----:B------:R-:W-:-:S04]  /*7860*/  IMAD.WIDE.U32 R6, R2, c[0x0][0x280], R6 ;  /* 0x0000a00002067a25 */ /* 0x000fc800078e0006 */
[----:B------:R-:W-:Y:S01]  /*7870*/  IMAD R5, R0, c[0x0][0x280], RZ ;  /* 0x0000a00000057a24 */ /* 0x000fe200078e02ff */
[----:B------:R-:W-:Y:S01]  /*7880*/  LEA R36, P0, R6, c[0x0][0x270], 0x1 ;  /* 0x00009c0006247a11 */ /* 0x000fe200078008ff */
[----:B------:R-:W-:Y:S02]  /*7890*/  IMAD R0, R0, c[0x0][0x290], RZ ;  /* 0x0000a40000007a24 */ /* 0x000fe400078e02ff */
[C---:B------:R-:W-:Y:S02]  /*78a0*/  IMAD R3, R2.reuse, c[0x0][0x284], R5 ;  /* 0x0000a10002037a24 */ /* 0x040fe400078e0205 */
[----:B------:R-:W-:Y:S02]  /*78b0*/  IMAD.MOV.U32 R5, RZ, RZ, R8 ;  /* 0x000000ffff057224 */ /* 0x000fe400078e0008 */
[----:B------:R-:W-:Y:S02]  /*78c0*/  IMAD.IADD R3, R7, 0x1, R3 ;  /* 0x0000000107037824 */ /* 0x000fe400078e0203 */
[----:B------:R-:W-:-:S03]  /*78d0*/  IMAD.WIDE.U32 R4, R2, c[0x0][0x290], R4 ;  /* 0x0000a40002047a25 */ /* 0x000fc600078e0004 */
[----:B------:R-:W-:Y:S01]  /*78e0*/  LEA.HI.X R34, R6, c[0x0][0x274], R3, 0x1, P0 ;  /* 0x00009d0006227a11 */ /* 0x000fe200000f0c03 */
[----:B------:R-:W-:Y:S01]  /*78f0*/  IMAD R2, R2, c[0x0][0x294], R0 ;  /* 0x0000a50002027a24 */ /* 0x000fe200078e0200 */
[C---:B------:R-:W-:Y:S01]  /*7900*/  LEA R32, P0, R4.reuse, c[0x0][0x288], 0x1 ;  /* 0x0000a20004207a11 */ /* 0x040fe200078008ff */
[----:B------:R1:W2:Y:S02]  /*7910*/  SHFL.IDX PT, R3, R36, RZ, 0x181f ;  /* 0x00181fff24037589 */ /* 0x0002a400000e0000 */
[----:B------:R-:W-:Y:S02]  /*7920*/  IMAD.IADD R2, R5, 0x1, R2 ;  /* 0x0000000105027824 */ /* 0x000fe400078e0202 */
[----:B------:R1:W3:Y:S03]  /*7930*/  SHFL.IDX PT, R0, R32, RZ, 0x181f ;  /* 0x00181fff20007589 */ /* 0x0002e600000e0000 */
[----:B------:R-:W-:-:S02]  /*7940*/  LEA.HI.X R31, R4, c[0x0][0x28c], R2, 0x1, P0 ;  /* 0x0000a300041f7a11 */ /* 0x000fc400000f0c02 */
[----:B------:R1:W4:Y:S04]  /*7950*/  SHFL.IDX PT, R4, R34, RZ, 0x181f ;  /* 0x00181fff22047589 */ /* 0x00032800000e0000 */
[----:B------:R1:W1:Y:S01]  /*7960*/  SHFL.IDX PT, R2, R31, RZ, 0x181f ;  /* 0x00181fff1f027589 */ /* 0x00026200000e0000 */
[----:B------:R-:W-:Y:S05]  /*7970*/  @P1 BRA `(.L_x_629) ;  /* 0x000002e000001947 */ /* 0x000fea0003800000 */
[----:B------:R-:W-:Y:S01]  /*7980*/  ISETP.GE.AND P3, PT, R156, c[0x0][0x27c], PT ;  /* 0x00009f009c007a0c */ /* 0x000fe20003f66270 */
[----:B------:R-:W-:Y:S01]  /*7990*/  CS2R R22, SRZ ;  /* 0x0000000000167805 */ /* 0x000fe2000001ff00 */
[----:B------:R-:W-:Y:S01]  /*79a0*/  ISETP.GE.AND P2, PT, R159, c[0x0][0x27c], PT ;  /* 0x00009f009f007a0c */ /* 0x000fe20003f46270 */
[----:B------:R-:W-:Y:S01]  /*79b0*/  CS2R R24, SRZ ;  /* 0x0000000000187805 */ /* 0x000fe2000001ff00 */
[----:B------:R-:W-:Y:S02]  /*79c0*/  ISETP.GE.AND P1, PT, R42, c[0x0][0x27c], PT ;  /* 0x00009f002a007a0c */ /* 0x000fe40003f26270 */
[----:B------:R-:W-:-:S07]  /*79d0*/  P2R R21, PR, RZ, 0x10 ;  /* 0x00000010ff157803 */ /* 0x000fce0000000000 */
[C---:B------:R-:W-:Y:S01]  /*79e0*/  @!P3 IMAD.SHL.U32 R6, R156.reuse, 0x2, RZ ;  /* 0x000000029c06b824 */ /* 0x040fe200078e00ff */
[----:B------:R-:W-:-:S04]  /*79f0*/  @!P3 SHF.L.U64.HI R5, R156, 0x1, R35 ;  /* 0x000000019c05b819 */ /* 0x000fc80000010223 */
[----:B--2---:R-:W-:-:S05]  /*7a00*/  @!P3 IADD3 R18, P0, R3, R6, RZ ;  /* 0x000000060312b210 */ /* 0x004fca0007f1e0ff */
[--C-:B----4-:R-:W-:Y:S01]  /*7a10*/  @!P3 IMAD.X R19, R4, 0x1, R5.reuse, P0 ;  /* 0x000000010413b824 */ /* 0x110fe200000e0605 */
[----:B---3--:R-:W-:Y:S02]  /*7a20*/  @!P3 IADD3 R16, P0, R0, R6, RZ ;  /* 0x000000060010b210 */ /* 0x008fe40007f1e0ff */
[C---:B------:R-:W-:Y:S01]  /*7a30*/  @!P2 SHF.L.U64.HI R6, R159.reuse, 0x1, R30 ;  /* 0x000000019f06a819 */ /* 0x040fe2000001021e */
[----:B------:R-:W-:Y:S01]  /*7a40*/  CS2R R26, SRZ ;  /* 0x00000000001a7805 */ /* 0x000fe2000001ff00 */
[----:B------:R-:W-:Y:S01]  /*7a50*/  CS2R R28, SRZ ;  /* 0x00000000001c7805 */ /* 0x000fe2000001ff00 */
[----:B-1----:R-:W-:Y:S01]  /*7a60*/  @!P3 IMAD.X R17, R2, 0x1, R5, P0 ;  /* 0x000000010211b824 */ /* 0x002fe200000e0605 */
[----:B------:R-:W-:Y:S01]  /*7a70*/  CS2R R38, SRZ ;  /* 0x0000000000267805 */ /* 0x000fe2000001ff00 */
[----:B------:R-:W-:Y:S01]  /*7a80*/  @!P2 IMAD.SHL.U32 R5, R159, 0x2, RZ ;  /* 0x000000029f05a824 */ /* 0x000fe200078e00ff */
[----:B------:R-:W-:Y:S01]  /*7a90*/  CS2R R40, SRZ ;  /* 0x0000000000287805 */ /* 0x000fe2000001ff00 */
[----:B------:R-:W-:Y:S01]  /*7aa0*/  CS2R R44, SRZ ;  /* 0x00000000002c7805 */ /* 0x000fe2000001ff00 */
[----:B------:R-:W-:Y:S01]  /*7ab0*/  CS2R R46, SRZ ;  /* 0x00000000002e7805 */ /* 0x000fe2000001ff00 */
[----:B------:R1:W5:Y:S01]  /*7ac0*/  @!P3 LD.E.64 R22, [R18.64] ;  /* 0x000000061216b980 */ /* 0x000362000c101b00 */
[----:B------:R-:W-:-:S03]  /*7ad0*/  @!P2 IADD3 R14, P0, R3, R5, RZ ;  /* 0x00000005030ea210 */ /* 0x000fc60007f1e0ff */
[----:B------:R1:W5:Y:S02]  /*7ae0*/  @!P3 LD.E.64 R24, [R16.64] ;  /* 0x000000061018b980 */ /* 0x000364000c101b00 */
[----:B------:R-:W-:Y:S01]  /*7af0*/  @!P2 IMAD.X R15, R4, 0x1, R6, P0 ;  /* 0x00000001040fa824 */ /* 0x000fe200000e0606 */
[----:B------:R-:W-:Y:S01]  /*7b00*/  @!P2 IADD3 R12, P0, R0, R5, RZ ;  /* 0x00000005000ca210 */ /* 0x000fe20007f1e0ff */
[----:B------:R-:W-:-:S03]  /*7b10*/  @!P1 IMAD.SHL.U32 R5, R42, 0x2, RZ ;  /* 0x000000022a059824 */ /* 0x000fc600078e00ff */
[----:B------:R1:W5:Y:S01]  /*7b20*/  @!P2 LD.E.64 R26, [R14.64] ;  /* 0x000000060e1aa980 */ /* 0x000362000c101b00 */
[----:B------:R-:W-:Y:S01]  /*7b30*/  @!P2 IMAD.X R13, R2, 0x1, R6, P0 ;  /* 0x00000001020da824 */ /* 0x000fe200000e0606 */
[----:B------:R-:W-:Y:S02]  /*7b40*/  @!P1 SHF.L.U64.HI R6, R42, 0x1, R33 ;  /* 0x000000012a069819 */ /* 0x000fe40000010221 */
[-C--:B------:R-:W-:Y:S02]  /*7b50*/  @!P1 IADD3 R10, P0, R3, R5.reuse, RZ ;  /* 0x00000005030a9210 */ /* 0x080fe40007f1e0ff */
[----:B------:R1:W5:Y:S03]  /*7b60*/  @!P2 LD.E.64 R28, [R12.64] ;  /* 0x000000060c1ca980 */ /* 0x000366000c101b00 */
[----:B------:R-:W-:Y:S01]  /*7b70*/  @!P1 IMAD.X R11, R4, 0x1, R6, P0 ;  /* 0x00000001040b9824 */ /* 0x000fe200000e0606 */
[----:B------:R-:W-:-:S04]  /*7b80*/  @!P1 IADD3 R8, P0, R0, R5, RZ ;  /* 0x0000000500089210 */ /* 0x000fc80007f1e0ff */
[----:B------:R1:W5:Y:S01]  /*7b90*/  @!P1 LD.E.64 R38, [R10.64] ;  /* 0x000000060a269980 */ /* 0x000362000c101b00 */
[----:B------:R-:W-:Y:S01]  /*7ba0*/  @!P1 IMAD.X R9, R2, 0x1, R6, P0 ;  /* 0x0000000102099824 */ /* 0x000fe200000e0606 */
[----:B------:R-:W-:-:S04]  /*7bb0*/  ISETP.GE.AND P0, PT, R158, c[0x0][0x27c], PT ;  /* 0x00009f009e007a0c */ /* 0x000fc80003f06270 */
[----:B------:R1:W5:Y:S09]  /*7bc0*/  @!P1 LD.E.64 R40, [R8.64] ;  /* 0x0000000608289980 */ /* 0x000372000c101b00 */
[C---:B------:R-:W-:Y:S01]  /*7bd0*/  @!P0 IMAD.SHL.U32 R5, R158.reuse, 0x2, RZ ;  /* 0x000000029e058824 */ /* 0x040fe200078e00ff */
[----:B------:R-:W-:-:S04]  /*7be0*/  @!P0 SHF.L.U64.HI R20, R158, 0x1, R37 ;  /* 0x000000019e148819 */ /* 0x000fc80000010225 */
[----:B------:R-:W-:-:S05]  /*7bf0*/  @!P0 IADD3 R6, P4, R3, R5, RZ ;  /* 0x0000000503068210 */ /* 0x000fca0007f9e0ff */
[----:B------:R-:W-:Y:S01]  /*7c00*/  @!P0 IMAD.X R7, R4, 0x1, R20, P4 ;  /* 0x0000000104078824 */ /* 0x000fe200020e0614 */
[----:B------:R-:W-:-:S04]  /*7c10*/  @!P0 IADD3 R4, P4, R0, R5, RZ ;  /* 0x0000000500048210 */ /* 0x000fc80007f9e0ff */
[----:B------:R1:W5:Y:S01]  /*7c20*/  @!P0 LD.E.64 R44, [R6.64] ;  /* 0x00000006062c8980 */ /* 0x000362000c101b00 */
[----:B------:R-:W-:Y:S01]  /*7c30*/  @!P0 IMAD.X R5, R2, 0x1, R20, P4 ;  /* 0x0000000102058824 */ /* 0x000fe200020e0614 */
[----:B------:R-:W-:-:S04]  /*7c40*/  ISETP.NE.AND P4, PT, R21, RZ, PT ;  /* 0x000000ff1500720c */ /* 0x000fc80003f85270 */
[----:B------:R1:W5:Y:S04]  /*7c50*/  @!P0 LD.E.64 R46, [R4.64] ;  /* 0x00000006042e8980 */ /* 0x000368000c101b00 */
.L_x_629:
[----:B------:R-:W-:Y:S05]  /*7c60*/  BSYNC B0 ;  /* 0x0000000000007941 */ /* 0x000fea0003800000 */
.L_x_628:
[----:B---3-5:R-:W-:Y:S01]  /*7c70*/  IMAD.MOV.U32 R0, RZ, RZ, R45 ;  /* 0x000000ffff007224 */ /* 0x028fe200078e002d */
[----:B------:R-:W-:Y:S01]  /*7c80*/  LOP3.LUT P0, RZ, R215, 0x10, RZ, 0xc0, !PT ;  /* 0x00000010d7ff7812 */ /* 0x000fe2000780c0ff */
[----:B-1----:R-:W-:Y:S01]  /*7c90*/  IMAD.MOV.U32 R2, RZ, RZ, R44 ;  /* 0x000000ffff027224 */ /* 0x002fe200078e002c */
[----:B------:R-:W-:Y:S01]  /*7ca0*/  MOV R5, R41 ;  /* 0x0000002900057202 */ /* 0x000fe20000000f00 */
[----:B----4-:R-:W-:Y:S01]  /*7cb0*/  IMAD.MOV.U32 R4, RZ, RZ, R38 ;  /* 0x000000ffff047224 */ /* 0x010fe200078e0026 */
[----:B------:R-:W-:Y:S01]  /*7cc0*/  PRMT R101, R101, 0x5410, R0 ;  /* 0x0000541065657816 */ /* 0x000fe20000000000 */
[----:B--2---:R-:W-:Y:S01]  /*7cd0*/  IMAD.MOV.U32 R3, RZ, RZ, R39 ;  /* 0x000000ffff037224 */ /* 0x004fe200078e0027 */
[----:B------:R-:W-:Y:S01]  /*7ce0*/  PRMT R100, R100, 0x5410, R2 ;  /* 0x0000541064647816 */ /* 0x000fe20000000002 */
[----:B------:R-:W-:Y:S01]  /*7cf0*/  IMAD.MOV.U32 R0, RZ, RZ, R27 ;  /* 0x000000ffff007224 */ /* 0x000fe200078e001b */
[----:B------:R-:W-:Y:S01]  /*7d00*/  MOV R2, R26 ;  /* 0x0000001a00027202 */ /* 0x000fe20000000f00 */
[----:B------:R-:W-:Y:S01]  /*7d10*/  IMAD.MOV.U32 R6, RZ, RZ, R40 ;  /* 0x000000ffff067224 */ /* 0x000fe200078e0028 */
[----:B------:R-:W-:Y:S01]  /*7d20*/  PRMT R97, R4, 0x5410, R3 ;  /* 0x0000541004617816 */ /* 0x000fe20000000003 */
[----:B------:R-:W-:Y:S01]  /*7d30*/  IMAD.MOV.U32 R4, RZ, RZ, R22 ;  /* 0x000000ffff047224 */ /* 0x000fe200078e0016 */
        /* <DEDUP_REMOVED lines=11> */
[----:B------:R1:W2:Y:S01]  /*7df0*/  SHFL.IDX PT, R4, R34, 0x1, 0x181f ;  /* 0x00381f0022047f89 */ /* 0x0002a200000e0000 */
[----:B------:R-:W-:Y:S01]  /*7e00*/  MOV R6, R24 ;  /* 0x0000001800067202 */ /* 0x000fe20000000f00 */
[----:B------:R-:W-:Y:S01]  /*7e10*/  BSSY B0, `(.L_x_630) ;  /* 0x000003c000007945 */ /* 0x000fe20003800000 */
[----:B------:R-:W-:Y:S01]  /*7e20*/  PRMT R94, R8, 0x5410, R7 ;  /* 0x00005410085e7816 */ /* 0x000fe20000000007 */
[----:B------:R1:W3:Y:S01]  /*7e30*/  SHFL.IDX PT, R3, R36, 0x1, 0x181f ;  /* 0x00381f0024037f89 */ /* 0x0002e200000e0000 */
[----:B------:R-:W-:Y:S01]  /*7e40*/  PRMT R92, R6, 0x5410, R5 ;  /* 0x00005410065c7816 */ /* 0x000fe20000000005 */
[----:B------:R-:W-:Y:S01]  /*7e50*/  CS2R R56, SRZ ;  /* 0x0000000000387805 */ /* 0x000fe2000001ff00 */
[----:B------:R-:W-:Y:S01]  /*7e60*/  CS2R R52, SRZ ;  /* 0x0000000000347805 */ /* 0x000fe2000001ff00 */
[----:B------:R1:W4:Y:S01]  /*7e70*/  SHFL.IDX PT, R2, R31, 0x1, 0x181f ;  /* 0x00381f001f027f89 */ /* 0x00032200000e0000 */
[----:B------:R-:W-:Y:S01]  /*7e80*/  CS2R R48, SRZ ;  /* 0x0000000000307805 */ /* 0x000fe2000001ff00 */
[----:B------:R-:W-:Y:S01]  /*7e90*/  CS2R R60, SRZ ;  /* 0x00000000003c7805 */ /* 0x000fe2000001ff00 */
[----:B------:R-:W-:Y:S01]  /*7ea0*/  CS2R R58, SRZ ;  /* 0x00000000003a7805 */ /* 0x000fe2000001ff00 */
[----:B------:R1:W1:Y:S01]  /*7eb0*/  SHFL.IDX PT, R0, R32, 0x1, 0x181f ;  /* 0x00381f0020007f89 */ /* 0x00026200000e0000 */
[----:B------:R-:W-:Y:S01]  /*7ec0*/  CS2R R54, SRZ ;  /* 0x0000000000367805 */ /* 0x000fe2000001ff00 */
[----:B------:R-:W-:Y:S01]  /*7ed0*/  CS2R R50, SRZ ;  /* 0x0000000000327805 */ /* 0x000fe2000001ff00 */
[----:B------:R-:W-:Y:S05]  /*7ee0*/  @P0 BRA `(.L_x_631) ;  /* 0x000002e000000947 */ /* 0x000fea0003800000 */
[----:B------:R-:W-:Y:S01]  /*7ef0*/  ISETP.GE.AND P3, PT, R156, c[0x0][0x27c], PT ;  /* 0x00009f009c007a0c */ /* 0x000fe20003f66270 */
[----:B------:R-:W-:Y:S01]  /*7f00*/  CS2R R48, SRZ ;  /* 0x0000000000307805 */ /* 0x000fe2000001ff00 */
[----:B------:R-:W-:Y:S01]  /*7f10*/  ISETP.GE.AND P2, PT, R159, c[0x0][0x27c], PT ;  /* 0x00009f009f007a0c */ /* 0x000fe20003f46270 */
[----:B------:R-:W-:Y:S01]  /*7f20*/  CS2R R50, SRZ ;  /* 0x0000000000327805 */ /* 0x000fe2000001ff00 */
[----:B------:R-:W-:-:S02]  /*7f30*/  ISETP.GE.AND P1, PT, R42, c[0x0][0x27c], PT ;  /* 0x00009f002a007a0c */ /* 0x000fc40003f26270 */
[----:B------:R-:W-:-:S07]  /*7f40*/  P2R R21, PR, RZ, 0x10 ;  /* 0x00000010ff157803 */ /* 0x000fce0000000000 */
[C---:B------:R-:W-:Y:S01]  /*7f50*/  @!P3 IMAD.SHL.U32 R5, R156.reuse, 0x2, RZ ;  /* 0x000000029c05b824 */ /* 0x040fe200078e00ff */
[----:B------:R-:W-:-:S04]  /*7f60*/  @!P3 SHF.L.U64.HI R6, R156, 0x1, R35 ;  /* 0x000000019c06b819 */ /* 0x000fc80000010223 */
[----:B---3--:R-:W-:-:S05]  /*7f70*/  @!P3 IADD3 R18, P0, R3, R5, RZ ;  /* 0x000000050312b210 */ /* 0x008fca0007f1e0ff */
[--C-:B--2---:R-:W-:Y:S01]  /*7f80*/  @!P3 IMAD.X R19, R4, 0x1, R6.reuse, P0 ;  /* 0x000000010413b824 */ /* 0x104fe200000e0606 */
[----:B-1----:R-:W-:Y:S01]  /*7f90*/  @!P3 IADD3 R16, P0, R0, R5, RZ ;  /* 0x000000050010b210 */ /* 0x002fe20007f1e0ff */
[C---:B------:R-:W-:Y:S01]  /*7fa0*/  @!P2 IMAD.SHL.U32 R5, R159.reuse, 0x2, RZ ;  /* 0x000000029f05a824 */ /* 0x040fe200078e00ff */
[----:B------:R-:W-:Y:S01]  /*7fb0*/  CS2R R52, SRZ ;  /* 0x0000000000347805 */ /* 0x000fe2000001ff00 */
[----:B------:R-:W-:Y:S01]  /*7fc0*/  CS2R R54, SRZ ;  /* 0x0000000000367805 */ /* 0x000fe2000001ff00 */
[----:B------:R-:W-:Y:S01]  /*7fd0*/  CS2R R56, SRZ ;  /* 0x0000000000387805 */ /* 0x000fe2000001ff00 */
[----:B----4-:R-:W-:Y:S01]  /*7fe0*/  @!P3 IMAD.X R17, R2, 0x1, R6, P0 ;  /* 0x000000010211b824 */ /* 0x010fe200000e0606 */
[----:B------:R-:W-:Y:S01]  /*7ff0*/  @!P2 SHF.L.U64.HI R6, R159, 0x1, R30 ;  /* 0x000000019f06a819 */ /* 0x000fe2000001021e */
[----:B------:R-:W-:Y:S01]  /*8000*/  CS2R R58, SRZ ;  /* 0x00000000003a7805 */ /* 0x000fe2000001ff00 */
[CC--:B------:R-:W-:Y:S01]  /*8010*/  @!P2 IADD3 R14, P0, R3.reuse, R5.reuse, RZ ;  /* 0x00000005030ea210 */ /* 0x0c0fe20007f1e0ff */
[----:B------:R-:W-:Y:S01]  /*8020*/  CS2R R66, SRZ ;  /* 0x0000000000427805 */ /* 0x000fe2000001ff00 */
[----:B------:R-:W-:Y:S01]  /*8030*/  CS2R R60, SRZ ;  /* 0x00000000003c7805 */ /* 0x000fe2000001ff00 */
[----:B------:R1:W5:Y:S02]  /*8040*/  @!P3 LD.E.64 R48, [R18.64] ;  /* 0x000000061230b980 */ /* 0x000364000c101b00 */
[--C-:B------:R-:W-:Y:S01]  /*8050*/  @!P2 IMAD.X R15, R4, 0x1, R6.reuse, P0 ;  /* 0x00000001040fa824 */ /* 0x100fe200000e0606 */
[----:B------:R-:W-:Y:S01]  /*8060*/  @!P2 IADD3 R12, P0, R0, R5, RZ ;  /* 0x00000005000ca210 */ /* 0x000fe20007f1e0ff */
[----:B------:R-:W-:Y:S01]  /*8070*/  @!P1 IMAD.SHL.U32 R5, R42, 0x2, RZ ;  /* 0x000000022a059824 */ /* 0x000fe200078e00ff */
[----:B------:R1:W5:Y:S03]  /*8080*/  @!P3 LD.E.64 R50, [R16.64] ;  /* 0x000000061032b980 */ /* 0x000366000c101b00 */
[----:B------:R-:W-:Y:S01]  /*8090*/  @!P2 IMAD.X R13, R2, 0x1, R6, P0 ;  /* 0x00000001020da824 */ /* 0x000fe200000e0606 */
[----:B------:R-:W-:Y:S01]  /*80a0*/  @!P1 SHF.L.U64.HI R6, R42, 0x1, R33 ;  /* 0x000000012a069819 */ /* 0x000fe20000010221 */
[----:B------:R1:W5:Y:S01]  /*80b0*/  @!P2 LD.E.64 R52, [R14.64] ;  /* 0x000000060e34a980 */ /* 0x000362000c101b00 */
[----:B------:R-:W-:-:S03]  /*80c0*/  @!P1 IADD3 R10, P0, R3, R5, RZ ;  /* 0x00000005030a9210 */ /* 0x000fc60007f1e0ff */
[----:B------:R1:W5:Y:S02]  /*80d0*/  @!P2 LD.E.64 R54, [R12.64] ;  /* 0x000000060c36a980 */ /* 0x000364000c101b00 */
        /* <DEDUP_REMOVED lines=15> */
.L_x_631:
[----:B------:R-:W-:Y:S05]  /*81d0*/  BSYNC B0 ;  /* 0x0000000000007941 */ /* 0x000fea0003800000 */
.L_x_630:
[----:B-12--5:R-:W-:Y:S01]  /*81e0*/  IMAD.MOV.U32 R4, RZ, RZ, R66 ;  /* 0x000000ffff047224 */ /* 0x026fe200078e0042 */
[----:B------:R-:W-:Y:S01]  /*81f0*/  LOP3.LUT P0, RZ, R215, 0x80, RZ, 0xc0, !PT ;  /* 0x00000080d7ff7812 */ /* 0x000fe2000780c0ff */
[----:B----4-:R-:W-:Y:S01]  /*8200*/  IMAD.MOV.U32 R2, RZ, RZ, R56 ;  /* 0x000000ffff027224 */ /* 0x010fe200078e0038 */
[----:B------:R-:W-:Y:S01]  /*8210*/  MOV R7, R55 ;  /* 0x0000003700077202 */ /* 0x000fe20000000f00 */
[----:B------:R-:W-:Y:S01]  /*8220*/  IMAD.MOV.U32 R0, RZ, RZ, R57 ;  /* 0x000000ffff007224 */ /* 0x000fe200078e0039 */
[----:B------:R-:W-:Y:S01]  /*8230*/  PRMT R107, R107, 0x5410, R4 ;  /* 0x000054106b6b7816 */ /* 0x000fe20000000004 */
[----:B---3--:R-:W-:Y:S01]  /*8240*/  IMAD.MOV.U32 R3, RZ, RZ, R67 ;  /* 0x000000ffff037224 */ /* 0x008fe200078e0043 */
[----:B------:R-:W-:Y:S01]  /*8250*/  BSSY B0, `(.L_x_632) ;  /* 0x0000053000007945 */ /* 0x000fe20003800000 */
        /* <DEDUP_REMOVED lines=18> */
[----:B------:R1:W2:Y:S01]  /*8380*/  SHFL.IDX PT, R4, R34, 0x2, 0x181f ;  /* 0x00581f0022047f89 */ /* 0x0002a200000e0000 */
[----:B------:R-:W-:Y:S01]  /*8390*/  PRMT R104, R2, 0x5410, R0 ;  /* 0x0000541002687816 */ /* 0x000fe20000000000 */
[----:B------:R-:W-:Y:S01]  /*83a0*/  CS2R R90, SRZ ;  /* 0x00000000005a7805 */ /* 0x000fe2000001ff00 */
[----:B------:R-:W-:Y:S01]  /*83b0*/  PRMT R102, R8, 0x5410, R7 ;  /* 0x0000541008667816 */ /* 0x000fe20000000007 */
[----:B------:R1:W3:Y:S01]  /*83c0*/  SHFL.IDX PT, R3, R36, 0x2, 0x181f ;  /* 0x00581f0024037f89 */ /* 0x0002e200000e0000 */
[----:B------:R-:W-:Y:S01]  /*83d0*/  PRMT R98, R6, 0x7610, R98 ;  /* 0x0000761006627816 */ /* 0x000fe20000000062 */
[----:B------:R-:W-:Y:S01]  /*83e0*/  CS2R R76, SRZ ;  /* 0x00000000004c7805 */ /* 0x000fe2000001ff00 */
[----:B------:R-:W-:Y:S01]  /*83f0*/  PRMT R99, R5, 0x7610, R99 ;  /* 0x0000761005637816 */ /* 0x000fe20000000063 */
[----:B------:R1:W4:Y:S01]  /*8400*/  SHFL.IDX PT, R2, R31, 0x2, 0x181f ;  /* 0x00581f001f027f89 */ /* 0x00032200000e0000 */
[----:B------:R-:W-:Y:S01]  /*8410*/  CS2R R72, SRZ ;  /* 0x0000000000487805 */ /* 0x000fe2000001ff00 */
[----:B------:R-:W-:Y:S01]  /*8420*/  CS2R R68, SRZ ;  /* 0x0000000000447805 */ /* 0x000fe2000001ff00 */
[----:B------:R-:W-:Y:S01]  /*8430*/  CS2R R62, SRZ ;  /* 0x00000000003e7805 */ /* 0x000fe2000001ff00 */
[----:B------:R1:W1:Y:S01]  /*8440*/  SHFL.IDX PT, R0, R32, 0x2, 0x181f ;  /* 0x00581f0020007f89 */ /* 0x00026200000e0000 */
[----:B------:R-:W-:Y:S01]  /*8450*/  CS2R R78, SRZ ;  /* 0x00000000004e7805 */ /* 0x000fe2000001ff00 */
[----:B------:R-:W-:Y:S01]  /*8460*/  CS2R R74, SRZ ;  /* 0x00000000004a7805 */ /* 0x000fe2000001ff00 */
        /* <DEDUP_REMOVED lines=49> */
.L_x_633:
[----:B------:R-:W-:Y:S05]  /*8780*/  BSYNC B0 ;  /* 0x0000000000007941 */ /* 0x000fea0003800000 */
.L_x_632:
[----:B----45:R-:W-:Y:S01]  /*8790*/  IMAD.MOV.U32 R2, RZ, RZ, R76 ;  /* 0x000000ffff027224 */ /* 0x030fe200078e004c */
[----:B------:R-:W-:Y:S01]  /*87a0*/  ISETP.NE.AND P0, PT, R80, RZ, PT ;  /* 0x000000ff5000720c */ /* 0x000fe20003f05270 */
[----:B-1----:R-:W-:Y:S01]  /*87b0*/  IMAD.MOV.U32 R0, RZ, RZ, R77 ;  /* 0x000000ffff007224 */ /* 0x002fe200078e004d */
[----:B------:R-:W-:Y:S01]  /*87c0*/  MOV R5, R75 ;  /* 0x0000004b00057202 */ /* 0x000fe20000000f00 */
[----:B--2---:R-:W-:Y:S01]  /*87d0*/  IMAD.MOV.U32 R4, RZ, RZ, R72 ;  /* 0x000000ffff047224 */ /* 0x004fe200078e0048 */
[----:B------:R-:W-:Y:S01]  /*87e0*/  BSSY B0, `(.L_x_634) ;  /* 0x0000050000007945 */ /* 0x000fe20003800000 */
[----:B---3--:R-:W-:Y:S01]  /*87f0*/  IMAD.MOV.U32 R3, RZ, RZ, R73 ;  /* 0x000000ffff037224 */ /* 0x008fe200078e0049 */
        /* <DEDUP_REMOVED lines=12> */
[----:B------:R1:W2:Y:S01]  /*88c0*/  SHFL.IDX PT, R4, R34, 0x3, 0x181f ;  /* 0x00781f0022047f89 */ /* 0x0002a200000e0000 */
[----:B------:R-:W-:Y:S01]  /*88d0*/  IMAD.MOV.U32 R7, RZ, RZ, R71 ;  /* 0x000000ffff077224 */ /* 0x000fe200078e0047 */
[----:B------:R-:W-:Y:S01]  /*88e0*/  PRMT R109, R3, 0x7610, R109 ;  /* 0x00007610036d7816 */ /* 0x000fe2000000006d */
[----:B------:R-:W-:Y:S01]  /*88f0*/  CS2R R84, SRZ ;  /* 0x0000000000547805 */ /* 0x000fe2000001ff00 */
[----:B------:R-:W-:Y:S01]  /*8900*/  PRMT R112, R2, 0x5410, R0 ;  /* 0x0000541002707816 */ /* 0x000fe20000000000 */
[----:B------:R-:W3:Y:S01]  /*8910*/  SHFL.IDX PT, R3, R36, 0x3, 0x181f ;  /* 0x00781f0024037f89 */ /* 0x000ee200000e0000 */
[----:B------:R-:W-:Y:S01]  /*8920*/  CS2R R80, SRZ ;  /* 0x0000000000507805 */ /* 0x000fe2000001ff00 */
[----:B------:R-:W-:Y:S01]  /*8930*/  CS2R R18, SRZ ;  /* 0x0000000000127805 */ /* 0x000fe2000001ff00 */
[----:B------:R-:W-:Y:S01]  /*8940*/  CS2R R88, SRZ ;  /* 0x0000000000587805 */ /* 0x000fe2000001ff00 */
[----:B------:R4:W2:Y:S01]  /*8950*/  SHFL.IDX PT, R2, R31, 0x3, 0x181f ;  /* 0x00781f001f027f89 */ /* 0x0008a200000e0000 */
[----:B------:R-:W-:Y:S01]  /*8960*/  CS2R R86, SRZ ;  /* 0x0000000000567805 */ /* 0x000fe2000001ff00 */
[----:B------:R-:W-:Y:S01]  /*8970*/  CS2R R82, SRZ ;  /* 0x0000000000527805 */ /* 0x000fe2000001ff00 */
[----:B------:R-:W-:Y:S01]  /*8980*/  CS2R R20, SRZ ;  /* 0x0000000000147805 */ /* 0x000fe2000001ff00 */
[----:B------:R2:W3:Y:S01]  /*8990*/  SHFL.IDX PT, R0, R32, 0x3, 0x181f ;  /* 0x00781f0020007f89 */ /* 0x0004e200000e0000 */
[----:B-1----:R-:W-:Y:S01]  /*89a0*/  PRMT R34, R6, 0x5410, R5 ;  /* 0x0000541006227816 */ /* 0x002fe20000000005 */
[----:B------:R-:W-:Y:S01]  /*89b0*/  IMAD.MOV.U32 R5, RZ, RZ, R65 ;  /* 0x000000ffff057224 */ /* 0x000fe200078e0041 */
[----:B------:R-:W-:-:S04]  /*89c0*/  MOV R6, R64 ;  /* 0x0000004000067202 */ /* 0x000fc80000000f00 */
[----:B----4-:R-:W-:Y:S02]  /*89d0*/  PRMT R31, R6, 0x5410, R5 ;  /* 0x00005410061f7816 */ /* 0x010fe40000000005 */
[----:B--2---:R-:W-:Y:S01]  /*89e0*/  PRMT R32, R8, 0x5410, R7 ;  /* 0x0000541008207816 */ /* 0x004fe20000000007 */
[----:B------:R-:W-:Y:S05]  /*89f0*/  @P0 BRA `(.L_x_635) ;  /* 0x000002e000000947 */ /* 0x000fea0003800000 */
[----:B---3--:R-:W-:Y:S01]  /*8a00*/  ISETP.GE.AND P3, PT, R159, c[0x0][0x27c], PT ;  /* 0x00009f009f007a0c */ /* 0x008fe20003f66270 */
[----:B------:R-:W-:Y:S01]  /*8a10*/  CS2R R80, SRZ ;  /* 0x0000000000507805 */ /* 0x000fe2000001ff00 */
[----:B------:R-:W-:Y:S01]  /*8a20*/  ISETP.GE.AND P1, PT, R42, c[0x0][0x27c], PT ;  /* 0x00009f002a007a0c */ /* 0x000fe20003f26270 */
[----:B------:R-:W-:Y:S01]  /*8a30*/  CS2R R82, SRZ ;  /* 0x0000000000527805 */ /* 0x000fe2000001ff00 */
[----:B------:R-:W-:Y:S02]  /*8a40*/  ISETP.GE.AND P2, PT, R156, c[0x0][0x27c], PT ;  /* 0x00009f009c007a0c */ /* 0x000fe40003f46270 */
[----:B------:R-:W-:-:S07]  /*8a50*/  P2R R21, PR, RZ, 0x10 ;  /* 0x00000010ff157803 */ /* 0x000fce0000000000 */
[C---:B------:R-:W-:Y:S01]  /*8a60*/  @!P3 IMAD.SHL.U32 R5, R159.reuse, 0x2, RZ ;  /* 0x000000029f05b824 */ /* 0x040fe200078e00ff */
[----:B------:R-:W-:-:S04]  /*8a70*/  @!P3 SHF.L.U64.HI R6, R159, 0x1, R30 ;  /* 0x000000019f06b819 */ /* 0x000fc8000001021e */
[----:B------:R-:W-:-:S05]  /*8a80*/  @!P3 IADD3 R18, P0, R3, R5, RZ ;  /* 0x000000050312b210 */ /* 0x000fca0007f1e0ff */
[--C-:B------:R-:W-:Y:S01]  /*8a90*/  @!P3 IMAD.X R19, R4, 0x1, R6.reuse, P0 ;  /* 0x000000010413b824 */ /* 0x100fe200000e0606 */
[----:B------:R-:W-:Y:S01]  /*8aa0*/  @!P3 IADD3 R16, P0, R0, R5, RZ ;  /* 0x000000050010b210 */ /* 0x000fe20007f1e0ff */
[----:B------:R-:W-:Y:S01]  /*8ab0*/  @!P1 IMAD.SHL.U32 R5, R42, 0x2, RZ ;  /* 0x000000022a059824 */ /* 0x000fe200078e00ff */
[----:B------:R-:W-:Y:S01]  /*8ac0*/  CS2R R84, SRZ ;  /* 0x0000000000547805 */ /* 0x000fe2000001ff00 */
[----:B------:R-:W-:Y:S01]  /*8ad0*/  CS2R R86, SRZ ;  /* 0x0000000000567805 */ /* 0x000fe2000001ff00 */
[----:B------:R1:W5:Y:S01]  /*8ae0*/  @!P3 LD.E.64 R80, [R18.64] ;  /* 0x000000061250b980 */ /* 0x000362000c101b00 */
[----:B------:R-:W-:Y:S01]  /*8af0*/  @!P3 IMAD.X R17, R2, 0x1, R6, P0 ;  /* 0x000000010211b824 */ /* 0x000fe200000e0606 */
[----:B------:R-:W-:Y:S02]  /*8b00*/  @!P1 SHF.L.U64.HI R6, R42, 0x1, R33 ;  /* 0x000000012a069819 */ /* 0x000fe40000010221 */
[-C--:B------:R-:W-:Y:S01]  /*8b10*/  @!P1 IADD3 R14, P0, R3, R5.reuse, RZ ;  /* 0x00000005030e9210 */ /* 0x080fe20007f1e0ff */
[----:B------:R-:W-:Y:S01]  /*8b20*/  CS2R R90, SRZ ;  /* 0x00000000005a7805 */ /* 0x000fe2000001ff00 */
[----:B------:R-:W-:Y:S01]  /*8b30*/  CS2R R88, SRZ ;  /* 0x0000000000587805 */ /* 0x000fe2000001ff00 */
        /* <DEDUP_REMOVED lines=10> */
[----:B------:R-:W-:-:S05]  /*8be0*/  @!P2 IADD3 R8, P0, R0, R5, RZ ;  /* 0x000000050008a210 */ /* 0x000fca0007f1e0ff */
[----:B------:R-:W-:Y:S01]  /*8bf0*/  @!P2 IMAD.X R9, R2, 0x1, R6, P0 ;  /* 0x000000010209a824 */ /* 0x000fe200000e0606 */
[----:B------:R-:W-:-:S13]  /*8c00*/  ISETP.GE.AND P0, PT, R158, c[0x0][0x27c], PT ;  /* 0x00009f009e007a0c */ /* 0x000fda0003f06270 */
[C---:B------:R-:W-:Y:S01]  /*8c10*/  @!P0 IMAD.SHL.U32 R5, R158.reuse, 0x2, RZ ;  /* 0x000000029e058824 */ /* 0x040fe200078e00ff */
[----:B------:R-:W-:-:S04]  /*8c20*/  @!P0 SHF.L.U64.HI R20, R158, 0x1, R37 ;  /* 0x000000019e148819 */ /* 0x000fc80000010225 */
[----:B------:R-:W-:-:S05]  /*8c30*/  @!P0 IADD3 R6, P4, R3, R5, RZ ;  /* 0x0000000503068210 */ /* 0x000fca0007f9e0ff */
[----:B------:R-:W-:Y:S01]  /*8c40*/  @!P0 IMAD.X R7, R4, 0x1, R20, P4 ;  /* 0x0000000104078824 */ /* 0x000fe200020e0614 */
[----:B------:R-:W-:Y:S01]  /*8c50*/  @!P0 IADD3 R4, P4, R0, R5, RZ ;  /* 0x0000000500048210 */ /* 0x000fe20007f9e0ff */
[----:B-1----:R-:W-:-:S03]  /*8c60*/  CS2R R18, SRZ ;  /* 0x0000000000127805 */ /* 0x002fc6000001ff00 */
[----:B------:R2:W5:Y:S01]  /*8c70*/  @!P0 LD.E.64 R90, [R6.64] ;  /* 0x00000006065a8980 */ /* 0x000562000c101b00 */
[----:B------:R-:W-:Y:S01]  /*8c80*/  @!P0 IMAD.X R5, R2, 0x1, R20, P4 ;  /* 0x0000000102058824 */ /* 0x000fe200020e0614 */
[----:B------:R-:W-:Y:S02]  /*8c90*/  ISETP.NE.AND P4, PT, R21, RZ, PT ;  /* 0x000000ff1500720c */ /* 0x000fe40003f85270 */
[----:B------:R-:W-:Y:S01]  /*8ca0*/  CS2R R20, SRZ ;  /* 0x0000000000147805 */ /* 0x000fe2000001ff00 */
[----:B------:R2:W5:Y:S04]  /*8cb0*/  @!P2 LD.E.64 R18, [R10.64] ;  /* 0x000000060a12a980 */ /* 0x000568000c101b00 */
[----:B------:R2:W5:Y:S04]  /*8cc0*/  @!P0 LD.E.64 R88, [R4.64] ;  /* 0x0000000604588980 */ /* 0x000568000c101b00 */
[----:B------:R2:W5:Y:S02]  /*8cd0*/  @!P2 LD.E.64 R20, [R8.64] ;  /* 0x000000060814a980 */ /* 0x000564000c101b00 */
.L_x_635:
[----:B---3--:R-:W-:Y:S05]  /*8ce0*/  BSYNC B0 ;  /* 0x0000000000007941 */ /* 0x008fea0003800000 */
.L_x_634:
[----:B-----5:R-:W-:Y:S01]  /*8cf0*/  IMAD.MOV.U32 R0, RZ, RZ, R90 ;  /* 0x000000ffff007224 */ /* 0x020fe200078e005a */
[----:B------:R-:W-:-:S04]  /*8d00*/  DEPBAR.LE SB0, 0x1 ;  /* 0x000080400000791a */ /* 0x000fc80000000000 */
[----:B--2---:R-:W-:Y:S01]  /*8d10*/  IMAD.MOV.U32 R4, RZ, RZ, R91 ;  /* 0x000000ffff047224 */ /* 0x004fe200078e005b */
[----:B------:R-:W-:Y:S01]  /*8d20*/  BSSY B1, `(.L_x_636) ;  /* 0x00000d4000017945 */ /* 0x000fe20003800000 */
[----:B------:R-:W-:Y:S02]  /*8d30*/  IMAD.MOV.U32 R3, RZ, RZ, R84 ;  /* 0x000000ffff037224 */ /* 0x000fe400078e0054 */
[----:B------:R-:W-:Y:S01]  /*8d40*/  IMAD.MOV.U32 R2, RZ, RZ, R85 ;  /* 0x000000ffff027224 */ /* 0x000fe200078e0055 */
[----:B------:R-:W-:Y:S01]  /*8d50*/  PRMT R116, R0, 0x5410, R4 ;  /* 0x0000541000747816 */ /* 0x000fe20000000004 */
[----:B------:R-:W-:Y:S01]  /*8d60*/  IMAD.MOV.U32 R4, RZ, RZ, R81 ;  /* 0x000000ffff047224 */ /* 0x000fe200078e0051 */
[----:B------:R-:W-:Y:S02]  /*8d70*/  MOV R0, R80 ;  /* 0x0000005000007202 */ /* 0x000fe40000000f00 */
[----:B------:R-:W-:Y:S01]  /*8d80*/  PRMT R114, R3, 0x5410, R2 ;  /* 0x0000541003727816 */ /* 0x000fe20000000002 */
[----:B------:R-:W-:Y:S01]  /*8d90*/  IMAD.MOV.U32 R3, RZ, RZ, R18 ;  /* 0x000000ffff037224 */ /* 0x000fe200078e0012 */
[----:B------:R-:W-:Y:S01]  /*8da0*/  PRMT R37, R0, 0x7610, R37 ;  /* 0x0000761000257816 */ /* 0x000fe20000000025 */
[----:B------:R-:W-:Y:S01]  /*8db0*/  IMAD.MOV.U32 R2, RZ, RZ, R19 ;  /* 0x000000ffff027224 */ /* 0x000fe200078e0013 */
[----:B------:R-:W-:-:S02]  /*8dc0*/  MOV R0, R88 ;  /* 0x0000005800007202 */ /* 0x000fc40000000f00 */
[----:B------:R-:W-:Y:S01]  /*8dd0*/  PRMT R37, R37, 0x5410, R4 ;  /* 0x0000541025257816 */ /* 0x000fe20000000004 */
[----:B------:R-:W-:Y:S01]  /*8de0*/  IMAD.IADD R4, R43, 0x1, -R225 ;  /* 0x000000012b047824 */ /* 0x000fe200078e0ae1 */
[----:B------:R-:W-:Y:S01]  /*8df0*/  PRMT R35, R3, 0x5410, R2 ;  /* 0x0000541003237816 */ /* 0x000fe20000000002 */
[----:B------:R-:W-:Y:S01]  /*8e00*/  IMAD.MOV.U32 R3, RZ, RZ, R89 ;  /* 0x000000ffff037224 */ /* 0x000fe200078e0059 */
[----:B------:R-:W-:Y:S01]  /*8e10*/  PRMT R115, R0, 0x7610, R115 ;  /* 0x0000761000737816 */ /* 0x000fe20000000073 */
[----:B------:R-:W-:Y:S01]  /*8e20*/  IMAD.MOV.U32 R2, RZ, RZ, R86 ;  /* 0x000000ffff027224 */ /* 0x000fe200078e0056 */
[----:B------:R-:W-:Y:S01]  /*8e30*/  IMNMX R30, R4, 0x80, PT ;  /* 0x00000080041e7817 */ /* 0x000fe20003800200 */
[----:B------:R-:W-:Y:S01]  /*8e40*/  IMAD.MOV.U32 R4, RZ, RZ, R82 ;  /* 0x000000ffff047224 */ /* 0x000fe200078e0052 */
[----:B------:R-:W-:Y:S01]  /*8e50*/  MOV R0, R87 ;  /* 0x0000005700007202 */ /* 0x000fe20000000f00 */
[----:B------:R-:W-:Y:S01]  /*8e60*/  BAR.SYNC.DEFER_BLOCKING 0x0 ;  /* 0x0000000000007b1d */ /* 0x000fe20000010000 */
[----:B------:R-:W-:-:S02]  /*8e70*/  ISETP.GE.AND P0, PT, R214, R30, PT ;  /* 0x0000001ed600720c */ /* 0x000fc40003f06270 */
[----:B------:R-:W-:Y:S01]  /*8e80*/  PRMT R115, R115, 0x5410, R3 ;  /* 0x0000541073737816 */ /* 0x000fe20000000003 */
[----:B------:R-:W-:Y:S01]  /*8e90*/  IMAD.MOV.U32 R3, RZ, RZ, R83 ;  /* 0x000000ffff037224 */ /* 0x000fe200078e0053 */
[----:B------:R-:W-:Y:S01]  /*8ea0*/  PRMT R43, R2, 0x5410, R0 ;  /* 0x00005410022b7816 */ /* 0x000fe20000000000 */
[----:B------:R-:W-:Y:S01]  /*8eb0*/  IMAD.MOV.U32 R0, RZ, RZ, R21 ;  /* 0x000000ffff007224 */ /* 0x000fe200078e0015 */
[----:B------:R-:W-:Y:S02]  /*8ec0*/  MOV R2, R20 ;  /* 0x0000001400027202 */ /* 0x000fe40000000f00 */
[----:B------:R-:W-:Y:S02]  /*8ed0*/  PRMT R36, R4, 0x5410, R3 ;  /* 0x0000541004247816 */ /* 0x000fe40000000003 */
[----:B------:R-:W-:-:S03]  /*8ee0*/  PRMT R33, R2, 0x5410, R0 ;  /* 0x0000541002217816 */ /* 0x000fc60000000000 */
[----:B------:R-:W-:Y:S05]  /*8ef0*/  @P0 BRA `(.L_x_637) ;  /* 0x00000b6000000947 */ /* 0x000fea0003800000 */
[----:B------:R-:W-:Y:S01]  /*8f00*/  ISETP.GE.AND P0, PT, R156, c[0x0][0x27c], PT ;  /* 0x00009f009c007a0c */ /* 0x000fe20003f06270 */
[----:B------:R-:W-:-:S12]  /*8f10*/  BSSY B0, `(.L_x_638) ;  /* 0x000002c000007945 */ /* 0x000fd80003800000 */
[----:B------:R-:W-:Y:S05]  /*8f20*/  @P0 BRA `(.L_x_639) ;  /* 0x000002a000000947 */ /* 0x000fea0003800000 */
[----:B------:R-:W1:Y:S01]  /*8f30*/  LDS.128 R4, [R196+0x10080] ;  /* 0x01008000c4047984 */ /* 0x000e620000000c00 */
[----:B------:R-:W-:Y:S02]  /*8f40*/  SHF.R.U32.HI R0, RZ, 0x10, R25 ;  /* 0x00000010ff007819 */ /* 0x000fe40000011619 */
[----:B------:R-:W-:Y:S02]  /*8f50*/  SHF.R.U32.HI R2, RZ, 0x10, R23 ;  /* 0x00000010ff027819 */ /* 0x000fe40000011617 */
[----:B------:R-:W-:Y:S01]  /*8f60*/  SHF.R.U64 R15, R24, 0x10, R25 ;  /* 0x00000010180f7819 */ /* 0x000fe20000001219 */
[----:B------:R-:W-:Y:S01]  /*8f70*/  HADD2.F32 R12, -RZ, R0.H0_H0 ;  /* 0x20000000ff0c7230 */ /* 0x000fe20000004100 */
[----:B------:R-:W-:Y:S01]  /*8f80*/  SHF.R.U64 R16, R22, 0x10, R23 ;  /* 0x0000001016107819 */ /* 0x000fe20000001217 */
[----:B------:R-:W-:Y:S02]  /*8f90*/  HADD2.F32 R0, -RZ, R92.H0_H0 ;  /* 0x2000005cff007230 */ /* 0x000fe40000004100 */
[----:B------:R-:W-:-:S02]  /*8fa0*/  HADD2.F32 R17, -RZ, R2.H0_H0 ;  /* 0x20000002ff117230 */ /* 0x000fc40000004100 */
[----:B------:R-:W-:Y:S02]  /*8fb0*/  HADD2.F32 R2, -RZ, R93.H0_H0 ;  /* 0x2000005dff027230 */ /* 0x000fe40000004100 */
[--C-:B-1----:R-:W-:Y:S02]  /*8fc0*/  HADD2.F32 R10, -RZ, R7.reuse.H0_H0 ;  /* 0x20000007ff0a7230 */ /* 0x102fe40000004100 */
[----:B------:R-:W-:Y:S02]  /*8fd0*/  HADD2.F32 R7, -RZ, R7.H1_H1 ;  /* 0x30000007ff077230 */ /* 0x000fe40000004100 */
[--C-:B------:R-:W-:Y:S02]  /*8fe0*/  HADD2.F32 R9, -RZ, R4.reuse.H0_H0 ;  /* 0x20000004ff097230 */ /* 0x100fe40000004100 */
[----:B------:R-:W-:Y:S02]  /*8ff0*/  HADD2.F32 R8, -RZ, R4.H1_H1 ;  /* 0x30000004ff087230 */ /* 0x000fe40000004100 */
[----:B------:R-:W-:-:S02]  /*9000*/  HADD2.F32 R4, -RZ, R5.H0_H0 ;  /* 0x20000005ff047230 */ /* 0x000fc40000004100 */
[----:B------:R-:W-:Y:S01]  /*9010*/  HADD2.F32 R3, -RZ, R5.H1_H1 ;  /* 0x30000005ff037230 */ /* 0x000fe20000004100 */
[----:B------:R-:W-:Y:S01]  /*9020*/  FMUL.FTZ R5, R7, R12 ;  /* 0x0000000c07057220 */ /* 0x000fe20000410000 */
[--C-:B------:R-:W-:Y:S01]  /*9030*/  HADD2.F32 R11, -RZ, R6.reuse.H0_H0 ;  /* 0x20000006ff0b7230 */ /* 0x100fe20000004100 */
[-C--:B------:R-:W-:Y:S01]  /*9040*/  FMUL.FTZ R13, R8, R0.reuse ;  /* 0x00000000080d7220 */ /* 0x080fe20000410000 */
[----:B------:R-:W-:Y:S01]  /*9050*/  HADD2.F32 R6, -RZ, R6.H1_H1 ;  /* 0x30000006ff067230 */ /* 0x000fe20000004100 */
[----:B------:R-:W-:Y:S02]  /*9060*/  FFMA.FTZ R14, R10, R17, -R5 ;  /* 0x000000110a0e7223 */ /* 0x000fe40000010805 */
[C---:B------:R-:W-:Y:S01]  /*9070*/  FMUL.FTZ R5, R9.reuse, R0 ;  /* 0x0000000009057220 */ /* 0x040fe20000410000 */
[----:B------:R-:W-:Y:S01]  /*9080*/  HADD2.F32 R0, -RZ, R92.H1_H1 ;  /* 0x3000005cff007230 */ /* 0x000fe20000004100 */
[-C--:B------:R-:W-:Y:S02]  /*9090*/  FFMA.FTZ R13, R9, R2.reuse, -R13 ;  /* 0x00000002090d7223 */ /* 0x080fe4000001080d */
[----:B------:R-:W-:Y:S01]  /*90a0*/  FFMA.FTZ R9, R8, R2, R5 ;  /* 0x0000000208097223 */ /* 0x000fe20000010005 */
[----:B------:R-:W-:Y:S01]  /*90b0*/  HADD2.F32 R8, -RZ, R15.H0_H0 ;  /* 0x2000000fff087230 */ /* 0x000fe20000004100 */
[----:B------:R-:W-:Y:S01]  /*90c0*/  FMUL.FTZ R12, R10, R12 ;  /* 0x0000000c0a0c7220 */ /* 0x000fe20000410000 */
[----:B------:R-:W-:Y:S01]  /*90d0*/  HADD2.F32 R2, -RZ, R93.H1_H1 ;  /* 0x3000005dff027230 */ /* 0x000fe20000004100 */
[----:B------:R-:W-:-:S02]  /*90e0*/  FMUL.FTZ R5, R6, R0 ;  /* 0x0000000006057220 */ /* 0x000fc40000410000 */
[----:B------:R-:W-:Y:S01]  /*90f0*/  FFMA.FTZ R10, R7, R17, R12 ;  /* 0x00000011070a7223 */ /* 0x000fe2000001000c */
[----:B------:R-:W-:Y:S01]  /*9100*/  HADD2.F32 R12, -RZ, R16.H0_H0 ;  /* 0x20000010ff0c7230 */ /* 0x000fe20000004100 */
[----:B------:R-:W-:Y:S02]  /*9110*/  FMUL.FTZ R0, R11, R0 ;  /* 0x000000000b007220 */ /* 0x000fe40000410000 */
[-C--:B------:R-:W-:Y:S02]  /*9120*/  FMUL.FTZ R7, R3, R8.reuse ;  /* 0x0000000803077220 */ /* 0x080fe40000410000 */
[----:B------:R-:W-:Y:S02]  /*9130*/  FMUL.FTZ R8, R4, R8 ;  /* 0x0000000804087220 */ /* 0x000fe40000410000 */
[-C--:B------:R-:W-:Y:S02]  /*9140*/  FFMA.FTZ R5, R11, R2.reuse, -R5 ;  /* 0x000000020b057223 */ /* 0x080fe40000010805 */
[----:B------:R-:W-:-:S02]  /*9150*/  FFMA.FTZ R2, R6, R2, R0 ;  /* 0x0000000206027223 */ /* 0x000fc40000010000 */
[----:B------:R-:W-:Y:S01]  /*9160*/  FFMA.FTZ R0, R4, R12, -R7 ;  /* 0x0000000c04007223 */ /* 0x000fe20000010807 */
[----:B------:R-:W-:Y:S01]  /*9170*/  F2FP.PACK_AB R7, R10, R14 ;  /* 0x0000000e0a07723e */ /* 0x000fe200000000ff */
[----:B------:R-:W-:Y:S01]  /*9180*/  FFMA.FTZ R3, R3, R12, R8 ;  /* 0x0000000c03037223 */ /* 0x000fe20000010008 */
[----:B------:R-:W-:Y:S02]  /*9190*/  F2FP.PACK_AB R6, R2, R5 ;  /* 0x000000050206723e */ /* 0x000fe400000000ff */
[----:B------:R-:W-:Y:S02]  /*91a0*/  F2FP.PACK_AB R4, R9, R13 ;  /* 0x0000000d0904723e */ /* 0x000fe400000000ff */
[----:B------:R-:W-:-:S05]  /*91b0*/  F2FP.PACK_AB R5, R3, R0 ;  /* 0x000000000305723e */ /* 0x000fca00000000ff */
[----:B------:R1:W-:Y:S02]  /*91c0*/  STS.128 [R196+0x10080], R4 ;  /* 0x01008004c4007388 */ /* 0x0003e40000000c00 */
.L_x_639:
[----:B------:R-:W-:Y:S05]  /*91d0*/  BSYNC B0 ;  /* 0x0000000000007941 */ /* 0x000fea0003800000 */
.L_x_638:
[----:B------:R-:W-:Y:S01]  /*91e0*/  ISETP.GE.AND P0, PT, R159, c[0x0][0x27c], PT ;  /* 0x00009f009f007a0c */ /* 0x000fe20003f06270 */
[----:B------:R-:W-:-:S12]  /*91f0*/  BSSY B0, `(.L_x_640) ;  /* 0x000002c000007945 */ /* 0x000fd80003800000 */
[----:B------:R-:W-:Y:S05]  /*9200*/  @P0 BRA `(.L_x_641) ;  /* 0x000002a000000947 */ /* 0x000fea0003800000 */
[----:B-1----:R-:W1:Y:S01]  /*9210*/  LDS.128 R4, [R196+0x14080] ;  /* 0x01408000c4047984 */ /* 0x002e620000000c00 */
        /* <DEDUP_REMOVED lines=8> */
[----:B------:R-:W-:Y:S02]  /*92a0*/  HADD2.F32 R15, -RZ, R15.H0_H0 ;  /* 0x2000000fff0f7230 */ /* 0x000fe40000004100 */
[--C-:B-1----:R-:W-:Y:S02]  /*92b0*/  HADD2.F32 R10, -RZ, R7.reuse.H0_H0 ;  /* 0x20000007ff0a7230 */ /* 0x102fe40000004100 */
[----:B------:R-:W-:Y:S02]  /*92c0*/  HADD2.F32 R7, -RZ, R7.H1_H1 ;  /* 0x30000007ff077230 */ /* 0x000fe40000004100 */
[--C-:B------:R-:W-:Y:S02]  /*92d0*/  HADD2.F32 R9, -RZ, R4.reuse.H0_H0 ;  /* 0x20000004ff097230 */ /* 0x100fe40000004100 */
[----:B------:R-:W-:-:S02]  /*92e0*/  HADD2.F32 R8, -RZ, R4.H1_H1 ;  /* 0x30000004ff087230 */ /* 0x000fc40000004100 */
[--C-:B------:R-:W-:Y:S02]  /*92f0*/  HADD2.F32 R4, -RZ, R5.reuse.H0_H0 ;  /* 0x20000005ff047230 */ /* 0x100fe40000004100 */
        /* <DEDUP_REMOVED lines=8> */
[----:B------:R-:W-:-:S02]  /*9380*/  FFMA.FTZ R13, R9, R2, -R13 ;  /* 0x00000002090d7223 */ /* 0x000fc4000001080d */
[----:B------:R-:W-:Y:S01]  /*9390*/  FFMA.FTZ R9, R8, R2, R5 ;  /* 0x0000000208097223 */ /* 0x000fe20000010005 */
[----:B------:R-:W-:Y:S01]  /*93a0*/  HADD2.F32 R8, -RZ, R14.H0_H0 ;  /* 0x2000000eff087230 */ /* 0x000fe20000004100 */
[----:B------:R-:W-:Y:S01]  /*93b0*/  FMUL.FTZ R12, R10, R12 ;  /* 0x0000000c0a0c7220 */ /* 0x000fe20000410000 */
[----:B------:R-:W-:Y:S01]  /*93c0*/  HADD2.F32 R2, -RZ, R95.H1_H1 ;  /* 0x3000005fff027230 */ /* 0x000fe20000004100 */
[-C--:B------:R-:W-:Y:S02]  /*93d0*/  FMUL.FTZ R5, R6, R0.reuse ;  /* 0x0000000006057220 */ /* 0x080fe40000410000 */
[----:B------:R-:W-:Y:S02]  /*93e0*/  FFMA.FTZ R10, R7, R17, R12 ;  /* 0x00000011070a7223 */ /* 0x000fe4000001000c */
[----:B------:R-:W-:Y:S02]  /*93f0*/  FMUL.FTZ R0, R11, R0 ;  /* 0x000000000b007220 */ /* 0x000fe40000410000 */
[----:B------:R-:W-:-:S02]  /*9400*/  FMUL.FTZ R7, R3, R8 ;  /* 0x0000000803077220 */ /* 0x000fc40000410000 */
[----:B------:R-:W-:Y:S02]  /*9410*/  FMUL.FTZ R8, R4, R8 ;  /* 0x0000000804087220 */ /* 0x000fe40000410000 */
[-C--:B------:R-:W-:Y:S02]  /*9420*/  FFMA.FTZ R5, R11, R2.reuse, -R5 ;  /* 0x000000020b057223 */ /* 0x080fe40000010805 */
[----:B------:R-:W-:Y:S02]  /*9430*/  FFMA.FTZ R2, R6, R2, R0 ;  /* 0x0000000206027223 */ /* 0x000fe40000010000 */
[-C--:B------:R-:W-:Y:S01]  /*9440*/  FFMA.FTZ R0, R4, R15.reuse, -R7 ;  /* 0x0000000f04007223 */ /* 0x080fe20000010807 */
[----:B------:R-:W-:Y:S01]  /*9450*/  F2FP.PACK_AB R7, R10, R16 ;  /* 0x000000100a07723e */ /* 0x000fe200000000ff */
[----:B------:R-:W-:Y:S01]  /*9460*/  FFMA.FTZ R3, R3, R15, R8 ;  /* 0x0000000f03037223 */ /* 0x000fe20000010008 */
[----:B------:R-:W-:Y:S02]  /*9470*/  F2FP.PACK_AB R6, R2, R5 ;  /* 0x000000050206723e */ /* 0x000fe400000000ff */
[----:B------:R-:W-:-:S02]  /*9480*/  F2FP.PACK_AB R4, R9, R13 ;  /* 0x0000000d0904723e */ /* 0x000fc400000000ff */
[----:B------:R-:W-:-:S05]  /*9490*/  F2FP.PACK_AB R5, R3, R0 ;  /* 0x000000000305723e */ /* 0x000fca00000000ff */
[----:B------:R1:W-:Y:S02]  /*94a0*/  STS.128 [R196+0x14080], R4 ;  /* 0x01408004c4007388 */ /* 0x0003e40000000c00 */
.L_x_641:
[----:B------:R-:W-:Y:S05]  /*94b0*/  BSYNC B0 ;  /* 0x0000000000007941 */ /* 0x000fea0003800000 */
.L_x_640:
        /* <DEDUP_REMOVED lines=45> */
.L_x_643:
[----:B------:R-:W-:Y:S05]  /*9790*/  BSYNC B0 ;  /* 0x0000000000007941 */ /* 0x000fea0003800000 */
.L_x_642:
[----:B------:R-:W-:-:S13]  /*97a0*/  ISETP.GE.AND P0, PT, R158, c[0x0][0x27c], PT ;  /* 0x00009f009e007a0c */ /* 0x000fda0003f06270 */
[----:B------:R-:W-:Y:S05]  /*97b0*/  @P0 BRA `(.L_x_637) ;  /* 0x000002a000000947 */ /* 0x000fea0003800000 */
[----:B-1----:R-:W1:Y:S01]  /*97c0*/  LDS.128 R4, [R196+0x1c080] ;  /* 0x01c08000c4047984 */ /* 0x002e620000000c00 */
[----:B------:R-:W-:Y:S02]  /*97d0*/  SHF.R.U32.HI R0, RZ, 0x10, R47 ;  /* 0x00000010ff007819 */ /* 0x000fe4000001162f */
[----:B------:R-:W-:Y:S02]  /*97e0*/  SHF.R.U32.HI R2, RZ, 0x10, R45 ;  /* 0x00000010ff027819 */ /* 0x000fe4000001162d */
[----:B------:R-:W-:Y:S01]  /*97f0*/  SHF.R.U64 R14, R46, 0x10, R47 ;  /* 0x000000102e0e7819 */ /* 0x000fe2000000122f */
[----:B------:R-:W-:Y:S01]  /*9800*/  HADD2.F32 R12, -RZ, R0.H0_H0 ;  /* 0x20000000ff0c7230 */ /* 0x000fe20000004100 */
[----:B------:R-:W-:Y:S01]  /*9810*/  SHF.R.U64 R15, R44, 0x10, R45 ;  /* 0x000000102c0f7819 */ /* 0x000fe2000000122d */
[----:B------:R-:W-:Y:S02]  /*9820*/  HADD2.F32 R0, -RZ, R98.H1_H1 ;  /* 0x30000062ff007230 */ /* 0x000fe40000004100 */
[----:B------:R-:W-:-:S02]  /*9830*/  HADD2.F32 R17, -RZ, R2.H0_H0 ;  /* 0x20000002ff117230 */ /* 0x000fc40000004100 */
[----:B------:R-:W-:Y:S02]  /*9840*/  HADD2.F32 R2, -RZ, R100.H1_H1 ;  /* 0x30000064ff027230 */ /* 0x000fe40000004100 */
        /* <DEDUP_REMOVED lines=13> */
[----:B------:R-:W-:Y:S01]  /*9920*/  HADD2.F32 R0, -RZ, R100.H0_H0 ;  /* 0x20000064ff007230 */ /* 0x000fe20000004100 */
        /* <DEDUP_REMOVED lines=19> */
.L_x_637:
[----:B------:R-:W-:Y:S05]  /*9a60*/  BSYNC B1 ;  /* 0x0000000000017941 */ /* 0x000fea0003800000 */
.L_x_636:
        /* <DEDUP_REMOVED lines=34> */
[----:B------:R-:W-:Y:S01]  /*9c90*/  HADD2.F32 R2, -RZ, R101.H0_H0 ;  /* 0x20000065ff027230 */ /* 0x000fe20000004100 */
        /* <DEDUP_REMOVED lines=14> */
.L_x_647:
[----:B------:R-:W-:Y:S05]  /*9d80*/  BSYNC B0 ;  /* 0x0000000000007941 */ /* 0x000fea0003800000 */
.L_x_646:
        /* <DEDUP_REMOVED lines=45> */
.L_x_649:
[----:B------:R-:W-:Y:S05]  /*a060*/  BSYNC B0 ;  /* 0x0000000000007941 */ /* 0x000fea0003800000 */
.L_x_648:
        /* <DEDUP_REMOVED lines=45> */
.L_x_651:
[----:B------:R-:W-:Y:S05]  /*a340*/  BSYNC B0 ;  /* 0x0000000000007941 */ /* 0x000fea0003800000 */
.L_x_650:
        /* <DEDUP_REMOVED lines=44> */
.L_x_645:
[----:B------:R-:W-:Y:S05]  /*a610*/  BSYNC B1 ;  /* 0x0000000000017941 */ /* 0x000fea0003800000 */
.L_x_644:
[----:B------:R-:W-:Y:S01]  /*a620*/  ISETP.GE.AND P0, PT, R134, R30, PT ;  /* 0x0000001e8600720c */ /* 0x000fe20003f06270 */
[----:B------:R-:W-:-:S12]  /*a630*/  BSSY B1, `(.L_x_652) ;  /* 0x00000b8000017945 */ /* 0x000fd80003800000 */
        /* <DEDUP_REMOVED lines=46> */
.L_x_655:
[----:B------:R-:W-:Y:S05]  /*a920*/  BSYNC B0 ;  /* 0x0000000000007941 */ /* 0x000fea0003800000 */
.L_x_654:
        /* <DEDUP_REMOVED lines=45> */
.L_x_657:
[----:B------:R-:W-:Y:S05]  /*ac00*/  BSYNC B0 ;  /* 0x0000000000007941 */ /* 0x000fea0003800000 */
.L_x_656:
        /* <DEDUP_REMOVED lines=45> */
.L_x_659:
[----:B------:R-:W-:Y:S05]  /*aee0*/  BSYNC B0 ;  /* 0x0000000000007941 */ /* 0x000fea0003800000 */
.L_x_658:
        /* <DEDUP_REMOVED lines=44> */
.L_x_653:
[----:B------:R-:W-:Y:S05]  /*b1b0*/  BSYNC B1 ;  /* 0x0000000000017941 */ /* 0x000fea0003800000 */
.L_x_652:
        /* <DEDUP_REMOVED lines=47> */
.L_x_662:
[----:B------:R-:W-:Y:S05]  /*b4b0*/  BSYNC B0 ;  /* 0x0000000000007941 */ /* 0x000fea0003800000 */
.L_x_661:
        /* <DEDUP_REMOVED lines=45> */
.L_x_664:
[----:B------:R-:W-:Y:S05]  /*b790*/  BSYNC B0 ;  /* 0x0000000000007941 */ /* 0x000fea0003800000 */
.L_x_663:
        /* <DEDUP_REMOVED lines=45> */
.L_x_666:
[----:B------:R-:W-:Y:S05]  /*ba70*/  BSYNC B0 ;  /* 0x0000000000007941 */ /* 0x000fea0003800000 */
.L_x_665:
        /* <DEDUP_REMOVED lines=43> */
[----:B------:R1:W-:Y:S01]  /*bd30*/  STS.128 [R196+0x1f080], R4 ;  /* 0x01f08004c4007388 */ /* 0x0003e20000000c00 */
[----:B------:R-:W-:Y:S05]  /*bd40*/  BRA `(.L_x_660) ;  /* 0x000048d000007947 */ /* 0x000fea0003800000 */
.L_x_627:
[----:B------:R-:W-:Y:S01]  /*bd50*/  ISETP.NE.AND P0, PT, R140, 0x1, PT ;  /* 0x000000018c00780c */ /* 0x000fe20003f05270 */
[----:B------:R-:W-:Y:S01]  /*bd60*/  IMAD.MOV.U32 R7, RZ, RZ, R3 ;  /* 0x000000ffff077224 */ /* 0x000fe200078e0003 */
[----:B------:R-:W-:Y:S01]  /*bd70*/  LOP3.LUT P1, RZ, R215, 0x8, RZ, 0xc0, !PT ;  /* 0x00000008d7ff7812 */ /* 0x000fe2000782c0ff */
        /* <DEDUP_REMOVED lines=9> */
[----:B----4-:R-:W-:Y:S01]  /*be10*/  CS2R R16, SRZ ;  /* 0x0000000000107805 */ /* 0x010fe2000001ff00 */
[----:B------:R-:W-:-:S05]  /*be20*/  @P0 IMAD.HI.U32 R5, R2, c[0x0][0x2c8], RZ ;  /* 0x0000b20002050a27 */ /* 0x000fca00078e00ff */
[----:B------:R-:W-:-:S04]  /*be30*/  @P0 SHF.R.U32.HI R2, RZ, c[0x0][0x2cc], R5 ;  /* 0x0000b300ff020a19 */ /* 0x000fc80000011605 */
[----:B------:R-:W-:Y:S01]  /*be40*/  SHF.R.S32.HI R5, RZ, 0x1f, R2 ;  /* 0x0000001fff057819 */ /* 0x000fe20000011402 */
[----:B------:R-:W-:-:S04]  /*be50*/  IMAD.WIDE.U32 R6, R2, c[0x0][0x280], R6 ;  /* 0x0000a00002067a25 */ /* 0x000fc800078e0006 */
[----:B------:R-:W-:Y:S01]  /*be60*/  IMAD R9, R5, c[0x0][0x280], RZ ;  /* 0x0000a00005097a24 */ /* 0x000fe200078e02ff */
[----:B------:R-:W-:-:S03]  /*be70*/  LEA R27, P0, R6, c[0x0][0x270], 0x1 ;  /* 0x00009c00061b7a11 */ /* 0x000fc600078008ff */
[----:B------:R-:W-:-:S04]  /*be80*/  IMAD R3, R2, c[0x0][0x284], R9 ;  /* 0x0000a10002037a24 */ /* 0x000fc800078e0209 */
[----:B------:R-:W-:-:S05]  /*be90*/  IMAD.IADD R3, R7, 0x1, R3 ;  /* 0x0000000107037824 */ /* 0x000fca00078e0203 */
[----:B------:R-:W-:Y:S01]  /*bea0*/  LEA.HI.X R26, R6, c[0x0][0x274], R3, 0x1, P0 ;  /* 0x00009d00061a7a11 */ /* 0x000fe200000f0c03 */
[----:B------:R-:W-:Y:S01]  /*beb0*/  IMAD R3, R5, c[0x0][0x290], RZ ;  /* 0x0000a40005037a24 */ /* 0x000fe200078e02ff */
[----:B------:R-:W-:-:S05]  /*bec0*/  MOV R5, R8 ;  /* 0x0000000800057202 */ /* 0x000fca0000000f00 */
[----:B------:R-:W-:-:S04]  /*bed0*/  IMAD.WIDE.U32 R4, R2, c[0x0][0x290], R4 ;  /* 0x0000a40002047a25 */ /* 0x000fc800078e0004 */
[----:B------:R-:W-:Y:S01]  /*bee0*/  IMAD R2, R2, c[0x0][0x294], R3 ;  /* 0x0000a50002027a24 */ /* 0x000fe200078e0203 */
[C---:B------:R-:W-:Y:S01]  /*bef0*/  LEA R25, P0, R4.reuse, c[0x0][0x288], 0x1 ;  /* 0x0000a20004197a11 */ /* 0x040fe200078008ff */
[----:B------:R1:W2:Y:S03]  /*bf00*/  SHFL.IDX PT, R3, R27, RZ, 0x181f ;  /* 0x00181fff1b037589 */ /* 0x0002a600000e0000 */
[----:B------:R-:W-:Y:S01]  /*bf10*/  IADD3 R2, R5, R2, RZ ;  /* 0x0000000205027210 */ /* 0x000fe20007ffe0ff */
[----:B------:R1:W3:Y:S03]  /*bf20*/  SHFL.IDX PT, R10, R25, RZ, 0x181f ;  /* 0x00181fff190a7589 */ /* 0x0002e600000e0000 */
[----:B------:R-:W-:Y:S01]  /*bf30*/  LEA.HI.X R13, R4, c[0x0][0x28c], R2, 0x1, P0 ;  /* 0x0000a300040d7a11 */ /* 0x000fe200000f0c02 */
[----:B------:R1:W4:Y:S04]  /*bf40*/  SHFL.IDX PT, R5, R26, RZ, 0x181f ;  /* 0x00181fff1a057589 */ /* 0x00032800000e0000 */
[----:B------:R1:W1:Y:S01]  /*bf50*/  SHFL.IDX PT, R12, R13, RZ, 0x181f ;  /* 0x00181fff0d0c7589 */ /* 0x00026200000e0000 */
[----:B------:R-:W-:Y:S05]  /*bf60*/  @P1 BRA `(.L_x_668) ;  /* 0x000001a000001947 */ /* 0x000fea0003800000 */
[----:B------:R-:W-:Y:S01]  /*bf70*/  ISETP.GE.AND P1, PT, R136, c[0x0][0x27c], PT ;  /* 0x00009f0088007a0c */ /* 0x000fe20003f26270 */
[----:B------:R-:W-:Y:S01]  /*bf80*/  CS2R R22, SRZ ;  /* 0x0000000000167805 */ /* 0x000fe2000001ff00 */
[----:B------:R-:W-:Y:S01]  /*bf90*/  CS2R R20, SRZ ;  /* 0x0000000000147805 */ /* 0x000fe2000001ff00 */
[----:B------:R-:W-:Y:S01]  /*bfa0*/  CS2R R18, SRZ ;  /* 0x0000000000127805 */ /* 0x000fe2000001ff00 */
[----:B------:R-:W-:-:S09]  /*bfb0*/  CS2R R16, SRZ ;  /* 0x0000000000107805 */ /* 0x000fd2000001ff00 */
[C---:B------:R-:W-:Y:S01]  /*bfc0*/  @!P1 IMAD.SHL.U32 R2, R136.reuse, 0x2, RZ ;  /* 0x0000000288029824 */ /* 0x040fe200078e00ff */
[----:B------:R-:W-:-:S04]  /*bfd0*/  @!P1 SHF.L.U64.HI R4, R136, 0x1, R15 ;  /* 0x0000000188049819 */ /* 0x000fc8000001020f */
[----:B--2---:R-:W-:-:S05]  /*bfe0*/  @!P1 IADD3 R8, P0, R3, R2, RZ ;  /* 0x0000000203089210 */ /* 0x004fca0007f1e0ff */
[--C-:B----4-:R-:W-:Y:S01]  /*bff0*/  @!P1 IMAD.X R9, R5, 0x1, R4.reuse, P0 ;  /* 0x0000000105099824 */ /* 0x110fe200000e0604 */
[----:B---3--:R-:W-:Y:S01]  /*c000*/  @!P1 IADD3 R6, P0, R10, R2, RZ ;  /* 0x000000020a069210 */ /* 0x008fe20007f1e0ff */
[----:B------:R-:W-:Y:S01]  /*c010*/  CS2R R34, SRZ ;  /* 0x0000000000227805 */ /* 0x000fe2000001ff00 */
[----:B------:R-:W-:Y:S01]  /*c020*/  CS2R R32, SRZ ;  /* 0x0000000000207805 */ /* 0x000fe2000001ff00 */
[----:B------:R-:W-:Y:S01]  /*c030*/  CS2R R38, SRZ ;  /* 0x0000000000267805 */ /* 0x000fe2000001ff00 */
[----:B------:R-:W-:Y:S01]  /*c040*/  CS2R R36, SRZ ;  /* 0x0000000000247805 */ /* 0x000fe2000001ff00 */
[----:B-1----:R-:W-:Y:S01]  /*c050*/  @!P1 IMAD.X R7, R12, 0x1, R4, P0 ;  /* 0x000000010c079824 */ /* 0x002fe200000e0604 */
[----:B------:R-:W-:Y:S01]  /*c060*/  ISETP.GE.AND P0, PT, R138, c[0x0][0x27c], PT ;  /* 0x00009f008a007a0c */ /* 0x000fe20003f06270 */
[----:B------:R1:W5:Y:S04]  /*c070*/  @!P1 LD.E.128 R20, [R8.64] ;  /* 0x0000000608149980 */ /* 0x000368000c101d00 */
[----:B------:R1:W5:Y:S08]  /*c080*/  @!P1 LD.E.128 R16, [R6.64] ;  /* 0x0000000606109980 */ /* 0x000370000c101d00 */
[C---:B------:R-:W-:Y:S01]  /*c090*/  @!P0 IMAD.SHL.U32 R2, R0.reuse, 0x2, RZ ;  /* 0x0000000200028824 */ /* 0x040fe200078e00ff */
[----:B------:R-:W-:-:S04]  /*c0a0*/  @!P0 SHF.L.U64.HI R11, R0, 0x1, R24 ;  /* 0x00000001000b8819 */ /* 0x000fc80000010218 */
[----:B------:R-:W-:-:S05]  /*c0b0*/  @!P0 IADD3 R4, P2, R3, R2, RZ ;  /* 0x0000000203048210 */ /* 0x000fca0007f5e0ff */
[----:B------:R-:W-:Y:S01]  /*c0c0*/  @!P0 IMAD.X R5, R5, 0x1, R11, P2 ;  /* 0x0000000105058824 */ /* 0x000fe200010e060b */
[----:B------:R-:W-:-:S04]  /*c0d0*/  @!P0 IADD3 R2, P2, R10, R2, RZ ;  /* 0x000000020a028210 */ /* 0x000fc80007f5e0ff */
[----:B------:R1:W5:Y:S01]  /*c0e0*/  @!P0 LD.E.128 R32, [R4.64] ;  /* 0x0000000604208980 */ /* 0x000362000c101d00 */
[----:B------:R-:W-:-:S05]  /*c0f0*/  @!P0 IMAD.X R3, R12, 0x1, R11, P2 ;  /* 0x000000010c038824 */ /* 0x000fca00010e060b */
[----:B------:R1:W5:Y:S03]  /*c100*/  @!P0 LD.E.128 R36, [R2.64] ;  /* 0x0000000602248980 */ /* 0x000366000c101d00 */
.L_x_668:
[----:B------:R-:W-:Y:S05]  /*c110*/  BSYNC B0 ;  /* 0x0000000000007941 */ /* 0x000fea0003800000 */
.L_x_667:
[----:B-1---5:R-:W-:Y:S01]  /*c120*/  IMAD.MOV.U32 R2, RZ, RZ, R35 ;  /* 0x000000ffff027224 */ /* 0x022fe200078e0023 */
[----:B------:R-:W-:Y:S01]  /*c130*/  LOP3.LUT P0, RZ, R215, 0x10, RZ, 0xc0, !PT ;  /* 0x00000010d7ff7812 */ /* 0x000fe2000780c0ff */
[----:B--2---:R-:W-:Y:S01]  /*c140*/  IMAD.MOV.U32 R3, RZ, RZ, R34 ;  /* 0x000000ffff037224 */ /* 0x004fe200078e0022 */
[----:B------:R1:W2:Y:S01]  /*c150*/  SHFL.IDX PT, R11, R26, 0x1, 0x181f ;  /* 0x00381f001a0b7f89 */ /* 0x0002a200000e0000 */
[----:B----4-:R-:W-:Y:S01]  /*c160*/  IMAD.MOV.U32 R5, RZ, RZ, R32 ;  /* 0x000000ffff057224 */ /* 0x010fe200078e0020 */
[----:B------:R-:W-:Y:S01]  /*c170*/  PRMT R102, R2, 0x7610, R102 ;  /* 0x0000761002667816 */ /* 0x000fe20000000066 */
[----:B------:R-:W-:Y:S01]  /*c180*/  IMAD.MOV.U32 R2, RZ, RZ, R23 ;  /* 0x000000ffff027224 */ /* 0x000fe200078e0017 */
[----:B------:R1:W4:Y:S01]  /*c190*/  SHFL.IDX PT, R12, R13, 0x1, 0x181f ;  /* 0x00381f000d0c7f89 */ /* 0x00032200000e0000 */
        /* <DEDUP_REMOVED lines=16> */
[----:B---3--:R1:W3:Y:S01]  /*c2a0*/  SHFL.IDX PT, R10, R25, 0x1, 0x181f ;  /* 0x00381f00190a7f89 */ /* 0x0082e200000e0000 */
[----:B------:R-:W-:Y:S01]  /*c2b0*/  PRMT R100, R2, 0x7610, R100 ;  /* 0x0000761002647816 */ /* 0x000fe20000000064 */
[----:B------:R-:W-:Y:S01]  /*c2c0*/  IMAD.MOV.U32 R2, RZ, RZ, R17 ;  /* 0x000000ffff027224 */ /* 0x000fe200078e0011 */
[----:B------:R-:W-:Y:S01]  /*c2d0*/  PRMT R101, R101, 0x5410, R3 ;  /* 0x0000541065657816 */ /* 0x000fe20000000003 */
[----:B------:R-:W-:Y:S01]  /*c2e0*/  IMAD.MOV.U32 R3, RZ, RZ, R16 ;  /* 0x000000ffff037224 */ /* 0x000fe200078e0010 */
[----:B------:R-:W-:Y:S01]  /*c2f0*/  PRMT R30, R4, 0x7610, R30 ;  /* 0x00007610041e7816 */ /* 0x000fe2000000001e */
[----:B------:R-:W-:Y:S01]  /*c300*/  BSSY B0, `(.L_x_669) ;  /* 0x0000028000007945 */ /* 0x000fe20003800000 */
[----:B------:R-:W-:Y:S01]  /*c310*/  MOV R5, R19 ;  /* 0x0000001300057202 */ /* 0x000fe20000000f00 */
[----:B------:R1:W1:Y:S01]  /*c320*/  SHFL.IDX PT, R4, R27, 0x1, 0x181f ;  /* 0x00381f001b047f89 */ /* 0x00026200000e0000 */
[----:B------:R-:W-:Y:S01]  /*c330*/  PRMT R31, R6, 0x7610, R31 ;  /* 0x00007610061f7816 */ /* 0x000fe2000000001f */
[----:B------:R-:W-:Y:S01]  /*c340*/  CS2R R60, SRZ ;  /* 0x00000000003c7805 */ /* 0x000fe2000001ff00 */
[----:B------:R-:W-:Y:S01]  /*c350*/  PRMT R40, R5, 0x7610, R40 ;  /* 0x0000761005287816 */ /* 0x000fe20000000028 */
[----:B------:R-:W-:Y:S01]  /*c360*/  CS2R R46, SRZ ;  /* 0x00000000002e7805 */ /* 0x000fe2000001ff00 */
[----:B------:R-:W-:Y:S01]  /*c370*/  PRMT R28, R2, 0x5410, R3 ;  /* 0x00005410021c7816 */ /* 0x000fe20000000003 */
[----:B------:R-:W-:Y:S01]  /*c380*/  CS2R R44, SRZ ;  /* 0x00000000002c7805 */ /* 0x000fe2000001ff00 */
[----:B------:R-:W-:Y:S01]  /*c390*/  CS2R R58, SRZ ;  /* 0x00000000003a7805 */ /* 0x000fe2000001ff00 */
[----:B------:R-:W-:Y:S01]  /*c3a0*/  CS2R R56, SRZ ;  /* 0x0000000000387805 */ /* 0x000fe2000001ff00 */
[----:B------:R-:W-:Y:S01]  /*c3b0*/  CS2R R50, SRZ ;  /* 0x0000000000327805 */ /* 0x000fe2000001ff00 */
[----:B------:R-:W-:Y:S01]  /*c3c0*/  CS2R R48, SRZ ;  /* 0x0000000000307805 */ /* 0x000fe2000001ff00 */
[----:B------:R-:W-:Y:S05]  /*c3d0*/  @P0 BRA `(.L_x_670) ;  /* 0x000001a000000947 */ /* 0x000fea0003800000 */
[----:B--2-4-:R-:W-:Y:S01]  /*c3e0*/  ISETP.GE.AND P1, PT, R136, c[0x0][0x27c], PT ;  /* 0x00009f0088007a0c */ /* 0x014fe20003f26270 */
[----:B------:R-:W-:Y:S01]  /*c3f0*/  CS2R R46, SRZ ;  /* 0x00000000002e7805 */ /* 0x000fe2000001ff00 */
[----:B------:R-:W-:Y:S01]  /*c400*/  CS2R R44, SRZ ;  /* 0x00000000002c7805 */ /* 0x000fe2000001ff00 */
[----:B------:R-:W-:Y:S01]  /*c410*/  CS2R R50, SRZ ;  /* 0x0000000000327805 */ /* 0x000fe2000001ff00 */
[----:B------:R-:W-:-:S09]  /*c420*/  CS2R R48, SRZ ;  /* 0x0000000000307805 */ /* 0x000fd2000001ff00 */
[C---:B------:R-:W-:Y:S01]  /*c430*/  @!P1 IMAD.SHL.U32 R2, R136.reuse, 0x2, RZ ;  /* 0x0000000288029824 */ /* 0x040fe200078e00ff */
[----:B------:R-:W-:-:S04]  /*c440*/  @!P1 SHF.L.U64.HI R3, R136, 0x1, R15 ;  /* 0x0000000188039819 */ /* 0x000fc8000001020f */
[----:B-1----:R-:W-:-:S05]  /*c450*/  @!P1 IADD3 R8, P0, R4, R2, RZ ;  /* 0x0000000204089210 */ /* 0x002fca0007f1e0ff */
[--C-:B------:R-:W-:Y:S01]  /*c460*/  @!P1 IMAD.X R9, R11, 0x1, R3.reuse, P0 ;  /* 0x000000010b099824 */ /* 0x100fe200000e0603 */
[----:B---3--:R-:W-:Y:S01]  /*c470*/  @!P1 IADD3 R6, P0, R10, R2, RZ ;  /* 0x000000020a069210 */ /* 0x008fe20007f1e0ff */
[----:B------:R-:W-:Y:S01]  /*c480*/  CS2R R62, SRZ ;  /* 0x00000000003e7805 */ /* 0x000fe2000001ff00 */
[----:B------:R-:W-:Y:S01]  /*c490*/  CS2R R60, SRZ ;  /* 0x00000000003c7805 */ /* 0x000fe2000001ff00 */
[----:B------:R-:W-:Y:S01]  /*c4a0*/  CS2R R58, SRZ ;  /* 0x00000000003a7805 */ /* 0x000fe2000001ff00 */
[----:B------:R-:W-:Y:S01]  /*c4b0*/  CS2R R56, SRZ ;  /* 0x0000000000387805 */ /* 0x000fe2000001ff00 */
[----:B------:R-:W-:Y:S01]  /*c4c0*/  @!P1 IMAD.X R7, R12, 0x1, R3, P0 ;  /* 0x000000010c079824 */ /* 0x000fe200000e0603 */
        /* <DEDUP_REMOVED lines=11> */
.L_x_670:
[----:B--2-4-:R-:W-:Y:S05]  /*c580*/  BSYNC B0 ;  /* 0x0000000000007941 */ /* 0x014fea0003800000 */
.L_x_669:
[----:B-1---5:R-:W-:Y:S01]  /*c590*/  IMAD.MOV.U32 R5, RZ, RZ, R62 ;  /* 0x000000ffff057224 */ /* 0x022fe200078e003e */
[----:B------:R-:W-:Y:S01]  /*c5a0*/  LOP3.LUT P0, RZ, R215, 0x80, RZ, 0xc0, !PT ;  /* 0x00000080d7ff7812 */ /* 0x000fe2000780c0ff */
[----:B------:R-:W-:Y:S01]  /*c5b0*/  IMAD.MOV.U32 R3, RZ, RZ, R60 ;  /* 0x000000ffff037224 */ /* 0x000fe200078e003c */
[----:B------:R-:W-:Y:S01]  /*c5c0*/  MOV R6, R51 ;  /* 0x0000003300067202 */ /* 0x000fe20000000f00 */
[----:B------:R-:W-:Y:S01]  /*c5d0*/  IMAD.MOV.U32 R2, RZ, RZ, R61 ;  /* 0x000000ffff027224 */ /* 0x000fe200078e003d */
[----:B------:R1:W2:Y:S01]  /*c5e0*/  SHFL.IDX PT, R11, R13, 0x2, 0x181f ;  /* 0x00581f000d0b7f89 */ /* 0x0002a200000e0000 */
        /* <DEDUP_REMOVED lines=16> */
[----:B---3--:R1:W3:Y:S01]  /*c6f0*/  SHFL.IDX PT, R10, R25, 0x2, 0x181f ;  /* 0x00581f00190a7f89 */ /* 0x0082e200000e0000 */
[----:B------:R-:W-:Y:S01]  /*c700*/  PRMT R110, R110, 0x5410, R3 ;  /* 0x000054106e6e7816 */ /* 0x000fe20000000003 */
[----:B------:R-:W-:Y:S01]  /*c710*/  IMAD.MOV.U32 R3, RZ, RZ, R48 ;  /* 0x000000ffff037224 */ /* 0x000fe200078e0030 */
[----:B------:R-:W-:Y:S01]  /*c720*/  PRMT R109, R2, 0x5410, R4 ;  /* 0x00005410026d7816 */ /* 0x000fe20000000004 */
[----:B------:R-:W-:Y:S01]  /*c730*/  IMAD.MOV.U32 R2, RZ, RZ, R49 ;  /* 0x000000ffff027224 */ /* 0x000fe200078e0031 */
[----:B------:R-:W-:Y:S01]  /*c740*/  PRMT R111, R111, 0x5410, R5 ;  /* 0x000054106f6f7816 */ /* 0x000fe20000000005 */
[----:B------:R1:W4:Y:S01]  /*c750*/  SHFL.IDX PT, R4, R27, 0x2, 0x181f ;  /* 0x00581f001b047f89 */ /* 0x00032200000e0000 */
[----:B------:R-:W-:Y:S01]  /*c760*/  BSSY B0, `(.L_x_671) ;  /* 0x0000029000007945 */ /* 0x000fe20003800000 */
[----:B------:R-:W-:Y:S01]  /*c770*/  PRMT R105, R105, 0x5410, R7 ;  /* 0x0000541069697816 */ /* 0x000fe20000000007 */
[----:B------:R-:W-:Y:S01]  /*c780*/  CS2R R98, SRZ ;  /* 0x0000000000627805 */ /* 0x000fe2000001ff00 */
[----:B------:R1:W1:Y:S01]  /*c790*/  SHFL.IDX PT, R5, R26, 0x2, 0x181f ;  /* 0x00581f001a057f89 */ /* 0x00026200000e0000 */
        /* <DEDUP_REMOVED lines=8> */
[----:B------:R-:W-:Y:S01]  /*c820*/  CS2R R70, SRZ ;  /* 0x0000000000467805 */ /* 0x000fe2000001ff00 */
[----:B------:R-:W-:Y:S01]  /*c830*/  CS2R R68, SRZ ;  /* 0x0000000000447805 */ /* 0x000fe2000001ff00 */
[----:B------:R-:W-:Y:S05]  /*c840*/  @P0 BRA `(.L_x_672) ;  /* 0x000001a000000947 */ /* 0x000fea0003800000 */
[----:B--2---:R-:W-:Y:S01]  /*c850*/  ISETP.GE.AND P1, PT, R136, c[0x0][0x27c], PT ;  /* 0x00009f0088007a0c */ /* 0x004fe20003f26270 */
[----:B------:R-:W-:Y:S01]  /*c860*/  CS2R R66, SRZ ;  /* 0x0000000000427805 */ /* 0x000fe2000001ff00 */
[----:B------:R-:W-:Y:S01]  /*c870*/  CS2R R64, SRZ ;  /* 0x0000000000407805 */ /* 0x000fe2000001ff00 */
[----:B------:R-:W-:Y:S01]  /*c880*/  CS2R R70, SRZ ;  /* 0x0000000000467805 */ /* 0x000fe2000001ff00 */
[----:B------:R-:W-:-:S09]  /*c890*/  CS2R R68, SRZ ;  /* 0x0000000000447805 */ /* 0x000fd2000001ff00 */
[C---:B------:R-:W-:Y:S01]  /*c8a0*/  @!P1 IMAD.SHL.U32 R2, R136.reuse, 0x2, RZ ;  /* 0x0000000288029824 */ /* 0x040fe200078e00ff */
[----:B------:R-:W-:-:S04]  /*c8b0*/  @!P1 SHF.L.U64.HI R3, R136, 0x1, R15 ;  /* 0x0000000188039819 */ /* 0x000fc8000001020f */
[----:B----4-:R-:W-:-:S05]  /*c8c0*/  @!P1 IADD3 R8, P0, R4, R2, RZ ;  /* 0x0000000204089210 */ /* 0x010fca0007f1e0ff */
[--C-:B-1----:R-:W-:Y:S01]  /*c8d0*/  @!P1 IMAD.X R9, R5, 0x1, R3.reuse, P0 ;  /* 0x0000000105099824 */ /* 0x102fe200000e0603 */
        /* <DEDUP_REMOVED lines=17> */
.L_x_672:
[----:B--2---:R-:W-:Y:S05]  /*c9f0*/  BSYNC B0 ;  /* 0x0000000000007941 */ /* 0x004fea0003800000 */
.L_x_671:
[----:B-1---5:R-:W-:Y:S01]  /*ca00*/  IMAD.MOV.U32 R3, RZ, RZ, R74 ;  /* 0x000000ffff037224 */ /* 0x022fe200078e004a */
[----:B------:R-:W-:Y:S01]  /*ca10*/  ISETP.NE.AND P0, PT, R80, RZ, PT ;  /* 0x000000ff5000720c */ /* 0x000fe20003f05270 */
[----:B------:R-:W-:Y:S01]  /*ca20*/  IMAD.MOV.U32 R2, RZ, RZ, R75 ;  /* 0x000000ffff027224 */ /* 0x000fe200078e004b */
[----:B------:R1:W2:Y:S01]  /*ca30*/  SHFL.IDX PT, R11, R26, 0x3, 0x181f ;  /* 0x00781f001a0b7f89 */ /* 0x0002a200000e0000 */
[----:B------:R-:W-:Y:S01]  /*ca40*/  IMAD.MOV.U32 R5, RZ, RZ, R72 ;  /* 0x000000ffff057224 */ /* 0x000fe200078e0048 */
[----:B------:R-:W-:Y:S01]  /*ca50*/  BSSY B0, `(.L_x_673) ;  /* 0x0000040000007945 */ /* 0x000fe20003800000 */
[----:B----4-:R-:W-:Y:S01]  /*ca60*/  IMAD.MOV.U32 R4, RZ, RZ, R73 ;  /* 0x000000ffff047224 */ /* 0x010fe200078e0049 */
[----:B------:R-:W-:Y:S01]  /*ca70*/  PRMT R121, R2, 0x7610, R121 ;  /* 0x0000761002797816 */ /* 0x000fe20000000079 */
[----:B------:R-:W-:Y:S01]  /*ca80*/  IMAD.MOV.U32 R2, RZ, RZ, R67 ;  /* 0x000000ffff027224 */ /* 0x000fe200078e0043 */
[----:B------:R-:W-:Y:S01]  /*ca90*/  PRMT R122, R5, 0x5410, R3 ;  /* 0x00005410057a7816 */ /* 0x000fe20000000003 */
[----:B------:R-:W-:Y:S01]  /*caa0*/  IMAD.MOV.U32 R3, RZ, RZ, R66 ;  /* 0x000000ffff037224 */ /* 0x000fe200078e0042 */
[----:B------:R-:W-:Y:S01]  /*cab0*/  PRMT R120, R4, 0x7610, R120 ;  /* 0x0000761004787816 */ /* 0x000fe20000000078 */
[----:B------:R-:W-:Y:S01]  /*cac0*/  IMAD.MOV.U32 R5, RZ, RZ, R64 ;  /* 0x000000ffff057224 */ /* 0x000fe200078e0040 */
[----:B------:R1:W4:Y:S01]  /*cad0*/  SHFL.IDX PT, R12, R13, 0x3, 0x181f ;  /* 0x00781f000d0c7f89 */ /* 0x00032200000e0000 */
[----:B------:R-:W-:Y:S01]  /*cae0*/  IMAD.MOV.U32 R4, RZ, RZ, R65 ;  /* 0x000000ffff047224 */ /* 0x000fe200078e0041 */
[----:B------:R-:W-:Y:S01]  /*caf0*/  PRMT R118, R2, 0x5410, R3 ;  /* 0x0000541002767816 */ /* 0x000fe20000000003 */
[----:B------:R-:W-:Y:S01]  /*cb00*/  IMAD.MOV.U32 R2, RZ, RZ, R79 ;  /* 0x000000ffff027224 */ /* 0x000fe200078e004f */
[----:B------:R-:W-:Y:S01]  /*cb10*/  MOV R3, R78 ;  /* 0x0000004e00037202 */ /* 0x000fe20000000f00 */
        /* <DEDUP_REMOVED lines=8> */
[----:B------:R-:W-:Y:S01]  /*cba0*/  CS2R R96, SRZ ;  /* 0x0000000000607805 */ /* 0x000fe2000001ff00 */
[----:B------:R-:W-:Y:S01]  /*cbb0*/  PRMT R120, R120, 0x5410, R3 ;  /* 0x0000541078787816 */ /* 0x000fe20000000003 */
[----:B------:R-:W-:Y:S01]  /*cbc0*/  IMAD.MOV.U32 R3, RZ, RZ, R68 ;  /* 0x000000ffff037224 */ /* 0x000fe200078e0044 */
[----:B------:R-:W-:Y:S01]  /*cbd0*/  PRMT R119, R2, 0x7610, R119 ;  /* 0x0000761002777816 */ /* 0x000fe20000000077 */
[----:B------:R-:W-:Y:S01]  /*cbe0*/  IMAD.MOV.U32 R2, RZ, RZ, R69 ;  /* 0x000000ffff027224 */ /* 0x000fe200078e0045 */
        /* <DEDUP_REMOVED lines=38> */
.L_x_674:
[----:B--2-4-:R-:W-:Y:S05]  /*ce50*/  BSYNC B0 ;  /* 0x0000000000007941 */ /* 0x014fea0003800000 */
.L_x_673:
[----:B-----5:R-:W-:Y:S01]  /*ce60*/  IMAD.MOV.U32 R0, RZ, RZ, R98 ;  /* 0x000000ffff007224 */ /* 0x020fe200078e0062 */
[----:B------:R-:W-:-:S04]  /*ce70*/  DEPBAR.LE SB0, 0x1 ;  /* 0x000080400000791a */ /* 0x000fc80000000000 */
[----:B-1----:R-:W-:Y:S01]  /*ce80*/  IMAD.MOV.U32 R4, RZ, RZ, R99 ;  /* 0x000000ffff047224 */ /* 0x002fe200078e0063 */
[----:B------:R-:W-:Y:S01]  /*ce90*/  BSSY B1, `(.L_x_675) ;  /* 0x00000ed000017945 */ /* 0x000fe20003800000 */
[----:B------:R-:W-:Y:S02]  /*cea0*/  IMAD.MOV.U32 R3, RZ, RZ, R96 ;  /* 0x000000ffff037224 */ /* 0x000fe400078e0060 */
        /* <DEDUP_REMOVED lines=16> */
[----:B------:R-:W-:Y:S02]  /*cfb0*/  IMNMX R90, R4, 0x80, PT ;  /* 0x00000080045a7817 */ /* 0x000fe40003800200 */
[----:B------:R-:W-:Y:S01]  /*cfc0*/  PRMT R130, R130, 0x5410, R0 ;  /* 0x0000541082827816 */ /* 0x000fe20000000000 */
[----:B------:R-:W-:Y:S01]  /*cfd0*/  IMAD.MOV.U32 R0, RZ, RZ, R93 ;  /* 0x000000ffff007224 */ /* 0x000fe200078e005d */
[----:B------:R-:W-:Y:S01]  /*cfe0*/  BAR.SYNC.DEFER_BLOCKING 0x0 ;  /* 0x0000000000007b1d */ /* 0x000fe20000010000 */
[----:B------:R-:W-:-:S02]  /*cff0*/  ISETP.GE.AND P0, PT, R214, R90, PT ;  /* 0x0000005ad600720c */ /* 0x000fc40003f06270 */
[----:B------:R-:W-:Y:S01]  /*d000*/  PRMT R131, R3, 0x7610, R131 ;  /* 0x0000761003837816 */ /* 0x000fe20000000083 */
[----:B------:R-:W-:Y:S01]  /*d010*/  IMAD.MOV.U32 R3, RZ, RZ, R87 ;  /* 0x000000ffff037224 */ /* 0x000fe200078e0057 */
[----:B------:R-:W-:Y:S01]  /*d020*/  PRMT R129, R0, 0x5410, R2 ;  /* 0x0000541000817816 */ /* 0x000fe20000000002 */
[----:B------:R-:W-:Y:S01]  /*d030*/  IMAD.MOV.U32 R2, RZ, RZ, R84 ;  /* 0x000000ffff027224 */ /* 0x000fe200078e0054 */
[----:B------:R-:W-:Y:S01]  /*d040*/  MOV R4, R86 ;  /* 0x0000005600047202 */ /* 0x000fe20000000f00 */
[----:B------:R-:W-:Y:S01]  /*d050*/  IMAD.MOV.U32 R0, RZ, RZ, R85 ;  /* 0x000000ffff007224 */ /* 0x000fe200078e0055 */
[----:B------:R-:W-:Y:S02]  /*d060*/  PRMT R125, R3, 0x7610, R125 ;  /* 0x00007610037d7816 */ /* 0x000fe4000000007d */
[----:B------:R-:W-:Y:S02]  /*d070*/  PRMT R124, R124, 0x5410, R4 ;  /* 0x000054107c7c7816 */ /* 0x000fe40000000004 */
[----:B------:R-:W-:Y:S01]  /*d080*/  PRMT R123, R0, 0x5410, R2 ;  /* 0x00005410007b7816 */ /* 0x000fe20000000002 */
[----:B------:R-:W-:Y:S05]  /*d090*/  @P0 BRA `(.L_x_676) ;  /* 0x00000cc000000947 */ /* 0x000fea0003800000 */
[----:B------:R-:W-:Y:S01]  /*d0a0*/  ISETP.GE.AND P0, PT, R136, c[0x0][0x27c], PT ;  /* 0x00009f0088007a0c */ /* 0x000fe20003f06270 */
[----:B------:R-:W-:-:S12]  /*d0b0*/  BSSY B0, `(.L_x_677) ;  /* 0x0000061000007945 */ /* 0x000fd80003800000 */
[----:B------:R-:W-:Y:S05]  /*d0c0*/  @P0 BRA `(.L_x_678) ;  /* 0x000005f000000947 */ /* 0x000fea0003800000 */
[----:B------:R-:W-:Y:S01]  /*d0d0*/  MOV R0, c[0x0][0x27c] ;  /* 0x00009f0000007a02 */ /* 0x000fe20000000f00 */
[----:B------:R-:W1:Y:S01]  /*d0e0*/  LDS.128 R4, [R196+0x10080] ;  /* 0x01008000c4047984 */ /* 0x000e620000000c00 */
[--C-:B------:R-:W-:Y:S02]  /*d0f0*/  SHF.R.U32.HI R24, RZ, 0x10, R17.reuse ;  /* 0x00000010ff187819 */ /* 0x100fe40000011611 */
[----:B------:R-:W-:Y:S02]  /*d100*/  LEA.HI R0, R0, R237, RZ, 0x1d ;  /* 0x000000ed00007211 */ /* 0x000fe400078fe8ff */
[----:B------:R-:W-:Y:S02]  /*d110*/  SHF.R.U64 R52, R16, 0x10, R17 ;  /* 0x0000001010347819 */ /* 0x000fe40000001211 */
[----:B------:R-:W-:Y:S02]  /*d120*/  SHF.R.S32.HI R3, RZ, 0x1f, R0 ;  /* 0x0000001fff037819 */ /* 0x000fe40000011400 */
[----:B------:R-:W-:-:S02]  /*d130*/  SHF.L.U32 R2, R0, 0x3, RZ ;  /* 0x0000000300027819 */ /* 0x000fc400000006ff */
[----:B------:R-:W-:Y:S02]  /*d140*/  LEA.HI R0, R3, R0, RZ, 0x3 ;  /* 0x0000000003007211 */ /* 0x000fe400078f18ff */
[----:B------:R-:W-:Y:S02]  /*d150*/  LOP3.LUT R2, R113, 0x38, R2, 0xf8, !PT ;  /* 0x0000003871027812 */ /* 0x000fe400078ef802 */
[----:B------:R-:W-:Y:S02]  /*d160*/  SHF.L.U32 R0, R0, 0xa, RZ ;  /* 0x0000000a00007819 */ /* 0x000fe400000006ff */
[----:B------:R-:W-:Y:S02]  /*d170*/  LOP3.LUT R2, R2, R139, RZ, 0x3c, !PT ;  /* 0x0000008b02027212 */ /* 0x000fe400078e3cff */
[----:B------:R-:W-:Y:S02]  /*d180*/  LOP3.LUT R0, R0, 0x7fffe000, RZ, 0xc0, !PT ;  /* 0x7fffe00000007812 */ /* 0x000fe400078ec0ff */
[----:B------:R-:W-:-:S02]  /*d190*/  SHF.R.U32.HI R25, RZ, 0x10, R21 ;  /* 0x00000010ff197819 */ /* 0x000fc40000011615 */
[----:B------:R-:W-:Y:S02]  /*d1a0*/  IADD3 R0, R2, R0, R114 ;  /* 0x0000000002007210 */ /* 0x000fe40007ffe072 */
[----:B------:R-:W-:Y:S01]  /*d1b0*/  SHF.R.U64 R54, R20, 0x10, R21 ;  /* 0x0000001014367819 */ /* 0x000fe20000001215 */
[----:B------:R-:W-:Y:S01]  /*d1c0*/  HADD2.F32 R88, -RZ, R25.H0_H0 ;  /* 0x20000019ff587230 */ /* 0x000fe20000004100 */
[----:B------:R-:W-:Y:S01]  /*d1d0*/  SHF.L.U32 R29, R0, 0x1, RZ ;  /* 0x00000001001d7819 */ /* 0x000fe200000006ff */
[----:B------:R-:W-:Y:S01]  /*d1e0*/  HADD2.F32 R0, -RZ, R28.H0_H0 ;  /* 0x2000001cff007230 */ /* 0x000fe20000004100 */
[----:B------:R-:W-:Y:S01]  /*d1f0*/  SHF.R.U64 R41, R18, 0x10, R19 ;  /* 0x0000001012297819 */ /* 0x000fe20000001213 */
[----:B------:R-:W-:Y:S01]  /*d200*/  HADD2.F32 R54, -RZ, R54.H0_H0 ;  /* 0x20000036ff367230 */ /* 0x000fe20000004100 */
[----:B------:R-:W-:Y:S01]  /*d210*/  SHF.R.U64 R53, R22, 0x10, R23 ;  /* 0x0000001016357819 */ /* 0x000fe20000001217 */
[----:B---3--:R-:W2:Y:S01]  /*d220*/  LDS.128 R8, [R29+0x10080] ;  /* 0x010080001d087984 */ /* 0x008ea20000000c00 */
[----:B------:R-:W-:-:S02]  /*d230*/  SHF.R.U32.HI R22, RZ, 0x10, R19 ;  /* 0x00000010ff167819 */ /* 0x000fc40000011613 */
[----:B------:R-:W-:-:S03]  /*d240*/  SHF.R.U32.HI R26, RZ, 0x10, R23 ;  /* 0x00000010ff1a7819 */ /* 0x000fc60000011617 */
[----:B------:R-:W-:Y:S02]  /*d250*/  HADD2.F32 R22, -RZ, R22.H0_H0 ;  /* 0x20000016ff167230 */ /* 0x000fe40000004100 */
[----:B-1----:R-:W-:Y:S02]  /*d260*/  HADD2.F32 R15, -RZ, R5.H0_H0 ;  /* 0x20000005ff0f7230 */ /* 0x002fe40000004100 */
[--C-:B------:R-:W-:Y:S02]  /*d270*/  HADD2.F32 R17, -RZ, R7.reuse.H0_H0 ;  /* 0x20000007ff117230 */ /* 0x100fe40000004100 */
[----:B------:R-:W-:Y:S02]  /*d280*/  HADD2.F32 R16, -RZ, R7.H1_H1 ;  /* 0x30000007ff107230 */ /* 0x000fe40000004100 */
[----:B------:R-:W-:Y:S01]  /*d290*/  HADD2.F32 R14, -RZ, R5.H1_H1 ;  /* 0x30000005ff0e7230 */ /* 0x000fe20000004100 */
[----:B------:R-:W-:Y:S01]  /*d2a0*/  FMUL.FTZ R5, R15, R0 ;  /* 0x000000000f057220 */ /* 0x000fe20000410000 */
[----:B------:R-:W-:-:S02]  /*d2b0*/  HADD2.F32 R18, -RZ, R6.H0_H0 ;  /* 0x20000006ff127230 */ /* 0x000fc40000004100 */
[----:B------:R-:W-:Y:S02]  /*d2c0*/  HADD2.F32 R20, -RZ, R6.H1_H1 ;  /* 0x30000006ff147230 */ /* 0x000fe40000004100 */
[----:B------:R-:W-:Y:S02]  /*d2d0*/  HADD2.F32 R6, -RZ, R30.H0_H0 ;  /* 0x2000001eff067230 */ /* 0x000fe40000004100 */
[--C-:B------:R-:W-:Y:S02]  /*d2e0*/  HADD2.F32 R19, -RZ, R4.reuse.H0_H0 ;  /* 0x20000004ff137230 */ /* 0x100fe40000004100 */
[----:B------:R-:W-:Y:S02]  /*d2f0*/  HADD2.F32 R21, -RZ, R4.H1_H1 ;  /* 0x30000004ff157230 */ /* 0x000fe40000004100 */
[----:B------:R-:W-:Y:S02]  /*d300*/  HADD2.F32 R4, -RZ, R28.H1_H1 ;  /* 0x3000001cff047230 */ /* 0x000fe40000004100 */
[----:B--2---:R-:W-:-:S02]  /*d310*/  HADD2.F32 R3, -RZ, R9.H0_H0 ;  /* 0x20000009ff037230 */ /* 0x004fc40000004100 */
[----:B------:R-:W-:Y:S02]  /*d320*/  HADD2.F32 R2, -RZ, R9.H1_H1 ;  /* 0x30000009ff027230 */ /* 0x000fe40000004100 */
[--C-:B------:R-:W-:Y:S01]  /*d330*/  HADD2.F32 R9, -RZ, R8.reuse.H0_H0 ;  /* 0x20000008ff097230 */ /* 0x100fe20000004100 */
[C---:B------:R-:W-:Y:S01]  /*d340*/  FMUL.FTZ R30, R3.reuse, R0 ;  /* 0x00000000031e7220 */ /* 0x040fe20000410000 */
[----:B------:R-:W-:Y:S01]  /*d350*/  HADD2.F32 R13, -RZ, R8.H1_H1 ;  /* 0x30000008ff0d7230 */ /* 0x000fe20000004100 */
[----:B------:R-:W-:Y:S01]  /*d360*/  FFMA.FTZ R43, R3, R6, R5 ;  /* 0x00000006032b7223 */ /* 0x000fe20000010005 */
[--C-:B------:R-:W-:Y:S01]  /*d370*/  HADD2.F32 R8, -RZ, R11.reuse.H0_H0 ;  /* 0x2000000bff087230 */ /* 0x100fe20000004100 */
[-C--:B------:R-:W-:Y:S01]  /*d380*/  FMUL.FTZ R3, R19, R4.reuse ;  /* 0x0000000413037220 */ /* 0x080fe20000410000 */
[----:B------:R-:W-:Y:S01]  /*d390*/  HADD2.F32 R7, -RZ, R11.H1_H1 ;  /* 0x3000000bff077230 */ /* 0x000fe20000004100 */
[----:B------:R-:W-:Y:S01]  /*d3a0*/  FMUL.FTZ R27, R9, R4 ;  /* 0x00000004091b7220 */ /* 0x000fe20000410000 */
[----:B------:R-:W-:-:S02]  /*d3b0*/  HADD2.F32 R11, -RZ, R24.H0_H0 ;  /* 0x20000018ff0b7230 */ /* 0x000fc40000004100 */
[----:B------:R-:W-:Y:S02]  /*d3c0*/  HADD2.F32 R5, -RZ, R31.H1_H1 ;  /* 0x3000001fff057230 */ /* 0x000fe40000004100 */
[----:B------:R-:W-:Y:S01]  /*d3d0*/  HADD2.F32 R12, -RZ, R10.H0_H0 ;  /* 0x2000000aff0c7230 */ /* 0x000fe20000004100 */
[-C--:B------:R-:W-:Y:S01]  /*d3e0*/  FMUL.FTZ R0, R14, R11.reuse ;  /* 0x0000000b0e007220 */ /* 0x080fe20000410000 */
[----:B------:R-:W-:Y:S01]  /*d3f0*/  HADD2.F32 R4, -RZ, R55.H0_H0 ;  /* 0x20000037ff047230 */ /* 0x000fe20000004100 */
[C---:B------:R-:W-:Y:S01]  /*d400*/  FMUL.FTZ R28, R2.reuse, R11 ;  /* 0x0000000b021c7220 */ /* 0x040fe20000410000 */
[----:B------:R-:W-:Y:S01]  /*d410*/  HADD2.F32 R55, -RZ, R26.H0_H0 ;  /* 0x2000001aff377230 */ /* 0x000fe20000004100 */
[----:B------:R-:W-:Y:S01]  /*d420*/  FFMA.FTZ R42, R2, R88, R0 ;  /* 0x00000058022a7223 */ /* 0x000fe20000010000 */
[--C-:B------:R-:W-:Y:S02]  /*d430*/  HADD2.F32 R0, -RZ, R40.reuse.H0_H0 ;  /* 0x20000028ff007230 */ /* 0x100fe40000004100 */
[----:B------:R-:W-:Y:S01]  /*d440*/  HADD2.F32 R2, -RZ, R31.H0_H0 ;  /* 0x2000001fff027230 */ /* 0x000fe20000004100 */
[----:B------:R-:W-:Y:S01]  /*d450*/  FFMA.FTZ R31, R9, R5, R3 ;  /* 0x00000005091f7223 */ /* 0x000fe20000010003 */
[----:B------:R-:W-:Y:S01]  /*d460*/  HADD2.F32 R3, -RZ, R40.H1_H1 ;  /* 0x30000028ff037230 */ /* 0x000fe20000004100 */
[-C--:B------:R-:W-:Y:S01]  /*d470*/  FMUL.FTZ R9, R17, R0.reuse ;  /* 0x0000000011097220 */ /* 0x080fe20000410000 */
[----:B------:R-:W-:Y:S01]  /*d480*/  HADD2.F32 R10, -RZ, R10.H1_H1 ;  /* 0x3000000aff0a7230 */ /* 0x000fe20000004100 */
[----:B------:R-:W-:-:S02]  /*d490*/  FMUL.FTZ R23, R8, R0 ;  /* 0x0000000008177220 */ /* 0x000fc40000410000 */
[----:B------:R-:W-:Y:S01]  /*d4a0*/  FFMA.FTZ R24, R8, R3, R9 ;  /* 0x0000000308187223 */ /* 0x000fe20000010009 */
[----:B------:R-:W-:Y:S01]  /*d4b0*/  HADD2.F32 R8, -RZ, R52.H0_H0 ;  /* 0x20000034ff087230 */ /* 0x000fe20000004100 */
[----:B------:R-:W-:Y:S01]  /*d4c0*/  FMUL.FTZ R11, R18, R2 ;  /* 0x00000002120b7220 */ /* 0x000fe20000410000 */
[----:B------:R-:W-:Y:S01]  /*d4d0*/  HADD2.F32 R9, -RZ, R41.H0_H0 ;  /* 0x20000029ff097230 */ /* 0x000fe20000004100 */
[----:B------:R-:W-:Y:S01]  /*d4e0*/  FMUL.FTZ R0, R16, R22 ;  /* 0x0000001610007220 */ /* 0x000fe20000410000 */
[----:B------:R-:W-:Y:S01]  /*d4f0*/  HADD2.F32 R41, -RZ, R53.H0_H0 ;  /* 0x20000035ff297230 */ /* 0x000fe20000004100 */
[C---:B------:R-:W-:Y:S02]  /*d500*/  FMUL.FTZ R25, R12.reuse, R2 ;  /* 0x000000020c197220 */ /* 0x040fe40000410000 */
[----:B------:R-:W-:Y:S02]  /*d510*/  FFMA.FTZ R40, R12, R4, R11 ;  /* 0x000000040c287223 */ /* 0x000fe4000001000b */
[----:B------:R-:W-:-:S02]  /*d520*/  FMUL.FTZ R2, R21, R8 ;  /* 0x0000000815027220 */ /* 0x000fc40000410000 */
[C---:B------:R-:W-:Y:S02]  /*d530*/  FMUL.FTZ R11, R7.reuse, R22 ;  /* 0x00000016070b7220 */ /* 0x040fe40000410000 */
[----:B------:R-:W-:Y:S02]  /*d540*/  FFMA.FTZ R22, R7, R55, R0 ;  /* 0x0000003707167223 */ /* 0x000fe40000010000 */
[C---:B------:R-:W-:Y:S02]  /*d550*/  FMUL.FTZ R7, R13.reuse, R8 ;  /* 0x000000080d077220 */ /* 0x040fe40000410000 */
[-C--:B------:R-:W-:Y:S02]  /*d560*/  FMUL.FTZ R0, R20, R9.reuse ;  /* 0x0000000914007220 */ /* 0x080fe40000410000 */
[----:B------:R-:W-:Y:S02]  /*d570*/  FFMA.FTZ R13, R13, R54, R2 ;  /* 0x000000360d0d7223 */ /* 0x000fe40000010002 */
[----:B------:R-:W-:-:S02]  /*d580*/  FMUL.FTZ R2, R10, R9 ;  /* 0x000000090a027220 */ /* 0x000fc40000410000 */
        /* <DEDUP_REMOVED lines=9> */
[----:B------:R-:W-:-:S02]  /*d620*/  FFMA.FTZ R0, R16, R55, -R11 ;  /* 0x0000003710007223 */ /* 0x000fc4000001080b */
[----:B------:R-:W-:Y:S01]  /*d630*/  FFMA.FTZ R6, R21, R54, -R7 ;  /* 0x0000003615067223 */ /* 0x000fe20000010807 */
[----:B------:R-:W-:Y:S01]  /*d640*/  F2FP.PACK_AB R7, R22, R24 ;  /* 0x000000181607723e */ /* 0x000fe200000000ff */
[----:B------:R-:W-:Y:S01]  /*d650*/  FFMA.FTZ R2, R20, R41, -R2 ;  /* 0x0000002914027223 */ /* 0x000fe20000010802 */
[----:B------:R-:W-:Y:S02]  /*d660*/  F2FP.PACK_AB R11, R0, R3 ;  /* 0x00000003000b723e */ /* 0x000fe400000000ff */
[----:B------:R-:W-:Y:S02]  /*d670*/  F2FP.PACK_AB R8, R6, R12 ;  /* 0x0000000c0608723e */ /* 0x000fe400000000ff */
[----:B------:R-:W-:Y:S02]  /*d680*/  F2FP.PACK_AB R10, R2, R10 ;  /* 0x0000000a020a723e */ /* 0x000fe400000000ff */
[----:B------:R-:W-:-:S03]  /*d690*/  F2FP.PACK_AB R6, R26, R40 ;  /* 0x000000281a06723e */ /* 0x000fc600000000ff */
[----:B------:R1:W-:Y:S04]  /*d6a0*/  STS.128 [R196+0x10080], R8 ;  /* 0x01008008c4007388 */ /* 0x0003e80000000c00 */
[----:B------:R1:W-:Y:S02]  /*d6b0*/  STS.128 [R29+0x10080], R4 ;  /* 0x010080041d007388 */ /* 0x0003e40000000c00 */
.L_x_678:
[----:B------:R-:W-:Y:S05]  /*d6c0*/  BSYNC B0 ;  /* 0x0000000000007941 */ /* 0x000fea0003800000 */
.L_x_677:
[----:B------:R-:W-:-:S13]  /*d6d0*/  ISETP.GE.AND P0, PT, R138, c[0x0][0x27c], PT ;  /* 0x00009f008a007a0c */ /* 0x000fda0003f06270 */
[----:B------:R-:W-:Y:S05]  /*d6e0*/  @P0 BRA `(.L_x_676) ;  /* 0x0000067000000947 */ /* 0x000fea0003800000 */
[--C-:B------:R-:W-:Y:S02]  /*d6f0*/  SHF.R.S32.HI R0, RZ, 0x3, R89.reuse ;  /* 0x00000003ff007819 */ /* 0x100fe40000011459 */
[----:B------:R-:W-:Y:S02]  /*d700*/  MOV R3, c[0x0][0x27c] ;  /* 0x00009f0000037a02 */ /* 0x000fe40000000f00 */
[----:B------:R-:W-:Y:S02]  /*d710*/  LEA.HI R2, R91, R138, RZ, 0x6 ;  /* 0x0000008a5b027211 */ /* 0x000fe400078f30ff */
[----:B------:R-:W-:Y:S02]  /*d720*/  LEA.HI R0, R3, R0, RZ, 0x1d ;  /* 0x0000000003007211 */ /* 0x000fe400078fe8ff */
[----:B------:R-:W-:Y:S02]  /*d730*/  LOP3.LUT R3, R113, 0x38, R89, 0xf8, !PT ;  /* 0x0000003871037812 */ /* 0x000fe400078ef859 */
[----:B------:R-:W-:-:S02]  /*d740*/  SHF.L.U32 R2, R2, 0x7, RZ ;  /* 0x0000000702027819 */ /* 0x000fc400000006ff */
[----:B-1----:R-:W-:Y:S02]  /*d750*/  SHF.R.S32.HI R4, RZ, 0x1f, R0 ;  /* 0x0000001fff047819 */ /* 0x002fe40000011400 */
[----:B------:R-:W-:Y:S02]  /*d760*/  LOP3.LUT R3, R3, R139, RZ, 0x3c, !PT ;  /* 0x0000008b03037212 */ /* 0x000fe400078e3cff */
[----:B------:R-:W-:Y:S02]  /*d770*/  LOP3.LUT R2, R2, 0xffffe000, RZ, 0xc0, !PT ;  /* 0xffffe00002027812 */ /* 0x000fe400078ec0ff */
[----:B------:R-:W-:Y:S02]  /*d780*/  SHF.L.U32 R5, R0, 0x3, RZ ;  /* 0x0000000300057819 */ /* 0x000fe400000006ff */
[----:B------:R-:W-:Y:S02]  /*d790*/  LEA.HI R4, R4, R0, RZ, 0x3 ;  /* 0x0000000004047211 */ /* 0x000fe400078f18ff */
[----:B------:R-:W-:-:S02]  /*d7a0*/  IADD3 R0, R3, R2, R114 ;  /* 0x0000000203007210 */ /* 0x000fc40007ffe072 */
[----:B------:R-:W-:Y:S02]  /*d7b0*/  LOP3.LUT R3, R113, 0x38, R5, 0xf8, !PT ;  /* 0x0000003871037812 */ /* 0x000fe400078ef805 */
[----:B------:R-:W-:Y:S02]  /*d7c0*/  SHF.L.U32 R2, R4, 0xa, RZ ;  /* 0x0000000a04027819 */ /* 0x000fe400000006ff */
[----:B------:R-:W-:Y:S02]  /*d7d0*/  LEA R40, R0, 0x10080, 0x1 ;  /* 0x0001008000287811 */ /* 0x000fe400078e08ff */
[----:B------:R-:W-:Y:S02]  /*d7e0*/  LOP3.LUT R3, R3, R139, RZ, 0x3c, !PT ;  /* 0x0000008b03037212 */ /* 0x000fe400078e3cff */
[----:B------:R-:W-:Y:S01]  /*d7f0*/  LOP3.LUT R0, R2, 0x7fffe000, RZ, 0xc0, !PT ;  /* 0x7fffe00002007812 */ /* 0x000fe200078ec0ff */
[----:B------:R-:W1:Y:S01]  /*d800*/  LDS.128 R4, [R40] ;  /* 0x0000000028047984 */ /* 0x000e620000000c00 */
[----:B------:R-:W-:Y:S01]  /*d810*/  HADD2.F32 R2, -RZ, R100.H0_H0 ;  /* 0x20000064ff027230 */ /* 0x000fe20000004100 */
[----:B------:R-:W-:-:S02]  /*d820*/  SHF.R.U32.HI R21, RZ, 0x10, R33 ;  /* 0x00000010ff157819 */ /* 0x000fc40000011621 */
[----:B------:R-:W-:Y:S02]  /*d830*/  IADD3 R0, R3, R0, R114 ;  /* 0x0000000003007210 */ /* 0x000fe40007ffe072 */
[--C-:B------:R-:W-:Y:S02]  /*d840*/  SHF.R.U64 R30, R36, 0x10, R37.reuse ;  /* 0x00000010241e7819 */ /* 0x100fe40000001225 */
[----:B------:R-:W-:Y:S02]  /*d850*/  SHF.L.U32 R29, R0, 0x1, RZ ;  /* 0x00000001001d7819 */ /* 0x000fe400000006ff */
[----:B------:R-:W-:Y:S02]  /*d860*/  SHF.R.U32.HI R0, RZ, 0x10, R37 ;  /* 0x00000010ff007819 */ /* 0x000fe40000011625 */
[----:B------:R-:W-:Y:S01]  /*d870*/  SHF.R.U64 R41, R32, 0x10, R33 ;  /* 0x0000001020297819 */ /* 0x000fe20000001221 */
[----:B---3--:R-:W2:Y:S01]  /*d880*/  LDS.128 R8, [R29+0x10080] ;  /* 0x010080001d087984 */ /* 0x008ea20000000c00 */
[--C-:B------:R-:W-:Y:S01]  /*d890*/  SHF.R.U64 R36, R34, 0x10, R35.reuse ;  /* 0x0000001022247819 */ /* 0x100fe20000001223 */
[----:B------:R-:W-:Y:S01]  /*d8a0*/  HADD2.F32 R24, -RZ, R0.H0_H0 ;  /* 0x20000000ff187230 */ /* 0x000fe20000004100 */
[----:B------:R-:W-:Y:S01]  /*d8b0*/  SHF.R.U32.HI R23, RZ, 0x10, R35 ;  /* 0x00000010ff177819 */ /* 0x000fe20000011623 */
[----:B------:R-:W-:Y:S01]  /*d8c0*/  HADD2.F32 R0, -RZ, R100.H1_H1 ;  /* 0x30000064ff007230 */ /* 0x000fe20000004100 */
[--C-:B------:R-:W-:Y:S01]  /*d8d0*/  SHF.R.U64 R25, R38, 0x10, R39.reuse ;  /* 0x0000001026197819 */ /* 0x100fe20000001227 */
[----:B------:R-:W-:Y:S01]  /*d8e0*/  HADD2.F32 R37, -RZ, R41.H0_H0 ;  /* 0x20000029ff257230 */ /* 0x000fe20000004100 */
[----:B------:R-:W-:Y:S01]  /*d8f0*/  SHF.R.U32.HI R22, RZ, 0x10, R39 ;  /* 0x00000010ff167819 */ /* 0x000fe20000011627 */
[----:B------:R-:W-:-:S02]  /*d900*/  HADD2.F32 R39, -RZ, R21.H0_H0 ;  /* 0x20000015ff277230 */ /* 0x000fc40000004100 */
[----:B------:R-:W-:Y:S02]  /*d910*/  HADD2.F32 R38, -RZ, R23.H0_H0 ;  /* 0x20000017ff267230 */ /* 0x000fe40000004100 */
[----:B------:R-:W-:Y:S02]  /*d920*/  HADD2.F32 R22, -RZ, R22.H0_H0 ;  /* 0x20000016ff167230 */ /* 0x000fe40000004100 */
[----:B------:R-:W-:Y:S02]  /*d930*/  HADD2.F32 R36, -RZ, R36.H0_H0 ;  /* 0x20000024ff247230 */ /* 0x000fe40000004100 */
[--C-:B-1----:R-:W-:Y:S02]  /*d940*/  HADD2.F32 R14, -RZ, R5.reuse.H0_H0 ;  /* 0x20000005ff0e7230 */ /* 0x102fe40000004100 */
[----:B------:R-:W-:Y:S02]  /*d950*/  HADD2.F32 R13, -RZ, R5.H1_H1 ;  /* 0x30000005ff0d7230 */ /* 0x000fe40000004100 */
[----:B------:R-:W-:-:S02]  /*d960*/  HADD2.F32 R18, -RZ, R4.H0_H0 ;  /* 0x20000004ff127230 */ /* 0x000fc40000004100 */
[----:B------:R-:W-:Y:S02]  /*d970*/  HADD2.F32 R20, -RZ, R4.H1_H1 ;  /* 0x30000004ff147230 */ /* 0x000fe40000004100 */
[--C-:B------:R-:W-:Y:S02]  /*d980*/  HADD2.F32 R16, -RZ, R7.reuse.H0_H0 ;  /* 0x20000007ff107230 */ /* 0x100fe40000004100 */
[----:B------:R-:W-:Y:S02]  /*d990*/  HADD2.F32 R15, -RZ, R7.H1_H1 ;  /* 0x30000007ff0f7230 */ /* 0x000fe40000004100 */
[----:B------:R-:W-:Y:S02]  /*d9a0*/  HADD2.F32 R17, -RZ, R6.H0_H0 ;  /* 0x20000006ff117230 */ /* 0x000fe40000004100 */
[--C-:B--2---:R-:W-:Y:S02]  /*d9b0*/  HADD2.F32 R5, -RZ, R9.reuse.H0_H0 ;  /* 0x20000009ff057230 */ /* 0x104fe40000004100 */
[----:B------:R-:W-:-:S02]  /*d9c0*/  HADD2.F32 R4, -RZ, R9.H1_H1 ;  /* 0x30000009ff047230 */ /* 0x000fc40000004100 */
[----:B------:R-:W-:Y:S01]  /*d9d0*/  HADD2.F32 R19, -RZ, R6.H1_H1 ;  /* 0x30000006ff137230 */ /* 0x000fe20000004100 */
[----:B------:R-:W-:Y:S01]  /*d9e0*/  FMUL.FTZ R33, R5, R2 ;  /* 0x0000000205217220 */ /* 0x000fe20000410000 */
[--C-:B------:R-:W-:Y:S01]  /*d9f0*/  HADD2.F32 R12, -RZ, R8.reuse.H0_H0 ;  /* 0x20000008ff0c7230 */ /* 0x100fe20000004100 */
[----:B------:R-:W-:Y:S01]  /*da00*/  FMUL.FTZ R31, R4, R24 ;  /* 0x00000018041f7220 */ /* 0x000fe20000410000 */
[----:B------:R-:W-:Y:S02]  /*da10*/  HADD2.F32 R9, -RZ, R8.H1_H1 ;  /* 0x30000008ff097230 */ /* 0x000fe40000004100 */
[--C-:B------:R-:W-:Y:S02]  /*da20*/  HADD2.F32 R8, -RZ, R10.reuse.H0_H0 ;  /* 0x2000000aff087230 */ /* 0x100fe40000004100 */
[----:B------:R-:W-:Y:S01]  /*da30*/  HADD2.F32 R7, -RZ, R10.H1_H1 ;  /* 0x3000000aff077230 */ /* 0x000fe20000004100 */
[----:B------:R-:W-:Y:S01]  /*da40*/  FMUL.FTZ R10, R14, R2 ;  /* 0x000000020e0a7220 */ /* 0x000fe20000410000 */
[----:B------:R-:W-:Y:S01]  /*da50*/  HADD2.F32 R6, -RZ, R101.H0_H0 ;  /* 0x20000065ff067230 */ /* 0x000fe20000004100 */
[----:B------:R-:W-:Y:S01]  /*da60*/  FMUL.FTZ R2, R16, R0 ;  /* 0x0000000010027220 */ /* 0x000fe20000410000 */
[----:B------:R-:W-:-:S02]  /*da70*/  HADD2.F32 R3, -RZ, R11.H0_H0 ;  /* 0x2000000bff037230 */ /* 0x000fc40000004100 */
[----:B------:R-:W-:Y:S01]  /*da80*/  HADD2.F32 R11, -RZ, R11.H1_H1 ;  /* 0x3000000bff0b7230 */ /* 0x000fe20000004100 */
[----:B------:R-:W-:Y:S01]  /*da90*/  FFMA.FTZ R35, R5, R6, R10 ;  /* 0x0000000605237223 */ /* 0x000fe2000001000a */
[--C-:B------:R-:W-:Y:S01]  /*daa0*/  HADD2.F32 R5, -RZ, R102.reuse.H0_H0 ;  /* 0x20000066ff057230 */ /* 0x100fe20000004100 */
[----:B------:R-:W-:Y:S01]  /*dab0*/  FMUL.FTZ R26, R3, R0 ;  /* 0x00000000031a7220 */ /* 0x000fe20000410000 */
[----:B------:R-:W-:Y:S01]  /*dac0*/  HADD2.F32 R0, -RZ, R101.H1_H1 ;  /* 0x30000065ff007230 */ /* 0x000fe20000004100 */
[----:B------:R-:W-:Y:S02]  /*dad0*/  FMUL.FTZ R10, R13, R24 ;  /* 0x000000180d0a7220 */ /* 0x000fe40000410000 */
[----:B------:R-:W-:Y:S01]  /*dae0*/  FFMA.FTZ R32, R3, R5, R2 ;  /* 0x0000000503207223 */ /* 0x000fe20000010002 */
[----:B------:R-:W-:Y:S01]  /*daf0*/  HADD2.F32 R3, -RZ, R103.H0_H0 ;  /* 0x20000067ff037230 */ /* 0x000fe20000004100 */
[----:B------:R-:W-:Y:S01]  /*db00*/  FFMA.FTZ R34, R4, R39, R10 ;  /* 0x0000002704227223 */ /* 0x000fe2000001000a */
[----:B------:R-:W-:Y:S01]  /*db10*/  HADD2.F32 R2, -RZ, R102.H1_H1 ;  /* 0x30000066ff027230 */ /* 0x000fe20000004100 */
[----:B------:R-:W-:-:S02]  /*db20*/  FMUL.FTZ R10, R18, R0 ;  /* 0x00000000120a7220 */ /* 0x000fc40000410000 */
[----:B------:R-:W-:Y:S02]  /*db30*/  FMUL.FTZ R4, R15, R22 ;  /* 0x000000160f047220 */ /* 0x000fe40000410000 */
[C---:B------:R-:W-:Y:S01]  /*db40*/  FFMA.FTZ R27, R12.reuse, R3, R10 ;  /* 0x000000030c1b7223 */ /* 0x040fe2000001000a */
[----:B------:R-:W-:Y:S01]  /*db50*/  HADD2.F32 R10, -RZ, R30.H0_H0 ;  /* 0x2000001eff0a7230 */ /* 0x000fe20000004100 */
[C---:B------:R-:W-:Y:S02]  /*db60*/  FFMA.FTZ R28, R11.reuse, R38, R4 ;  /* 0x000000260b1c7223 */ /* 0x040fe40000010004 */
[----:B------:R-:W-:Y:S01]  /*db70*/  FMUL.FTZ R24, R11, R22 ;  /* 0x000000160b187220 */ /* 0x000fe20000410000 */
[----:B------:R-:W-:Y:S01]  /*db80*/  HADD2.F32 R11, -RZ, R25.H0_H0 ;  /* 0x20000019ff0b7230 */ /* 0x000fe20000004100 */
[----:B------:R-:W-:Y:S01]  /*db90*/  FMUL.FTZ R23, R12, R0 ;  /* 0x000000000c177220 */ /* 0x000fe20000410000 */
[----:B------:R-:W-:Y:S01]  /*dba0*/  HADD2.F32 R0, -RZ, R103.H1_H1 ;  /* 0x30000067ff007230 */ /* 0x000fe20000004100 */
[----:B------:R-:W-:-:S02]  /*dbb0*/  FMUL.FTZ R4, R17, R2 ;  /* 0x0000000211047220 */ /* 0x000fc40000410000 */
[----:B------:R-:W-:Y:S02]  /*dbc0*/  FMUL.FTZ R21, R8, R2 ;  /* 0x0000000208157220 */ /* 0x000fe40000410000 */
[----:B------:R-:W-:Y:S02]  /*dbd0*/  FMUL.FTZ R2, R20, R10 ;  /* 0x0000000a14027220 */ /* 0x000fe40000410000 */
[----:B------:R-:W-:Y:S02]  /*dbe0*/  FFMA.FTZ R30, R8, R0, R4 ;  /* 0x00000000081e7223 */ /* 0x000fe40000010004 */
[C---:B------:R-:W-:Y:S02]  /*dbf0*/  FFMA.FTZ R22, R9.reuse, R37, R2 ;  /* 0x0000002509167223 */ /* 0x040fe40000010002 */
[----:B------:R-:W-:Y:S02]  /*dc00*/  FMUL.FTZ R10, R9, R10 ;  /* 0x0000000a090a7220 */ /* 0x000fe40000410000 */
[----:B------:R-:W-:-:S02]  /*dc10*/  FMUL.FTZ R2, R7, R11 ;  /* 0x0000000b07027220 */ /* 0x000fc40000410000 */
[----:B------:R-:W-:Y:S02]  /*dc20*/  FMUL.FTZ R4, R19, R11 ;  /* 0x0000000b13047220 */ /* 0x000fe40000410000 */
[----:B------:R-:W-:Y:S02]  /*dc30*/  FFMA.FTZ R12, R18, R3, -R23 ;  /* 0x00000003120c7223 */ /* 0x000fe40000010817 */
[----:B------:R-:W-:Y:S02]  /*dc40*/  FFMA.FTZ R8, R14, R6, -R33 ;  /* 0x000000060e087223 */ /* 0x000fe40000010821 */
[----:B------:R-:W-:Y:S02]  /*dc50*/  FFMA.FTZ R9, R13, R39, -R31 ;  /* 0x000000270d097223 */ /* 0x000fe4000001081f */
[----:B------:R-:W-:Y:S02]  /*dc60*/  FFMA.FTZ R3, R17, R0, -R21 ;  /* 0x0000000011037223 */ /* 0x000fe40000010815 */
[----:B------:R-:W-:Y:S01]  /*dc70*/  FFMA.FTZ R11, R16, R5, -R26 ;  /* 0x00000005100b7223 */ /* 0x000fe2000001081a */
[----:B------:R-:W-:Y:S01]  /*dc80*/  F2FP.PACK_AB R9, R9, R8 ;  /* 0x000000080909723e */ /* 0x000fe200000000ff */
[----:B------:R-:W-:Y:S01]  /*dc90*/  FFMA.FTZ R6, R15, R38, -R24 ;  /* 0x000000260f067223 */ /* 0x000fe20000010818 */
[----:B------:R-:W-:Y:S01]  /*dca0*/  F2FP.PACK_AB R5, R34, R35 ;  /* 0x000000232205723e */ /* 0x000fe200000000ff */
[----:B------:R-:W-:-:S02]  /*dcb0*/  FFMA.FTZ R0, R20, R37, -R10 ;  /* 0x0000002514007223 */ /* 0x000fc4000001080a */
[-C--:B------:R-:W-:Y:S01]  /*dcc0*/  FFMA.FTZ R2, R19, R36.reuse, -R2 ;  /* 0x0000002413027223 */ /* 0x080fe20000010802 */
[----:B------:R-:W-:Y:S01]  /*dcd0*/  F2FP.PACK_AB R11, R6, R11 ;  /* 0x0000000b060b723e */ /* 0x000fe200000000ff */
[----:B------:R-:W-:Y:S01]  /*dce0*/  FFMA.FTZ R25, R7, R36, R4 ;  /* 0x0000002407197223 */ /* 0x000fe20000010004 */
[----:B------:R-:W-:Y:S02]  /*dcf0*/  F2FP.PACK_AB R8, R0, R12 ;  /* 0x0000000c0008723e */ /* 0x000fe400000000ff */
[----:B------:R-:W-:Y:S02]  /*dd00*/  F2FP.PACK_AB R10, R2, R3 ;  /* 0x00000003020a723e */ /* 0x000fe400000000ff */
[----:B------:R-:W-:Y:S02]  /*dd10*/  F2FP.PACK_AB R7, R28, R32 ;  /* 0x000000201c07723e */ /* 0x000fe400000000ff */
[----:B------:R-:W-:Y:S01]  /*dd20*/  F2FP.PACK_AB R4, R22, R27 ;  /* 0x0000001b1604723e */ /* 0x000fe200000000ff */
[----:B------:R1:W-:Y:S01]  /*dd30*/  STS.128 [R40], R8 ;  /* 0x0000000828007388 */ /* 0x0003e20000000c00 */
[----:B------:R-:W-:-:S05]  /*dd40*/  F2FP.PACK_AB R6, R25, R30 ;  /* 0x0000001e1906723e */ /* 0x000fca00000000ff */
[----:B------:R1:W-:Y:S02]  /*dd50*/  STS.128 [R29+0x10080], R4 ;  /* 0x010080041d007388 */ /* 0x0003e40000000c00 */
.L_x_676:
[----:B------:R-:W-:Y:S05]  /*dd60*/  BSYNC B1 ;  /* 0x0000000000017941 */ /* 0x000fea0003800000 */
.L_x_675:
[----:B------:R-:W-:Y:S01]  /*dd70*/  IADD3 R2, R214, 0x20, RZ ;  /* 0x00000020d6027810 */ /* 0x000fe20007ffe0ff */
[----:B------:R-:W-:Y:S01]  /*dd80*/  BSSY B1, `(.L_x_679) ;  /* 0x00000d9000017945 */ /* 0x000fe20003800000 */
[----:B------:R-:W-:Y:S02]  /*dd90*/  SHF.R.S32.HI R52, RZ, 0x3, R89 ;  /* 0x00000003ff347819 */ /* 0x000fe40000011459 */
        /* <DEDUP_REMOVED lines=12> */
[----:B-1----:R-:W-:Y:S02]  /*de60*/  MOV R5, c[0x0][0x27c] ;  /* 0x00009f0000057a02 */ /* 0x002fe40000000f00 */
[----:B------:R-:W-:Y:S02]  /*de70*/  LOP3.LUT R2, R0, 0x38, R136, 0xf8, !PT ;  /* 0x0000003800027812 */ /* 0x000fe400078ef888 */
[----:B------:R-:W-:Y:S02]  /*de80*/  LEA.HI R5, R5, R237, RZ, 0x1d ;  /* 0x000000ed05057211 */ /* 0x000fe400078fe8ff */
[----:B------:R-:W-:Y:S02]  /*de90*/  SHF.R.U32.HI R14, RZ, 0x10, R49 ;  /* 0x00000010ff0e7819 */ /* 0x000fe40000011631 */
[----:B------:R-:W-:Y:S02]  /*dea0*/  SHF.R.S32.HI R4, RZ, 0x1f, R5 ;  /* 0x0000001fff047819 */ /* 0x000fe40000011405 */
[----:B------:R-:W-:Y:S01]  /*deb0*/  SHF.L.U32 R3, R5, 0x3, RZ ;  /* 0x0000000305037819 */ /* 0x000fe200000006ff */
[----:B------:R-:W-:Y:S01]  /*dec0*/  HADD2.F32 R14, -RZ, R14.H0_H0 ;  /* 0x2000000eff0e7230 */ /* 0x000fe20000004100 */
[----:B------:R-:W-:-:S02]  /*ded0*/  LEA.HI R5, R4, R5, RZ, 0x3 ;  /* 0x0000000504057211 */ /* 0x000fc400078f18ff */
[----:B------:R-:W-:Y:S02]  /*dee0*/  LOP3.LUT R4, R21, R2, R53, 0xf6, !PT ;  /* 0x0000000215047212 */ /* 0x000fe400078ef635 */
[----:B------:R-:W-:Y:S02]  /*def0*/  LOP3.LUT R3, R0, 0x38, R3, 0xf8, !PT ;  /* 0x0000003800037812 */ /* 0x000fe400078ef803 */
[----:B------:R-:W-:Y:S02]  /*df00*/  SHF.L.U32 R2, R5, 0xa, RZ ;  /* 0x0000000a05027819 */ /* 0x000fe400000006ff */
[----:B------:R-:W-:Y:S02]  /*df10*/  LOP3.LUT R3, R3, R53, RZ, 0x3c, !PT ;  /* 0x0000003503037212 */ /* 0x000fe400078e3cff */
[----:B------:R-:W-:Y:S02]  /*df20*/  LOP3.LUT R2, R2, 0x7fffe000, RZ, 0xc0, !PT ;  /* 0x7fffe00002027812 */ /* 0x000fe400078ec0ff */
[----:B------:R-:W-:-:S02]  /*df30*/  LEA R34, R4, 0x10080, 0x1 ;  /* 0x0001008004227811 */ /* 0x000fc400078e08ff */
[----:B------:R-:W-:Y:S02]  /*df40*/  IADD3 R2, R3, R2, R21 ;  /* 0x0000000203027210 */ /* 0x000fe40007ffe015 */
[--C-:B------:R-:W-:Y:S01]  /*df50*/  SHF.R.U32.HI R24, RZ, 0x10, R45.reuse ;  /* 0x00000010ff187819 */ /* 0x100fe2000001162d */
[----:B------:R-:W1:Y:S01]  /*df60*/  LDS.128 R4, [R34] ;  /* 0x0000000022047984 */ /* 0x000e620000000c00 */
[----:B------:R-:W-:Y:S01]  /*df70*/  SHF.L.U32 R32, R2, 0x1, RZ ;  /* 0x0000000102207819 */ /* 0x000fe200000006ff */
[----:B------:R-:W-:Y:S01]  /*df80*/  HADD2.F32 R2, -RZ, R104.H0_H0 ;  /* 0x20000068ff027230 */ /* 0x000fe20000004100 */
[----:B------:R-:W-:Y:S01]  /*df90*/  SHF.R.U64 R39, R44, 0x10, R45 ;  /* 0x000000102c277819 */ /* 0x000fe2000000122d */
[----:B------:R-:W-:Y:S01]  /*dfa0*/  HADD2.F32 R44, -RZ, R24.H0_H0 ;  /* 0x20000018ff2c7230 */ /* 0x000fe20000004100 */
[----:B------:R-:W-:Y:S01]  /*dfb0*/  SHF.R.U32.HI R25, RZ, 0x10, R51 ;  /* 0x00000010ff197819 */ /* 0x000fe20000011633 */
[----:B---3--:R-:W2:Y:S01]  /*dfc0*/  LDS.128 R8, [R32+0x10080] ;  /* 0x0100800020087984 */ /* 0x008ea20000000c00 */
[----:B------:R-:W-:Y:S01]  /*dfd0*/  SHF.R.U32.HI R27, RZ, 0x10, R47 ;  /* 0x00000010ff1b7819 */ /* 0x000fe2000001162f */
[----:B------:R-:W-:Y:S01]  /*dfe0*/  HADD2.F32 R39, -RZ, R39.H0_H0 ;  /* 0x20000027ff277230 */ /* 0x000fe20000004100 */
[----:B------:R-:W-:Y:S01]  /*dff0*/  SHF.R.U64 R30, R48, 0x10, R49 ;  /* 0x00000010301e7819 */ /* 0x000fe20000001231 */
[----:B------:R-:W-:Y:S01]  /*e000*/  HADD2.F32 R25, -RZ, R25.H0_H0 ;  /* 0x20000019ff197230 */ /* 0x000fe20000004100 */
[----:B------:R-:W-:Y:S01]  /*e010*/  SHF.R.U64 R36, R50, 0x10, R51 ;  /* 0x0000001032247819 */ /* 0x000fe20000001233 */
[----:B------:R-:W-:Y:S01]  /*e020*/  HADD2.F32 R43, -RZ, R27.H0_H0 ;  /* 0x2000001bff2b7230 */ /* 0x000fe20000004100 */
[----:B------:R-:W-:Y:S01]  /*e030*/  SHF.R.U64 R41, R46, 0x10, R47 ;  /* 0x000000102e297819 */ /* 0x000fe2000000122f */
[----:B-1----:R-:W-:-:S02]  /*e040*/  HADD2.F32 R19, -RZ, R5.H0_H0 ;  /* 0x20000005ff137230 */ /* 0x002fc40000004100 */
[--C-:B------:R-:W-:Y:S02]  /*e050*/  HADD2.F32 R20, -RZ, R4.reuse.H0_H0 ;  /* 0x20000004ff147230 */ /* 0x100fe40000004100 */
[----:B------:R-:W-:Y:S02]  /*e060*/  HADD2.F32 R23, -RZ, R4.H1_H1 ;  /* 0x30000004ff177230 */ /* 0x000fe40000004100 */
[----:B--2---:R-:W-:Y:S02]  /*e070*/  HADD2.F32 R4, -RZ, R9.H0_H0 ;  /* 0x20000009ff047230 */ /* 0x004fe40000004100 */
[----:B------:R-:W-:Y:S02]  /*e080*/  HADD2.F32 R15, -RZ, R5.H1_H1 ;  /* 0x30000005ff0f7230 */ /* 0x000fe40000004100 */
[--C-:B------:R-:W-:Y:S01]  /*e090*/  HADD2.F32 R17, -RZ, R7.reuse.H0_H0 ;  /* 0x20000007ff117230 */ /* 0x100fe20000004100 */
[----:B------:R-:W-:Y:S01]  /*e0a0*/  FMUL.FTZ R35, R4, R2 ;  /* 0x0000000204237220 */ /* 0x000fe20000410000 */
[----:B------:R-:W-:-:S02]  /*e0b0*/  HADD2.F32 R16, -RZ, R7.H1_H1 ;  /* 0x30000007ff107230 */ /* 0x000fc40000004100 */
[--C-:B------:R-:W-:Y:S02]  /*e0c0*/  HADD2.F32 R18, -RZ, R6.reuse.H0_H0 ;  /* 0x20000006ff127230 */ /* 0x100fe40000004100 */
[----:B------:R-:W-:Y:S01]  /*e0d0*/  HADD2.F32 R22, -RZ, R6.H1_H1 ;  /* 0x30000006ff167230 */ /* 0x000fe20000004100 */
[----:B------:R-:W-:Y:S01]  /*e0e0*/  FMUL.FTZ R6, R19, R2 ;  /* 0x0000000213067220 */ /* 0x000fe20000410000 */
[----:B------:R-:W-:Y:S01]  /*e0f0*/  HADD2.F32 R7, -RZ, R105.H0_H0 ;  /* 0x20000069ff077230 */ /* 0x000fe20000004100 */
[----:B------:R-:W-:Y:S01]  /*e100*/  FMUL.FTZ R2, R15, R14 ;  /* 0x0000000e0f027220 */ /* 0x000fe20000410000 */
[----:B------:R-:W-:Y:S02]  /*e110*/  HADD2.F32 R3, -RZ, R9.H1_H1 ;  /* 0x30000009ff037230 */ /* 0x000fe40000004100 */
[----:B------:R-:W-:Y:S01]  /*e120*/  HADD2.F32 R5, -RZ, R104.H1_H1 ;  /* 0x30000068ff057230 */ /* 0x000fe20000004100 */
[----:B------:R-:W-:Y:S01]  /*e130*/  FFMA.FTZ R42, R4, R7, R6 ;  /* 0x00000007042a7223 */ /* 0x000fe20000010006 */
[----:B------:R-:W-:Y:S01]  /*e140*/  HADD2.F32 R9, -RZ, R8.H0_H0 ;  /* 0x20000008ff097230 */ /* 0x000fe20000004100 */
[----:B------:R-:W-:Y:S01]  /*e150*/  FFMA.FTZ R40, R3, R44, R2 ;  /* 0x0000002c03287223 */ /* 0x000fe20000010002 */
[--C-:B------:R-:W-:Y:S01]  /*e160*/  HADD2.F32 R6, -RZ, R106.reuse.H1_H1 ;  /* 0x3000006aff067230 */ /* 0x100fe20000004100 */
[-C--:B------:R-:W-:Y:S01]  /*e170*/  FMUL.FTZ R4, R20, R5.reuse ;  /* 0x0000000514047220 */ /* 0x080fe20000410000 */
[----:B------:R-:W-:Y:S01]  /*e180*/  HADD2.F32 R2, -RZ, R106.H0_H0 ;  /* 0x2000006aff027230 */ /* 0x000fe20000004100 */
[C---:B------:R-:W-:Y:S01]  /*e190*/  FMUL.FTZ R31, R9.reuse, R5 ;  /* 0x00000005091f7220 */ /* 0x040fe20000410000 */
[----:B------:R-:W-:Y:S01]  /*e1a0*/  HADD2.F32 R13, -RZ, R8.H1_H1 ;  /* 0x30000008ff0d7230 */ /* 0x000fe20000004100 */
[----:B------:R-:W-:Y:S01]  /*e1b0*/  FFMA.FTZ R37, R9, R6, R4 ;  /* 0x0000000609257223 */ /* 0x000fe20000010004 */
[----:B------:R-:W-:Y:S01]  /*e1c0*/  HADD2.F32 R8, -RZ, R11.H0_H0 ;  /* 0x2000000bff087230 */ /* 0x000fe20000004100 */
[----:B------:R-:W-:Y:S01]  /*e1d0*/  FMUL.FTZ R9, R17, R2 ;  /* 0x0000000211097220 */ /* 0x000fe20000410000 */
[----:B------:R-:W-:Y:S01]  /*e1e0*/  HADD2.F32 R4, -RZ, R107.H0_H0 ;  /* 0x2000006bff047230 */ /* 0x000fe20000004100 */
[----:B------:R-:W-:Y:S01]  /*e1f0*/  FMUL.FTZ R33, R3, R14 ;  /* 0x0000000e03217220 */ /* 0x000fe20000410000 */
[----:B------:R-:W-:Y:S01]  /*e200*/  HADD2.F32 R11, -RZ, R11.H1_H1 ;  /* 0x3000000bff0b7230 */ /* 0x000fe20000004100 */
[C---:B------:R-:W-:Y:S01]  /*e210*/  FMUL.FTZ R26, R8.reuse, R2 ;  /* 0x00000002081a7220 */ /* 0x040fe20000410000 */
[----:B------:R-:W-:Y:S01]  /*e220*/  HADD2.F32 R12, -RZ, R10.H0_H0 ;  /* 0x2000000aff0c7230 */ /* 0x000fe20000004100 */
[----:B------:R-:W-:Y:S01]  /*e230*/  FFMA.FTZ R28, R8, R4, R9 ;  /* 0x00000004081c7223 */ /* 0x000fe20000010009 */
[----:B------:R-:W-:Y:S01]  /*e240*/  HADD2.F32 R3, -RZ, R105.H1_H1 ;  /* 0x30000069ff037230 */ /* 0x000fe20000004100 */
[-C--:B------:R-:W-:Y:S01]  /*e250*/  FMUL.FTZ R2, R16, R25.reuse ;  /* 0x0000001910027220 */ /* 0x080fe20000410000 */
[----:B------:R-:W-:Y:S01]  /*e260*/  HADD2.F32 R8, -RZ, R30.H0_H0 ;  /* 0x2000001eff087230 */ /* 0x000fe20000004100 */
[C---:B------:R-:W-:Y:S01]  /*e270*/  FMUL.FTZ R24, R11.reuse, R25 ;  /* 0x000000190b187220 */ /* 0x040fe20000410000 */
[----:B------:R-:W-:Y:S01]  /*e280*/  HADD2.F32 R9, -RZ, R36.H0_H0 ;  /* 0x20000024ff097230 */ /* 0x000fe20000004100 */
[-C--:B------:R-:W-:Y:S01]  /*e290*/  FMUL.FTZ R14, R18, R3.reuse ;  /* 0x00000003120e7220 */ /* 0x080fe20000410000 */
[----:B------:R-:W-:Y:S01]  /*e2a0*/  HADD2.F32 R10, -RZ, R10.H1_H1 ;  /* 0x3000000aff0a7230 */ /* 0x000fe20000004100 */
[----:B------:R-:W-:Y:S01]  /*e2b0*/  FMUL.FTZ R29, R12, R3 ;  /* 0x000000030c1d7220 */ /* 0x000fe20000410000 */
[----:B------:R-:W-:Y:S01]  /*e2c0*/  HADD2.F32 R36, -RZ, R41.H0_H0 ;  /* 0x20000029ff247230 */ /* 0x000fe20000004100 */
[----:B------:R-:W-:Y:S01]  /*e2d0*/  FFMA.FTZ R25, R11, R43, R2 ;  /* 0x0000002b0b197223 */ /* 0x000fe20000010002 */
[----:B------:R-:W-:Y:S01]  /*e2e0*/  HADD2.F32 R5, -RZ, R107.H1_H1 ;  /* 0x3000006bff057230 */ /* 0x000fe20000004100 */
[----:B------:R-:W-:-:S02]  /*e2f0*/  FMUL.FTZ R3, R23, R8 ;  /* 0x0000000817037220 */ /* 0x000fc40000410000 */
[-C--:B------:R-:W-:Y:S02]  /*e300*/  FMUL.FTZ R2, R22, R9.reuse ;  /* 0x0000000916027220 */ /* 0x080fe40000410000 */
[C---:B------:R-:W-:Y:S02]  /*e310*/  FMUL.FTZ R11, R13.reuse, R8 ;  /* 0x000000080d0b7220 */ /* 0x040fe40000410000 */
[C---:B------:R-:W-:Y:S02]  /*e320*/  FMUL.FTZ R8, R10.reuse, R9 ;  /* 0x000000090a087220 */ /* 0x040fe40000410000 */
[----:B------:R-:W-:Y:S02]  /*e330*/  FFMA.FTZ R27, R13, R39, R3 ;  /* 0x000000270d1b7223 */ /* 0x000fe40000010003 */
[----:B------:R-:W-:Y:S02]  /*e340*/  FFMA.FTZ R30, R10, R36, R2 ;  /* 0x000000240a1e7223 */ /* 0x000fe40000010002 */
[----:B------:R-:W-:-:S02]  /*e350*/  FFMA.FTZ R38, R12, R5, R14 ;  /* 0x000000050c267223 */ /* 0x000fc4000001000e */
[----:B------:R-:W-:Y:S02]  /*e360*/  FFMA.FTZ R13, R20, R6, -R31 ;  /* 0x00000006140d7223 */ /* 0x000fe4000001081f */
[----:B------:R-:W-:Y:S02]  /*e370*/  FFMA.FTZ R10, R23, R39, -R11 ;  /* 0x00000027170a7223 */ /* 0x000fe4000001080b */
        /* <DEDUP_REMOVED lines=16> */
.L_x_682:
[----:B------:R-:W-:Y:S05]  /*e480*/  BSYNC B0 ;  /* 0x0000000000007941 */ /* 0x000fea0003800000 */
.L_x_681:
[----:B------:R-:W-:-:S13]  /*e490*/  ISETP.GE.AND P0, PT, R138, c[0x0][0x27c], PT ;  /* 0x00009f008a007a0c */ /* 0x000fda0003f06270 */
[----:B------:R-:W-:Y:S05]  /*e4a0*/  @P0 BRA `(.L_x_680) ;  /* 0x0000066000000947 */ /* 0x000fea0003800000 */
[----:B------:R-:W-:Y:S02]  /*e4b0*/  MOV R2, c[0x0][0x27c] ;  /* 0x00009f0000027a02 */ /* 0x000fe40000000f00 */
[----:B-1----:R-:W-:Y:S02]  /*e4c0*/  LEA.HI R4, R91, R138, RZ, 0x6 ;  /* 0x0000008a5b047211 */ /* 0x002fe400078f30ff */
[----:B------:R-:W-:Y:S02]  /*e4d0*/  LEA.HI R2, R2, R52, RZ, 0x1d ;  /* 0x0000003402027211 */ /* 0x000fe400078fe8ff */
[----:B------:R-:W-:Y:S02]  /*e4e0*/  LOP3.LUT R3, R0, 0x38, R89, 0xf8, !PT ;  /* 0x0000003800037812 */ /* 0x000fe400078ef859 */
[----:B------:R-:W-:Y:S02]  /*e4f0*/  SHF.R.S32.HI R5, RZ, 0x1f, R2 ;  /* 0x0000001fff057819 */ /* 0x000fe40000011402 */
[----:B------:R-:W-:-:S02]  /*e500*/  SHF.L.U32 R6, R2, 0x3, RZ ;  /* 0x0000000302067819 */ /* 0x000fc400000006ff */
[----:B------:R-:W-:Y:S02]  /*e510*/  LEA.HI R5, R5, R2, RZ, 0x3 ;  /* 0x0000000205057211 */ /* 0x000fe400078f18ff */
[----:B------:R-:W-:Y:S02]  /*e520*/  SHF.L.U32 R4, R4, 0x7, RZ ;  /* 0x0000000704047819 */ /* 0x000fe400000006ff */
        /* <DEDUP_REMOVED lines=8> */
[----:B------:R-:W-:Y:S01]  /*e5b0*/  HADD2.F32 R2, -RZ, R109.H0_H0 ;  /* 0x2000006dff027230 */ /* 0x000fe20000004100 */
[----:B------:R-:W-:Y:S02]  /*e5c0*/  LEA R33, R3, 0x10080, 0x1 ;  /* 0x0001008003217811 */ /* 0x000fe400078e08ff */
[----:B------:R-:W-:-:S02]  /*e5d0*/  SHF.L.U32 R29, R0, 0x1, RZ ;  /* 0x00000001001d7819 */ /* 0x000fc400000006ff */
[----:B------:R-:W-:Y:S01]  /*e5e0*/  SHF.R.U32.HI R0, RZ, 0x10, R57 ;  /* 0x00000010ff007819 */ /* 0x000fe20000011639 */
[----:B------:R-:W1:Y:S01]  /*e5f0*/  LDS.128 R4, [R33] ;  /* 0x0000000021047984 */ /* 0x000e620000000c00 */
[----:B------:R-:W-:Y:S02]  /*e600*/  SHF.R.U32.HI R21, RZ, 0x10, R61 ;  /* 0x00000010ff157819 */ /* 0x000fe4000001163d */
[----:B------:R-:W-:Y:S01]  /*e610*/  SHF.R.U32.HI R22, RZ, 0x10, R59 ;  /* 0x00000010ff167819 */ /* 0x000fe2000001163b */
[----:B---3--:R-:W2:Y:S01]  /*e620*/  LDS.128 R8, [R29+0x10080] ;  /* 0x010080001d087984 */ /* 0x008ea20000000c00 */
[----:B------:R-:W-:Y:S01]  /*e630*/  HADD2.F32 R24, -RZ, R0.H0_H0 ;  /* 0x20000000ff187230 */ /* 0x000fe20000004100 */
[----:B------:R-:W-:Y:S01]  /*e640*/  SHF.R.U32.HI R23, RZ, 0x10, R63 ;  /* 0x00000010ff177819 */ /* 0x000fe2000001163f */
[----:B------:R-:W-:Y:S01]  /*e650*/  HADD2.F32 R0, -RZ, R109.H1_H1 ;  /* 0x3000006dff007230 */ /* 0x000fe20000004100 */
[----:B------:R-:W-:Y:S01]  /*e660*/  SHF.R.U64 R25, R56, 0x10, R57 ;  /* 0x0000001038197819 */ /* 0x000fe20000001239 */
[----:B------:R-:W-:Y:S01]  /*e670*/  HADD2.F32 R41, -RZ, R21.H0_H0 ;  /* 0x20000015ff297230 */ /* 0x000fe20000004100 */
[----:B------:R-:W-:Y:S01]  /*e680*/  SHF.R.U64 R35, R60, 0x10, R61 ;  /* 0x000000103c237819 */ /* 0x000fe2000000123d */
[----:B------:R-:W-:Y:S01]  /*e690*/  HADD2.F32 R22, -RZ, R22.H0_H0 ;  /* 0x20000016ff167230 */ /* 0x000fe20000004100 */
[----:B------:R-:W-:Y:S01]  /*e6a0*/  SHF.R.U64 R30, R58, 0x10, R59 ;  /* 0x000000103a1e7819 */ /* 0x000fe2000000123b */
[----:B------:R-:W-:Y:S01]  /*e6b0*/  HADD2.F32 R40, -RZ, R23.H0_H0 ;  /* 0x20000017ff287230 */ /* 0x000fe20000004100 */
[----:B------:R-:W-:Y:S01]  /*e6c0*/  SHF.R.U64 R37, R62, 0x10, R63 ;  /* 0x000000103e257819 */ /* 0x000fe2000000123f */
[----:B------:R-:W-:-:S04]  /*e6d0*/  HADD2.F32 R39, -RZ, R35.H0_H0 ;  /* 0x20000023ff277230 */ /* 0x000fc80000004100 */
[----:B------:R-:W-:Y:S02]  /*e6e0*/  HADD2.F32 R35, -RZ, R37.H0_H0 ;  /* 0x20000025ff237230 */ /* 0x000fe40000004100 */
[--C-:B-1----:R-:W-:Y:S02]  /*e6f0*/  HADD2.F32 R14, -RZ, R5.reuse.H0_H0 ;  /* 0x20000005ff0e7230 */ /* 0x102fe40000004100 */
[----:B------:R-:W-:Y:S02]  /*e700*/  HADD2.F32 R13, -RZ, R5.H1_H1 ;  /* 0x30000005ff0d7230 */ /* 0x000fe40000004100 */
[--C-:B------:R-:W-:Y:S02]  /*e710*/  HADD2.F32 R18, -RZ, R4.reuse.H0_H0 ;  /* 0x20000004ff127230 */ /* 0x100fe40000004100 */
[----:B------:R-:W-:Y:S02]  /*e720*/  HADD2.F32 R20, -RZ, R4.H1_H1 ;  /* 0x30000004ff147230 */ /* 0x000fe40000004100 */
[----:B--2---:R-:W-:-:S02]  /*e730*/  HADD2.F32 R5, -RZ, R9.H0_H0 ;  /* 0x20000009ff057230 */ /* 0x004fc40000004100 */
[----:B------:R-:W-:Y:S02]  /*e740*/  HADD2.F32 R4, -RZ, R9.H1_H1 ;  /* 0x30000009ff047230 */ /* 0x000fe40000004100 */
[--C-:B------:R-:W-:Y:S01]  /*e750*/  HADD2.F32 R16, -RZ, R7.reuse.H0_H0 ;  /* 0x20000007ff107230 */ /* 0x100fe20000004100 */
[----:B------:R-:W-:Y:S01]  /*e760*/  FMUL.FTZ R34, R5, R2 ;  /* 0x0000000205227220 */ /* 0x000fe20000410000 */
[----:B------:R-:W-:Y:S01]  /*e770*/  HADD2.F32 R15, -RZ, R7.H1_H1 ;  /* 0x30000007ff0f7230 */ /* 0x000fe20000004100 */
[----:B------:R-:W-:Y:S01]  /*e780*/  FMUL.FTZ R31, R4, R24 ;  /* 0x00000018041f7220 */ /* 0x000fe20000410000 */
[--C-:B------:R-:W-:Y:S02]  /*e790*/  HADD2.F32 R17, -RZ, R6.reuse.H0_H0 ;  /* 0x20000006ff117230 */ /* 0x100fe40000004100 */
[----:B------:R-:W-:Y:S02]  /*e7a0*/  HADD2.F32 R19, -RZ, R6.H1_H1 ;  /* 0x30000006ff137230 */ /* 0x000fe40000004100 */
[----:B------:R-:W-:-:S02]  /*e7b0*/  HADD2.F32 R12, -RZ, R8.H0_H0 ;  /* 0x20000008ff0c7230 */ /* 0x000fc40000004100 */
[----:B------:R-:W-:Y:S02]  /*e7c0*/  HADD2.F32 R9, -RZ, R8.H1_H1 ;  /* 0x30000008ff097230 */ /* 0x000fe40000004100 */
[--C-:B------:R-:W-:Y:S02]  /*e7d0*/  HADD2.F32 R8, -RZ, R10.reuse.H0_H0 ;  /* 0x2000000aff087230 */ /* 0x100fe40000004100 */
[----:B------:R-:W-:Y:S01]  /*e7e0*/  HADD2.F32 R7, -RZ, R10.H1_H1 ;  /* 0x3000000aff077230 */ /* 0x000fe20000004100 */
[----:B------:R-:W-:Y:S01]  /*e7f0*/  FMUL.FTZ R10, R14, R2 ;  /* 0x000000020e0a7220 */ /* 0x000fe20000410000 */
[--C-:B------:R-:W-:Y:S01]  /*e800*/  HADD2.F32 R6, -RZ, R110.reuse.H0_H0 ;  /* 0x2000006eff067230 */ /* 0x100fe20000004100 */
[----:B------:R-:W-:Y:S01]  /*e810*/  FMUL.FTZ R2, R16, R0 ;  /* 0x0000000010027220 */ /* 0x000fe20000410000 */
[--C-:B------:R-:W-:Y:S02]  /*e820*/  HADD2.F32 R3, -RZ, R11.reuse.H0_H0 ;  /* 0x2000000bff037230 */ /* 0x100fe40000004100 */
[----:B------:R-:W-:Y:S01]  /*e830*/  HADD2.F32 R11, -RZ, R11.H1_H1 ;  /* 0x3000000bff0b7230 */ /* 0x000fe20000004100 */
[----:B------:R-:W-:Y:S01]  /*e840*/  FFMA.FTZ R38, R5, R6, R10 ;  /* 0x0000000605267223 */ /* 0x000fe2000001000a */
[----:B------:R-:W-:Y:S01]  /*e850*/  HADD2.F32 R5, -RZ, R111.H0_H0 ;  /* 0x2000006fff057230 */ /* 0x000fe20000004100 */
[----:B------:R-:W-:Y:S01]  /*e860*/  FMUL.FTZ R26, R3, R0 ;  /* 0x00000000031a7220 */ /* 0x000fe20000410000 */
[----:B------:R-:W-:Y:S01]  /*e870*/  HADD2.F32 R0, -RZ, R110.H1_H1 ;  /* 0x3000006eff007230 */ /* 0x000fe20000004100 */
[----:B------:R-:W-:-:S02]  /*e880*/  FMUL.FTZ R10, R13, R24 ;  /* 0x000000180d0a7220 */ /* 0x000fc40000410000 */
[----:B------:R-:W-:Y:S01]  /*e890*/  FFMA.FTZ R32, R3, R5, R2 ;  /* 0x0000000503207223 */ /* 0x000fe20000010002 */
[----:B------:R-:W-:Y:S01]  /*e8a0*/  HADD2.F32 R3, -RZ, R112.H0_H0 ;  /* 0x20000070ff037230 */ /* 0x000fe20000004100 */
[----:B------:R-:W-:Y:S01]  /*e8b0*/  FFMA.FTZ R36, R4, R41, R10 ;  /* 0x0000002904247223 */ /* 0x000fe2000001000a */
[----:B------:R-:W-:Y:S01]  /*e8c0*/  HADD2.F32 R2, -RZ, R111.H1_H1 ;  /* 0x3000006fff027230 */ /* 0x000fe20000004100 */
[----:B------:R-:W-:Y:S02]  /*e8d0*/  FMUL.FTZ R10, R18, R0 ;  /* 0x00000000120a7220 */ /* 0x000fe40000410000 */
[----:B------:R-:W-:Y:S02]  /*e8e0*/  FMUL.FTZ R4, R15, R22 ;  /* 0x000000160f047220 */ /* 0x000fe40000410000 */
[----:B------:R-:W-:Y:S01]  /*e8f0*/  FFMA.FTZ R27, R12, R3, R10 ;  /* 0x000000030c1b7223 */ /* 0x000fe2000001000a */
[----:B------:R-:W-:Y:S01]  /*e900*/  HADD2.F32 R10, -RZ, R25.H0_H0 ;  /* 0x20000019ff0a7230 */ /* 0x000fe20000004100 */
[----:B------:R-:W-:-:S02]  /*e910*/  FFMA.FTZ R28, R11, R40, R4 ;  /* 0x000000280b1c7223 */ /* 0x000fc40000010004 */
[----:B------:R-:W-:Y:S01]  /*e920*/  FMUL.FTZ R24, R11, R22 ;  /* 0x000000160b187220 */ /* 0x000fe20000410000 */
[----:B------:R-:W-:Y:S01]  /*e930*/  HADD2.F32 R11, -RZ, R30.H0_H0 ;  /* 0x2000001eff0b7230 */ /* 0x000fe20000004100 */
[----:B------:R-:W-:Y:S01]  /*e940*/  FMUL.FTZ R23, R12, R0 ;  /* 0x000000000c177220 */ /* 0x000fe20000410000 */
[----:B------:R-:W-:Y:S01]  /*e950*/  HADD2.F32 R0, -RZ, R112.H1_H1 ;  /* 0x30000070ff007230 */ /* 0x000fe20000004100 */
[-C--:B------:R-:W-:Y:S02]  /*e960*/  FMUL.FTZ R4, R17, R2.reuse ;  /* 0x0000000211047220 */ /* 0x080fe40000410000 */
[----:B------:R-:W-:Y:S02]  /*e970*/  FMUL.FTZ R21, R8, R2 ;  /* 0x0000000208157220 */ /* 0x000fe40000410000 */
[----:B------:R-:W-:Y:S02]  /*e980*/  FMUL.FTZ R2, R20, R10 ;  /* 0x0000000a14027220 */ /* 0x000fe40000410000 */
[----:B------:R-:W-:-:S02]  /*e990*/  FFMA.FTZ R30, R8, R0, R4 ;  /* 0x00000000081e7223 */ /* 0x000fc40000010004 */
[C---:B------:R-:W-:Y:S02]  /*e9a0*/  FFMA.FTZ R22, R9.reuse, R39, R2 ;  /* 0x0000002709167223 */ /* 0x040fe40000010002 */
[----:B------:R-:W-:Y:S02]  /*e9b0*/  FMUL.FTZ R10, R9, R10 ;  /* 0x0000000a090a7220 */ /* 0x000fe40000410000 */
[-C--:B------:R-:W-:Y:S02]  /*e9c0*/  FMUL.FTZ R2, R7, R11.reuse ;  /* 0x0000000b07027220 */ /* 0x080fe40000410000 */
[----:B------:R-:W-:Y:S02]  /*e9d0*/  FMUL.FTZ R4, R19, R11 ;  /* 0x0000000b13047220 */ /* 0x000fe40000410000 */
[----:B------:R-:W-:Y:S02]  /*e9e0*/  FFMA.FTZ R12, R18, R3, -R23 ;  /* 0x00000003120c7223 */ /* 0x000fe40000010817 */
[----:B------:R-:W-:-:S02]  /*e9f0*/  FFMA.FTZ R8, R14, R6, -R34 ;  /* 0x000000060e087223 */ /* 0x000fc40000010822 */
[----:B------:R-:W-:Y:S02]  /*ea00*/  FFMA.FTZ R9, R13, R41, -R31 ;  /* 0x000000290d097223 */ /* 0x000fe4000001081f */
[----:B------:R-:W-:Y:S02]  /*ea10*/  FFMA.FTZ R3, R17, R0, -R21 ;  /* 0x0000000011037223 */ /* 0x000fe40000010815 */
[----:B------:R-:W-:Y:S01]  /*ea20*/  FFMA.FTZ R11, R16, R5, -R26 ;  /* 0x00000005100b7223 */ /* 0x000fe2000001081a */
[----:B------:R-:W-:Y:S01]  /*ea30*/  F2FP.PACK_AB R9, R9, R8 ;  /* 0x000000080909723e */ /* 0x000fe200000000ff */
[----:B------:R-:W-:Y:S01]  /*ea40*/  FFMA.FTZ R6, R15, R40, -R24 ;  /* 0x000000280f067223 */ /* 0x000fe20000010818 */
[----:B------:R-:W-:Y:S01]  /*ea50*/  F2FP.PACK_AB R5, R36, R38 ;  /* 0x000000262405723e */ /* 0x000fe200000000ff */
[----:B------:R-:W-:Y:S02]  /*ea60*/  FFMA.FTZ R0, R20, R39, -R10 ;  /* 0x0000002714007223 */ /* 0x000fe4000001080a */
[----:B------:R-:W-:Y:S01]  /*ea70*/  FFMA.FTZ R2, R19, R35, -R2 ;  /* 0x0000002313027223 */ /* 0x000fe20000010802 */
[----:B------:R-:W-:Y:S01]  /*ea80*/  F2FP.PACK_AB R11, R6, R11 ;  /* 0x0000000b060b723e */ /* 0x000fe200000000ff */
[----:B------:R-:W-:Y:S01]  /*ea90*/  FFMA.FTZ R25, R7, R35, R4 ;  /* 0x0000002307197223 */ /* 0x000fe20000010004 */
[----:B------:R-:W-:-:S02]  /*eaa0*/  F2FP.PACK_AB R8, R0, R12 ;  /* 0x0000000c0008723e */ /* 0x000fc400000000ff */
[----:B------:R-:W-:Y:S02]  /*eab0*/  F2FP.PACK_AB R10, R2, R3 ;  /* 0x00000003020a723e */ /* 0x000fe400000000ff */
[----:B------:R-:W-:Y:S02]  /*eac0*/  F2FP.PACK_AB R7, R28, R32 ;  /* 0x000000201c07723e */ /* 0x000fe400000000ff */
[----:B------:R-:W-:Y:S01]  /*ead0*/  F2FP.PACK_AB R4, R22, R27 ;  /* 0x0000001b1604723e */ /* 0x000fe200000000ff */
[----:B------:R1:W-:Y:S01]  /*eae0*/  STS.128 [R33], R8 ;  /* 0x0000000821007388 */ /* 0x0003e20000000c00 */
[----:B------:R-:W-:-:S05]  /*eaf0*/  F2FP.PACK_AB R6, R25, R30 ;  /* 0x0000001e1906723e */ /* 0x000fca00000000ff */
[----:B------:R1:W-:Y:S02]  /*eb00*/  STS.128 [R29+0x10080], R4 ;  /* 0x010080041d007388 */ /* 0x0003e40000000c00 */
.L_x_680:
[----:B------:R-:W-:Y:S05]  /*eb10*/  BSYNC B1 ;  /* 0x0000000000017941 */ /* 0x000fea0003800000 */
.L_x_679:
[----:B------:R-:W-:Y:S01]  /*eb20*/  ISETP.GE.AND P0, PT, R134, R90, PT ;  /* 0x0000005a8600720c */ /* 0x000fe20003f06270 */
[----:B------:R-:W-:-:S12]  /*eb30*/  BSSY B1, `(.L_x_683) ;  /* 0x00000d7000017945 */ /* 0x000fd80003800000 */
        /* <DEDUP_REMOVED lines=26> */
[----:B------:R-:W-:Y:S01]  /*ece0*/  SHF.R.U32.HI R24, RZ, 0x10, R65 ;  /* 0x00000010ff187819 */ /* 0x000fe20000011641 */
[----:B------:R-:W1:Y:S01]  /*ecf0*/  LDS.128 R4, [R34] ;  /* 0x0000000022047984 */ /* 0x000e620000000c00 */
[----:B------:R-:W-:Y:S01]  /*ed00*/  SHF.L.U32 R32, R2, 0x1, RZ ;  /* 0x0000000102207819 */ /* 0x000fe200000006ff */
[----:B------:R-:W-:Y:S01]  /*ed10*/  HADD2.F32 R2, -RZ, R115.H0_H0 ;  /* 0x20000073ff027230 */ /* 0x000fe20000004100 */
[----:B------:R-:W-:Y:S01]  /*ed20*/  SHF.R.U32.HI R25, RZ, 0x10, R71 ;  /* 0x00000010ff197819 */ /* 0x000fe20000011647 */
[----:B------:R-:W-:Y:S01]  /*ed30*/  HADD2.F32 R44, -RZ, R24.H0_H0 ;  /* 0x20000018ff2c7230 */ /* 0x000fe20000004100 */
[----:B------:R-:W-:Y:S01]  /*ed40*/  SHF.R.U32.HI R27, RZ, 0x10, R67 ;  /* 0x00000010ff1b7819 */ /* 0x000fe20000011643 */
[----:B---3--:R-:W2:Y:S01]  /*ed50*/  LDS.128 R8, [R32+0x10080] ;  /* 0x0100800020087984 */ /* 0x008ea20000000c00 */
[----:B------:R-:W-:Y:S01]  /*ed60*/  SHF.R.U64 R30, R68, 0x10, R69 ;  /* 0x00000010441e7819 */ /* 0x000fe20000001245 */
[----:B------:R-:W-:Y:S01]  /*ed70*/  HADD2.F32 R25, -RZ, R25.H0_H0 ;  /* 0x20000019ff197230 */ /* 0x000fe20000004100 */
[----:B------:R-:W-:Y:S01]  /*ed80*/  SHF.R.U64 R36, R70, 0x10, R71 ;  /* 0x0000001046247819 */ /* 0x000fe20000001247 */
[----:B------:R-:W-:Y:S01]  /*ed90*/  HADD2.F32 R43, -RZ, R27.H0_H0 ;  /* 0x2000001bff2b7230 */ /* 0x000fe20000004100 */
[----:B------:R-:W-:-:S02]  /*eda0*/  SHF.R.U64 R39, R64, 0x10, R65 ;  /* 0x0000001040277819 */ /* 0x000fc40000001241 */
[----:B------:R-:W-:-:S03]  /*edb0*/  SHF.R.U64 R41, R66, 0x10, R67 ;  /* 0x0000001042297819 */ /* 0x000fc60000001243 */
[----:B------:R-:W-:Y:S02]  /*edc0*/  HADD2.F32 R39, -RZ, R39.H0_H0 ;  /* 0x20000027ff277230 */ /* 0x000fe40000004100 */
[----:B-1----:R-:W-:Y:S02]  /*edd0*/  HADD2.F32 R19, -RZ, R5.H0_H0 ;  /* 0x20000005ff137230 */ /* 0x002fe40000004100 */
[--C-:B------:R-:W-:Y:S02]  /*ede0*/  HADD2.F32 R20, -RZ, R4.reuse.H0_H0 ;  /* 0x20000004ff147230 */ /* 0x100fe40000004100 */
[----:B------:R-:W-:Y:S02]  /*edf0*/  HADD2.F32 R23, -RZ, R4.H1_H1 ;  /* 0x30000004ff177230 */ /* 0x000fe40000004100 */
[----:B--2---:R-:W-:Y:S02]  /*ee00*/  HADD2.F32 R4, -RZ, R9.H0_H0 ;  /* 0x20000009ff047230 */ /* 0x004fe40000004100 */
[----:B------:R-:W-:-:S02]  /*ee10*/  HADD2.F32 R15, -RZ, R5.H1_H1 ;  /* 0x30000005ff0f7230 */ /* 0x000fc40000004100 */
[--C-:B------:R-:W-:Y:S01]  /*ee20*/  HADD2.F32 R17, -RZ, R7.reuse.H0_H0 ;  /* 0x20000007ff117230 */ /* 0x100fe20000004100 */
[-C--:B------:R-:W-:Y:S01]  /*ee30*/  FMUL.FTZ R35, R4, R2.reuse ;  /* 0x0000000204237220 */ /* 0x080fe20000410000 */
[----:B------:R-:W-:Y:S02]  /*ee40*/  HADD2.F32 R16, -RZ, R7.H1_H1 ;  /* 0x30000007ff107230 */ /* 0x000fe40000004100 */
[--C-:B------:R-:W-:Y:S02]  /*ee50*/  HADD2.F32 R18, -RZ, R6.reuse.H0_H0 ;  /* 0x20000006ff127230 */ /* 0x100fe40000004100 */
[----:B------:R-:W-:Y:S01]  /*ee60*/  HADD2.F32 R22, -RZ, R6.H1_H1 ;  /* 0x30000006ff167230 */ /* 0x000fe20000004100 */
[----:B------:R-:W-:Y:S01]  /*ee70*/  FMUL.FTZ R6, R19, R2 ;  /* 0x0000000213067220 */ /* 0x000fe20000410000 */
[----:B------:R-:W-:Y:S01]  /*ee80*/  HADD2.F32 R7, -RZ, R116.H0_H0 ;  /* 0x20000074ff077230 */ /* 0x000fe20000004100 */
[----:B------:R-:W-:Y:S01]  /*ee90*/  FMUL.FTZ R2, R15, R14 ;  /* 0x0000000e0f027220 */ /* 0x000fe20000410000 */
[----:B------:R-:W-:-:S02]  /*eea0*/  HADD2.F32 R3, -RZ, R9.H1_H1 ;  /* 0x30000009ff037230 */ /* 0x000fc40000004100 */
[----:B------:R-:W-:Y:S01]  /*eeb0*/  HADD2.F32 R5, -RZ, R115.H1_H1 ;  /* 0x30000073ff057230 */ /* 0x000fe20000004100 */
[----:B------:R-:W-:Y:S01]  /*eec0*/  FFMA.FTZ R42, R4, R7, R6 ;  /* 0x00000007042a7223 */ /* 0x000fe20000010006 */
[--C-:B------:R-:W-:Y:S01]  /*eed0*/  HADD2.F32 R9, -RZ, R8.reuse.H0_H0 ;  /* 0x20000008ff097230 */ /* 0x100fe20000004100 */
[----:B------:R-:W-:Y:S01]  /*eee0*/  FFMA.FTZ R40, R3, R44, R2 ;  /* 0x0000002c03287223 */ /* 0x000fe20000010002 */
[--C-:B------:R-:W-:Y:S01]  /*eef0*/  HADD2.F32 R6, -RZ, R117.reuse.H1_H1 ;  /* 0x30000075ff067230 */ /* 0x100fe20000004100 */
[-C--:B------:R-:W-:Y:S01]  /*ef00*/  FMUL.FTZ R4, R20, R5.reuse ;  /* 0x0000000514047220 */ /* 0x080fe20000410000 */
[----:B------:R-:W-:Y:S01]  /*ef10*/  HADD2.F32 R2, -RZ, R117.H0_H0 ;  /* 0x20000075ff027230 */ /* 0x000fe20000004100 */
[C---:B------:R-:W-:Y:S01]  /*ef20*/  FMUL.FTZ R31, R9.reuse, R5 ;  /* 0x00000005091f7220 */ /* 0x040fe20000410000 */
[----:B------:R-:W-:Y:S01]  /*ef30*/  HADD2.F32 R13, -RZ, R8.H1_H1 ;  /* 0x30000008ff0d7230 */ /* 0x000fe20000004100 */
[----:B------:R-:W-:Y:S01]  /*ef40*/  FFMA.FTZ R37, R9, R6, R4 ;  /* 0x0000000609257223 */ /* 0x000fe20000010004 */
[--C-:B------:R-:W-:Y:S01]  /*ef50*/  HADD2.F32 R8, -RZ, R11.reuse.H0_H0 ;  /* 0x2000000bff087230 */ /* 0x100fe20000004100 */
        /* <DEDUP_REMOVED lines=43> */
.L_x_686:
[----:B------:R-:W-:Y:S05]  /*f210*/  BSYNC B0 ;  /* 0x0000000000007941 */ /* 0x000fea0003800000 */
.L_x_685:
        /* <DEDUP_REMOVED lines=104> */
.L_x_684:
[----:B------:R-:W-:Y:S05]  /*f8a0*/  BSYNC B1 ;  /* 0x0000000000017941 */ /* 0x000fea0003800000 */
.L_x_683:
        /* <DEDUP_REMOVED lines=110> */
.L_x_688:
[----:B------:R-:W-:Y:S05]  /*ff90*/  BSYNC B0 ;  /* 0x0000000000007941 */ /* 0x000fea0003800000 */
.L_x_687:
[----:B------:R-:W-:-:S13]  /*ffa0*/  ISETP.GE.AND P0, PT, R138, c[0x0][0x27c], PT ;  /* 0x00009f008a007a0c */ /* 0x000fda0003f06270 */
[----:B------:R-:W-:Y:S05]  /*ffb0*/  @P0 BRA `(.L_x_660) ;  /* 0x0000066000000947 */ /* 0x000fea0003800000 */
[----:B------:R-:W-:Y:S02]  /*ffc0*/  MOV R2, c[0x0][0x27c] ;  /* 0x00009f0000027a02 */ /* 0x000fe40000000f00 */
        /* <DEDUP_REMOVED lines=14> */
[----:B------:R-:W-:Y:S02]  /*100b0*/  IADD3 R3, R3, R6, R21 ;  /* 0x0000000603037210 */ /* 0x000fe40007ffe015 */
[----:B------:R-:W-:Y:S01]  /*100c0*/  SHF.L.U32 R29, R0, 0x1, RZ ;  /* 0x00000001001d7819 */ /* 0x000fe200000006ff */
[----:B------:R-:W-:Y:S01]  /*100d0*/  HADD2.F32 R0, -RZ, R129.H0_H0 ;  /* 0x20000081ff007230 */ /* 0x000fe20000004100 */
[----:B------:R-:W-:-:S02]  /*100e0*/  LEA R32, R3, 0x10080, 0x1 ;  /* 0x0001008003207811 */ /* 0x000fc400078e08ff */
[----:B------:R-:W-:Y:S01]  /*100f0*/  SHF.R.U32.HI R22, RZ, 0x10, R93 ;  /* 0x00000010ff167819 */ /* 0x000fe2000001165d */
[----:B---3--:R-:W1:Y:S01]  /*10100*/  LDS.128 R8, [R29+0x10080] ;  /* 0x010080001d087984 */ /* 0x008e620000000c00 */
[----:B------:R-:W-:Y:S02]  /*10110*/  SHF.R.U32.HI R23, RZ, 0x10, R97 ;  /* 0x00000010ff177819 */ /* 0x000fe40000011661 */
[----:B------:R-:W-:Y:S01]  /*10120*/  SHF.R.U32.HI R24, RZ, 0x10, R95 ;  /* 0x00000010ff187819 */ /* 0x000fe2000001165f */
[----:B------:R-:W2:Y:S01]  /*10130*/  LDS.128 R4, [R32] ;  /* 0x0000000020047984 */ /* 0x000ea20000000c00 */
[----:B------:R-:W-:Y:S01]  /*10140*/  SHF.R.U32.HI R27, RZ, 0x10, R99 ;  /* 0x00000010ff1b7819 */ /* 0x000fe20000011663 */
[----:B------:R-:W-:Y:S01]  /*10150*/  HADD2.F32 R42, -RZ, R23.H0_H0 ;  /* 0x20000017ff2a7230 */ /* 0x000fe20000004100 */
[----:B------:R-:W-:Y:S02]  /*10160*/  SHF.R.U64 R35, R94, 0x10, R95 ;  /* 0x000000105e237819 */ /* 0x000fe4000000125f */
[----:B------:R-:W-:Y:S01]  /*10170*/  SHF.R.U64 R34, R92, 0x10, R93 ;  /* 0x000000105c227819 */ /* 0x000fe2000000125d */
[----:B------:R-:W-:Y:S01]  /*10180*/  HADD2.F32 R41, -RZ, R27.H0_H0 ;  /* 0x2000001bff297230 */ /* 0x000fe20000004100 */
[----:B------:R-:W-:-:S02]  /*10190*/  SHF.R.U64 R36, R98, 0x10, R99 ;  /* 0x0000001062247819 */ /* 0x000fc40000001263 */
[----:B------:R-:W-:Y:S01]  /*101a0*/  SHF.R.U64 R38, R96, 0x10, R97 ;  /* 0x0000001060267819 */ /* 0x000fe20000001261 */
[--C-:B-1----:R-:W-:Y:S02]  /*101b0*/  HADD2.F32 R3, -RZ, R9.reuse.H0_H0 ;  /* 0x20000009ff037230 */ /* 0x102fe40000004100 */
[----:B------:R-:W-:Y:S02]  /*101c0*/  HADD2.F32 R2, -RZ, R9.H1_H1 ;  /* 0x30000009ff027230 */ /* 0x000fe40000004100 */
[----:B--2---:R-:W-:Y:S01]  /*101d0*/  HADD2.F32 R18, -RZ, R5.H0_H0 ;  /* 0x20000005ff127230 */ /* 0x004fe20000004100 */
[----:B------:R-:W-:Y:S01]  /*101e0*/  FMUL.FTZ R33, R3, R0 ;  /* 0x0000000003217220 */ /* 0x000fe20000410000 */
[--C-:B------:R-:W-:Y:S02]  /*101f0*/  HADD2.F32 R15, -RZ, R7.reuse.H0_H0 ;  /* 0x20000007ff0f7230 */ /* 0x100fe40000004100 */
[----:B------:R-:W-:Y:S02]  /*10200*/  HADD2.F32 R14, -RZ, R7.H1_H1 ;  /* 0x30000007ff0e7230 */ /* 0x000fe40000004100 */
[----:B------:R-:W-:-:S02]  /*10210*/  HADD2.F32 R9, -RZ, R8.H0_H0 ;  /* 0x20000008ff097230 */ /* 0x000fc40000004100 */
[----:B------:R-:W-:Y:S02]  /*10220*/  HADD2.F32 R13, -RZ, R8.H1_H1 ;  /* 0x30000008ff0d7230 */ /* 0x000fe40000004100 */
[--C-:B------:R-:W-:Y:S02]  /*10230*/  HADD2.F32 R8, -RZ, R11.reuse.H0_H0 ;  /* 0x2000000bff087230 */ /* 0x100fe40000004100 */
[----:B------:R-:W-:Y:S02]  /*10240*/  HADD2.F32 R7, -RZ, R11.H1_H1 ;  /* 0x3000000bff077230 */ /* 0x000fe40000004100 */
[----:B------:R-:W-:Y:S01]  /*10250*/  HADD2.F32 R17, -RZ, R5.H1_H1 ;  /* 0x30000005ff117230 */ /* 0x000fe20000004100 */
[----:B------:R-:W-:Y:S01]  /*10260*/  FMUL.FTZ R5, R18, R0 ;  /* 0x0000000012057220 */ /* 0x000fe20000410000 */
[----:B------:R-:W-:Y:S02]  /*10270*/  HADD2.F32 R11, -RZ, R22.H0_H0 ;  /* 0x20000016ff0b7230 */ /* 0x000fe40000004100 */
[----:B------:R-:W-:-:S02]  /*10280*/  HADD2.F32 R16, -RZ, R6.H0_H0 ;  /* 0x20000006ff107230 */ /* 0x000fc40000004100 */
[----:B------:R-:W-:Y:S01]  /*10290*/  HADD2.F32 R20, -RZ, R6.H1_H1 ;  /* 0x30000006ff147230 */ /* 0x000fe20000004100 */
[-C--:B------:R-:W-:Y:S01]  /*102a0*/  FMUL.FTZ R0, R17, R11.reuse ;  /* 0x0000000b11007220 */ /* 0x080fe20000410000 */
[----:B------:R-:W-:Y:S01]  /*102b0*/  HADD2.F32 R6, -RZ, R130.H0_H0 ;  /* 0x20000082ff067230 */ /* 0x000fe20000004100 */
[C---:B------:R-:W-:Y:S01]  /*102c0*/  FMUL.FTZ R31, R2.reuse, R11 ;  /* 0x0000000b021f7220 */ /* 0x040fe20000410000 */
[--C-:B------:R-:W-:Y:S01]  /*102d0*/  HADD2.F32 R19, -RZ, R4.reuse.H0_H0 ;  /* 0x20000004ff137230 */ /* 0x100fe20000004100 */
[----:B------:R-:W-:Y:S01]  /*102e0*/  FFMA.FTZ R37, R2, R42, R0 ;  /* 0x0000002a02257223 */ /* 0x000fe20000010000 */
[----:B------:R-:W-:Y:S01]  /*102f0*/  HADD2.F32 R21, -RZ, R4.H1_H1 ;  /* 0x30000004ff157230 */ /* 0x000fe20000004100 */
[----:B------:R-:W-:Y:S01]  /*10300*/  FFMA.FTZ R39, R3, R6, R5 ;  /* 0x0000000603277223 */ /* 0x000fe20000010005 */
[----:B------:R-:W-:Y:S02]  /*10310*/  HADD2.F32 R4, -RZ, R129.H1_H1 ;  /* 0x30000081ff047230 */ /* 0x000fe40000004100 */
[----:B------:R-:W-:-:S02]  /*10320*/  HADD2.F32 R5, -RZ, R131.H1_H1 ;  /* 0x30000083ff057230 */ /* 0x000fc40000004100 */
[----:B------:R-:W-:Y:S01]  /*10330*/  HADD2.F32 R0, -RZ, R131.H0_H0 ;  /* 0x20000083ff007230 */ /* 0x000fe20000004100 */
[-C--:B------:R-:W-:Y:S01]  /*10340*/  FMUL.FTZ R3, R19, R4.reuse ;  /* 0x0000000413037220 */ /* 0x080fe20000410000 */
[----:B------:R-:W-:Y:S01]  /*10350*/  HADD2.F32 R2, -RZ, R130.H1_H1 ;  /* 0x30000082ff027230 */ /* 0x000fe20000004100 */
[C---:B------:R-:W-:Y:S01]  /*10360*/  FMUL.FTZ R28, R9.reuse, R4 ;  /* 0x00000004091c7220 */ /* 0x040fe20000410000 */
[----:B------:R-:W-:Y:S01]  /*10370*/  HADD2.F32 R22, -RZ, R24.H0_H0 ;  /* 0x20000018ff167230 */ /* 0x000fe20000004100 */
[----:B------:R-:W-:Y:S01]  /*10380*/  FFMA.FTZ R40, R9, R5, R3 ;  /* 0x0000000509287223 */ /* 0x000fe20000010003 */
[----:B------:R-:W-:Y:S01]  /*10390*/  HADD2.F32 R3, -RZ, R132.H0_H0 ;  /* 0x20000084ff037230 */ /* 0x000fe20000004100 */
[----:B------:R-:W-:Y:S01]  /*103a0*/  FMUL.FTZ R9, R15, R0 ;  /* 0x000000000f097220 */ /* 0x000fe20000410000 */
[----:B------:R-:W-:Y:S01]  /*103b0*/  HADD2.F32 R12, -RZ, R10.H0_H0 ;  /* 0x2000000aff0c7230 */ /* 0x000fe20000004100 */
[----:B------:R-:W-:Y:S01]  /*103c0*/  FMUL.FTZ R11, R16, R2 ;  /* 0x00000002100b7220 */ /* 0x000fe20000410000 */
[----:B------:R-:W-:Y:S01]  /*103d0*/  HADD2.F32 R4, -RZ, R132.H1_H1 ;  /* 0x30000084ff047230 */ /* 0x000fe20000004100 */
[C---:B------:R-:W-:Y:S01]  /*103e0*/  FMUL.FTZ R23, R8.reuse, R0 ;  /* 0x0000000008177220 */ /* 0x040fe20000410000 */
[----:B------:R-:W-:Y:S01]  /*103f0*/  HADD2.F32 R10, -RZ, R10.H1_H1 ;  /* 0x3000000aff0a7230 */ /* 0x000fe20000004100 */
[----:B------:R-:W-:Y:S01]  /*10400*/  FFMA.FTZ R25, R8, R3, R9 ;  /* 0x0000000308197223 */ /* 0x000fe20000010009 */
[----:B------:R-:W-:Y:S01]  /*10410*/  HADD2.F32 R8, -RZ, R35.H0_H0 ;  /* 0x20000023ff087230 */ /* 0x000fe20000004100 */
[----:B------:R-:W-:Y:S01]  /*10420*/  FMUL.FTZ R0, R14, R22 ;  /* 0x000000160e007220 */ /* 0x000fe20000410000 */
[----:B------:R-:W-:Y:S01]  /*10430*/  HADD2.F32 R9, -RZ, R34.H0_H0 ;  /* 0x20000022ff097230 */ /* 0x000fe20000004100 */
[----:B------:R-:W-:Y:S01]  /*10440*/  FFMA.FTZ R30, R12, R4, R11 ;  /* 0x000000040c1e7223 */ /* 0x000fe2000001000b */
[----:B------:R-:W-:Y:S01]  /*10450*/  HADD2.F32 R34, -RZ, R36.H0_H0 ;  /* 0x20000024ff227230 */ /* 0x000fe20000004100 */
[C---:B------:R-:W-:Y:S01]  /*10460*/  FMUL.FTZ R11, R7.reuse, R22 ;  /* 0x00000016070b7220 */ /* 0x040fe20000410000 */
[----:B------:R-:W-:Y:S01]  /*10470*/  HADD2.F32 R35, -RZ, R38.H0_H0 ;  /* 0x20000026ff237230 */ /* 0x000fe20000004100 */
[----:B------:R-:W-:-:S02]  /*10480*/  FFMA.FTZ R22, R7, R41, R0 ;  /* 0x0000002907167223 */ /* 0x000fc40000010000 */
[----:B------:R-:W-:Y:S02]  /*10490*/  FMUL.FTZ R26, R12, R2 ;  /* 0x000000020c1a7220 */ /* 0x000fe40000410000 */
[-C--:B------:R-:W-:Y:S02]  /*104a0*/  FMUL.FTZ R0, R20, R8.reuse ;  /* 0x0000000814007220 */ /* 0x080fe40000410000 */
[-C--:B------:R-:W-:Y:S02]  /*104b0*/  FMUL.FTZ R2, R21, R9.reuse ;  /* 0x0000000915027220 */ /* 0x080fe40000410000 */
[C---:B------:R-:W-:Y:S02]  /*104c0*/  FMUL.FTZ R8, R10.reuse, R8 ;  /* 0x000000080a087220 */ /* 0x040fe40000410000 */
[----:B------:R-:W-:Y:S02]  /*104d0*/  FMUL.FTZ R7, R13, R9 ;  /* 0x000000090d077220 */ /* 0x000fe40000410000 */
[----:B------:R-:W-:-:S02]  /*104e0*/  FFMA.FTZ R24, R10, R34, R0 ;  /* 0x000000220a187223 */ /* 0x000fc40000010000 */
[----:B------:R-:W-:Y:S02]  /*104f0*/  FFMA.FTZ R27, R13, R35, R2 ;  /* 0x000000230d1b7223 */ /* 0x000fe40000010002 */
        /* <DEDUP_REMOVED lines=8> */
[----:B------:R-:W-:-:S02]  /*10580*/  FFMA.FTZ R0, R14, R41, -R11 ;  /* 0x000000290e007223 */ /* 0x000fc4000001080b */
[----:B------:R-:W-:Y:S02]  /*10590*/  FFMA.FTZ R2, R20, R34, -R8 ;  /* 0x0000002214027223 */ /* 0x000fe40000010808 */
[----:B------:R-:W-:Y:S01]  /*105a0*/  FFMA.FTZ R4, R21, R35, -R7 ;  /* 0x0000002315047223 */ /* 0x000fe20000010807 */
[----:B------:R-:W-:Y:S02]  /*105b0*/  F2FP.PACK_AB R11, R0, R3 ;  /* 0x00000003000b723e */ /* 0x000fe400000000ff */
[----:B------:R-:W-:Y:S02]  /*105c0*/  F2FP.PACK_AB R10, R2, R10 ;  /* 0x0000000a020a723e */ /* 0x000fe400000000ff */
[----:B------:R-:W-:Y:S02]  /*105d0*/  F2FP.PACK_AB R8, R4, R12 ;  /* 0x0000000c0408723e */ /* 0x000fe400000000ff */
[----:B------:R-:W-:Y:S02]  /*105e0*/  F2FP.PACK_AB R7, R22, R25 ;  /* 0x000000191607723e */ /* 0x000fe400000000ff */
[----:B------:R-:W-:Y:S01]  /*105f0*/  F2FP.PACK_AB R4, R27, R40 ;  /* 0x000000281b04723e */ /* 0x000fe200000000ff */
[----:B------:R1:W-:Y:S04]  /*10600*/  STS.128 [R32], R8 ;  /* 0x0000000820007388 */ /* 0x0003e80000000c00 */
[----:B------:R1:W-:Y:S02]  /*10610*/  STS.128 [R29+0x10080], R4 ;  /* 0x010080041d007388 */ /* 0x0003e40000000c00 */
.L_x_660:
[----:B------:R-:W-:Y:S05]  /*10620*/  BSYNC B2 ;  /* 0x0000000000027941 */ /* 0x000fea0003800000 */
.L_x_626:
[----:B------:R-:W-:Y:S01]  /*10630*/  R2P PR, R237, 0x6 ;  /* 0x00000006ed007804 */ /* 0x000fe20000000000 */
[----:B------:R-:W-:Y:S01]  /*10640*/  IMAD R0, R133, c[0x0][0x208], RZ ;  /* 0x0000820085007a24 */ /* 0x000fe200078e02ff */
[----:B------:R-:W-:Y:S01]  /*10650*/  IADD3 R187, R178, 0x20, RZ ;  /* 0x00000020b2bb7810 */ /* 0x000fe20007ffe0ff */
[----:B------:R-:W-:Y:S01]  /*10660*/  IMAD.WIDE.U32 R2, R108, c[0x0][0x208], RZ ;  /* 0x000082006c027a25 */ /* 0x000fe200078e00ff */
[----:B------:R-:W-:-:S04]  /*10670*/  DEPBAR.LE SB0, 0x0 ;  /* 0x000080000000791a */ /* 0x000fc80000000000 */
[----:B------:R-:W-:Y:S01]  /*10680*/  IMAD R0, R108, c[0x0][0x20c], R0 ;  /* 0x000083006c007a24 */ /* 0x000fe200078e0200 */
[----:B------:R-:W-:Y:S01]  /*10690*/  BAR.SYNC.DEFER_BLOCKING 0x0 ;  /* 0x0000000000007b1d */ /* 0x000fe20000010000 */
[----:B------:R-:W-:Y:S01]  /*106a0*/  IMAD.IADD R66, R212, 0x1, -R126 ;  /* 0x00000001d4427824 */ /* 0x000fe200078e0a7e */
[----:B------:R-:W-:Y:S01]  /*106b0*/  ISETP.NE.AND P3, PT, R140, 0x1, PT ;  /* 0x000000018c00780c */ /* 0x000fe20003f65270 */
[----:B------:R-:W-:Y:S01]  /*106c0*/  IMAD.IADD R3, R3, 0x1, R0 ;  /* 0x0000000103037824 */ /* 0x000fe200078e0200 */
[----:B------:R-:W-:Y:S02]  /*106d0*/  @P1 IADD3 R187, R178, -0x20, RZ ;  /* 0xffffffe0b2bb1810 */ /* 0x000fe40007ffe0ff */
[----:B------:R-:W-:Y:S01]  /*106e0*/  ISETP.GT.AND P1, PT, R108, R209, PT ;  /* 0x000000d16c00720c */ /* 0x000fe20003f24270 */
[----:B------:R-:W-:Y:S01]  /*106f0*/  ULDC UR4, c[0x0][0x324] ;  /* 0x0000c90000047ab9 */ /* 0x000fe20000000800 */
[----:B------:R-:W-:Y:S01]  /*10700*/  LEA R0, P0, R2, R222, 0x5 ;  /* 0x000000de02007211 */ /* 0x000fe200078028ff */
[----:B------:R-:W-:Y:S01]  /*10710*/  ULOP3.LUT UR4, URZ, UR4, URZ, 0x33, !UPT ;  /* 0x000000043f047292 */ /* 0x000fe2000f8e333f */
[----:B------:R-:W-:-:S02]  /*10720*/  IADD3 R188, R187, 0x3000, RZ ;  /* 0x00003000bbbc7810 */ /* 0x000fc40007ffe0ff */
[----:B------:R-:W-:Y:S02]  /*10730*/  LEA.HI.X R3, R2, R224, R3, 0x5, P0 ;  /* 0x000000e002037211 */ /* 0x000fe400000f2c03 */
[C---:B------:R-:W-:Y:S02]  /*10740*/  LEA R2, P0, R0.reuse, c[0x0][0x1f8], 0x1 ;  /* 0x00007e0000027a11 */ /* 0x040fe400078008ff */
[C---:B------:R-:W-:Y:S02]  /*10750*/  IADD3 R194, R187.reuse, 0x3800, RZ ;  /* 0x00003800bbc27810 */ /* 0x040fe40007ffe0ff */
[----:B------:R-:W-:Y:S02]  /*10760*/  LEA.HI.X R3, R0, c[0x0][0x1fc], R3, 0x1, P0 ;  /* 0x00007f0000037a11 */ /* 0x000fe400000f0c03 */
[----:B------:R-:W-:Y:S02]  /*10770*/  @P1 IADD3 R0, R236, -0x2, RZ ;  /* 0xfffffffeec001810 */ /* 0x000fe40007ffe0ff */
[----:B------:R-:W-:-:S02]  /*10780*/  IADD3 R193, R187, 0x2000, RZ ;  /* 0x00002000bbc17810 */ /* 0x000fc40007ffe0ff */
[----:B-1----:R-:W-:Y:S01]  /*10790*/  @P1 SHF.R.S32.HI R4, RZ, 0x1f, R0 ;  /* 0x0000001fff041819 */ /* 0x002fe20000011400 */
[----:B------:R-:W-:Y:S01]  /*107a0*/  LDSM.16.M88.4 R20, [R178] ;  /* 0x00000000b214783b */ /* 0x000fe20000000200 */
[C---:B------:R-:W-:Y:S02]  /*107b0*/  IADD3 R192, R187.reuse, 0x2800, RZ ;  /* 0x00002800bbc07810 */ /* 0x040fe40007ffe0ff */
[C---:B------:R-:W-:Y:S01]  /*107c0*/  IADD3 R191, R187.reuse, 0x1000, RZ ;  /* 0x00001000bbbf7810 */ /* 0x040fe20007ffe0ff */
[----:B------:R-:W-:Y:S01]  /*107d0*/  @P1 IMAD R4, R4, c[0x0][0x1e0], RZ ;  /* 0x0000780004041a24 */ /* 0x000fe200078e02ff */
[----:B------:R-:W-:Y:S01]  /*107e0*/  LDSM.16.M88.4 R36, [R178+0x800] ;  /* 0x00080000b224783b */ /* 0x000fe20000000200 */
[C---:B------:R-:W-:Y:S02]  /*107f0*/  IADD3 R190, R187.reuse, 0x1800, RZ ;  /* 0x00001800bbbe7810 */ /* 0x040fe40007ffe0ff */
[C---:B------:R-:W-:Y:S01]  /*10800*/  @P1 IMAD R6, R0.reuse, c[0x0][0x1e4], R4 ;  /* 0x0000790000061a24 */ /* 0x040fe200078e0204 */
[----:B------:R-:W-:Y:S01]  /*10810*/  LDSM.16.M88.4 R12, [R184] ;  /* 0x00000000b80c783b */ /* 0x000fe20000000200 */
[----:B------:R-:W-:Y:S01]  /*10820*/  @P1 IMAD.WIDE.U32 R4, R0, c[0x0][0x1e0], RZ ;  /* 0x0000780000041a25 */ /* 0x000fe200078e00ff */
[----:B------:R-:W-:-:S02]  /*10830*/  IADD3 R189, R187, 0x800, RZ ;  /* 0x00000800bbbd7810 */ /* 0x000fc40007ffe0ff */
[----:B------:R-:W-:Y:S01]  /*10840*/  LDSM.16.M88.4 R28, [R187] ;  /* 0x00000000bb1c783b */ /* 0x000fe20000000200 */
[----:B------:R-:W-:Y:S01]  /*10850*/  @P1 IMAD.IADD R0, R5, 0x1, R6 ;  /* 0x0000000105001824 */ /* 0x000fe200078e0206 */
[C---:B------:R-:W-:Y:S02]  /*10860*/  @P1 LEA R8, P0, R4.reuse, R220, 0x5 ;  /* 0x000000dc04081211 */ /* 0x040fe400078028ff */
[----:B------:R-:W-:Y:S02]  /*10870*/  LDSM.16.M88.4 R52, [R187+0x800] ;  /* 0x00080000bb34783b */ /* 0x000fe40000000200 */
[----:B------:R-:W-:Y:S01]  /*10880*/  @P1 LEA.HI.X R9, R4, R219, R0, 0x5, P0 ;  /* 0x000000db04091211 */ /* 0x000fe200000f2c00 */
[----:B------:R-:W-:Y:S01]  /*10890*/  IMAD.MOV.U32 R0, RZ, RZ, 0x40 ;  /* 0x00000040ff007424 */ /* 0x000fe200078e00ff */
[----:B------:R-:W-:Y:S02]  /*108a0*/  LOP3.LUT R4, R128, 0x1, RZ, 0xc0, !PT ;  /* 0x0000000180047812 */ /* 0x000fe400078ec0ff */
[----:B------:R-:W-:-:S02]  /*108b0*/  ISETP.GT.AND P0, PT, R66, R214, PT ;  /* 0x000000d64200720c */ /* 0x000fc40003f04270 */
[----:B------:R-:W-:Y:S02]  /*108c0*/  SEL R0, R0, 0xffffffc0, !P2 ;  /* 0xffffffc000007807 */ /* 0x000fe40005000000 */
[----:B------:R-:W-:Y:S02]  /*108d0*/  ISETP.NE.U32.OR P0, PT, R4, 0x1, !P0 ;  /* 0x000000010400780c */ /* 0x000fe40004705470 */
[----:B------:R-:W1:Y:S01]  /*108e0*/  LDSM.16.M88.4 R4, [R183] ;  /* 0x00000000b704783b */ /* 0x000e620000000200 */
[--C-:B------:R-:W-:Y:S01]  /*108f0*/  IMAD.IADD R177, R178, 0x1, R0.reuse ;  /* 0x00000001b2b17824 */ /* 0x100fe200078e0200 */
[----:B------:R-:W-:Y:S01]  /*10900*/  LOP3.LUT P2, RZ, R215, 0x1, RZ, 0xc0, !PT ;  /* 0x00000001d7ff7812 */ /* 0x000fe2000784c0ff */
[----:B------:R-:W-:-:S08]  /*10910*/  IMAD.IADD R176, R188, 0x1, R0 ;  /* 0x00000001bcb07824 */ /* 0x000fd000078e0200 */
[----:B------:R-:W-:Y:S01]  /*10920*/  @!PT LDS RZ, [RZ] ;  /* 0x00000000fffff984 */ /* 0x000fe20000000800 */
[----:B------:R-:W-:Y:S01]  /*10930*/  @!PT LDS RZ, [RZ] ;  /* 0x00000000fffff984 */ /* 0x000fe20000000800 */
[----:B------:R-:W-:Y:S01]  /*10940*/  @!PT LDS RZ, [RZ] ;  /* 0x00000000fffff984 */ /* 0x000fe20000000800 */
[----:B------:R2:W-:Y:S01]  /*10950*/  LDGSTS.E.BYPASS.LTC128B.128 [R196+0x8080], [R2.64], !P0 ;  /* 0x0808000002c47fae */ /* 0x0005e2000c101d46 */
[----:B------:R-:W-:-:S04]  /*10960*/  @P1 LEA R64, P0, R8, c[0x0][0x1c8], 0x1 ;  /* 0x0000720008401a11 */ /* 0x000fc800078008ff */
[----:B------:R-:W-:Y:S02]  /*10970*/  @P1 LEA.HI.X R65, R8, c[0x0][0x1cc], R9, 0x1, P0 ;  /* 0x0000730008411a11 */ /* 0x000fe400000f0c09 */
[----:B------:R-:W-:-:S04]  /*10980*/  LOP3.LUT P0, RZ, R128, 0x2, RZ, 0xc0, !PT ;  /* 0x0000000280ff7812 */ /* 0x000fc8000780c0ff */
[----:B------:R-:W-:-:S13]  /*10990*/  ISETP.LE.OR P0, PT, R66, R214, !P0 ;  /* 0x000000d64200720c */ /* 0x000fda0004703670 */
[----:B------:R2:W-:Y:S01]  /*109a0*/  LDGSTS.E.BYPASS.LTC128B.128 [R196+0x9080], [R2.64+0x80], !P0 ;  /* 0x0908008002c47fae */ /* 0x0005e2000c101d46 */
[----:B------:R-:W-:-:S04]  /*109b0*/  LOP3.LUT P0, RZ, R128, 0x4, RZ, 0xc0, !PT ;  /* 0x0000000480ff7812 */ /* 0x000fc8000780c0ff */
[----:B------:R-:W-:Y:S01]  /*109c0*/  ISETP.LE.OR P0, PT, R66, R214, !P0 ;  /* 0x000000d64200720c */ /* 0x000fe20004703670 */
[C---:B-1-3--:R-:W-:Y:S08]  /*109d0*/  HMMA.16816.F32 R8, R4.reuse, R20, RZ ;  /* 0x000000140408723c */ /* 0x04aff000000018ff */
[----:B------:R-:W-:Y:S04]  /*109e0*/  HMMA.16816.F32 R24, R4, R22, RZ ;  /* 0x000000160418723c */ /* 0x000fe800000018ff */
[----:B------:R2:W-:Y:S01]  /*109f0*/  LDGSTS.E.BYPASS.LTC128B.128 [R196+0xa080], [R2.64+0x100], !P0 ;  /* 0x0a08010002c47fae */ /* 0x0005e2000c101d46 */
[----:B------:R-:W-:-:S03]  /*10a00*/  LOP3.LUT P0, RZ, R128, 0x8, RZ, 0xc0, !PT ;  /* 0x0000000880ff7812 */ /* 0x000fc6000780c0ff */
[----:B------:R-:W-:Y:S01]  /*10a10*/  HMMA.16816.F32 R32, R4, R36, RZ ;  /* 0x000000240420723c */ /* 0x000fe200000018ff */
[----:B------:R-:W-:-:S07]  /*10a20*/  ISETP.LE.OR P0, PT, R66, R214, !P0 ;  /* 0x000000d64200720c */ /* 0x000fce0004703670 */
[C---:B------:R-:W-:Y:S06]  /*10a30*/  HMMA.16816.F32 R8, R12.reuse, R28, R8 ;  /* 0x0000001c0c08723c */ /* 0x040fec0000001808 */
[----:B------:R2:W-:Y:S02]  /*10a40*/  LDGSTS.E.BYPASS.LTC128B.128 [R196+0xb080], [R2.64+0x180], !P0 ;  /* 0x0b08018002c47fae */ /* 0x0005e4000c101d46 */
[----:B------:R-:W-:Y:S02]  /*10a50*/  HMMA.16816.F32 R28, R12, R30, R24 ;  /* 0x0000001e0c1c723c */ /* 0x000fe40000001818 */
[----:B----4-:R-:W-:Y:S04]  /*10a60*/  LDSM.16.M88.4 R16, [R186] ;  /* 0x00000000ba10783b */ /* 0x010fe80000000200 */
[----:B------:R-:W1:Y:S02]  /*10a70*/  LDSM.16.M88.4 R40, [R177] ;  /* 0x00000000b128783b */ /* 0x000e640000000200 */
[----:B------:R-:W-:Y:S02]  /*10a80*/  HMMA.16816.F32 R4, R4, R38, RZ ;  /* 0x000000260404723c */ /* 0x000fe400000018ff */
[----:B------:R-:W-:Y:S04]  /*10a90*/  LDSM.16.M88.4 R20, [R185] ;  /* 0x00000000b914783b */ /* 0x000fe80000000200 */
[----:B------:R-:W-:Y:S02]  /*10aa0*/  LDSM.16.M88.4 R48, [R176+-0x3000] ;  /* 0xffd00000b030783b */ /* 0x000fe40000000200 */
[C---:B------:R-:W-:Y:S02]  /*10ab0*/  HMMA.16816.F32 R32, R12.reuse, R52, R32 ;  /* 0x000000340c20723c */ /* 0x040fe40000001820 */
[----:B------:R-:W3:Y:S04]  /*10ac0*/  LDSM.16.M88.4 R44, [R177+0x800] ;  /* 0x00080000b12c783b */ /* 0x000ee80000000200 */
[----:B------:R-:W-:Y:S04]  /*10ad0*/  LDSM.16.M88.4 R60, [R178+0x1000] ;  /* 0x00100000b23c783b */ /* 0x000fe80000000200 */
[----:B------:R-:W-:Y:S04]  /*10ae0*/  LDSM.16.M88.4 R56, [R176+-0x2800] ;  /* 0xffd80000b038783b */ /* 0x000fe80000000200 */
[----:B------:R-:W0:Y:S02]  /*10af0*/  LDGDEPBAR ;  /* 0x00000000000079af */ /* 0x000e240000000000 */
[----:B------:R-:W-:Y:S02]  /*10b00*/  HMMA.16816.F32 R12, R12, R54, R4 ;  /* 0x000000360c0c723c */ /* 0x000fe40000001804 */
[----:B------:R-:W-:Y:S04]  /*10b10*/  LDSM.16.M88.4 R4, [R184+0x4000] ;  /* 0x00400000b804783b */ /* 0x000fe80000000200 */
[----:B------:R-:W-:Y:S02]  /*10b20*/  LDSM.16.M88.4 R52, [R187+0x1000] ;  /* 0x00100000bb34783b */ /* 0x000fe40000000200 */
[C---:B-1----:R-:W-:Y:S02]  /*10b30*/  HMMA.16816.F32 R24, R16.reuse, R40, R8 ;  /* 0x000000281018723c */ /* 0x042fe40000001808 */
[----:B------:R-:W1:Y:S06]  /*10b40*/  LDSM.16.M88.4 R8, [R183+0x4000] ;  /* 0x00400000b708783b */ /* 0x000e6c0000000200 */
[C---:B------:R-:W-:Y:S01]  /*10b50*/  HMMA.16816.F32 R28, R16.reuse, R42, R28 ;  /* 0x0000002a101c723c */ /* 0x040fe2000000181c */
[----:B------:R-:W-:Y:S07]  /*10b60*/  LDSM.16.M88.4 R40, [R177+0x1000] ;  /* 0x00100000b128783b */ /* 0x000fee0000000200 */
[----:B---3--:R-:W-:Y:S01]  /*10b70*/  HMMA.16816.F32 R36, R16, R44, R32 ;  /* 0x0000002c1024723c */ /* 0x008fe20000001820 */
[----:B------:R-:W-:Y:S07]  /*10b80*/  LDSM.16.M88.4 R32, [R187+0x1800] ;  /* 0x00180000bb20783b */ /* 0x000fee0000000200 */
[C---:B------:R-:W-:Y:S08]  /*10b90*/  HMMA.16816.F32 R24, R20.reuse, R48, R24 ;  /* 0x000000301418723c */ /* 0x040ff00000001818 */
[----:B------:R-:W-:Y:S01]  /*10ba0*/  HMMA.16816.F32 R28, R20, R50, R28 ;  /* 0x00000032141c723c */ /* 0x000fe2000000181c */
[----:B------:R-:W3:Y:S07]  /*10bb0*/  LDSM.16.M88.4 R48, [R178+0x1800] ;  /* 0x00180000b230783b */ /* 0x000eee0000000200 */
[----:B------:R-:W-:Y:S01]  /*10bc0*/  HMMA.16816.F32 R12, R16, R46, R12 ;  /* 0x0000002e100c723c */ /* 0x000fe2000000180c */
[----:B------:R-:W4:Y:S04]  /*10bd0*/  LDSM.16.M88.4 R16, [R186+0x4000] ;  /* 0x00400000ba10783b */ /* 0x000f280000000200 */
[----:B------:R-:W-:Y:S03]  /*10be0*/  LDSM.16.M88.4 R44, [R176+-0x1800] ;  /* 0xffe80000b02c783b */ /* 0x000fe60000000200 */
[----:B-1----:R-:W-:Y:S08]  /*10bf0*/  HMMA.16816.F32 R24, R8, R60, R24 ;  /* 0x0000003c0818723c */ /* 0x002ff00000001818 */
[----:B------:R-:W-:Y:S08]  /*10c00*/  HMMA.16816.F32 R36, R20, R56, R36 ;  /* 0x000000381424723c */ /* 0x000ff00000001824 */
[----:B------:R-:W-:Y:S08]  /*10c10*/  HMMA.16816.F32 R28, R8, R62, R28 ;  /* 0x0000003e081c723c */ /* 0x000ff0000000181c */
[----:B------:R-:W-:Y:S08]  /*10c20*/  HMMA.16816.F32 R24, R4, R52, R24 ;  /* 0x000000340418723c */ /* 0x000ff00000001818 */
[----:B------:R-:W-:Y:S01]  /*10c30*/  HMMA.16816.F32 R12, R20, R58, R12 ;  /* 0x0000003a140c723c */ /* 0x000fe2000000180c */
[----:B------:R-:W-:Y:S04]  /*10c40*/  LDSM.16.M88.4 R20, [R185+0x4000] ;  /* 0x00400000b914783b */ /* 0x000fe80000000200 */
[----:B------:R-:W1:Y:S03]  /*10c50*/  LDSM.16.M88.4 R56, [R176+-0x2000] ;  /* 0xffe00000b038783b */ /* 0x000e660000000200 */
[----:B---3--:R-:W-:Y:S08]  /*10c60*/  HMMA.16816.F32 R36, R8, R48, R36 ;  /* 0x000000300824723c */ /* 0x008ff00000001824 */
[----:B------:R-:W-:Y:S01]  /*10c70*/  HMMA.16816.F32 R28, R4, R54, R28 ;  /* 0x00000036041c723c */ /* 0x000fe2000000181c */
[----:B------:R-:W3:Y:S07]  /*10c80*/  LDSM.16.M88.4 R52, [R177+0x1800] ;  /* 0x00180000b134783b */ /* 0x000eee0000000200 */
[----:B----4-:R-:W-:Y:S08]  /*10c90*/  HMMA.16816.F32 R24, R16, R40, R24 ;  /* 0x000000281018723c */ /* 0x010ff00000001818 */
[----:B------:R-:W-:Y:S01]  /*10ca0*/  HMMA.16816.F32 R8, R8, R50, R12 ;  /* 0x000000320808723c */ /* 0x000fe2000000180c */
[----:B------:R-:W-:Y:S04]  /*10cb0*/  LDSM.16.M88.4 R12, [R183+0x8000] ;  /* 0x00800000b70c783b */ /* 0x000fe80000000200 */
[----:B------:R-:W4:Y:S03]  /*10cc0*/  LDSM.16.M88.4 R48, [R178+0x2000] ;  /* 0x00200000b230783b */ /* 0x000f260000000200 */
[----:B------:R-:W-:Y:S08]  /*10cd0*/  HMMA.16816.F32 R36, R4, R32, R36 ;  /* 0x000000200424723c */ /* 0x000ff00000001824 */
[----:B------:R-:W-:Y:S01]  /*10ce0*/  HMMA.16816.F32 R28, R16, R42, R28 ;  /* 0x0000002a101c723c */ /* 0x000fe2000000181c */
[----:B------:R-:W-:Y:S07]  /*10cf0*/  LDSM.16.M88.4 R40, [R187+0x2000] ;  /* 0x00200000bb28783b */ /* 0x000fee0000000200 */
[----:B-1----:R-:W-:Y:S08]  /*10d00*/  HMMA.16816.F32 R24, R20, R56, R24 ;  /* 0x000000381418723c */ /* 0x002ff00000001818 */
[----:B------:R-:W-:Y:S01]  /*10d10*/  HMMA.16816.F32 R4, R4, R34, R8 ;  /* 0x000000220404723c */ /* 0x000fe20000001808 */
[----:B------:R-:W1:Y:S04]  /*10d20*/  LDSM.16.M88.4 R8, [R184+0x8000] ;  /* 0x00800000b808783b */ /* 0x000e680000000200 */
[----:B------:R-:W1:Y:S03]  /*10d30*/  LDSM.16.M88.4 R32, [R178+0x2800] ;  /* 0x00280000b220783b */ /* 0x000e660000000200 */
[----:B---3--:R-:W-:Y:S08]  /*10d40*/  HMMA.16816.F32 R36, R16, R52, R36 ;  /* 0x000000341024723c */ /* 0x008ff00000001824 */
[----:B------:R-:W-:Y:S01]  /*10d50*/  HMMA.16816.F32 R28, R20, R58, R28 ;  /* 0x0000003a141c723c */ /* 0x000fe2000000181c */
[----:B------:R-:W-:Y:S07]  /*10d60*/  LDSM.16.M88.4 R56, [R177+0x2000] ;  /* 0x00200000b138783b */ /* 0x000fee0000000200 */
[----:B----4-:R-:W-:Y:S08]  /*10d70*/  HMMA.16816.F32 R24, R12, R48, R24 ;  /* 0x000000300c18723c */ /* 0x010ff00000001818 */
[----:B------:R-:W-:Y:S01]  /*10d80*/  HMMA.16816.F32 R16, R16, R54, R4 ;  /* 0x000000361010723c */ /* 0x000fe20000001804 */
[----:B------:R-:W3:Y:S04]  /*10d90*/  LDSM.16.M88.4 R4, [R186+0x8000] ;  /* 0x00800000ba04783b */ /* 0x000ee80000000200 */
[----:B------:R-:W4:Y:S03]  /*10da0*/  LDSM.16.M88.4 R52, [R187+0x2800] ;  /* 0x00280000bb34783b */ /* 0x000f260000000200 */
[----:B------:R-:W-:Y:S08]  /*10db0*/  HMMA.16816.F32 R36, R20, R44, R36 ;  /* 0x0000002c1424723c */ /* 0x000ff00000001824 */
[----:B------:R-:W-:Y:S01]  /*10dc0*/  HMMA.16816.F32 R28, R12, R50, R28 ;  /* 0x000000320c1c723c */ /* 0x000fe2000000181c */
[----:B------:R-:W-:Y:S07]  /*10dd0*/  LDSM.16.M88.4 R48, [R176+-0x1000] ;  /* 0xfff00000b030783b */ /* 0x000fee0000000200 */
[----:B-1----:R-:W-:Y:S08]  /*10de0*/  HMMA.16816.F32 R24, R8, R40, R24 ;  /* 0x000000280818723c */ /* 0x002ff00000001818 */
[----:B------:R-:W-:Y:S01]  /*10df0*/  HMMA.16816.F32 R16, R20, R46, R16 ;  /* 0x0000002e1410723c */ /* 0x000fe20000001810 */
[----:B------:R-:W1:Y:S04]  /*10e00*/  LDSM.16.M88.4 R20, [R185+0x8000] ;  /* 0x00800000b914783b */ /* 0x000e680000000200 */
[----:B------:R-:W-:Y:S03]  /*10e10*/  LDSM.16.M88.4 R44, [R176+-0x800] ;  /* 0xfff80000b02c783b */ /* 0x000fe60000000200 */
[----:B------:R-:W-:Y:S08]  /*10e20*/  HMMA.16816.F32 R36, R12, R32, R36 ;  /* 0x000000200c24723c */ /* 0x000ff00000001824 */
[----:B------:R-:W-:Y:S01]  /*10e30*/  HMMA.16816.F32 R28, R8, R42, R28 ;  /* 0x0000002a081c723c */ /* 0x000fe2000000181c */
[----:B------:R-:W2:Y:S07]  /*10e40*/  LDSM.16.M88.4 R40, [R177+0x2800] ;  /* 0x00280000b128783b */ /* 0x000eae0000000200 */
[----:B---3--:R-:W-:Y:S08]  /*10e50*/  HMMA.16816.F32 R24, R4, R56, R24 ;  /* 0x000000380418723c */ /* 0x008ff00000001818 */
[----:B------:R-:W-:Y:S01]  /*10e60*/  HMMA.16816.F32 R12, R12, R34, R16 ;  /* 0x000000220c0c723c */ /* 0x000fe20000001810 */
[----:B------:R-:W-:Y:S04]  /*10e70*/  LDSM.16.M88.4 R16, [R183+0xc000] ;  /* 0x00c00000b710783b */ /* 0x000fe80000000200 */
[----:B------:R-:W3:Y:S03]  /*10e80*/  LDSM.16.M88.4 R32, [R178+0x3000] ;  /* 0x00300000b220783b */ /* 0x000ee60000000200 */
[----:B----4-:R-:W-:Y:S08]  /*10e90*/  HMMA.16816.F32 R36, R8, R52, R36 ;  /* 0x000000340824723c */ /* 0x010ff00000001824 */
[----:B------:R-:W-:Y:S01]  /*10ea0*/  HMMA.16816.F32 R28, R4, R58, R28 ;  /* 0x0000003a041c723c */ /* 0x000fe2000000181c */
[----:B------:R-:W-:Y:S07]  /*10eb0*/  LDSM.16.M88.4 R56, [R187+0x3000] ;  /* 0x00300000bb38783b */ /* 0x000fee0000000200 */
[----:B-1----:R-:W-:Y:S08]  /*10ec0*/  HMMA.16816.F32 R24, R20, R48, R24 ;  /* 0x000000301418723c */ /* 0x002ff00000001818 */
[----:B------:R-:W-:Y:S01]  /*10ed0*/  HMMA.16816.F32 R8, R8, R54, R12 ;  /* 0x000000360808723c */ /* 0x000fe2000000180c */
[----:B------:R-:W1:Y:S04]  /*10ee0*/  LDSM.16.M88.4 R12, [R184+0xc000] ;  /* 0x00c00000b80c783b */ /* 0x000e680000000200 */
[----:B------:R-:W4:Y:S03]  /*10ef0*/  LDSM.16.M88.4 R52, [R178+0x3800] ;  /* 0x00380000b234783b */ /* 0x000f260000000200 */
[----:B--2---:R-:W-:Y:S08]  /*10f00*/  HMMA.16816.F32 R36, R4, R40, R36 ;  /* 0x000000280424723c */ /* 0x004ff00000001824 */
[----:B------:R-:W-:Y:S01]  /*10f10*/  HMMA.16816.F32 R28, R20, R50, R28 ;  /* 0x00000032141c723c */ /* 0x000fe2000000181c */
[----:B------:R-:W-:Y:S07]  /*10f20*/  LDSM.16.M88.4 R48, [R177+0x3000] ;  /* 0x00300000b130783b */ /* 0x000fee0000000200 */
[----:B---3--:R-:W-:Y:S08]  /*10f30*/  HMMA.16816.F32 R24, R16, R32, R24 ;  /* 0x000000201018723c */ /* 0x008ff00000001818 */
[----:B------:R-:W-:Y:S01]  /*10f40*/  HMMA.16816.F32 R4, R4, R42, R8 ;  /* 0x0000002a0404723c */ /* 0x000fe20000001808 */
[----:B------:R-:W2:Y:S04]  /*10f50*/  LDSM.16.M88.4 R8, [R186+0xc000] ;  /* 0x00c00000ba08783b */ /* 0x000ea80000000200 */
[----:B------:R-:W3:Y:S03]  /*10f60*/  LDSM.16.M88.4 R40, [R187+0x3800] ;  /* 0x00380000bb28783b */ /* 0x000ee60000000200 */
[----:B------:R-:W-:Y:S08]  /*10f70*/  HMMA.16816.F32 R36, R20, R44, R36 ;  /* 0x0000002c1424723c */ /* 0x000ff00000001824 */
[----:B------:R-:W-:Y:S08]  /*10f80*/  HMMA.16816.F32 R32, R16, R34, R28 ;  /* 0x000000221020723c */ /* 0x000ff0000000181c */
[----:B-1----:R-:W-:Y:S08]  /*10f90*/  HMMA.16816.F32 R28, R12, R56, R24 ;  /* 0x000000380c1c723c */ /* 0x002ff00000001818 */
[----:B------:R-:W-:Y:S01]  /*10fa0*/  HMMA.16816.F32 R20, R20, R46, R4 ;  /* 0x0000002e1414723c */ /* 0x000fe20000001804 */
[----:B------:R-:W-:Y:S04]  /*10fb0*/  LDSM.16.M88.4 R4, [R185+0xc000] ;  /* 0x00c00000b904783b */ /* 0x000fe80000000200 */
[----:B------:R-:W1:Y:S03]  /*10fc0*/  LDSM.16.M88.4 R44, [R176] ;  /* 0x00000000b02c783b */ /* 0x000e660000000200 */
[----:B----4-:R-:W-:Y:S01]  /*10fd0*/  HMMA.16816.F32 R24, R16, R52, R36 ;  /* 0x000000341018723c */ /* 0x010fe20000001824 */
[----:B------:R-:W4:Y:S07]  /*10fe0*/  LDSM.16.M88.4 R36, [R177+0x3800] ;  /* 0x00380000b124783b */ /* 0x000f2e0000000200 */
[----:B------:R-:W-:Y:S08]  /*10ff0*/  HMMA.16816.F32 R32, R12, R58, R32 ;  /* 0x0000003a0c20723c */ /* 0x000ff00000001820 */
[----:B--2---:R-:W-:Y:S08]  /*11000*/  HMMA.16816.F32 R28, R8, R48, R28 ;  /* 0x00000030081c723c */ /* 0x004ff0000000181c */
[----:B------:R-:W-:Y:S08]  /*11010*/  HMMA.16816.F32 R20, R16, R54, R20 ;  /* 0x000000361014723c */ /* 0x000ff00000001814 */
[----:B---3--:R-:W-:Y:S08]  /*11020*/  HMMA.16816.F32 R16, R12, R40, R24 ;  /* 0x000000280c10723c */ /* 0x008ff00000001818 */
[----:B------:R-:W-:Y:S01]  /*11030*/  HMMA.16816.F32 R24, R8, R50, R32 ;  /* 0x000000320818723c */ /* 0x000fe20000001820 */
[----:B------:R-:W2:Y:S01]  /*11040*/  LDSM.16.M88.4 R32, [R176+0x800] ;  /* 0x00080000b020783b */ /* 0x000ea20000000200 */
[----:B------:R-:W-:-:S04]  /*11050*/  DEPBAR.LE SB0, 0x0 ;  /* 0x000080000000791a */ /* 0x000fc80000000000 */
[----:B------:R-:W-:Y:S02]  /*11060*/  BAR.SYNC.DEFER_BLOCKING 0x0 ;  /* 0x0000000000007b1d */ /* 0x000fe40000010000 */
[----:B-1----:R-:W-:Y:S08]  /*11070*/  HMMA.16816.F32 R28, R4, R44, R28 ;  /* 0x0000002c041c723c */ /* 0x002ff0000000181c */
[----:B------:R-:W-:Y:S08]  /*11080*/  HMMA.16816.F32 R20, R12, R42, R20 ;  /* 0x0000002a0c14723c */ /* 0x000ff00000001814 */
[----:B----4-:R-:W-:Y:S01]  /*11090*/  HMMA.16816.F32 R12, R8, R36, R16 ;  /* 0x00000024080c723c */ /* 0x010fe20000001810 */
[----:B------:R-:W-:Y:S01]  /*110a0*/  @!PT LDS RZ, [RZ] ;  /* 0x00000000fffff984 */ /* 0x000fe20000000800 */
[----:B------:R-:W-:Y:S01]  /*110b0*/  @!PT LDS RZ, [RZ] ;  /* 0x00000000fffff984 */ /* 0x000fe20000000800 */
[----:B------:R-:W-:Y:S01]  /*110c0*/  @!PT LDS RZ, [RZ] ;  /* 0x00000000fffff984 */ /* 0x000fe20000000800 */
[----:B------:R1:W-:Y:S07]  /*110d0*/  @P1 LDGSTS.E.BYPASS.LTC128B.128 [R196+0xc080], [R64.64], !P2 ;  /* 0x0c08000040c41fae */ /* 0x0003ee000d101d46 */
[----:B------:R-:W-:Y:S01]  /*110e0*/  HMMA.16816.F32 R16, R4, R46, R24 ;  /* 0x0000002e0410723c */ /* 0x000fe20000001818 */
[----:B------:R-:W-:Y:S01]  /*110f0*/  FMUL.FTZ R0, R28, c[0x0][0x320] ;  /* 0x0000c8001c007a20 */ /* 0x000fe20000410000 */
[----:B------:R1:W-:Y:S03]  /*11100*/  @P1 LDGSTS.E.BYPASS.LTC128B.128 [R196+0xd080], [R64.64+0x80], !P6 ;  /* 0x0d08008040c41fae */ /* 0x0003e6000f101d46 */
[----:B------:R3:W4:Y:S01]  /*11110*/  MUFU.TANH R27, R0 ;  /* 0x00000000001b7308 */ /* 0x0007220000002400 */
[----:B------:R1:W-:Y:S02]  /*11120*/  @P1 LDGSTS.E.BYPASS.LTC128B.128 [R196+0xe080], [R64.64+0x100], !P5 ;  /* 0x0e08010040c41fae */ /* 0x0003e4000e901d46 */
[----:B------:R-:W-:Y:S02]  /*11130*/  HMMA.16816.F32 R8, R8, R38, R20 ;  /* 0x000000260808723c */ /* 0x000fe40000001814 */
[----:B------:R1:W-:Y:S04]  /*11140*/  @P1 LDGSTS.E.BYPASS.LTC128B.128 [R196+0xf080], [R64.64+0x180], !P4 ;  /* 0x0f08018040c41fae */ /* 0x0003e8000e101d46 */
[----:B------:R-:W0:Y:S02]  /*11150*/  LDGDEPBAR ;  /* 0x00000000000079af */ /* 0x000e240000000000 */
[----:B--2---:R-:W-:Y:S01]  /*11160*/  HMMA.16816.F32 R12, R4, R32, R12 ;  /* 0x00000020040c723c */ /* 0x004fe2000000180c */
[----:B---3--:R-:W-:-:S04]  /*11170*/  FMUL.FTZ R0, R29, c[0x0][0x320] ;  /* 0x0000c8001d007a20 */ /* 0x008fc80000410000 */
[----:B------:R2:W3:Y:S11]  /*11180*/  MUFU.TANH R26, R0 ;  /* 0x00000000001a7308 */ /* 0x0004f60000002400 */
[----:B------:R-:W-:Y:S07]  /*11190*/  HMMA.16816.F32 R8, R4, R34, R8 ;  /* 0x000000220408723c */ /* 0x000fee0000001808 */
[----:B------:R-:W-:-:S02]  /*111a0*/  IMAD.IADD R7, R66, 0x1, -R210 ;  /* 0x0000000142077824 */ /* 0x000fc400078e0ad2 */
[----:B--2---:R-:W-:Y:S02]  /*111b0*/  FMUL.FTZ R0, R30, c[0x0][0x320] ;  /* 0x0000c8001e007a20 */ /* 0x004fe40000410000 */
[----:B------:R-:W-:Y:S02]  /*111c0*/  FMUL.FTZ R2, R14, c[0x0][0x320] ;  /* 0x0000c8000e027a20 */ /* 0x000fe40000410000 */
[----:B------:R2:W1:Y:S01]  /*111d0*/  MUFU.TANH R29, R0 ;  /* 0x00000000001d7308 */ /* 0x0004620000002400 */
[----:B------:R-:W-:-:S07]  /*111e0*/  FMUL.FTZ R3, R15, c[0x0][0x320] ;  /* 0x0000c8000f037a20 */ /* 0x000fce0000410000 */
[----:B------:R-:W1:Y:S01]  /*111f0*/  MUFU.TANH R22, R2 ;  /* 0x0000000200167308 */ /* 0x000e620000002400 */
[----:B--2---:R-:W-:-:S07]  /*11200*/  FMUL.FTZ R0, R31, c[0x0][0x320] ;  /* 0x0000c8001f007a20 */ /* 0x004fce0000410000 */
[----:B------:R2:W1:Y:S02]  /*11210*/  MUFU.TANH R28, R0 ;  /* 0x00000000001c7308 */ /* 0x0004640000002400 */
[----:B--2---:R-:W-:-:S06]  /*11220*/  FMUL.FTZ R0, R16, c[0x0][0x320] ;  /* 0x0000c80010007a20 */ /* 0x004fcc0000410000 */
[----:B------:R2:W1:Y:S02]  /*11230*/  MUFU.TANH R23, R0 ;  /* 0x0000000000177308 */ /* 0x0004640000002400 */
[----:B--2---:R-:W-:-:S06]  /*11240*/  FMUL.FTZ R0, R17, c[0x0][0x320] ;  /* 0x0000c80011007a20 */ /* 0x004fcc0000410000 */
[----:B------:R-:W2:Y:S08]  /*11250*/  MUFU.TANH R17, R3 ;  /* 0x0000000300117308 */ /* 0x000eb00000002400 */
[----:B------:R1:W1:Y:S02]  /*11260*/  MUFU.TANH R21, R0 ;  /* 0x0000000000157308 */ /* 0x0002640000002400 */
[----:B-1----:R-:W-:-:S06]  /*11270*/  FMUL.FTZ R0, R18, c[0x0][0x320] ;  /* 0x0000c80012007a20 */ /* 0x002fcc0000410000 */
[----:B------:R1:W1:Y:S02]  /*11280*/  MUFU.TANH R25, R0 ;  /* 0x0000000000197308 */ /* 0x0002640000002400 */
[----:B-1----:R-:W-:-:S06]  /*11290*/  FMUL.FTZ R0, R19, c[0x0][0x320] ;  /* 0x0000c80013007a20 */ /* 0x002fcc0000410000 */
[----:B------:R1:W1:Y:S02]  /*112a0*/  MUFU.TANH R24, R0 ;  /* 0x0000000000187308 */ /* 0x0002640000002400 */
[----:B-1----:R-:W-:Y:S02]  /*112b0*/  FMUL.FTZ R0, R12, c[0x0][0x320] ;  /* 0x0000c8000c007a20 */ /* 0x002fe40000410000 */
[----:B------:R-:W-:-:S04]  /*112c0*/  IMAD.MOV.U32 R12, RZ, RZ, c[0x0][0x32c] ;  /* 0x0000cb00ff0c7624 */ /* 0x000fc800078e00ff */
[----:B------:R1:W1:Y:S01]  /*112d0*/  MUFU.TANH R16, R0 ;  /* 0x0000000000107308 */ /* 0x0002620000002400 */
[----:B------:R-:W-:Y:S01]  /*112e0*/  ISETP.GE.AND P2, PT, R12, 0x1, PT ;  /* 0x000000010c00780c */ /* 0x000fe20003f46270 */
[----:B-1----:R-:W-:-:S06]  /*112f0*/  FMUL.FTZ R0, R13, c[0x0][0x320] ;  /* 0x0000c8000d007a20 */ /* 0x002fcc0000410000 */
[----:B------:R1:W1:Y:S02]  /*11300*/  MUFU.TANH R18, R0 ;  /* 0x0000000000127308 */ /* 0x0002640000002400 */
[----:B-1----:R-:W-:-:S04]  /*11310*/  IMAD.IADD R0, R226, 0x1, R225 ;  /* 0x00000001e2007824 */ /* 0x002fc800078e02e1 */
[----:B------:R-:W-:-:S04]  /*11320*/  @P3 IMAD.HI.U32 R2, R0, c[0x0][0x2c8], RZ ;  /* 0x0000b20000023a27 */ /* 0x000fc800078e00ff */
[----:B------:R-:W-:Y:S01]  /*11330*/  IMAD.MOV.U32 R4, RZ, RZ, R0 ;  /* 0x000000ffff047224 */ /* 0x000fe200078e0000 */
[----:B------:R-:W-:Y:S01]  /*11340*/  @P3 SHF.R.U32.HI R4, RZ, c[0x0][0x2cc], R2 ;  /* 0x0000b300ff043a19 */ /* 0x000fe20000011602 */
[----:B------:R-:W-:Y:S02]  /*11350*/  FMUL.FTZ R0, R8, c[0x0][0x320] ;  /* 0x0000c80008007a20 */ /* 0x000fe40000410000 */
[----:B------:R-:W-:Y:S02]  /*11360*/  FMUL.FTZ R2, R10, c[0x0][0x320] ;  /* 0x0000c8000a027a20 */ /* 0x000fe40000410000 */
[----:B------:R-:W1:Y:S01]  /*11370*/  SHFL.IDX PT, R3, R4, RZ, 0x1c1f ;  /* 0x001c1fff04037589 */ /* 0x000e6200000e0000 */
[----:B------:R2:W1:Y:S08]  /*11380*/  MUFU.TANH R13, R0 ;  /* 0x00000000000d7308 */ /* 0x0004700000002400 */
[----:B------:R1:W1:Y:S01]  /*11390*/  MUFU.TANH R20, R2 ;  /* 0x0000000200147308 */ /* 0x0002620000002400 */
[----:B--2---:R-:W-:-:S07]  /*113a0*/  FMUL.FTZ R0, R9, c[0x0][0x320] ;  /* 0x0000c80009007a20 */ /* 0x004fce0000410000 */
[----:B------:R2:W2:Y:S01]  /*113b0*/  MUFU.TANH R9, R0 ;  /* 0x0000000000097308 */ /* 0x0004a20000002400 */
[----:B-1----:R-:W-:-:S07]  /*113c0*/  FMUL.FTZ R2, R11, c[0x0][0x320] ;  /* 0x0000c8000b027a20 */ /* 0x002fce0000410000 */
[----:B------:R1:W1:Y:S01]  /*113d0*/  MUFU.TANH R11, R2 ;  /* 0x00000002000b7308 */ /* 0x0002620000002400 */
[----:B--2---:R-:W-:-:S04]  /*113e0*/  IADD3 R0, R212, 0x1, -R126 ;  /* 0x00000001d4007810 */ /* 0x004fc80007ffe87e */
[----:B------:R-:W-:-:S04]  /*113f0*/  IADD3 R0, -R213, R0, -R210 ;  /* 0x00000000d5007210 */ /* 0x000fc80007ffe9d2 */
[C---:B------:R-:W-:Y:S02]  /*11400*/  IADD3 R5, R0.reuse, c[0x0][0x328], RZ ;  /* 0x0000ca0000057a10 */ /* 0x040fe40007ffe0ff */
[----:B------:R-:W-:-:S03]  /*11410*/  IADD3 R6, R0, UR4, RZ ;  /* 0x0000000400067c10 */ /* 0x000fc6000fffe0ff */
[--C-:B-1----:R-:W-:Y:S02]  /*11420*/  IMAD.IADD R2, R5, 0x1, R3.reuse ;  /* 0x0000000105027824 */ /* 0x102fe400078e0203 */
[----:B------:R-:W-:-:S03]  /*11430*/  IMAD.IADD R0, R6, 0x1, R3 ;  /* 0x0000000106007824 */ /* 0x000fc600078e0203 */
[----:B------:R-:W-:Y:S01]  /*11440*/  IMNMX R2, R7, R2, PT ;  /* 0x0000000207027217 */ /* 0x000fe20003800200 */
[----:B------:R-:W-:Y:S05]  /*11450*/  @!P2 BRA `(.L_x_689) ;  /* 0x000001500000a947 */ /* 0x000fea0003800000 */
[----:B---34-:R-:W-:Y:S01]  /*11460*/  IADD3 R3, -R213, R212, R3 ;  /* 0x000000d4d5037210 */ /* 0x018fe20007ffe103 */
[----:B------:R-:W-:Y:S03]  /*11470*/  BSSY B0, `(.L_x_690) ;  /* 0x000000e000007945 */ /* 0x000fe60003800000 */
        /* <DEDUP_REMOVED lines=9> */
.L_x_691:
[----:B------:R-:W-:-:S04]  /*11510*/  MOV R8, c[0x0][0x32c] ;  /* 0x0000cb0000087a02 */ /* 0x000fc80000000f00 */
[----:B------:R-:W-:-:S13]  /*11520*/  ISETP.NE.AND P0, PT, R8, 0x1, PT ;  /* 0x000000010800780c */ /* 0x000fda0003f05270 */
[----:B------:R-:W-:-:S05]  /*11530*/  @P0 IMAD.HI.U32 R8, R3, c[0x0][0x330], RZ ;  /* 0x0000cc0003080a27 */ /* 0x000fca00078e00ff */
[----:B------:R-:W-:Y:S02]  /*11540*/  @P0 SHF.R.U32.HI R3, RZ, c[0x0][0x334], R8 ;  /* 0x0000cd00ff030a19 */ /* 0x000fe40000011608 */
.L_x_692:
[----:B------:R-:W-:Y:S05]  /*11550*/  BSYNC B0 ;  /* 0x0000000000007941 */ /* 0x000fea0003800000 */
.L_x_690:
[----:B------:R-:W-:-:S04]  /*11560*/  IMAD R3, R3, c[0x0][0x32c], -R126 ;  /* 0x0000cb0003037a24 */ /* 0x000fc800078e0a7e */
[----:B------:R-:W-:-:S05]  /*11570*/  IMAD.IADD R3, R3, 0x1, -R210 ;  /* 0x0000000103037824 */ /* 0x000fca00078e0ad2 */
[----:B------:R-:W-:Y:S02]  /*11580*/  IADD3 R8, R3, c[0x0][0x32c], RZ ;  /* 0x0000cb0003087a10 */ /* 0x000fe40007ffe0ff */
[----:B------:R-:W-:Y:S02]  /*11590*/  IMNMX R0, R0, R3, !PT ;  /* 0x0000000300007217 */ /* 0x000fe40007800200 */
[----:B------:R-:W-:Y:S02]  /*115a0*/  IMNMX R2, R2, R8, PT ;  /* 0x0000000802027217 */ /* 0x000fe40003800200 */
.L_x_689:
[----:B---34-:R-:W-:Y:S01]  /*115b0*/  ISETP.GT.AND P1, PT, R236, RZ, PT ;  /* 0x000000ffec00720c */ /* 0x018fe20003f24270 */
[----:B------:R-:W1:Y:S03]  /*115c0*/  SHFL.IDX PT, R3, R4, 0x1, 0x1c1f ;  /* 0x003c1f0004037f89 */ /* 0x000e6600000e0000 */
[----:B------:R-:W-:-:S04]  /*115d0*/  ISETP.GT.AND P0, PT, R0, RZ, P1 ;  /* 0x000000ff0000720c */ /* 0x000fc80000f04270 */
[----:B------:R-:W-:-:S04]  /*115e0*/  ISETP.LT.OR P0, PT, R2, 0x1, P0 ;  /* 0x000000010200780c */ /* 0x000fc80000701670 */
[----:B------:R-:W-:Y:S02]  /*115f0*/  FSEL R8, R27, -INF , !P0 ;  /* 0xff8000001b087808 */ /* 0x000fe40004000000 */
[----:B------:R-:W-:-:S04]  /*11600*/  ISETP.GT.AND P0, PT, R0, 0x1, P1 ;  /* 0x000000010000780c */ /* 0x000fc80000f04270 */
        /* <DEDUP_REMOVED lines=17> */
[----:B------:R-:W-:Y:S01]  /*11720*/  ISETP.GT.AND P0, PT, R0, 0x19, P1 ;  /* 0x000000190000780c */ /* 0x000fe20000f04270 */
[----:B-1----:R-:W-:-:S03]  /*11730*/  IMAD.IADD R0, R6, 0x1, R3 ;  /* 0x0000000106007824 */ /* 0x002fc600078e0203 */
[----:B------:R-:W-:Y:S01]  /*11740*/  ISETP.LT.OR P0, PT, R2, 0x1a, P0 ;  /* 0x0000001a0200780c */ /* 0x000fe20000701670 */
[----:B------:R-:W-:-:S03]  /*11750*/  IMAD.IADD R2, R5, 0x1, R3 ;  /* 0x0000000105027824 */ /* 0x000fc600078e0203 */
[----:B------:R-:W-:Y:S02]  /*11760*/  FSEL R21, R9, -INF , !P0 ;  /* 0xff80000009157808 */ /* 0x000fe40004000000 */
[----:B------:R-:W-:Y:S01]  /*11770*/  IMNMX R2, R7, R2, PT ;  /* 0x0000000207027217 */ /* 0x000fe20003800200 */
[----:B------:R-:W-:Y:S05]  /*11780*/  @!P2 BRA `(.L_x_693) ;  /* 0x000001500000a947 */ /* 0x000fea0003800000 */
[----:B------:R-:W-:Y:S01]  /*11790*/  IADD3 R3, -R213, R212, R3 ;  /* 0x000000d4d5037210 */ /* 0x000fe20007ffe103 */
        /* <DEDUP_REMOVED lines=10> */
.L_x_695:
[----:B------:R-:W-:-:S04]  /*11840*/  MOV R4, c[0x0][0x32c] ;  /* 0x0000cb0000047a02 */ /* 0x000fc80000000f00 */
[----:B------:R-:W-:-:S13]  /*11850*/  ISETP.NE.AND P0, PT, R4, 0x1, PT ;  /* 0x000000010400780c */ /* 0x000fda0003f05270 */
[----:B------:R-:W-:-:S05]  /*11860*/  @P0 IMAD.HI.U32 R4, R3, c[0x0][0x330], RZ ;  /* 0x0000cc0003040a27 */ /* 0x000fca00078e00ff */
[----:B------:R-:W-:Y:S02]  /*11870*/  @P0 SHF.R.U32.HI R3, RZ, c[0x0][0x334], R4 ;  /* 0x0000cd00ff030a19 */ /* 0x000fe40000011604 */
.L_x_696:
[----:B------:R-:W-:Y:S05]  /*11880*/  BSYNC B0 ;  /* 0x0000000000007941 */ /* 0x000fea0003800000 */
.L_x_694:
[----:B------:R-:W-:-:S04]  /*11890*/  IMAD R3, R3, c[0x0][0x32c], -R126 ;  /* 0x0000cb0003037a24 */ /* 0x000fc800078e0a7e */
[----:B------:R-:W-:-:S05]  /*118a0*/  IMAD.IADD R3, R3, 0x1, -R210 ;  /* 0x0000000103037824 */ /* 0x000fca00078e0ad2 */
[----:B------:R-:W-:Y:S02]  /*118b0*/  IADD3 R4, R3, c[0x0][0x32c], RZ ;  /* 0x0000cb0003047a10 */ /* 0x000fe40007ffe0ff */
[----:B------:R-:W-:Y:S02]  /*118c0*/  IMNMX R0, R0, R3, !PT ;  /* 0x0000000300007217 */ /* 0x000fe40007800200 */
[----:B------:R-:W-:Y:S02]  /*118d0*/  IMNMX R2, R2, R4, PT ;  /* 0x0000000402027217 */ /* 0x000fe40003800200 */
.L_x_693:
[----:B------:R-:W-:Y:S01]  /*118e0*/  ISETP.GT.AND P0, PT, R0, RZ, P1 ;  /* 0x000000ff0000720c */ /* 0x000fe20000f04270 */
[----:B------:R-:W-:Y:S01]  /*118f0*/  LDSM.16.MT88.4 R144, [R179] ;  /* 0x00000000b390783b */ /* 0x000fe20000004200 */
[----:B------:R-:W-:Y:S02]  /*11900*/  FMNMX.FTZ R3, R8, R12, !PT ;  /* 0x0000000c08037209 */ /* 0x000fe40007810000 */
[----:B------:R-:W-:Y:S01]  /*11910*/  ISETP.LT.OR P0, PT, R2, 0x1, P0 ;  /* 0x000000010200780c */ /* 0x000fe20000701670 */
[----:B------:R-:W-:Y:S01]  /*11920*/  LDSM.16.MT88.4 R40, [R179+0x1000] ;  /* 0x00100000b328783b */ /* 0x000fe20000004200 */
[----:B------:R-:W-:-:S02]  /*11930*/  FMNMX.FTZ R3, R14, R3, !PT ;  /* 0x000000030e037209 */ /* 0x000fc40007810000 */
[----:B------:R-:W-:Y:S01]  /*11940*/  FSEL R6, R29, -INF , !P0 ;  /* 0xff8000001d067808 */ /* 0x000fe20004000000 */
[----:B------:R-:W-:Y:S01]  /*11950*/  LDSM.16.MT88.4 R152, [R180] ;  /* 0x00000000b498783b */ /* 0x000fe20000004200 */
[----:B------:R-:W-:Y:S02]  /*11960*/  ISETP.GT.AND P0, PT, R0, 0x1, P1 ;  /* 0x000000010000780c */ /* 0x000fe40000f04270 */
[----:B------:R-:W-:Y:S01]  /*11970*/  FMNMX.FTZ R3, R15, R3, !PT ;  /* 0x000000030f037209 */ /* 0x000fe20007810000 */
[----:B------:R-:W-:Y:S01]  /*11980*/  LDSM.16.MT88.4 R44, [R180+0x1000] ;  /* 0x00100000b42c783b */ /* 0x000fe20000004200 */
[----:B------:R-:W-:Y:S02]  /*11990*/  ISETP.LT.OR P0, PT, R2, 0x2, P0 ;  /* 0x000000020200780c */ /* 0x000fe40000701670 */
[----:B------:R-:W-:Y:S01]  /*119a0*/  FMNMX.FTZ R3, R16, R3, !PT ;  /* 0x0000000310037209 */ /* 0x000fe20007810000 */
[----:B------:R-:W-:Y:S01]  /*119b0*/  LDSM.16.MT88.4 R64, [R179+0x1800] ;  /* 0x00180000b340783b */ /* 0x000fe20000004200 */
[----:B------:R-:W-:-:S02]  /*119c0*/  FSEL R7, R28, -INF , !P0 ;  /* 0xff8000001c077808 */ /* 0x000fc40004000000 */
[----:B------:R-:W-:Y:S01]  /*119d0*/  ISETP.GT.AND P0, PT, R0, 0x8, P1 ;  /* 0x000000080000780c */ /* 0x000fe20000f04270 */
[----:B------:R-:W-:Y:S01]  /*119e0*/  LDSM.16.MT88.4 R52, [R180+0x800] ;  /* 0x00080000b434783b */ /* 0x000fe20000004200 */
[----:B------:R-:W-:Y:S02]  /*119f0*/  FMNMX.FTZ R3, R18, R3, !PT ;  /* 0x0000000312037209 */ /* 0x000fe40007810000 */
[----:B------:R-:W-:Y:S01]  /*11a00*/  ISETP.LT.OR P0, PT, R2, 0x9, P0 ;  /* 0x000000090200780c */ /* 0x000fe20000701670 */
[----:B------:R-:W-:Y:S01]  /*11a10*/  LDSM.16.MT88.4 R56, [R181+0x800] ;  /* 0x00080000b538783b */ /* 0x000fe20000004200 */
[----:B------:R-:W-:Y:S02]  /*11a20*/  FMNMX.FTZ R3, R19, R3, !PT ;  /* 0x0000000313037209 */ /* 0x000fe40007810000 */
[----:B------:R-:W-:Y:S01]  /*11a30*/  FSEL R9, R25, -INF , !P0 ;  /* 0xff80000019097808 */ /* 0x000fe20004000000 */
[----:B------:R-:W-:Y:S01]  /*11a40*/  LDSM.16.MT88.4 R72, [R182+0x1000] ;  /* 0x00100000b648783b */ /* 0x000fe20000004200 */
[----:B------:R-:W-:-:S02]  /*11a50*/  ISETP.GT.AND P0, PT, R0, 0x9, P1 ;  /* 0x000000090000780c */ /* 0x000fc40000f04270 */
[----:B------:R-:W-:Y:S01]  /*11a60*/  FMNMX.FTZ R3, R21, R3, !PT ;  /* 0x0000000315037209 */ /* 0x000fe20007810000 */
[----:B------:R-:W-:Y:S01]  /*11a70*/  LDSM.16.MT88.4 R68, [R180+0x1800] ;  /* 0x00180000b444783b */ /* 0x000fe20000004200 */
[----:B------:R-:W-:Y:S02]  /*11a80*/  ISETP.LT.OR P0, PT, R2, 0xa, P0 ;  /* 0x0000000a0200780c */ /* 0x000fe40000701670 */
[----:B------:R-:W-:Y:S01]  /*11a90*/  FMNMX.FTZ R5, R6, R7, !PT ;  /* 0x0000000706057209 */ /* 0x000fe20007810000 */
[----:B------:R-:W1:Y:S01]  /*11aa0*/  SHFL.BFLY PT, R4, R3, 0x2, 0x1f ;  /* 0x0c401f0003047f89 */ /* 0x000e6200000e0000 */
[----:B------:R-:W-:Y:S02]  /*11ab0*/  FSEL R10, R24, -INF , !P0 ;  /* 0xff800000180a7808 */ /* 0x000fe40004000000 */
[----:B------:R-:W-:Y:S01]  /*11ac0*/  ISETP.GT.AND P0, PT, R0, 0x10, P1 ;  /* 0x000000100000780c */ /* 0x000fe20000f04270 */
[----:B------:R-:W-:Y:S01]  /*11ad0*/  LDSM.16.MT88.4 R24, [R181] ;  /* 0x00000000b518783b */ /* 0x000fe20000004200 */
[----:B------:R-:W-:-:S02]  /*11ae0*/  FMNMX.FTZ R5, R9, R5, !PT ;  /* 0x0000000509057209 */ /* 0x000fc40007810000 */
[----:B------:R-:W-:Y:S01]  /*11af0*/  ISETP.LT.OR P0, PT, R2, 0x11, P0 ;  /* 0x000000110200780c */ /* 0x000fe20000701670 */
[----:B------:R-:W-:Y:S01]  /*11b00*/  LDSM.16.MT88.4 R76, [R181+0x1000] ;  /* 0x00100000b54c783b */ /* 0x000fe20000004200 */
[----:B------:R-:W-:Y:S02]  /*11b10*/  FMNMX.FTZ R5, R10, R5, !PT ;  /* 0x000000050a057209 */ /* 0x000fe40007810000 */
[----:B------:R-:W-:Y:S01]  /*11b20*/  FSEL R13, R22, -INF , !P0 ;  /* 0xff800000160d7808 */ /* 0x000fe20004000000 */
[----:B------:R-:W-:Y:S01]  /*11b30*/  LDSM.16.MT88.4 R84, [R182+0x1800] ;  /* 0x00180000b654783b */ /* 0x000fe20000004200 */
[----:B------:R-:W-:Y:S02]  /*11b40*/  ISETP.GT.AND P0, PT, R0, 0x11, P1 ;  /* 0x000000110000780c */ /* 0x000fe40000f04270 */
[----:B------:R-:W-:Y:S01]  /*11b50*/  FMNMX.FTZ R5, R13, R5, !PT ;  /* 0x000000050d057209 */ /* 0x000fe20007810000 */
[----:B------:R-:W-:Y:S01]  /*11b60*/  LDSM.16.MT88.4 R88, [R182+0x2000] ;  /* 0x00200000b658783b */ /* 0x000fe20000004200 */
[----:B------:R-:W-:-:S03]  /*11b70*/  ISETP.LT.OR P0, PT, R2, 0x12, P0 ;  /* 0x000000120200780c */ /* 0x000fc60000701670 */
[----:B------:R-:W-:Y:S01]  /*11b80*/  LDSM.16.MT88.4 R92, [R179+0x2000] ;  /* 0x00200000b35c783b */ /* 0x000fe20000004200 */
[----:B------:R-:W-:Y:S02]  /*11b90*/  FSEL R17, R17, -INF , !P0 ;  /* 0xff80000011117808 */ /* 0x000fe40004000000 */
[----:B------:R-:W-:Y:S01]  /*11ba0*/  ISETP.GT.AND P0, PT, R0, 0x18, P1 ;  /* 0x000000180000780c */ /* 0x000fe20000f04270 */
[----:B------:R-:W-:Y:S03]  /*11bb0*/  LDSM.16.MT88.4 R104, [R182+0x3000] ;  /* 0x00300000b668783b */ /* 0x000fe60000004200 */
[----:B------:R-:W-:Y:S01]  /*11bc0*/  ISETP.LT.OR P0, PT, R2, 0x19, P0 ;  /* 0x000000190200780c */ /* 0x000fe20000701670 */
[----:B------:R-:W-:Y:S03]  /*11bd0*/  LDSM.16.MT88.4 R80, [R180+0x2000] ;  /* 0x00200000b450783b */ /* 0x000fe60000004200 */
[----:B------:R-:W-:Y:S01]  /*11be0*/  FSEL R20, R20, -INF , !P0 ;  /* 0xff80000014147808 */ /* 0x000fe20004000000 */
[----:B------:R-:W-:Y:S01]  /*11bf0*/  LDSM.16.MT88.4 R96, [R181+0x2000] ;  /* 0x00200000b560783b */ /* 0x000fe20000004200 */
[----:B------:R-:W-:-:S02]  /*11c00*/  ISETP.GT.AND P0, PT, R0, 0x19, P1 ;  /* 0x000000190000780c */ /* 0x000fc40000f04270 */
[----:B-1----:R-:W-:Y:S01]  /*11c10*/  FMNMX.FTZ R0, R3, R4, !PT ;  /* 0x0000000403007209 */ /* 0x002fe20007810000 */
[----:B-----5:R-:W-:Y:S01]  /*11c20*/  LDSM.16.MT88.4 R112, [R179+0x3000] ;  /* 0x00300000b370783b */ /* 0x020fe20000004200 */
[----:B------:R-:W-:Y:S02]  /*11c30*/  ISETP.LT.OR P0, PT, R2, 0x1a, P0 ;  /* 0x0000001a0200780c */ /* 0x000fe40000701670 */
[----:B------:R-:W-:Y:S01]  /*11c40*/  FMNMX.FTZ R2, R17, R5, !PT ;  /* 0x0000000511027209 */ /* 0x000fe20007810000 */
[----:B------:R-:W1:Y:S01]  /*11c50*/  SHFL.BFLY PT, R3, R0, 0x1, 0x1f ;  /* 0x0c201f0000037f89 */ /* 0x000e6200000e0000 */
[----:B------:R-:W-:Y:S02]  /*11c60*/  FSEL R11, R11, -INF , !P0 ;  /* 0xff8000000b0b7808 */ /* 0x000fe40004000000 */
[----:B------:R-:W-:Y:S01]  /*11c70*/  FMNMX.FTZ R2, R20, R2, !PT ;  /* 0x0000000214027209 */ /* 0x000fe20007810000 */
[----:B------:R-:W-:Y:S03]  /*11c80*/  LDSM.16.MT88.4 R108, [R180+0x3000] ;  /* 0x00300000b46c783b */ /* 0x000fe60000004200 */
[----:B------:R-:W-:Y:S01]  /*11c90*/  FMNMX.FTZ R2, R11, R2, !PT ;  /* 0x000000020b027209 */ /* 0x000fe20007810000 */
[----:B------:R-:W-:Y:S04]  /*11ca0*/  LDSM.16.MT88.4 R100, [R181+0x3000] ;  /* 0x00300000b564783b */ /* 0x000fe80000004200 */
[----:B------:R-:W2:Y:S04]  /*11cb0*/  SHFL.BFLY PT, R4, R2, 0x2, 0x1f ;  /* 0x0c401f0002047f89 */ /* 0x000ea800000e0000 */
[----:B------:R-:W-:Y:S04]  /*11cc0*/  LDSM.16.MT88.4 R120, [R182+0x2800] ;  /* 0x00280000b678783b */ /* 0x000fe80000004200 */
[----:B------:R-:W-:Y:S01]  /*11cd0*/  LDSM.16.MT88.4 R116, [R180+0x2800] ;  /* 0x00280000b474783b */ /* 0x000fe20000004200 */
[----:B-1----:R-:W-:-:S03]  /*11ce0*/  FMNMX.FTZ R132, R0, R3, !PT ;  /* 0x0000000300847209 */ /* 0x002fc60007810000 */
[----:B------:R-:W-:Y:S01]  /*11cf0*/  LDSM.16.MT88.4 R200, [R181+0x2800] ;  /* 0x00280000b5c8783b */ /* 0x000fe20000004200 */
[C---:B------:R-:W-:Y:S01]  /*11d00*/  FSETP.NEU.FTZ.AND P0, PT, R132.reuse, -INF , PT ;  /* 0xff8000008400780b */ /* 0x040fe20003f1d000 */
[----:B------:R-:W-:-:S05]  /*11d10*/  FMUL.FTZ R0, R132, c[0x0][0x2d0] ;  /* 0x0000b40084007a20 */ /* 0x000fca0000410000 */
[----:B------:R-:W-:Y:S02]  /*11d20*/  FSEL R0, R0, RZ, P0 ;  /* 0x000000ff00007208 */ /* 0x000fe40000000000 */
[----:B--2---:R-:W-:-:S03]  /*11d30*/  FMNMX.FTZ R2, R2, R4, !PT ;  /* 0x0000000402027209 */ /* 0x004fc60007810000 */
[--C-:B------:R-:W-:Y:S02]  /*11d40*/  FFMA.FTZ R3, R8, c[0x0][0x2d0], -R0.reuse ;  /* 0x0000b40008037a23 */ /* 0x100fe40000010800 */
[----:B------:R-:W1:Y:S02]  /*11d50*/  SHFL.BFLY PT, R4, R2, 0x1, 0x1f ;  /* 0x0c201f0002047f89 */ /* 0x000e6400000e0000 */
        /* <DEDUP_REMOVED lines=10> */
[----:B-1----:R-:W-:-:S05]  /*11e00*/  FMUL.FTZ R2, R8, c[0x0][0x2d0] ;  /* 0x0000b40008027a20 */ /* 0x002fca0000410000 */
[----:B------:R-:W-:Y:S01]  /*11e10*/  FSEL R2, R2, RZ, P0 ;  /* 0x000000ff02027208 */ /* 0x000fe20000000000 */
[----:B--2---:R-:W-:-:S04]  /*11e20*/  FFMA.FTZ R3, R15, c[0x0][0x2d0], -R0 ;  /* 0x0000b4000f037a23 */ /* 0x004fc80000010800 */
[----:B------:R1:W-:Y:S02]  /*11e30*/  MUFU.EX2 R198, R3 ;  /* 0x0000000300c67308 */ /* 0x0003e40000000800 */
[----:B-1----:R-:W-:-:S06]  /*11e40*/  FFMA.FTZ R3, R16, c[0x0][0x2d0], -R0 ;  /* 0x0000b40010037a23 */ /* 0x002fcc0000010800 */
[----:B------:R1:W2:Y:S02]  /*11e50*/  MUFU.EX2 R234, R3 ;  /* 0x0000000300ea7308 */ /* 0x0002a40000000800 */
[--C-:B-1----:R-:W-:Y:S01]  /*11e60*/  FFMA.FTZ R3, R19, c[0x0][0x2d0], -R0.reuse ;  /* 0x0000b40013037a23 */ /* 0x102fe20000010800 */
[----:B--2---:R-:W-:Y:S01]  /*11e70*/  F2FP.PACK_AB R128, R233, R234 ;  /* 0x000000eae980723e */ /* 0x004fe200000000ff */
[----:B------:R-:W-:-:S04]  /*11e80*/  FFMA.FTZ R0, R21, c[0x0][0x2d0], -R0 ;  /* 0x0000b40015007a23 */ /* 0x000fc80000010800 */
[----:B------:R1:W-:Y:S08]  /*11e90*/  MUFU.EX2 R211, R3 ;  /* 0x0000000300d37308 */ /* 0x0003f00000000800 */
[----:B------:R2:W3:Y:S01]  /*11ea0*/  MUFU.EX2 R208, R0 ;  /* 0x0000000000d07308 */ /* 0x0004e20000000800 */
[----:B-1----:R-:W-:Y:S01]  /*11eb0*/  FFMA.FTZ R3, R6, c[0x0][0x2d0], -R2 ;  /* 0x0000b40006037a23 */ /* 0x002fe20000010802 */
[----:B------:R-:W-:-:S06]  /*11ec0*/  F2FP.PACK_AB R6, R198, R199 ;  /* 0x000000c7c606723e */ /* 0x000fcc00000000ff */
[----:B------:R1:W-:Y:S01]  /*11ed0*/  MUFU.EX2 R134, R3 ;  /* 0x0000000300867308 */ /* 0x0003e20000000800 */
[--C-:B--2---:R-:W-:Y:S01]  /*11ee0*/  FFMA.FTZ R0, R13, c[0x0][0x2d0], -R2.reuse ;  /* 0x0000b4000d007a23 */ /* 0x104fe20000010802 */
[----:B---3--:R-:W-:Y:S01]  /*11ef0*/  F2FP.PACK_AB R130, R208, R211 ;  /* 0x000000d3d082723e */ /* 0x008fe200000000ff */
[----:B------:R-:W2:Y:S01]  /*11f00*/  LDSM.16.MT88.4 R12, [R179+0x800] ;  /* 0x00080000b30c783b */ /* 0x000ea20000004200 */
[----:B-1----:R-:W-:-:S04]  /*11f10*/  FFMA.FTZ R3, R7, c[0x0][0x2d0], -R2 ;  /* 0x0000b40007037a23 */ /* 0x002fc80000010802 */
[----:B------:R1:W3:Y:S02]  /*11f20*/  MUFU.EX2 R133, R3 ;  /* 0x0000000300857308 */ /* 0x0002e40000000800 */
[----:B-1----:R-:W-:Y:S01]  /*11f30*/  FFMA.FTZ R3, R9, c[0x0][0x2d0], -R2 ;  /* 0x0000b40009037a23 */ /* 0x002fe20000010802 */
[----:B---3--:R-:W-:-:S05]  /*11f40*/  F2FP.PACK_AB R5, R133, R134 ;  /* 0x000000868505723e */ /* 0x008fca00000000ff */
[----:B------:R1:W-:Y:S02]  /*11f50*/  MUFU.EX2 R9, R3 ;  /* 0x0000000300097308 */ /* 0x0003e40000000800 */
[----:B-1----:R-:W-:-:S06]  /*11f60*/  FFMA.FTZ R3, R10, c[0x0][0x2d0], -R2 ;  /* 0x0000b4000a037a23 */ /* 0x002fcc0000010802 */
[----:B------:R1:W-:Y:S08]  /*11f70*/  MUFU.EX2 R10, R0 ;  /* 0x00000000000a7308 */ /* 0x0003f00000000800 */
[----:B------:R-:W3:Y:S01]  /*11f80*/  MUFU.EX2 R3, R3 ;  /* 0x0000000300037308 */ /* 0x000ee20000000800 */
[----:B-1----:R-:W-:Y:S02]  /*11f90*/  FFMA.FTZ R0, R17, c[0x0][0x2d0], -R2 ;  /* 0x0000b40011007a23 */ /* 0x002fe40000010802 */
[----:B------:R-:W1:Y:S05]  /*11fa0*/  LDSM.16.MT88.4 R16, [R182] ;  /* 0x00000000b610783b */ /* 0x000e6a0000004200 */
[----:B------:R4:W2:Y:S01]  /*11fb0*/  MUFU.EX2 R135, R0 ;  /* 0x0000000000877308 */ /* 0x0008a20000000800 */
[----:B---3--:R-:W-:-:S07]  /*11fc0*/  F2FP.PACK_AB R7, R3, R9 ;  /* 0x000000090307723e */ /* 0x008fce00000000ff */
[----:B------:R-:W-:Y:S01]  /*11fd0*/  HMMA.16816.F32 R140, R4, R144, RZ ;  /* 0x00000090048c723c */ /* 0x000fe200000018ff */
[--C-:B----4-:R-:W-:Y:S01]  /*11fe0*/  FFMA.FTZ R0, R20, c[0x0][0x2d0], -R2.reuse ;  /* 0x0000b40014007a23 */ /* 0x110fe20000010802 */
[----:B--2---:R-:W-:Y:S01]  /*11ff0*/  F2FP.PACK_AB R129, R135, R10 ;  /* 0x0000000a8781723e */ /* 0x004fe200000000ff */
[----:B------:R-:W-:-:S05]  /*12000*/  FFMA.FTZ R2, R11, c[0x0][0x2d0], -R2 ;  /* 0x0000b4000b027a23 */ /* 0x000fca0000010802 */
[C---:B------:R-:W-:Y:S01]  /*12010*/  HMMA.16816.F32 R144, R4.reuse, R146, RZ ;  /* 0x000000920490723c */ /* 0x040fe200000018ff */
[----:B------:R2:W-:Y:S07]  /*12020*/  MUFU.EX2 R139, R0 ;  /* 0x00000000008b7308 */ /* 0x0005ee0000000800 */
[C---:B------:R-:W-:Y:S01]  /*12030*/  HMMA.16816.F32 R36, R4.reuse, R40, RZ ;  /* 0x000000280424723c */ /* 0x040fe200000018ff */
[----:B------:R-:W3:Y:S07]  /*12040*/  MUFU.EX2 R11, R2 ;  /* 0x00000002000b7308 */ /* 0x000eee0000000800 */
[----:B------:R-:W-:Y:S01]  /*12050*/  HMMA.16816.F32 R40, R4, R42, RZ ;  /* 0x0000002a0428723c */ /* 0x000fe200000018ff */
[----:B--2---:R-:W-:-:S04]  /*12060*/  FADD.FTZ R0, R134, R133 ;  /* 0x0000008586007221 */ /* 0x004fc80000010000 */
[----:B------:R-:W-:-:S03]  /*12070*/  FADD.FTZ R0, R9, R0 ;  /* 0x0000000009007221 */ /* 0x000fc60000010000 */
[----:B------:R-:W-:Y:S01]  /*12080*/  HMMA.16816.F32 R148, R4, R152, RZ ;  /* 0x000000980494723c */ /* 0x000fe200000018ff */
[----:B---3--:R-:W-:Y:S01]  /*12090*/  F2FP.PACK_AB R131, R11, R139 ;  /* 0x0000008b0b83723e */ /* 0x008fe200000000ff */
[----:B------:R-:W-:Y:S01]  /*120a0*/  FADD.FTZ R2, R197, R195 ;  /* 0x000000c3c5027221 */ /* 0x000fe20000010000 */
[----:B------:R-:W-:Y:S01]  /*120b0*/  IADD3 R195, R236, -0x2, RZ ;  /* 0xfffffffeecc37810 */ /* 0x000fe20007ffe0ff */
[----:B------:R-:W-:Y:S02]  /*120c0*/  FADD.FTZ R0, R3, R0 ;  /* 0x0000000003007221 */ /* 0x000fe40000010000 */
[----:B------:R-:W-:Y:S02]  /*120d0*/  FADD.FTZ R2, R199, R2 ;  /* 0x00000002c7027221 */ /* 0x000fe40000010000 */
[----:B------:R-:W-:Y:S01]  /*120e0*/  HMMA.16816.F32 R140, R128, R12, R140 ;  /* 0x0000000c808c723c */ /* 0x000fe2000000188c */
[----:B------:R-:W-:Y:S02]  /*120f0*/  FADD.FTZ R3, R10, R0 ;  /* 0x000000000a037221 */ /* 0x000fe40000010000 */
[----:B------:R-:W-:-:S02]  /*12100*/  FADD.FTZ R2, R198, R2 ;  /* 0x00000002c6027221 */ /* 0x000fc40000010000 */
[----:B------:R-:W-:Y:S02]  /*12110*/  IMAD.MOV.U32 R0, RZ, RZ, R225 ;  /* 0x000000ffff007224 */ /* 0x000fe400078e00e1 */
[----:B------:R-:W-:Y:S01]  /*12120*/  FADD.FTZ R3, R135, R3 ;  /* 0x0000000387037221 */ /* 0x000fe20000010000 */
[----:B------:R-:W-:Y:S01]  /*12130*/  HMMA.16816.F32 R144, R128, R14, R144 ;  /* 0x0000000e8090723c */ /* 0x000fe20000001890 */
[----:B------:R-:W2:Y:S02]  /*12140*/  LDSM.16.MT88.4 R12, [R182+0x800] ;  /* 0x00080000b60c783b */ /* 0x000ea40000004200 */
[----:B------:R-:W-:-:S05]  /*12150*/  FADD.FTZ R3, R139, R3 ;  /* 0x000000038b037221 */ /* 0x000fca0000010000 */
[C---:B------:R-:W-:Y:S08]  /*12160*/  HMMA.16816.F32 R152, R4.reuse, R154, RZ ;  /* 0x0000009a0498723c */ /* 0x040ff000000018ff */
[C---:B------:R-:W-:Y:S08]  /*12170*/  HMMA.16816.F32 R28, R4.reuse, R24, RZ ;  /* 0x00000018041c723c */ /* 0x040ff000000018ff */
[C---:B------:R-:W-:Y:S08]  /*12180*/  HMMA.16816.F32 R32, R4.reuse, R26, RZ ;  /* 0x0000001a0420723c */ /* 0x040ff000000018ff */
[C---:B------:R-:W-:Y:S08]  /*12190*/  HMMA.16816.F32 R48, R4.reuse, R44, RZ ;  /* 0x0000002c0430723c */ /* 0x040ff000000018ff */
[C---:B-1----:R-:W-:Y:S08]  /*121a0*/  HMMA.16816.F32 R20, R4.reuse, R16, RZ ;  /* 0x000000100414723c */ /* 0x042ff000000018ff */
[C---:B------:R-:W-:Y:S08]  /*121b0*/  HMMA.16816.F32 R60, R4.reuse, R46, RZ ;  /* 0x0000002e043c723c */ /* 0x040ff000000018ff */
[----:B------:R-:W-:Y:S08]  /*121c0*/  HMMA.16816.F32 R16, R4, R18, RZ ;  /* 0x000000120410723c */ /* 0x000ff000000018ff */
[C---:B------:R-:W-:Y:S08]  /*121d0*/  HMMA.16816.F32 R36, R128.reuse, R64, R36 ;  /* 0x000000408024723c */ /* 0x040ff00000001824 */
[C---:B------:R-:W-:Y:S01]  /*121e0*/  HMMA.16816.F32 R40, R128.reuse, R66, R40 ;  /* 0x000000428028723c */ /* 0x040fe20000001828 */
[----:B------:R-:W1:Y:S07]  /*121f0*/  LDSM.16.MT88.4 R64, [R181+0x1800] ;  /* 0x00180000b540783b */ /* 0x000e6e0000004200 */
[C---:B------:R-:W-:Y:S08]  /*12200*/  HMMA.16816.F32 R148, R128.reuse, R52, R148 ;  /* 0x000000348094723c */ /* 0x040ff00000001894 */
[C---:B------:R-:W-:Y:S08]  /*12210*/  HMMA.16816.F32 R152, R128.reuse, R54, R152 ;  /* 0x000000368098723c */ /* 0x040ff00000001898 */
[C---:B------:R-:W-:Y:S08]  /*12220*/  HMMA.16816.F32 R28, R128.reuse, R56, R28 ;  /* 0x00000038801c723c */ /* 0x040ff0000000181c */
[----:B------:R-:W-:Y:S08]  /*12230*/  HMMA.16816.F32 R32, R128, R58, R32 ;  /* 0x0000003a8020723c */ /* 0x000ff00000001820 */
[C---:B------:R-:W-:Y:S08]  /*12240*/  HMMA.16816.F32 R52, R4.reuse, R72, RZ ;  /* 0x000000480434723c */ /* 0x040ff000000018ff */
[----:B------:R-:W-:Y:S08]  /*12250*/  HMMA.16816.F32 R56, R4, R74, RZ ;  /* 0x0000004a0438723c */ /* 0x000ff000000018ff */
[C---:B------:R-:W-:Y:S08]  /*12260*/  HMMA.16816.F32 R44, R128.reuse, R68, R48 ;  /* 0x00000044802c723c */ /* 0x040ff00000001830 */
[C---:B------:R-:W-:Y:S08]  /*12270*/  HMMA.16816.F32 R48, R128.reuse, R70, R60 ;  /* 0x000000468030723c */ /* 0x040ff0000000183c */
[C---:B--2---:R-:W-:Y:S08]  /*12280*/  HMMA.16816.F32 R20, R128.reuse, R12, R20 ;  /* 0x0000000c8014723c */ /* 0x044ff00000001814 */
[----:B------:R-:W-:Y:S01]  /*12290*/  HMMA.16816.F32 R24, R128, R14, R16 ;  /* 0x0000000e8018723c */ /* 0x000fe20000001810 */
[----:B------:R-:W-:Y:S07]  /*122a0*/  LDSM.16.MT88.4 R16, [R179+0x2800] ;  /* 0x00280000b310783b */ /* 0x000fee0000004200 */
[C---:B------:R-:W-:Y:S08]  /*122b0*/  HMMA.16816.F32 R60, R4.reuse, R76, RZ ;  /* 0x0000004c043c723c */ /* 0x040ff000000018ff */
[----:B------:R-:W-:Y:S08]  /*122c0*/  HMMA.16816.F32 R12, R4, R78, RZ ;  /* 0x0000004e040c723c */ /* 0x000ff000000018ff */
[C---:B------:R-:W-:Y:S08]  /*122d0*/  HMMA.16816.F32 R52, R128.reuse, R84, R52 ;  /* 0x000000548034723c */ /* 0x040ff00000001834 */
[----:B------:R-:W-:Y:S08]  /*122e0*/  HMMA.16816.F32 R56, R128, R86, R56 ;  /* 0x000000568038723c */ /* 0x000ff00000001838 */
[C---:B------:R-:W-:Y:S08]  /*122f0*/  HMMA.16816.F32 R84, R4.reuse, R88, RZ ;  /* 0x000000580454723c */ /* 0x040ff000000018ff */
[C---:B------:R-:W-:Y:S08]  /*12300*/  HMMA.16816.F32 R88, R4.reuse, R90, RZ ;  /* 0x0000005a0458723c */ /* 0x040ff000000018ff */
[----:B------:R-:W-:Y:S08]  /*12310*/  HMMA.16816.F32 R68, R4, R92, RZ ;  /* 0x0000005c0444723c */ /* 0x000ff000000018ff */
[----:B-1----:R-:W-:Y:S08]  /*12320*/  HMMA.16816.F32 R60, R128, R64, R60 ;  /* 0x00000040803c723c */ /* 0x002ff0000000183c */
[C---:B------:R-:W-:Y:S08]  /*12330*/  HMMA.16816.F32 R72, R4.reuse, R94, RZ ;  /* 0x0000005e0448723c */ /* 0x040ff000000018ff */
[C---:B------:R-:W-:Y:S08]  /*12340*/  HMMA.16816.F32 R168, R4.reuse, R104, RZ ;  /* 0x0000006804a8723c */ /* 0x040ff000000018ff */
[----:B------:R-:W-:Y:S01]  /*12350*/  HMMA.16816.F32 R172, R4, R106, RZ ;  /* 0x0000006a04ac723c */ /* 0x000fe200000018ff */
[----:B------:R-:W1:Y:S07]  /*12360*/  LDSM.16.MT88.4 R104, [R179+0x3800] ;  /* 0x00380000b368783b */ /* 0x000e6e0000004200 */
[----:B------:R-:W-:Y:S08]  /*12370*/  HMMA.16816.F32 R64, R128, R66, R12 ;  /* 0x000000428040723c */ /* 0x000ff0000000180c */
[C---:B------:R-:W-:Y:S08]  /*12380*/  HMMA.16816.F32 R76, R4.reuse, R80, RZ ;  /* 0x00000050044c723c */ /* 0x040ff000000018ff */
[C---:B------:R-:W-:Y:S08]  /*12390*/  HMMA.16816.F32 R92, R4.reuse, R96, RZ ;  /* 0x00000060045c723c */ /* 0x040ff000000018ff */
[C---:B------:R-:W-:Y:S08]  /*123a0*/  HMMA.16816.F32 R80, R4.reuse, R82, RZ ;  /* 0x000000520450723c */ /* 0x040ff000000018ff */
[C---:B------:R-:W-:Y:S08]  /*123b0*/  HMMA.16816.F32 R96, R4.reuse, R98, RZ ;  /* 0x000000620460723c */ /* 0x040ff000000018ff */
[C---:B------:R-:W-:Y:S08]  /*123c0*/  HMMA.16816.F32 R12, R4.reuse, R112, RZ ;  /* 0x00000070040c723c */ /* 0x040ff000000018ff */
[C---:B------:R-:W-:Y:S01]  /*123d0*/  HMMA.16816.F32 R124, R4.reuse, R114, RZ ;  /* 0x00000072047c723c */ /* 0x040fe200000018ff */
[----:B------:R-:W-:Y:S07]  /*123e0*/  LDSM.16.MT88.4 R112, [R180+0x3800] ;  /* 0x00380000b470783b */ /* 0x000fee0000004200 */
[C---:B------:R-:W-:Y:S08]  /*123f0*/  HMMA.16816.F32 R160, R4.reuse, R108, RZ ;  /* 0x0000006c04a0723c */ /* 0x040ff000000018ff */
[C---:B------:R-:W-:Y:S08]  /*12400*/  HMMA.16816.F32 R164, R4.reuse, R110, RZ ;  /* 0x0000006e04a4723c */ /* 0x040ff000000018ff */
[C---:B------:R-:W-:Y:S08]  /*12410*/  HMMA.16816.F32 R204, R4.reuse, R100, RZ ;  /* 0x0000006404cc723c */ /* 0x040ff000000018ff */
[----:B------:R-:W-:Y:S01]  /*12420*/  HMMA.16816.F32 R228, R4, R102, RZ ;  /* 0x0000006604e4723c */ /* 0x000fe200000018ff */
[----:B------:R-:W2:Y:S07]  /*12430*/  LDSM.16.MT88.4 R4, [R181+0x3800] ;  /* 0x00380000b504783b */ /* 0x000eae0000004200 */
[C---:B------:R-:W-:Y:S08]  /*12440*/  HMMA.16816.F32 R84, R128.reuse, R120, R84 ;  /* 0x000000788054723c */ /* 0x040ff00000001854 */
[C---:B------:R-:W-:Y:S01]  /*12450*/  HMMA.16816.F32 R88, R128.reuse, R122, R88 ;  /* 0x0000007a8058723c */ /* 0x040fe20000001858 */
[----:B------:R-:W3:Y:S07]  /*12460*/  LDSM.16.MT88.4 R120, [R182+0x3800] ;  /* 0x00380000b678783b */ /* 0x000eee0000004200 */
[C---:B-1----:R-:W-:Y:S08]  /*12470*/  HMMA.16816.F32 R100, R128.reuse, R104, R12 ;  /* 0x000000688064723c */ /* 0x042ff0000000180c */
[C---:B------:R-:W-:Y:S08]  /*12480*/  HMMA.16816.F32 R104, R128.reuse, R106, R124 ;  /* 0x0000006a8068723c */ /* 0x040ff0000000187c */
[C---:B------:R-:W-:Y:S08]  /*12490*/  HMMA.16816.F32 R76, R128.reuse, R116, R76 ;  /* 0x00000074804c723c */ /* 0x040ff0000000184c */
[C---:B--2---:R-:W-:Y:S07]  /*124a0*/  HMMA.16816.F32 R124, R128.reuse, R4, R204 ;  /* 0x00000004807c723c */ /* 0x044fee00000018cc */
[----:B------:R-:W-:Y:S01]  /*124b0*/  FADD.FTZ R4, R234, R2 ;  /* 0x00000002ea047221 */ /* 0x000fe20000010000 */
[----:B------:R-:W-:Y:S01]  /*124c0*/  HMMA.16816.F32 R80, R128, R118, R80 ;  /* 0x000000768050723c */ /* 0x000fe20000001850 */
[----:B------:R-:W-:-:S04]  /*124d0*/  @P3 IMAD.HI.U32 R2, R225, c[0x0][0x2c8], RZ ;  /* 0x0000b200e1023a27 */ /* 0x000fc800078e00ff */
[----:B------:R-:W-:Y:S01]  /*124e0*/  FADD.FTZ R4, R233, R4 ;  /* 0x00000004e9047221 */ /* 0x000fe20000010000 */
[----:B------:R-:W-:Y:S01]  /*124f0*/  @P3 SHF.R.U32.HI R0, RZ, c[0x0][0x2cc], R2 ;  /* 0x0000b300ff003a19 */ /* 0x000fe20000011602 */
[----:B------:R-:W-:Y:S01]  /*12500*/  IMAD.IADD R2, R212, 0x1, -R213 ;  /* 0x00000001d4027824 */ /* 0x000fe200078e0ad5 */
[C---:B------:R-:W-:Y:S01]  /*12510*/  HMMA.16816.F32 R108, R128.reuse, R112, R160 ;  /* 0x00000070806c723c */ /* 0x040fe200000018a0 */
[----:B------:R-:W-:Y:S02]  /*12520*/  FADD.FTZ R4, R211, R4 ;  /* 0x00000004d3047221 */ /* 0x000fe40000010000 */
[----:B------:R-:W-:Y:S02]  /*12530*/  IMAD.IADD R2, R2, 0x1, R0 ;  /* 0x0000000102027824 */ /* 0x000fe400078e0200 */
[----:B------:R-:W-:Y:S02]  /*12540*/  FADD.FTZ R208, R208, R4 ;  /* 0x00000004d0d07221 */ /* 0x000fe40000010000 */
[----:B------:R-:W-:Y:S01]  /*12550*/  FADD.FTZ R207, R11, R3 ;  /* 0x000000030bcf7221 */ /* 0x000fe20000010000 */
[----:B---3--:R-:W-:Y:S01]  /*12560*/  HMMA.16816.F32 R116, R128, R120, R168 ;  /* 0x000000788074723c */ /* 0x008fe200000018a8 */
[----:B------:R-:W-:-:S07]  /*12570*/  IADD3 R0, R2, c[0x0][0x328], RZ ;  /* 0x0000ca0002007a10 */ /* 0x000fce0007ffe0ff */
[C---:B------:R-:W-:Y:S08]  /*12580*/  HMMA.16816.F32 R68, R128.reuse, R16, R68 ;  /* 0x000000108044723c */ /* 0x040ff00000001844 */
[C---:B------:R-:W-:Y:S08]  /*12590*/  HMMA.16816.F32 R72, R128.reuse, R18, R72 ;  /* 0x000000128048723c */ /* 0x040ff00000001848 */
[C---:B------:R-:W-:Y:S08]  /*125a0*/  HMMA.16816.F32 R92, R128.reuse, R200, R92 ;  /* 0x000000c8805c723c */ /* 0x040ff0000000185c */
[C---:B------:R-:W-:Y:S08]  /*125b0*/  HMMA.16816.F32 R96, R128.reuse, R202, R96 ;  /* 0x000000ca8060723c */ /* 0x040ff00000001860 */
[C---:B------:R-:W-:Y:S08]  /*125c0*/  HMMA.16816.F32 R112, R128.reuse, R114, R164 ;  /* 0x000000728070723c */ /* 0x040ff000000018a4 */
[C---:B------:R-:W-:Y:S08]  /*125d0*/  HMMA.16816.F32 R120, R128.reuse, R122, R172 ;  /* 0x0000007a8078723c */ /* 0x040ff000000018ac */
[----:B------:R-:W-:Y:S01]  /*125e0*/  HMMA.16816.F32 R128, R128, R6, R228 ;  /* 0x000000068080723c */ /* 0x000fe200000018e4 */
[----:B------:R-:W-:Y:S07]  /*125f0*/  @!P2 BRA `(.L_x_697) ;  /* 0x000001100000a947 */ /* 0x000fee0003800000 */
        /* <DEDUP_REMOVED lines=11> */
.L_x_699:
[----:B------:R-:W-:-:S13]  /*126b0*/  ISETP.NE.AND P0, PT, R4, 0x1, PT ;  /* 0x000000010400780c */ /* 0x000fda0003f05270 */
[----:B------:R-:W-:-:S05]  /*126c0*/  @P0 IMAD.HI.U32 R2, R3, c[0x0][0x330], RZ ;  /* 0x0000cc0003020a27 */ /* 0x000fca00078e00ff */
[----:B------:R-:W-:Y:S02]  /*126d0*/  @P0 SHF.R.U32.HI R3, RZ, c[0x0][0x334], R2 ;  /* 0x0000cd00ff030a19 */ /* 0x000fe40000011602 */
.L_x_700:
[----:B------:R-:W-:Y:S05]  /*126e0*/  BSYNC B0 ;  /* 0x0000000000007941 */ /* 0x000fea0003800000 */
.L_x_698:
[----:B------:R-:W-:-:S05]  /*126f0*/  IMAD R3, R3, R4, c[0x0][0x32c] ;  /* 0x0000cb0003037624 */ /* 0x000fca00078e0204 */
[----:B------:R-:W-:-:S04]  /*12700*/  IMNMX R0, R0, R3, PT ;  /* 0x0000000300007217 */ /* 0x000fc80003800200 */
.L_x_697:
[----:B------:R-:W-:-:S04]  /*12710*/  SHF.R.S32.HI R2, RZ, 0x1f, R0 ;  /* 0x0000001fff027819 */ /* 0x000fc80000011400 */
[----:B------:R-:W-:-:S04]  /*12720*/  LEA.HI R0, R2, R0, RZ, 0x5 ;  /* 0x0000000002007211 */ /* 0x000fc800078f28ff */
[----:B------:R-:W-:-:S04]  /*12730*/  SHF.R.S32.HI R0, RZ, 0x5, R0 ;  /* 0x00000005ff007819 */ /* 0x000fc80000011400 */
[----:B------:R-:W-:-:S04]  /*12740*/  IMNMX R206, R209, R0, !PT ;  /* 0x00000000d1ce7217 */ /* 0x000fc80007800200 */
[----:B------:R-:W-:-:S13]  /*12750*/  ISETP.GE.AND P0, PT, R195, R206, PT ;  /* 0x000000cec300720c */ /* 0x000fda0003f06270 */
[----:B------:R-:W-:Y:S05]  /*12760*/  @!P0 BRA `(.L_x_701) ;  /* 0x000027a000008947 */ /* 0x000fea0003800000 */
[----:B------:R-:W-:Y:S02]  /*12770*/  MOV R134, R8 ;  /* 0x0000000800867202 */ /* 0x000fe40000000f00 */
[----:B------:R-:W-:Y:S02]  /*12780*/  MOV R133, R132 ;  /* 0x0000008400857202 */ /* 0x000fe40000000f00 */
[----:B------:R-:W-:-:S04]  /*12790*/  MOV R197, R195 ;  /* 0x000000c300c57202 */ /* 0x000fc80000000f00 */
.L_x_710:
[----:B------:R-:W-:Y:S01]  /*127a0*/  ISETP.GT.AND P1, PT, R209, R197, PT ;  /* 0x000000c5d100720c */ /* 0x000fe20003f24270 */
[----:B------:R-:W-:Y:S04]  /*127b0*/  DEPBAR.LE SB0, 0x0 ;  /* 0x000080000000791a */ /* 0x000fe80000000000 */
[----:B------:R-:W-:Y:S01]  /*127c0*/  WARPSYNC 0xffffffff ;  /* 0xffffffff00007948 */ /* 0x000fe20003800000 */
[----:B------:R-:W-:Y:S01]  /*127d0*/  BAR.SYNC.DEFER_BLOCKING 0x0 ;  /* 0x0000000000007b1d */ /* 0x000fe20000010000 */
[----:B------:R-:W-:Y:S02]  /*127e0*/  LOP3.LUT P3, RZ, R215, 0x1, RZ, 0xc0, !PT ;  /* 0x00000001d7ff7812 */ /* 0x000fe4000786c0ff */
[----:B------:R-:W-:Y:S04]  /*127f0*/  MOV R195, c[0x0][0x2c4] ;  /* 0x0000b10000c37a02 */ /* 0x000fe80000000f00 */
[----:B------:R-:W-:Y:S01]  /*12800*/  @!P1 SHF.R.S32.HI R0, RZ, 0x1f, R197 ;  /* 0x0000001fff009819 */ /* 0x000fe200000114c5 */
[C---:B------:R-:W-:Y:S04]  /*12810*/  @!P1 IMAD.WIDE.U32 R2, R197.reuse, c[0x0][0x208], RZ ;  /* 0x00008200c5029a25 */ /* 0x040fe800078e00ff */
[----:B------:R-:W-:Y:S01]  /*12820*/  @!P1 IMAD R0, R0, c[0x0][0x208], RZ ;  /* 0x0000820000009a24 */ /* 0x000fe200078e02ff */
[C---:B------:R-:W-:Y:S03]  /*12830*/  @!P1 LEA R4, P0, R2.reuse, R222, 0x5 ;  /* 0x000000de02049211 */ /* 0x040fe600078028ff */
[----:B------:R-:W-:Y:S05]  /*12840*/  @!P1 IMAD R0, R197, c[0x0][0x20c], R0 ;  /* 0x00008300c5009a24 */ /* 0x000fea00078e0200 */
[----:B------:R-:W-:Y:S01]  /*12850*/  @!P1 IADD3 R0, R3, R0, RZ ;  /* 0x0000000003009210 */ /* 0x000fe20007ffe0ff */
[----:B------:R-:W-:Y:S03]  /*12860*/  LDSM.16.M88.4 R16, [R183] ;  /* 0x00000000b710783b */ /* 0x000fe60000000200 */
[----:B------:R-:W-:Y:S01]  /*12870*/  @!P1 LEA.HI.X R6, R2, R224, R0, 0x5, P0 ;  /* 0x000000e002069211 */ /* 0x000fe200000f2c00 */
[----:B------:R-:W-:Y:S01]  /*12880*/  ULDC UR4, c[0x0][0x324] ;  /* 0x0000c90000047ab9 */ /* 0x000fe20000000800 */
[C---:B------:R-:W-:Y:S01]  /*12890*/  ISETP.GT.AND P0, PT, R197.reuse, R209, PT ;  /* 0x000000d1c500720c */ /* 0x040fe20003f04270 */
[----:B------:R-:W-:Y:S01]  /*128a0*/  ULOP3.LUT UR4, URZ, UR4, URZ, 0x33, !UPT ;  /* 0x000000043f047292 */ /* 0x000fe2000f8e333f */
[----:B------:R-:W1:Y:S05]  /*128b0*/  LDSM.16.M88.4 R8, [R178] ;  /* 0x00000000b208783b */ /* 0x000e6a0000000200 */
[----:B------:R-:W2:Y:S05]  /*128c0*/  LDSM.16.M88.4 R160, [R178+0x800] ;  /* 0x00080000b2a0783b */ /* 0x000eaa0000000200 */
[----:B------:R-:W-:Y:S01]  /*128d0*/  LDSM.16.M88.4 R164, [R184] ;  /* 0x00000000b8a4783b */ /* 0x000fe20000000200 */
[----:B------:R-:W-:Y:S04]  /*128e0*/  @P0 IADD3 R0, R197, -0x1, RZ ;  /* 0xffffffffc5000810 */ /* 0x000fe80007ffe0ff */
[----:B------:R-:W-:Y:S01]  /*128f0*/  @P0 SHF.R.S32.HI R2, RZ, 0x1f, R0 ;  /* 0x0000001fff020819 */ /* 0x000fe20000011400 */
[----:B------:R-:W3:Y:S04]  /*12900*/  LDSM.16.M88.4 R168, [R187] ;  /* 0x00000000bba8783b */ /* 0x000ee80000000200 */
[----:B------:R-:W-:Y:S01]  /*12910*/  @P0 IMAD R5, R2, c[0x0][0x1e0], RZ ;  /* 0x0000780002050a24 */ /* 0x000fe200078e02ff */
[----:B------:R-:W4:Y:S01]  /*12920*/  LDSM.16.M88.4 R172, [R189] ;  /* 0x00000000bdac783b */ /* 0x000f220000000200 */
[C---:B------:R-:W-:Y:S04]  /*12930*/  @P0 IMAD.WIDE.U32 R2, R0.reuse, c[0x0][0x1e0], RZ ;  /* 0x0000780000020a25 */ /* 0x040fe800078e00ff */
[----:B------:R-:W-:Y:S04]  /*12940*/  @P0 IMAD R0, R0, c[0x0][0x1e4], R5 ;  /* 0x0000790000000a24 */ /* 0x000fe800078e0205 */
[----:B------:R-:W-:Y:S01]  /*12950*/  @P0 IMAD.IADD R3, R3, 0x1, R0 ;  /* 0x0000000103030824 */ /* 0x000fe200078e0200 */
[C---:B------:R-:W-:Y:S04]  /*12960*/  @P0 LEA R0, P2, R2.reuse, R220, 0x5 ;  /* 0x000000dc02000211 */ /* 0x040fe800078428ff */
[----:B------:R-:W-:Y:S02]  /*12970*/  @P0 LEA.HI.X R5, R2, R219, R3, 0x5, P2 ;  /* 0x000000db02050211 */ /* 0x000fe400010f2c03 */
[C---:B------:R-:W-:Y:S04]  /*12980*/  @!P1 LEA R2, P2, R4.reuse, c[0x0][0x1f8], 0x1 ;  /* 0x00007e0004029a11 */ /* 0x040fe800078408ff */
[----:B------:R-:W-:Y:S02]  /*12990*/  @!P1 LEA.HI.X R3, R4, c[0x0][0x1fc], R6, 0x1, P2 ;  /* 0x00007f0004039a11 */ /* 0x000fe400010f0c06 */
[C---:B------:R-:W-:Y:S03]  /*129a0*/  @P0 LEA R198, P2, R0.reuse, c[0x0][0x1c8], 0x1 ;  /* 0x0000720000c60a11 */ /* 0x040fe600078408ff */
[----:B------:R-:W-:Y:S01]  /*129b0*/  @!PT LDS RZ, [RZ] ;  /* 0x00000000fffff984 */ /* 0x000fe20000000800 */
[----:B------:R-:W-:Y:S01]  /*129c0*/  @!PT LDS RZ, [RZ] ;  /* 0x00000000fffff984 */ /* 0x000fe20000000800 */
[----:B------:R-:W-:Y:S01]  /*129d0*/  @!PT LDS RZ, [RZ] ;  /* 0x00000000fffff984 */ /* 0x000fe20000000800 */
[----:B------:R5:W-:Y:S01]  /*129e0*/  @!P1 LDGSTS.E.BYPASS.LTC128B.128 [R196+0x8080], [R2.64], !P3 ;  /* 0x0808000002c49fae */ /* 0x000be2000d901d46 */
[----:B------:R-:W-:Y:S02]  /*129f0*/  @P0 LEA.HI.X R199, R0, c[0x0][0x1cc], R5, 0x1, P2 ;  /* 0x0000730000c70a11 */ /* 0x000fe400010f0c05 */
[C---:B-1----:R-:W-:Y:S02]  /*12a00*/  HMMA.16816.F32 R4, R16.reuse, R8, RZ ;  /* 0x000000081004723c */ /* 0x042fe400000018ff */
[----:B------:R5:W-:Y:S01]  /*12a10*/  @!P1 LDGSTS.E.BYPASS.LTC128B.128 [R196+0x9080], [R2.64+0x80], !P6 ;  /* 0x0908008002c49fae */ /* 0x000be2000f101d46 */
[----:B------:R-:W-:Y:S01]  /*12a20*/  ISETP.NE.AND P2, PT, R195, 0x1, PT ;  /* 0x00000001c300780c */ /* 0x000fe20003f45270 */
[----:B------:R-:W-:Y:S03]  /*12a30*/  IMAD.MOV.U32 R195, RZ, RZ, c[0x0][0x32c] ;  /* 0x0000cb00ffc37624 */ /* 0x000fe600078e00ff */
[----:B------:R5:W-:Y:S01]  /*12a40*/  @!P1 LDGSTS.E.BYPASS.LTC128B.128 [R196+0xa080], [R2.64+0x100], !P5 ;  /* 0x0a08010002c49fae */ /* 0x000be2000e901d46 */
[C---:B------:R-:W-:Y:S04]  /*12a50*/  HMMA.16816.F32 R8, R16.reuse, R10, RZ ;  /* 0x0000000a1008723c */ /* 0x040fe800000018ff */
[----:B------:R5:W-:Y:S04]  /*12a60*/  @!P1 LDGSTS.E.BYPASS.LTC128B.128 [R196+0xb080], [R2.64+0x180], !P4 ;  /* 0x0b08018002c49fae */ /* 0x000be8000e101d46 */
[C---:B--2---:R-:W-:Y:S01]  /*12a70*/  HMMA.16816.F32 R12, R16.reuse, R160, RZ ;  /* 0x000000a0100c723c */ /* 0x044fe200000018ff */
[----:B------:R-:W0:Y:S07]  /*12a80*/  LDGDEPBAR ;  /* 0x00000000000079af */ /* 0x000e2e0000000000 */
[----:B------:R-:W-:Y:S01]  /*12a90*/  HMMA.16816.F32 R16, R16, R162, RZ ;  /* 0x000000a21010723c */ /* 0x000fe200000018ff */
[----:B------:R-:W-:Y:S07]  /*12aa0*/  LDSM.16.M88.4 R160, [R186] ;  /* 0x00000000baa0783b */ /* 0x000fee0000000200 */
[C---:B---3--:R-:W-:Y:S08]  /*12ab0*/  HMMA.16816.F32 R4, R164.reuse, R168, R4 ;  /* 0x000000a8a404723c */ /* 0x048ff00000001804 */
[C---:B------:R-:W-:Y:S01]  /*12ac0*/  HMMA.16816.F32 R8, R164.reuse, R170, R8 ;  /* 0x000000aaa408723c */ /* 0x040fe20000001808 */
[----:B------:R-:W1:Y:S07]  /*12ad0*/  LDSM.16.M88.4 R168, [R177] ;  /* 0x00000000b1a8783b */ /* 0x000e6e0000000200 */
[C---:B----4-:R-:W-:Y:S08]  /*12ae0*/  HMMA.16816.F32 R12, R164.reuse, R172, R12 ;  /* 0x000000aca40c723c */ /* 0x050ff0000000180c */
[----:B------:R-:W-:Y:S01]  /*12af0*/  HMMA.16816.F32 R16, R164, R174, R16 ;  /* 0x000000aea410723c */ /* 0x000fe20000001810 */
[----:B------:R-:W2:Y:S05]  /*12b00*/  LDSM.16.M88.4 R164, [R177+0x800] ;  /* 0x00080000b1a4783b */ /* 0x000eaa0000000200 */
[----:B------:R-:W-:Y:S02]  /*12b10*/  LDSM.16.M88.4 R172, [R176+-0x3000] ;  /* 0xffd00000b0ac783b */ /* 0x000fe40000000200 */
[C---:B-1----:R-:W-:Y:S08]  /*12b20*/  HMMA.16816.F32 R4, R160.reuse, R168, R4 ;  /* 0x000000a8a004723c */ /* 0x042ff00000001804 */
[C---:B------:R-:W-:Y:S01]  /*12b30*/  HMMA.16816.F32 R8, R160.reuse, R170, R8 ;  /* 0x000000aaa008723c */ /* 0x040fe20000001808 */
[----:B------:R-:W1:Y:S07]  /*12b40*/  LDSM.16.M88.4 R168, [R185] ;  /* 0x00000000b9a8783b */ /* 0x000e6e0000000200 */
[C---:B--2---:R-:W-:Y:S08]  /*12b50*/  HMMA.16816.F32 R12, R160.reuse, R164, R12 ;  /* 0x000000a4a00c723c */ /* 0x044ff0000000180c */
[----:B------:R-:W-:Y:S01]  /*12b60*/  HMMA.16816.F32 R16, R160, R166, R16 ;  /* 0x000000a6a010723c */ /* 0x000fe20000001810 */
[----:B------:R-:W2:Y:S05]  /*12b70*/  LDSM.16.M88.4 R160, [R176+-0x2800] ;  /* 0xffd80000b0a0783b */ /* 0x000eaa0000000200 */
[----:B------:R-:W-:Y:S02]  /*12b80*/  LDSM.16.M88.4 R164, [R183+0x4000] ;  /* 0x00400000b7a4783b */ /* 0x000fe40000000200 */
[C---:B-1----:R-:W-:Y:S08]  /*12b90*/  HMMA.16816.F32 R4, R168.reuse, R172, R4 ;  /* 0x000000aca804723c */ /* 0x042ff00000001804 */
[C---:B------:R-:W-:Y:S01]  /*12ba0*/  HMMA.16816.F32 R8, R168.reuse, R174, R8 ;  /* 0x000000aea808723c */ /* 0x040fe20000001808 */
[----:B------:R-:W1:Y:S07]  /*12bb0*/  LDSM.16.M88.4 R172, [R178+0x1000] ;  /* 0x00100000b2ac783b */ /* 0x000e6e0000000200 */
[C---:B--2---:R-:W-:Y:S08]  /*12bc0*/  HMMA.16816.F32 R12, R168.reuse, R160, R12 ;  /* 0x000000a0a80c723c */ /* 0x044ff0000000180c */
[----:B------:R-:W-:Y:S01]  /*12bd0*/  HMMA.16816.F32 R16, R168, R162, R16 ;  /* 0x000000a2a810723c */ /* 0x000fe20000001810 */
[----:B------:R-:W2:Y:S05]  /*12be0*/  LDSM.16.M88.4 R160, [R178+0x1800] ;  /* 0x00180000b2a0783b */ /* 0x000eaa0000000200 */
[----:B------:R-:W-:Y:S02]  /*12bf0*/  LDSM.16.M88.4 R168, [R184+0x4000] ;  /* 0x00400000b8a8783b */ /* 0x000fe40000000200 */
[C---:B-1----:R-:W-:Y:S08]  /*12c00*/  HMMA.16816.F32 R4, R164.reuse, R172, R4 ;  /* 0x000000aca404723c */ /* 0x042ff00000001804 */
[C---:B------:R-:W-:Y:S01]  /*12c10*/  HMMA.16816.F32 R8, R164.reuse, R174, R8 ;  /* 0x000000aea408723c */ /* 0x040fe20000001808 */
[----:B------:R-:W1:Y:S07]  /*12c20*/  LDSM.16.M88.4 R172, [R191] ;  /* 0x00000000bfac783b */ /* 0x000e6e0000000200 */
[C---:B--2---:R-:W-:Y:S08]  /*12c30*/  HMMA.16816.F32 R12, R164.reuse, R160, R12 ;  /* 0x000000a0a40c723c */ /* 0x044ff0000000180c */
[----:B------:R-:W-:Y:S01]  /*12c40*/  HMMA.16816.F32 R16, R164, R162, R16 ;  /* 0x000000a2a410723c */ /* 0x000fe20000001810 */
[----:B------:R-:W2:Y:S05]  /*12c50*/  LDSM.16.M88.4 R160, [R190] ;  /* 0x00000000bea0783b */ /* 0x000eaa0000000200 */
        /* <DEDUP_REMOVED lines=10> */
[----:B------:R-:W1:Y:S07]  /*12d00*/  LDSM.16.M88.4 R172, [R176+-0x2000] ;  /* 0xffe00000b0ac783b */ /* 0x000e6e0000000200 */
        /* <DEDUP_REMOVED lines=58> */
[----:B------:R-:W2:Y:S01]  /*130b0*/  LDSM.16.M88.4 R160, [R176+0x800] ;  /* 0x00080000b0a0783b */ /* 0x000ea20000000200 */
[----:B------:R-:W-:Y:S04]  /*130c0*/  DEPBAR.LE SB0, 0x0 ;  /* 0x000080000000791a */ /* 0x000fe80000000000 */
[----:B------:R-:W-:Y:S02]  /*130d0*/  BAR.SYNC.DEFER_BLOCKING 0x0 ;  /* 0x0000000000007b1d */ /* 0x000fe40000010000 */
[C---:B-1----:R-:W-:Y:S08]  /*130e0*/  HMMA.16816.F32 R4, R168.reuse, R172, R4 ;  /* 0x000000aca804723c */ /* 0x042ff00000001804 */
[C---:B------:R-:W-:Y:S08]  /*130f0*/  HMMA.16816.F32 R8, R168.reuse, R174, R8 ;  /* 0x000000aea808723c */ /* 0x040ff00000001808 */
[C---:B--2---:R-:W-:Y:S08]  /*13100*/  HMMA.16816.F32 R12, R168.reuse, R160, R12 ;  /* 0x000000a0a80c723c */ /* 0x044ff0000000180c */
[----:B------:R-:W-:Y:S01]  /*13110*/  FMUL.FTZ R0, R4, c[0x0][0x320] ;  /* 0x0000c80004007a20 */ /* 0x000fe20000410000 */
[----:B------:R-:W-:Y:S03]  /*13120*/  HMMA.16816.F32 R16, R168, R162, R16 ;  /* 0x000000a2a810723c */ /* 0x000fe60000001810 */
[----:B------:R1:W2:Y:S01]  /*13130*/  MUFU.TANH R165, R0 ;  /* 0x0000000000a57308 */ /* 0x0002a20000002400 */
[----:B------:R-:W-:Y:S01]  /*13140*/  @!PT LDS RZ, [RZ] ;  /* 0x00000000fffff984 */ /* 0x000fe20000000800 */
[----:B------:R-:W-:Y:S01]  /*13150*/  @!PT LDS RZ, [RZ] ;  /* 0x00000000fffff984 */ /* 0x000fe20000000800 */
[----:B------:R-:W-:Y:S01]  /*13160*/  @!PT LDS RZ, [RZ] ;  /* 0x00000000fffff984 */ /* 0x000fe20000000800 */
[----:B------:R3:W-:Y:S01]  /*13170*/  @P0 LDGSTS.E.BYPASS.LTC128B.128 [R196+0xc080], [R198.64], !P3 ;  /* 0x0c080000c6c40fae */ /* 0x0007e2000d901d46 */
[----:B------:R-:W-:Y:S04]  /*13180*/  IMAD.IADD R4, R226, 0x1, R225 ;  /* 0x00000001e2047824 */ /* 0x000fe800078e02e1 */
[----:B------:R3:W-:Y:S05]  /*13190*/  @P0 LDGSTS.E.BYPASS.LTC128B.128 [R196+0xd080], [R198.64+0x80], !P6 ;  /* 0x0d080080c6c40fae */ /* 0x0007ea000f101d46 */
[----:B------:R3:W-:Y:S05]  /*131a0*/  @P0 LDGSTS.E.BYPASS.LTC128B.128 [R196+0xe080], [R198.64+0x100], !P5 ;  /* 0x0e080100c6c40fae */ /* 0x0007ea000e901d46 */
[----:B------:R3:W-:Y:S05]  /*131b0*/  @P0 LDGSTS.E.BYPASS.LTC128B.128 [R196+0xf080], [R198.64+0x180], !P4 ;  /* 0x0f080180c6c40fae */ /* 0x0007ea000e101d46 */
[----:B------:R-:W0:Y:S01]  /*131c0*/  LDGDEPBAR ;  /* 0x00000000000079af */ /* 0x000e220000000000 */
[----:B-----5:R-:W-:Y:S02]  /*131d0*/  FMUL.FTZ R2, R17, c[0x0][0x320] ;  /* 0x0000c80011027a20 */ /* 0x020fe40000410000 */
[----:B-1----:R-:W-:Y:S01]  /*131e0*/  FMUL.FTZ R0, R5, c[0x0][0x320] ;  /* 0x0000c80005007a20 */ /* 0x002fe20000410000 */
[----:B------:R-:W-:Y:S03]  /*131f0*/  SHF.L.U32 R5, R197, 0x5, RZ ;  /* 0x00000005c5057819 */ /* 0x000fe600000006ff */
[----:B------:R1:W4:Y:S02]  /*13200*/  MUFU.TANH R164, R0 ;  /* 0x0000000000a47308 */ /* 0x0003240000002400 */
        /* <DEDUP_REMOVED lines=13> */
[----:B------:R1:W1:Y:S10]  /*132e0*/  MUFU.TANH R12, R2 ;  /* 0x00000002000c7308 */ /* 0x0002740000002400 */
[----:B------:R5:W2:Y:S01]  /*132f0*/  MUFU.TANH R135, R0 ;  /* 0x0000000000877308 */ /* 0x000aa20000002400 */
[----:B-1----:R-:W-:Y:S02]  /*13300*/  FMUL.FTZ R2, R19, c[0x0][0x320] ;  /* 0x0000c80013027a20 */ /* 0x002fe40000410000 */
[----:B-----5:R-:W-:Y:S07]  /*13310*/  FMUL.FTZ R0, R13, c[0x0][0x320] ;  /* 0x0000c8000d007a20 */ /* 0x020fee0000410000 */
[----:B------:R1:W1:Y:S02]  /*13320*/  MUFU.TANH R132, R0 ;  /* 0x0000000000847308 */ /* 0x0002640000002400 */
[----:B-1----:R-:W-:Y:S08]  /*13330*/  FMUL.FTZ R0, R14, c[0x0][0x320] ;  /* 0x0000c8000e007a20 */ /* 0x002ff00000410000 */
[----:B------:R1:W1:Y:S02]  /*13340*/  MUFU.TANH R139, R0 ;  /* 0x00000000008b7308 */ /* 0x0002640000002400 */
[----:B-1----:R-:W-:Y:S08]  /*13350*/  FMUL.FTZ R0, R15, c[0x0][0x320] ;  /* 0x0000c8000f007a20 */ /* 0x002ff00000410000 */
[----:B------:R1:W1:Y:S02]  /*13360*/  MUFU.TANH R15, R0 ;  /* 0x00000000000f7308 */ /* 0x0002640000002400 */
[----:B-1----:R-:W-:Y:S08]  /*13370*/  FMUL.FTZ R0, R16, c[0x0][0x320] ;  /* 0x0000c80010007a20 */ /* 0x002ff00000410000 */
[----:B------:R-:W1:Y:S10]  /*13380*/  MUFU.TANH R16, R2 ;  /* 0x0000000200107308 */ /* 0x000e740000002400 */
[----:B------:R5:W1:Y:S02]  /*13390*/  MUFU.TANH R13, R0 ;  /* 0x00000000000d7308 */ /* 0x000a640000002400 */
[----:B-----5:R-:W-:Y:S05]  /*133a0*/  @P2 IMAD.HI.U32 R0, R4, c[0x0][0x2c8], RZ ;  /* 0x0000b20004002a27 */ /* 0x020fea00078e00ff */
[----:B------:R-:W-:Y:S01]  /*133b0*/  @P2 SHF.R.U32.HI R4, RZ, c[0x0][0x2cc], R0 ;  /* 0x0000b300ff042a19 */ /* 0x000fe20000011600 */
[----:B------:R-:W-:Y:S01]  /*133c0*/  FMUL.FTZ R0, R18, c[0x0][0x320] ;  /* 0x0000c80012007a20 */ /* 0x000fe20000410000 */
[----:B------:R-:W-:Y:S03]  /*133d0*/  ISETP.GE.AND P2, PT, R195, 0x1, PT ;  /* 0x00000001c300780c */ /* 0x000fe60003f46270 */
[----:B------:R5:W1:Y:S01]  /*133e0*/  MUFU.TANH R14, R0 ;  /* 0x00000000000e7308 */ /* 0x000a620000002400 */
[----:B------:R-:W1:Y:S01]  /*133f0*/  SHFL.IDX PT, R3, R4, RZ, 0x1c1f ;  /* 0x001c1fff04037589 */ /* 0x000e6200000e0000 */
[----:B-----5:R-:W-:Y:S04]  /*13400*/  IADD3 R0, -R210, 0x1, -R5 ;  /* 0x00000001d2007810 */ /* 0x020fe80007ffe905 */
[----:B------:R-:W-:Y:S04]  /*13410*/  IADD3 R0, -R213, R0, R212 ;  /* 0x00000000d5007210 */ /* 0x000fe80007ffe1d4 */
[C---:B------:R-:W-:Y:S02]  /*13420*/  IADD3 R7, R0.reuse, c[0x0][0x328], RZ ;  /* 0x0000ca0000077a10 */ /* 0x040fe40007ffe0ff */
[----:B------:R-:W-:Y:S02]  /*13430*/  IADD3 R6, R0, UR4, RZ ;  /* 0x0000000400067c10 */ /* 0x000fe4000fffe0ff */
[-C--:B-1----:R-:W-:Y:S02]  /*13440*/  IADD3 R2, R7, R3.reuse, RZ ;  /* 0x0000000307027210 */ /* 0x082fe40007ffe0ff */
[----:B------:R-:W-:Y:S01]  /*13450*/  IADD3 R0, R6, R3, RZ ;  /* 0x0000000306007210 */ /* 0x000fe20007ffe0ff */
[----:B------:R-:W-:-:S05]  /*13460*/  @!P2 BRA `(.L_x_702) ;  /* 0x000001800000a947 */ /* 0x000fca0003800000 */
[----:B--234-:R-:W-:Y:S01]  /*13470*/  IADD3 R3, -R213, R212, R3 ;  /* 0x000000d4d5037210 */ /* 0x01cfe20007ffe103 */
        /* <DEDUP_REMOVED lines=12> */
.L_x_704:
[----:B------:R-:W-:Y:S04]  /*13540*/  MOV R8, c[0x0][0x32c] ;  /* 0x0000cb0000087a02 */ /* 0x000fe80000000f00 */
[----:B------:R-:W-:Y:S11]  /*13550*/  ISETP.NE.AND P0, PT, R8, 0x1, PT ;  /* 0x000000010800780c */ /* 0x000ff60003f05270 */
[----:B------:R-:W-:Y:S02]  /*13560*/  @!UPT UIADD3 URZ, URZ, URZ, URZ ;  /* 0x0000003f3f3ff290 */ /* 0x000fe4000fffe03f */
[----:B------:R-:W-:Y:S05]  /*13570*/  @P0 IMAD.HI.U32 R8, R3, c[0x0][0x330], RZ ;  /* 0x0000cc0003080a27 */ /* 0x000fea00078e00ff */
[----:B------:R-:W-:Y:S02]  /*13580*/  @P0 SHF.R.U32.HI R3, RZ, c[0x0][0x334], R8 ;  /* 0x0000cd00ff030a19 */ /* 0x000fe40000011608 */
.L_x_705:
[----:B------:R-:W-:Y:S05]  /*13590*/  BSYNC B0 ;  /* 0x0000000000007941 */ /* 0x000fea0003800000 */
.L_x_703:
[----:B------:R-:W-:Y:S04]  /*135a0*/  IMAD R3, R3, c[0x0][0x32c], -R5 ;  /* 0x0000cb0003037a24 */ /* 0x000fe800078e0a05 */
[----:B------:R-:W-:Y:S05]  /*135b0*/  IMAD.IADD R3, R3, 0x1, -R210 ;  /* 0x0000000103037824 */ /* 0x000fea00078e0ad2 */
[----:B------:R-:W-:Y:S02]  /*135c0*/  IADD3 R8, R3, c[0x0][0x32c], RZ ;  /* 0x0000cb0003087a10 */ /* 0x000fe40007ffe0ff */
[----:B------:R-:W-:Y:S02]  /*135d0*/  IMNMX R0, R0, R3, !PT ;  /* 0x0000000300007217 */ /* 0x000fe40007800200 */
[----:B------:R-:W-:Y:S02]  /*135e0*/  IMNMX R2, R2, R8, PT ;  /* 0x0000000802027217 */ /* 0x000fe40003800200 */
.L_x_702:
[----:B--234-:R-:W-:Y:S01]  /*135f0*/  ISETP.GT.AND P1, PT, R197, -0x1, PT ;  /* 0xffffffffc500780c */ /* 0x01cfe20003f24270 */
[----:B------:R-:W1:Y:S03]  /*13600*/  SHFL.IDX PT, R3, R4, 0x1, 0x1c1f ;  /* 0x003c1f0004037f89 */ /* 0x000e6600000e0000 */
[----:B------:R-:W-:Y:S04]  /*13610*/  ISETP.GT.AND P0, PT, R0, RZ, P1 ;  /* 0x000000ff0000720c */ /* 0x000fe80000f04270 */
[----:B------:R-:W-:Y:S04]  /*13620*/  ISETP.LT.OR P0, PT, R2, 0x1, P0 ;  /* 0x000000010200780c */ /* 0x000fe80000701670 */
[----:B------:R-:W-:Y:S02]  /*13630*/  FSEL R8, R165, -INF , !P0 ;  /* 0xff800000a5087808 */ /* 0x000fe40004000000 */
[----:B------:R-:W-:Y:S04]  /*13640*/  ISETP.GT.AND P0, PT, R0, 0x1, P1 ;  /* 0x000000010000780c */ /* 0x000fe80000f04270 */
        /* <DEDUP_REMOVED lines=17> */
[----:B------:R-:W-:Y:S01]  /*13760*/  ISETP.GT.AND P0, PT, R0, 0x19, P1 ;  /* 0x000000190000780c */ /* 0x000fe20000f04270 */
[--C-:B-1----:R-:W-:Y:S03]  /*13770*/  IMAD.IADD R0, R6, 0x1, R3.reuse ;  /* 0x0000000106007824 */ /* 0x102fe600078e0203 */
[----:B------:R-:W-:Y:S01]  /*13780*/  ISETP.LT.OR P0, PT, R2, 0x1a, P0 ;  /* 0x0000001a0200780c */ /* 0x000fe20000701670 */
[----:B------:R-:W-:Y:S03]  /*13790*/  IMAD.IADD R2, R7, 0x1, R3 ;  /* 0x0000000107027824 */ /* 0x000fe600078e0203 */
[----:B------:R-:W-:Y:S01]  /*137a0*/  FSEL R174, R12, -INF , !P0 ;  /* 0xff8000000cae7808 */ /* 0x000fe20004000000 */
        /* <DEDUP_REMOVED lines=14> */
.L_x_708:
[----:B------:R-:W-:Y:S04]  /*13890*/  MOV R4, c[0x0][0x32c] ;  /* 0x0000cb0000047a02 */ /* 0x000fe80000000f00 */
[----:B------:R-:W-:Y:S11]  /*138a0*/  ISETP.NE.AND P0, PT, R4, 0x1, PT ;  /* 0x000000010400780c */ /* 0x000ff60003f05270 */
[----:B------:R-:W-:Y:S02]  /*138b0*/  @!UPT UIADD3 URZ, URZ, URZ, URZ ;  /* 0x0000003f3f3ff290 */ /* 0x000fe4000fffe03f */
[----:B------:R-:W-:Y:S05]  /*138c0*/  @P0 IMAD.HI.U32 R4, R3, c[0x0][0x330], RZ ;  /* 0x0000cc0003040a27 */ /* 0x000fea00078e00ff */
[----:B------:R-:W-:Y:S02]  /*138d0*/  @P0 SHF.R.U32.HI R3, RZ, c[0x0][0x334], R4 ;  /* 0x0000cd00ff030a19 */ /* 0x000fe40000011604 */
.L_x_709:
[----:B------:R-:W-:Y:S05]  /*138e0*/  BSYNC B0 ;  /* 0x0000000000007941 */ /* 0x000fea0003800000 */
.L_x_707:
[----:B------:R-:W-:Y:S04]  /*138f0*/  IMAD R5, R3, c[0x0][0x32c], -R5 ;  /* 0x0000cb0003057a24 */ /* 0x000fe800078e0a05 */
[----:B------:R-:W-:Y:S05]  /*13900*/  IMAD.IADD R3, R5, 0x1, -R210 ;  /* 0x0000000105037824 */ /* 0x000fea00078e0ad2 */
[----:B------:R-:W-:Y:S02]  /*13910*/  IADD3 R4, R3, c[0x0][0x32c], RZ ;  /* 0x0000cb0003047a10 */ /* 0x000fe40007ffe0ff */
[----:B------:R-:W-:Y:S02]  /*13920*/  IMNMX R0, R0, R3, !PT ;  /* 0x0000000300007217 */ /* 0x000fe40007800200 */
[----:B------:R-:W-:Y:S02]  /*13930*/  IMNMX R2, R2, R4, PT ;  /* 0x0000000402027217 */ /* 0x000fe40003800200 */
.L_x_706:
[----:B------:R-:W-:Y:S02]  /*13940*/  FMNMX.FTZ R3, R8, R133, !PT ;  /* 0x0000008508037209 */ /* 0x000fe40007810000 */
[----:B------:R-:W-:Y:S02]  /*13950*/  ISETP.GT.AND P0, PT, R0, RZ, P1 ;  /* 0x000000ff0000720c */ /* 0x000fe40000f04270 */
[----:B------:R-:W-:Y:S02]  /*13960*/  FMNMX.FTZ R3, R10, R3, !PT ;  /* 0x000000030a037209 */ /* 0x000fe40007810000 */
[----:B------:R-:W-:Y:S02]  /*13970*/  ISETP.LT.OR P0, PT, R2, 0x1, P0 ;  /* 0x000000010200780c */ /* 0x000fe40000701670 */
[----:B------:R-:W-:Y:S02]  /*13980*/  FMNMX.FTZ R3, R9, R3, !PT ;  /* 0x0000000309037209 */ /* 0x000fe40007810000 */
[----:B------:R-:W-:Y:S02]  /*13990*/  FSEL R4, R173, -INF , !P0 ;  /* 0xff800000ad047808 */ /* 0x000fe40004000000 */
[----:B------:R-:W-:Y:S02]  /*139a0*/  ISETP.GT.AND P0, PT, R0, 0x1, P1 ;  /* 0x000000010000780c */ /* 0x000fe40000f04270 */
        /* <DEDUP_REMOVED lines=9> */
[----:B------:R-:W-:Y:S02]  /*13a40*/  FMNMX.FTZ R3, R174, R3, !PT ;  /* 0x00000003ae037209 */ /* 0x000fe40007810000 */
[----:B------:R-:W-:Y:S02]  /*13a50*/  ISETP.GT.AND P0, PT, R0, 0x9, P1 ;  /* 0x000000090000780c */ /* 0x000fe40000f04270 */
[----:B------:R-:W-:Y:S01]  /*13a60*/  FMNMX.FTZ R12, R4, R134, !PT ;  /* 0x00000086040c7209 */ /* 0x000fe20007810000 */
[----:B------:R-:W1:Y:S01]  /*13a70*/  SHFL.BFLY PT, R13, R3, 0x2, 0x1f ;  /* 0x0c401f00030d7f89 */ /* 0x000e6200000e0000 */
[----:B------:R-:W-:Y:S02]  /*13a80*/  ISETP.LT.OR P0, PT, R2, 0xa, P0 ;  /* 0x0000000a0200780c */ /* 0x000fe40000701670 */
[----:B------:R-:W-:Y:S02]  /*13a90*/  FMNMX.FTZ R12, R6, R12, !PT ;  /* 0x0000000c060c7209 */ /* 0x000fe40007810000 */
[----:B------:R-:W-:Y:S02]  /*13aa0*/  FSEL R7, R166, -INF , !P0 ;  /* 0xff800000a6077808 */ /* 0x000fe40004000000 */
[----:B------:R-:W-:Y:S01]  /*13ab0*/  ISETP.GT.AND P0, PT, R0, 0x10, P1 ;  /* 0x000000100000780c */ /* 0x000fe20000f04270 */
[----:B------:R-:W-:Y:S01]  /*13ac0*/  LDSM.16.MT88.4 R164, [R180] ;  /* 0x00000000b4a4783b */ /* 0x000fe20000004200 */
[----:B------:R-:W-:Y:S02]  /*13ad0*/  FMNMX.FTZ R12, R5, R12, !PT ;  /* 0x0000000c050c7209 */ /* 0x000fe40007810000 */
[----:B------:R-:W-:Y:S02]  /*13ae0*/  ISETP.LT.OR P0, PT, R2, 0x11, P0 ;  /* 0x000000110200780c */ /* 0x000fe40000701670 */
[----:B------:R-:W-:Y:S02]  /*13af0*/  FMNMX.FTZ R12, R7, R12, !PT ;  /* 0x0000000c070c7209 */ /* 0x000fe40007810000 */
[----:B------:R-:W-:Y:S02]  /*13b00*/  FSEL R171, R139, -INF , !P0 ;  /* 0xff8000008bab7808 */ /* 0x000fe40004000000 */
[----:B------:R-:W-:Y:S04]  /*13b10*/  ISETP.GT.AND P0, PT, R0, 0x11, P1 ;  /* 0x000000110000780c */ /* 0x000fe80000f04270 */
[----:B------:R-:W-:Y:S04]  /*13b20*/  ISETP.LT.OR P0, PT, R2, 0x12, P0 ;  /* 0x000000120200780c */ /* 0x000fe80000701670 */
[----:B------:R-:W-:Y:S02]  /*13b30*/  FSEL R172, R15, -INF , !P0 ;  /* 0xff8000000fac7808 */ /* 0x000fe40004000000 */
[----:B------:R-:W-:Y:S04]  /*13b40*/  ISETP.GT.AND P0, PT, R0, 0x18, P1 ;  /* 0x000000180000780c */ /* 0x000fe80000f04270 */
[----:B------:R-:W-:Y:S04]  /*13b50*/  ISETP.LT.OR P0, PT, R2, 0x19, P0 ;  /* 0x000000190200780c */ /* 0x000fe80000701670 */
[----:B------:R-:W-:Y:S02]  /*13b60*/  FSEL R173, R14, -INF , !P0 ;  /* 0xff8000000ead7808 */ /* 0x000fe40004000000 */
[----:B------:R-:W-:Y:S02]  /*13b70*/  ISETP.GT.AND P0, PT, R0, 0x19, P1 ;  /* 0x000000190000780c */ /* 0x000fe40000f04270 */
[----:B------:R-:W-:Y:S02]  /*13b80*/  FMNMX.FTZ R0, R171, R12, !PT ;  /* 0x0000000cab007209 */ /* 0x000fe40007810000 */
[----:B------:R-:W-:Y:S02]  /*13b90*/  ISETP.LT.OR P0, PT, R2, 0x1a, P0 ;  /* 0x0000001a0200780c */ /* 0x000fe40000701670 */
[----:B------:R-:W-:Y:S02]  /*13ba0*/  FMNMX.FTZ R0, R172, R0, !PT ;  /* 0x00000000ac007209 */ /* 0x000fe40007810000 */
[----:B------:R-:W-:Y:S02]  /*13bb0*/  FSEL R135, R16, -INF , !P0 ;  /* 0xff80000010877808 */ /* 0x000fe40004000000 */
[----:B------:R-:W-:Y:S02]  /*13bc0*/  FMNMX.FTZ R0, R173, R0, !PT ;  /* 0x00000000ad007209 */ /* 0x000fe40007810000 */
[----:B-1----:R-:W-:Y:S02]  /*13bd0*/  FMNMX.FTZ R3, R3, R13, !PT ;  /* 0x0000000d03037209 */ /* 0x002fe40007810000 */
[----:B------:R-:W-:Y:S03]  /*13be0*/  FMNMX.FTZ R0, R135, R0, !PT ;  /* 0x0000000087007209 */ /* 0x000fe60007810000 */
[----:B------:R-:W1:Y:S08]  /*13bf0*/  SHFL.BFLY PT, R12, R3, 0x1, 0x1f ;  /* 0x0c201f00030c7f89 */ /* 0x000e7000000e0000 */
[----:B------:R-:W2:Y:S01]  /*13c00*/  SHFL.BFLY PT, R2, R0, 0x2, 0x1f ;  /* 0x0c401f0000027f89 */ /* 0x000ea200000e0000 */
[----:B-1----:R-:W-:Y:S07]  /*13c10*/  FMNMX.FTZ R132, R3, R12, !PT ;  /* 0x0000000c03847209 */ /* 0x002fee0007810000 */
[----:B------:R-:W-:Y:S01]  /*13c20*/  LDSM.16.MT88.4 R12, [R179] ;  /* 0x00000000b30c783b */ /* 0x000fe20000004200 */
[C---:B------:R-:W-:Y:S01]  /*13c30*/  FSETP.NEU.FTZ.AND P0, PT, R132.reuse, -INF , PT ;  /* 0xff8000008400780b */ /* 0x040fe20003f1d000 */
[----:B------:R-:W-:Y:S01]  /*13c40*/  FMUL.FTZ R3, R132, c[0x0][0x2d0] ;  /* 0x0000b40084037a20 */ /* 0x000fe20000410000 */
[----:B--2---:R-:W-:Y:S04]  /*13c50*/  FMNMX.FTZ R2, R0, R2, !PT ;  /* 0x0000000200027209 */ /* 0x004fe80007810000 */
[----:B------:R-:W-:Y:S02]  /*13c60*/  FSEL R139, R3, RZ, P0 ;  /* 0x000000ff038b7208 */ /* 0x000fe40000000000 */
[----:B------:R-:W1:Y:S03]  /*13c70*/  SHFL.BFLY PT, R3, R2, 0x1, 0x1f ;  /* 0x0c201f0002037f89 */ /* 0x000e6600000e0000 */
[--C-:B------:R-:W-:Y:S02]  /*13c80*/  FFMA.FTZ R0, R8, c[0x0][0x2d0], -R139.reuse ;  /* 0x0000b40008007a23 */ /* 0x100fe4000001088b */
[--C-:B------:R-:W-:Y:S02]  /*13c90*/  FFMA.FTZ R11, R11, c[0x0][0x2d0], -R139.reuse ;  /* 0x0000b4000b0b7a23 */ /* 0x100fe4000001088b */
[----:B------:R2:W-:Y:S10]  /*13ca0*/  MUFU.EX2 R205, R0 ;  /* 0x0000000000cd7308 */ /* 0x0005f40000000800 */
[----:B------:R-:W-:Y:S01]  /*13cb0*/  MUFU.EX2 R202, R11 ;  /* 0x0000000b00ca7308 */ /* 0x000fe20000000800 */
[----:B-1----:R-:W-:Y:S05]  /*13cc0*/  FMNMX.FTZ R3, R2, R3, !PT ;  /* 0x0000000302037209 */ /* 0x002fea0007810000 */
[----:B------:R-:W-:Y:S02]  /*13cd0*/  FMUL.FTZ R8, R3, c[0x0][0x2d0] ;  /* 0x0000b40003087a20 */ /* 0x000fe40000410000 */
[--C-:B--2---:R-:W-:Y:S04]  /*13ce0*/  FFMA.FTZ R0, R10, c[0x0][0x2d0], -R139.reuse ;  /* 0x0000b4000a007a23 */ /* 0x104fe8000001088b */
[----:B------:R1:W2:Y:S02]  /*13cf0*/  MUFU.EX2 R204, R0 ;  /* 0x0000000000cc7308 */ /* 0x0002a40000000800 */
[----:B-1----:R-:W-:Y:S01]  /*13d00*/  FFMA.FTZ R0, R9, c[0x0][0x2d0], -R139 ;  /* 0x0000b40009007a23 */ /* 0x002fe2000001088b */
[----:B--2---:R-:W-:Y:S07]  /*13d10*/  F2FP.PACK_AB R160, R204, R205 ;  /* 0x000000cdcca0723e */ /* 0x004fee00000000ff */
[----:B------:R1:W2:Y:S02]  /*13d20*/  MUFU.EX2 R203, R0 ;  /* 0x0000000000cb7308 */ /* 0x0002a40000000800 */
[----:B-1----:R-:W-:Y:S02]  /*13d30*/  FSEL R0, R132, RZ, P0 ;  /* 0x000000ff84007208 */ /* 0x002fe40000000000 */
[----:B------:R-:W-:Y:S02]  /*13d40*/  FSETP.NEU.FTZ.AND P0, PT, R3, -INF , PT ;  /* 0xff8000000300780b */ /* 0x000fe40003f1d000 */
[----:B--2---:R-:W-:Y:S01]  /*13d50*/  F2FP.PACK_AB R162, R202, R203 ;  /* 0x000000cbcaa2723e */ /* 0x004fe200000000ff */
[----:B------:R-:W-:Y:S01]  /*13d60*/  FADD.FTZ R0, -R0, R133 ;  /* 0x0000008500007221 */ /* 0x000fe20000010100 */
[----:B------:R-:W-:Y:S03]  /*13d70*/  FSEL R133, R8, RZ, P0 ;  /* 0x000000ff08857208 */ /* 0x000fe60000000000 */
[----:B------:R-:W-:Y:S02]  /*13d80*/  FMUL.FTZ R0, R0, c[0x0][0x2d0] ;  /* 0x0000b40000007a20 */ /* 0x000fe40000410000 */
[--C-:B------:R-:W-:Y:S02]  /*13d90*/  FFMA.FTZ R4, R4, c[0x0][0x2d0], -R133.reuse ;  /* 0x0000b40004047a23 */ /* 0x100fe40000010885 */
[----:B------:R1:W2:Y:S01]  /*13da0*/  MUFU.EX2 R2, R0 ;  /* 0x0000000000027308 */ /* 0x0002a20000000800 */
[--C-:B------:R-:W-:Y:S09]  /*13db0*/  FFMA.FTZ R7, R7, c[0x0][0x2d0], -R133.reuse ;  /* 0x0000b40007077a23 */ /* 0x100ff20000010885 */
[----:B------:R3:W-:Y:S10]  /*13dc0*/  MUFU.EX2 R199, R4 ;  /* 0x0000000400c77308 */ /* 0x0007f40000000800 */
[----:B------:R-:W-:Y:S01]  /*13dd0*/  MUFU.EX2 R175, R7 ;  /* 0x0000000700af7308 */ /* 0x000fe20000000800 */
[--C-:B-1----:R-:W-:Y:S02]  /*13de0*/  FFMA.FTZ R0, R6, c[0x0][0x2d0], -R133.reuse ;  /* 0x0000b40006007a23 */ /* 0x102fe40000010885 */
[C---:B--2---:R-:W-:Y:S02]  /*13df0*/  FMUL.FTZ R8, R2.reuse, R144 ;  /* 0x0000009002087220 */ /* 0x044fe40000410000 */
[C---:B------:R-:W-:Y:S05]  /*13e00*/  FMUL.FTZ R9, R2.reuse, R145 ;  /* 0x0000009102097220 */ /* 0x040fea0000410000 */
[----:B------:R-:W1:Y:S01]  /*13e10*/  MUFU.EX2 R198, R0 ;  /* 0x0000000000c67308 */ /* 0x000e620000000800 */
[C---:B------:R-:W-:Y:S02]  /*13e20*/  FMUL.FTZ R16, R2.reuse, R152 ;  /* 0x0000009802107220 */ /* 0x040fe40000410000 */
[C---:B------:R-:W-:Y:S02]  /*13e30*/  FMUL.FTZ R17, R2.reuse, R153 ;  /* 0x0000009902117220 */ /* 0x040fe40000410000 */
[C---:B---3--:R-:W-:Y:S02]  /*13e40*/  FMUL.FTZ R4, R2.reuse, R140 ;  /* 0x0000008c02047220 */ /* 0x048fe40000410000 */
        /* <DEDUP_REMOVED lines=10> */
[----:B------:R-:W-:Y:S02]  /*13ef0*/  FFMA.FTZ R0, R5, c[0x0][0x2d0], -R133 ;  /* 0x0000b40005007a23 */ /* 0x000fe40000010885 */
[C---:B------:R-:W-:Y:S02]  /*13f00*/  FMUL.FTZ R5, R2.reuse, R141 ;  /* 0x0000008d02057220 */ /* 0x040fe40000410000 */
[----:B------:R1:W2:Y:S01]  /*13f10*/  MUFU.EX2 R195, R0 ;  /* 0x0000000000c37308 */ /* 0x0002a20000000800 */
        /* <DEDUP_REMOVED lines=12> */
[----:B-1----:R-:W-:Y:S01]  /*13fe0*/  FSEL R0, R3, RZ, P0 ;  /* 0x000000ff03007208 */ /* 0x002fe20000000000 */
[C---:B------:R-:W-:Y:S01]  /*13ff0*/  FMUL.FTZ R61, R2.reuse, R61 ;  /* 0x0000003d023d7220 */ /* 0x040fe20000410000 */
[----:B--2---:R-:W-:Y:S01]  /*14000*/  F2FP.PACK_AB R163, R175, R195 ;  /* 0x000000c3afa3723e */ /* 0x004fe200000000ff */
[----:B------:R-:W-:Y:S01]  /*14010*/  FMUL.FTZ R64, R2, R64 ;  /* 0x0000004002407220 */ /* 0x000fe20000410000 */
[----:B------:R-:W-:Y:S01]  /*14020*/  ISETP.GT.AND P0, PT, R197, R206, PT ;  /* 0x000000cec500720c */ /* 0x000fe20003f04270 */
[----:B------:R-:W-:Y:S02]  /*14030*/  FADD.FTZ R0, -R0, R134 ;  /* 0x0000008600007221 */ /* 0x000fe40000010100 */
[----:B------:R-:W-:Y:S02]  /*14040*/  FMUL.FTZ R65, R2, R65 ;  /* 0x0000004102417220 */ /* 0x000fe40000410000 */
[----:B------:R-:W-:Y:S02]  /*14050*/  FMUL.FTZ R0, R0, c[0x0][0x2d0] ;  /* 0x0000b40000007a20 */ /* 0x000fe40000410000 */
[C---:B------:R-:W-:Y:S02]  /*14060*/  FMUL.FTZ R68, R2.reuse, R68 ;  /* 0x0000004402447220 */ /* 0x040fe40000410000 */
[C---:B------:R-:W-:Y:S02]  /*14070*/  FMUL.FTZ R69, R2.reuse, R69 ;  /* 0x0000004502457220 */ /* 0x040fe40000410000 */
        /* <DEDUP_REMOVED lines=13> */
[C---:B-1----:R-:W-:Y:S02]  /*14150*/  FMUL.FTZ R6, R0.reuse, R142 ;  /* 0x0000008e00067220 */ /* 0x042fe40000410000 */
[C---:B------:R-:W-:Y:S02]  /*14160*/  FMUL.FTZ R7, R0.reuse, R143 ;  /* 0x0000008f00077220 */ /* 0x040fe40000410000 */
[----:B------:R-:W1:Y:S01]  /*14170*/  LDSM.16.MT88.4 R140, [R182] ;  /* 0x00000000b68c783b */ /* 0x000e620000004200 */
[C---:B------:R-:W-:Y:S02]  /*14180*/  FMUL.FTZ R10, R0.reuse, R146 ;  /* 0x00000092000a7220 */ /* 0x040fe40000410000 */
[C---:B------:R-:W-:Y:S02]  /*14190*/  FMUL.FTZ R11, R0.reuse, R147 ;  /* 0x00000093000b7220 */ /* 0x040fe40000410000 */
[C---:B------:R-:W-:Y:S03]  /*141a0*/  HMMA.16816.F32 R4, R160.reuse, R12, R4 ;  /* 0x0000000ca004723c */ /* 0x040fe60000001804 */
[----:B------:R-:W2:Y:S02]  /*141b0*/  LDSM.16.MT88.4 R144, [R181] ;  /* 0x00000000b590783b */ /* 0x000ea40000004200 */
[----:B------:R-:W-:Y:S02]  /*141c0*/  FMUL.FTZ R18, R0, R154 ;  /* 0x0000009a00127220 */ /* 0x000fe40000410000 */
[C---:B------:R-:W-:Y:S01]  /*141d0*/  FMUL.FTZ R12, R2.reuse, R148 ;  /* 0x00000094020c7220 */ /* 0x040fe20000410000 */
[C---:B------:R-:W-:Y:S04]  /*141e0*/  HMMA.16816.F32 R8, R160.reuse, R14, R8 ;  /* 0x0000000ea008723c */ /* 0x040fe80000001808 */
[----:B------:R-:W-:Y:S02]  /*141f0*/  FMUL.FTZ R13, R2, R149 ;  /* 0x00000095020d7220 */ /* 0x000fe40000410000 */
[C---:B------:R-:W-:Y:S02]  /*14200*/  FMUL.FTZ R19, R0.reuse, R155 ;  /* 0x0000009b00137220 */ /* 0x040fe40000410000 */
[C---:B------:R-:W-:Y:S01]  /*14210*/  FMUL.FTZ R14, R0.reuse, R150 ;  /* 0x00000096000e7220 */ /* 0x040fe20000410000 */
[----:B------:R-:W-:Y:S03]  /*14220*/  LDSM.16.MT88.4 R152, [R180+0x800] ;  /* 0x00080000b498783b */ /* 0x000fe60000004200 */
[C---:B------:R-:W-:Y:S02]  /*14230*/  FMUL.FTZ R15, R0.reuse, R151 ;  /* 0x00000097000f7220 */ /* 0x040fe40000410000 */
[C---:B------:R-:W-:Y:S02]  /*14240*/  FMUL.FTZ R22, R0.reuse, R22 ;  /* 0x0000001600167220 */ /* 0x040fe40000410000 */
[C---:B------:R-:W-:Y:S01]  /*14250*/  FMUL.FTZ R23, R0.reuse, R23 ;  /* 0x0000001700177220 */ /* 0x040fe20000410000 */
[----:B------:R-:W3:Y:S01]  /*14260*/  LDSM.16.MT88.4 R148, [R179+0x1000] ;  /* 0x00100000b394783b */ /* 0x000ee20000004200 */
[C---:B------:R-:W-:Y:S01]  /*14270*/  FMUL.FTZ R26, R0.reuse, R26 ;  /* 0x0000001a001a7220 */ /* 0x040fe20000410000 */
[C---:B------:R-:W-:Y:S03]  /*14280*/  HMMA.16816.F32 R12, R160.reuse, R164, R12 ;  /* 0x000000a4a00c723c */ /* 0x040fe6000000180c */
[C---:B------:R-:W-:Y:S02]  /*14290*/  FMUL.FTZ R27, R0.reuse, R27 ;  /* 0x0000001b001b7220 */ /* 0x040fe40000410000 */
[C---:B------:R-:W-:Y:S02]  /*142a0*/  FMUL.FTZ R30, R0.reuse, R30 ;  /* 0x0000001e001e7220 */ /* 0x040fe40000410000 */
[C---:B------:R-:W-:Y:S01]  /*142b0*/  FMUL.FTZ R31, R0.reuse, R31 ;  /* 0x0000001f001f7220 */ /* 0x040fe20000410000 */
[C---:B------:R-:W-:Y:S01]  /*142c0*/  HMMA.16816.F32 R16, R160.reuse, R166, R16 ;  /* 0x000000a6a010723c */ /* 0x040fe20000001810 */
[----:B------:R-:W-:Y:S03]  /*142d0*/  LDSM.16.MT88.4 R164, [R182+0x800] ;  /* 0x00080000b6a4783b */ /* 0x000fe60000004200 */
[C---:B------:R-:W-:Y:S02]  /*142e0*/  FMUL.FTZ R34, R0.reuse, R34 ;  /* 0x0000002200227220 */ /* 0x040fe40000410000 */
[C---:B------:R-:W-:Y:S02]  /*142f0*/  FMUL.FTZ R35, R0.reuse, R35 ;  /* 0x0000002300237220 */ /* 0x040fe40000410000 */
[C---:B-1----:R-:W-:Y:S04]  /*14300*/  HMMA.16816.F32 R20, R160.reuse, R140, R20 ;  /* 0x0000008ca014723c */ /* 0x042fe80000001814 */
[C---:B------:R-:W-:Y:S02]  /*14310*/  FMUL.FTZ R38, R0.reuse, R38 ;  /* 0x0000002600267220 */ /* 0x040fe40000410000 */
[C---:B------:R-:W-:Y:S02]  /*14320*/  FMUL.FTZ R39, R0.reuse, R39 ;  /* 0x0000002700277220 */ /* 0x040fe40000410000 */
[C---:B------:R-:W-:Y:S01]  /*14330*/  HMMA.16816.F32 R24, R160.reuse, R142, R24 ;  /* 0x0000008ea018723c */ /* 0x040fe20000001818 */
[----:B------:R-:W1:Y:S03]  /*14340*/  LDSM.16.MT88.4 R140, [R180+0x1000] ;  /* 0x00100000b48c783b */ /* 0x000e660000004200 */
[C---:B------:R-:W-:Y:S02]  /*14350*/  FMUL.FTZ R42, R0.reuse, R42 ;  /* 0x0000002a002a7220 */ /* 0x040fe40000410000 */
[C---:B------:R-:W-:Y:S02]  /*14360*/  FMUL.FTZ R43, R0.reuse, R43 ;  /* 0x0000002b002b7220 */ /* 0x040fe40000410000 */
[C---:B--2---:R-:W-:Y:S04]  /*14370*/  HMMA.16816.F32 R28, R160.reuse, R144, R28 ;  /* 0x00000090a01c723c */ /* 0x044fe8000000181c */
[C---:B------:R-:W-:Y:S02]  /*14380*/  FMUL.FTZ R46, R0.reuse, R46 ;  /* 0x0000002e002e7220 */ /* 0x040fe40000410000 */
[C---:B------:R-:W-:Y:S02]  /*14390*/  FMUL.FTZ R47, R0.reuse, R47 ;  /* 0x0000002f002f7220 */ /* 0x040fe40000410000 */
[C---:B------:R-:W-:Y:S01]  /*143a0*/  HMMA.16816.F32 R32, R160.reuse, R146, R32 ;  /* 0x00000092a020723c */ /* 0x040fe20000001820 */
[----:B------:R-:W2:Y:S03]  /*143b0*/  LDSM.16.MT88.4 R144, [R182+0x1000] ;  /* 0x00100000b690783b */ /* 0x000ea60000004200 */
[C---:B------:R-:W-:Y:S02]  /*143c0*/  FMUL.FTZ R50, R0.reuse, R50 ;  /* 0x0000003200327220 */ /* 0x040fe40000410000 */
[C---:B------:R-:W-:Y:S02]  /*143d0*/  FMUL.FTZ R51, R0.reuse, R51 ;  /* 0x0000003300337220 */ /* 0x040fe40000410000 */
[C---:B---3--:R-:W-:Y:S04]  /*143e0*/  HMMA.16816.F32 R36, R160.reuse, R148, R36 ;  /* 0x00000094a024723c */ /* 0x048fe80000001824 */
[C---:B------:R-:W-:Y:S02]  /*143f0*/  FMUL.FTZ R54, R0.reuse, R54 ;  /* 0x0000003600367220 */ /* 0x040fe40000410000 */
[C---:B------:R-:W-:Y:S02]  /*14400*/  FMUL.FTZ R55, R0.reuse, R55 ;  /* 0x0000003700377220 */ /* 0x040fe40000410000 */
[C---:B------:R-:W-:Y:S01]  /*14410*/  HMMA.16816.F32 R40, R160.reuse, R150, R40 ;  /* 0x00000096a028723c */ /* 0x040fe20000001828 */
[----:B------:R-:W3:Y:S03]  /*14420*/  LDSM.16.MT88.4 R148, [R181+0x1000] ;  /* 0x00100000b594783b */ /* 0x000ee60000004200 */
[C---:B------:R-:W-:Y:S02]  /*14430*/  FMUL.FTZ R58, R0.reuse, R58 ;  /* 0x0000003a003a7220 */ /* 0x040fe40000410000 */
[C---:B------:R-:W-:Y:S02]  /*14440*/  FMUL.FTZ R59, R0.reuse, R59 ;  /* 0x0000003b003b7220 */ /* 0x040fe40000410000 */
[----:B------:R-:W-:Y:S01]  /*14450*/  FMUL.FTZ R62, R0, R62 ;  /* 0x0000003e003e7220 */ /* 0x000fe20000410000 */
[C---:B-1----:R-:W-:Y:S03]  /*14460*/  HMMA.16816.F32 R44, R160.reuse, R140, R44 ;  /* 0x0000008ca02c723c */ /* 0x042fe6000000182c */
[--C-:B------:R-:W-:Y:S02]  /*14470*/  FFMA.FTZ R134, R168, c[0x0][0x2d0], -R139.reuse ;  /* 0x0000b400a8867a23 */ /* 0x100fe4000001088b */
[C---:B------:R-:W-:Y:S02]  /*14480*/  FMUL.FTZ R63, R0.reuse, R63 ;  /* 0x0000003f003f7220 */ /* 0x040fe40000410000 */
[C---:B------:R-:W-:Y:S01]  /*14490*/  FMUL.FTZ R66, R0.reuse, R66 ;  /* 0x0000004200427220 */ /* 0x040fe20000410000 */
[C---:B------:R-:W-:Y:S01]  /*144a0*/  HMMA.16816.F32 R48, R160.reuse, R142, R48 ;  /* 0x0000008ea030723c */ /* 0x040fe20000001830 */
[----:B------:R-:W1:Y:S01]  /*144b0*/  LDSM.16.MT88.4 R140, [R179+0x2000] ;  /* 0x00200000b38c783b */ /* 0x000e620000004200 */
[----:B------:R4:W-:Y:S02]  /*144c0*/  MUFU.EX2 R201, R134 ;  /* 0x0000008600c97308 */ /* 0x0009e40000000800 */
        /* <DEDUP_REMOVED lines=10> */
[--C-:B----4-:R-:W-:Y:S02]  /*14570*/  FFMA.FTZ R134, R169, c[0x0][0x2d0], -R139.reuse ;  /* 0x0000b400a9867a23 */ /* 0x110fe4000001088b */
[C---:B------:R-:W-:Y:S02]  /*14580*/  FMUL.FTZ R79, R0.reuse, R79 ;  /* 0x0000004f004f7220 */ /* 0x040fe40000410000 */
[C---:B------:R-:W-:Y:S01]  /*14590*/  HMMA.16816.F32 R64, R160.reuse, R150, R64 ;  /* 0x00000096a040723c */ /* 0x040fe20000001840 */
[----:B------:R3:W4:Y:S01]  /*145a0*/  MUFU.EX2 R200, R134 ;  /* 0x0000008600c87308 */ /* 0x0007220000000800 */
[----:B------:R-:W5:Y:S02]  /*145b0*/  LDSM.16.MT88.4 R148, [R182+0x2000] ;  /* 0x00200000b694783b */ /* 0x000f640000004200 */
[C---:B------:R-:W-:Y:S02]  /*145c0*/  FMUL.FTZ R82, R0.reuse, R82 ;  /* 0x0000005200527220 */ /* 0x040fe40000410000 */
[C---:B------:R-:W-:Y:S02]  /*145d0*/  FMUL.FTZ R83, R0.reuse, R83 ;  /* 0x0000005300537220 */ /* 0x040fe40000410000 */
[C---:B------:R-:W-:Y:S01]  /*145e0*/  FMUL.FTZ R86, R0.reuse, R86 ;  /* 0x0000005600567220 */ /* 0x040fe20000410000 */
[C---:B-1----:R-:W-:Y:S03]  /*145f0*/  HMMA.16816.F32 R68, R160.reuse, R140, R68 ;  /* 0x0000008ca044723c */ /* 0x042fe60000001844 */
[C---:B------:R-:W-:Y:S02]  /*14600*/  FMUL.FTZ R87, R0.reuse, R87 ;  /* 0x0000005700577220 */ /* 0x040fe40000410000 */
[C---:B------:R-:W-:Y:S02]  /*14610*/  FMUL.FTZ R90, R0.reuse, R90 ;  /* 0x0000005a005a7220 */ /* 0x040fe40000410000 */
[C---:B------:R-:W-:Y:S01]  /*14620*/  FMUL.FTZ R91, R0.reuse, R91 ;  /* 0x0000005b005b7220 */ /* 0x040fe20000410000 */
[C---:B------:R-:W-:Y:S01]  /*14630*/  HMMA.16816.F32 R72, R160.reuse, R142, R72 ;  /* 0x0000008ea048723c */ /* 0x040fe20000001848 */
[----:B------:R-:W1:Y:S03]  /*14640*/  LDSM.16.MT88.4 R140, [R181+0x2000] ;  /* 0x00200000b58c783b */ /* 0x000e660000004200 */
[C---:B------:R-:W-:Y:S02]  /*14650*/  FMUL.FTZ R94, R0.reuse, R94 ;  /* 0x0000005e005e7220 */ /* 0x040fe40000410000 */
[----:B------:R-:W-:Y:S02]  /*14660*/  FMUL.FTZ R95, R0, R95 ;  /* 0x0000005f005f7220 */ /* 0x000fe40000410000 */
[C---:B--2---:R-:W-:Y:S04]  /*14670*/  HMMA.16816.F32 R76, R160.reuse, R144, R76 ;  /* 0x00000090a04c723c */ /* 0x044fe8000000184c */
[----:B---3--:R-:W-:Y:S02]  /*14680*/  FFMA.FTZ R134, R170, c[0x0][0x2d0], -R139 ;  /* 0x0000b400aa867a23 */ /* 0x008fe4000001088b */
[C---:B------:R-:W-:Y:S02]  /*14690*/  FMUL.FTZ R96, R2.reuse, R96 ;  /* 0x0000006002607220 */ /* 0x040fe40000410000 */
[C---:B------:R-:W-:Y:S01]  /*146a0*/  HMMA.16816.F32 R80, R160.reuse, R146, R80 ;  /* 0x00000092a050723c */ /* 0x040fe20000001850 */
[----:B------:R2:W-:Y:S01]  /*146b0*/  MUFU.EX2 R170, R134 ;  /* 0x0000008600aa7308 */ /* 0x0005e20000000800 */
[----:B------:R-:W3:Y:S02]  /*146c0*/  LDSM.16.MT88.4 R144, [R179+0x3000] ;  /* 0x00300000b390783b */ /* 0x000ee40000004200 */
[----:B------:R-:W-:Y:S02]  /*146d0*/  FMUL.FTZ R97, R2, R97 ;  /* 0x0000006102617220 */ /* 0x000fe40000410000 */
[C---:B------:R-:W-:Y:S02]  /*146e0*/  FMUL.FTZ R98, R0.reuse, R98 ;  /* 0x0000006200627220 */ /* 0x040fe40000410000 */
[----:B------:R-:W-:Y:S01]  /*146f0*/  FMUL.FTZ R99, R0, R99 ;  /* 0x0000006300637220 */ /* 0x000fe20000410000 */
[C---:B-----5:R-:W-:Y:S03]  /*14700*/  HMMA.16816.F32 R84, R160.reuse, R148, R84 ;  /* 0x00000094a054723c */ /* 0x060fe60000001854 */
[C---:B------:R-:W-:Y:S02]  /*14710*/  FMUL.FTZ R100, R2.reuse, R100 ;  /* 0x0000006402647220 */ /* 0x040fe40000410000 */
[----:B------:R-:W-:Y:S02]  /*14720*/  FMUL.FTZ R101, R2, R101 ;  /* 0x0000006502657220 */ /* 0x000fe40000410000 */
[C---:B------:R-:W-:Y:S01]  /*14730*/  FMUL.FTZ R102, R0.reuse, R102 ;  /* 0x0000006600667220 */ /* 0x040fe20000410000 */
[C---:B------:R-:W-:Y:S01]  /*14740*/  HMMA.16816.F32 R88, R160.reuse, R150, R88 ;  /* 0x00000096a058723c */ /* 0x040fe20000001858 */
[----:B------:R-:W5:Y:S03]  /*14750*/  LDSM.16.MT88.4 R148, [R180+0x3000] ;  /* 0x00300000b494783b */ /* 0x000f660000004200 */
[----:B------:R-:W-:Y:S02]  /*14760*/  FMUL.FTZ R103, R0, R103 ;  /* 0x0000006700677220 */ /* 0x000fe40000410000 */
[C---:B------:R-:W-:Y:S02]  /*14770*/  FMUL.FTZ R104, R2.reuse, R104 ;  /* 0x0000006802687220 */ /* 0x040fe40000410000 */
[C---:B-1----:R-:W-:Y:S04]  /*14780*/  HMMA.16816.F32 R92, R160.reuse, R140, R92 ;  /* 0x0000008ca05c723c */ /* 0x042fe8000000185c */
[----:B--2---:R-:W-:Y:S02]  /*14790*/  FFMA.FTZ R134, R171, c[0x0][0x2d0], -R133 ;  /* 0x0000b400ab867a23 */ /* 0x004fe40000010885 */
[----:B------:R-:W-:Y:S02]  /*147a0*/  FMUL.FTZ R105, R2, R105 ;  /* 0x0000006902697220 */ /* 0x000fe40000410000 */
[C---:B------:R-:W-:Y:S01]  /*147b0*/  HMMA.16816.F32 R96, R160.reuse, R142, R96 ;  /* 0x0000008ea060723c */ /* 0x040fe20000001860 */
[----:B------:R1:W-:Y:S01]  /*147c0*/  MUFU.EX2 R168, R134 ;  /* 0x0000008600a87308 */ /* 0x0003e20000000800 */
[----:B------:R-:W2:Y:S02]  /*147d0*/  LDSM.16.MT88.4 R140, [R182+0x3000] ;  /* 0x00300000b68c783b */ /* 0x000ea40000004200 */
[C---:B------:R-:W-:Y:S02]  /*147e0*/  FMUL.FTZ R106, R0.reuse, R106 ;  /* 0x0000006a006a7220 */ /* 0x040fe40000410000 */
[----:B------:R-:W-:Y:S02]  /*147f0*/  FMUL.FTZ R107, R0, R107 ;  /* 0x0000006b006b7220 */ /* 0x000fe40000410000 */
[----:B------:R-:W-:Y:S01]  /*14800*/  FMUL.FTZ R108, R2, R108 ;  /* 0x0000006c026c7220 */ /* 0x000fe20000410000 */
[C---:B---3--:R-:W-:Y:S03]  /*14810*/  HMMA.16816.F32 R100, R160.reuse, R144, R100 ;  /* 0x00000090a064723c */ /* 0x048fe60000001864 */
[----:B------:R-:W-:Y:S02]  /*14820*/  FFMA.FTZ R139, R174, c[0x0][0x2d0], -R139 ;  /* 0x0000b400ae8b7a23 */ /* 0x000fe4000001088b */
[----:B------:R-:W-:Y:S02]  /*14830*/  FMUL.FTZ R109, R2, R109 ;  /* 0x0000006d026d7220 */ /* 0x000fe40000410000 */
[C---:B------:R-:W-:Y:S01]  /*14840*/  FMUL.FTZ R110, R0.reuse, R110 ;  /* 0x0000006e006e7220 */ /* 0x040fe20000410000 */
[C---:B------:R-:W-:Y:S01]  /*14850*/  HMMA.16816.F32 R104, R160.reuse, R146, R104 ;  /* 0x00000092a068723c */ /* 0x040fe20000001868 */
[----:B------:R-:W3:Y:S01]  /*14860*/  LDSM.16.MT88.4 R144, [R181+0x3000] ;  /* 0x00300000b590783b */ /* 0x000ee20000004200 */
[----:B------:R-:W2:Y:S02]  /*14870*/  MUFU.EX2 R169, R139 ;  /* 0x0000008b00a97308 */ /* 0x000ea40000000800 */
[----:B------:R-:W-:Y:S02]  /*14880*/  FMUL.FTZ R111, R0, R111 ;  /* 0x0000006f006f7220 */ /* 0x000fe40000410000 */
[----:B------:R-:W-:Y:S02]  /*14890*/  FMUL.FTZ R112, R2, R112 ;  /* 0x0000007002707220 */ /* 0x000fe40000410000 */
[--C-:B-1----:R-:W-:Y:S03]  /*148a0*/  FFMA.FTZ R134, R172, c[0x0][0x2d0], -R133.reuse ;  /* 0x0000b400ac867a23 */ /* 0x102fe60000010885 */
[C---:B-----5:R-:W-:Y:S01]  /*148b0*/  HMMA.16816.F32 R108, R160.reuse, R148, R108 ;  /* 0x00000094a06c723c */ /* 0x060fe2000000186c */
[----:B------:R1:W5:Y:S02]  /*148c0*/  MUFU.EX2 R139, R134 ;  /* 0x00000086008b7308 */ /* 0x0003640000000800 */
[----:B------:R-:W-:Y:S02]  /*148d0*/  FMUL.FTZ R113, R2, R113 ;  /* 0x0000007102717220 */ /* 0x000fe40000410000 */
[C---:B------:R-:W-:Y:S02]  /*148e0*/  FMUL.FTZ R114, R0.reuse, R114 ;  /* 0x0000007200727220 */ /* 0x040fe40000410000 */
[----:B------:R-:W-:Y:S02]  /*148f0*/  FMUL.FTZ R115, R0, R115 ;  /* 0x0000007300737220 */ /* 0x000fe40000410000 */
[C---:B------:R-:W-:Y:S03]  /*14900*/  FMUL.FTZ R116, R2.reuse, R116 ;  /* 0x0000007402747220 */ /* 0x040fe60000410000 */
[----:B------:R-:W-:Y:S02]  /*14910*/  FMUL.FTZ R117, R2, R117 ;  /* 0x0000007502757220 */ /* 0x000fe40000410000 */
[C---:B------:R-:W-:Y:S01]  /*14920*/  HMMA.16816.F32 R112, R160.reuse, R150, R112 ;  /* 0x00000096a070723c */ /* 0x040fe20000001870 */
[----:B------:R-:W4:Y:S02]  /*14930*/  LDSM.16.MT88.4 R148, [R179+0x800] ;  /* 0x00080000b394783b */ /* 0x000f240000004200 */
[C---:B------:R-:W-:Y:S02]  /*14940*/  FMUL.FTZ R118, R0.reuse, R118 ;  /* 0x0000007600767220 */ /* 0x040fe40000410000 */
[----:B------:R-:W-:Y:S02]  /*14950*/  FMUL.FTZ R119, R0, R119 ;  /* 0x0000007700777220 */ /* 0x000fe40000410000 */
[C---:B------:R-:W-:Y:S02]  /*14960*/  FMUL.FTZ R120, R2.reuse, R120 ;  /* 0x0000007802787220 */ /* 0x040fe40000410000 */
[----:B------:R-:W-:Y:S03]  /*14970*/  FMUL.FTZ R121, R2, R121 ;  /* 0x0000007902797220 */ /* 0x000fe60000410000 */
[C---:B--2---:R-:W-:Y:S03]  /*14980*/  HMMA.16816.F32 R116, R160.reuse, R140, R116 ;  /* 0x0000008ca074723c */ /* 0x044fe60000001874 */
[C---:B------:R-:W-:Y:S02]  /*14990*/  FMUL.FTZ R122, R0.reuse, R122 ;  /* 0x0000007a007a7220 */ /* 0x040fe40000410000 */
[----:B------:R-:W-:Y:S02]  /*149a0*/  FMUL.FTZ R123, R0, R123 ;  /* 0x0000007b007b7220 */ /* 0x000fe40000410000 */
[--C-:B-1----:R-:W-:Y:S02]  /*149b0*/  FFMA.FTZ R134, R173, c[0x0][0x2d0], -R133.reuse ;  /* 0x0000b400ad867a23 */ /* 0x102fe40000010885 */
[----:B------:R-:W-:Y:S03]  /*149c0*/  FFMA.FTZ R133, R135, c[0x0][0x2d0], -R133 ;  /* 0x0000b40087857a23 */ /* 0x000fe60000010885 */
[C---:B------:R-:W-:Y:S01]  /*149d0*/  HMMA.16816.F32 R120, R160.reuse, R142, R120 ;  /* 0x0000008ea078723c */ /* 0x040fe20000001878 */
[----:B------:R-:W-:Y:S02]  /*149e0*/  MUFU.EX2 R134, R134 ;  /* 0x0000008600867308 */ /* 0x000fe40000000800 */
[C---:B------:R-:W-:Y:S02]  /*149f0*/  FMUL.FTZ R124, R2.reuse, R124 ;  /* 0x0000007c027c7220 */ /* 0x040fe40000410000 */
[----:B------:R-:W-:Y:S02]  /*14a00*/  FMUL.FTZ R125, R2, R125 ;  /* 0x0000007d027d7220 */ /* 0x000fe40000410000 */
[C---:B------:R-:W-:Y:S02]  /*14a10*/  FMUL.FTZ R126, R0.reuse, R126 ;  /* 0x0000007e007e7220 */ /* 0x040fe40000410000 */
[----:B------:R-:W-:Y:S02]  /*14a20*/  FMUL.FTZ R127, R0, R127 ;  /* 0x0000007f007f7220 */ /* 0x000fe40000410000 */
[----:B------:R-:W1:Y:S01]  /*14a30*/  MUFU.EX2 R133, R133 ;  /* 0x0000008500857308 */ /* 0x000e620000000800 */
[C---:B------:R-:W-:Y:S02]  /*14a40*/  FMUL.FTZ R128, R2.reuse, R128 ;  /* 0x0000008002807220 */ /* 0x040fe40000410000 */
[----:B------:R-:W-:Y:S02]  /*14a50*/  FMUL.FTZ R129, R2, R129 ;  /* 0x0000008102817220 */ /* 0x000fe40000410000 */
[C---:B---3--:R-:W-:Y:S03]  /*14a60*/  HMMA.16816.F32 R124, R160.reuse, R144, R124 ;  /* 0x00000090a07c723c */ /* 0x048fe6000000187c */
[C---:B------:R-:W-:Y:S02]  /*14a70*/  FMUL.FTZ R130, R0.reuse, R130 ;  /* 0x0000008200827220 */ /* 0x040fe40000410000 */
[----:B------:R-:W-:Y:S07]  /*14a80*/  FMUL.FTZ R131, R0, R131 ;  /* 0x0000008300837220 */ /* 0x000fee0000410000 */
[----:B------:R-:W-:Y:S07]  /*14a90*/  HMMA.16816.F32 R128, R160, R146, R128 ;  /* 0x00000092a080723c */ /* 0x000fee0000001880 */
[----:B----4-:R-:W-:Y:S02]  /*14aa0*/  F2FP.PACK_AB R160, R200, R201 ;  /* 0x000000c9c8a0723e */ /* 0x010fe400000000ff */
[----:B------:R-:W-:Y:S03]  /*14ab0*/  F2FP.PACK_AB R162, R169, R170 ;  /* 0x000000aaa9a2723e */ /* 0x000fe600000000ff */
[----:B-----5:R-:W-:Y:S02]  /*14ac0*/  F2FP.PACK_AB R161, R139, R168 ;  /* 0x000000a88ba1723e */ /* 0x020fe400000000ff */
[----:B-1----:R-:W-:Y:S07]  /*14ad0*/  F2FP.PACK_AB R163, R133, R134 ;  /* 0x0000008685a3723e */ /* 0x002fee00000000ff */
[C---:B------:R-:W-:Y:S01]  /*14ae0*/  HMMA.16816.F32 R140, R160.reuse, R148, R4 ;  /* 0x00000094a08c723c */ /* 0x040fe20000001804 */
[----:B------:R-:W1:Y:S07]  /*14af0*/  LDSM.16.MT88.4 R4, [R181+0x800] ;  /* 0x00080000b504783b */ /* 0x000e6e0000004200 */
[C---:B------:R-:W-:Y:S01]  /*14b00*/  HMMA.16816.F32 R144, R160.reuse, R150, R8 ;  /* 0x00000096a090723c */ /* 0x040fe20000001808 */
[----:B------:R-:W2:Y:S07]  /*14b10*/  LDSM.16.MT88.4 R8, [R179+0x1800] ;  /* 0x00180000b308783b */ /* 0x000eae0000004200 */
[C---:B------:R-:W-:Y:S01]  /*14b20*/  HMMA.16816.F32 R148, R160.reuse, R152, R12 ;  /* 0x00000098a094723c */ /* 0x040fe2000000180c */
[----:B------:R-:W3:Y:S07]  /*14b30*/  LDSM.16.MT88.4 R12, [R180+0x1800] ;  /* 0x00180000b40c783b */ /* 0x000eee0000004200 */
[C---:B------:R-:W-:Y:S08]  /*14b40*/  HMMA.16816.F32 R152, R160.reuse, R154, R16 ;  /* 0x0000009aa098723c */ /* 0x040ff00000001810 */
[C---:B------:R-:W-:Y:S08]  /*14b50*/  HMMA.16816.F32 R20, R160.reuse, R164, R20 ;  /* 0x000000a4a014723c */ /* 0x040ff00000001814 */
        /* <DEDUP_REMOVED lines=31> */
[C---:B--2---:R-:W-:Y:S07]  /*14d50*/  HMMA.16816.F32 R108, R160.reuse, R8, R108 ;  /* 0x00000008a06c723c */ /* 0x044fee000000186c */
[----:B------:R-:W-:Y:S01]  /*14d60*/  FFMA.FTZ R8, R2, R208, R205 ;  /* 0x000000d002087223 */ /* 0x000fe200000100cd */
[C---:B------:R-:W-:Y:S04]  /*14d70*/  HMMA.16816.F32 R112, R160.reuse, R10, R112 ;  /* 0x0000000aa070723c */ /* 0x040fe80000001870 */
[----:B------:R-:W-:Y:S02]  /*14d80*/  FFMA.FTZ R2, R0, R207, R199 ;  /* 0x000000cf00027223 */ /* 0x000fe400000100c7 */
[----:B------:R-:W-:Y:S01]  /*14d90*/  FADD.FTZ R0, R204, R8 ;  /* 0x00000008cc007221 */ /* 0x000fe20000010000 */
[----:B------:R-:W-:Y:S01]  /*14da0*/  MOV R8, R3 ;  /* 0x0000000300087202 */ /* 0x000fe20000000f00 */
[C---:B---3--:R-:W-:Y:S04]  /*14db0*/  HMMA.16816.F32 R116, R160.reuse, R12, R116 ;  /* 0x0000000ca074723c */ /* 0x048fe80000001874 */
[----:B------:R-:W-:Y:S02]  /*14dc0*/  FADD.FTZ R2, R198, R2 ;  /* 0x00000002c6027221 */ /* 0x000fe40000010000 */
[----:B------:R-:W-:Y:S02]  /*14dd0*/  FADD.FTZ R0, R203, R0 ;  /* 0x00000000cb007221 */ /* 0x000fe40000010000 */
[C---:B------:R-:W-:Y:S04]  /*14de0*/  HMMA.16816.F32 R120, R160.reuse, R14, R120 ;  /* 0x0000000ea078723c */ /* 0x040fe80000001878 */
[----:B------:R-:W-:Y:S01]  /*14df0*/  FADD.FTZ R2, R195, R2 ;  /* 0x00000002c3027221 */ /* 0x000fe20000010000 */
[----:B------:R-:W-:Y:S01]  /*14e00*/  IADD3 R195, R197, -0x1, RZ ;  /* 0xffffffffc5c37810 */ /* 0x000fe20007ffe0ff */
[----:B------:R-:W-:Y:S02]  /*14e10*/  FADD.FTZ R0, R202, R0 ;  /* 0x00000000ca007221 */ /* 0x000fe40000010000 */
[C---:B-1----:R-:W-:Y:S04]  /*14e20*/  HMMA.16816.F32 R124, R160.reuse, R4, R124 ;  /* 0x00000004a07c723c */ /* 0x042fe8000000187c */
[----:B------:R-:W-:Y:S03]  /*14e30*/  MOV R197, R195 ;  /* 0x000000c300c57202 */ /* 0x000fe60000000f00 */
[----:B------:R-:W-:Y:S01]  /*14e40*/  FADD.FTZ R4, R175, R2 ;  /* 0x00000002af047221 */ /* 0x000fe20000010000 */
[----:B------:R-:W-:Y:S04]  /*14e50*/  HMMA.16816.F32 R128, R160, R6, R128 ;  /* 0x00000006a080723c */ /* 0x000fe80000001880 */
[----:B------:R-:W-:Y:S02]  /*14e60*/  FADD.FTZ R2, R201, R0 ;  /* 0x00000000c9027221 */ /* 0x000fe40000010000 */
[----:B------:R-:W-:Y:S02]  /*14e70*/  FADD.FTZ R0, R168, R4 ;  /* 0x00000004a8007221 */ /* 0x000fe40000010000 */
[----:B------:R-:W-:Y:S04]  /*14e80*/  FADD.FTZ R2, R200, R2 ;  /* 0x00000002c8027221 */ /* 0x000fe80000010000 */
[----:B------:R-:W-:Y:S02]  /*14e90*/  FADD.FTZ R0, R139, R0 ;  /* 0x000000008b007221 */ /* 0x000fe40000010000 */
[----:B------:R-:W-:Y:S02]  /*14ea0*/  FADD.FTZ R2, R170, R2 ;  /* 0x00000002aa027221 */ /* 0x000fe40000010000 */
[----:B------:R-:W-:Y:S01]  /*14eb0*/  FADD.FTZ R0, R134, R0 ;  /* 0x0000000086007221 */ /* 0x000fe20000010000 */
[----:B------:R-:W-:Y:S01]  /*14ec0*/  MOV R134, R3 ;  /* 0x0000000300867202 */ /* 0x000fe20000000f00 */
[----:B------:R-:W-:Y:S02]  /*14ed0*/  FADD.FTZ R208, R169, R2 ;  /* 0x00000002a9d07221 */ /* 0x000fe40000010000 */
[----:B------:R-:W-:Y:S01]  /*14ee0*/  FADD.FTZ R207, R133, R0 ;  /* 0x0000000085cf7221 */ /* 0x000fe20000010000 */
[----:B------:R-:W-:Y:S01]  /*14ef0*/  MOV R133, R132 ;  /* 0x0000008400857202 */ /* 0x000fe20000000f00 */
[----:B------:R-:W-:-:S05]  /*14f00*/  @P0 BRA `(.L_x_710) ;  /* 0xffffd89000000947 */ /* 0x000fca000383ffff */
.L_x_701:
[----:B------:R-:W-:Y:S01]  /*14f10*/  IMAD.MOV.U32 R0, RZ, RZ, c[0x0][0x2c4] ;  /* 0x0000b100ff007624 */ /* 0x000fe200078e00ff */
[----:B------:R-:W-:Y:S01]  /*14f20*/  IADD3 R2, R212, 0x1, -R213 ;  /* 0x00000001d4027810 */ /* 0x000fe20007ffe8d5 */
[----:B------:R-:W-:-:S03]  /*14f30*/  IMAD.MOV.U32 R4, RZ, RZ, c[0x0][0x32c] ;  /* 0x0000cb00ff047624 */ /* 0x000fc600078e00ff */
[----:B------:R-:W-:Y:S02]  /*14f40*/  ISETP.NE.AND P1, PT, R0, 0x1, PT ;  /* 0x000000010000780c */ /* 0x000fe40003f25270 */
[----:B------:R-:W-:Y:S02]  /*14f50*/  IADD3 R0, R225, 0x7f, RZ ;  /* 0x0000007fe1007810 */ /* 0x000fe40007ffe0ff */
[----:B------:R-:W-:-:S09]  /*14f60*/  ISETP.GE.AND P0, PT, R4, 0x1, PT ;  /* 0x000000010400780c */ /* 0x000fd20003f06270 */
[----:B------:R-:W-:-:S05]  /*14f70*/  @P1 IMAD.HI.U32 R3, R0, c[0x0][0x2c8], RZ ;  /* 0x0000b20000031a27 */ /* 0x000fca00078e00ff */
[----:B------:R-:W-:-:S05]  /*14f80*/  @P1 SHF.R.U32.HI R0, RZ, c[0x0][0x2cc], R3 ;  /* 0x0000b300ff001a19 */ /* 0x000fca0000011603 */
        /* <DEDUP_REMOVED lines=13> */
.L_x_713:
[----:B------:R-:W-:-:S04]  /*15060*/  MOV R3, c[0x0][0x32c] ;  /* 0x0000cb0000037a02 */ /* 0x000fc80000000f00 */
[----:B------:R-:W-:-:S13]  /*15070*/  ISETP.NE.AND P0, PT, R3, 0x1, PT ;  /* 0x000000010300780c */ /* 0x000fda0003f05270 */
[----:B------:R-:W-:-:S05]  /*15080*/  @P0 IMAD.HI.U32 R3, R0, c[0x0][0x330], RZ ;  /* 0x0000cc0000030a27 */ /* 0x000fca00078e00ff */
[----:B------:R-:W-:Y:S02]  /*15090*/  @P0 SHF.R.U32.HI R0, RZ, c[0x0][0x334], R3 ;  /* 0x0000cd00ff000a19 */ /* 0x000fe40000011603 */
.L_x_714:
[----:B------:R-:W-:Y:S05]  /*150a0*/  BSYNC B0 ;  /* 0x0000000000007941 */ /* 0x000fea0003800000 */
.L_x_712:
[----:B------:R-:W-:-:S05]  /*150b0*/  IMAD R0, R0, c[0x0][0x32c], RZ ;  /* 0x0000cb0000007a24 */ /* 0x000fca00078e02ff */
[----:B------:R-:W-:-:S04]  /*150c0*/  IMNMX R2, R2, R0, !PT ;  /* 0x0000000002027217 */ /* 0x000fc80007800200 */
.L_x_711:
[----:B------:R-:W-:-:S04]  /*150d0*/  IADD3 R2, R2, 0x1f, RZ ;  /* 0x0000001f02027810 */ /* 0x000fc80007ffe0ff */
        /* <DEDUP_REMOVED lines=9> */
.L_x_716:
[----:B------:R-:W-:Y:S01]  /*15170*/  ISETP.GT.AND P1, PT, R209, R197, PT ;  /* 0x000000c5d100720c */ /* 0x000fe20003f24270 */
[----:B------:R-:W-:Y:S04]  /*15180*/  DEPBAR.LE SB0, 0x0 ;  /* 0x000080000000791a */ /* 0x000fe80000000000 */
[----:B------:R-:W-:Y:S01]  /*15190*/  WARPSYNC 0xffffffff ;  /* 0xffffffff00007948 */ /* 0x000fe20003800000 */
[----:B------:R-:W-:Y:S01]  /*151a0*/  BAR.SYNC.DEFER_BLOCKING 0x0 ;  /* 0x0000000000007b1d */ /* 0x000fe20000010000 */
[----:B------:R-:W-:Y:S02]  /*151b0*/  IADD3 R195, R197, -0x1, RZ ;  /* 0xffffffffc5c37810 */ /* 0x000fe40007ffe0ff */
[----:B------:R-:W-:Y:S04]  /*151c0*/  LOP3.LUT P3, RZ, R215, 0x1, RZ, 0xc0, !PT ;  /* 0x00000001d7ff7812 */ /* 0x000fe8000786c0ff */
[----:B------:R-:W-:Y:S01]  /*151d0*/  @!P1 SHF.R.S32.HI R0, RZ, 0x1f, R197 ;  /* 0x0000001fff009819 */ /* 0x000fe200000114c5 */
[C---:B------:R-:W-:Y:S04]  /*151e0*/  @!P1 IMAD.WIDE.U32 R2, R197.reuse, c[0x0][0x208], RZ ;  /* 0x00008200c5029a25 */ /* 0x040fe800078e00ff */
[----:B------:R-:W-:Y:S04]  /*151f0*/  @!P1 IMAD R0, R0, c[0x0][0x208], RZ ;  /* 0x0000820000009a24 */ /* 0x000fe800078e02ff */
[----:B------:R-:W-:Y:S05]  /*15200*/  @!P1 IMAD R0, R197, c[0x0][0x20c], R0 ;  /* 0x00008300c5009a24 */ /* 0x000fea00078e0200 */
[----:B------:R-:W-:Y:S02]  /*15210*/  @!P1 IADD3 R0, R3, R0, RZ ;  /* 0x0000000003009210 */ /* 0x000fe40007ffe0ff */
[C---:B------:R-:W-:Y:S01]  /*15220*/  @!P1 LEA R3, P0, R2.reuse, R222, 0x5 ;  /* 0x000000de02039211 */ /* 0x040fe200078028ff */
[----:B------:R-:W-:Y:S03]  /*15230*/  LDSM.16.M88.4 R16, [R183] ;  /* 0x00000000b710783b */ /* 0x000fe60000000200 */
[----:B------:R-:W-:Y:S02]  /*15240*/  @!P1 LEA.HI.X R6, R2, R224, R0, 0x5, P0 ;  /* 0x000000e002069211 */ /* 0x000fe400000f2c00 */
[----:B------:R-:W-:Y:S03]  /*15250*/  ISETP.GT.AND P0, PT, R197, R209, PT ;  /* 0x000000d1c500720c */ /* 0x000fe60003f04270 */
[----:B------:R-:W1:Y:S08]  /*15260*/  LDSM.16.M88.4 R8, [R178] ;  /* 0x00000000b208783b */ /* 0x000e700000000200 */
[----:B------:R-:W2:Y:S02]  /*15270*/  LDSM.16.M88.4 R160, [R178+0x800] ;  /* 0x00080000b2a0783b */ /* 0x000ea40000000200 */
[----:B------:R-:W-:Y:S01]  /*15280*/  @P0 SHF.R.S32.HI R0, RZ, 0x1f, R195 ;  /* 0x0000001fff000819 */ /* 0x000fe200000114c3 */
[C---:B------:R-:W-:Y:S04]  /*15290*/  @P0 IMAD.WIDE.U32 R4, R195.reuse, c[0x0][0x1e0], RZ ;  /* 0x00007800c3040a25 */ /* 0x040fe800078e00ff */
[----:B------:R-:W-:Y:S01]  /*152a0*/  @P0 IMAD R0, R0, c[0x0][0x1e0], RZ ;  /* 0x0000780000000a24 */ /* 0x000fe200078e02ff */
[----:B------:R-:W-:Y:S03]  /*152b0*/  LDSM.16.M88.4 R164, [R184] ;  /* 0x00000000b8a4783b */ /* 0x000fe60000000200 */
[----:B------:R-:W-:Y:S05]  /*152c0*/  @P0 IMAD R0, R195, c[0x0][0x1e4], R0 ;  /* 0x00007900c3000a24 */ /* 0x000fea00078e0200 */
[----:B------:R-:W-:Y:S01]  /*152d0*/  @P0 IADD3 R2, R5, R0, RZ ;  /* 0x0000000005020210 */ /* 0x000fe20007ffe0ff */
[----:B------:R-:W3:Y:S01]  /*152e0*/  LDSM.16.M88.4 R168, [R187] ;  /* 0x00000000bba8783b */ /* 0x000ee20000000200 */
[C---:B------:R-:W-:Y:S04]  /*152f0*/  @P0 LEA R0, P2, R4.reuse, R220, 0x5 ;  /* 0x000000dc04000211 */ /* 0x040fe800078428ff */
[----:B------:R-:W-:Y:S02]  /*15300*/  @P0 LEA.HI.X R4, R4, R219, R2, 0x5, P2 ;  /* 0x000000db04040211 */ /* 0x000fe400010f2c02 */
[C---:B------:R-:W-:Y:S01]  /*15310*/  @!P1 LEA R2, P2, R3.reuse, c[0x0][0x1f8], 0x1 ;  /* 0x00007e0003029a11 */ /* 0x040fe200078408ff */
[----:B------:R-:W4:Y:S03]  /*15320*/  LDSM.16.M88.4 R172, [R189] ;  /* 0x00000000bdac783b */ /* 0x000f260000000200 */
[----:B------:R-:W-:Y:S02]  /*15330*/  @!P1 LEA.HI.X R3, R3, c[0x0][0x1fc], R6, 0x1, P2 ;  /* 0x00007f0003039a11 */ /* 0x000fe400010f0c06 */
[C---:B------:R-:W-:Y:S03]  /*15340*/  @P0 LEA R198, P2, R0.reuse, c[0x0][0x1c8], 0x1 ;  /* 0x0000720000c60a11 */ /* 0x040fe600078408ff */
[----:B------:R-:W-:Y:S01]  /*15350*/  @!PT LDS RZ, [RZ] ;  /* 0x00000000fffff984 */ /* 0x000fe20000000800 */
[----:B------:R-:W-:Y:S01]  /*15360*/  @!PT LDS RZ, [RZ] ;  /* 0x00000000fffff984 */ /* 0x000fe20000000800 */
[----:B------:R-:W-:Y:S01]  /*15370*/  @!PT LDS RZ, [RZ] ;  /* 0x00000000fffff984 */ /* 0x000fe20000000800 */
[----:B------:R5:W-:Y:S01]  /*15380*/  @!P1 LDGSTS.E.BYPASS.LTC128B.128 [R196+0x8080], [R2.64], !P3 ;  /* 0x0808000002c49fae */ /* 0x000be2000d901d46 */
[----:B------:R-:W-:Y:S02]  /*15390*/  @P0 LEA.HI.X R199, R0, c[0x0][0x1cc], R4, 0x1, P2 ;  /* 0x0000730000c70a11 */ /* 0x000fe400010f0c04 */
[C---:B-1----:R-:W-:Y:S05]  /*153a0*/  HMMA.16816.F32 R4, R16.reuse, R8, RZ ;  /* 0x000000081004723c */ /* 0x042fea00000018ff */
[----:B------:R5:W-:Y:S03]  /*153b0*/  @!P1 LDGSTS.E.BYPASS.LTC128B.128 [R196+0x9080], [R2.64+0x80], !P6 ;  /* 0x0908008002c49fae */ /* 0x000be6000f101d46 */
[C---:B------:R-:W-:Y:S05]  /*153c0*/  HMMA.16816.F32 R8, R16.reuse, R10, RZ ;  /* 0x0000000a1008723c */ /* 0x040fea00000018ff */
[----:B------:R5:W-:Y:S03]  /*153d0*/  @!P1 LDGSTS.E.BYPASS.LTC128B.128 [R196+0xa080], [R2.64+0x100], !P5 ;  /* 0x0a08010002c49fae */ /* 0x000be6000e901d46 */
[C---:B--2---:R-:W-:Y:S05]  /*153e0*/  HMMA.16816.F32 R12, R16.reuse, R160, RZ ;  /* 0x000000a0100c723c */ /* 0x044fea00000018ff */
[----:B------:R5:W-:Y:S03]  /*153f0*/  @!P1 LDGSTS.E.BYPASS.LTC128B.128 [R196+0xb080], [R2.64+0x180], !P4 ;  /* 0x0b08018002c49fae */ /* 0x000be6000e101d46 */
[----:B------:R-:W-:Y:S05]  /*15400*/  HMMA.16816.F32 R16, R16, R162, RZ ;  /* 0x000000a21010723c */ /* 0x000fea00000018ff */
[----:B------:R-:W-:Y:S03]  /*15410*/  LDSM.16.M88.4 R160, [R186] ;  /* 0x00000000baa0783b */ /* 0x000fe60000000200 */
[C---:B---3--:R-:W-:Y:S05]  /*15420*/  HMMA.16816.F32 R4, R164.reuse, R168, R4 ;  /* 0x000000a8a404723c */ /* 0x048fea0000001804 */
[----:B------:R-:W0:Y:S03]  /*15430*/  LDGDEPBAR ;  /* 0x00000000000079af */ /* 0x000e260000000000 */
[C---:B------:R-:W-:Y:S05]  /*15440*/  HMMA.16816.F32 R8, R164.reuse, R170, R8 ;  /* 0x000000aaa408723c */ /* 0x040fea0000001808 */
[----:B------:R-:W1:Y:S03]  /*15450*/  LDSM.16.M88.4 R168, [R177] ;  /* 0x00000000b1a8783b */ /* 0x000e660000000200 */
[C---:B----4-:R-:W-:Y:S08]  /*15460*/  HMMA.16816.F32 R12, R164.reuse, R172, R12 ;  /* 0x000000aca40c723c */ /* 0x050ff0000000180c */
[----:B------:R-:W-:Y:S01]  /*15470*/  HMMA.16816.F32 R16, R164, R174, R16 ;  /* 0x000000aea410723c */ /* 0x000fe20000001810 */
[----:B------:R-:W2:Y:S08]  /*15480*/  LDSM.16.M88.4 R164, [R177+0x800] ;  /* 0x00080000b1a4783b */ /* 0x000eb00000000200 */
[----:B------:R-:W-:Y:S01]  /*15490*/  LDSM.16.M88.4 R172, [R176+-0x3000] ;  /* 0xffd00000b0ac783b */ /* 0x000fe20000000200 */
[C---:B-1----:R-:W-:Y:S08]  /*154a0*/  HMMA.16816.F32 R4, R160.reuse, R168, R4 ;  /* 0x000000a8a004723c */ /* 0x042ff00000001804 */
[C---:B------:R-:W-:Y:S01]  /*154b0*/  HMMA.16816.F32 R8, R160.reuse, R170, R8 ;  /* 0x000000aaa008723c */ /* 0x040fe20000001808 */
[----:B------:R-:W1:Y:S07]  /*154c0*/  LDSM.16.M88.4 R168, [R185] ;  /* 0x00000000b9a8783b */ /* 0x000e6e0000000200 */
[C---:B--2---:R-:W-:Y:S08]  /*154d0*/  HMMA.16816.F32 R12, R160.reuse, R164, R12 ;  /* 0x000000a4a00c723c */ /* 0x044ff0000000180c */
[----:B------:R-:W-:Y:S01]  /*154e0*/  HMMA.16816.F32 R16, R160, R166, R16 ;  /* 0x000000a6a010723c */ /* 0x000fe20000001810 */
[----:B------:R-:W2:Y:S08]  /*154f0*/  LDSM.16.M88.4 R160, [R176+-0x2800] ;  /* 0xffd80000b0a0783b */ /* 0x000eb00000000200 */
[----:B------:R-:W-:Y:S01]  /*15500*/  LDSM.16.M88.4 R164, [R183+0x4000] ;  /* 0x00400000b7a4783b */ /* 0x000fe20000000200 */
[C---:B-1----:R-:W-:Y:S08]  /*15510*/  HMMA.16816.F32 R4, R168.reuse, R172, R4 ;  /* 0x000000aca804723c */ /* 0x042ff00000001804 */
[C---:B------:R-:W-:Y:S01]  /*15520*/  HMMA.16816.F32 R8, R168.reuse, R174, R8 ;  /* 0x000000aea808723c */ /* 0x040fe20000001808 */
[----:B------:R-:W1:Y:S07]  /*15530*/  LDSM.16.M88.4 R172, [R178+0x1000] ;  /* 0x00100000b2ac783b */ /* 0x000e6e0000000200 */
[C---:B--2---:R-:W-:Y:S08]  /*15540*/  HMMA.16816.F32 R12, R168.reuse, R160, R12 ;  /* 0x000000a0a80c723c */ /* 0x044ff0000000180c */
[----:B------:R-:W-:Y:S01]  /*15550*/  HMMA.16816.F32 R16, R168, R162, R16 ;  /* 0x000000a2a810723c */ /* 0x000fe20000001810 */
[----:B------:R-:W2:Y:S08]  /*15560*/  LDSM.16.M88.4 R160, [R178+0x1800] ;  /* 0x00180000b2a0783b */ /* 0x000eb00000000200 */
[----:B------:R-:W-:Y:S01]  /*15570*/  LDSM.16.M88.4 R168, [R184+0x4000] ;  /* 0x00400000b8a8783b */ /* 0x000fe20000000200 */
[C---:B-1----:R-:W-:Y:S08]  /*15580*/  HMMA.16816.F32 R4, R164.reuse, R172, R4 ;  /* 0x000000aca404723c */ /* 0x042ff00000001804 */
[C---:B------:R-:W-:Y:S01]  /*15590*/  HMMA.16816.F32 R8, R164.reuse, R174, R8 ;  /* 0x000000aea408723c */ /* 0x040fe20000001808 */
[----:B------:R-:W1:Y:S07]  /*155a0*/  LDSM.16.M88.4 R172, [R191] ;  /* 0x00000000bfac783b */ /* 0x000e6e0000000200 */
[C---:B--2---:R-:W-:Y:S08]  /*155b0*/  HMMA.16816.F32 R12, R164.reuse, R160, R12 ;  /* 0x000000a0a40c723c */ /* 0x044ff0000000180c */
[----:B------:R-:W-:Y:S01]  /*155c0*/  HMMA.16816.F32 R16, R164, R162, R16 ;  /* 0x000000a2a410723c */ /* 0x000fe20000001810 */
[----:B------:R-:W2:Y:S08]  /*155d0*/  LDSM.16.M88.4 R160, [R190] ;  /* 0x00000000bea0783b */ /* 0x000eb00000000200 */
        /* <DEDUP_REMOVED lines=10> */
[----:B------:R-:W1:Y:S07]  /*15680*/  LDSM.16.M88.4 R172, [R176+-0x2000] ;  /* 0xffe00000b0ac783b */ /* 0x000e6e0000000200 */
        /* <DEDUP_REMOVED lines=58> */
[----:B------:R-:W2:Y:S01]  /*15a30*/  LDSM.16.M88.4 R160, [R176+0x800] ;  /* 0x00080000b0a0783b */ /* 0x000ea20000000200 */
[----:B------:R-:W-:Y:S07]  /*15a40*/  DEPBAR.LE SB0, 0x0 ;  /* 0x000080000000791a */ /* 0x000fee0000000000 */
[----:B------:R-:W-:Y:S01]  /*15a50*/  BAR.SYNC.DEFER_BLOCKING 0x0 ;  /* 0x0000000000007b1d */ /* 0x000fe20000010000 */
[C---:B-1----:R-:W-:Y:S08]  /*15a60*/  HMMA.16816.F32 R4, R168.reuse, R172, R4 ;  /* 0x000000aca804723c */ /* 0x042ff00000001804 */
[C---:B------:R-:W-:Y:S08]  /*15a70*/  HMMA.16816.F32 R8, R168.reuse, R174, R8 ;  /* 0x000000aea808723c */ /* 0x040ff00000001808 */
[C---:B--2---:R-:W-:Y:S08]  /*15a80*/  HMMA.16816.F32 R12, R168.reuse, R160, R12 ;  /* 0x000000a0a80c723c */ /* 0x044ff0000000180c */
[----:B------:R-:W-:Y:S01]  /*15a90*/  HMMA.16816.F32 R16, R168, R162, R16 ;  /* 0x000000a2a810723c */ /* 0x000fe20000001810 */
[----:B------:R-:W-:Y:S01]  /*15aa0*/  @!PT LDS RZ, [RZ] ;  /* 0x00000000fffff984 */ /* 0x000fe20000000800 */
[----:B------:R-:W-:Y:S01]  /*15ab0*/  @!PT LDS RZ, [RZ] ;  /* 0x00000000fffff984 */ /* 0x000fe20000000800 */
[----:B------:R-:W-:Y:S01]  /*15ac0*/  @!PT LDS RZ, [RZ] ;  /* 0x00000000fffff984 */ /* 0x000fe20000000800 */
[----:B------:R1:W-:Y:S03]  /*15ad0*/  @P0 LDGSTS.E.BYPASS.LTC128B.128 [R196+0xc080], [R198.64], !P3 ;  /* 0x0c080000c6c40fae */ /* 0x0003e6000d901d46 */
[----:B------:R-:W-:Y:S04]  /*15ae0*/  FMUL.FTZ R0, R4, c[0x0][0x320] ;  /* 0x0000c80004007a20 */ /* 0x000fe80000410000 */
[----:B------:R2:W-:Y:S01]  /*15af0*/  MUFU.TANH R167, R0 ;  /* 0x0000000000a77308 */ /* 0x0005e20000002400 */
[----:B------:R1:W-:Y:S08]  /*15b00*/  @P0 LDGSTS.E.BYPASS.LTC128B.128 [R196+0xd080], [R198.64+0x80], !P6 ;  /* 0x0d080080c6c40fae */ /* 0x0003f0000f101d46 */
[----:B------:R1:W-:Y:S07]  /*15b10*/  @P0 LDGSTS.E.BYPASS.LTC128B.128 [R196+0xe080], [R198.64+0x100], !P5 ;  /* 0x0e080100c6c40fae */ /* 0x0003ee000e901d46 */
[----:B-----5:R-:W-:Y:S01]  /*15b20*/  FMUL.FTZ R2, R18, c[0x0][0x320] ;  /* 0x0000c80012027a20 */ /* 0x020fe20000410000 */
[----:B------:R1:W-:Y:S01]  /*15b30*/  @P0 LDGSTS.E.BYPASS.LTC128B.128 [R196+0xf080], [R198.64+0x180], !P4 ;  /* 0x0f080180c6c40fae */ /* 0x0003e2000e101d46 */
[----:B------:R-:W-:Y:S02]  /*15b40*/  ISETP.GT.AND P0, PT, R197, R211, PT ;  /* 0x000000d3c500720c */ /* 0x000fe40003f04270 */
[----:B------:R-:W-:Y:S01]  /*15b50*/  MUFU.TANH R135, R2 ;  /* 0x0000000200877308 */ /* 0x000fe20000002400 */
[----:B------:R-:W-:Y:S01]  /*15b60*/  MOV R197, R195 ;  /* 0x000000c300c57202 */ /* 0x000fe20000000f00 */
[----:B--2---:R-:W-:Y:S03]  /*15b70*/  FMUL.FTZ R0, R5, c[0x0][0x320] ;  /* 0x0000c80005007a20 */ /* 0x004fe60000410000 */
[----:B------:R-:W-:Y:S05]  /*15b80*/  LDSM.16.MT88.4 R160, [R180] ;  /* 0x00000000b4a0783b */ /* 0x000fea0000004200 */
[----:B------:R2:W-:Y:S03]  /*15b90*/  MUFU.TANH R165, R0 ;  /* 0x0000000000a57308 */ /* 0x0005e60000002400 */
[----:B------:R-:W0:Y:S01]  /*15ba0*/  LDGDEPBAR ;  /* 0x00000000000079af */ /* 0x000e220000000000 */
[----:B--2---:R-:W-:Y:S06]  /*15bb0*/  FMUL.FTZ R0, R6, c[0x0][0x320] ;  /* 0x0000c80006007a20 */ /* 0x004fec0000410000 */
        /* <DEDUP_REMOVED lines=19> */
[----:B--2---:R-:W-:Y:S02]  /*15cf0*/  FMUL.FTZ R0, R15, c[0x0][0x320] ;  /* 0x0000c8000f007a20 */ /* 0x004fe40000410000 */
[----:B------:R-:W-:Y:S06]  /*15d00*/  LDSM.16.MT88.4 R12, [R179] ;  /* 0x00000000b30c783b */ /* 0x000fec0000004200 */
        /* <DEDUP_REMOVED lines=32> */
[----:B------:R-:W-:Y:S02]  /*15f10*/  FMUL.FTZ R0, R2, c[0x0][0x2d0] ;  /* 0x0000b40002007a20 */ /* 0x000fe40000410000 */
[----:B------:R1:W-:Y:S01]  /*15f20*/  MUFU.EX2 R203, R4 ;  /* 0x0000000400cb7308 */ /* 0x0003e20000000800 */
[----:B------:R-:W-:Y:S04]  /*15f30*/  FMUL.FTZ R133, R3, c[0x0][0x2d0] ;  /* 0x0000b40003857a20 */ /* 0x000fe80000410000 */
[--C-:B------:R-:W-:Y:S05]  /*15f40*/  FFMA.FTZ R135, R135, c[0x0][0x2d0], -R133.reuse ;  /* 0x0000b40087877a23 */ /* 0x100fea0000010885 */
[----:B------:R2:W3:Y:S10]  /*15f50*/  MUFU.EX2 R2, R0 ;  /* 0x0000000000027308 */ /* 0x0004f40000000800 */
[----:B------:R-:W-:Y:S01]  /*15f60*/  MUFU.EX2 R135, R135 ;  /* 0x0000008700877308 */ /* 0x000fe20000000800 */
[----:B-1----:R-:W-:Y:S09]  /*15f70*/  FFMA.FTZ R4, R165, c[0x0][0x2d0], -R170 ;  /* 0x0000b400a5047a23 */ /* 0x002ff200000108aa */
[----:B------:R1:W-:Y:S01]  /*15f80*/  MUFU.EX2 R202, R4 ;  /* 0x0000000400ca7308 */ /* 0x0003e20000000800 */
[----:B--2---:R-:W-:Y:S02]  /*15f90*/  FADD.FTZ R0, -R3, R134 ;  /* 0x0000008603007221 */ /* 0x004fe40000010100 */
[----:B---3--:R-:W-:Y:S02]  /*15fa0*/  FMUL.FTZ R5, R2, R141 ;  /* 0x0000008d02057220 */ /* 0x008fe40000410000 */
[----:B------:R-:W-:Y:S02]  /*15fb0*/  FMUL.FTZ R0, R0, c[0x0][0x2d0] ;  /* 0x0000b40000007a20 */ /* 0x000fe40000410000 */
[C---:B------:R-:W-:Y:S02]  /*15fc0*/  FMUL.FTZ R9, R2.reuse, R145 ;  /* 0x0000009102097220 */ /* 0x040fe40000410000 */
[C---:B------:R-:W-:Y:S02]  /*15fd0*/  FMUL.FTZ R16, R2.reuse, R152 ;  /* 0x0000009802107220 */ /* 0x040fe40000410000 */
[----:B------:R-:W2:Y:S01]  /*15fe0*/  MUFU.EX2 R0, R0 ;  /* 0x0000000000007308 */ /* 0x000ea20000000800 */
[C---:B------:R-:W-:Y:S02]  /*15ff0*/  FMUL.FTZ R17, R2.reuse, R153 ;  /* 0x0000009902117220 */ /* 0x040fe40000410000 */
[C---:B------:R-:W-:Y:S02]  /*16000*/  FMUL.FTZ R20, R2.reuse, R20 ;  /* 0x0000001402147220 */ /* 0x040fe40000410000 */
[C---:B------:R-:W-:Y:S02]  /*16010*/  FMUL.FTZ R21, R2.reuse, R21 ;  /* 0x0000001502157220 */ /* 0x040fe40000410000 */
[C---:B------:R-:W-:Y:S02]  /*16020*/  FMUL.FTZ R24, R2.reuse, R24 ;  /* 0x0000001802187220 */ /* 0x040fe40000410000 */
[----:B------:R-:W-:Y:S02]  /*16030*/  FMUL.FTZ R25, R2, R25 ;  /* 0x0000001902197220 */ /* 0x000fe40000410000 */
[--C-:B-1----:R-:W-:Y:S02]  /*16040*/  FFMA.FTZ R4, R164, c[0x0][0x2d0], -R170.reuse ;  /* 0x0000b400a4047a23 */ /* 0x102fe400000108aa */
[C---:B------:R-:W-:Y:S02]  /*16050*/  FMUL.FTZ R28, R2.reuse, R28 ;  /* 0x0000001c021c7220 */ /* 0x040fe40000410000 */
[----:B------:R1:W-:Y:S01]  /*16060*/  MUFU.EX2 R201, R4 ;  /* 0x0000000400c97308 */ /* 0x0003e20000000800 */
[C---:B------:R-:W-:Y:S02]  /*16070*/  FMUL.FTZ R29, R2.reuse, R29 ;  /* 0x0000001d021d7220 */ /* 0x040fe40000410000 */
[C---:B------:R-:W-:Y:S02]  /*16080*/  FMUL.FTZ R32, R2.reuse, R32 ;  /* 0x0000002002207220 */ /* 0x040fe40000410000 */
[C---:B------:R-:W-:Y:S02]  /*16090*/  FMUL.FTZ R33, R2.reuse, R33 ;  /* 0x0000002102217220 */ /* 0x040fe40000410000 */
[----:B------:R-:W-:Y:S02]  /*160a0*/  FMUL.FTZ R36, R2, R36 ;  /* 0x0000002402247220 */ /* 0x000fe40000410000 */
[C---:B--2---:R-:W-:Y:S02]  /*160b0*/  FMUL.FTZ R10, R0.reuse, R146 ;  /* 0x00000092000a7220 */ /* 0x044fe40000410000 */
[C---:B------:R-:W-:Y:S02]  /*160c0*/  FMUL.FTZ R11, R0.reuse, R147 ;  /* 0x00000093000b7220 */ /* 0x040fe40000410000 */
[C---:B------:R-:W-:Y:S02]  /*160d0*/  FMUL.FTZ R18, R0.reuse, R154 ;  /* 0x0000009a00127220 */ /* 0x040fe40000410000 */
[C---:B------:R-:W-:Y:S02]  /*160e0*/  FMUL.FTZ R19, R0.reuse, R155 ;  /* 0x0000009b00137220 */ /* 0x040fe40000410000 */
[C---:B------:R-:W-:Y:S01]  /*160f0*/  FMUL.FTZ R22, R0.reuse, R22 ;  /* 0x0000001600167220 */ /* 0x040fe20000410000 */
[----:B------:R-:W-:Y:S01]  /*16100*/  LDSM.16.MT88.4 R152, [R180+0x800] ;  /* 0x00080000b498783b */ /* 0x000fe20000004200 */
[C---:B------:R-:W-:Y:S02]  /*16110*/  FMUL.FTZ R23, R0.reuse, R23 ;  /* 0x0000001700177220 */ /* 0x040fe40000410000 */
[C---:B------:R-:W-:Y:S02]  /*16120*/  FMUL.FTZ R26, R0.reuse, R26 ;  /* 0x0000001a001a7220 */ /* 0x040fe40000410000 */
[----:B------:R-:W-:Y:S02]  /*16130*/  FMUL.FTZ R27, R0, R27 ;  /* 0x0000001b001b7220 */ /* 0x000fe40000410000 */
[--C-:B-1----:R-:W-:Y:S02]  /*16140*/  FFMA.FTZ R4, R6, c[0x0][0x2d0], -R170.reuse ;  /* 0x0000b40006047a23 */ /* 0x102fe400000108aa */
[C---:B------:R-:W-:Y:S02]  /*16150*/  FMUL.FTZ R6, R0.reuse, R142 ;  /* 0x0000008e00067220 */ /* 0x040fe40000410000 */
[----:B------:R-:W1:Y:S01]  /*16160*/  MUFU.EX2 R200, R4 ;  /* 0x0000000400c87308 */ /* 0x000e620000000800 */
[C---:B------:R-:W-:Y:S02]  /*16170*/  FMUL.FTZ R30, R0.reuse, R30 ;  /* 0x0000001e001e7220 */ /* 0x040fe40000410000 */
[C---:B------:R-:W-:Y:S02]  /*16180*/  FMUL.FTZ R31, R0.reuse, R31 ;  /* 0x0000001f001f7220 */ /* 0x040fe40000410000 */
[C---:B------:R-:W-:Y:S02]  /*16190*/  FMUL.FTZ R34, R0.reuse, R34 ;  /* 0x0000002200227220 */ /* 0x040fe40000410000 */
[----:B------:R-:W-:Y:S02]  /*161a0*/  FMUL.FTZ R35, R0, R35 ;  /* 0x0000002300237220 */ /* 0x000fe40000410000 */
[----:B------:R-:W-:Y:S02]  /*161b0*/  FMUL.FTZ R37, R2, R37 ;  /* 0x0000002502257220 */ /* 0x000fe40000410000 */
[C---:B------:R-:W-:Y:S02]  /*161c0*/  FMUL.FTZ R38, R0.reuse, R38 ;  /* 0x0000002600267220 */ /* 0x040fe40000410000 */
[----:B------:R-:W-:Y:S02]  /*161d0*/  FMUL.FTZ R39, R0, R39 ;  /* 0x0000002700277220 */ /* 0x000fe40000410000 */
[C---:B------:R-:W-:Y:S02]  /*161e0*/  FMUL.FTZ R40, R2.reuse, R40 ;  /* 0x0000002802287220 */ /* 0x040fe40000410000 */
[----:B------:R-:W-:Y:S02]  /*161f0*/  FMUL.FTZ R41, R2, R41 ;  /* 0x0000002902297220 */ /* 0x000fe40000410000 */
[C---:B------:R-:W-:Y:S02]  /*16200*/  FMUL.FTZ R42, R0.reuse, R42 ;  /* 0x0000002a002a7220 */ /* 0x040fe40000410000 */
[----:B------:R-:W-:Y:S02]  /*16210*/  FMUL.FTZ R43, R0, R43 ;  /* 0x0000002b002b7220 */ /* 0x000fe40000410000 */
[----:B------:R-:W-:Y:S01]  /*16220*/  FMUL.FTZ R44, R2, R44 ;  /* 0x0000002c022c7220 */ /* 0x000fe20000410000 */
[----:B-1----:R-:W-:Y:S01]  /*16230*/  F2FP.PACK_AB R142, R200, R201 ;  /* 0x000000c9c88e723e */ /* 0x002fe200000000ff */
[--C-:B------:R-:W-:Y:S02]  /*16240*/  FFMA.FTZ R4, R172, c[0x0][0x2d0], -R133.reuse ;  /* 0x0000b400ac047a23 */ /* 0x100fe40000010885 */
[----:B------:R-:W-:Y:S02]  /*16250*/  FMUL.FTZ R45, R2, R45 ;  /* 0x0000002d022d7220 */ /* 0x000fe40000410000 */
[----:B------:R1:W-:Y:S01]  /*16260*/  MUFU.EX2 R174, R4 ;  /* 0x0000000400ae7308 */ /* 0x0003e20000000800 */
[C---:B------:R-:W-:Y:S02]  /*16270*/  FMUL.FTZ R46, R0.reuse, R46 ;  /* 0x0000002e002e7220 */ /* 0x040fe40000410000 */
[----:B------:R-:W-:Y:S02]  /*16280*/  FMUL.FTZ R47, R0, R47 ;  /* 0x0000002f002f7220 */ /* 0x000fe40000410000 */
        /* <DEDUP_REMOVED lines=10> */
[--C-:B-1----:R-:W-:Y:S02]  /*16330*/  FFMA.FTZ R4, R166, c[0x0][0x2d0], -R133.reuse ;  /* 0x0000b400a6047a23 */ /* 0x102fe40000010885 */
[----:B------:R-:W-:Y:S01]  /*16340*/  LDSM.16.MT88.4 R164, [R182+0x800] ;  /* 0x00080000b6a4783b */ /* 0x000fe20000004200 */
[C---:B------:R-:W-:Y:S01]  /*16350*/  FMUL.FTZ R58, R0.reuse, R58 ;  /* 0x0000003a003a7220 */ /* 0x040fe20000410000 */
[----:B------:R-:W1:Y:S01]  /*16360*/  MUFU.EX2 R173, R4 ;  /* 0x0000000400ad7308 */ /* 0x000e620000000800 */
        /* <DEDUP_REMOVED lines=11> */
[C---:B------:R-:W-:Y:S01]  /*16420*/  FMUL.FTZ R70, R0.reuse, R70 ;  /* 0x0000004600467220 */ /* 0x040fe20000410000 */
[----:B-1----:R-:W-:Y:S01]  /*16430*/  F2FP.PACK_AB R141, R173, R174 ;  /* 0x000000aead8d723e */ /* 0x002fe200000000ff */
[--C-:B------:R-:W-:Y:S02]  /*16440*/  FFMA.FTZ R4, R7, c[0x0][0x2d0], -R133.reuse ;  /* 0x0000b40007047a23 */ /* 0x100fe40000010885 */
[C---:B------:R-:W-:Y:S02]  /*16450*/  FMUL.FTZ R7, R0.reuse, R143 ;  /* 0x0000008f00077220 */ /* 0x040fe40000410000 */
[----:B------:R1:W-:Y:S01]  /*16460*/  MUFU.EX2 R172, R4 ;  /* 0x0000000400ac7308 */ /* 0x0003e20000000800 */
        /* <DEDUP_REMOVED lines=11> */
[----:B------:R-:W-:Y:S02]  /*16520*/  FMUL.FTZ R82, R0, R82 ;  /* 0x0000005200527220 */ /* 0x000fe40000410000 */
[----:B-1----:R-:W-:Y:S02]  /*16530*/  FFMA.FTZ R4, R8, c[0x0][0x2d0], -R133 ;  /* 0x0000b40008047a23 */ /* 0x002fe40000010885 */
[----:B------:R-:W-:Y:S02]  /*16540*/  FMUL.FTZ R8, R2, R144 ;  /* 0x0000009002087220 */ /* 0x000fe40000410000 */
[----:B------:R1:W2:Y:S01]  /*16550*/  MUFU.EX2 R171, R4 ;  /* 0x0000000400ab7308 */ /* 0x0002a20000000800 */
[----:B------:R-:W3:Y:S01]  /*16560*/  LDSM.16.MT88.4 R144, [R182] ;  /* 0x00000000b690783b */ /* 0x000ee20000004200 */
        /* <DEDUP_REMOVED lines=10> */
[C---:B------:R-:W-:Y:S02]  /*16610*/  FMUL.FTZ R93, R2.reuse, R93 ;  /* 0x0000005d025d7220 */ /* 0x040fe40000410000 */
[----:B-1----:R-:W-:Y:S01]  /*16620*/  FMUL.FTZ R4, R2, R140 ;  /* 0x0000008c02047220 */ /* 0x002fe20000410000 */
[----:B------:R-:W-:Y:S01]  /*16630*/  F2FP.PACK_AB R140, R202, R203 ;  /* 0x000000cbca8c723e */ /* 0x000fe200000000ff */
[C---:B------:R-:W-:Y:S01]  /*16640*/  FMUL.FTZ R94, R0.reuse, R94 ;  /* 0x0000005e005e7220 */ /* 0x040fe20000410000 */
[----:B--2---:R-:W-:Y:S01]  /*16650*/  F2FP.PACK_AB R143, R171, R172 ;  /* 0x000000acab8f723e */ /* 0x004fe200000000ff */
[----:B------:R-:W-:Y:S02]  /*16660*/  FMUL.FTZ R95, R0, R95 ;  /* 0x0000005f005f7220 */ /* 0x000fe40000410000 */
[C---:B------:R-:W-:Y:S02]  /*16670*/  FMUL.FTZ R96, R2.reuse, R96 ;  /* 0x0000006002607220 */ /* 0x040fe40000410000 */
[----:B------:R-:W-:Y:S02]  /*16680*/  FMUL.FTZ R97, R2, R97 ;  /* 0x0000006102617220 */ /* 0x000fe40000410000 */
[C---:B------:R-:W-:Y:S05]  /*16690*/  HMMA.16816.F32 R4, R140.reuse, R12, R4 ;  /* 0x0000000c8c04723c */ /* 0x040fea0000001804 */
[----:B------:R-:W-:Y:S02]  /*166a0*/  FMUL.FTZ R98, R0, R98 ;  /* 0x0000006200627220 */ /* 0x000fe40000410000 */
[C---:B------:R-:W-:Y:S01]  /*166b0*/  FMUL.FTZ R12, R2.reuse, R148 ;  /* 0x00000094020c7220 */ /* 0x040fe20000410000 */
[C---:B------:R-:W-:Y:S04]  /*166c0*/  HMMA.16816.F32 R8, R140.reuse, R14, R8 ;  /* 0x0000000e8c08723c */ /* 0x040fe80000001808 */
[----:B------:R-:W-:Y:S02]  /*166d0*/  FMUL.FTZ R13, R2, R149 ;  /* 0x00000095020d7220 */ /* 0x000fe40000410000 */
[C---:B------:R-:W-:Y:S02]  /*166e0*/  FMUL.FTZ R99, R0.reuse, R99 ;  /* 0x0000006300637220 */ /* 0x040fe40000410000 */
[C---:B------:R-:W-:Y:S04]  /*166f0*/  FMUL.FTZ R14, R0.reuse, R150 ;  /* 0x00000096000e7220 */ /* 0x040fe80000410000 */
[----:B------:R-:W-:Y:S02]  /*16700*/  FMUL.FTZ R15, R0, R151 ;  /* 0x00000097000f7220 */ /* 0x000fe40000410000 */
[----:B------:R-:W1:Y:S01]  /*16710*/  LDSM.16.MT88.4 R148, [R181] ;  /* 0x00000000b594783b */ /* 0x000e620000004200 */
[C---:B------:R-:W-:Y:S02]  /*16720*/  FMUL.FTZ R100, R2.reuse, R100 ;  /* 0x0000006402647220 */ /* 0x040fe40000410000 */
[----:B------:R-:W-:Y:S02]  /*16730*/  FMUL.FTZ R101, R2, R101 ;  /* 0x0000006502657220 */ /* 0x000fe40000410000 */
[C---:B------:R-:W-:Y:S03]  /*16740*/  HMMA.16816.F32 R12, R140.reuse, R160, R12 ;  /* 0x000000a08c0c723c */ /* 0x040fe6000000180c */
[C---:B------:R-:W-:Y:S02]  /*16750*/  FMUL.FTZ R102, R0.reuse, R102 ;  /* 0x0000006600667220 */ /* 0x040fe40000410000 */
[----:B------:R-:W-:Y:S02]  /*16760*/  FMUL.FTZ R103, R0, R103 ;  /* 0x0000006700677220 */ /* 0x000fe40000410000 */
[C---:B------:R-:W-:Y:S01]  /*16770*/  FMUL.FTZ R104, R2.reuse, R104 ;  /* 0x0000006802687220 */ /* 0x040fe20000410000 */
[C---:B------:R-:W-:Y:S04]  /*16780*/  HMMA.16816.F32 R16, R140.reuse, R162, R16 ;  /* 0x000000a28c10723c */ /* 0x040fe80000001810 */
[----:B------:R-:W-:Y:S02]  /*16790*/  FMUL.FTZ R105, R2, R105 ;  /* 0x0000006902697220 */ /* 0x000fe40000410000 */
[C---:B------:R-:W-:Y:S02]  /*167a0*/  FMUL.FTZ R106, R0.reuse, R106 ;  /* 0x0000006a006a7220 */ /* 0x040fe40000410000 */
[C---:B---3--:R-:W-:Y:S04]  /*167b0*/  HMMA.16816.F32 R20, R140.reuse, R144, R20 ;  /* 0x000000908c14723c */ /* 0x048fe80000001814 */
[----:B------:R-:W-:Y:S02]  /*167c0*/  FMUL.FTZ R107, R0, R107 ;  /* 0x0000006b006b7220 */ /* 0x000fe40000410000 */
[C---:B------:R-:W-:Y:S02]  /*167d0*/  FMUL.FTZ R108, R2.reuse, R108 ;  /* 0x0000006c026c7220 */ /* 0x040fe40000410000 */
        /* <DEDUP_REMOVED lines=34> */
[----:B------:R-:W-:Y:S02]  /*16a00*/  FFMA.FTZ R134, R168, c[0x0][0x2d0], -R170 ;  /* 0x0000b400a8867a23 */ /* 0x000fe400000108aa */
[----:B------:R-:W-:Y:S02]  /*16a10*/  FFMA.FTZ R2, R2, R208, R203 ;  /* 0x000000d002027223 */ /* 0x000fe400000100cb */
[----:B------:R3:W-:Y:S01]  /*16a20*/  MUFU.EX2 R199, R134 ;  /* 0x0000008600c77308 */ /* 0x0007e20000000800 */
[----:B------:R-:W-:Y:S03]  /*16a30*/  FFMA.FTZ R0, R0, R207, R174 ;  /* 0x000000cf00007223 */ /* 0x000fe600000100ae */
[----:B------:R-:W-:Y:S02]  /*16a40*/  FADD.FTZ R2, R202, R2 ;  /* 0x00000002ca027221 */ /* 0x000fe40000010000 */
[----:B------:R-:W-:Y:S02]  /*16a50*/  FADD.FTZ R0, R173, R0 ;  /* 0x00000000ad007221 */ /* 0x000fe40000010000 */
[----:B------:R-:W-:Y:S02]  /*16a60*/  FADD.FTZ R2, R201, R2 ;  /* 0x00000002c9027221 */ /* 0x000fe40000010000 */
[----:B------:R-:W-:Y:S02]  /*16a70*/  FADD.FTZ R0, R172, R0 ;  /* 0x00000000ac007221 */ /* 0x000fe40000010000 */
[----:B------:R-:W-:Y:S01]  /*16a80*/  FADD.FTZ R2, R200, R2 ;  /* 0x00000002c8027221 */ /* 0x000fe20000010000 */
[C---:B--2---:R-:W-:Y:S03]  /*16a90*/  HMMA.16816.F32 R52, R140.reuse, R144, R52 ;  /* 0x000000908c34723c */ /* 0x044fe60000001834 */
[----:B------:R-:W-:Y:S05]  /*16aa0*/  FADD.FTZ R0, R171, R0 ;  /* 0x00000000ab007221 */ /* 0x000fea0000010000 */
[C---:B------:R-:W-:Y:S01]  /*16ab0*/  HMMA.16816.F32 R56, R140.reuse, R146, R56 ;  /* 0x000000928c38723c */ /* 0x040fe20000001838 */
[----:B------:R-:W2:Y:S03]  /*16ac0*/  LDSM.16.MT88.4 R144, [R179+0x2000] ;  /* 0x00200000b390783b */ /* 0x000ea60000004200 */
[--C-:B---3--:R-:W-:Y:S04]  /*16ad0*/  FFMA.FTZ R134, R169, c[0x0][0x2d0], -R170.reuse ;  /* 0x0000b400a9867a23 */ /* 0x108fe800000108aa */
[----:B------:R-:W3:Y:S01]  /*16ae0*/  MUFU.EX2 R198, R134 ;  /* 0x0000008600c67308 */ /* 0x000ee20000000800 */
[C---:B-1----:R-:W-:Y:S08]  /*16af0*/  HMMA.16816.F32 R60, R140.reuse, R148, R60 ;  /* 0x000000948c3c723c */ /* 0x042ff0000000183c */
[C---:B------:R-:W-:Y:S01]  /*16b00*/  HMMA.16816.F32 R64, R140.reuse, R150, R64 ;  /* 0x000000968c40723c */ /* 0x040fe20000001840 */
[----:B------:R-:W1:Y:S03]  /*16b10*/  LDSM.16.MT88.4 R148, [R180+0x2000] ;  /* 0x00200000b494783b */ /* 0x000e660000004200 */
[----:B---3--:R-:W-:Y:S01]  /*16b20*/  F2FP.PACK_AB R160, R198, R199 ;  /* 0x000000c7c6a0723e */ /* 0x008fe200000000ff */
[--C-:B------:R-:W-:Y:S04]  /*16b30*/  FFMA.FTZ R134, R175, c[0x0][0x2d0], -R133.reuse ;  /* 0x0000b400af867a23 */ /* 0x100fe80000010885 */
[----:B------:R3:W-:Y:S01]  /*16b40*/  MUFU.EX2 R169, R134 ;  /* 0x0000008600a97308 */ /* 0x0007e20000000800 */
[C---:B--2---:R-:W-:Y:S08]  /*16b50*/  HMMA.16816.F32 R68, R140.reuse, R144, R68 ;  /* 0x000000908c44723c */ /* 0x044ff00000001844 */
[C---:B------:R-:W-:Y:S01]  /*16b60*/  HMMA.16816.F32 R72, R140.reuse, R146, R72 ;  /* 0x000000928c48723c */ /* 0x040fe20000001848 */
[----:B------:R-:W2:Y:S07]  /*16b70*/  LDSM.16.MT88.4 R144, [R182+0x2000] ;  /* 0x00200000b690783b */ /* 0x000eae0000004200 */
[C---:B-1----:R-:W-:Y:S04]  /*16b80*/  HMMA.16816.F32 R76, R140.reuse, R148, R76 ;  /* 0x000000948c4c723c */ /* 0x042fe8000000184c */
[--C-:B---3--:R-:W-:Y:S02]  /*16b90*/  FFMA.FTZ R134, R204, c[0x0][0x2d0], -R133.reuse ;  /* 0x0000b400cc867a23 */ /* 0x108fe40000010885 */
[----:B------:R-:W-:Y:S02]  /*16ba0*/  FFMA.FTZ R133, R139, c[0x0][0x2d0], -R133 ;  /* 0x0000b4008b857a23 */ /* 0x000fe40000010885 */
[----:B------:R-:W1:Y:S01]  /*16bb0*/  MUFU.EX2 R168, R134 ;  /* 0x0000008600a87308 */ /* 0x000e620000000800 */
[C---:B------:R-:W-:Y:S01]  /*16bc0*/  HMMA.16816.F32 R80, R140.reuse, R150, R80 ;  /* 0x000000968c50723c */ /* 0x040fe20000001850 */
[----:B------:R-:W3:Y:S08]  /*16bd0*/  LDSM.16.MT88.4 R148, [R181+0x2000] ;  /* 0x00200000b594783b */ /* 0x000ef00000004200 */
[----:B------:R-:W4:Y:S01]  /*16be0*/  MUFU.EX2 R133, R133 ;  /* 0x0000008500857308 */ /* 0x000f220000000800 */
[C---:B--2---:R-:W-:Y:S03]  /*16bf0*/  HMMA.16816.F32 R84, R140.reuse, R144, R84 ;  /* 0x000000908c54723c */ /* 0x044fe60000001854 */
[----:B-1----:R-:W-:Y:S01]  /*16c00*/  F2FP.PACK_AB R161, R168, R169 ;  /* 0x000000a9a8a1723e */ /* 0x002fe200000000ff */
[--C-:B------:R-:W-:Y:S04]  /*16c10*/  FFMA.FTZ R134, R205, c[0x0][0x2d0], -R170.reuse ;  /* 0x0000b400cd867a23 */ /* 0x100fe800000108aa */
[C---:B------:R-:W-:Y:S01]  /*16c20*/  HMMA.16816.F32 R88, R140.reuse, R146, R88 ;  /* 0x000000928c58723c */ /* 0x040fe20000001858 */
[----:B------:R-:W1:Y:S01]  /*16c30*/  LDSM.16.MT88.4 R144, [R179+0x3000] ;  /* 0x00300000b390783b */ /* 0x000e620000004200 */
[----:B------:R2:W-:Y:S02]  /*16c40*/  MUFU.EX2 R175, R134 ;  /* 0x0000008600af7308 */ /* 0x0005e40000000800 */
[----:B----4-:R-:W-:Y:S04]  /*16c50*/  F2FP.PACK_AB R163, R133, R135 ;  /* 0x0000008785a3723e */ /* 0x010fe800000000ff */
[C---:B---3--:R-:W-:Y:S08]  /*16c60*/  HMMA.16816.F32 R92, R140.reuse, R148, R92 ;  /* 0x000000948c5c723c */ /* 0x048ff0000000185c */
[C---:B------:R-:W-:Y:S01]  /*16c70*/  HMMA.16816.F32 R96, R140.reuse, R150, R96 ;  /* 0x000000968c60723c */ /* 0x040fe20000001860 */
[----:B------:R-:W3:Y:S03]  /*16c80*/  LDSM.16.MT88.4 R148, [R180+0x3000] ;  /* 0x00300000b494783b */ /* 0x000ee60000004200 */
[----:B--2---:R-:W-:Y:S06]  /*16c90*/  FFMA.FTZ R134, R206, c[0x0][0x2d0], -R170 ;  /* 0x0000b400ce867a23 */ /* 0x004fec00000108aa */
[----:B------:R-:W2:Y:S01]  /*16ca0*/  MUFU.EX2 R134, R134 ;  /* 0x0000008600867308 */ /* 0x000ea20000000800 */
[C---:B-1----:R-:W-:Y:S08]  /*16cb0*/  HMMA.16816.F32 R100, R140.reuse, R144, R100 ;  /* 0x000000908c64723c */ /* 0x042ff00000001864 */
[C---:B------:R-:W-:Y:S01]  /*16cc0*/  HMMA.16816.F32 R104, R140.reuse, R146, R104 ;  /* 0x000000928c68723c */ /* 0x040fe20000001868 */
[----:B------:R-:W1:Y:S03]  /*16cd0*/  LDSM.16.MT88.4 R144, [R182+0x3000] ;  /* 0x00300000b690783b */ /* 0x000e660000004200 */
[----:B--2---:R-:W-:Y:S04]  /*16ce0*/  F2FP.PACK_AB R162, R134, R175 ;  /* 0x000000af86a2723e */ /* 0x004fe800000000ff */
[C---:B---3--:R-:W-:Y:S08]  /*16cf0*/  HMMA.16816.F32 R108, R140.reuse, R148, R108 ;  /* 0x000000948c6c723c */ /* 0x048ff0000000186c */
[C---:B------:R-:W-:Y:S01]  /*16d00*/  HMMA.16816.F32 R112, R140.reuse, R150, R112 ;  /* 0x000000968c70723c */ /* 0x040fe20000001870 */
[----:B------:R-:W2:Y:S07]  /*16d10*/  LDSM.16.MT88.4 R148, [R181+0x3000] ;  /* 0x00300000b594783b */ /* 0x000eae0000004200 */
[C---:B-1----:R-:W-:Y:S08]  /*16d20*/  HMMA.16816.F32 R116, R140.reuse, R144, R116 ;  /* 0x000000908c74723c */ /* 0x042ff00000001874 */
[C---:B------:R-:W-:Y:S01]  /*16d30*/  HMMA.16816.F32 R120, R140.reuse, R146, R120 ;  /* 0x000000928c78723c */ /* 0x040fe20000001878 */
[----:B------:R-:W1:Y:S07]  /*16d40*/  LDSM.16.MT88.4 R144, [R179+0x800] ;  /* 0x00080000b390783b */ /* 0x000e6e0000004200 */
[C---:B--2---:R-:W-:Y:S08]  /*16d50*/  HMMA.16816.F32 R124, R140.reuse, R148, R124 ;  /* 0x000000948c7c723c */ /* 0x044ff0000000187c */
[----:B------:R-:W-:Y:S08]  /*16d60*/  HMMA.16816.F32 R128, R140, R150, R128 ;  /* 0x000000968c80723c */ /* 0x000ff00000001880 */
[C---:B-1----:R-:W-:Y:S01]  /*16d70*/  HMMA.16816.F32 R140, R160.reuse, R144, R4 ;  /* 0x00000090a08c723c */ /* 0x042fe20000001804 */
        /* <DEDUP_REMOVED lines=39> */
[-C--:B------:R-:W-:Y:S01]  /*16ff0*/  MOV R8, R3.reuse ;  /* 0x0000000300087202 */ /* 0x080fe20000000f00 */
[C---:B------:R-:W-:Y:S08]  /*17000*/  HMMA.16816.F32 R112, R160.reuse, R10, R112 ;  /* 0x0000000aa070723c */ /* 0x040ff00000001870 */
[C---:B---3--:R-:W-:Y:S08]  /*17010*/  HMMA.16816.F32 R116, R160.reuse, R12, R116 ;  /* 0x0000000ca074723c */ /* 0x048ff00000001874 */
[C---:B------:R-:W-:Y:S08]  /*17020*/  HMMA.16816.F32 R120, R160.reuse, R14, R120 ;  /* 0x0000000ea078723c */ /* 0x040ff00000001878 */
[C---:B-1----:R-:W-:Y:S07]  /*17030*/  HMMA.16816.F32 R124, R160.reuse, R4, R124 ;  /* 0x00000004a07c723c */ /* 0x042fee000000187c */
        /* <DEDUP_REMOVED lines=9> */
[----:B------:R-:W-:Y:S01]  /*170d0*/  FADD.FTZ R207, R133, R0 ;  /* 0x0000000085cf7221 */ /* 0x000fe20000010000 */
[----:B------:R-:W-:Y:S01]  /*170e0*/  MOV R133, R132 ;  /* 0x0000008400857202 */ /* 0x000fe20000000f00 */
[----:B------:R-:W-:-:S05]  /*170f0*/  @P0 BRA `(.L_x_716) ;  /* 0xffffe07000000947 */ /* 0x000fca000383ffff */
.L_x_715:
[----:B------:R-:W-:-:S13]  /*17100*/  ISETP.GE.AND P0, PT, R195, R209, PT ;  /* 0x000000d1c300720c */ /* 0x000fda0003f06270 */
[----:B------:R-:W-:Y:S05]  /*17110*/  @!P0 BRA `(.L_x_717) ;  /* 0x0000278000008947 */ /* 0x000fea0003800000 */
[----:B------:R-:W-:Y:S02]  /*17120*/  MOV R134, R8 ;  /* 0x0000000800867202 */ /* 0x000fe40000000f00 */
[----:B------:R-:W-:Y:S02]  /*17130*/  MOV R133, R132 ;  /* 0x0000008400857202 */ /* 0x000fe40000000f00 */
.L_x_726:
[----:B------:R-:W-:Y:S04]  /*17140*/  DEPBAR.LE SB0, 0x0 ;  /* 0x000080000000791a */ /* 0x000fe80000000000 */
[----:B------:R-:W-:Y:S01]  /*17150*/  WARPSYNC 0xffffffff ;  /* 0xffffffff00007948 */ /* 0x000fe20003800000 */
[----:B------:R-:W-:Y:S01]  /*17160*/  BAR.SYNC.DEFER_BLOCKING 0x0 ;  /* 0x0000000000007b1d */ /* 0x000fe20000010000 */
[----:B------:R-:W-:Y:S01]  /*17170*/  SHF.R.S32.HI R0, RZ, 0x1f, R195 ;  /* 0x0000001fff007819 */ /* 0x000fe200000114c3 */
[----:B------:R-:W-:Y:S01]  /*17180*/  IMAD.WIDE.U32 R2, R195, c[0x0][0x208], RZ ;  /* 0x00008200c3027a25 */ /* 0x000fe200078e00ff */
[----:B------:R-:W-:Y:S02]  /*17190*/  LOP3.LUT P2, RZ, R215, 0x1, RZ, 0xc0, !PT ;  /* 0x00000001d7ff7812 */ /* 0x000fe4000784c0ff */
[----:B------:R-:W-:Y:S01]  /*171a0*/  MOV R197, c[0x0][0x2c4] ;  /* 0x0000b10000c57a02 */ /* 0x000fe20000000f00 */
[----:B------:R-:W-:Y:S03]  /*171b0*/  IMAD R0, R0, c[0x0][0x208], RZ ;  /* 0x0000820000007a24 */ /* 0x000fe600078e02ff */
[----:B------:R-:W-:Y:S01]  /*171c0*/  ISETP.NE.AND P3, PT, R197, 0x1, PT ;  /* 0x00000001c500780c */ /* 0x000fe20003f65270 */
[----:B------:R-:W-:Y:S01]  /*171d0*/  IMAD R4, R195, c[0x0][0x20c], R0 ;  /* 0x00008300c3047a24 */ /* 0x000fe200078e0200 */
[C---:B------:R-:W-:Y:S01]  /*171e0*/  LEA R0, P0, R2.reuse, R222, 0x5 ;  /* 0x000000de02007211 */ /* 0x040fe200078028ff */
[----:B------:R-:W-:Y:S03]  /*171f0*/  IMAD.MOV.U32 R197, RZ, RZ, c[0x0][0x32c] ;  /* 0x0000cb00ffc57624 */ /* 0x000fe600078e00ff */
[----:B------:R-:W-:Y:S04]  /*17200*/  IADD3 R3, R3, R4, RZ ;  /* 0x0000000403037210 */ /* 0x000fe80007ffe0ff */
[----:B------:R-:W-:Y:S02]  /*17210*/  LEA.HI.X R3, R2, R224, R3, 0x5, P0 ;  /* 0x000000e002037211 */ /* 0x000fe400000f2c03 */
[C---:B------:R-:W-:Y:S01]  /*17220*/  LEA R2, P0, R0.reuse, c[0x0][0x1f8], 0x1 ;  /* 0x00007e0000027a11 */ /* 0x040fe200078008ff */
[----:B------:R-:W-:Y:S03]  /*17230*/  LDSM.16.M88.4 R16, [R183] ;  /* 0x00000000b710783b */ /* 0x000fe60000000200 */
[----:B------:R-:W-:Y:S01]  /*17240*/  LEA.HI.X R3, R0, c[0x0][0x1fc], R3, 0x1, P0 ;  /* 0x00007f0000037a11 */ /* 0x000fe200000f0c03 */
        /* <DEDUP_REMOVED lines=9> */
[----:B------:R-:W-:Y:S02]  /*172e0*/  @P0 IMAD R6, R4, c[0x0][0x1e0], RZ ;  /* 0x0000780004060a24 */ /* 0x000fe400078e02ff */
[C---:B------:R-:W-:Y:S04]  /*172f0*/  @P0 IMAD.WIDE.U32 R4, R0.reuse, c[0x0][0x1e0], RZ ;  /* 0x0000780000040a25 */ /* 0x040fe800078e00ff */
[----:B------:R-:W-:Y:S05]  /*17300*/  @P0 IMAD R0, R0, c[0x0][0x1e4], R6 ;  /* 0x0000790000000a24 */ /* 0x000fea00078e0206 */
[----:B------:R-:W-:Y:S02]  /*17310*/  @P0 IADD3 R5, R5, R0, RZ ;  /* 0x0000000005050210 */ /* 0x000fe40007ffe0ff */
[C---:B------:R-:W-:Y:S04]  /*17320*/  @P0 LEA R0, P1, R4.reuse, R220, 0x5 ;  /* 0x000000dc04000211 */ /* 0x040fe800078228ff */
[----:B------:R-:W-:Y:S02]  /*17330*/  @P0 LEA.HI.X R4, R4, R219, R5, 0x5, P1 ;  /* 0x000000db04040211 */ /* 0x000fe400008f2c05 */
[C---:B------:R-:W-:Y:S04]  /*17340*/  @P0 LEA R198, P1, R0.reuse, c[0x0][0x1c8], 0x1 ;  /* 0x0000720000c60a11 */ /* 0x040fe800078208ff */
[----:B------:R-:W-:Y:S02]  /*17350*/  @P0 LEA.HI.X R199, R0, c[0x0][0x1cc], R4, 0x1, P1 ;  /* 0x0000730000c70a11 */ /* 0x000fe400008f0c04 */
[C---:B-1----:R-:W-:Y:S08]  /*17360*/  HMMA.16816.F32 R4, R16.reuse, R8, RZ ;  /* 0x000000081004723c */ /* 0x042ff000000018ff */
[C---:B------:R-:W-:Y:S08]  /*17370*/  HMMA.16816.F32 R8, R16.reuse, R10, RZ ;  /* 0x0000000a1008723c */ /* 0x040ff000000018ff */
[C---:B--2---:R-:W-:Y:S08]  /*17380*/  HMMA.16816.F32 R12, R16.reuse, R160, RZ ;  /* 0x000000a0100c723c */ /* 0x044ff000000018ff */
[----:B------:R-:W-:Y:S01]  /*17390*/  HMMA.16816.F32 R16, R16, R162, RZ ;  /* 0x000000a21010723c */ /* 0x000fe200000018ff */
[----:B------:R-:W1:Y:S05]  /*173a0*/  LDSM.16.M88.4 R160, [R189] ;  /* 0x00000000bda0783b */ /* 0x000e6a0000000200 */
[----:B------:R-:W-:Y:S01]  /*173b0*/  @!PT LDS RZ, [RZ] ;  /* 0x00000000fffff984 */ /* 0x000fe20000000800 */
[----:B------:R-:W-:Y:S01]  /*173c0*/  @!PT LDS RZ, [RZ] ;  /* 0x00000000fffff984 */ /* 0x000fe20000000800 */
[----:B------:R-:W-:Y:S01]  /*173d0*/  @!PT LDS RZ, [RZ] ;  /* 0x00000000fffff984 */ /* 0x000fe20000000800 */
[----:B------:R2:W-:Y:S02]  /*173e0*/  LDGSTS.E.BYPASS.LTC128B.128 [R218+0x8080], [R2.64], !P2 ;  /* 0x0808000002da7fae */ /* 0x0005e4000d101d46 */
[C---:B---3--:R-:W-:Y:S03]  /*173f0*/  HMMA.16816.F32 R4, R164.reuse, R168, R4 ;  /* 0x000000a8a404723c */ /* 0x048fe60000001804 */
[----:B------:R2:W-:Y:S05]  /*17400*/  LDGSTS.E.BYPASS.LTC128B.128 [R218+0x9080], [R2.64+0x80], !P6 ;  /* 0x0908008002da7fae */ /* 0x0005ea000f101d46 */
[C---:B------:R-:W-:Y:S01]  /*17410*/  HMMA.16816.F32 R8, R164.reuse, R170, R8 ;  /* 0x000000aaa408723c */ /* 0x040fe20000001808 */
[----:B------:R2:W-:Y:S05]  /*17420*/  LDGSTS.E.BYPASS.LTC128B.128 [R218+0xa080], [R2.64+0x100], !P5 ;  /* 0x0a08010002da7fae */ /* 0x0005ea000e901d46 */
[----:B------:R2:W-:Y:S05]  /*17430*/  LDGSTS.E.BYPASS.LTC128B.128 [R218+0xb080], [R2.64+0x180], !P4 ;  /* 0x0b08018002da7fae */ /* 0x0005ea000e101d46 */
[----:B------:R-:W-:Y:S05]  /*17440*/  LDSM.16.M88.4 R168, [R186] ;  /* 0x00000000baa8783b */ /* 0x000fea0000000200 */
[----:B------:R-:W3:Y:S05]  /*17450*/  LDSM.16.M88.4 R172, [R177] ;  /* 0x00000000b1ac783b */ /* 0x000eea0000000200 */
[----:B------:R-:W0:Y:S01]  /*17460*/  LDGDEPBAR ;  /* 0x00000000000079af */ /* 0x000e220000000000 */
[C---:B-1----:R-:W-:Y:S08]  /*17470*/  HMMA.16816.F32 R12, R164.reuse, R160, R12 ;  /* 0x000000a0a40c723c */ /* 0x042ff0000000180c */
[----:B------:R-:W-:Y:S01]  /*17480*/  HMMA.16816.F32 R16, R164, R162, R16 ;  /* 0x000000a2a410723c */ /* 0x000fe20000001810 */
[----:B------:R-:W1:Y:S05]  /*17490*/  LDSM.16.M88.4 R160, [R177+0x800] ;  /* 0x00080000b1a0783b */ /* 0x000e6a0000000200 */
[----:B------:R-:W-:Y:S02]  /*174a0*/  LDSM.16.M88.4 R164, [R185] ;  /* 0x00000000b9a4783b */ /* 0x000fe40000000200 */
[C---:B---3--:R-:W-:Y:S08]  /*174b0*/  HMMA.16816.F32 R4, R168.reuse, R172, R4 ;  /* 0x000000aca804723c */ /* 0x048ff00000001804 */
[C---:B------:R-:W-:Y:S01]  /*174c0*/  HMMA.16816.F32 R8, R168.reuse, R174, R8 ;  /* 0x000000aea808723c */ /* 0x040fe20000001808 */
[----:B------:R-:W3:Y:S07]  /*174d0*/  LDSM.16.M88.4 R172, [R176+-0x3000] ;  /* 0xffd00000b0ac783b */ /* 0x000eee0000000200 */
[C---:B-1----:R-:W-:Y:S08]  /*174e0*/  HMMA.16816.F32 R12, R168.reuse, R160, R12 ;  /* 0x000000a0a80c723c */ /* 0x042ff0000000180c */
[----:B------:R-:W-:Y:S01]  /*174f0*/  HMMA.16816.F32 R16, R168, R162, R16 ;  /* 0x000000a2a810723c */ /* 0x000fe20000001810 */
[----:B------:R-:W1:Y:S05]  /*17500*/  LDSM.16.M88.4 R160, [R176+-0x2800] ;  /* 0xffd80000b0a0783b */ /* 0x000e6a0000000200 */
[----:B------:R-:W-:Y:S02]  /*17510*/  LDSM.16.M88.4 R168, [R183+0x4000] ;  /* 0x00400000b7a8783b */ /* 0x000fe40000000200 */
[C---:B---3--:R-:W-:Y:S08]  /*17520*/  HMMA.16816.F32 R4, R164.reuse, R172, R4 ;  /* 0x000000aca404723c */ /* 0x048ff00000001804 */
[C---:B------:R-:W-:Y:S01]  /*17530*/  HMMA.16816.F32 R8, R164.reuse, R174, R8 ;  /* 0x000000aea408723c */ /* 0x040fe20000001808 */
[----:B------:R-:W3:Y:S07]  /*17540*/  LDSM.16.M88.4 R172, [R178+0x1000] ;  /* 0x00100000b2ac783b */ /* 0x000eee0000000200 */
[C---:B-1----:R-:W-:Y:S08]  /*17550*/  HMMA.16816.F32 R12, R164.reuse, R160, R12 ;  /* 0x000000a0a40c723c */ /* 0x042ff0000000180c */
[----:B------:R-:W-:Y:S01]  /*17560*/  HMMA.16816.F32 R16, R164, R162, R16 ;  /* 0x000000a2a410723c */ /* 0x000fe20000001810 */
[----:B------:R-:W1:Y:S05]  /*17570*/  LDSM.16.M88.4 R160, [R178+0x1800] ;  /* 0x00180000b2a0783b */ /* 0x000e6a0000000200 */
[----:B------:R-:W-:Y:S02]  /*17580*/  LDSM.16.M88.4 R164, [R184+0x4000] ;  /* 0x00400000b8a4783b */ /* 0x000fe40000000200 */
[C---:B---3--:R-:W-:Y:S08]  /*17590*/  HMMA.16816.F32 R4, R168.reuse, R172, R4 ;  /* 0x000000aca804723c */ /* 0x048ff00000001804 */
[C---:B------:R-:W-:Y:S01]  /*175a0*/  HMMA.16816.F32 R8, R168.reuse, R174, R8 ;  /* 0x000000aea808723c */ /* 0x040fe20000001808 */
[----:B------:R-:W3:Y:S07]  /*175b0*/  LDSM.16.M88.4 R172, [R191] ;  /* 0x00000000bfac783b */ /* 0x000eee0000000200 */
[C---:B-1----:R-:W-:Y:S08]  /*175c0*/  HMMA.16816.F32 R12, R168.reuse, R160, R12 ;  /* 0x000000a0a80c723c */ /* 0x042ff0000000180c */
[----:B------:R-:W-:Y:S01]  /*175d0*/  HMMA.16816.F32 R16, R168, R162, R16 ;  /* 0x000000a2a810723c */ /* 0x000fe20000001810 */
[----:B------:R-:W1:Y:S05]  /*175e0*/  LDSM.16.M88.4 R160, [R190] ;  /* 0x00000000bea0783b */ /* 0x000e6a0000000200 */
        /* <DEDUP_REMOVED lines=69> */
[----:B------:R-:W1:Y:S01]  /*17a40*/  LDSM.16.M88.4 R160, [R176+0x800] ;  /* 0x00080000b0a0783b */ /* 0x000e620000000200 */
[----:B------:R-:W-:Y:S04]  /*17a50*/  DEPBAR.LE SB0, 0x0 ;  /* 0x000080000000791a */ /* 0x000fe80000000000 */
[----:B------:R-:W-:Y:S02]  /*17a60*/  BAR.SYNC.DEFER_BLOCKING 0x0 ;  /* 0x0000000000007b1d */ /* 0x000fe40000010000 */
[C---:B---3--:R-:W-:Y:S08]  /*17a70*/  HMMA.16816.F32 R4, R164.reuse, R172, R4 ;  /* 0x000000aca404723c */ /* 0x048ff00000001804 */
[C---:B------:R-:W-:Y:S08]  /*17a80*/  HMMA.16816.F32 R8, R164.reuse, R174, R8 ;  /* 0x000000aea408723c */ /* 0x040ff00000001808 */
[C---:B-1----:R-:W-:Y:S08]  /*17a90*/  HMMA.16816.F32 R12, R164.reuse, R160, R12 ;  /* 0x000000a0a40c723c */ /* 0x042ff0000000180c */
[----:B------:R-:W-:Y:S01]  /*17aa0*/  FMUL.FTZ R0, R4, c[0x0][0x320] ;  /* 0x0000c80004007a20 */ /* 0x000fe20000410000 */
[----:B------:R-:W-:Y:S03]  /*17ab0*/  HMMA.16816.F32 R16, R164, R162, R16 ;  /* 0x000000a2a410723c */ /* 0x000fe60000001810 */
[----:B------:R1:W3:Y:S01]  /*17ac0*/  MUFU.TANH R169, R0 ;  /* 0x0000000000a97308 */ /* 0x0002e20000002400 */
[----:B------:R-:W-:Y:S01]  /*17ad0*/  @!PT LDS RZ, [RZ] ;  /* 0x00000000fffff984 */ /* 0x000fe20000000800 */
[----:B------:R-:W-:Y:S01]  /*17ae0*/  @!PT LDS RZ, [RZ] ;  /* 0x00000000fffff984 */ /* 0x000fe20000000800 */
[----:B------:R-:W-:Y:S01]  /*17af0*/  @!PT LDS RZ, [RZ] ;  /* 0x00000000fffff984 */ /* 0x000fe20000000800 */
[----:B------:R4:W-:Y:S01]  /*17b00*/  @P0 LDGSTS.E.BYPASS.LTC128B.128 [R196+0xc080], [R198.64], !P2 ;  /* 0x0c080000c6c40fae */ /* 0x0009e2000d101d46 */
[----:B------:R-:W-:Y:S01]  /*17b10*/  IMAD.IADD R4, R226, 0x1, R225 ;  /* 0x00000001e2047824 */ /* 0x000fe200078e02e1 */
[----:B------:R-:W-:Y:S03]  /*17b20*/  ISETP.GE.AND P2, PT, R197, 0x1, PT ;  /* 0x00000001c500780c */ /* 0x000fe60003f46270 */
[----:B------:R4:W-:Y:S05]  /*17b30*/  @P0 LDGSTS.E.BYPASS.LTC128B.128 [R196+0xd080], [R198.64+0x80], !P6 ;  /* 0x0d080080c6c40fae */ /* 0x0009ea000f101d46 */
[----:B------:R4:W-:Y:S05]  /*17b40*/  @P0 LDGSTS.E.BYPASS.LTC128B.128 [R196+0xe080], [R198.64+0x100], !P5 ;  /* 0x0e080100c6c40fae */ /* 0x0009ea000e901d46 */
[----:B------:R4:W-:Y:S05]  /*17b50*/  @P0 LDGSTS.E.BYPASS.LTC128B.128 [R196+0xf080], [R198.64+0x180], !P4 ;  /* 0x0f080180c6c40fae */ /* 0x0009ea000e101d46 */
[----:B------:R-:W0:Y:S01]  /*17b60*/  LDGDEPBAR ;  /* 0x00000000000079af */ /* 0x000e220000000000 */
[----:B--2---:R-:W-:Y:S02]  /*17b70*/  FMUL.FTZ R2, R17, c[0x0][0x320] ;  /* 0x0000c80011027a20 */ /* 0x004fe40000410000 */
[----:B-1----:R-:W-:Y:S01]  /*17b80*/  FMUL.FTZ R0, R5, c[0x0][0x320] ;  /* 0x0000c80005007a20 */ /* 0x002fe20000410000 */
[----:B------:R-:W-:Y:S03]  /*17b90*/  SHF.L.U32 R5, R195, 0x5, RZ ;  /* 0x00000005c3057819 */ /* 0x000fe600000006ff */
[----:B------:R1:W2:Y:S02]  /*17ba0*/  MUFU.TANH R168, R0 ;  /* 0x0000000000a87308 */ /* 0x0002a40000002400 */
        /* <DEDUP_REMOVED lines=27> */
[----:B------:R-:W-:Y:S04]  /*17d60*/  FMUL.FTZ R0, R18, c[0x0][0x320] ;  /* 0x0000c80012007a20 */ /* 0x000fe80000410000 */
[----:B------:R5:W1:Y:S01]  /*17d70*/  MUFU.TANH R14, R0 ;  /* 0x00000000000e7308 */ /* 0x000a620000002400 */
[----:B------:R-:W1:Y:S01]  /*17d80*/  SHFL.IDX PT, R3, R4, RZ, 0x1c1f ;  /* 0x001c1fff04037589 */ /* 0x000e6200000e0000 */
[----:B-----5:R-:W-:Y:S04]  /*17d90*/  IADD3 R0, -R210, 0x1, -R5 ;  /* 0x00000001d2007810 */ /* 0x020fe80007ffe905 */
[----:B------:R-:W-:Y:S04]  /*17da0*/  IADD3 R0, -R213, R0, R212 ;  /* 0x00000000d5007210 */ /* 0x000fe80007ffe1d4 */
[C---:B------:R-:W-:Y:S02]  /*17db0*/  IADD3 R7, R0.reuse, c[0x0][0x328], RZ ;  /* 0x0000ca0000077a10 */ /* 0x040fe40007ffe0ff */
[----:B------:R-:W-:Y:S02]  /*17dc0*/  IADD3 R6, R0, UR4, RZ ;  /* 0x0000000400067c10 */ /* 0x000fe4000fffe0ff */
[----:B-1----:R-:W-:Y:S02]  /*17dd0*/  IADD3 R2, R7, R3, RZ ;  /* 0x0000000307027210 */ /* 0x002fe40007ffe0ff */
        /* <DEDUP_REMOVED lines=15> */
.L_x_720:
[----:B------:R-:W-:Y:S04]  /*17ed0*/  MOV R8, c[0x0][0x32c] ;  /* 0x0000cb0000087a02 */ /* 0x000fe80000000f00 */
[----:B------:R-:W-:Y:S11]  /*17ee0*/  ISETP.NE.AND P0, PT, R8, 0x1, PT ;  /* 0x000000010800780c */ /* 0x000ff60003f05270 */
[----:B------:R-:W-:Y:S02]  /*17ef0*/  @!UPT UIADD3 URZ, URZ, URZ, URZ ;  /* 0x0000003f3f3ff290 */ /* 0x000fe4000fffe03f */
[----:B------:R-:W-:Y:S05]  /*17f00*/  @P0 IMAD.HI.U32 R8, R3, c[0x0][0x330], RZ ;  /* 0x0000cc0003080a27 */ /* 0x000fea00078e00ff */
[----:B------:R-:W-:Y:S02]  /*17f10*/  @P0 SHF.R.U32.HI R3, RZ, c[0x0][0x334], R8 ;  /* 0x0000cd00ff030a19 */ /* 0x000fe40000011608 */
.L_x_721:
[----:B------:R-:W-:Y:S05]  /*17f20*/  BSYNC B0 ;  /* 0x0000000000007941 */ /* 0x000fea0003800000 */
.L_x_719:
[----:B------:R-:W-:Y:S04]  /*17f30*/  IMAD R3, R3, c[0x0][0x32c], -R5 ;  /* 0x0000cb0003037a24 */ /* 0x000fe800078e0a05 */
[----:B------:R-:W-:Y:S05]  /*17f40*/  IMAD.IADD R3, R3, 0x1, -R210 ;  /* 0x0000000103037824 */ /* 0x000fea00078e0ad2 */
[----:B------:R-:W-:Y:S02]  /*17f50*/  IADD3 R8, R3, c[0x0][0x32c], RZ ;  /* 0x0000cb0003087a10 */ /* 0x000fe40007ffe0ff */
[----:B------:R-:W-:Y:S02]  /*17f60*/  IMNMX R0, R0, R3, !PT ;  /* 0x0000000300007217 */ /* 0x000fe40007800200 */
[----:B------:R-:W-:Y:S02]  /*17f70*/  IMNMX R2, R2, R8, PT ;  /* 0x0000000802027217 */ /* 0x000fe40003800200 */
.L_x_718:
        /* <DEDUP_REMOVED lines=42> */
.L_x_724:
[----:B------:R-:W-:Y:S04]  /*18220*/  MOV R4, c[0x0][0x32c] ;  /* 0x0000cb0000047a02 */ /* 0x000fe80000000f00 */
[----:B------:R-:W-:Y:S11]  /*18230*/  ISETP.NE.AND P0, PT, R4, 0x1, PT ;  /* 0x000000010400780c */ /* 0x000ff60003f05270 */
[----:B------:R-:W-:Y:S02]  /*18240*/  @!UPT UIADD3 URZ, URZ, URZ, URZ ;  /* 0x0000003f3f3ff290 */ /* 0x000fe4000fffe03f */
[----:B------:R-:W-:Y:S05]  /*18250*/  @P0 IMAD.HI.U32 R4, R3, c[0x0][0x330], RZ ;  /* 0x0000cc0003040a27 */ /* 0x000fea00078e00ff */
[----:B------:R-:W-:Y:S02]  /*18260*/  @P0 SHF.R.U32.HI R3, RZ, c[0x0][0x334], R4 ;  /* 0x0000cd00ff030a19 */ /* 0x000fe40000011604 */
.L_x_725:
[----:B------:R-:W-:Y:S05]  /*18270*/  BSYNC B0 ;  /* 0x0000000000007941 */ /* 0x000fea0003800000 */
.L_x_723:
[----:B------:R-:W-:Y:S04]  /*18280*/  IMAD R5, R3, c[0x0][0x32c], -R5 ;  /* 0x0000cb0003057a24 */ /* 0x000fe800078e0a05 */
[----:B------:R-:W-:Y:S05]  /*18290*/  IMAD.IADD R3, R5, 0x1, -R210 ;  /* 0x0000000105037824 */ /* 0x000fea00078e0ad2 */
[----:B------:R-:W-:Y:S02]  /*182a0*/  IADD3 R4, R3, c[0x0][0x32c], RZ ;  /* 0x0000cb0003047a10 */ /* 0x000fe40007ffe0ff */
[----:B------:R-:W-:Y:S02]  /*182b0*/  IMNMX R0, R0, R3, !PT ;  /* 0x0000000300007217 */ /* 0x000fe40007800200 */
[----:B------:R-:W-:Y:S02]  /*182c0*/  IMNMX R2, R2, R4, PT ;  /* 0x0000000402027217 */ /* 0x000fe40003800200 */
.L_x_722:
[----:B------:R-:W-:Y:S01]  /*182d0*/  FMNMX.FTZ R3, R8, R133, !PT ;  /* 0x0000008508037209 */ /* 0x000fe20007810000 */
[----:B------:R-:W-:Y:S01]  /*182e0*/  LDSM.16.MT88.4 R164, [R180] ;  /* 0x00000000b4a4783b */ /* 0x000fe20000004200 */
        /* <DEDUP_REMOVED lines=27> */
[----:B------:R-:W-:Y:S04]  /*184a0*/  ISETP.GT.AND P0, PT, R0, 0x11, P1 ;  /* 0x000000110000780c */ /* 0x000fe80000f04270 */
[----:B------:R-:W-:Y:S02]  /*184b0*/  ISETP.LT.OR P0, PT, R2, 0x12, P0 ;  /* 0x000000120200780c */ /* 0x000fe40000701670 */
[----:B-1----:R-:W-:Y:S02]  /*184c0*/  FMNMX.FTZ R3, R3, R13, !PT ;  /* 0x0000000d03037209 */ /* 0x002fe40007810000 */
[----:B------:R-:W-:Y:S02]  /*184d0*/  FSEL R171, R15, -INF , !P0 ;  /* 0xff8000000fab7808 */ /* 0x000fe40004000000 */
[----:B------:R-:W-:Y:S04]  /*184e0*/  ISETP.GT.AND P0, PT, R0, 0x18, P1 ;  /* 0x000000180000780c */ /* 0x000fe80000f04270 */
[----:B------:R-:W-:Y:S04]  /*184f0*/  ISETP.LT.OR P0, PT, R2, 0x19, P0 ;  /* 0x000000190200780c */ /* 0x000fe80000701670 */
[----:B------:R-:W-:Y:S02]  /*18500*/  FSEL R172, R14, -INF , !P0 ;  /* 0xff8000000eac7808 */ /* 0x000fe40004000000 */
[----:B------:R-:W-:Y:S02]  /*18510*/  ISETP.GT.AND P0, PT, R0, 0x19, P1 ;  /* 0x000000190000780c */ /* 0x000fe40000f04270 */
[----:B------:R-:W-:Y:S02]  /*18520*/  FMNMX.FTZ R0, R170, R12, !PT ;  /* 0x0000000caa007209 */ /* 0x000fe40007810000 */
[----:B------:R-:W1:Y:S01]  /*18530*/  SHFL.BFLY PT, R12, R3, 0x1, 0x1f ;  /* 0x0c201f00030c7f89 */ /* 0x000e6200000e0000 */
[----:B------:R-:W-:Y:S02]  /*18540*/  ISETP.LT.OR P0, PT, R2, 0x1a, P0 ;  /* 0x0000001a0200780c */ /* 0x000fe40000701670 */
[----:B------:R-:W-:Y:S02]  /*18550*/  FMNMX.FTZ R0, R171, R0, !PT ;  /* 0x00000000ab007209 */ /* 0x000fe40007810000 */
[----:B------:R-:W-:Y:S02]  /*18560*/  FSEL R135, R16, -INF , !P0 ;  /* 0xff80000010877808 */ /* 0x000fe40004000000 */
[----:B------:R-:W-:Y:S04]  /*18570*/  FMNMX.FTZ R0, R172, R0, !PT ;  /* 0x00000000ac007209 */ /* 0x000fe80007810000 */
[----:B------:R-:W-:Y:S05]  /*18580*/  FMNMX.FTZ R0, R135, R0, !PT ;  /* 0x0000000087007209 */ /* 0x000fea0007810000 */
[----:B------:R-:W2:Y:S01]  /*18590*/  SHFL.BFLY PT, R2, R0, 0x2, 0x1f ;  /* 0x0c401f0000027f89 */ /* 0x000ea200000e0000 */
[----:B-1----:R-:W-:Y:S07]  /*185a0*/  FMNMX.FTZ R132, R3, R12, !PT ;  /* 0x0000000c03847209 */ /* 0x002fee0007810000 */
[----:B------:R-:W-:Y:S01]  /*185b0*/  LDSM.16.MT88.4 R12, [R179] ;  /* 0x00000000b30c783b */ /* 0x000fe20000004200 */
[C---:B------:R-:W-:Y:S01]  /*185c0*/  FSETP.NEU.FTZ.AND P0, PT, R132.reuse, -INF , PT ;  /* 0xff8000008400780b */ /* 0x040fe20003f1d000 */
[----:B------:R-:W-:Y:S05]  /*185d0*/  FMUL.FTZ R3, R132, c[0x0][0x2d0] ;  /* 0x0000b40084037a20 */ /* 0x000fea0000410000 */
[----:B------:R-:W-:Y:S05]  /*185e0*/  FSEL R139, R3, RZ, P0 ;  /* 0x000000ff038b7208 */ /* 0x000fea0000000000 */
[--C-:B------:R-:W-:Y:S01]  /*185f0*/  FFMA.FTZ R11, R11, c[0x0][0x2d0], -R139.reuse ;  /* 0x0000b4000b0b7a23 */ /* 0x100fe2000001088b */
[----:B--2---:R-:W-:Y:S01]  /*18600*/  FMNMX.FTZ R2, R0, R2, !PT ;  /* 0x0000000200027209 */ /* 0x004fe20007810000 */
[--C-:B------:R-:W-:Y:S02]  /*18610*/  FFMA.FTZ R0, R8, c[0x0][0x2d0], -R139.reuse ;  /* 0x0000b40008007a23 */ /* 0x100fe4000001088b */
[----:B------:R-:W-:Y:S02]  /*18620*/  MUFU.EX2 R202, R11 ;  /* 0x0000000b00ca7308 */ /* 0x000fe40000000800 */
[----:B------:R-:W1:Y:S08]  /*18630*/  SHFL.BFLY PT, R3, R2, 0x1, 0x1f ;  /* 0x0c201f0002037f89 */ /* 0x000e7000000e0000 */
[----:B------:R2:W-:Y:S01]  /*18640*/  MUFU.EX2 R205, R0 ;  /* 0x0000000000cd7308 */ /* 0x0005e20000000800 */
        /* <DEDUP_REMOVED lines=171> */
[----:B------:R-:W-:Y:S02]  /*19100*/  FMUL.FTZ R104, R2, R104 ;  /* 0x0000006802687220 */ /* 0x000fe40000410000 */
        /* <DEDUP_REMOVED lines=8> */
[C---:B------:R-:W-:Y:S01]  /*19190*/  FMUL.FTZ R108, R2.reuse, R108 ;  /* 0x0000006c026c7220 */ /* 0x040fe20000410000 */
        /* <DEDUP_REMOVED lines=8> */
[C---:B------:R-:W-:Y:S02]  /*19220*/  FMUL.FTZ R112, R2.reuse, R112 ;  /* 0x0000007002707220 */ /* 0x040fe40000410000 */
        /* <DEDUP_REMOVED lines=80> */
[-C--:B------:R-:W-:Y:S01]  /*19730*/  MOV R8, R3.reuse ;  /* 0x0000000300087202 */ /* 0x080fe20000000f00 */
[C---:B---3--:R-:W-:Y:S04]  /*19740*/  HMMA.16816.F32 R116, R160.reuse, R12, R116 ;  /* 0x0000000ca074723c */ /* 0x048fe80000001874 */
[----:B------:R-:W-:Y:S02]  /*19750*/  FADD.FTZ R2, R198, R2 ;  /* 0x00000002c6027221 */ /* 0x000fe40000010000 */
[----:B------:R-:W-:Y:S02]  /*19760*/  FADD.FTZ R0, R203, R0 ;  /* 0x00000000cb007221 */ /* 0x000fe40000010000 */
[C---:B------:R-:W-:Y:S04]  /*19770*/  HMMA.16816.F32 R120, R160.reuse, R14, R120 ;  /* 0x0000000ea078723c */ /* 0x040fe80000001878 */
[----:B------:R-:W-:Y:S02]  /*19780*/  FADD.FTZ R2, R197, R2 ;  /* 0x00000002c5027221 */ /* 0x000fe40000010000 */
[----:B------:R-:W-:Y:S02]  /*19790*/  FADD.FTZ R0, R202, R0 ;  /* 0x00000000ca007221 */ /* 0x000fe40000010000 */
        /* <DEDUP_REMOVED lines=9> */
[----:B------:R-:W-:Y:S01]  /*19830*/  IADD3 R0, R195, -0x1, RZ ;  /* 0xffffffffc3007810 */ /* 0x000fe20007ffe0ff */
[----:B------:R-:W-:Y:S01]  /*19840*/  FADD.FTZ R208, R169, R4 ;  /* 0x00000004a9d07221 */ /* 0x000fe20000010000 */
[----:B------:R-:W-:Y:S01]  /*19850*/  MOV R134, R3 ;  /* 0x0000000300867202 */ /* 0x000fe20000000f00 */
[----:B------:R-:W-:Y:S01]  /*19860*/  FADD.FTZ R207, R133, R2 ;  /* 0x0000000285cf7221 */ /* 0x000fe20000010000 */
[----:B------:R-:W-:Y:S02]  /*19870*/  MOV R195, R0 ;  /* 0x0000000000c37202 */ /* 0x000fe40000000f00 */
[----:B------:R-:W-:Y:S01]  /*19880*/  MOV R133, R132 ;  /* 0x0000008400857202 */ /* 0x000fe20000000f00 */
[----:B------:R-:W-:-:S05]  /*19890*/  @P0 BRA `(.L_x_726) ;  /* 0xffffd8a000000947 */ /* 0x000fca000383ffff */
.L_x_717:
[----:B------:R-:W-:Y:S02]  /*198a0*/  MOV R7, 0x1f ;  /* 0x0000001f00077802 */ /* 0x000fe40000000f00 */
[----:B------:R-:W-:Y:S01]  /*198b0*/  MOV R6, 0xffffffff ;  /* 0xffffffff00067802 */ /* 0x000fe20000000f00 */
[----:B------:R-:W-:Y:S05]  /*198c0*/  BRA.DIV ~URZ, `(.L_x_727) ;  /* 0x000061d27f007947 */ /* 0x000fea000b800000 */
[----:B------:R1:W2:Y:S02]  /*198d0*/  SHFL.BFLY PT, R0, R208, 0x2, 0x1f ;  /* 0x0c401f00d0007f89 */ /* 0x0002a400000e0000 */
.L_x_800:
[----:B--2---:R-:W-:Y:S01]  /*198e0*/  FADD.FTZ R0, R0, R208 ;  /* 0x000000d000007221 */ /* 0x004fe20000010000 */
[----:B------:R-:W-:Y:S05]  /*198f0*/  BRA.DIV ~URZ, `(.L_x_728) ;  /* 0x000062027f007947 */ /* 0x000fea000b800000 */
[----:B------:R-:W2:Y:S04]  /*19900*/  SHFL.BFLY PT, R2, R207, 0x2, 0x1f ;  /* 0x0c401f00cf027f89 */ /* 0x000ea800000e0000 */
[----:B------:R-:W3:Y:S01]  /*19910*/  SHFL.BFLY PT, R5, R0, 0x1, 0x1f ;  /* 0x0c201f0000057f89 */ /* 0x000ee200000e0000 */
[----:B--2---:R-:W-:-:S02]  /*19920*/  FADD.FTZ R4, R2, R207 ;  /* 0x000000cf02047221 */ /* 0x004fc40000010000 */
[----:B---3--:R-:W-:-:S03]  /*19930*/  FADD.FTZ R0, R0, R5 ;  /* 0x0000000500007221 */ /* 0x008fc60000010000 */
[----:B------:R2:W3:Y:S04]  /*19940*/  SHFL.BFLY PT, R3, R4, 0x1, 0x1f ;  /* 0x0c201f0004037f89 */ /* 0x0004e800000e0000 */
.L_x_801:
[----:B------:R-:W-:Y:S01]  /*19950*/  FSETP.NE.FTZ.AND P1, PT, R0, RZ, PT ;  /* 0x000000ff0000720b */ /* 0x000fe20003f35000 */
[----:B---3--:R-:W-:Y:S01]  /*19960*/  FADD.FTZ R3, R3, R4 ;  /* 0x0000000403037221 */ /* 0x008fe20000010000 */
[----:B------:R-:W-:Y:S02]  /*19970*/  MOV R2, RZ ;  /* 0x000000ff00027202 */ /* 0x000fe40000000f00 */
[----:B------:R-:W-:Y:S02]  /*19980*/  MOV R133, 0xff800000 ;  /* 0xff80000000857802 */ /* 0x000fe40000000f00 */
[----:B------:R-:W-:-:S07]  /*19990*/  FSETP.NE.FTZ.AND P0, PT, R3, RZ, PT ;  /* 0x000000ff0300720b */ /* 0x000fce0003f15000 */
[----:B------:R-:W3:Y:S01]  /*199a0*/  @P1 MUFU.RCP R2, R0 ;  /* 0x0000000000021308 */ /* 0x000ee20000001000 */
[----:B--2---:R-:W-:-:S05]  /*199b0*/  @P1 MOV R4, 0x3f317218 ;  /* 0x3f31721800041802 */ /* 0x004fca0000000f00 */
[----:B------:R-:W-:Y:S02]  /*199c0*/  @P1 FMUL.FTZ R4, R4, c[0x0][0x2d0] ;  /* 0x0000b40004041a20 */ /* 0x000fe40000410000 */
[----:B------:R2:W-:Y:S01]  /*199d0*/  @P1 MUFU.LG2 R5, R0 ;  /* 0x0000000000051308 */ /* 0x0005e20000000c00 */
[C---:B---3--:R-:W-:Y:S02]  /*199e0*/  FMUL.FTZ R134, R2.reuse, R144 ;  /* 0x0000009002867220 */ /* 0x048fe40000410000 */
[C---:B------:R-:W-:Y:S02]  /*199f0*/  FMUL.FTZ R135, R2.reuse, R145 ;  /* 0x0000009102877220 */ /* 0x040fe40000410000 */
[C---:B------:R-:W-:Y:S02]  /*19a00*/  FMUL.FTZ R144, R2.reuse, R152 ;  /* 0x0000009802907220 */ /* 0x040fe40000410000 */
[C---:B------:R-:W-:Y:S01]  /*19a10*/  FMUL.FTZ R145, R2.reuse, R153 ;  /* 0x0000009902917220 */ /* 0x040fe20000410000 */
[----:B--2---:R-:W-:Y:S01]  /*19a20*/  MOV R0, RZ ;  /* 0x000000ff00007202 */ /* 0x004fe20000000f00 */
[----:B------:R-:W-:-:S02]  /*19a30*/  FMUL.FTZ R152, R2, R24 ;  /* 0x0000001802987220 */ /* 0x000fc40000410000 */
[C---:B------:R-:W-:Y:S02]  /*19a40*/  FMUL.FTZ R153, R2.reuse, R25 ;  /* 0x0000001902997220 */ /* 0x040fe40000410000 */
[C---:B------:R-:W-:Y:S01]  /*19a50*/  FMUL.FTZ R24, R2.reuse, R32 ;  /* 0x0000002002187220 */ /* 0x040fe20000410000 */
[----:B------:R-:W2:Y:S01]  /*19a60*/  @P0 MUFU.RCP R0, R3 ;  /* 0x0000000300000308 */ /* 0x000ea20000001000 */
        /* <DEDUP_REMOVED lines=25> */
[C---:B------:R-:W-:Y:S01]  /*19c00*/  FMUL.FTZ R148, R2.reuse, R20 ;  /* 0x0000001402947220 */ /* 0x040fe20000410000 */
[----:B------:R-:W-:Y:S01]  /*19c10*/  MOV R20, 0xff800000 ;  /* 0xff80000000147802 */ /* 0x000fe20000000f00 */
        /* <DEDUP_REMOVED lines=32> */
[----:B--2---:R-:W-:-:S02]  /*19e20*/  FMUL.FTZ R108, R0, R142 ;  /* 0x0000008e006c7220 */ /* 0x004fc40000410000 */
[C---:B------:R-:W-:Y:S02]  /*19e30*/  FMUL.FTZ R109, R0.reuse, R143 ;  /* 0x0000008f006d7220 */ /* 0x040fe40000410000 */
[C---:B------:R-:W-:Y:S02]  /*19e40*/  FMUL.FTZ R142, R0.reuse, R30 ;  /* 0x0000001e008e7220 */ /* 0x040fe40000410000 */
[C---:B------:R-:W-:Y:S02]  /*19e50*/  FMUL.FTZ R143, R0.reuse, R31 ;  /* 0x0000001f008f7220 */ /* 0x040fe40000410000 */
[C---:B------:R-:W-:Y:S02]  /*19e60*/  FMUL.FTZ R30, R0.reuse, R34 ;  /* 0x00000022001e7220 */ /* 0x040fe40000410000 */
[----:B------:R-:W-:Y:S02]  /*19e70*/  FMUL.FTZ R31, R0, R35 ;  /* 0x00000023001f7220 */ /* 0x000fe40000410000 */
[----:B------:R-:W-:-:S02]  /*19e80*/  @P1 FMUL.FTZ R5, R5, 0.69314718246459960938 ;  /* 0x3f31721805051820 */ /* 0x000fc40000410000 */
[C---:B------:R-:W-:Y:S01]  /*19e90*/  FMUL.FTZ R34, R0.reuse, R42 ;  /* 0x0000002a00227220 */ /* 0x040fe20000410000 */
[----:B---3--:R-:W-:Y:S01]  /*19ea0*/  @P0 MOV R3, 0x3f317218 ;  /* 0x3f31721800030802 */ /* 0x008fe20000000f00 */
        /* <DEDUP_REMOVED lines=12> */
[----:B------:R-:W-:Y:S02]  /*19f70*/  FMUL.FTZ R75, R0, R83 ;  /* 0x00000053004b7220 */ /* 0x000fe40000410000 */
[----:B----4-:R-:W-:Y:S02]  /*19f80*/  @P0 FMUL.FTZ R2, R2, 0.69314718246459960938 ;  /* 0x3f31721802020820 */ /* 0x010fe40000410000 */
[----:B------:R-:W-:Y:S02]  /*19f90*/  @P0 FMUL.FTZ R3, R3, c[0x0][0x2d0] ;  /* 0x0000b40003030a20 */ /* 0x000fe40000410000 */
        /* <DEDUP_REMOVED lines=48> */
.L_x_610:
[----:B------:R-:W2:Y:S01]  /*1a2a0*/  S2R R114, SR_TID.X ;  /* 0x0000000000727919 */ /* 0x000ea20000002100 */
[----:B------:R-:W-:Y:S01]  /*1a2b0*/  BSSY B0, `(.L_x_729) ;  /* 0x0000010000007945 */ /* 0x000fe20003800000 */
[----:B--2---:R-:W-:-:S13]  /*1a2c0*/  LOP3.LUT P0, RZ, R114, 0xff, RZ, 0xc0, !PT ;  /* 0x000000ff72ff7812 */ /* 0x004fda000780c0ff */
[----:B------:R-:W-:Y:S05]  /*1a2d0*/  @P0 BRA `(.L_x_730) ;  /* 0x000000d000000947 */ /* 0x000fea0003800000 */
[----:B------:R-:W2:Y:S01]  /*1a2e0*/  S2R R4, SR_LANEID ;  /* 0x0000000000047919 */ /* 0x000ea20000000000 */
[----:B------:R-:W-:Y:S01]  /*1a2f0*/  VOTEU.ANY UR4, UPT, PT ;  /* 0x0000000000047886 */ /* 0x000fe200038e0100 */
[----:B------:R-:W-:Y:S01]  /*1a300*/  IMAD.MOV.U32 R5, RZ, RZ, c[0x0][0x564] ;  /* 0x00015900ff057624 */ /* 0x000fe200078e00ff */
[----:B------:R-:W2:Y:S08]  /*1a310*/  FLO.U32 R3, UR4 ;  /* 0x0000000400037d00 */ /* 0x000eb000080e0000 */
[----:B------:R-:W3:Y:S01]  /*1a320*/  POPC R2, UR4 ;  /* 0x0000000400027d09 */ /* 0x000ee20008000000 */
[----:B--2---:R-:W-:Y:S01]  /*1a330*/  ISETP.EQ.U32.AND P0, PT, R3, R4, PT ;  /* 0x000000040300720c */ /* 0x004fe20003f02070 */
[----:B------:R-:W-:-:S12]  /*1a340*/  IMAD.MOV.U32 R4, RZ, RZ, c[0x0][0x560] ;  /* 0x00015800ff047624 */ /* 0x000fd800078e00ff */
[----:B---3--:R2:W3:Y:S04]  /*1a350*/  @P0 ATOMG.E.ADD.STRONG.GPU PT, R2, [R4.64], R2 ;  /* 0x00000002040209a8 */ /* 0x0084e800081ee1c6 */
[----:B--2---:R-:W2:Y:S04]  /*1a360*/  S2R R4, SR_LTMASK ;  /* 0x0000000000047919 */ /* 0x004ea80000003900 */
[----:B---3--:R2:W3:Y:S02]  /*1a370*/  SHFL.IDX PT, R3, R2, R3, 0x1f ;  /* 0x00001f0302037589 */ /* 0x0084e400000e0000 */
[----:B--2---:R-:W-:-:S06]  /*1a380*/  LOP3.LUT R2, R4, UR4, RZ, 0xc0, !PT ;  /* 0x0000000404027c12 */ /* 0x004fcc000f8ec0ff */
[----:B------:R-:W3:Y:S02]  /*1a390*/  POPC R2, R2 ;  /* 0x0000000200027309 */ /* 0x000ee40000000000 */
[----:B---3--:R-:W-:-:S06]  /*1a3a0*/  IADD3 R232, R3, c[0x0][0xc], R2 ;  /* 0x0000030003e87a10 */ /* 0x008fcc0007ffe002 */
.L_x_730:
[----:B------:R-:W-:Y:S05]  /*1a3b0*/  BSYNC B0 ;  /* 0x0000000000007941 */ /* 0x000fea0003800000 */
.L_x_729:
[----:B------:R-:W-:Y:S01]  /*1a3c0*/  PRMT R0, R0, 0x9910, RZ ;  /* 0x0000991000007816 */ /* 0x000fe200000000ff */
[----:B------:R-:W-:Y:S01]  /*1a3d0*/  BSSY B1, `(.L_x_731) ;  /* 0x00003f8000017945 */ /* 0x000fe20003800000 */
[----:B-----5:R-:W-:Y:S02]  /*1a3e0*/  IMAD.MOV.U32 R112, RZ, RZ, R232 ;  /* 0x000000ffff707224 */ /* 0x020fe400078e00e8 */
[----:B------:R-:W-:-:S13]  /*1a3f0*/  ISETP.NE.AND P0, PT, R0, RZ, PT ;  /* 0x000000ff0000720c */ /* 0x000fda0003f05270 */
[----:B------:R-:W-:Y:S05]  /*1a400*/  @!P0 BRA `(.L_x_732) ;  /* 0x0000321000008947 */ /* 0x000fea0003800000 */
[----:B------:R-:W-:Y:S01]  /*1a410*/  WARPSYNC 0xffffffff ;  /* 0xffffffff00007948 */ /* 0x000fe20003800000 */
[----:B------:R-:W-:Y:S01]  /*1a420*/  BAR.SYNC.DEFER_BLOCKING 0x1, 0x100 ;  /* 0x0044000000007b1d */ /* 0x000fe20000010000 */
[----:B------:R-:W-:Y:S01]  /*1a430*/  F2FP.PACK_AB R0, R161, R160 ;  /* 0x000000a0a100723e */ /* 0x000fe200000000ff */
[----:B------:R-:W-:Y:S01]  /*1a440*/  IMAD.MOV.U32 R12, RZ, RZ, c[0x0][0x388] ;  /* 0x0000e200ff0c7624 */ /* 0x000fe200078e00ff */
[----:B------:R-:W-:Y:S02]  /*1a450*/  F2FP.PACK_AB R2, R109, R108 ;  /* 0x0000006c6d02723e */ /* 0x000fe400000000ff */
[----:B------:R-:W-:Y:S02]  /*1a460*/  F2FP.PACK_AB R3, R135, R134 ;  /* 0x000000868703723e */ /* 0x000fe400000000ff */
[----:B------:R-:W-:Y:S02]  /*1a470*/  F2FP.PACK_AB R4, R93, R92 ;  /* 0x0000005c5d04723e */ /* 0x000fe400000000ff */
[----:B------:R-:W-:-:S02]  /*1a480*/  ISETP.NE.U32.AND P0, PT, RZ, c[0x0][0x508], PT ;  /* 0x00014200ff007a0c */ /* 0x000fc40003f05070 */
[----:B------:R-:W-:Y:S02]  /*1a490*/  ISETP.NE.U32.AND P2, PT, RZ, c[0x0][0x500], PT ;  /* 0x00014000ff007a0c */ /* 0x000fe40003f45070 */
[----:B------:R-:W-:Y:S02]  /*1a4a0*/  ISETP.NE.AND.EX P1, PT, RZ, c[0x0][0x50c], PT, P0 ;  /* 0x00014300ff007a0c */ /* 0x000fe40003f25300 */
[----:B------:R-:W-:Y:S01]  /*1a4b0*/  ISETP.NE.AND.EX P2, PT, RZ, c[0x0][0x504], PT, P2 ;  /* 0x00014100ff007a0c */ /* 0x000fe20003f45320 */
[----:B------:R2:W-:Y:S04]  /*1a4c0*/  STS [R238+0x80], R0 ;  /* 0x00008000ee007388 */ /* 0x0005e80000000800 */
[----:B------:R3:W-:Y:S04]  /*1a4d0*/  STS [R238+0x480], R2 ;  /* 0x00048002ee007388 */ /* 0x0007e80000000800 */
[----:B------:R4:W-:Y:S01]  /*1a4e0*/  STS [R239], R3 ;  /* 0x00000003ef007388 */ /* 0x0009e20000000800 */
[----:B--2---:R-:W-:-:S02]  /*1a4f0*/  F2FP.PACK_AB R0, R121, R120 ;  /* 0x000000787900723e */ /* 0x004fc400000000ff */
[----:B---3--:R-:W-:-:S03]  /*1a500*/  F2FP.PACK_AB R2, R141, R140 ;  /* 0x0000008c8d02723e */ /* 0x008fc600000000ff */
[----:B------:R2:W-:Y:S01]  /*1a510*/  STS [R239+0x400], R0 ;  /* 0x00040000ef007388 */ /* 0x0005e20000000800 */
[----:B----4-:R-:W-:-:S03]  /*1a520*/  F2FP.PACK_AB R3, R125, R124 ;  /* 0x0000007c7d03723e */ /* 0x010fc600000000ff */
[----:B------:R3:W-:Y:S04]  /*1a530*/  STS [R241+0x80], R2 ;  /* 0x00008002f1007388 */ /* 0x0007e80000000800 */
[----:B------:R4:W-:Y:S01]  /*1a540*/  STS [R241+0x480], R3 ;  /* 0x00048003f1007388 */ /* 0x0009e20000000800 */
[----:B--2---:R-:W-:Y:S02]  /*1a550*/  F2FP.PACK_AB R0, R145, R144 ;  /* 0x000000909100723e */ /* 0x004fe400000000ff */
[----:B---3--:R-:W-:-:S03]  /*1a560*/  F2FP.PACK_AB R2, R129, R128 ;  /* 0x000000808102723e */ /* 0x008fc600000000ff */
[----:B------:R2:W-:Y:S01]  /*1a570*/  STS [R240], R0 ;  /* 0x00000000f0007388 */ /* 0x0005e20000000800 */
[----:B----4-:R-:W-:-:S03]  /*1a580*/  F2FP.PACK_AB R3, R149, R148 ;  /* 0x000000949503723e */ /* 0x010fc600000000ff */
[----:B------:R3:W-:Y:S04]  /*1a590*/  STS [R240+0x400], R2 ;  /* 0x00040002f0007388 */ /* 0x0007e80000000800 */
[----:B------:R4:W-:Y:S01]  /*1a5a0*/  STS [R245+0x80], R3 ;  /* 0x00008003f5007388 */ /* 0x0009e20000000800 */
[----:B--2---:R-:W-:Y:S02]  /*1a5b0*/  F2FP.PACK_AB R0, R23, R22 ;  /* 0x000000161700723e */ /* 0x004fe400000000ff */
[----:B---3--:R-:W-:-:S03]  /*1a5c0*/  F2FP.PACK_AB R2, R153, R152 ;  /* 0x000000989902723e */ /* 0x008fc600000000ff */
[----:B------:R2:W-:Y:S01]  /*1a5d0*/  STS [R245+0x480], R0 ;  /* 0x00048000f5007388 */ /* 0x0005e20000000800 */
[----:B----4-:R-:W-:-:S03]  /*1a5e0*/  F2FP.PACK_AB R3, R27, R26 ;  /* 0x0000001a1b03723e */ /* 0x010fc600000000ff */
[----:B------:R3:W-:Y:S04]  /*1a5f0*/  STS [R243], R2 ;  /* 0x00000002f3007388 */ /* 0x0007e80000000800 */
[----:B------:R4:W-:Y:S01]  /*1a600*/  STS [R243+0x400], R3 ;  /* 0x00040003f3007388 */ /* 0x0009e20000000800 */
[----:B--2---:R-:W-:Y:S02]  /*1a610*/  F2FP.PACK_AB R0, R29, R28 ;  /* 0x0000001c1d00723e */ /* 0x004fe400000000ff */
[----:B---3--:R-:W-:-:S03]  /*1a620*/  F2FP.PACK_AB R2, R143, R142 ;  /* 0x0000008e8f02723e */ /* 0x008fc600000000ff */
[----:B------:R2:W-:Y:S01]  /*1a630*/  STS [R244+0x80], R0 ;  /* 0x00008000f4007388 */ /* 0x0005e20000000800 */
[----:B----4-:R-:W-:-:S03]  /*1a640*/  F2FP.PACK_AB R3, R25, R24 ;  /* 0x000000181903723e */ /* 0x010fc600000000ff */
[----:B------:R3:W-:Y:S04]  /*1a650*/  STS [R244+0x480], R2 ;  /* 0x00048002f4007388 */ /* 0x0007e80000000800 */
[----:B------:R4:W-:Y:S01]  /*1a660*/  STS [R242], R3 ;  /* 0x00000003f2007388 */ /* 0x0009e20000000800 */
[----:B--2---:R-:W-:Y:S02]  /*1a670*/  F2FP.PACK_AB R0, R31, R30 ;  /* 0x0000001e1f00723e */ /* 0x004fe400000000ff */
[----:B---3--:R-:W-:-:S03]  /*1a680*/  F2FP.PACK_AB R2, R37, R36 ;  /* 0x000000242502723e */ /* 0x008fc600000000ff */
[----:B------:R2:W-:Y:S01]  /*1a690*/  STS [R242+0x400], R0 ;  /* 0x00040000f2007388 */ /* 0x0005e20000000800 */
[----:B----4-:R-:W-:-:S03]  /*1a6a0*/  F2FP.PACK_AB R3, R39, R38 ;  /* 0x000000262703723e */ /* 0x010fc600000000ff */
[----:B------:R3:W-:Y:S04]  /*1a6b0*/  STS [R238+0x4080], R2 ;  /* 0x00408002ee007388 */ /* 0x0007e80000000800 */
[----:B------:R4:W-:Y:S01]  /*1a6c0*/  STS [R238+0x4480], R3 ;  /* 0x00448003ee007388 */ /* 0x0009e20000000800 */
        /* <DEDUP_REMOVED lines=59> */
[----:B------:R4:W-:Y:S04]  /*1aa80*/  STS [R242+0x8400], R4 ;  /* 0x00840004f2007388 */ /* 0x0009e80000000800 */
[----:B------:R1:W-:Y:S01]  /*1aa90*/  STS [R238+0xc080], R2 ;  /* 0x00c08002ee007388 */ /* 0x0003e20000000800 */
[----:B--2---:R-:W-:Y:S02]  /*1aaa0*/  F2FP.PACK_AB R0, R151, R150 ;  /* 0x000000969700723e */ /* 0x004fe400000000ff */
[----:B---3--:R-:W-:-:S03]  /*1aab0*/  F2FP.PACK_AB R3, R171, R170 ;  /* 0x000000aaab03723e */ /* 0x008fc600000000ff */
[----:B------:R2:W-:Y:S01]  /*1aac0*/  STS [R238+0xc480], R0 ;  /* 0x00c48000ee007388 */ /* 0x0005e20000000800 */
[----:B----4-:R-:W-:-:S03]  /*1aad0*/  F2FP.PACK_AB R4, R97, R96 ;  /* 0x000000606104723e */ /* 0x010fc600000000ff */
[----:B------:R3:W-:Y:S01]  /*1aae0*/  STS [R239+0xc400], R3 ;  /* 0x00c40003ef007388 */ /* 0x0007e20000000800 */
[----:B-1----:R-:W-:-:S03]  /*1aaf0*/  F2FP.PACK_AB R2, R163, R162 ;  /* 0x000000a2a302723e */ /* 0x002fc600000000ff */
[----:B------:R1:W-:Y:S04]  /*1ab00*/  STS [R239+0xc000], R4 ;  /* 0x00c00004ef007388 */ /* 0x0003e80000000800 */
[----:B------:R4:W-:Y:S01]  /*1ab10*/  STS [R241+0xc080], R2 ;  /* 0x00c08002f1007388 */ /* 0x0009e20000000800 */
[----:B--2---:R-:W-:Y:S02]  /*1ab20*/  F2FP.PACK_AB R0, R155, R154 ;  /* 0x0000009a9b00723e */ /* 0x004fe400000000ff */
[----:B---3--:R-:W-:-:S03]  /*1ab30*/  F2FP.PACK_AB R3, R111, R110 ;  /* 0x0000006e6f03723e */ /* 0x008fc600000000ff */
[----:B------:R2:W-:Y:S01]  /*1ab40*/  STS [R241+0xc480], R0 ;  /* 0x00c48000f1007388 */ /* 0x0005e20000000800 */
[----:B-1----:R-:W-:-:S03]  /*1ab50*/  F2FP.PACK_AB R4, R169, R168 ;  /* 0x000000a8a904723e */ /* 0x002fc600000000ff */
[----:B------:R1:W-:Y:S01]  /*1ab60*/  STS [R240+0xc400], R3 ;  /* 0x00c40003f0007388 */ /* 0x0003e20000000800 */
[----:B----4-:R-:W-:-:S03]  /*1ab70*/  F2FP.PACK_AB R2, R167, R166 ;  /* 0x000000a6a702723e */ /* 0x010fc600000000ff */
[----:B------:R3:W-:Y:S04]  /*1ab80*/  STS [R240+0xc000], R4 ;  /* 0x00c00004f0007388 */ /* 0x0007e80000000800 */
[----:B------:R4:W-:Y:S01]  /*1ab90*/  STS [R245+0xc080], R2 ;  /* 0x00c08002f5007388 */ /* 0x0009e20000000800 */
[----:B--2---:R-:W-:Y:S02]  /*1aba0*/  F2FP.PACK_AB R0, R107, R106 ;  /* 0x0000006a6b00723e */ /* 0x004fe400000000ff */
[----:B-1----:R-:W-:-:S03]  /*1abb0*/  F2FP.PACK_AB R3, R103, R102 ;  /* 0x000000666703723e */ /* 0x002fc600000000ff */
[----:B------:R1:W-:Y:S01]  /*1abc0*/  STS [R245+0xc480], R0 ;  /* 0x00c48000f5007388 */ /* 0x0003e20000000800 */
[----:B---3--:R-:W-:-:S03]  /*1abd0*/  F2FP.PACK_AB R4, R165, R164 ;  /* 0x000000a4a504723e */ /* 0x008fc600000000ff */
[----:B------:R2:W-:Y:S01]  /*1abe0*/  STS [R243+0xc400], R3 ;  /* 0x00c40003f3007388 */ /* 0x0005e20000000800 */
[----:B----4-:R-:W-:-:S03]  /*1abf0*/  F2FP.PACK_AB R2, R117, R116 ;  /* 0x000000747502723e */ /* 0x010fc600000000ff */
[----:B------:R3:W-:Y:S04]  /*1ac00*/  STS [R243+0xc000], R4 ;  /* 0x00c00004f3007388 */ /* 0x0007e80000000800 */
[----:B------:R4:W-:Y:S01]  /*1ac10*/  STS [R244+0xc080], R2 ;  /* 0x00c08002f4007388 */ /* 0x0009e20000000800 */
[----:B-1----:R-:W-:Y:S02]  /*1ac20*/  F2FP.PACK_AB R0, R99, R98 ;  /* 0x000000626300723e */ /* 0x002fe400000000ff */
[----:B--2---:R-:W-:-:S03]  /*1ac30*/  F2FP.PACK_AB R3, R105, R104 ;  /* 0x000000686903723e */ /* 0x004fc600000000ff */
[----:B------:R1:W-:Y:S01]  /*1ac40*/  STS [R244+0xc480], R0 ;  /* 0x00c48000f4007388 */ /* 0x0003e20000000800 */
[----:B---3--:R-:W-:-:S03]  /*1ac50*/  IMAD.MOV.U32 R4, RZ, RZ, 0x4 ;  /* 0x00000004ff047424 */ /* 0x008fc600078e00ff */
[----:B------:R2:W-:Y:S01]  /*1ac60*/  STS [R242+0xc000], R3 ;  /* 0x00c00003f2007388 */ /* 0x0005e20000000800 */
[----:B----4-:R-:W-:Y:S02]  /*1ac70*/  IMAD.MOV.U32 R2, RZ, RZ, RZ ;  /* 0x000000ffff027224 */ /* 0x010fe400078e00ff */
[----:B------:R-:W-:-:S04]  /*1ac80*/  @P1 IMAD.WIDE R6, R235, R4, c[0x0][0x508] ;  /* 0x00014200eb061625 */ /* 0x000fc800078e0204 */
[----:B------:R-:W-:Y:S01]  /*1ac90*/  IMAD.WIDE R4, R235, R4, c[0x0][0x500] ;  /* 0x00014000eb047625 */ /* 0x000fe200078e0204 */
        /* <DEDUP_REMOVED lines=12> */
.L_x_733:
[----:B------:R-:W2:Y:S01]  /*1ad60*/  LDL R113, [R1+0x4] ;  /* 0x0000040001717983 */ /* 0x000ea20000100800 */
[----:B------:R-:W-:Y:S01]  /*1ad70*/  IMAD.MOV.U32 R10, RZ, RZ, 0x368 ;  /* 0x00000368ff0a7424 */ /* 0x000fe200078e00ff */
[----:B------:R-:W-:Y:S01]  /*1ad80*/  ISETP.GT.AND P2, PT, R3, 0x1, PT ;  /* 0x000000010300780c */ /* 0x000fe20003f44270 */
[----:B-1----:R-:W-:Y:S01]  /*1ad90*/  IMAD.MOV.U32 R0, RZ, RZ, c[0x0][0x4e8] ;  /* 0x00013a00ff007624 */ /* 0x002fe200078e00ff */
[----:B------:R-:W-:Y:S01]  /*1ada0*/  ISETP.NE.U32.AND P0, PT, RZ, c[0x0][0x500], PT ;  /* 0x00014000ff007a0c */ /* 0x000fe20003f05070 */
[----:B------:R-:W-:Y:S01]  /*1adb0*/  IMAD.IADD R8, R226, 0x1, R225 ;  /* 0x00000001e2087824 */ /* 0x000fe200078e02e1 */
[----:B------:R-:W-:-:S02]  /*1adc0*/  SEL R10, R10, 0x328, P2 ;  /* 0x000003280a0a7807 */ /* 0x000fc40001000000 */
[----:B------:R-:W-:Y:S02]  /*1add0*/  ISETP.NE.AND P3, PT, R0, 0x1, PT ;  /* 0x000000010000780c */ /* 0x000fe40003f65270 */
[----:B------:R-:W1:Y:S01]  /*1ade0*/  LDC.64 R6, c[0x0][R10+0x170] ;  /* 0x00005c000a067b82 */ /* 0x000e620000000a00 */
[----:B------:R-:W-:Y:S02]  /*1adf0*/  ISETP.NE.AND.EX P0, PT, RZ, c[0x0][0x504], PT, P0 ;  /* 0x00014100ff007a0c */ /* 0x000fe40003f05300 */
[----:B------:R-:W-:Y:S02]  /*1ae00*/  SHF.R.S32.HI R3, RZ, 0x1f, R235 ;  /* 0x0000001fff037819 */ /* 0x000fe400000114eb */
[----:B------:R-:W-:Y:S02]  /*1ae10*/  SEL R0, R235, RZ, !P0 ;  /* 0x000000ffeb007207 */ /* 0x000fe40004000000 */
[----:B------:R-:W-:Y:S01]  /*1ae20*/  SEL R4, R3, RZ, !P0 ;  /* 0x000000ff03047207 */ /* 0x000fe20004000000 */
[----:B------:R-:W3:Y:S01]  /*1ae30*/  LDC.64 R14, c[0x0][R10+0x168] ;  /* 0x00005a000a0e7b82 */ /* 0x000ee20000000a00 */
[----:B------:R-:W-:-:S02]  /*1ae40*/  SHF.R.S32.HI R21, RZ, 0x1f, R114 ;  /* 0x0000001fff157819 */ /* 0x000fc40000011472 */
[----:B------:R-:W-:Y:S01]  /*1ae50*/  @P3 IMAD.HI.U32 R9, R8, c[0x0][0x4ec], RZ ;  /* 0x00013b0008093a27 */ /* 0x000fe200078e00ff */
[----:B------:R-:W-:Y:S02]  /*1ae60*/  LOP3.LUT R215, R215, 0xfffffffd, RZ, 0xc0, !PT ;  /* 0xfffffffdd7d77812 */ /* 0x000fe400078ec0ff */
[----:B------:R-:W-:Y:S02]  /*1ae70*/  LEA.HI R21, R21, R114, RZ, 0x5 ;  /* 0x0000007215157211 */ /* 0x000fe400078f28ff */
[----:B------:R4:W4:Y:S02]  /*1ae80*/  LDC.64 R16, c[0x0][R10+0x178] ;  /* 0x00005e000a107b82 */ /* 0x0009240000000a00 */
[----:B------:R-:W-:-:S05]  /*1ae90*/  LOP3.LUT R21, R21, 0xffffffe0, RZ, 0xc0, !PT ;  /* 0xffffffe015157812 */ /* 0x000fca00078ec0ff */
[----:B------:R-:W-:Y:S01]  /*1aea0*/  IMAD.IADD R21, R114, 0x1, -R21 ;  /* 0x0000000172157824 */ /* 0x000fe200078e0a15 */
[----:B------:R4:W4:Y:S01]  /*1aeb0*/  LDC.64 R18, c[0x0][R10+0x160] ;  /* 0x000058000a127b82 */ /* 0x0009220000000a00 */
[----:B-1----:R-:W-:-:S04]  /*1aec0*/  IMAD R3, R7, R0, RZ ;  /* 0x0000000007037224 */ /* 0x002fc800078e02ff */
[C---:B------:R-:W-:Y:S02]  /*1aed0*/  IMAD R11, R6.reuse, R4, R3 ;  /* 0x00000004060b7224 */ /* 0x040fe400078e0203 */
[----:B------:R-:W-:-:S04]  /*1aee0*/  IMAD.WIDE.U32 R4, R6, R0, RZ ;  /* 0x0000000006047225 */ /* 0x000fc800078e00ff */
[----:B---3--:R-:W-:-:S04]  /*1aef0*/  IMAD.WIDE.U32 R6, R14, R227, RZ ;  /* 0x000000e30e067225 */ /* 0x008fc800078e00ff */
[----:B------:R-:W-:Y:S01]  /*1af00*/  IMAD.MOV.U32 R3, RZ, RZ, R8 ;  /* 0x000000ffff037224 */ /* 0x000fe200078e0008 */
[----:B------:R-:W-:Y:S01]  /*1af10*/  @P3 SHF.R.U32.HI R3, RZ, c[0x0][0x4f0], R9 ;  /* 0x00013c00ff033a19 */ /* 0x000fe20000011609 */
[----:B----4-:R-:W-:Y:S01]  /*1af20*/  IMAD R10, R15, R227, RZ ;  /* 0x000000e30f0a7224 */ /* 0x010fe200078e02ff */
[----:B------:R-:W-:Y:S01]  /*1af30*/  SEL R9, R248, RZ, P2 ;  /* 0x000000fff8097207 */ /* 0x000fe20001000000 */
[----:B------:R-:W-:Y:S01]  /*1af40*/  IMAD.IADD R13, R5, 0x1, R11 ;  /* 0x00000001050d7824 */ /* 0x000fe200078e020b */
[----:B-----5:R-:W-:Y:S01]  /*1af50*/  IADD3 R14, P1, P0, R4, R6, R2 ;  /* 0x00000006040e7210 */ /* 0x020fe2000783e002 */
[----:B------:R-:W-:Y:S01]  /*1af60*/  IMAD.IADD R4, R7, 0x1, R10 ;  /* 0x0000000107047824 */ /* 0x000fe200078e020a */
[----:B------:R-:W-:Y:S01]  /*1af70*/  SHF.R.S32.HI R10, RZ, 0x1f, R2 ;  /* 0x0000001fff0a7819 */ /* 0x000fe20000011402 */
[-C--:B------:R-:W-:Y:S02]  /*1af80*/  IMAD R11, R17, R9.reuse, RZ ;  /* 0x00000009110b7224 */ /* 0x080fe400078e02ff */
[----:B------:R-:W-:Y:S01]  /*1af90*/  IMAD.MOV R5, RZ, RZ, -R3 ;  /* 0x000000ffff057224 */ /* 0x000fe200078e0a03 */
[----:B------:R-:W-:Y:S01]  /*1afa0*/  IADD3.X R13, R13, R4, R10, P1, P0 ;  /* 0x000000040d0d7210 */ /* 0x000fe20000fe040a */
[----:B------:R-:W-:-:S04]  /*1afb0*/  IMAD.WIDE.U32 R6, R16, R9, RZ ;  /* 0x0000000910067225 */ /* 0x000fc800078e00ff */
        /* <DEDUP_REMOVED lines=13> */
[----:B------:R-:W-:Y:S01]  /*1b090*/  LEA R3, P0, R4, R6, 0x2 ;  /* 0x0000000604037211 */ /* 0x000fe200078010ff */
[----:B------:R-:W-:Y:S01]  /*1b0a0*/  IMAD R11, R12, c[0x0][0x4e8], RZ ;  /* 0x00013a000c0b7a24 */ /* 0x000fe200078e02ff */
[----:B------:R-:W-:-:S03]  /*1b0b0*/  SEL R7, R7, c[0x0][0x454], P2 ;  /* 0x0001150007077a07 */ /* 0x000fc60001000000 */
[----:B------:R-:W-:Y:S01]  /*1b0c0*/  SHFL.IDX PT, R6, R3, RZ, 0x1c1f ;  /* 0x001c1fff03067589 */ /* 0x000fe200000e0000 */
[----:B------:R-:W-:Y:S02]  /*1b0d0*/  LEA.HI.X R5, R4, R7, R5, 0x2, P0 ;  /* 0x0000000704057211 */ /* 0x000fe400000f1405 */
[----:B------:R-:W-:Y:S01]  /*1b0e0*/  LOP3.LUT P0, RZ, R21, 0x3, RZ, 0xc0, !PT ;  /* 0x0000000315ff7812 */ /* 0x000fe2000780c0ff */
[----:B------:R2:W-:Y:S04]  /*1b0f0*/  SHFL.IDX PT, R4, R3, 0x1, 0x1c1f ;  /* 0x003c1f0003047f89 */ /* 0x0005e800000e0000 */
[----:B------:R-:W1:Y:S04]  /*1b100*/  SHFL.IDX PT, R7, R5, RZ, 0x1c1f ;  /* 0x001c1fff05077589 */ /* 0x000e6800000e0000 */
[----:B------:R-:W3:Y:S01]  /*1b110*/  SHFL.IDX PT, R5, R5, 0x1, 0x1c1f ;  /* 0x003c1f0005057f89 */ /* 0x000ee200000e0000 */
[----:B--2---:R-:W-:-:S05]  /*1b120*/  IMAD.IADD R3, R113, 0x1, R225 ;  /* 0x0000000171037824 */ /* 0x004fca00078e02e1 */
[C---:B------:R-:W-:Y:S02]  /*1b130*/  ISETP.GE.OR P1, PT, R3.reuse, R11, P0 ;  /* 0x0000000b0300720c */ /* 0x040fe40000726670 */
[----:B------:R-:W-:-:S04]  /*1b140*/  IADD3 R9, R3, 0x8, RZ ;  /* 0x0000000803097810 */ /* 0x000fc80007ffe0ff */
[----:B------:R-:W-:-:S07]  /*1b150*/  ISETP.GE.OR P0, PT, R9, R11, P0 ;  /* 0x0000000b0900720c */ /* 0x000fce0000706670 */
[----:B-1----:R1:W-:Y:S01]  /*1b160*/  @!P1 ST.E [R6.64], R133 ;  /* 0x0000008506009985 */ /* 0x0023e2000c101906 */
[----:B------:R-:W-:-:S05]  /*1b170*/  ISETP.GE.AND P1, PT, R9, R11, PT ;  /* 0x0000000b0900720c */ /* 0x000fca0003f26270 */
[----:B---3--:R1:W-:Y:S01]  /*1b180*/  @!P0 ST.E [R4.64], R20 ;  /* 0x0000001404008985 */ /* 0x0083e2000c101906 */
        /* <DEDUP_REMOVED lines=8> */
[----:B------:R-:W-:Y:S01]  /*1b210*/  IADD3 R6, R225, R6, RZ ;  /* 0x00000006e1067210 */ /* 0x000fe20007ffe0ff */
[----:B------:R-:W-:Y:S01]  /*1b220*/  IMAD R2, R2, c[0x0][0x3a4], R10 ;  /* 0x0000e90002027a24 */ /* 0x000fe200078e020a */
[----:B------:R-:W-:Y:S01]  /*1b230*/  IADD3 R12, R214, R225, RZ ;  /* 0x000000e1d60c7210 */ /* 0x000fe20007ffe0ff */
        /* <DEDUP_REMOVED lines=42> */
.L_x_802:
[----:B------:R-:W-:Y:S05]  /*1b4e0*/  BRA.DIV ~URZ, `(.L_x_736) ;  /* 0x000047827f007947 */ /* 0x000fea000b800000 */
[----:B------:R4:W2:Y:S02]  /*1b4f0*/  SHFL.IDX PT, R2, R14, RZ, 0x181f ;  /* 0x00181fff0e027589 */ /* 0x0008a400000e0000 */
.L_x_803:
        /* <DEDUP_REMOVED lines=26> */
.L_x_738:
[----:B------:R-:W-:Y:S05]  /*1b6a0*/  BSYNC B0 ;  /* 0x0000000000007941 */ /* 0x000fea0003800000 */
.L_x_737:
[----:B------:R-:W-:Y:S05]  /*1b6b0*/  BRA.DIV ~URZ, `(.L_x_739) ;  /* 0x000046227f007947 */ /* 0x000fea000b800000 */
[----:B---3--:R3:W4:Y:S04]  /*1b6c0*/  SHFL.IDX PT, R10, R13, 0x1, 0x181f ;  /* 0x00381f000d0a7f89 */ /* 0x00872800000e0000 */
[----:B--2---:R3:W2:Y:S02]  /*1b6d0*/  SHFL.IDX PT, R2, R14, 0x1, 0x181f ;  /* 0x00381f000e027f89 */ /* 0x0046a400000e0000 */
.L_x_804:
        /* <DEDUP_REMOVED lines=20> */
.L_x_741:
[----:B------:R-:W-:Y:S05]  /*1b820*/  BSYNC B0 ;  /* 0x0000000000007941 */ /* 0x000fea0003800000 */
.L_x_740:
[----:B------:R-:W-:Y:S05]  /*1b830*/  BRA.DIV ~URZ, `(.L_x_742) ;  /* 0x000045727f007947 */ /* 0x000fea000b800000 */
[----:B----4-:R4:W3:Y:S02]  /*1b840*/  SHFL.IDX PT, R10, R13, 0x2, 0x181f ;  /* 0x00581f000d0a7f89 */ /* 0x0108e400000e0000 */
.L_x_805:
[----:B------:R-:W-:Y:S05]  /*1b850*/  BRA.DIV ~URZ, `(.L_x_743) ;  /* 0x000045c27f007947 */ /* 0x000fea000b800000 */
[----:B--2---:R2:W4:Y:S02]  /*1b860*/  SHFL.IDX PT, R2, R14, 0x2, 0x181f ;  /* 0x00581f000e027f89 */ /* 0x00452400000e0000 */
.L_x_806:
        /* <DEDUP_REMOVED lines=20> */
.L_x_745:
[----:B------:R-:W-:Y:S05]  /*1b9b0*/  BSYNC B0 ;  /* 0x0000000000007941 */ /* 0x000fea0003800000 */
.L_x_744:
[----:B------:R-:W-:Y:S05]  /*1b9c0*/  BRA.DIV ~URZ, `(.L_x_746) ;  /* 0x000044c27f007947 */ /* 0x000fea000b800000 */
[----:B---3--:R3:W2:Y:S04]  /*1b9d0*/  SHFL.IDX PT, R10, R13, 0x3, 0x181f ;  /* 0x00781f000d0a7f89 */ /* 0x0086a800000e0000 */
[----:B----4-:R3:W4:Y:S02]  /*1b9e0*/  SHFL.IDX PT, R2, R14, 0x3, 0x181f ;  /* 0x00781f000e027f89 */ /* 0x01072400000e0000 */
.L_x_807:
        /* <DEDUP_REMOVED lines=17> */
[----:B------:R-:W-:-:S04]  /*1bb00*/  LEA R2, P0, R217, R2, 0x1 ;  /* 0x00000002d9027211 */ /* 0x000fc800078008ff */
[----:B------:R-:W-:-:S05]  /*1bb10*/  LEA.HI.X R3, R217, R10, R18, 0x1, P0 ;  /* 0x0000000ad9037211 */ /* 0x000fca00000f0c12 */
[----:B------:R2:W-:Y:S01]  /*1bb20*/  ST.E.128 [R2.64], R68 ;  /* 0x0000004402007985 */ /* 0x0005e2000c101d06 */
[----:B------:R-:W-:Y:S05]  /*1bb30*/  BRA `(.L_x_747) ;  /* 0x0000281000007947 */ /* 0x000fea0003800000 */
.L_x_734:
        /* <DEDUP_REMOVED lines=33> */
.L_x_808:
[----:B------:R-:W-:Y:S05]  /*1bd50*/  BRA.DIV ~URZ, `(.L_x_749) ;  /* 0x000042727f007947 */ /* 0x000fea000b800000 */
[----:B------:R3:W4:Y:S02]  /*1bd60*/  SHFL.IDX PT, R0, R17, RZ, 0x1c1f ;  /* 0x001c1fff11007589 */ /* 0x00072400000e0000 */
.L_x_809:
[----:B------:R-:W-:Y:S01]  /*1bd70*/  BSSY B0, `(.L_x_750) ;  /* 0x00000c0000007945 */ /* 0x000fe20003800000 */
[----:B------:R-:W-:Y:S05]  /*1bd80*/  @P0 BRA `(.L_x_751) ;  /* 0x00000be000000947 */ /* 0x000fea0003800000 */
[C---:B------:R-:W-:Y:S02]  /*1bd90*/  ISETP.GE.AND P2, PT, R210.reuse, c[0x0][0x3c8], PT ;  /* 0x0000f200d2007a0c */ /* 0x040fe40003f46270 */
[C---:B------:R-:W-:Y:S02]  /*1bda0*/  IADD3 R11, R210.reuse, 0x8, RZ ;  /* 0x00000008d20b7810 */ /* 0x040fe40007ffe0ff */
[----:B------:R-:W-:Y:S02]  /*1bdb0*/  IADD3 R8, R210, 0x10, RZ ;  /* 0x00000010d2087810 */ /* 0x000fe40007ffe0ff */
[----:B------:R-:W-:Y:S02]  /*1bdc0*/  ISETP.GE.AND P1, PT, R11, c[0x0][0x3c8], PT ;  /* 0x0000f2000b007a0c */ /* 0x000fe40003f26270 */
[----:B------:R-:W-:-:S02]  /*1bdd0*/  ISETP.GE.AND P0, PT, R8, c[0x0][0x3c8], PT ;  /* 0x0000f20008007a0c */ /* 0x000fc40003f06270 */
[----:B------:R-:W-:Y:S02]  /*1bde0*/  SHF.R.S32.HI R5, RZ, 0x1f, R210 ;  /* 0x0000001fff057819 */ /* 0x000fe400000114d2 */
[C---:B------:R-:W-:Y:S02]  /*1bdf0*/  IADD3 R9, R210.reuse, 0x18, RZ ;  /* 0x00000018d2097810 */ /* 0x040fe40007ffe0ff */
[C---:B----4-:R-:W-:Y:S02]  /*1be00*/  @!P2 LEA R2, P3, R210.reuse, R0, 0x2 ;  /* 0x00000000d202a211 */ /* 0x050fe400078610ff */
[C---:B------:R-:W-:Y:S02]  /*1be10*/  IADD3 R12, R210.reuse, 0x8, RZ ;  /* 0x00000008d20c7810 */ /* 0x040fe40007ffe0ff */
[C---:B--2---:R-:W-:Y:S02]  /*1be20*/  @!P2 LEA.HI.X R3, R210.reuse, R4, R5, 0x2, P3 ;  /* 0x00000004d203a211 */ /* 0x044fe400018f1405 */
[----:B------:R-:W-:-:S02]  /*1be30*/  IADD3 R5, R210, 0x20, RZ ;  /* 0x00000020d2057810 */ /* 0x000fc40007ffe0ff */
[----:B------:R-:W-:Y:S01]  /*1be40*/  IADD3 R10, R210, 0x10, RZ ;  /* 0x00000010d20a7810 */ /* 0x000fe20007ffe0ff */
[----:B------:R2:W-:Y:S01]  /*1be50*/  @!P2 ST.E.64 [R2.64], R160 ;  /* 0x000000a00200a985 */ /* 0x0005e2000c101b06 */
[----:B------:R-:W-:Y:S02]  /*1be60*/  ISETP.GE.AND P5, PT, R9, c[0x0][0x3c8], PT ;  /* 0x0000f20009007a0c */ /* 0x000fe40003fa6270 */
[----:B------:R-:W-:Y:S02]  /*1be70*/  ISETP.GE.AND P4, PT, R5, c[0x0][0x3c8], PT ;  /* 0x0000f20005007a0c */ /* 0x000fe40003f86270 */
[----:B------:R-:W-:Y:S02]  /*1be80*/  @!P1 LEA R6, P3, R11, R0, 0x2 ;  /* 0x000000000b069211 */ /* 0x000fe400078610ff */
[----:B------:R-:W-:Y:S02]  /*1be90*/  SHF.R.S32.HI R12, RZ, 0x1f, R12 ;  /* 0x0000001fff0c7819 */ /* 0x000fe4000001140c */
[----:B------:R-:W-:-:S02]  /*1bea0*/  SHF.R.S32.HI R10, RZ, 0x1f, R10 ;  /* 0x0000001fff0a7819 */ /* 0x000fc4000001140a */
[----:B------:R-:W-:Y:S02]  /*1beb0*/  ISETP.GE.AND P6, PT, R252, c[0x0][0x3c8], PT ;  /* 0x0000f200fc007a0c */ /* 0x000fe40003fc6270 */
[----:B------:R-:W-:Y:S02]  /*1bec0*/  @!P1 LEA.HI.X R7, R11, R4, R12, 0x2, P3 ;  /* 0x000000040b079211 */ /* 0x000fe400018f140c */
[----:B------:R-:W-:Y:S02]  /*1bed0*/  ISETP.GE.AND P3, PT, R251, c[0x0][0x3c8], PT ;  /* 0x0000f200fb007a0c */ /* 0x000fe40003f66270 */
[----:B------:R-:W-:Y:S01]  /*1bee0*/  SHF.R.S32.HI R12, RZ, 0x1f, R251 ;  /* 0x0000001fff0c7819 */ /* 0x000fe200000114fb */
[----:B------:R4:W-:Y:S01]  /*1bef0*/  @!P1 ST.E.64 [R6.64], R134 ;  /* 0x0000008606009985 */ /* 0x0009e2000c101b06 */
[----:B--2---:R-:W-:-:S04]  /*1bf00*/  @!P0 LEA R2, P2, R8, R0, 0x2 ;  /* 0x0000000008028211 */ /* 0x004fc800078410ff */
[----:B------:R-:W-:Y:S02]  /*1bf10*/  @!P0 LEA.HI.X R3, R8, R4, R10, 0x2, P2 ;  /* 0x0000000408038211 */ /* 0x000fe400010f140a */
[C---:B------:R-:W-:Y:S02]  /*1bf20*/  IADD3 R10, R210.reuse, 0x18, RZ ;  /* 0x00000018d20a7810 */ /* 0x040fe40007ffe0ff */
[----:B------:R-:W-:Y:S01]  /*1bf30*/  IADD3 R8, R210, 0x20, RZ ;  /* 0x00000020d2087810 */ /* 0x000fe20007ffe0ff */
[----:B------:R2:W-:Y:S01]  /*1bf40*/  @!P0 ST.E.64 [R2.64], R140 ;  /* 0x0000008c02008985 */ /* 0x0005e2000c101b06 */
[----:B------:R-:W-:Y:S02]  /*1bf50*/  SHF.R.S32.HI R10, RZ, 0x1f, R10 ;  /* 0x0000001fff0a7819 */ /* 0x000fe4000001140a */
[----:B------:R-:W-:Y:S02]  /*1bf60*/  SHF.R.S32.HI R8, RZ, 0x1f, R8 ;  /* 0x0000001fff087819 */ /* 0x000fe40000011408 */
[----:B------:R-:W-:-:S02]  /*1bf70*/  ISETP.GE.AND P2, PT, R250, c[0x0][0x3c8], PT ;  /* 0x0000f200fa007a0c */ /* 0x000fc40003f46270 */
[----:B----4-:R-:W-:-:S04]  /*1bf80*/  @!P5 LEA R6, P1, R9, R0, 0x2 ;  /* 0x000000000906d211 */ /* 0x010fc800078210ff */
[----:B------:R-:W-:Y:S02]  /*1bf90*/  @!P5 LEA.HI.X R7, R9, R4, R10, 0x2, P1 ;  /* 0x000000040907d211 */ /* 0x000fe400008f140a */
[----:B------:R-:W-:-:S03]  /*1bfa0*/  @!P6 LEA R10, P1, R252, R0, 0x2 ;  /* 0x00000000fc0ae211 */ /* 0x000fc600078210ff */
[----:B------:R4:W-:Y:S01]  /*1bfb0*/  @!P5 ST.E.64 [R6.64], R144 ;  /* 0x000000900600d985 */ /* 0x0009e2000c101b06 */
[----:B--2---:R-:W-:-:S04]  /*1bfc0*/  @!P4 LEA R2, P0, R5, R0, 0x2 ;  /* 0x000000000502c211 */ /* 0x004fc800078010ff */
[----:B------:R-:W-:Y:S02]  /*1bfd0*/  @!P4 LEA.HI.X R3, R5, R4, R8, 0x2, P0 ;  /* 0x000000040503c211 */ /* 0x000fe400000f1408 */
[----:B------:R-:W-:Y:S02]  /*1bfe0*/  SHF.R.S32.HI R5, RZ, 0x1f, R252 ;  /* 0x0000001fff057819 */ /* 0x000fe400000114fc */
[----:B------:R-:W-:Y:S01]  /*1bff0*/  @!P3 LEA R8, P0, R251, R0, 0x2 ;  /* 0x00000000fb08b211 */ /* 0x000fe200078010ff */
[----:B------:R2:W-:Y:S01]  /*1c000*/  @!P4 ST.E.64 [R2.64], R148 ;  /* 0x000000940200c985 */ /* 0x0005e2000c101b06 */
[----:B------:R-:W-:Y:S02]  /*1c010*/  @!P6 LEA.HI.X R11, R252, R4, R5, 0x2, P1 ;  /* 0x00000004fc0be211 */ /* 0x000fe400008f1405 */
[----:B------:R-:W-:Y:S02]  /*1c020*/  ISETP.GE.AND P1, PT, R246, c[0x0][0x3c8], PT ;  /* 0x0000f200f6007a0c */ /* 0x000fe40003f26270 */
[----:B------:R-:W-:Y:S01]  /*1c030*/  SHF.R.S32.HI R5, RZ, 0x1f, R250 ;  /* 0x0000001fff057819 */ /* 0x000fe200000114fa */
[----:B------:R5:W-:Y:S01]  /*1c040*/  @!P6 ST.E.64 [R10.64], R152 ;  /* 0x000000980a00e985 */ /* 0x000be2000c101b06 */
[----:B------:R-:W-:-:S02]  /*1c050*/  ISETP.GE.AND P6, PT, R249, c[0x0][0x3c8], PT ;  /* 0x0000f200f9007a0c */ /* 0x000fc40003fc6270 */
[C---:B----4-:R-:W-:Y:S02]  /*1c060*/  @!P2 LEA R6, P4, R250.reuse, R0, 0x2 ;  /* 0x00000000fa06a211 */ /* 0x050fe400078810ff */
[-C--:B------:R-:W-:Y:S02]  /*1c070*/  @!P3 LEA.HI.X R9, R251, R4.reuse, R12, 0x2, P0 ;  /* 0x00000004fb09b211 */ /* 0x080fe400000f140c */
[----:B------:R-:W-:Y:S02]  /*1c080*/  @!P2 LEA.HI.X R7, R250, R4, R5, 0x2, P4 ;  /* 0x00000004fa07a211 */ /* 0x000fe400020f1405 */
[C---:B------:R-:W-:Y:S01]  /*1c090*/  IADD3 R5, R210.reuse, 0x58, RZ ;  /* 0x00000058d2057810 */ /* 0x040fe20007ffe0ff */
[----:B------:R4:W-:Y:S01]  /*1c0a0*/  @!P3 ST.E.64 [R8.64], R28 ;  /* 0x0000001c0800b985 */ /* 0x0009e2000c101b06 */
[----:B------:R-:W-:Y:S02]  /*1c0b0*/  SHF.R.S32.HI R12, RZ, 0x1f, R249 ;  /* 0x0000001fff0c7819 */ /* 0x000fe400000114f9 */
[----:B------:R-:W-:Y:S01]  /*1c0c0*/  ISETP.GE.AND P3, PT, R5, c[0x0][0x3c8], PT ;  /* 0x0000f20005007a0c */ /* 0x000fe20003f66270 */
[----:B------:R1:W-:Y:S01]  /*1c0d0*/  @!P2 ST.E.64 [R6.64], R24 ;  /* 0x000000180600a985 */ /* 0x0003e2000c101b06 */
[----:B--2---:R-:W-:-:S02]  /*1c0e0*/  IADD3 R2, R210, 0x50, RZ ;  /* 0x00000050d2027810 */ /* 0x004fc40007ffe0ff */
[----:B------:R-:W-:Y:S02]  /*1c0f0*/  IADD3 R3, R210, 0x60, RZ ;  /* 0x00000060d2037810 */ /* 0x000fe40007ffe0ff */
[----:B------:R-:W-:Y:S02]  /*1c100*/  ISETP.GE.AND P5, PT, R2, c[0x0][0x3c8], PT ;  /* 0x0000f20002007a0c */ /* 0x000fe40003fa6270 */
[----:B------:R-:W-:Y:S02]  /*1c110*/  ISETP.GE.AND P4, PT, R3, c[0x0][0x3c8], PT ;  /* 0x0000f20003007a0c */ /* 0x000fe40003f86270 */
[----:B-----5:R-:W-:Y:S02]  /*1c120*/  SHF.R.S32.HI R11, RZ, 0x1f, R2 ;  /* 0x0000001fff0b7819 */ /* 0x020fe40000011402 */
[----:B----4-:R-:W-:Y:S02]  /*1c130*/  @!P6 LEA R8, P0, R249, R0, 0x2 ;  /* 0x00000000f908e211 */ /* 0x010fe400078010ff */
[----:B-1----:R-:W-:-:S02]  /*1c140*/  SHF.R.S32.HI R7, RZ, 0x1f, R246 ;  /* 0x0000001fff077819 */ /* 0x002fc400000114f6 */
[C---:B------:R-:W-:Y:S02]  /*1c150*/  @!P1 LEA R6, P2, R246.reuse, R0, 0x2 ;  /* 0x00000000f6069211 */ /* 0x040fe400078410ff */
[-C--:B------:R-:W-:Y:S02]  /*1c160*/  @!P6 LEA.HI.X R9, R249, R4.reuse, R12, 0x2, P0 ;  /* 0x00000004f909e211 */ /* 0x080fe400000f140c */
[----:B------:R-:W-:Y:S02]  /*1c170*/  @!P1 LEA.HI.X R7, R246, R4, R7, 0x2, P2 ;  /* 0x00000004f6079211 */ /* 0x000fe400010f1407 */
[C---:B------:R-:W-:Y:S01]  /*1c180*/  @!P5 LEA R10, P0, R2.reuse, R0, 0x2 ;  /* 0x00000000020ad211 */ /* 0x040fe200078010ff */
[----:B------:R1:W-:Y:S03]  /*1c190*/  @!P6 ST.E.64 [R8.64], R36 ;  /* 0x000000240800e985 */ /* 0x0003e6000c101b06 */
[----:B------:R-:W-:Y:S01]  /*1c1a0*/  @!P5 LEA.HI.X R11, R2, R4, R11, 0x2, P0 ;  /* 0x00000004020bd211 */ /* 0x000fe200000f140b */
[----:B------:R2:W-:Y:S01]  /*1c1b0*/  @!P1 ST.E.64 [R6.64], R32 ;  /* 0x0000002006009985 */ /* 0x0005e2000c101b06 */
[----:B------:R-:W-:-:S02]  /*1c1c0*/  IADD3 R2, R210, 0x70, RZ ;  /* 0x00000070d2027810 */ /* 0x000fc40007ffe0ff */
[-C--:B------:R-:W-:Y:S01]  /*1c1d0*/  @!P4 LEA R12, P0, R3, R0.reuse, 0x2 ;  /* 0x00000000030cc211 */ /* 0x080fe200078010ff */
[----:B------:R4:W-:Y:S01]  /*1c1e0*/  @!P5 ST.E.64 [R10.64], R44 ;  /* 0x0000002c0a00d985 */ /* 0x0009e2000c101b06 */
[----:B------:R-:W-:Y:S02]  /*1c1f0*/  ISETP.GE.AND P6, PT, R2, c[0x0][0x3c8], PT ;  /* 0x0000f20002007a0c */ /* 0x000fe40003fc6270 */
[----:B-1----:R-:W-:Y:S02]  /*1c200*/  SHF.R.S32.HI R9, RZ, 0x1f, R5 ;  /* 0x0000001fff097819 */ /* 0x002fe40000011405 */
[----:B------:R-:W-:Y:S02]  /*1c210*/  @!P3 LEA R8, P1, R5, R0, 0x2 ;  /* 0x000000000508b211 */ /* 0x000fe400078210ff */
[----:B--2---:R-:W-:Y:S02]  /*1c220*/  IADD3 R6, R210, 0x68, RZ ;  /* 0x00000068d2067810 */ /* 0x004fe40007ffe0ff */
[----:B------:R-:W-:-:S02]  /*1c230*/  SHF.R.S32.HI R7, RZ, 0x1f, R3 ;  /* 0x0000001fff077819 */ /* 0x000fc40000011403 */
[----:B------:R-:W-:Y:S02]  /*1c240*/  ISETP.GE.AND P2, PT, R6, c[0x0][0x3c8], PT ;  /* 0x0000f20006007a0c */ /* 0x000fe40003f46270 */
[-C--:B------:R-:W-:Y:S02]  /*1c250*/  @!P3 LEA.HI.X R9, R5, R4.reuse, R9, 0x2, P1 ;  /* 0x000000040509b211 */ /* 0x080fe400008f1409 */
[----:B------:R-:W-:Y:S02]  /*1c260*/  @!P4 LEA.HI.X R13, R3, R4, R7, 0x2, P0 ;  /* 0x00000004030dc211 */ /* 0x000fe400000f1407 */
[C---:B------:R-:W-:Y:S01]  /*1c270*/  IADD3 R7, R210.reuse, 0x78, RZ ;  /* 0x00000078d2077810 */ /* 0x040fe20007ffe0ff */
[----:B------:R1:W-:Y:S01]  /*1c280*/  @!P3 ST.E.64 [R8.64], R40 ;  /* 0x000000280800b985 */ /* 0x0003e2000c101b06 */
[----:B------:R-:W-:Y:S02]  /*1c290*/  IADD3 R5, R210, 0x80, RZ ;  /* 0x00000080d2057810 */ /* 0x000fe40007ffe0ff */
[----:B------:R-:W-:Y:S01]  /*1c2a0*/  ISETP.GE.AND P3, PT, R7, c[0x0][0x3c8], PT ;  /* 0x0000f20007007a0c */ /* 0x000fe20003f66270 */
[----:B------:R2:W-:Y:S01]  /*1c2b0*/  @!P4 ST.E.64 [R12.64], R52 ;  /* 0x000000340c00c985 */ /* 0x0005e2000c101b06 */
[----:B------:R-:W-:-:S02]  /*1c2c0*/  ISETP.GE.AND P5, PT, R5, c[0x0][0x3c8], PT ;  /* 0x0000f20005007a0c */ /* 0x000fc40003fa6270 */
[----:B------:R-:W-:Y:S02]  /*1c2d0*/  SHF.R.S32.HI R3, RZ, 0x1f, R2 ;  /* 0x0000001fff037819 */ /* 0x000fe40000011402 */
[----:B----4-:R-:W-:-:S04]  /*1c2e0*/  @!P6 LEA R10, P0, R2, R0, 0x2 ;  /* 0x00000000020ae211 */ /* 0x010fc800078010ff */
[----:B------:R-:W-:Y:S02]  /*1c2f0*/  @!P6 LEA.HI.X R11, R2, R4, R3, 0x2, P0 ;  /* 0x00000004020be211 */ /* 0x000fe400000f1403 */
[C---:B------:R-:W-:Y:S02]  /*1c300*/  IADD3 R3, R210.reuse, 0x88, RZ ;  /* 0x00000088d2037810 */ /* 0x040fe40007ffe0ff */
[----:B------:R-:W-:-:S04]  /*1c310*/  IADD3 R2, R210, 0x90, RZ ;  /* 0x00000090d2027810 */ /* 0x000fc80007ffe0ff */
[----:B------:R-:W-:Y:S02]  /*1c320*/  ISETP.GE.AND P4, PT, R2, c[0x0][0x3c8], PT ;  /* 0x0000f20002007a0c */ /* 0x000fe40003f86270 */
[----:B-1----:R-:W-:Y:S02]  /*1c330*/  SHF.R.S32.HI R9, RZ, 0x1f, R6 ;  /* 0x0000001fff097819 */ /* 0x002fe40000011406 */
[CC--:B------:R-:W-:Y:S02]  /*1c340*/  @!P2 LEA R8, P1, R6.reuse, R0.reuse, 0x2 ;  /* 0x000000000608a211 */ /* 0x0c0fe400078210ff */
[----:B--2---:R-:W-:Y:S02]  /*1c350*/  @!P5 LEA R12, P0, R5, R0, 0x2 ;  /* 0x00000000050cd211 */ /* 0x004fe400078010ff */
[----:B------:R-:W-:Y:S02]  /*1c360*/  @!P2 LEA.HI.X R9, R6, R4, R9, 0x2, P1 ;  /* 0x000000040609a211 */ /* 0x000fe400008f1409 */
[----:B------:R-:W-:-:S03]  /*1c370*/  @!P3 LEA R6, P1, R7, R0, 0x2 ;  /* 0x000000000706b211 */ /* 0x000fc600078210ff */
[----:B------:R1:W-:Y:S01]  /*1c380*/  @!P2 ST.E.64 [R8.64], R48 ;  /* 0x000000300800a985 */ /* 0x0003e2000c101b06 */
[----:B------:R-:W-:-:S03]  /*1c390*/  ISETP.GE.AND P2, PT, R3, c[0x0][0x3c8], PT ;  /* 0x0000f20003007a0c */ /* 0x000fc60003f46270 */
[----:B------:R2:W-:Y:S01]  /*1c3a0*/  @!P6 ST.E.64 [R10.64], R60 ;  /* 0x0000003c0a00e985 */ /* 0x0005e2000c101b06 */
[----:B-1----:R-:W-:Y:S02]  /*1c3b0*/  SHF.R.S32.HI R9, RZ, 0x1f, R7 ;  /* 0x0000001fff097819 */ /* 0x002fe40000011407 */
[----:B------:R-:W-:Y:S02]  /*1c3c0*/  SHF.R.S32.HI R8, RZ, 0x1f, R5 ;  /* 0x0000001fff087819 */ /* 0x000fe40000011405 */
[-C--:B------:R-:W-:Y:S02]  /*1c3d0*/  @!P3 LEA.HI.X R7, R7, R4.reuse, R9, 0x2, P1 ;  /* 0x000000040707b211 */ /* 0x080fe400008f1409 */
[----:B------:R-:W-:Y:S02]  /*1c3e0*/  @!P5 LEA.HI.X R13, R5, R4, R8, 0x2, P0 ;  /* 0x00000004050dd211 */ /* 0x000fe400000f1408 */
[----:B------:R-:W-:Y:S01]  /*1c3f0*/  IADD3 R5, R210, 0xa0, RZ ;  /* 0x000000a0d2057810 */ /* 0x000fe20007ffe0ff */
[----:B------:R1:W-:Y:S01]  /*1c400*/  @!P3 ST.E.64 [R6.64], R56 ;  /* 0x000000380600b985 */ /* 0x0003e2000c101b06 */
[----:B------:R-:W-:-:S02]  /*1c410*/  SHF.R.S32.HI R9, RZ, 0x1f, R3 ;  /* 0x0000001fff097819 */ /* 0x000fc40000011403 */
[-C--:B------:R-:W-:Y:S01]  /*1c420*/  @!P2 LEA R8, P1, R3, R0.reuse, 0x2 ;  /* 0x000000000308a211 */ /* 0x080fe200078210ff */
[----:B------:R4:W-:Y:S01]  /*1c430*/  @!P5 ST.E.64 [R12.64], R68 ;  /* 0x000000440c00d985 */ /* 0x0009e2000c101b06 */
[----:B------:R-:W-:Y:S02]  /*1c440*/  ISETP.GE.AND P5, PT, R5, c[0x0][0x3c8], PT ;  /* 0x0000f20005007a0c */ /* 0x000fe40003fa6270 */
[----:B--2---:R-:W-:Y:S02]  /*1c450*/  @!P4 LEA R10, P0, R2, R0, 0x2 ;  /* 0x00000000020ac211 */ /* 0x004fe400078010ff */
[----:B------:R-:W-:Y:S02]  /*1c460*/  @!P2 LEA.HI.X R9, R3, R4, R9, 0x2, P1 ;  /* 0x000000040309a211 */ /* 0x000fe400008f1409 */
[----:B------:R-:W-:-:S03]  /*1c470*/  IADD3 R3, R210, 0xa8, RZ ;  /* 0x000000a8d2037810 */ /* 0x000fc60007ffe0ff */
[----:B------:R2:W-:Y:S01]  /*1c480*/  @!P2 ST.E.64 [R8.64], R64 ;  /* 0x000000400800a985 */ /* 0x0005e2000c101b06 */
[----:B------:R-:W-:Y:S02]  /*1c490*/  ISETP.GE.AND P2, PT, R3, c[0x0][0x3c8], PT ;  /* 0x0000f20003007a0c */ /* 0x000fe40003f46270 */
[----:B-1----:R-:W-:Y:S02]  /*1c4a0*/  IADD3 R6, R210, 0x98, RZ ;  /* 0x00000098d2067810 */ /* 0x002fe40007ffe0ff */
[----:B------:R-:W-:Y:S02]  /*1c4b0*/  SHF.R.S32.HI R7, RZ, 0x1f, R2 ;  /* 0x0000001fff077819 */ /* 0x000fe40000011402 */
[----:B------:R-:W-:Y:S02]  /*1c4c0*/  ISETP.GE.AND P3, PT, R6, c[0x0][0x3c8], PT ;  /* 0x0000f20006007a0c */ /* 0x000fe40003f66270 */
[----:B------:R-:W-:Y:S02]  /*1c4d0*/  @!P4 LEA.HI.X R11, R2, R4, R7, 0x2, P0 ;  /* 0x00000004020bc211 */ /* 0x000fe400000f1407 */
[----:B------:R-:W-:-:S02]  /*1c4e0*/  IADD3 R2, R210, 0xb0, RZ ;  /* 0x000000b0d2027810 */ /* 0x000fc40007ffe0ff */
[----:B------:R-:W-:Y:S01]  /*1c4f0*/  SHF.R.S32.HI R7, RZ, 0x1f, R5 ;  /* 0x0000001fff077819 */ /* 0x000fe20000011405 */
[----:B------:R1:W-:Y:S01]  /*1c500*/  @!P4 ST.E.64 [R10.64], R76 ;  /* 0x0000004c0a00c985 */ /* 0x0003e2000c101b06 */
[CC--:B----4-:R-:W-:Y:S02]  /*1c510*/  @!P5 LEA R12, P0, R5.reuse, R0.reuse, 0x2 ;  /* 0x00000000050cd211 */ /* 0x0d0fe400078010ff */
[----:B--2---:R-:W-:Y:S02]  /*1c520*/  SHF.R.S32.HI R9, RZ, 0x1f, R6 ;  /* 0x0000001fff097819 */ /* 0x004fe40000011406 */
[----:B------:R-:W-:Y:S02]  /*1c530*/  ISETP.GE.AND P6, PT, R2, c[0x0][0x3c8], PT ;  /* 0x0000f20002007a0c */ /* 0x000fe40003fc6270 */
[----:B------:R-:W-:Y:S02]  /*1c540*/  @!P3 LEA R8, P1, R6, R0, 0x2 ;  /* 0x000000000608b211 */ /* 0x000fe400078210ff */
[----:B------:R-:W-:-:S02]  /*1c550*/  @!P5 LEA.HI.X R13, R5, R4, R7, 0x2, P0 ;  /* 0x00000004050dd211 */ /* 0x000fc400000f1407 */
[----:B------:R-:W-:Y:S02]  /*1c560*/  @!P3 LEA.HI.X R9, R6, R4, R9, 0x2, P1 ;  /* 0x000000040609b211 */ /* 0x000fe400008f1409 */
[C---:B------:R-:W-:Y:S02]  /*1c570*/  IADD3 R6, R210.reuse, 0xb8, RZ ;  /* 0x000000b8d2067810 */ /* 0x040fe40007ffe0ff */
[----:B------:R-:W-:Y:S01]  /*1c580*/  IADD3 R5, R210, 0xc0, RZ ;  /* 0x000000c0d2057810 */ /* 0x000fe20007ffe0ff */
[----:B------:R2:W-:Y:S01]  /*1c590*/  @!P3 ST.E.64 [R8.64], R72 ;  /* 0x000000480800b985 */ /* 0x0005e2000c101b06 */
[----:B------:R-:W-:Y:S02]  /*1c5a0*/  ISETP.GE.AND P3, PT, R6, c[0x0][0x3c8], PT ;  /* 0x0000f20006007a0c */ /* 0x000fe40003f66270 */
[----:B------:R-:W-:Y:S01]  /*1c5b0*/  ISETP.GE.AND P4, PT, R5, c[0x0][0x3c8], PT ;  /* 0x0000f20005007a0c */ /* 0x000fe20003f86270 */
[----:B------:R4:W-:Y:S01]  /*1c5c0*/  @!P5 ST.E.64 [R12.64], R84 ;  /* 0x000000540c00d985 */ /* 0x0009e2000c101b06 */
[----:B------:R-:W-:-:S02]  /*1c5d0*/  SHF.R.S32.HI R7, RZ, 0x1f, R2 ;  /* 0x0000001fff077819 */ /* 0x000fc40000011402 */
[----:B-1----:R-:W-:-:S04]  /*1c5e0*/  @!P6 LEA R10, P0, R2, R0, 0x2 ;  /* 0x00000000020ae211 */ /* 0x002fc800078010ff */
[----:B------:R-:W-:Y:S02]  /*1c5f0*/  @!P6 LEA.HI.X R11, R2, R4, R7, 0x2, P0 ;  /* 0x00000004020be211 */ /* 0x000fe400000f1407 */
[----:B------:R-:W-:Y:S02]  /*1c600*/  IADD3 R2, R210, 0xd0, RZ ;  /* 0x000000d0d2027810 */ /* 0x000fe40007ffe0ff */
[----:B------:R-:W-:Y:S02]  /*1c610*/  SHF.R.S32.HI R7, RZ, 0x1f, R5 ;  /* 0x0000001fff077819 */ /* 0x000fe40000011405 */
[----:B------:R-:W-:Y:S02]  /*1c620*/  ISETP.GE.AND P5, PT, R2, c[0x0][0x3c8], PT ;  /* 0x0000f20002007a0c */ /* 0x000fe40003fa6270 */
[----:B--2---:R-:W-:Y:S02]  /*1c630*/  SHF.R.S32.HI R9, RZ, 0x1f, R3 ;  /* 0x0000001fff097819 */ /* 0x004fe40000011403 */
[----:B------:R-:W-:-:S02]  /*1c640*/  @!P2 LEA R8, P1, R3, R0, 0x2 ;  /* 0x000000000308a211 */ /* 0x000fc400078210ff */
[----:B----4-:R-:W-:Y:S02]  /*1c650*/  @!P4 LEA R12, P0, R5, R0, 0x2 ;  /* 0x00000000050cc211 */ /* 0x010fe400078010ff */
[-C--:B------:R-:W-:Y:S02]  /*1c660*/  @!P2 LEA.HI.X R9, R3, R4.reuse, R9, 0x2, P1 ;  /* 0x000000040309a211 */ /* 0x080fe400008f1409 */
[C---:B------:R-:W-:Y:S02]  /*1c670*/  IADD3 R3, R210.reuse, 0xc8, RZ ;  /* 0x000000c8d2037810 */ /* 0x040fe40007ffe0ff */
[----:B------:R-:W-:Y:S01]  /*1c680*/  @!P4 LEA.HI.X R13, R5, R4, R7, 0x2, P0 ;  /* 0x00000004050dc211 */ /* 0x000fe200000f1407 */
[----:B------:R1:W-:Y:S01]  /*1c690*/  @!P2 ST.E.64 [R8.64], R80 ;  /* 0x000000500800a985 */ /* 0x0003e2000c101b06 */
[----:B------:R-:W-:Y:S02]  /*1c6a0*/  ISETP.GE.AND P2, PT, R3, c[0x0][0x3c8], PT ;  /* 0x0000f20003007a0c */ /* 0x000fe40003f46270 */
[----:B------:R-:W-:Y:S01]  /*1c6b0*/  IADD3 R7, R210, 0xe0, RZ ;  /* 0x000000e0d2077810 */ /* 0x000fe20007ffe0ff */
[----:B------:R2:W-:Y:S01]  /*1c6c0*/  @!P6 ST.E.64 [R10.64], R92 ;  /* 0x0000005c0a00e985 */ /* 0x0005e2000c101b06 */
[----:B------:R-:W-:-:S02]  /*1c6d0*/  SHF.R.S32.HI R5, RZ, 0x1f, R2 ;  /* 0x0000001fff057819 */ /* 0x000fc40000011402 */
[----:B------:R-:W-:Y:S02]  /*1c6e0*/  ISETP.GE.AND P6, PT, R7, c[0x0][0x3c8], PT ;  /* 0x0000f20007007a0c */ /* 0x000fe40003fc6270 */
[----:B-1----:R-:W-:Y:S02]  /*1c6f0*/  SHF.R.S32.HI R9, RZ, 0x1f, R6 ;  /* 0x0000001fff097819 */ /* 0x002fe40000011406 */
[-C--:B------:R-:W-:Y:S02]  /*1c700*/  @!P3 LEA R8, P1, R6, R0.reuse, 0x2 ;  /* 0x000000000608b211 */ /* 0x080fe400078210ff */
[----:B--2---:R-:W-:Y:S02]  /*1c710*/  @!P5 LEA R10, P0, R2, R0, 0x2 ;  /* 0x00000000020ad211 */ /* 0x004fe400078010ff */
[----:B------:R-:W-:Y:S02]  /*1c720*/  @!P3 LEA.HI.X R9, R6, R4, R9, 0x2, P1 ;  /* 0x000000040609b211 */ /* 0x000fe400008f1409 */
[----:B------:R-:W-:-:S02]  /*1c730*/  IADD3 R6, R210, 0xd8, RZ ;  /* 0x000000d8d2067810 */ /* 0x000fc40007ffe0ff */
[----:B------:R-:W-:Y:S01]  /*1c740*/  @!P5 LEA.HI.X R11, R2, R4, R5, 0x2, P0 ;  /* 0x00000004020bd211 */ /* 0x000fe200000f1405 */
[----:B------:R1:W-:Y:S01]  /*1c750*/  @!P3 ST.E.64 [R8.64], R88 ;  /* 0x000000580800b985 */ /* 0x0003e2000c101b06 */
[----:B------:R-:W-:Y:S02]  /*1c760*/  IADD3 R5, R210, 0xe8, RZ ;  /* 0x000000e8d2057810 */ /* 0x000fe40007ffe0ff */
[----:B------:R-:W-:Y:S01]  /*1c770*/  SHF.R.S32.HI R2, RZ, 0x1f, R6 ;  /* 0x0000001fff027819 */ /* 0x000fe20000011406 */
[----:B------:R2:W-:Y:S01]  /*1c780*/  @!P4 ST.E.64 [R12.64], R100 ;  /* 0x000000640c00c985 */ /* 0x0005e2000c101b06 */
[----:B------:R-:W-:Y:S02]  /*1c790*/  ISETP.GE.AND P4, PT, R6, c[0x0][0x3c8], PT ;  /* 0x0000f20006007a0c */ /* 0x000fe40003f86270 */
[----:B------:R-:W-:Y:S02]  /*1c7a0*/  ISETP.GE.AND P3, PT, R5, c[0x0][0x3c8], PT ;  /* 0x0000f20005007a0c */ /* 0x000fe40003f66270 */
[----:B-1----:R-:W-:-:S02]  /*1c7b0*/  SHF.R.S32.HI R9, RZ, 0x1f, R3 ;  /* 0x0000001fff097819 */ /* 0x002fc40000011403 */
[-C--:B------:R-:W-:Y:S02]  /*1c7c0*/  @!P2 LEA R8, P1, R3, R0.reuse, 0x2 ;  /* 0x000000000308a211 */ /* 0x080fe400078210ff */
[----:B--2---:R-:W-:Y:S02]  /*1c7d0*/  @!P6 LEA R12, P0, R7, R0, 0x2 ;  /* 0x00000000070ce211 */ /* 0x004fe400078010ff */
[----:B------:R-:W-:-:S03]  /*1c7e0*/  @!P2 LEA.HI.X R9, R3, R4, R9, 0x2, P1 ;  /* 0x000000040309a211 */ /* 0x000fc600008f1409 */
[----:B------:R-:W-:Y:S02]  /*1c7f0*/  @!P4 LEA R14, P1, R6, R0, 0x2 ;  /* 0x00000000060ec211 */ /* 0x000fe400078210ff */
[----:B------:R-:W-:Y:S01]  /*1c800*/  IADD3 R3, R210, 0xf0, RZ ;  /* 0x000000f0d2037810 */ /* 0x000fe20007ffe0ff */
[----:B------:R1:W-:Y:S01]  /*1c810*/  @!P2 ST.E.64 [R8.64], R96 ;  /* 0x000000600800a985 */ /* 0x0003e2000c101b06 */
[----:B------:R-:W-:Y:S02]  /*1c820*/  @!P4 LEA.HI.X R15, R6, R4, R2, 0x2, P1 ;  /* 0x00000004060fc211 */ /* 0x000fe400008f1402 */
[----:B------:R-:W-:Y:S01]  /*1c830*/  ISETP.GE.AND P2, PT, R3, c[0x0][0x3c8], PT ;  /* 0x0000f20003007a0c */ /* 0x000fe20003f46270 */
[----:B------:R2:W-:Y:S01]  /*1c840*/  @!P5 ST.E.64 [R10.64], R162 ;  /* 0x000000a20a00d985 */ /* 0x0005e2000c101b06 */
[----:B------:R-:W-:Y:S02]  /*1c850*/  IADD3 R2, R210, 0xf8, RZ ;  /* 0x000000f8d2027810 */ /* 0x000fe40007ffe0ff */
[----:B------:R-:W-:Y:S01]  /*1c860*/  SHF.R.S32.HI R6, RZ, 0x1f, R5 ;  /* 0x0000001fff067819 */ /* 0x000fe20000011405 */
[----:B------:R4:W-:Y:S01]  /*1c870*/  @!P4 ST.E.64 [R14.64], R168 ;  /* 0x000000a80e00c985 */ /* 0x0009e2000c101b06 */
[----:B------:R-:W-:-:S02]  /*1c880*/  ISETP.GE.AND P1, PT, R2, c[0x0][0x3c8], PT ;  /* 0x0000f20002007a0c */ /* 0x000fc40003f26270 */
[----:B-1----:R-:W-:-:S04]  /*1c890*/  SHF.R.S32.HI R8, RZ, 0x1f, R7 ;  /* 0x0000001fff087819 */ /* 0x002fc80000011407 */
[----:B------:R-:W-:Y:S02]  /*1c8a0*/  @!P6 LEA.HI.X R13, R7, R4, R8, 0x2, P0 ;  /* 0x00000004070de211 */ /* 0x000fe400000f1408 */
[----:B--2---:R-:W-:-:S03]  /*1c8b0*/  @!P3 LEA R10, P0, R5, R0, 0x2 ;  /* 0x00000000050ab211 */ /* 0x004fc600078010ff */
        /* <DEDUP_REMOVED lines=11> */
.L_x_751:
[----:B------:R-:W-:Y:S05]  /*1c970*/  BSYNC B0 ;  /* 0x0000000000007941 */ /* 0x000fea0003800000 */
.L_x_750:
[----:B------:R-:W-:Y:S05]  /*1c980*/  BRA.DIV ~URZ, `(.L_x_752) ;  /* 0x000036b27f007947 */ /* 0x000fea000b800000 */
[----:B--2---:R2:W1:Y:S04]  /*1c990*/  SHFL.IDX PT, R4, R16, 0x1, 0x1c1f ;  /* 0x003c1f0010047f89 */ /* 0x00446800000e0000 */
[----:B----4-:R2:W4:Y:S02]  /*1c9a0*/  SHFL.IDX PT, R0, R17, 0x1, 0x1c1f ;  /* 0x003c1f0011007f89 */ /* 0x01052400000e0000 */
.L_x_810:
[----:B------:R-:W-:-:S13]  /*1c9b0*/  LOP3.LUT P0, RZ, R215, 0x2, RZ, 0xc0, !PT ;  /* 0x00000002d7ff7812 */ /* 0x000fda000780c0ff */
[----:B------:R-:W-:Y:S05]  /*1c9c0*/  @P0 BRA `(.L_x_747) ;  /* 0x0000198000000947 */ /* 0x000fea0003800000 */
[C---:B------:R-:W-:Y:S02]  /*1c9d0*/  ISETP.GE.AND P0, PT, R210.reuse, c[0x0][0x3c8], PT ;  /* 0x0000f200d2007a0c */ /* 0x040fe40003f06270 */
[C---:B------:R-:W-:Y:S02]  /*1c9e0*/  IADD3 R9, R210.reuse, 0x8, RZ ;  /* 0x00000008d2097810 */ /* 0x040fe40007ffe0ff */
[C---:B------:R-:W-:Y:S02]  /*1c9f0*/  IADD3 R5, R210.reuse, 0x10, RZ ;  /* 0x00000010d2057810 */ /* 0x040fe40007ffe0ff */
[----:B------:R-:W-:Y:S02]  /*1ca00*/  ISETP.GE.AND P3, PT, R9, c[0x0][0x3c8], PT ;  /* 0x0000f20009007a0c */ /* 0x000fe40003f66270 */
[----:B------:R-:W-:Y:S02]  /*1ca10*/  ISETP.GE.AND P5, PT, R5, c[0x0][0x3c8], PT ;  /* 0x0000f20005007a0c */ /* 0x000fe40003fa6270 */
[----:B------:R-:W-:-:S02]  /*1ca20*/  IADD3 R12, R210, 0x18, RZ ;  /* 0x00000018d20c7810 */ /* 0x000fc40007ffe0ff */
[----:B------:R-:W-:Y:S02]  /*1ca30*/  SHF.R.S32.HI R6, RZ, 0x1f, R210 ;  /* 0x0000001fff067819 */ /* 0x000fe400000114d2 */
[C---:B----4-:R-:W-:Y:S02]  /*1ca40*/  @!P0 LEA R2, P1, R210.reuse, R0, 0x2 ;  /* 0x00000000d2028211 */ /* 0x050fe400078210ff */
[C---:B------:R-:W-:Y:S02]  /*1ca50*/  IADD3 R10, R210.reuse, 0x20, RZ ;  /* 0x00000020d20a7810 */ /* 0x040fe40007ffe0ff */
[----:B------:R-:W-:Y:S02]  /*1ca60*/  IADD3 R11, R210, 0x8, RZ ;  /* 0x00000008d20b7810 */ /* 0x000fe40007ffe0ff */
[----:B------:R-:W-:Y:S02]  /*1ca70*/  ISETP.GE.AND P2, PT, R12, c[0x0][0x3c8], PT ;  /* 0x0000f2000c007a0c */ /* 0x000fe40003f46270 */
[----:B-1----:R-:W-:-:S02]  /*1ca80*/  @!P0 LEA.HI.X R3, R210, R4, R6, 0x2, P1 ;  /* 0x00000004d2038211 */ /* 0x002fc400008f1406 */
[C---:B------:R-:W-:Y:S02]  /*1ca90*/  @!P3 LEA R6, P6, R9.reuse, R0, 0x2 ;  /* 0x000000000906b211 */ /* 0x040fe400078c10ff */
[----:B------:R-:W-:Y:S01]  /*1caa0*/  ISETP.GE.AND P1, PT, R10, c[0x0][0x3c8], PT ;  /* 0x0000f2000a007a0c */ /* 0x000fe20003f26270 */
[----:B------:R1:W-:Y:S01]  /*1cab0*/  @!P0 ST.E.64 [R2.64], R108 ;  /* 0x0000006c02008985 */ /* 0x0003e2000c101b06 */
[----:B------:R-:W-:Y:S02]  /*1cac0*/  SHF.R.S32.HI R11, RZ, 0x1f, R11 ;  /* 0x0000001fff0b7819 */ /* 0x000fe4000001140b */
[----:B------:R-:W-:Y:S02]  /*1cad0*/  IADD3 R8, R210, 0x10, RZ ;  /* 0x00000010d2087810 */ /* 0x000fe40007ffe0ff */
[----:B------:R-:W-:Y:S02]  /*1cae0*/  ISETP.GE.AND P0, PT, R252, c[0x0][0x3c8], PT ;  /* 0x0000f200fc007a0c */ /* 0x000fe40003f06270 */
[----:B------:R-:W-:-:S02]  /*1caf0*/  @!P3 LEA.HI.X R7, R9, R4, R11, 0x2, P6 ;  /* 0x000000040907b211 */ /* 0x000fc400030f140b */
[----:B------:R-:W-:Y:S02]  /*1cb00*/  SHF.R.S32.HI R8, RZ, 0x1f, R8 ;  /* 0x0000001fff087819 */ /* 0x000fe40000011408 */
[C---:B------:R-:W-:Y:S01]  /*1cb10*/  IADD3 R13, R210.reuse, 0x18, RZ ;  /* 0x00000018d20d7810 */ /* 0x040fe20007ffe0ff */
[----:B------:R4:W-:Y:S01]  /*1cb20*/  @!P3 ST.E.64 [R6.64], R120 ;  /* 0x000000780600b985 */ /* 0x0009e2000c101b06 */
[----:B------:R-:W-:Y:S02]  /*1cb30*/  IADD3 R11, R210, 0x20, RZ ;  /* 0x00000020d20b7810 */ /* 0x000fe40007ffe0ff */
[----:B------:R-:W-:Y:S02]  /*1cb40*/  SHF.R.S32.HI R13, RZ, 0x1f, R13 ;  /* 0x0000001fff0d7819 */ /* 0x000fe4000001140d */
[----:B------:R-:W-:Y:S02]  /*1cb50*/  SHF.R.S32.HI R11, RZ, 0x1f, R11 ;  /* 0x0000001fff0b7819 */ /* 0x000fe4000001140b */
[----:B-1----:R-:W-:-:S04]  /*1cb60*/  @!P5 LEA R2, P4, R5, R0, 0x2 ;  /* 0x000000000502d211 */ /* 0x002fc800078810ff */
[----:B------:R-:W-:Y:S02]  /*1cb70*/  @!P5 LEA.HI.X R3, R5, R4, R8, 0x2, P4 ;  /* 0x000000040503d211 */ /* 0x000fe400020f1408 */
[----:B------:R-:W-:Y:S02]  /*1cb80*/  ISETP.GE.AND P4, PT, R251, c[0x0][0x3c8], PT ;  /* 0x0000f200fb007a0c */ /* 0x000fe40003f86270 */
[-C--:B------:R-:W-:Y:S01]  /*1cb90*/  @!P2 LEA R8, P3, R12, R0.reuse, 0x2 ;  /* 0x000000000c08a211 */ /* 0x080fe200078610ff */
[----:B------:R1:W-:Y:S01]  /*1cba0*/  @!P5 ST.E.64 [R2.64], R124 ;  /* 0x0000007c0200d985 */ /* 0x0003e2000c101b06 */
[----:B------:R-:W-:Y:S02]  /*1cbb0*/  SHF.R.S32.HI R5, RZ, 0x1f, R252 ;  /* 0x0000001fff057819 */ /* 0x000fe400000114fc */
[----:B----4-:R-:W-:Y:S02]  /*1cbc0*/  @!P1 LEA R6, P6, R10, R0, 0x2 ;  /* 0x000000000a069211 */ /* 0x010fe400078c10ff */
[----:B------:R-:W-:-:S02]  /*1cbd0*/  @!P2 LEA.HI.X R9, R12, R4, R13, 0x2, P3 ;  /* 0x000000040c09a211 */ /* 0x000fc400018f140d */
[----:B------:R-:W-:Y:S02]  /*1cbe0*/  ISETP.GE.AND P3, PT, R250, c[0x0][0x3c8], PT ;  /* 0x0000f200fa007a0c */ /* 0x000fe40003f66270 */
[----:B------:R-:W-:Y:S01]  /*1cbf0*/  @!P1 LEA.HI.X R7, R10, R4, R11, 0x2, P6 ;  /* 0x000000040a079211 */ /* 0x000fe200030f140b */
[----:B------:R4:W-:Y:S01]  /*1cc00*/  @!P2 ST.E.64 [R8.64], R128 ;  /* 0x000000800800a985 */ /* 0x0009e2000c101b06 */
[----:B------:R-:W-:Y:S02]  /*1cc10*/  SHF.R.S32.HI R12, RZ, 0x1f, R251 ;  /* 0x0000001fff0c7819 */ /* 0x000fe400000114fb */
[----:B------:R-:W-:Y:S01]  /*1cc20*/  ISETP.GE.AND P6, PT, R249, c[0x0][0x3c8], PT ;  /* 0x0000f200f9007a0c */ /* 0x000fe20003fc6270 */
[----:B------:R5:W-:Y:S01]  /*1cc30*/  @!P1 ST.E.64 [R6.64], R22 ;  /* 0x0000001606009985 */ /* 0x000be2000c101b06 */
[----:B------:R-:W-:-:S04]  /*1cc40*/  @!P4 LEA R10, P1, R251, R0, 0x2 ;  /* 0x00000000fb0ac211 */ /* 0x000fc800078210ff */
[----:B------:R-:W-:Y:S02]  /*1cc50*/  @!P4 LEA.HI.X R11, R251, R4, R12, 0x2, P1 ;  /* 0x00000004fb0bc211 */ /* 0x000fe400008f140c */
[----:B------:R-:W-:Y:S02]  /*1cc60*/  SHF.R.S32.HI R12, RZ, 0x1f, R249 ;  /* 0x0000001fff0c7819 */ /* 0x000fe400000114f9 */
[----:B-1----:R-:W-:-:S04]  /*1cc70*/  @!P0 LEA R2, P5, R252, R0, 0x2 ;  /* 0x00000000fc028211 */ /* 0x002fc800078a10ff */
[----:B------:R-:W-:Y:S02]  /*1cc80*/  @!P0 LEA.HI.X R3, R252, R4, R5, 0x2, P5 ;  /* 0x00000004fc038211 */ /* 0x000fe400028f1405 */
[----:B------:R-:W-:Y:S02]  /*1cc90*/  ISETP.GE.AND P5, PT, R246, c[0x0][0x3c8], PT ;  /* 0x0000f200f6007a0c */ /* 0x000fe40003fa6270 */
[----:B------:R-:W-:Y:S01]  /*1cca0*/  SHF.R.S32.HI R5, RZ, 0x1f, R250 ;  /* 0x0000001fff057819 */ /* 0x000fe200000114fa */
[----:B------:R1:W-:Y:S01]  /*1ccb0*/  @!P0 ST.E.64 [R2.64], R26 ;  /* 0x0000001a02008985 */ /* 0x0003e2000c101b06 */
[----:B----4-:R-:W-:-:S03]  /*1ccc0*/  @!P3 LEA R8, P0, R250, R0, 0x2 ;  /* 0x00000000fa08b211 */ /* 0x010fc600078010ff */
[----:B------:R4:W-:Y:S01]  /*1ccd0*/  @!P4 ST.E.64 [R10.64], R142 ;  /* 0x0000008e0a00c985 */ /* 0x0009e2000c101b06 */
[----:B-----5:R-:W-:Y:S02]  /*1cce0*/  IADD3 R6, R210, 0x58, RZ ;  /* 0x00000058d2067810 */ /* 0x020fe40007ffe0ff */
[----:B------:R-:W-:Y:S02]  /*1ccf0*/  @!P3 LEA.HI.X R9, R250, R4, R5, 0x2, P0 ;  /* 0x00000004fa09b211 */ /* 0x000fe400000f1405 */
[----:B------:R-:W-:Y:S02]  /*1cd00*/  ISETP.GE.AND P4, PT, R6, c[0x0][0x3c8], PT ;  /* 0x0000f20006007a0c */ /* 0x000fe40003f86270 */
[----:B------:R-:W-:Y:S01]  /*1cd10*/  SHF.R.S32.HI R7, RZ, 0x1f, R246 ;  /* 0x0000001fff077819 */ /* 0x000fe200000114f6 */
[----:B------:R5:W-:Y:S01]  /*1cd20*/  @!P3 ST.E.64 [R8.64], R30 ;  /* 0x0000001e0800b985 */ /* 0x000be2000c101b06 */
[----:B------:R-:W-:Y:S02]  /*1cd30*/  IADD3 R5, R210, 0x68, RZ ;  /* 0x00000068d2057810 */ /* 0x000fe40007ffe0ff */
[----:B--2---:R-:W-:-:S02]  /*1cd40*/  SHF.R.S32.HI R16, RZ, 0x1f, R6 ;  /* 0x0000001fff107819 */ /* 0x004fc40000011406 */
[C---:B-1----:R-:W-:Y:S02]  /*1cd50*/  IADD3 R2, R210.reuse, 0x50, RZ ;  /* 0x00000050d2027810 */ /* 0x042fe40007ffe0ff */
[----:B------:R-:W-:Y:S02]  /*1cd60*/  IADD3 R3, R210, 0x60, RZ ;  /* 0x00000060d2037810 */ /* 0x000fe40007ffe0ff */
[----:B------:R-:W-:Y:S02]  /*1cd70*/  ISETP.GE.AND P2, PT, R2, c[0x0][0x3c8], PT ;  /* 0x0000f20002007a0c */ /* 0x000fe40003f46270 */
[C---:B----4-:R-:W-:Y:S02]  /*1cd80*/  @!P6 LEA R10, P0, R249.reuse, R0, 0x2 ;  /* 0x00000000f90ae211 */ /* 0x050fe400078010ff */
[----:B------:R-:W-:Y:S02]  /*1cd90*/  SHF.R.S32.HI R13, RZ, 0x1f, R2 ;  /* 0x0000001fff0d7819 */ /* 0x000fe40000011402 */
[----:B------:R-:W-:-:S02]  /*1cda0*/  @!P6 LEA.HI.X R11, R249, R4, R12, 0x2, P0 ;  /* 0x00000004f90be211 */ /* 0x000fc400000f140c */
[----:B-----5:R-:W-:-:S03]  /*1cdb0*/  @!P5 LEA R8, P1, R246, R0, 0x2 ;  /* 0x00000000f608d211 */ /* 0x020fc600078210ff */
[----:B------:R-:W-:Y:S01]  /*1cdc0*/  @!P6 ST.E.64 [R10.64], R38 ;  /* 0x000000260a00e985 */ /* 0x000fe2000c101b06 */
[----:B------:R-:W-:Y:S02]  /*1cdd0*/  @!P5 LEA.HI.X R9, R246, R4, R7, 0x2, P1 ;  /* 0x00000004f609d211 */ /* 0x000fe400008f1407 */
[-C--:B------:R-:W-:Y:S02]  /*1cde0*/  @!P2 LEA R14, P0, R2, R0.reuse, 0x2 ;  /* 0x00000000020ea211 */ /* 0x080fe400078010ff */
[----:B------:R-:W-:Y:S01]  /*1cdf0*/  @!P4 LEA R12, P1, R6, R0, 0x2 ;  /* 0x00000000060cc211 */ /* 0x000fe200078210ff */
[----:B------:R1:W-:Y:S01]  /*1ce00*/  @!P5 ST.E.64 [R8.64], R34 ;  /* 0x000000220800d985 */ /* 0x0003e2000c101b06 */
[----:B------:R-:W-:Y:S02]  /*1ce10*/  IADD3 R7, R210, 0x70, RZ ;  /* 0x00000070d2077810 */ /* 0x000fe40007ffe0ff */
[----:B------:R-:W-:Y:S02]  /*1ce20*/  @!P2 LEA.HI.X R15, R2, R4, R13, 0x2, P0 ;  /* 0x00000004020fa211 */ /* 0x000fe400000f140d */
[----:B------:R-:W-:-:S02]  /*1ce30*/  ISETP.GE.AND P5, PT, R3, c[0x0][0x3c8], PT ;  /* 0x0000f20003007a0c */ /* 0x000fc40003fa6270 */
[----:B------:R-:W-:Y:S02]  /*1ce40*/  ISETP.GE.AND P2, PT, R5, c[0x0][0x3c8], PT ;  /* 0x0000f20005007a0c */ /* 0x000fe40003f46270 */
[----:B------:R-:W-:Y:S02]  /*1ce50*/  ISETP.GE.AND P6, PT, R2, c[0x0][0x3c8], PT ;  /* 0x0000f20002007a0c */ /* 0x000fe40003fc6270 */
[----:B------:R-:W-:Y:S02]  /*1ce60*/  @!P4 LEA.HI.X R13, R6, R4, R16, 0x2, P1 ;  /* 0x00000004060dc211 */ /* 0x000fe400008f1410 */
[----:B------:R-:W-:Y:S02]  /*1ce70*/  ISETP.GE.AND P1, PT, R7, c[0x0][0x3c8], PT ;  /* 0x0000f20007007a0c */ /* 0x000fe40003f26270 */
[----:B------:R-:W-:Y:S02]  /*1ce80*/  SHF.R.S32.HI R6, RZ, 0x1f, R5 ;  /* 0x0000001fff067819 */ /* 0x000fe40000011405 */
[----:B------:R-:W-:-:S02]  /*1ce90*/  SHF.R.S32.HI R2, RZ, 0x1f, R7 ;  /* 0x0000001fff027819 */ /* 0x000fc40000011407 */
[-C--:B------:R-:W-:Y:S02]  /*1cea0*/  @!P5 LEA R18, P0, R3, R0.reuse, 0x2 ;  /* 0x000000000312d211 */ /* 0x080fe400078010ff */
[C---:B------:R-:W-:Y:S01]  /*1ceb0*/  @!P2 LEA R16, P3, R5.reuse, R0, 0x2 ;  /* 0x000000000510a211 */ /* 0x040fe200078610ff */
[----:B------:R-:W-:Y:S03]  /*1cec0*/  @!P6 ST.E.64 [R14.64], R46 ;  /* 0x0000002e0e00e985 */ /* 0x000fe6000c101b06 */
[----:B---3--:R-:W-:Y:S01]  /*1ced0*/  @!P2 LEA.HI.X R17, R5, R4, R6, 0x2, P3 ;  /* 0x000000040511a211 */ /* 0x008fe200018f1406 */
[----:B------:R2:W-:Y:S01]  /*1cee0*/  @!P4 ST.E.64 [R12.64], R42 ;  /* 0x0000002a0c00c985 */ /* 0x0005e2000c101b06 */
[----:B------:R-:W-:Y:S02]  /*1cef0*/  IADD3 R5, R210, 0x88, RZ ;  /* 0x00000088d2057810 */ /* 0x000fe40007ffe0ff */
[----:B-1----:R-:W-:-:S02]  /*1cf00*/  SHF.R.S32.HI R9, RZ, 0x1f, R3 ;  /* 0x0000001fff097819 */ /* 0x002fc40000011403 */
[----:B------:R-:W-:Y:S02]  /*1cf10*/  IADD3 R8, R210, 0x78, RZ ;  /* 0x00000078d2087810 */ /* 0x000fe40007ffe0ff */
[----:B------:R-:W-:Y:S02]  /*1cf20*/  @!P5 LEA.HI.X R19, R3, R4, R9, 0x2, P0 ;  /* 0x000000040313d211 */ /* 0x000fe400000f1409 */
[----:B------:R-:W-:Y:S02]  /*1cf30*/  ISETP.GE.AND P0, PT, R8, c[0x0][0x3c8], PT ;  /* 0x0000f20008007a0c */ /* 0x000fe40003f06270 */
[----:B------:R-:W-:Y:S02]  /*1cf40*/  ISETP.GE.AND P5, PT, R5, c[0x0][0x3c8], PT ;  /* 0x0000f20005007a0c */ /* 0x000fe40003fa6270 */
[----:B------:R-:W-:Y:S02]  /*1cf50*/  IADD3 R6, R210, 0x80, RZ ;  /* 0x00000080d2067810 */ /* 0x000fe40007ffe0ff */
[----:B------:R-:W-:-:S02]  /*1cf60*/  SHF.R.S32.HI R9, RZ, 0x1f, R8 ;  /* 0x0000001fff097819 */ /* 0x000fc40000011408 */
[----:B------:R-:W-:-:S05]  /*1cf70*/  ISETP.GE.AND P6, PT, R6, c[0x0][0x3c8], PT ;  /* 0x0000f20006007a0c */ /* 0x000fca0003fc6270 */
[----:B------:R-:W-:-:S04]  /*1cf80*/  @!P0 LEA R10, P3, R8, R0, 0x2 ;  /* 0x00000000080a8211 */ /* 0x000fc800078610ff */
[----:B------:R-:W-:Y:S02]  /*1cf90*/  @!P0 LEA.HI.X R11, R8, R4, R9, 0x2, P3 ;  /* 0x00000004080b8211 */ /* 0x000fe400018f1409 */
[----:B------:R-:W-:Y:S02]  /*1cfa0*/  SHF.R.S32.HI R8, RZ, 0x1f, R5 ;  /* 0x0000001fff087819 */ /* 0x000fe40000011405 */
[----:B--2---:R-:W-:-:S04]  /*1cfb0*/  @!P1 LEA R12, P4, R7, R0, 0x2 ;  /* 0x00000000070c9211 */ /* 0x004fc800078810ff */
[----:B------:R-:W-:Y:S02]  /*1cfc0*/  @!P1 LEA.HI.X R13, R7, R4, R2, 0x2, P4 ;  /* 0x00000004070d9211 */ /* 0x000fe400020f1402 */
[----:B------:R-:W-:Y:S02]  /*1cfd0*/  ISETP.GE.AND P4, PT, R3, c[0x0][0x3c8], PT ;  /* 0x0000f20003007a0c */ /* 0x000fe40003f86270 */
[C---:B------:R-:W-:Y:S02]  /*1cfe0*/  IADD3 R2, R210.reuse, 0x90, RZ ;  /* 0x00000090d2027810 */ /* 0x040fe40007ffe0ff */
[----:B------:R-:W-:Y:S02]  /*1cff0*/  SHF.R.S32.HI R3, RZ, 0x1f, R6 ;  /* 0x0000001fff037819 */ /* 0x000fe40000011406 */
[----:B------:R-:W-:-:S04]  /*1d000*/  IADD3 R7, R210, 0x98, RZ ;  /* 0x00000098d2077810 */ /* 0x000fc80007ffe0ff */
[----:B------:R-:W-:-:S03]  /*1d010*/  SHF.R.S32.HI R9, RZ, 0x1f, R7 ;  /* 0x0000001fff097819 */ /* 0x000fc60000011407 */
[----:B------:R-:W-:Y:S01]  /*1d020*/  @!P4 ST.E.64 [R18.64], R54 ;  /* 0x000000361200c985 */ /* 0x000fe2000c101b06 */
[----:B------:R-:W-:-:S03]  /*1d030*/  ISETP.GE.AND P4, PT, R7, c[0x0][0x3c8], PT ;  /* 0x0000f20007007a0c */ /* 0x000fc60003f86270 */
[----:B------:R1:W-:Y:S01]  /*1d040*/  @!P2 ST.E.64 [R16.64], R50 ;  /* 0x000000321000a985 */ /* 0x0003e2000c101b06 */
[----:B------:R-:W-:-:S03]  /*1d050*/  @!P5 LEA R14, P2, R5, R0, 0x2 ;  /* 0x00000000050ed211 */ /* 0x000fc600078410ff */
[----:B------:R-:W-:Y:S01]  /*1d060*/  @!P1 ST.E.64 [R12.64], R62 ;  /* 0x0000003e0c009985 */ /* 0x000fe2000c101b06 */
[----:B------:R-:W-:Y:S02]  /*1d070*/  @!P5 LEA.HI.X R15, R5, R4, R8, 0x2, P2 ;  /* 0x00000004050fd211 */ /* 0x000fe400010f1408 */
[----:B------:R-:W-:Y:S01]  /*1d080*/  ISETP.GE.AND P2, PT, R2, c[0x0][0x3c8], PT ;  /* 0x0000f20002007a0c */ /* 0x000fe20003f46270 */
[----:B------:R2:W-:Y:S01]  /*1d090*/  @!P0 ST.E.64 [R10.64], R58 ;  /* 0x0000003a0a008985 */ /* 0x0005e2000c101b06 */
[----:B------:R-:W-:Y:S02]  /*1d0a0*/  IADD3 R5, R210, 0xa0, RZ ;  /* 0x000000a0d2057810 */ /* 0x000fe40007ffe0ff */
[----:B------:R-:W-:-:S04]  /*1d0b0*/  @!P4 LEA R8, P1, R7, R0, 0x2 ;  /* 0x000000000708c211 */ /* 0x000fc800078210ff */
[----:B------:R-:W-:Y:S02]  /*1d0c0*/  @!P4 LEA.HI.X R9, R7, R4, R9, 0x2, P1 ;  /* 0x000000040709c211 */ /* 0x000fe400008f1409 */
[----:B------:R-:W-:-:S04]  /*1d0d0*/  IADD3 R7, R210, 0xb0, RZ ;  /* 0x000000b0d2077810 */ /* 0x000fc80007ffe0ff */
[----:B------:R-:W-:Y:S02]  /*1d0e0*/  ISETP.GE.AND P1, PT, R7, c[0x0][0x3c8], PT ;  /* 0x0000f20007007a0c */ /* 0x000fe40003f26270 */
[----:B-1----:R-:W-:-:S04]  /*1d0f0*/  @!P6 LEA R16, P3, R6, R0, 0x2 ;  /* 0x000000000610e211 */ /* 0x002fc800078610ff */
[----:B------:R-:W-:Y:S02]  /*1d100*/  @!P6 LEA.HI.X R17, R6, R4, R3, 0x2, P3 ;  /* 0x000000040611e211 */ /* 0x000fe400018f1403 */
[----:B------:R-:W-:Y:S02]  /*1d110*/  ISETP.GE.AND P3, PT, R5, c[0x0][0x3c8], PT ;  /* 0x0000f20005007a0c */ /* 0x000fe40003f66270 */
[----:B------:R-:W-:Y:S01]  /*1d120*/  SHF.R.S32.HI R6, RZ, 0x1f, R2 ;  /* 0x0000001fff067819 */ /* 0x000fe20000011402 */
[----:B------:R1:W-:Y:S01]  /*1d130*/  @!P6 ST.E.64 [R16.64], R70 ;  /* 0x000000461000e985 */ /* 0x0003e2000c101b06 */
[----:B--2---:R-:W-:Y:S02]  /*1d140*/  @!P2 LEA R10, P0, R2, R0, 0x2 ;  /* 0x00000000020aa211 */ /* 0x004fe400078010ff */
[----:B------:R-:W-:Y:S01]  /*1d150*/  IADD3 R3, R210, 0xa8, RZ ;  /* 0x000000a8d2037810 */ /* 0x000fe20007ffe0ff */
[----:B------:R2:W-:Y:S01]  /*1d160*/  @!P5 ST.E.64 [R14.64], R66 ;  /* 0x000000420e00d985 */ /* 0x0005e2000c101b06 */
[----:B------:R-:W-:-:S02]  /*1d170*/  @!P2 LEA.HI.X R11, R2, R4, R6, 0x2, P0 ;  /* 0x00000004020ba211 */ /* 0x000fc400000f1406 */
[----:B------:R-:W-:Y:S02]  /*1d180*/  ISETP.GE.AND P2, PT, R3, c[0x0][0x3c8], PT ;  /* 0x0000f20003007a0c */ /* 0x000fe40003f46270 */
[----:B------:R-:W-:Y:S02]  /*1d190*/  SHF.R.S32.HI R13, RZ, 0x1f, R5 ;  /* 0x0000001fff0d7819 */ /* 0x000fe40000011405 */
[----:B------:R-:W-:Y:S02]  /*1d1a0*/  IADD3 R6, R210, 0xb8, RZ ;  /* 0x000000b8d2067810 */ /* 0x000fe40007ffe0ff */
[----:B------:R-:W-:Y:S02]  /*1d1b0*/  ISETP.GE.AND P6, PT, R2, c[0x0][0x3c8], PT ;  /* 0x0000f20002007a0c */ /* 0x000fe40003fc6270 */
[----:B------:R-:W-:Y:S02]  /*1d1c0*/  SHF.R.S32.HI R12, RZ, 0x1f, R3 ;  /* 0x0000001fff0c7819 */ /* 0x000fe40000011403 */
[----:B------:R-:W-:-:S09]  /*1d1d0*/  IADD3 R2, R210, 0xc8, RZ ;  /* 0x000000c8d2027810 */ /* 0x000fd20007ffe0ff */
[----:B------:R3:W-:Y:S01]  /*1d1e0*/  @!P6 ST.E.64 [R10.64], R78 ;  /* 0x0000004e0a00e985 */ /* 0x0007e2000c101b06 */
[----:B-1----:R-:W-:-:S03]  /*1d1f0*/  @!P3 LEA R16, P0, R5, R0, 0x2 ;  /* 0x000000000510b211 */ /* 0x002fc600078010ff */
[----:B------:R1:W-:Y:S01]  /*1d200*/  @!P4 ST.E.64 [R8.64], R74 ;  /* 0x0000004a0800c985 */ /* 0x0003e2000c101b06 */
[----:B------:R-:W-:Y:S02]  /*1d210*/  @!P3 LEA.HI.X R17, R5, R4, R13, 0x2, P0 ;  /* 0x000000040511b211 */ /* 0x000fe400000f140d */
[----:B------:R-:W-:Y:S02]  /*1d220*/  ISETP.GE.AND P0, PT, R6, c[0x0][0x3c8], PT ;  /* 0x0000f20006007a0c */ /* 0x000fe40003f06270 */
[C---:B--2---:R-:W-:Y:S01]  /*1d230*/  @!P2 LEA R14, P5, R3.reuse, R0, 0x2 ;  /* 0x00000000030ea211 */ /* 0x044fe200078a10ff */
[----:B------:R-:W-:Y:S01]  /*1d240*/  @!P3 ST.E.64 [R16.64], R86 ;  /* 0x000000561000b985 */ /* 0x000fe2000c101b06 */
[----:B------:R-:W-:Y:S02]  /*1d250*/  SHF.R.S32.HI R5, RZ, 0x1f, R6 ;  /* 0x0000001fff057819 */ /* 0x000fe40000011406 */
[----:B------:R-:W-:Y:S02]  /*1d260*/  @!P2 LEA.HI.X R15, R3, R4, R12, 0x2, P5 ;  /* 0x00000004030fa211 */ /* 0x000fe400028f140c */
[----:B------:R-:W-:-:S02]  /*1d270*/  IADD3 R3, R210, 0xc0, RZ ;  /* 0x000000c0d2037810 */ /* 0x000fc40007ffe0ff */
[-C--:B------:R-:W-:Y:S01]  /*1d280*/  @!P1 LEA R12, P5, R7, R0.reuse, 0x2 ;  /* 0x00000000070c9211 */ /* 0x080fe200078a10ff */
[----:B------:R2:W-:Y:S01]  /*1d290*/  @!P2 ST.E.64 [R14.64], R82 ;  /* 0x000000520e00a985 */ /* 0x0005e2000c101b06 */
[----:B------:R-:W-:Y:S02]  /*1d2a0*/  ISETP.GE.AND P6, PT, R3, c[0x0][0x3c8], PT ;  /* 0x0000f20003007a0c */ /* 0x000fe40003fc6270 */
[----:B---3--:R-:W-:-:S04]  /*1d2b0*/  @!P0 LEA R10, P4, R6, R0, 0x2 ;  /* 0x00000000060a8211 */ /* 0x008fc800078810ff */
[-C--:B------:R-:W-:Y:S02]  /*1d2c0*/  @!P0 LEA.HI.X R11, R6, R4.reuse, R5, 0x2, P4 ;  /* 0x00000004060b8211 */ /* 0x080fe400020f1405 */
[----:B------:R-:W-:Y:S02]  /*1d2d0*/  ISETP.GE.AND P4, PT, R2, c[0x0][0x3c8], PT ;  /* 0x0000f20002007a0c */ /* 0x000fe40003f86270 */
[----:B-1----:R-:W-:Y:S02]  /*1d2e0*/  SHF.R.S32.HI R8, RZ, 0x1f, R7 ;  /* 0x0000001fff087819 */ /* 0x002fe40000011407 */
[----:B------:R-:W-:Y:S02]  /*1d2f0*/  SHF.R.S32.HI R6, RZ, 0x1f, R3 ;  /* 0x0000001fff067819 */ /* 0x000fe40000011403 */
[----:B------:R-:W-:Y:S02]  /*1d300*/  @!P1 LEA.HI.X R13, R7, R4, R8, 0x2, P5 ;  /* 0x00000004070d9211 */ /* 0x000fe400028f1408 */
[----:B------:R-:W-:-:S02]  /*1d310*/  IADD3 R7, R210, 0xd0, RZ ;  /* 0x000000d0d2077810 */ /* 0x000fc40007ffe0ff */
[----:B------:R-:W-:Y:S01]  /*1d320*/  IADD3 R8, R210, 0xd8, RZ ;  /* 0x000000d8d2087810 */ /* 0x000fe20007ffe0ff */
[----:B------:R1:W-:Y:S01]  /*1d330*/  @!P1 ST.E.64 [R12.64], R146 ;  /* 0x000000920c009985 */ /* 0x0003e2000c101b06 */
[----:B------:R-:W-:Y:S02]  /*1d340*/  ISETP.GE.AND P5, PT, R7, c[0x0][0x3c8], PT ;  /* 0x0000f20007007a0c */ /* 0x000fe40003fa6270 */
[CC--:B--2---:R-:W-:Y:S01]  /*1d350*/  @!P6 LEA R14, P3, R3.reuse, R0.reuse, 0x2 ;  /* 0x00000000030ee211 */ /* 0x0c4fe200078610ff */
[----:B------:R2:W-:Y:S01]  /*1d360*/  @!P0 ST.E.64 [R10.64], R90 ;  /* 0x0000005a0a008985 */ /* 0x0005e2000c101b06 */
[C---:B------:R-:W-:Y:S02]  /*1d370*/  @!P4 LEA R16, P2, R2.reuse, R0, 0x2 ;  /* 0x000000000210c211 */ /* 0x040fe400078410ff */
[----:B------:R-:W-:Y:S02]  /*1d380*/  @!P6 LEA.HI.X R15, R3, R4, R6, 0x2, P3 ;  /* 0x00000004030fe211 */ /* 0x000fe400018f1406 */
[----:B------:R-:W-:-:S02]  /*1d390*/  ISETP.GE.AND P3, PT, R2, c[0x0][0x3c8], PT ;  /* 0x0000f20002007a0c */ /* 0x000fc40003f66270 */
[----:B------:R-:W-:Y:S01]  /*1d3a0*/  SHF.R.S32.HI R5, RZ, 0x1f, R2 ;  /* 0x0000001fff057819 */ /* 0x000fe20000011402 */
[----:B------:R-:W-:Y:S01]  /*1d3b0*/  @!P6 ST.E.64 [R14.64], R150 ;  /* 0x000000960e00e985 */ /* 0x000fe2000c101b06 */
[----:B------:R-:W-:Y:S02]  /*1d3c0*/  ISETP.GE.AND P4, PT, R8, c[0x0][0x3c8], PT ;  /* 0x0000f20008007a0c */ /* 0x000fe40003f86270 */
[----:B------:R-:W-:Y:S02]  /*1d3d0*/  IADD3 R6, R210, 0xe0, RZ ;  /* 0x000000e0d2067810 */ /* 0x000fe40007ffe0ff */
[----:B------:R-:W-:Y:S02]  /*1d3e0*/  SHF.R.S32.HI R3, RZ, 0x1f, R7 ;  /* 0x0000001fff037819 */ /* 0x000fe40000011407 */
[----:B------:R-:W-:Y:S02]  /*1d3f0*/  SHF.R.S32.HI R9, RZ, 0x1f, R8 ;  /* 0x0000001fff097819 */ /* 0x000fe40000011408 */
[----:B------:R-:W-:-:S02]  /*1d400*/  ISETP.GE.AND P6, PT, R2, c[0x0][0x3c8], PT ;  /* 0x0000f20002007a0c */ /* 0x000fc40003fc6270 */
[----:B------:R-:W-:Y:S02]  /*1d410*/  @!P3 LEA.HI.X R17, R2, R4, R5, 0x2, P2 ;  /* 0x000000040211b211 */ /* 0x000fe400010f1405 */
[----:B------:R-:W-:Y:S02]  /*1d420*/  ISETP.GE.AND P3, PT, R6, c[0x0][0x3c8], PT ;  /* 0x0000f20006007a0c */ /* 0x000fe40003f66270 */
[C---:B------:R-:W-:Y:S02]  /*1d430*/  IADD3 R5, R210.reuse, 0xe8, RZ ;  /* 0x000000e8d2057810 */ /* 0x040fe40007ffe0ff */
[----:B-1----:R-:W-:Y:S02]  /*1d440*/  @!P5 LEA R12, P1, R7, R0, 0x2 ;  /* 0x00000000070cd211 */ /* 0x002fe400078210ff */
[----:B------:R-:W-:Y:S02]  /*1d450*/  ISETP.GE.AND P2, PT, R5, c[0x0][0x3c8], PT ;  /* 0x0000f20005007a0c */ /* 0x000fe40003f46270 */
[----:B------:R-:W-:Y:S01]  /*1d460*/  @!P5 LEA.HI.X R13, R7, R4, R3, 0x2, P1 ;  /* 0x00000004070dd211 */ /* 0x000fe200008f1403 */
[----:B------:R-:W-:Y:S01]  /*1d470*/  @!P6 ST.E.64 [R16.64], R170 ;  /* 0x000000aa1000e985 */ /* 0x000fe2000c101b06 */
[----:B------:R-:W-:-:S02]  /*1d480*/  IADD3 R3, R210, 0xf0, RZ ;  /* 0x000000f0d2037810 */ /* 0x000fc40007ffe0ff */
[C---:B--2---:R-:W-:Y:S01]  /*1d490*/  @!P4 LEA R10, P0, R8.reuse, R0, 0x2 ;  /* 0x00000000080ac211 */ /* 0x044fe200078010ff */
[----:B------:R-:W-:Y:S01]  /*1d4a0*/  @!P5 ST.E.64 [R12.64], R154 ;  /* 0x0000009a0c00d985 */ /* 0x000fe2000c101b06 */
[----:B------:R-:W-:Y:S02]  /*1d4b0*/  ISETP.GE.AND P1, PT, R3, c[0x0][0x3c8], PT ;  /* 0x0000f20003007a0c */ /* 0x000fe40003f26270 */
[----:B------:R-:W-:Y:S02]  /*1d4c0*/  @!P4 LEA.HI.X R11, R8, R4, R9, 0x2, P0 ;  /* 0x00000004080bc211 */ /* 0x000fe400000f1409 */
[----:B------:R-:W-:Y:S02]  /*1d4d0*/  SHF.R.S32.HI R7, RZ, 0x1f, R6 ;  /* 0x0000001fff077819 */ /* 0x000fe40000011406 */
[C---:B------:R-:W-:Y:S01]  /*1d4e0*/  @!P3 LEA R8, P0, R6.reuse, R0, 0x2 ;  /* 0x000000000608b211 */ /* 0x040fe200078010ff */
[----:B------:R-:W-:Y:S03]  /*1d4f0*/  @!P4 ST.E.64 [R10.64], R110 ;  /* 0x0000006e0a00c985 */ /* 0x000fe6000c101b06 */
[----:B------:R-:W-:-:S02]  /*1d500*/  @!P3 LEA.HI.X R9, R6, R4, R7, 0x2, P0 ;  /* 0x000000040609b211 */ /* 0x000fc400000f1407 */
        /* <DEDUP_REMOVED lines=17> */
.L_x_732:
[----:B------:R-:W-:Y:S01]  /*1d620*/  ISETP.NE.U32.AND P0, PT, RZ, c[0x0][0x508], PT ;  /* 0x00014200ff007a0c */ /* 0x000fe20003f05070 */
[----:B------:R-:W-:Y:S01]  /*1d630*/  IMAD.MOV.U32 R4, RZ, RZ, 0x4 ;  /* 0x00000004ff047424 */ /* 0x000fe200078e00ff */
[----:B------:R-:W-:Y:S01]  /*1d640*/  ISETP.NE.U32.AND P2, PT, RZ, c[0x0][0x500], PT ;  /* 0x00014000ff007a0c */ /* 0x000fe20003f45070 */
[----:B------:R-:W-:Y:S01]  /*1d650*/  IMAD.MOV.U32 R19, RZ, RZ, c[0x0][0x388] ;  /* 0x0000e200ff137624 */ /* 0x000fe200078e00ff */
[----:B------:R-:W-:Y:S01]  /*1d660*/  ISETP.NE.AND.EX P0, PT, RZ, c[0x0][0x50c], PT, P0 ;  /* 0x00014300ff007a0c */ /* 0x000fe20003f05300 */
[----:B------:R-:W-:Y:S01]  /*1d670*/  IMAD.MOV.U32 R6, RZ, RZ, RZ ;  /* 0x000000ffff067224 */ /* 0x000fe200078e00ff */
[----:B------:R-:W-:Y:S01]  /*1d680*/  ISETP.NE.AND.EX P2, PT, RZ, c[0x0][0x504], PT, P2 ;  /* 0x00014100ff007a0c */ /* 0x000fe20003f45320 */
[----:B------:R-:W-:-:S10]  /*1d690*/  IMAD.WIDE R2, R235, R4, c[0x0][0x500] ;  /* 0x00014000eb027625 */ /* 0x000fd400078e0204 */
[----:B------:R-:W-:Y:S02]  /*1d6a0*/  @P0 IMAD.WIDE R4, R235, R4, c[0x0][0x508] ;  /* 0x00014200eb040625 */ /* 0x000fe400078e0204 */
[----:B------:R2:W5:Y:S04]  /*1d6b0*/  @P2 LDG.E R6, [R2.64] ;  /* 0x0000000602062981 */ /* 0x000568000c1e1900 */
[----:B------:R2:W5:Y:S01]  /*1d6c0*/  @P0 LDG.E R19, [R4.64] ;  /* 0x0000000604130981 */ /* 0x000562000c1e1900 */
[----:B------:R-:W-:-:S04]  /*1d6d0*/  ISETP.NE.AND P1, PT, R247, RZ, PT ;  /* 0x000000fff700720c */ /* 0x000fc80003f25270 */
[----:B------:R-:W-:Y:S01]  /*1d6e0*/  SEL R18, R247, c[0x0][0x3d4], P1 ;  /* 0x0000f500f7127a07 */ /* 0x000fe20000800000 */
[----:B------:R-:W-:Y:S05]  /*1d6f0*/  @P0 BRA `(.L_x_753) ;  /* 0x0000004000000947 */ /* 0x000fea0003800000 */
[----:B------:R-:W-:Y:S05]  /*1d700*/  @!P2 BRA `(.L_x_753) ;  /* 0x000000300000a947 */ /* 0x000fea0003800000 */
[----:B------:R3:W4:Y:S04]  /*1d710*/  LDG.E R0, [R2.64] ;  /* 0x0000000602007981 */ /* 0x000728000c1e1900 */
[----:B--23--:R-:W4:Y:S02]  /*1d720*/  LDG.E R2, [R2.64+0x4] ;  /* 0x0000040602027981 */ /* 0x00cf24000c1e1900 */
[----:B----45:R-:W-:Y:S02]  /*1d730*/  IADD3 R19, -R0, R2, RZ ;  /* 0x0000000200137210 */ /* 0x030fe40007ffe1ff */
.L_x_753:
        /* <DEDUP_REMOVED lines=8> */
[----:B------:R-:W-:Y:S01]  /*1d7c0*/  IMAD R0, R19, c[0x0][0x4e8], RZ ;  /* 0x00013a0013007a24 */ /* 0x000fe200078e02ff */
[----:B------:R-:W-:-:S04]  /*1d7d0*/  IADD3 R13, R225, R2, RZ ;  /* 0x00000002e10d7210 */ /* 0x000fc80007ffe0ff */
[----:B------:R-:W-:-:S13]  /*1d7e0*/  ISETP.GE.AND P0, PT, R13, R0, PT ;  /* 0x000000000d00720c */ /* 0x000fda0003f06270 */
[----:B------:R-:W-:Y:S05]  /*1d7f0*/  @P0 BRA `(.L_x_755) ;  /* 0x000002b000000947 */ /* 0x000fea0003800000 */
[----:B------:R-:W-:Y:S01]  /*1d800*/  IMAD.MOV.U32 R0, RZ, RZ, 0x368 ;  /* 0x00000368ff007424 */ /* 0x000fe200078e00ff */
[----:B------:R-:W-:-:S04]  /*1d810*/  ISETP.GT.AND P2, PT, R18, 0x1, PT ;  /* 0x000000011200780c */ /* 0x000fc80003f44270 */
[----:B------:R-:W-:-:S04]  /*1d820*/  SEL R0, R0, 0x328, P2 ;  /* 0x0000032800007807 */ /* 0x000fc80001000000 */
[----:B------:R2:W3:Y:S08]  /*1d830*/  LDC.64 R8, c[0x0][R0+0x170] ;  /* 0x00005c0000087b82 */ /* 0x0004f00000000a00 */
[----:B------:R2:W4:Y:S08]  /*1d840*/  LDC.64 R4, c[0x0][R0+0x168] ;  /* 0x00005a0000047b82 */ /* 0x0005300000000a00 */
[----:B------:R2:W5:Y:S08]  /*1d850*/  LDC.64 R14, c[0x0][R0+0x178] ;  /* 0x00005e00000e7b82 */ /* 0x0005700000000a00 */
[----:B------:R2:W1:Y:S02]  /*1d860*/  LDC.64 R10, c[0x0][R0+0x160] ;  /* 0x00005800000a7b82 */ /* 0x0004640000000a00 */
[----:B--2---:R-:W-:-:S02]  /*1d870*/  IMAD.MOV.U32 R0, RZ, RZ, c[0x0][0x4e8] ;  /* 0x00013a00ff007624 */ /* 0x004fc400078e00ff */
[-C--:B---3--:R-:W-:Y:S02]  /*1d880*/  IMAD R7, R9, R12.reuse, RZ ;  /* 0x0000000c09077224 */ /* 0x088fe400078e02ff */
[----:B------:R-:W-:Y:S01]  /*1d890*/  IMAD.WIDE.U32 R2, R8, R12, RZ ;  /* 0x0000000c08027225 */ /* 0x000fe200078e00ff */
[----:B------:R-:W-:Y:S02]  /*1d8a0*/  ISETP.NE.AND P0, PT, R0, 0x1, PT ;  /* 0x000000010000780c */ /* 0x000fe40003f05270 */
[----:B------:R-:W-:Y:S01]  /*1d8b0*/  MOV R0, R13 ;  /* 0x0000000d00007202 */ /* 0x000fe20000000f00 */
[----:B------:R-:W-:Y:S01]  /*1d8c0*/  IMAD R8, R8, R20, R7 ;  /* 0x0000001408087224 */ /* 0x000fe200078e0207 */
[----:B------:R-:W-:Y:S01]  /*1d8d0*/  SEL R7, R248, RZ, P2 ;  /* 0x000000fff8077207 */ /* 0x000fe20001000000 */
[-C--:B----4-:R-:W-:Y:S02]  /*1d8e0*/  IMAD R9, R5, R227.reuse, RZ ;  /* 0x000000e305097224 */ /* 0x090fe400078e02ff */
[----:B------:R-:W-:Y:S01]  /*1d8f0*/  IMAD.WIDE.U32 R4, R4, R227, RZ ;  /* 0x000000e304047225 */ /* 0x000fe200078e00ff */
[----:B------:R-:W-:-:S03]  /*1d900*/  IADD3 R3, R3, R8, RZ ;  /* 0x0000000803037210 */ /* 0x000fc60007ffe0ff */
[----:B------:R-:W-:Y:S02]  /*1d910*/  IMAD.IADD R9, R5, 0x1, R9 ;  /* 0x0000000105097824 */ /* 0x000fe400078e0209 */
[----:B------:R-:W-:-:S04]  /*1d920*/  @P0 IMAD.HI.U32 R16, R13, c[0x0][0x4ec], RZ ;  /* 0x00013b000d100a27 */ /* 0x000fc800078e00ff */
[-C--:B-----5:R-:W-:Y:S01]  /*1d930*/  IMAD R8, R15, R7.reuse, RZ ;  /* 0x000000070f087224 */ /* 0x0a0fe200078e02ff */
        /* <DEDUP_REMOVED lines=10> */
[----:B-1----:R-:W-:Y:S01]  /*1d9e0*/  IMAD R0, R11, R2, RZ ;  /* 0x000000020b007224 */ /* 0x002fe200078e02ff */
        /* <DEDUP_REMOVED lines=12> */
.L_x_755:
[----:B------:R-:W-:Y:S05]  /*1dab0*/  BSYNC B0 ;  /* 0x0000000000007941 */ /* 0x000fea0003800000 */
.L_x_754:
[----:B------:R-:W-:-:S13]  /*1dac0*/  ISETP.GT.AND P0, PT, R18, 0x1, PT ;  /* 0x000000011200780c */ /* 0x000fda0003f04270 */
[----:B------:R-:W-:Y:S05]  /*1dad0*/  @P0 BRA `(.L_x_747) ;  /* 0x0000087000000947 */ /* 0x000fea0003800000 */
[----:B------:R-:W-:Y:S01]  /*1dae0*/  MOV R2, c[0x0][0x4e8] ;  /* 0x00013a0000027a02 */ /* 0x000fe20000000f00 */
[----:B-1----:R-:W-:Y:S01]  /*1daf0*/  IMAD R0, R17, c[0x0][0x3a0], RZ ;  /* 0x0000e80011007a24 */ /* 0x002fe200078e02ff */
[----:B------:R-:W-:Y:S01]  /*1db00*/  LEA R4, R237, R214, 0x5 ;  /* 0x000000d6ed047211 */ /* 0x000fe200078e28ff */
[----:B------:R-:W-:Y:S01]  /*1db10*/  IMAD R5, R20, c[0x0][0x3f0], RZ ;  /* 0x0000fc0014057a24 */ /* 0x000fe200078e02ff */
[----:B------:R-:W-:Y:S01]  /*1db20*/  ISETP.NE.AND P0, PT, R2, 0x1, PT ;  /* 0x000000010200780c */ /* 0x000fe20003f05270 */
[----:B------:R-:W-:Y:S01]  /*1db30*/  IMAD.WIDE.U32 R2, R6, c[0x0][0x3a0], RZ ;  /* 0x0000e80006027a25 */ /* 0x000fe200078e00ff */
[----:B------:R-:W-:Y:S02]  /*1db40*/  IADD3 R4, R225, R4, RZ ;  /* 0x00000004e1047210 */ /* 0x000fe40007ffe0ff */
[----:B------:R-:W-:Y:S01]  /*1db50*/  IADD3 R13, R214, R225, RZ ;  /* 0x000000e1d60d7210 */ /* 0x000fe20007ffe0ff */
        /* <DEDUP_REMOVED lines=26> */
.L_x_811:
[----:B------:R-:W-:Y:S05]  /*1dd00*/  BRA.DIV ~URZ, `(.L_x_757) ;  /* 0x000024727f007947 */ /* 0x000fea000b800000 */
[----:B------:R3:W4:Y:S02]  /*1dd10*/  SHFL.IDX PT, R2, R14, RZ, 0x181f ;  /* 0x00181fff0e027589 */ /* 0x00072400000e0000 */
.L_x_812:
        /* <DEDUP_REMOVED lines=27> */
.L_x_759:
[----:B------:R-:W-:Y:S05]  /*1ded0*/  BSYNC B0 ;  /* 0x0000000000007941 */ /* 0x000fea0003800000 */
.L_x_758:
[----:B------:R-:W-:Y:S05]  /*1dee0*/  BRA.DIV ~URZ, `(.L_x_760) ;  /* 0x000023027f007947 */ /* 0x000fea000b800000 */
[----:B--2---:R2:W1:Y:S04]  /*1def0*/  SHFL.IDX PT, R10, R11, 0x1, 0x181f ;  /* 0x00381f000b0a7f89 */ /* 0x00446800000e0000 */
[----:B----4-:R2:W4:Y:S02]  /*1df00*/  SHFL.IDX PT, R2, R14, 0x1, 0x181f ;  /* 0x00381f000e027f89 */ /* 0x01052400000e0000 */
.L_x_813:
        /* <DEDUP_REMOVED lines=20> */
.L_x_762:
[----:B------:R-:W-:Y:S05]  /*1e050*/  BSYNC B0 ;  /* 0x0000000000007941 */ /* 0x000fea0003800000 */
.L_x_761:
[----:B------:R-:W-:Y:S05]  /*1e060*/  BRA.DIV ~URZ, `(.L_x_763) ;  /* 0x000022527f007947 */ /* 0x000fea000b800000 */
[----:B-1----:R1:W2:Y:S02]  /*1e070*/  SHFL.IDX PT, R10, R11, 0x2, 0x181f ;  /* 0x00581f000b0a7f89 */ /* 0x0022a400000e0000 */
.L_x_814:
[----:B------:R-:W-:Y:S05]  /*1e080*/  BRA.DIV ~URZ, `(.L_x_764) ;  /* 0x000022a27f007947 */ /* 0x000fea000b800000 */
[----:B----4-:R4:W1:Y:S02]  /*1e090*/  SHFL.IDX PT, R2, R14, 0x2, 0x181f ;  /* 0x00581f000e027f89 */ /* 0x01086400000e0000 */
.L_x_815:
        /* <DEDUP_REMOVED lines=20> */
.L_x_766:
[----:B------:R-:W-:Y:S05]  /*1e1e0*/  BSYNC B0 ;  /* 0x0000000000007941 */ /* 0x000fea0003800000 */
.L_x_765:
[----:B------:R-:W-:Y:S05]  /*1e1f0*/  BRA.DIV ~URZ, `(.L_x_767) ;  /* 0x000021a27f007947 */ /* 0x000fea000b800000 */
[----:B--2---:R2:W3:Y:S04]  /*1e200*/  SHFL.IDX PT, R10, R11, 0x3, 0x181f ;  /* 0x00781f000b0a7f89 */ /* 0x0044e800000e0000 */
[----:B-1----:R2:W1:Y:S02]  /*1e210*/  SHFL.IDX PT, R2, R14, 0x3, 0x181f ;  /* 0x00781f000e027f89 */ /* 0x00246400000e0000 */
.L_x_816:
        /* <DEDUP_REMOVED lines=19> */
.L_x_747:
[----:B------:R-:W-:Y:S05]  /*1e350*/  BSYNC B1 ;  /* 0x0000000000017941 */ /* 0x000fea0003800000 */
.L_x_731:
        /* <DEDUP_REMOVED lines=9> */
[----:B--234-:R-:W-:-:S04]  /*1e3f0*/  LOP3.LUT R14, R0, 0x1f, RZ, 0xc0, !PT ;  /* 0x0000001f000e7812 */ /* 0x01cfc800078ec0ff */
[----:B------:R-:W-:Y:S01]  /*1e400*/  ISETP.NE.AND P6, PT, R14, 0x1f, PT ;  /* 0x0000001f0e00780c */ /* 0x000fe20003fc5270 */
[----:B------:R-:W-:Y:S10]  /*1e410*/  BRA.DIV ~URZ, `(.L_x_769) ;  /* 0x000020527f007947 */ /* 0x000ff4000b800000 */
[----:B------:R2:W3:Y:S02]  /*1e420*/  SHFL.IDX PT, R10, R112, RZ, 0x1f ;  /* 0x00001fff700a7589 */ /* 0x0004e400000e0000 */
.L_x_817:
[----:B------:R-:W-:Y:S05]  /*1e430*/  BRA.DIV ~URZ, `(.L_x_770) ;  /* 0x000020a27f007947 */ /* 0x000fea000b800000 */
[----:B------:R4:W2:Y:S02]  /*1e440*/  SHFL.IDX PT, R8, R112, 0x1, 0x1f ;  /* 0x00201f0070087f89 */ /* 0x0008a400000e0000 */
.L_x_818:
        /* <DEDUP_REMOVED lines=18> */
.L_x_819:
[----:B----4-:R-:W-:-:S04]  /*1e570*/  SEL R4, R4, RZ, P5 ;  /* 0x000000ff04047207 */ /* 0x010fc80002800000 */
        /* <DEDUP_REMOVED lines=14> */
[----:B------:R1:W4:Y:S02]  /*1e660*/  SHFL.IDX PT, R0, R4, 0x1f, 0x1f ;  /* 0x03e01f0004007f89 */ /* 0x00032400000e0000 */
.L_x_820:
[----:B----4-:R-:W-:Y:S01]  /*1e670*/  IMAD R0, R0, c[0x0][0x538], RZ ;  /* 0x00014e0000007a24 */ /* 0x010fe200078e02ff */
[----:B------:R-:W-:Y:S04]  /*1e680*/  BSSY B1, `(.L_x_773) ;  /* 0x00000c7000017945 */ /* 0x000fe80003800000 */
[----:B--2---:R-:W-:-:S04]  /*1e690*/  IADD3 R8, R0, R8, RZ ;  /* 0x0000000800087210 */ /* 0x004fc80007ffe0ff */
[----:B---3--:R-:W-:-:S13]  /*1e6a0*/  ISETP.GT.AND P0, PT, R8, R10, PT ;  /* 0x0000000a0800720c */ /* 0x008fda0003f04270 */
[----:B------:R-:W-:Y:S05]  /*1e6b0*/  @P0 BRA `(.L_x_774) ;  /* 0x0000024000000947 */ /* 0x000fea0003800000 */
.L_x_778:
        /* <DEDUP_REMOVED lines=16> */
.L_x_821:
        /* <DEDUP_REMOVED lines=16> */
.L_x_822:
[----:B--2---:R-:W-:-:S05]  /*1e8c0*/  IMAD R0, R0, c[0x0][0x538], RZ ;  /* 0x00014e0000007a24 */ /* 0x004fca00078e02ff */
[----:B------:R-:W-:-:S04]  /*1e8d0*/  IADD3 R8, R0, R8, RZ ;  /* 0x0000000800087210 */ /* 0x000fc80007ffe0ff */
[----:B------:R-:W-:-:S13]  /*1e8e0*/  ISETP.GT.AND P0, PT, R8, R10, PT ;  /* 0x0000000a0800720c */ /* 0x000fda0003f04270 */
[----:B-1----:R-:W-:Y:S05]  /*1e8f0*/  @!P0 BRA `(.L_x_778) ;  /* 0xfffffdc000008947 */ /* 0x002fea000383ffff */
.L_x_774:
[----:B------:R-:W-:-:S05]  /*1e900*/  IADD3 R12, -R0, R8, RZ ;  /* 0x00000008000c7210 */ /* 0x000fca0007ffe1ff */
[----:B------:R-:W-:-:S05]  /*1e910*/  IMAD R0, R4, c[0x0][0x538], R12 ;  /* 0x00014e0004007a24 */ /* 0x000fca00078e020c */
[----:B------:R-:W-:Y:S01]  /*1e920*/  ISETP.GT.AND P0, PT, R0, R10, PT ;  /* 0x0000000a0000720c */ /* 0x000fe20003f04270 */
[----:B------:R-:W-:-:S12]  /*1e930*/  BRA.DIV ~URZ, `(.L_x_779) ;  /* 0x000020027f007947 */ /* 0x000fd8000b800000 */
[----:B------:R-:W-:-:S04]  /*1e940*/  VOTE.ANY R11, PT, !P0 ;  /* 0x00000000000b7806 */ /* 0x000fc800040e0100 */
.L_x_823:
[----:B------:R-:W2:Y:S02]  /*1e950*/  POPC R0, R11 ;  /* 0x0000000b00007309 */ /* 0x000ea40000000000 */
[----:B--2---:R-:W-:Y:S01]  /*1e960*/  IADD3 R235, R0, R235, RZ ;  /* 0x000000eb00eb7210 */ /* 0x004fe20007ffe0ff */
[----:B------:R-:W-:Y:S05]  /*1e970*/  BRA.DIV ~URZ, `(.L_x_780) ;  /* 0x000020127f007947 */ /* 0x000fea000b800000 */
[----:B------:R2:W3:Y:S04]  /*1e980*/  SHFL.IDX PT, R8, R6, R0, 0x1f ;  /* 0x00001f0006087589 */ /* 0x0004e800000e0000 */
[----:B------:R2:W4:Y:S02]  /*1e990*/  SHFL.IDX PT, R7, R7, R0, 0x1f ;  /* 0x00001f0007077589 */ /* 0x00052400000e0000 */
.L_x_824:
[----:B------:R-:W-:Y:S01]  /*1e9a0*/  ISETP.NE.AND P0, PT, R11, RZ, PT ;  /* 0x000000ff0b00720c */ /* 0x000fe20003f05270 */
[----:B------:R-:W-:-:S12]  /*1e9b0*/  BSSY B0, `(.L_x_781) ;  /* 0x0000005000007945 */ /* 0x000fd80003800000 */
[----:B------:R-:W-:Y:S05]  /*1e9c0*/  @!P0 BRA `(.L_x_782) ;  /* 0x0000003000008947 */ /* 0x000fea0003800000 */
[----:B--2---:R-:W-:Y:S01]  /*1e9d0*/  IADD3 R0, R0, -0x1, RZ ;  /* 0xffffffff00007810 */ /* 0x004fe20007ffe0ff */
[----:B------:R-:W-:Y:S05]  /*1e9e0*/  BRA.DIV ~URZ, `(.L_x_783) ;  /* 0x000020727f007947 */ /* 0x000fea000b800000 */
[----:B------:R2:W1:Y:S02]  /*1e9f0*/  SHFL.IDX PT, R13, R4, R0, 0x1f ;  /* 0x00001f00040d7589 */ /* 0x00046400000e0000 */
.L_x_782:
[----:B------:R-:W-:Y:S05]  /*1ea00*/  BSYNC B0 ;  /* 0x0000000000007941 */ /* 0x000fea0003800000 */
.L_x_781:
[----:B----4-:R-:W-:Y:S01]  /*1ea10*/  ISETP.NE.AND P0, PT, R7, 0x1, PT ;  /* 0x000000010700780c */ /* 0x010fe20003f05270 */
[----:B-1----:R-:W-:Y:S01]  /*1ea20*/  IMAD R232, R13, c[0x0][0x538], R12 ;  /* 0x00014e000de87a24 */ /* 0x002fe200078e020c */
[----:B------:R-:W-:Y:S04]  /*1ea30*/  BSSY B0, `(.L_x_784) ;  /* 0x0000084000007945 */ /* 0x000fe80003800000 */
[----:B--2---:R-:W-:-:S07]  /*1ea40*/  IADD3 R6, -R232, R10, RZ ;  /* 0x0000000ae8067210 */ /* 0x004fce0007ffe1ff */
[----:B------:R-:W-:Y:S05]  /*1ea50*/  @!P0 BRA `(.L_x_785) ;  /* 0x000003e000008947 */ /* 0x000fea0003800000 */
[-C--:B---3--:R-:W-:Y:S02]  /*1ea60*/  IABS R0, R8.reuse ;  /* 0x0000000800007213 */ /* 0x088fe40000000000 */
        /* <DEDUP_REMOVED lines=15> */
[----:B------:R-:W-:-:S04]  /*1eb60*/  IMAD.MOV R0, RZ, RZ, -R10 ;  /* 0x000000ffff007224 */ /* 0x000fc800078e0a0a */
[----:B------:R-:W-:Y:S02]  /*1eb70*/  IMAD.MOV.U32 R3, RZ, RZ, R0 ;  /* 0x000000ffff037224 */ /* 0x000fe400078e0000 */
        /* <DEDUP_REMOVED lines=13> */
[----:B-1----:R-:W-:-:S04]  /*1ec50*/  IADD3 R2, RZ, -R3, RZ ;  /* 0x80000003ff027210 */ /* 0x002fc80007ffe0ff */
[----:B------:R-:W-:Y:S01]  /*1ec60*/  @!P1 IMAD.MOV R0, RZ, RZ, -R0 ;  /* 0x000000ffff009224 */ /* 0x000fe200078e0a00 */
[----:B------:R-:W-:Y:S01]  /*1ec70*/  @!P0 LOP3.LUT R0, RZ, R8, RZ, 0x33, !PT ;  /* 0x00000008ff008212 */ /* 0x000fe200078e33ff */
[----:B------:R-:W-:Y:S01]  /*1ec80*/  IMAD.MOV.U32 R4, RZ, RZ, R2 ;  /* 0x000000ffff047224 */ /* 0x000fe200078e0002 */
[----:B------:R-:W-:Y:S02]  /*1ec90*/  IABS R2, R7 ;  /* 0x0000000700027213 */ /* 0x000fe40000000000 */
[----:B------:R-:W-:Y:S01]  /*1eca0*/  IABS R10, R0 ;  /* 0x00000000000a7213 */ /* 0x000fe20000000000 */
[----:B------:R-:W-:Y:S02]  /*1ecb0*/  IMAD R4, R4, R5, RZ ;  /* 0x0000000504047224 */ /* 0x000fe400078e02ff */
[----:B------:R-:W-:Y:S01]  /*1ecc0*/  IMAD.MOV R9, RZ, RZ, -R2 ;  /* 0x000000ffff097224 */ /* 0x000fe200078e0a02 */
[----:B------:R-:W-:-:S05]  /*1ecd0*/  MOV R2, RZ ;  /* 0x000000ff00027202 */ /* 0x000fca0000000f00 */
        /* <DEDUP_REMOVED lines=22> */
.L_x_785:
[----:B------:R-:W-:-:S04]  /*1ee40*/  IMAD.MOV.U32 R2, RZ, RZ, 0x4 ;  /* 0x00000004ff027424 */ /* 0x000fc800078e00ff */
[----:B------:R-:W-:-:S05]  /*1ee50*/  IMAD.WIDE R2, R235, R2, c[0x0][0x590] ;  /* 0x00016400eb027625 */ /* 0x000fca00078e0202 */
[----:B------:R-:W2:Y:S02]  /*1ee60*/  LDG.E R4, [R2.64] ;  /* 0x0000000602047981 */ /* 0x000ea4000c1e1900 */
        /* <DEDUP_REMOVED lines=63> */
[----:B------:R-:W-:Y:S02]  /*1f260*/  IMAD R234, R2, R3, R6 ;  /* 0x0000000302ea7224 */ /* 0x000fe400078e0206 */
.L_x_786:
[----:B------:R-:W-:Y:S05]  /*1f270*/  BSYNC B0 ;  /* 0x0000000000007941 */ /* 0x000fea0003800000 */
.L_x_784:
[----:B------:R-:W-:-:S04]  /*1f280*/  LOP3.LUT R2, RZ, R2, RZ, 0x33, !PT ;  /* 0x00000002ff027212 */ /* 0x000fc800078e33ff */
[----:B------:R-:W-:Y:S01]  /*1f290*/  IADD3 R233, R2, R8, RZ ;  /* 0x0000000802e97210 */ /* 0x000fe20007ffe0ff */
[----:B------:R-:W-:Y:S05]  /*1f2a0*/  BRA `(.L_x_787) ;  /* 0x0000004000007947 */ /* 0x000fea0003800000 */
.L_x_775:
[----:B------:R-:W-:Y:S01]  /*1f2b0*/  IMAD.MOV.U32 R232, RZ, RZ, R10 ;  /* 0x000000ffffe87224 */ /* 0x000fe200078e000a */
[----:B------:R-:W-:Y:S01]  /*1f2c0*/  MOV R234, RZ ;  /* 0x000000ff00ea7202 */ /* 0x000fe20000000f00 */
[----:B------:R-:W-:Y:S01]  /*1f2d0*/  IMAD.MOV.U32 R233, RZ, RZ, RZ ;  /* 0x000000ffffe97224 */ /* 0x000fe200078e00ff */
[----:B------:R-:W-:Y:S02]  /*1f2e0*/  MOV R235, c[0x0][0x53c] ;  /* 0x00014f0000eb7a02 */ /* 0x000fe40000000f00 */
.L_x_787:
[----:B------:R-:W-:Y:S05]  /*1f2f0*/  BSYNC B1 ;  /* 0x0000000000017941 */ /* 0x000fea0003800000 */
.L_x_773:
[----:B------:R-:W-:Y:S01]  /*1f300*/  WARPSYNC 0xffffffff ;  /* 0xffffffff00007948 */ /* 0x000fe20003800000 */
[----:B------:R-:W-:Y:S01]  /*1f310*/  BAR.SYNC.DEFER_BLOCKING 0x4, 0x100 ;  /* 0x0104000000007b1d */ /* 0x000fe20000010000 */
[----:B------:R-:W-:-:S13]  /*1f320*/  ISETP.NE.AND P0, PT, R14, RZ, PT ;  /* 0x000000ff0e00720c */ /* 0x000fda0003f05270 */
[----:B------:R2:W-:Y:S04]  /*1f330*/  @!P0 STS.128 [0x20080], R232 ;  /* 0x020080e8ff008388 */ /* 0x0005e80000000c00 */
[----:B------:R-:W-:Y:S06]  /*1f340*/  BAR.ARV 0x5, 0x100 ;  /* 0x0144000000007b1d */ /* 0x000fec0000002000 */
.L_x_768:
[----:B-1----:R-:W-:-:S13]  /*1f350*/  ISETP.GE.AND P0, PT, R235, c[0x0][0x53c], PT ;  /* 0x00014f00eb007a0c */ /* 0x002fda0003f06270 */
[----:B--23--:R-:W-:Y:S01]  /*1f360*/  @P0 CALL.REL.NOINC `(.L_x_788) ;  /* 0x0000001000000944 */ /* 0x00cfe20003c00000 */
[----:B------:R-:W-:Y:S05]  /*1f370*/  BRA `(.L_x_789) ;  /* 0xfffe24e000007947 */ /* 0x000fea000383ffff */
.L_x_788:
[----:B------:R-:W-:Y:S05]  /*1f380*/  EXIT ;  /* 0x000000000000794d */ /* 0x000fea0003800000 */
.L_x_555:
[----:B------:R-:W-:Y:S01]  /*1f390*/  IMAD.MOV.U32 R0, RZ, RZ, R5 ;  /* 0x000000ffff007224 */ /* 0x000fe200078e0005 */
[----:B------:R-:W-:Y:S02]  /*1f3a0*/  MOV R2, 0x1 ;  /* 0x0000000100027802 */ /* 0x000fe40000000f00 */
[----:B------:R-:W-:Y:S02]  /*1f3b0*/  MOV R3, 0x1f3d0 ;  /* 0x0001f3d000037802 */ /* 0x000fe40000000f00 */
[----:B--2---:R-:W-:Y:S05]  /*1f3c0*/  CALL.REL.NOINC `($__internal_14_$__cuda_sm70_shflsync_up_p) ;  /* 0x000017a000007944 */ /* 0x004fea0003c00000 */
[----:B------:R-:W-:Y:S01]  /*1f3d0*/  MOV R0, R4 ;  /* 0x0000000400007202 */ /* 0x000fe20000000f00 */
[----:B------:R-:W-:Y:S05]  /*1f3e0*/  BRA `(.L_x_790) ;  /* 0xfffe107000007947 */ /* 0x000fea000383ffff */
.L_x_556:
[----:B------:R-:W-:Y:S01]  /*1f3f0*/  IMAD.MOV.U32 R0, RZ, RZ, R5 ;  /* 0x000000ffff007224 */ /* 0x000fe200078e0005 */
[----:B------:R-:W-:Y:S02]  /*1f400*/  MOV R2, 0x2 ;  /* 0x0000000200027802 */ /* 0x000fe40000000f00 */
[----:B------:R-:W-:Y:S02]  /*1f410*/  MOV R3, 0x1f430 ;  /* 0x0001f43000037802 */ /* 0x000fe40000000f00 */
[----:B--2---:R-:W-:Y:S05]  /*1f420*/  CALL.REL.NOINC `($__internal_14_$__cuda_sm70_shflsync_up_p) ;  /* 0x0000174000007944 */ /* 0x004fea0003c00000 */
[----:B------:R-:W-:Y:S01]  /*1f430*/  SEL R0, R4, RZ, P4 ;  /* 0x000000ff04007207 */ /* 0x000fe20002000000 */
[----:B------:R-:W-:Y:S01]  /*1f440*/  IMAD.MOV.U32 R2, RZ, RZ, 0x4 ;  /* 0x00000004ff027424 */ /* 0x000fe200078e00ff */
[----:B------:R-:W-:-:S03]  /*1f450*/  MOV R3, 0x1f480 ;  /* 0x0001f48000037802 */ /* 0x000fc60000000f00 */
[----:B------:R-:W-:Y:S02]  /*1f460*/  IMAD.IADD R0, R5, 0x1, R0 ;  /* 0x0000000105007824 */ /* 0x000fe400078e0200 */
[----:B------:R-:W-:Y:S05]  /*1f470*/  CALL.REL.NOINC `($__internal_14_$__cuda_sm70_shflsync_up_p) ;  /* 0x000016f000007944 */ /* 0x000fea0003c00000 */
        /* <DEDUP_REMOVED lines=12> */
[----:B------:R-:W-:Y:S02]  /*1f540*/  MOV R3, 0x1f ;  /* 0x0000001f00037802 */ /* 0x000fe40000000f00 */
[----:B------:R-:W-:Y:S01]  /*1f550*/  MOV R2, 0x1f590 ;  /* 0x0001f59000027802 */ /* 0x000fe20000000f00 */
[----:B------:R-:W-:-:S04]  /*1f560*/  IMAD.IADD R4, R0, 0x1, R4 ;  /* 0x0000000100047824 */ /* 0x000fc800078e0204 */
[----:B------:R-:W-:Y:S02]  /*1f570*/  IMAD.MOV.U32 R9, RZ, RZ, R4 ;  /* 0x000000ffff097224 */ /* 0x000fe400078e0004 */
[----:B------:R-:W-:Y:S05]  /*1f580*/  CALL.REL.NOINC `($__internal_13_$__cuda_sm70_shflsync_idx_p) ;  /* 0x0000159000007944 */ /* 0x000fea0003c00000 */
[----:B------:R-:W-:Y:S01]  /*1f590*/  MOV R0, R5 ;  /* 0x0000000500007202 */ /* 0x000fe20000000f00 */
[----:B------:R-:W-:Y:S05]  /*1f5a0*/  BRA `(.L_x_791) ;  /* 0xfffe0fb000007947 */ /* 0x000fea000383ffff */
.L_x_558:
[----:B------:R-:W-:Y:S02]  /*1f5b0*/  SEL R0, RZ, 0x1, P0 ;  /* 0x00000001ff007807 */ /* 0x000fe40000000000 */
[----:B------:R-:W-:Y:S02]  /*1f5c0*/  MOV R2, 0x1f5e0 ;  /* 0x0001f5e000027802 */ /* 0x000fe40000000f00 */
[----:B--2---:R-:W-:Y:S05]  /*1f5d0*/  CALL.REL.NOINC `($__internal_15_$__cuda_sm70_votesync_ballot) ;  /* 0x0000160000007944 */ /* 0x004fea0003c00000 */
[----:B------:R-:W-:Y:S01]  /*1f5e0*/  MOV R11, R0 ;  /* 0x00000000000b7202 */ /* 0x000fe20000000f00 */
[----:B------:R-:W-:Y:S05]  /*1f5f0*/  BRA `(.L_x_792) ;  /* 0xfffe0ff000007947 */ /* 0x000fea000383ffff */
.L_x_559:
[----:B------:R-:W-:Y:S01]  /*1f600*/  IMAD.MOV.U32 R9, RZ, RZ, R10 ;  /* 0x000000ffff097224 */ /* 0x000fe200078e000a */
[----:B------:R-:W-:Y:S01]  /*1f610*/  MOV R5, R0 ;  /* 0x0000000000057202 */ /* 0x000fe20000000f00 */
[----:B------:R-:W-:Y:S01]  /*1f620*/  IMAD.MOV.U32 R3, RZ, RZ, 0x1f ;  /* 0x0000001fff037424 */ /* 0x000fe200078e00ff */
[----:B------:R-:W-:Y:S02]  /*1f630*/  MOV R2, 0x1f650 ;  /* 0x0001f65000027802 */ /* 0x000fe40000000f00 */
[----:B------:R-:W-:Y:S05]  /*1f640*/  CALL.REL.NOINC `($__internal_13_$__cuda_sm70_shflsync_idx_p) ;  /* 0x000014d000007944 */ /* 0x000fea0003c00000 */
[----:B------:R-:W-:Y:S01]  /*1f650*/  IMAD.MOV.U32 R233, RZ, RZ, R5 ;  /* 0x000000ffffe97224 */ /* 0x000fe200078e0005 */
[----:B------:R-:W-:Y:S01]  /*1f660*/  MOV R9, R8 ;  /* 0x0000000800097202 */ /* 0x000fe20000000f00 */
[----:B------:R-:W-:Y:S01]  /*1f670*/  IMAD.MOV.U32 R6, RZ, RZ, RZ ;  /* 0x000000ffff067224 */ /* 0x000fe200078e00ff */
[----:B------:R-:W-:Y:S01]  /*1f680*/  MOV R5, R0 ;  /* 0x0000000000057202 */ /* 0x000fe20000000f00 */
[----:B------:R-:W-:Y:S01]  /*1f690*/  IMAD.MOV.U32 R3, RZ, RZ, 0x1f ;  /* 0x0000001fff037424 */ /* 0x000fe200078e00ff */
[----:B------:R-:W-:-:S02]  /*1f6a0*/  MOV R2, 0x1f6c0 ;  /* 0x0001f6c000027802 */ /* 0x000fc40000000f00 */
[----:B------:R-:W-:Y:S05]  /*1f6b0*/  CALL.REL.NOINC `($__internal_13_$__cuda_sm70_shflsync_idx_p) ;  /* 0x0000146000007944 */ /* 0x000fea0003c00000 */
[----:B------:R-:W-:Y:S01]  /*1f6c0*/  MOV R10, R5 ;  /* 0x00000005000a7202 */ /* 0x000fe20000000f00 */
[----:B------:R-:W-:Y:S05]  /*1f6d0*/  BRA `(.L_x_793) ;  /* 0xfffe0f7000007947 */ /* 0x000fea000383ffff */
.L_x_562:
[----:B------:R-:W-:Y:S01]  /*1f6e0*/  IMAD.MOV.U32 R9, RZ, RZ, R4 ;  /* 0x000000ffff097224 */ /* 0x000fe200078e0004 */
[----:B------:R-:W-:-:S02]  /*1f6f0*/  MOV R3, 0x1f ;  /* 0x0000001f00037802 */ /* 0x000fc40000000f00 */
[----:B------:R-:W-:Y:S02]  /*1f700*/  MOV R2, 0x1f720 ;  /* 0x0001f72000027802 */ /* 0x000fe40000000f00 */
[----:B-123--:R-:W-:Y:S05]  /*1f710*/  CALL.REL.NOINC `($__internal_13_$__cuda_sm70_shflsync_idx_p) ;  /* 0x0000140000007944 */ /* 0x00efea0003c00000 */
[----:B------:R-:W-:Y:S01]  /*1f720*/  MOV R6, R5 ;  /* 0x0000000500067202 */ /* 0x000fe20000000f00 */
[----:B------:R-:W-:Y:S05]  /*1f730*/  BRA `(.L_x_561) ;  /* 0xfffe0f7000007947 */ /* 0x000fea000383ffff */
.L_x_611:
[----:B------:R-:W-:Y:S01]  /*1f740*/  IMAD.MOV.U32 R9, RZ, RZ, R16 ;  /* 0x000000ffff097224 */ /* 0x000fe200078e0010 */
[----:B------:R-:W-:Y:S01]  /*1f750*/  MOV R5, RZ ;  /* 0x000000ff00057202 */ /* 0x000fe20000000f00 */
[----:B------:R-:W-:Y:S01]  /*1f760*/  IMAD.MOV.U32 R3, RZ, RZ, 0x181f ;  /* 0x0000181fff037424 */ /* 0x000fe200078e00ff */
[----:B------:R-:W-:Y:S02]  /*1f770*/  MOV R2, 0x1f790 ;  /* 0x0001f79000027802 */ /* 0x000fe40000000f00 */
[----:B-----5:R-:W-:Y:S05]  /*1f780*/  CALL.REL.NOINC `($__internal_13_$__cuda_sm70_shflsync_idx_p) ;  /* 0x0000139000007944 */ /* 0x020fea0003c00000 */
[----:B------:R-:W-:Y:S01]  /*1f790*/  MOV R10, R5 ;  /* 0x00000005000a7202 */ /* 0x000fe20000000f00 */
[----:B------:R-:W-:Y:S05]  /*1f7a0*/  BRA `(.L_x_794) ;  /* 0xfffe75a000007947 */ /* 0x000fea000383ffff */
.L_x_612:
[----:B------:R-:W-:Y:S01]  /*1f7b0*/  IMAD.MOV.U32 R9, RZ, RZ, R17 ;  /* 0x000000ffff097224 */ /* 0x000fe200078e0011 */
[----:B------:R-:W-:Y:S01]  /*1f7c0*/  MOV R5, RZ ;  /* 0x000000ff00057202 */ /* 0x000fe20000000f00 */
[----:B------:R-:W-:Y:S01]  /*1f7d0*/  IMAD.MOV.U32 R3, RZ, RZ, 0x181f ;  /* 0x0000181fff037424 */ /* 0x000fe200078e00ff */
[----:B------:R-:W-:Y:S02]  /*1f7e0*/  MOV R2, 0x1f800 ;  /* 0x0001f80000027802 */ /* 0x000fe40000000f00 */
[----:B-12--5:R-:W-:Y:S05]  /*1f7f0*/  CALL.REL.NOINC `($__internal_13_$__cuda_sm70_shflsync_idx_p) ;  /* 0x0000132000007944 */ /* 0x026fea0003c00000 */
[----:B------:R-:W-:Y:S01]  /*1f800*/  MOV R2, R5 ;  /* 0x0000000500027202 */ /* 0x000fe20000000f00 */
[----:B------:R-:W-:Y:S05]  /*1f810*/  BRA `(.L_x_795) ;  /* 0xfffe755000007947 */ /* 0x000fea000383ffff */
.L_x_615:
[----:B--2---:R-:W-:Y:S01]  /*1f820*/  IMAD.MOV.U32 R9, RZ, RZ, R16 ;  /* 0x000000ffff097224 */ /* 0x004fe200078e0010 */
[----:B------:R-:W-:Y:S01]  /*1f830*/  MOV R5, 0x1 ;  /* 0x0000000100057802 */ /* 0x000fe20000000f00 */
[----:B------:R-:W-:Y:S01]  /*1f840*/  IMAD.MOV.U32 R3, RZ, RZ, 0x181f ;  /* 0x0000181fff037424 */ /* 0x000fe200078e00ff */
[----:B----4-:R-:W-:-:S02]  /*1f850*/  MOV R2, 0x1f870 ;  /* 0x0001f87000027802 */ /* 0x010fc40000000f00 */
[----:B-1-3-5:R-:W-:Y:S05]  /*1f860*/  CALL.REL.NOINC `($__internal_13_$__cuda_sm70_shflsync_idx_p) ;  /* 0x000012b000007944 */ /* 0x02afea0003c00000 */
[----:B------:R-:W-:Y:S01]  /*1f870*/  IMAD.MOV.U32 R10, RZ, RZ, R5 ;  /* 0x000000ffff0a7224 */ /* 0x000fe200078e0005 */
[----:B------:R-:W-:Y:S01]  /*1f880*/  MOV R5, 0x1 ;  /* 0x0000000100057802 */ /* 0x000fe20000000f00 */
[----:B------:R-:W-:Y:S01]  /*1f890*/  IMAD.MOV.U32 R9, RZ, RZ, R17 ;  /* 0x000000ffff097224 */ /* 0x000fe200078e0011 */
[----:B------:R-:W-:-:S02]  /*1f8a0*/  MOV R3, 0x181f ;  /* 0x0000181f00037802 */ /* 0x000fc40000000f00 */
[----:B------:R-:W-:Y:S02]  /*1f8b0*/  MOV R2, 0x1f8d0 ;  /* 0x0001f8d000027802 */ /* 0x000fe40000000f00 */
[----:B------:R-:W-:Y:S05]  /*1f8c0*/  CALL.REL.NOINC `($__internal_13_$__cuda_sm70_shflsync_idx_p) ;  /* 0x0000125000007944 */ /* 0x000fea0003c00000 */
[----:B------:R-:W-:Y:S01]  /*1f8d0*/  MOV R2, R5 ;  /* 0x0000000500027202 */ /* 0x000fe20000000f00 */
[----:B------:R-:W-:Y:S05]  /*1f8e0*/  BRA `(.L_x_796) ;  /* 0xfffe768000007947 */ /* 0x000fea000383ffff */
.L_x_618:
[----:B-1----:R-:W-:Y:S01]  /*1f8f0*/  IMAD.MOV.U32 R9, RZ, RZ, R16 ;  /* 0x000000ffff097224 */ /* 0x002fe200078e0010 */
[----:B------:R-:W-:Y:S01]  /*1f900*/  MOV R5, 0x2 ;  /* 0x0000000200057802 */ /* 0x000fe20000000f00 */
[----:B------:R-:W-:Y:S01]  /*1f910*/  IMAD.MOV.U32 R3, RZ, RZ, 0x181f ;  /* 0x0000181fff037424 */ /* 0x000fe200078e00ff */
[----:B----4-:R-:W-:Y:S02]  /*1f920*/  MOV R2, 0x1f940 ;  /* 0x0001f94000027802 */ /* 0x010fe40000000f00 */
[----:B--23-5:R-:W-:Y:S05]  /*1f930*/  CALL.REL.NOINC `($__internal_13_$__cuda_sm70_shflsync_idx_p) ;  /* 0x000011e000007944 */ /* 0x02cfea0003c00000 */
[----:B------:R-:W-:Y:S01]  /*1f940*/  MOV R10, R5 ;  /* 0x00000005000a7202 */ /* 0x000fe20000000f00 */
[----:B------:R-:W-:Y:S05]  /*1f950*/  BRA `(.L_x_797) ;  /* 0xfffe77a000007947 */ /* 0x000fea000383ffff */
.L_x_619:
[----:B------:R-:W-:Y:S01]  /*1f960*/  IMAD.MOV.U32 R9, RZ, RZ, R17 ;  /* 0x000000ffff097224 */ /* 0x000fe200078e0011 */
[----:B------:R-:W-:Y:S01]  /*1f970*/  MOV R5, 0x2 ;  /* 0x0000000200057802 */ /* 0x000fe20000000f00 */
[----:B------:R-:W-:Y:S01]  /*1f980*/  IMAD.MOV.U32 R3, RZ, RZ, 0x181f ;  /* 0x0000181fff037424 */ /* 0x000fe200078e00ff */
[----:B----4-:R-:W-:Y:S02]  /*1f990*/  MOV R2, 0x1f9b0 ;  /* 0x0001f9b000027802 */ /* 0x010fe40000000f00 */
[----:B-123-5:R-:W-:Y:S05]  /*1f9a0*/  CALL.REL.NOINC `($__internal_13_$__cuda_sm70_shflsync_idx_p) ;  /* 0x0000117000007944 */ /* 0x02efea0003c00000 */
[----:B------:R-:W-:Y:S01]  /*1f9b0*/  MOV R2, R5 ;  /* 0x0000000500027202 */ /* 0x000fe20000000f00 */
[----:B------:R-:W-:Y:S05]  /*1f9c0*/  BRA `(.L_x_798) ;  /* 0xfffe775000007947 */ /* 0x000fea000383ffff */
.L_x_622:
[----:B-1----:R-:W-:Y:S01]  /*1f9d0*/  IMAD.MOV.U32 R9, RZ, RZ, R16 ;  /* 0x000000ffff097224 */ /* 0x002fe200078e0010 */
[----:B------:R-:W-:Y:S01]  /*1f9e0*/  MOV R5, 0x3 ;  /* 0x0000000300057802 */ /* 0x000fe20000000f00 */
[----:B------:R-:W-:Y:S01]  /*1f9f0*/  IMAD.MOV.U32 R3, RZ, RZ, 0x181f ;  /* 0x0000181fff037424 */ /* 0x000fe200078e00ff */
[----:B------:R-:W-:-:S02]  /*1fa00*/  MOV R2, 0x1fa20 ;  /* 0x0001fa2000027802 */ /* 0x000fc40000000f00 */
[----:B--2345:R-:W-:Y:S05]  /*1fa10*/  CALL.REL.NOINC `($__internal_13_$__cuda_sm70_shflsync_idx_p) ;  /* 0x0000110000007944 */ /* 0x03cfea0003c00000 */
        /* <DEDUP_REMOVED lines=8> */
.L_x_727:
[----:B------:R-:W-:Y:S01]  /*1faa0*/  IMAD.MOV.U32 R2, RZ, RZ, R208 ;  /* 0x000000ffff027224 */ /* 0x000fe200078e00d0 */
[----:B------:R-:W-:Y:S02]  /*1fab0*/  MOV R5, 0x2 ;  /* 0x0000000200057802 */ /* 0x000fe40000000f00 */
[----:B------:R-:W-:Y:S02]  /*1fac0*/  MOV R3, 0x1fae0 ;  /* 0x0001fae000037802 */ /* 0x000fe40000000f00 */
[----:B------:R-:W-:Y:S05]  /*1fad0*/  CALL.REL.NOINC `($__internal_12_$__cuda_sm70_shflsync_bfly_p) ;  /* 0x00000ff000007944 */ /* 0x000fea0003c00000 */
[----:B------:R-:W-:Y:S01]  /*1fae0*/  MOV R0, R5 ;  /* 0x0000000500007202 */ /* 0x000fe20000000f00 */
[----:B------:R-:W-:Y:S05]  /*1faf0*/  BRA `(.L_x_800) ;  /* 0xffff9de000007947 */ /* 0x000fea000383ffff */
.L_x_728:
[----:B------:R-:W-:Y:S01]  /*1fb00*/  IMAD.MOV.U32 R2, RZ, RZ, R0 ;  /* 0x000000ffff027224 */ /* 0x000fe200078e0000 */
[----:B------:R-:W-:Y:S02]  /*1fb10*/  MOV R5, 0x1 ;  /* 0x0000000100057802 */ /* 0x000fe40000000f00 */
[----:B------:R-:W-:Y:S02]  /*1fb20*/  MOV R3, 0x1fb40 ;  /* 0x0001fb4000037802 */ /* 0x000fe40000000f00 */
[----:B-1----:R-:W-:Y:S05]  /*1fb30*/  CALL.REL.NOINC `($__internal_12_$__cuda_sm70_shflsync_bfly_p) ;  /* 0x00000f9000007944 */ /* 0x002fea0003c00000 */
[----:B------:R-:W-:Y:S01]  /*1fb40*/  FADD.FTZ R0, R0, R5 ;  /* 0x0000000500007221 */ /* 0x000fe20000010000 */
[----:B------:R-:W-:Y:S02]  /*1fb50*/  MOV R2, R207 ;  /* 0x000000cf00027202 */ /* 0x000fe40000000f00 */
[----:B------:R-:W-:-:S02]  /*1fb60*/  MOV R5, 0x2 ;  /* 0x0000000200057802 */ /* 0x000fc40000000f00 */
[----:B------:R-:W-:Y:S02]  /*1fb70*/  MOV R3, 0x1fb90 ;  /* 0x0001fb9000037802 */ /* 0x000fe40000000f00 */
[----:B------:R-:W-:Y:S05]  /*1fb80*/  CALL.REL.NOINC `($__internal_12_$__cuda_sm70_shflsync_bfly_p) ;  /* 0x00000f4000007944 */ /* 0x000fea0003c00000 */
[----:B------:R-:W-:Y:S01]  /*1fb90*/  FADD.FTZ R4, R207, R5 ;  /* 0x00000005cf047221 */ /* 0x000fe20000010000 */
[----:B------:R-:W-:Y:S02]  /*1fba0*/  MOV R5, 0x1 ;  /* 0x0000000100057802 */ /* 0x000fe40000000f00 */
[----:B------:R-:W-:Y:S02]  /*1fbb0*/  MOV R3, 0x1fbe0 ;  /* 0x0001fbe000037802 */ /* 0x000fe40000000f00 */
[----:B------:R-:W-:Y:S02]  /*1fbc0*/  MOV R2, R4 ;  /* 0x0000000400027202 */ /* 0x000fe40000000f00 */
[----:B------:R-:W-:Y:S05]  /*1fbd0*/  CALL.REL.NOINC `($__internal_12_$__cuda_sm70_shflsync_bfly_p) ;  /* 0x00000ef000007944 */ /* 0x000fea0003c00000 */
[----:B------:R-:W-:Y:S01]  /*1fbe0*/  MOV R3, R5 ;  /* 0x0000000500037202 */ /* 0x000fe20000000f00 */
[----:B------:R-:W-:Y:S05]  /*1fbf0*/  BRA `(.L_x_801) ;  /* 0xffff9d5000007947 */ /* 0x000fea000383ffff */
.L_x_735:
[----:B--234-:R-:W-:Y:S01]  /*1fc00*/  IMAD.MOV.U32 R9, RZ, RZ, R13 ;  /* 0x000000ffff097224 */ /* 0x01cfe200078e000d */
[----:B------:R-:W-:Y:S01]  /*1fc10*/  MOV R5, RZ ;  /* 0x000000ff00057202 */ /* 0x000fe20000000f00 */
[----:B------:R-:W-:Y:S01]  /*1fc20*/  IMAD.MOV.U32 R3, RZ, RZ, 0x181f ;  /* 0x0000181fff037424 */ /* 0x000fe200078e00ff */
[----:B------:R-:W-:Y:S02]  /*1fc30*/  MOV R2, 0x1fc50 ;  /* 0x0001fc5000027802 */ /* 0x000fe40000000f00 */
[----:B-1----:R-:W-:Y:S05]  /*1fc40*/  CALL.REL.NOINC `($__internal_13_$__cuda_sm70_shflsync_idx_p) ;  /* 0x00000ed000007944 */ /* 0x002fea0003c00000 */
[----:B------:R-:W-:Y:S01]  /*1fc50*/  MOV R10, R5 ;  /* 0x00000005000a7202 */ /* 0x000fe20000000f00 */
[----:B------:R-:W-:Y:S05]  /*1fc60*/  BRA `(.L_x_802) ;  /* 0xffffb87000007947 */ /* 0x000fea000383ffff */
.L_x_736:
[----:B------:R-:W-:Y:S01]  /*1fc70*/  IMAD.MOV.U32 R9, RZ, RZ, R14 ;  /* 0x000000ffff097224 */ /* 0x000fe200078e000e */
[----:B------:R-:W-:Y:S01]  /*1fc80*/  MOV R5, RZ ;  /* 0x000000ff00057202 */ /* 0x000fe20000000f00 */
[----:B------:R-:W-:Y:S01]  /*1fc90*/  IMAD.MOV.U32 R3, RZ, RZ, 0x181f ;  /* 0x0000181fff037424 */ /* 0x000fe200078e00ff */
[----:B------:R-:W-:-:S02]  /*1fca0*/  MOV R2, 0x1fcc0 ;  /* 0x0001fcc000027802 */ /* 0x000fc40000000f00 */
[----:B-123--:R-:W-:Y:S05]  /*1fcb0*/  CALL.REL.NOINC `($__internal_13_$__cuda_sm70_shflsync_idx_p) ;  /* 0x00000e6000007944 */ /* 0x00efea0003c00000 */
[----:B------:R-:W-:Y:S01]  /*1fcc0*/  MOV R2, R5 ;  /* 0x0000000500027202 */ /* 0x000fe20000000f00 */
[----:B------:R-:W-:Y:S05]  /*1fcd0*/  BRA `(.L_x_803) ;  /* 0xffffb82000007947 */ /* 0x000fea000383ffff */
.L_x_739:
[----:B--2---:R-:W-:Y:S01]  /*1fce0*/  IMAD.MOV.U32 R9, RZ, RZ, R13 ;  /* 0x000000ffff097224 */ /* 0x004fe200078e000d */
[----:B------:R-:W-:Y:S01]  /*1fcf0*/  MOV R5, 0x1 ;  /* 0x0000000100057802 */ /* 0x000fe20000000f00 */
[----:B------:R-:W-:Y:S01]  /*1fd00*/  IMAD.MOV.U32 R3, RZ, RZ, 0x181f ;  /* 0x0000181fff037424 */ /* 0x000fe200078e00ff */
[----:B------:R-:W-:-:S02]  /*1fd10*/  MOV R2, 0x1fd30 ;  /* 0x0001fd3000027802 */ /* 0x000fc40000000f00 */
[----:B-1-34-:R-:W-:Y:S05]  /*1fd20*/  CALL.REL.NOINC `($__internal_13_$__cuda_sm70_shflsync_idx_p) ;  /* 0x00000df000007944 */ /* 0x01afea0003c00000 */
        /* <DEDUP_REMOVED lines=8> */
.L_x_742:
[----:B--2---:R-:W-:Y:S01]  /*1fdb0*/  IMAD.MOV.U32 R9, RZ, RZ, R13 ;  /* 0x000000ffff097224 */ /* 0x004fe200078e000d */
[----:B------:R-:W-:Y:S01]  /*1fdc0*/  MOV R5, 0x2 ;  /* 0x0000000200057802 */ /* 0x000fe20000000f00 */
[----:B------:R-:W-:Y:S01]  /*1fdd0*/  IMAD.MOV.U32 R3, RZ, RZ, 0x181f ;  /* 0x0000181fff037424 */ /* 0x000fe200078e00ff */
[----:B------:R-:W-:Y:S02]  /*1fde0*/  MOV R2, 0x1fe00 ;  /* 0x0001fe0000027802 */ /* 0x000fe40000000f00 */
[----:B-1-34-:R-:W-:Y:S05]  /*1fdf0*/  CALL.REL.NOINC `($__internal_13_$__cuda_sm70_shflsync_idx_p) ;  /* 0x00000d2000007944 */ /* 0x01afea0003c00000 */
[----:B------:R-:W-:Y:S01]  /*1fe00*/  MOV R10, R5 ;  /* 0x00000005000a7202 */ /* 0x000fe20000000f00 */
[----:B------:R-:W-:Y:S05]  /*1fe10*/  BRA `(.L_x_805) ;  /* 0xffffba3000007947 */ /* 0x000fea000383ffff */
.L_x_743:
[----:B--2---:R-:W-:Y:S01]  /*1fe20*/  IMAD.MOV.U32 R9, RZ, RZ, R14 ;  /* 0x000000ffff097224 */ /* 0x004fe200078e000e */
[----:B------:R-:W-:Y:S01]  /*1fe30*/  MOV R5, 0x2 ;  /* 0x0000000200057802 */ /* 0x000fe20000000f00 */
[----:B------:R-:W-:Y:S01]  /*1fe40*/  IMAD.MOV.U32 R3, RZ, RZ, 0x181f ;  /* 0x0000181fff037424 */ /* 0x000fe200078e00ff */
[----:B------:R-:W-:Y:S02]  /*1fe50*/  MOV R2, 0x1fe70 ;  /* 0x0001fe7000027802 */ /* 0x000fe40000000f00 */
[----:B-1-34-:R-:W-:Y:S05]  /*1fe60*/  CALL.REL.NOINC `($__internal_13_$__cuda_sm70_shflsync_idx_p) ;  /* 0x00000cb000007944 */ /* 0x01afea0003c00000 */
[----:B------:R-:W-:Y:S01]  /*1fe70*/  MOV R2, R5 ;  /* 0x0000000500027202 */ /* 0x000fe20000000f00 */
[----:B------:R-:W-:Y:S05]  /*1fe80*/  BRA `(.L_x_806) ;  /* 0xffffb9e000007947 */ /* 0x000fea000383ffff */
.L_x_746:
[----:B---3--:R-:W-:Y:S01]  /*1fe90*/  IMAD.MOV.U32 R9, RZ, RZ, R13 ;  /* 0x000000ffff097224 */ /* 0x008fe200078e000d */
[----:B------:R-:W-:Y:S01]  /*1fea0*/  MOV R5, 0x3 ;  /* 0x0000000300057802 */ /* 0x000fe20000000f00 */
[----:B------:R-:W-:Y:S01]  /*1feb0*/  IMAD.MOV.U32 R3, RZ, RZ, 0x181f ;  /* 0x0000181fff037424 */ /* 0x000fe200078e00ff */
[----:B----4-:R-:W-:-:S02]  /*1fec0*/  MOV R2, 0x1fee0 ;  /* 0x0001fee000027802 */ /* 0x010fc40000000f00 */
[----:B-12---:R-:W-:Y:S05]  /*1fed0*/  CALL.REL.NOINC `($__internal_13_$__cuda_sm70_shflsync_idx_p) ;  /* 0x00000c4000007944 */ /* 0x006fea0003c00000 */
        /* <DEDUP_REMOVED lines=8> */
.L_x_748:
[----:B------:R-:W-:Y:S01]  /*1ff60*/  IMAD.MOV.U32 R9, RZ, RZ, R16 ;  /* 0x000000ffff097224 */ /* 0x000fe200078e0010 */
[----:B------:R-:W-:Y:S01]  /*1ff70*/  MOV R5, RZ ;  /* 0x000000ff00057202 */ /* 0x000fe20000000f00 */
[----:B------:R-:W-:Y:S01]  /*1ff80*/  IMAD.MOV.U32 R3, RZ, RZ, 0x1c1f ;  /* 0x00001c1fff037424 */ /* 0x000fe200078e00ff */
[----:B------:R-:W-:Y:S02]  /*1ff90*/  MOV R2, 0x1ffb0 ;  /* 0x0001ffb000027802 */ /* 0x000fe40000000f00 */
[----:B------:R-:W-:Y:S05]  /*1ffa0*/  CALL.REL.NOINC `($__internal_13_$__cuda_sm70_shflsync_idx_p) ;  /* 0x00000b7000007944 */ /* 0x000fea0003c00000 */
[----:B------:R-:W-:Y:S01]  /*1ffb0*/  MOV R4, R5 ;  /* 0x0000000500047202 */ /* 0x000fe20000000f00 */
[----:B------:R-:W-:Y:S05]  /*1ffc0*/  BRA `(.L_x_808) ;  /* 0xffffbd8000007947 */ /* 0x000fea000383ffff */
.L_x_749:
[----:B------:R-:W-:Y:S01]  /*1ffd0*/  IMAD.MOV.U32 R9, RZ, RZ, R17 ;  /* 0x000000ffff097224 */ /* 0x000fe200078e0011 */
[----:B------:R-:W-:Y:S01]  /*1ffe0*/  MOV R5, RZ ;  /* 0x000000ff00057202 */ /* 0x000fe20000000f00 */
[----:B------:R-:W-:Y:S01]  /*1fff0*/  IMAD.MOV.U32 R3, RZ, RZ, 0x1c1f ;  /* 0x00001c1fff037424 */ /* 0x000fe200078e00ff */
[----:B------:R-:W-:Y:S02]  /*20000*/  MOV R2, 0x20020 ;  /* 0x0002002000027802 */ /* 0x000fe40000000f00 */
[----:B-12---:R-:W-:Y:S05]  /*20010*/  CALL.REL.NOINC `($__internal_13_$__cuda_sm70_shflsync_idx_p) ;  /* 0x00000b0000007944 */ /* 0x006fea0003c00000 */
[----:B------:R-:W-:Y:S01]  /*20020*/  MOV R0, R5 ;  /* 0x0000000500007202 */ /* 0x000fe20000000f00 */
[----:B------:R-:W-:Y:S05]  /*20030*/  BRA `(.L_x_809) ;  /* 0xffffbd3000007947 */ /* 0x000fea000383ffff */
.L_x_752:
[----:B----4-:R-:W-:Y:S01]  /*20040*/  IMAD.MOV.U32 R9, RZ, RZ, R16 ;  /* 0x000000ffff097224 */ /* 0x010fe200078e0010 */
[----:B------:R-:W-:Y:S01]  /*20050*/  MOV R5, 0x1 ;  /* 0x0000000100057802 */ /* 0x000fe20000000f00 */
[----:B------:R-:W-:Y:S01]  /*20060*/  IMAD.MOV.U32 R3, RZ, RZ, 0x1c1f ;  /* 0x00001c1fff037424 */ /* 0x000fe200078e00ff */
[----:B------:R-:W-:-:S02]  /*20070*/  MOV R2, 0x20090 ;  /* 0x0002009000027802 */ /* 0x000fc40000000f00 */
[----:B-123--:R-:W-:Y:S05]  /*20080*/  CALL.REL.NOINC `($__internal_13_$__cuda_sm70_shflsync_idx_p) ;  /* 0x00000a9000007944 */ /* 0x00efea0003c00000 */
        /* <DEDUP_REMOVED lines=8> */
.L_x_756:
[----:B------:R-:W-:Y:S01]  /*20110*/  IMAD.MOV.U32 R9, RZ, RZ, R11 ;  /* 0x000000ffff097224 */ /* 0x000fe200078e000b */
[----:B------:R-:W-:Y:S01]  /*20120*/  MOV R5, RZ ;  /* 0x000000ff00057202 */ /* 0x000fe20000000f00 */
[----:B------:R-:W-:Y:S01]  /*20130*/  IMAD.MOV.U32 R3, RZ, RZ, 0x181f ;  /* 0x0000181fff037424 */ /* 0x000fe200078e00ff */
[----:B------:R-:W-:Y:S02]  /*20140*/  MOV R2, 0x20160 ;  /* 0x0002016000027802 */ /* 0x000fe40000000f00 */
[----:B------:R-:W-:Y:S05]  /*20150*/  CALL.REL.NOINC `($__internal_13_$__cuda_sm70_shflsync_idx_p) ;  /* 0x000009c000007944 */ /* 0x000fea0003c00000 */
[----:B------:R-:W-:Y:S01]  /*20160*/  MOV R10, R5 ;  /* 0x00000005000a7202 */ /* 0x000fe20000000f00 */
[----:B------:R-:W-:Y:S05]  /*20170*/  BRA `(.L_x_811) ;  /* 0xffffdb8000007947 */ /* 0x000fea000383ffff */
.L_x_757:
[----:B------:R-:W-:Y:S01]  /*20180*/  IMAD.MOV.U32 R9, RZ, RZ, R14 ;  /* 0x000000ffff097224 */ /* 0x000fe200078e000e */
[----:B------:R-:W-:Y:S01]  /*20190*/  MOV R5, RZ ;  /* 0x000000ff00057202 */ /* 0x000fe20000000f00 */
[----:B------:R-:W-:Y:S01]  /*201a0*/  IMAD.MOV.U32 R3, RZ, RZ, 0x181f ;  /* 0x0000181fff037424 */ /* 0x000fe200078e00ff */
[----:B------:R-:W-:Y:S02]  /*201b0*/  MOV R2, 0x201d0 ;  /* 0x000201d000027802 */ /* 0x000fe40000000f00 */
[----:B-12---:R-:W-:Y:S05]  /*201c0*/  CALL.REL.NOINC `($__internal_13_$__cuda_sm70_shflsync_idx_p) ;  /* 0x0000095000007944 */ /* 0x006fea0003c00000 */
[----:B------:R-:W-:Y:S01]  /*201d0*/  MOV R2, R5 ;  /* 0x0000000500027202 */ /* 0x000fe20000000f00 */
[----:B------:R-:W-:Y:S05]  /*201e0*/  BRA `(.L_x_812) ;  /* 0xffffdb3000007947 */ /* 0x000fea000383ffff */
.L_x_760:
[----:B--2---:R-:W-:Y:S01]  /*201f0*/  IMAD.MOV.U32 R9, RZ, RZ, R11 ;  /* 0x000000ffff097224 */ /* 0x004fe200078e000b */
[----:B------:R-:W-:Y:S01]  /*20200*/  MOV R5, 0x1 ;  /* 0x0000000100057802 */ /* 0x000fe20000000f00 */
[----:B------:R-:W-:Y:S01]  /*20210*/  IMAD.MOV.U32 R3, RZ, RZ, 0x181f ;  /* 0x0000181fff037424 */ /* 0x000fe200078e00ff */
[----:B----4-:R-:W-:-:S02]  /*20220*/  MOV R2, 0x20240 ;  /* 0x0002024000027802 */ /* 0x010fc40000000f00 */
[----:B-1-3--:R-:W-:Y:S05]  /*20230*/  CALL.REL.NOINC `($__internal_13_$__cuda_sm70_shflsync_idx_p) ;  /* 0x000008e000007944 */ /* 0x00afea0003c00000 */
        /* <DEDUP_REMOVED lines=8> */
.L_x_763:
[----:B-1----:R-:W-:Y:S01]  /*202c0*/  IMAD.MOV.U32 R9, RZ, RZ, R11 ;  /* 0x000000ffff097224 */ /* 0x002fe200078e000b */
[----:B------:R-:W-:Y:S01]  /*202d0*/  MOV R5, 0x2 ;  /* 0x0000000200057802 */ /* 0x000fe20000000f00 */
[----:B------:R-:W-:Y:S01]  /*202e0*/  IMAD.MOV.U32 R3, RZ, RZ, 0x181f ;  /* 0x0000181fff037424 */ /* 0x000fe200078e00ff */
[----:B----4-:R-:W-:Y:S02]  /*202f0*/  MOV R2, 0x20310 ;  /* 0x0002031000027802 */ /* 0x010fe40000000f00 */
[----:B--23--:R-:W-:Y:S05]  /*20300*/  CALL.REL.NOINC `($__internal_13_$__cuda_sm70_shflsync_idx_p) ;  /* 0x0000081000007944 */ /* 0x00cfea0003c00000 */
[----:B------:R-:W-:Y:S01]  /*20310*/  MOV R10, R5 ;  /* 0x00000005000a7202 */ /* 0x000fe20000000f00 */
[----:B------:R-:W-:Y:S05]  /*20320*/  BRA `(.L_x_814) ;  /* 0xffffdd5000007947 */ /* 0x000fea000383ffff */
.L_x_764:
[----:B------:R-:W-:Y:S01]  /*20330*/  IMAD.MOV.U32 R9, RZ, RZ, R14 ;  /* 0x000000ffff097224 */ /* 0x000fe200078e000e */
[----:B------:R-:W-:Y:S01]  /*20340*/  MOV R5, 0x2 ;  /* 0x0000000200057802 */ /* 0x000fe20000000f00 */
[----:B------:R-:W-:Y:S01]  /*20350*/  IMAD.MOV.U32 R3, RZ, RZ, 0x181f ;  /* 0x0000181fff037424 */ /* 0x000fe200078e00ff */
[----:B----4-:R-:W-:Y:S02]  /*20360*/  MOV R2, 0x20380 ;  /* 0x0002038000027802 */ /* 0x010fe40000000f00 */
[----:B-123--:R-:W-:Y:S05]  /*20370*/  CALL.REL.NOINC `($__internal_13_$__cuda_sm70_shflsync_idx_p) ;  /* 0x000007a000007944 */ /* 0x00efea0003c00000 */
[----:B------:R-:W-:Y:S01]  /*20380*/  MOV R2, R5 ;  /* 0x0000000500027202 */ /* 0x000fe20000000f00 */
[----:B------:R-:W-:Y:S05]  /*20390*/  BRA `(.L_x_815) ;  /* 0xffffdd0000007947 */ /* 0x000fea000383ffff */
.L_x_767:
[----:B-1----:R-:W-:Y:S01]  /*203a0*/  IMAD.MOV.U32 R9, RZ, RZ, R11 ;  /* 0x000000ffff097224 */ /* 0x002fe200078e000b */
[----:B------:R-:W-:Y:S01]  /*203b0*/  MOV R5, 0x3 ;  /* 0x0000000300057802 */ /* 0x000fe20000000f00 */
[----:B------:R-:W-:Y:S01]  /*203c0*/  IMAD.MOV.U32 R3, RZ, RZ, 0x181f ;  /* 0x0000181fff037424 */ /* 0x000fe200078e00ff */
[----:B------:R-:W-:-:S02]  /*203d0*/  MOV R2, 0x203f0 ;  /* 0x000203f000027802 */ /* 0x000fc40000000f00 */
[----:B--234-:R-:W-:Y:S05]  /*203e0*/  CALL.REL.NOINC `($__internal_13_$__cuda_sm70_shflsync_idx_p) ;  /* 0x0000073000007944 */ /* 0x01cfea0003c00000 */
        /* <DEDUP_REMOVED lines=8> */
.L_x_769:
[----:B------:R-:W-:Y:S01]  /*20470*/  IMAD.MOV.U32 R9, RZ, RZ, R112 ;  /* 0x000000ffff097224 */ /* 0x000fe200078e0070 */
[----:B------:R-:W-:Y:S01]  /*20480*/  MOV R5, RZ ;  /* 0x000000ff00057202 */ /* 0x000fe20000000f00 */
[----:B------:R-:W-:Y:S01]  /*20490*/  IMAD.MOV.U32 R3, RZ, RZ, 0x1f ;  /* 0x0000001fff037424 */ /* 0x000fe200078e00ff */
[----:B------:R-:W-:Y:S02]  /*204a0*/  MOV R2, 0x204c0 ;  /* 0x000204c000027802 */ /* 0x000fe40000000f00 */
[----:B-1----:R-:W-:Y:S05]  /*204b0*/  CALL.REL.NOINC `($__internal_13_$__cuda_sm70_shflsync_idx_p) ;  /* 0x0000066000007944 */ /* 0x002fea0003c00000 */
[----:B------:R-:W-:Y:S01]  /*204c0*/  MOV R10, R5 ;  /* 0x00000005000a7202 */ /* 0x000fe20000000f00 */
[----:B------:R-:W-:Y:S05]  /*204d0*/  BRA `(.L_x_817) ;  /* 0xffffdf5000007947 */ /* 0x000fea000383ffff */
.L_x_770:
[----:B------:R-:W-:Y:S01]  /*204e0*/  IMAD.MOV.U32 R9, RZ, RZ, R112 ;  /* 0x000000ffff097224 */ /* 0x000fe200078e0070 */
[----:B------:R-:W-:Y:S01]  /*204f0*/  MOV R5, 0x1 ;  /* 0x0000000100057802 */ /* 0x000fe20000000f00 */
[----:B------:R-:W-:Y:S01]  /*20500*/  IMAD.MOV.U32 R3, RZ, RZ, 0x1f ;  /* 0x0000001fff037424 */ /* 0x000fe200078e00ff */
[----:B------:R-:W-:Y:S02]  /*20510*/  MOV R2, 0x20530 ;  /* 0x0002053000027802 */ /* 0x000fe40000000f00 */
[----:B-123--:R-:W-:Y:S05]  /*20520*/  CALL.REL.NOINC `($__internal_13_$__cuda_sm70_shflsync_idx_p) ;  /* 0x000005f000007944 */ /* 0x00efea0003c00000 */
[----:B------:R-:W-:Y:S01]  /*20530*/  MOV R8, R5 ;  /* 0x0000000500087202 */ /* 0x000fe20000000f00 */
[----:B------:R-:W-:Y:S05]  /*20540*/  BRA `(.L_x_818) ;  /* 0xffffdf0000007947 */ /* 0x000fea000383ffff */
.L_x_771:
[----:B------:R-:W-:Y:S02]  /*20550*/  MOV R2, 0x1 ;  /* 0x0000000100027802 */ /* 0x000fe40000000f00 */
[----:B------:R-:W-:-:S02]  /*20560*/  MOV R3, 0x20580 ;  /* 0x0002058000037802 */ /* 0x000fc40000000f00 */
[----:B--234-:R-:W-:Y:S05]  /*20570*/  CALL.REL.NOINC `($__internal_14_$__cuda_sm70_shflsync_up_p) ;  /* 0x000005f000007944 */ /* 0x01cfea0003c00000 */
[----:B------:R-:W-:Y:S05]  /*20580*/  BRA `(.L_x_819) ;  /* 0xffffdfe000007947 */ /* 0x000fea000383ffff */
.L_x_772:
[----:B------:R-:W-:Y:S02]  /*20590*/  MOV R2, 0x2 ;  /* 0x0000000200027802 */ /* 0x000fe40000000f00 */
[----:B------:R-:W-:-:S02]  /*205a0*/  MOV R3, 0x205c0 ;  /* 0x000205c000037802 */ /* 0x000fc40000000f00 */
[----:B--23--:R-:W-:Y:S05]  /*205b0*/  CALL.REL.NOINC `($__internal_14_$__cuda_sm70_shflsync_up_p) ;  /* 0x000005b000007944 */ /* 0x00cfea0003c00000 */
[----:B------:R-:W-:Y:S01]  /*205c0*/  SEL R3, R4, RZ, P1 ;  /* 0x000000ff04037207 */ /* 0x000fe20000800000 */
[----:B------:R-:W-:-:S04]  /*205d0*/  IMAD.MOV.U32 R2, RZ, RZ, 0x4 ;  /* 0x00000004ff027424 */ /* 0x000fc800078e00ff */
[----:B------:R-:W-:Y:S01]  /*205e0*/  IMAD.IADD R0, R0, 0x1, R3 ;  /* 0x0000000100007824 */ /* 0x000fe200078e0203 */
[----:B------:R-:W-:Y:S02]  /*205f0*/  MOV R3, 0x20610 ;  /* 0x0002061000037802 */ /* 0x000fe40000000f00 */
        /* <DEDUP_REMOVED lines=20> */
.L_x_776:
[----:B------:R-:W-:Y:S02]  /*20740*/  MOV R2, 0x1 ;  /* 0x0000000100027802 */ /* 0x000fe40000000f00 */
[----:B------:R-:W-:Y:S02]  /*20750*/  MOV R3, 0x20770 ;  /* 0x0002077000037802 */ /* 0x000fe40000000f00 */
[----:B------:R-:W-:Y:S05]  /*20760*/  CALL.REL.NOINC `($__internal_14_$__cuda_sm70_shflsync_up_p) ;  /* 0x0000040000007944 */ /* 0x000fea0003c00000 */
[----:B------:R-:W-:Y:S01]  /*20770*/  MOV R2, R4 ;  /* 0x0000000400027202 */ /* 0x000fe20000000f00 */
[----:B------:R-:W-:Y:S05]  /*20780*/  BRA `(.L_x_821) ;  /* 0xffffe03000007947 */ /* 0x000fea000383ffff */
.L_x_777:
[----:B------:R-:W-:Y:S02]  /*20790*/  MOV R2, 0x2 ;  /* 0x0000000200027802 */ /* 0x000fe40000000f00 */
        /* <DEDUP_REMOVED lines=26> */
.L_x_779:
[----:B------:R-:W-:Y:S02]  /*20940*/  SEL R0, RZ, 0x1, P0 ;  /* 0x00000001ff007807 */ /* 0x000fe40000000000 */
[----:B------:R-:W-:Y:S02]  /*20950*/  MOV R2, 0x20970 ;  /* 0x0002097000027802 */ /* 0x000fe40000000f00 */
[----:B-1----:R-:W-:Y:S05]  /*20960*/  CALL.REL.NOINC `($__internal_15_$__cuda_sm70_votesync_ballot) ;  /* 0x0000027000007944 */ /* 0x002fea0003c00000 */
[----:B------:R-:W-:Y:S01]  /*20970*/  MOV R11, R0 ;  /* 0x00000000000b7202 */ /* 0x000fe20000000f00 */
[----:B------:R-:W-:Y:S05]  /*20980*/  BRA `(.L_x_823) ;  /* 0xffffdfc000007947 */ /* 0x000fea000383ffff */
.L_x_780:
[----:B------:R-:W-:Y:S01]  /*20990*/  IMAD.MOV.U32 R9, RZ, RZ, R6 ;  /* 0x000000ffff097224 */ /* 0x000fe200078e0006 */
[----:B------:R-:W-:Y:S01]  /*209a0*/  MOV R5, R0 ;  /* 0x0000000000057202 */ /* 0x000fe20000000f00 */
[----:B------:R-:W-:Y:S01]  /*209b0*/  IMAD.MOV.U32 R3, RZ, RZ, 0x1f ;  /* 0x0000001fff037424 */ /* 0x000fe200078e00ff */
[----:B------:R-:W-:Y:S02]  /*209c0*/  MOV R2, 0x209e0 ;  /* 0x000209e000027802 */ /* 0x000fe40000000f00 */
[----:B-1----:R-:W-:Y:S05]  /*209d0*/  CALL.REL.NOINC `($__internal_13_$__cuda_sm70_shflsync_idx_p) ;  /* 0x0000014000007944 */ /* 0x002fea0003c00000 */
[----:B------:R-:W-:Y:S01]  /*209e0*/  IMAD.MOV.U32 R8, RZ, RZ, R5 ;  /* 0x000000ffff087224 */ /* 0x000fe200078e0005 */
[----:B------:R-:W-:Y:S01]  /*209f0*/  MOV R5, R0 ;  /* 0x0000000000057202 */ /* 0x000fe20000000f00 */
[----:B------:R-:W-:Y:S01]  /*20a00*/  IMAD.MOV.U32 R9, RZ, RZ, R7 ;  /* 0x000000ffff097224 */ /* 0x000fe200078e0007 */
[----:B------:R-:W-:-:S02]  /*20a10*/  MOV R3, 0x1f ;  /* 0x0000001f00037802 */ /* 0x000fc40000000f00 */
[----:B------:R-:W-:Y:S02]  /*20a20*/  MOV R2, 0x20a40 ;  /* 0x00020a4000027802 */ /* 0x000fe40000000f00 */
[----:B------:R-:W-:Y:S05]  /*20a30*/  CALL.REL.NOINC `($__internal_13_$__cuda_sm70_shflsync_idx_p) ;  /* 0x000000e000007944 */ /* 0x000fea0003c00000 */
[----:B------:R-:W-:Y:S01]  /*20a40*/  MOV R7, R5 ;  /* 0x0000000500077202 */ /* 0x000fe20000000f00 */
[----:B------:R-:W-:Y:S05]  /*20a50*/  BRA `(.L_x_824) ;  /* 0xffffdf4000007947 */ /* 0x000fea000383ffff */
.L_x_783:
[----:B------:R-:W-:Y:S01]  /*20a60*/  IMAD.MOV.U32 R9, RZ, RZ, R4 ;  /* 0x000000ffff097224 */ /* 0x000fe200078e0004 */
[----:B------:R-:W-:Y:S01]  /*20a70*/  MOV R5, R0 ;  /* 0x0000000000057202 */ /* 0x000fe20000000f00 */
[----:B------:R-:W-:Y:S01]  /*20a80*/  IMAD.MOV.U32 R3, RZ, RZ, 0x1f ;  /* 0x0000001fff037424 */ /* 0x000fe200078e00ff */
[----:B------:R-:W-:Y:S02]  /*20a90*/  MOV R2, 0x20ab0 ;  /* 0x00020ab000027802 */ /* 0x000fe40000000f00 */
[----:B-1-34-:R-:W-:Y:S05]  /*20aa0*/  CALL.REL.NOINC `($__internal_13_$__cuda_sm70_shflsync_idx_p) ;  /* 0x0000007000007944 */ /* 0x01afea0003c00000 */
[----:B------:R-:W-:Y:S01]  /*20ab0*/  MOV R13, R5 ;  /* 0x00000005000d7202 */ /* 0x000fe20000000f00 */
[----:B------:R-:W-:Y:S05]  /*20ac0*/  BRA `(.L_x_782) ;  /* 0xffffdf3000007947 */ /* 0x000fea000383ffff */
        .weak           $__internal_12_$__cuda_sm70_shflsync_bfly_p
        .type           $__internal_12_$__cuda_sm70_shflsync_bfly_p,@function
        .size           $__internal_12_$__cuda_sm70_shflsync_bfly_p,($__internal_13_$__cuda_sm70_shflsync_idx_p - $__internal_12_$__cuda_sm70_shflsync_bfly_p)
$__internal_12_$__cuda_sm70_shflsync_bfly_p:
[----:B------:R-:W-:Y:S04]  /*20ad0*/  WARPSYNC R6 ;  /* 0x0000000600007348 */ /* 0x000fe80003800000 */
[----:B------:R1:W2:Y:S02]  /*20ae0*/  SHFL.BFLY PT, R5, R2, R5, R7 ;  /* 0x0c00000502057389 */ /* 0x0002a400000e0007 */
[----:B-1----:R-:W-:-:S02]  /*20af0*/  MOV R2, R3 ;  /* 0x0000000300027202 */ /* 0x002fc40000000f00 */
[----:B------:R-:W-:-:S04]  /*20b00*/  MOV R3, 0x0 ;  /* 0x0000000000037802 */ /* 0x000fc80000000f00 */
[----:B--2---:R-:W-:Y:S05]  /*20b10*/  RET.REL.NODEC R2 `(_ZN7cutlass13device_kernelIN5flash19enable_sm80_to_sm89INS1_16FlashAttnFwdSm80INS1_25CollectiveMainloopFwdSm80ILi8ELi1ELb0EN4cute5tupleIJNS5_1CILi128EEENS7_ILi32EEENS7_ILi256EEEEEELi256ENS_6half_tEfNS_4arch4Sm80ELb0ELb1ELb1ELb1ELb0ELb1ELb1ELb1EEENS1_21CollectiveEpilogueFwdINS6_IJS8_SA_S9_EEENS6_IJNS7_ILi1EEESI_SI_EEESC_SE_Li256ELb1ELb1ELb1ELb0EEENS1_36VarlenDynamicPersistentTileSchedulerILi128ELi32ELi256ELi256ELb1ELb1ELb0ELb1ELb0ELb1EEEEEEEEEvNT_6ParamsE) ;  /* 0xfffdf4e002007950 */ /* 0x004fea0003c3ffff */
        .weak           $__internal_13_$__cuda_sm70_shflsync_idx_p
        .type           $__internal_13_$__cuda_sm70_shflsync_idx_p,@function
        .size           $__internal_13_$__cuda_sm70_shflsync_idx_p,($__internal_14_$__cuda_sm70_shflsync_up_p - $__internal_13_$__cuda_sm70_shflsync_idx_p)
$__internal_13_$__cuda_sm70_shflsync_idx_p:
[----:B------:R-:W-:-:S04]  /*20b20*/  MOV R115, 0xffffffff ;  /* 0xffffffff00737802 */ /* 0x000fc80000000f00 */
[----:B------:R-:W-:Y:S04]  /*20b30*/  WARPSYNC R115 ;  /* 0x0000007300007348 */ /* 0x000fe80003800000 */
[----:B------:R1:W2:Y:S02]  /*20b40*/  SHFL.IDX PT, R5, R9, R5, R3 ;  /* 0x0000000509057389 */ /* 0x0002a400000e0003 */
[----:B-1----:R-:W-:-:S04]  /*20b50*/  MOV R3, 0x0 ;  /* 0x0000000000037802 */ /* 0x002fc80000000f00 */
[----:B--2---:R-:W-:Y:S05]  /*20b60*/  RET.REL.NODEC R2 `(_ZN7cutlass13device_kernelIN5flash19enable_sm80_to_sm89INS1_16FlashAttnFwdSm80INS1_25CollectiveMainloopFwdSm80ILi8ELi1ELb0EN4cute5tupleIJNS5_1CILi128EEENS7_ILi32EEENS7_ILi256EEEEEELi256ENS_6half_tEfNS_4arch4Sm80ELb0ELb1ELb1ELb1ELb0ELb1ELb1ELb1EEENS1_21CollectiveEpilogueFwdINS6_IJS8_SA_S9_EEENS6_IJNS7_ILi1EEESI_SI_EEESC_SE_Li256ELb1ELb1ELb1ELb0EEENS1_36VarlenDynamicPersistentTileSchedulerILi128ELi32ELi256ELi256ELb1ELb1ELb0ELb1ELb0ELb1EEEEEEEEEvNT_6ParamsE) ;  /* 0xfffdf49002007950 */ /* 0x004fea0003c3ffff */
        .weak           $__internal_14_$__cuda_sm70_shflsync_up_p
        .type           $__internal_14_$__cuda_sm70_shflsync_up_p,@function
        .size           $__internal_14_$__cuda_sm70_shflsync_up_p,($__internal_15_$__cuda_sm70_votesync_ballot - $__internal_14_$__cuda_sm70_shflsync_up_p)
$__internal_14_$__cuda_sm70_shflsync_up_p:
[----:B------:R-:W-:Y:S02]  /*20b70*/  IMAD.MOV.U32 R4, RZ, RZ, RZ ;  /* 0x000000ffff047224 */ /* 0x000fe400078e00ff */
[----:B------:R-:W-:-:S04]  /*20b80*/  IMAD.MOV.U32 R9, RZ, RZ, -0x1 ;  /* 0xffffffffff097424 */ /* 0x000fc800078e00ff */
[----:B------:R-:W-:Y:S04]  /*20b90*/  WARPSYNC R9 ;  /* 0x0000000900007348 */ /* 0x000fe80003800000 */
[----:B------:R1:W2:Y:S02]  /*20ba0*/  SHFL.UP PT, R4, R0, R2, R4 ;  /* 0x0400000200047389 */ /* 0x0002a400000e0004 */
[----:B-1----:R-:W-:Y:S02]  /*20bb0*/  MOV R2, R3 ;  /* 0x0000000300027202 */ /* 0x002fe40000000f00 */
[----:B------:R-:W-:-:S04]  /*20bc0*/  MOV R3, 0x0 ;  /* 0x0000000000037802 */ /* 0x000fc80000000f00 */
[----:B--2---:R-:W-:Y:S05]  /*20bd0*/  RET.REL.NODEC R2 `(_ZN7cutlass13device_kernelIN5flash19enable_sm80_to_sm89INS1_16FlashAttnFwdSm80INS1_25CollectiveMainloopFwdSm80ILi8ELi1ELb0EN4cute5tupleIJNS5_1CILi128EEENS7_ILi32EEENS7_ILi256EEEEEELi256ENS_6half_tEfNS_4arch4Sm80ELb0ELb1ELb1ELb1ELb0ELb1ELb1ELb1EEENS1_21CollectiveEpilogueFwdINS6_IJS8_SA_S9_EEENS6_IJNS7_ILi1EEESI_SI_EEESC_SE_Li256ELb1ELb1ELb1ELb0EEENS1_36VarlenDynamicPersistentTileSchedulerILi128ELi32ELi256ELi256ELb1ELb1ELb0ELb1ELb0ELb1EEEEEEEEEvNT_6ParamsE) ;  /* 0xfffdf42002007950 */ /* 0x004fea0003c3ffff */
        .weak           $__internal_15_$__cuda_sm70_votesync_ballot
        .type           $__internal_15_$__cuda_sm70_votesync_ballot,@function
        .size           $__internal_15_$__cuda_sm70_votesync_ballot,(.L_x_2601 - $__internal_15_$__cuda_sm70_votesync_ballot)
$__internal_15_$__cuda_sm70_votesync_ballot:
[----:B------:R-:W-:Y:S01]  /*20be0*/  ISETP.NE.U32.AND P0, PT, R0, 0x1, PT ;  /* 0x000000010000780c */ /* 0x000fe20003f05070 */
[----:B------:R-:W-:-:S04]  /*20bf0*/  IMAD.MOV.U32 R3, RZ, RZ, -0x1 ;  /* 0xffffffffff037424 */ /* 0x000fc800078e00ff */
[----:B------:R-:W-:Y:S08]  /*20c00*/  WARPSYNC R3 ;  /* 0x0000000300007348 */ /* 0x000ff00003800000 */
[----:B------:R-:W-:-:S04]  /*20c10*/  VOTE.ANY R0, PT, !P0 ;  /* 0x0000000000007806 */ /* 0x000fc800040e0100 */
[----:B------:R-:W-:Y:S01]  /*20c20*/  LOP3.LUT R0, R0, R3, RZ, 0xc0, !PT ;  /* 0x0000000300007212 */ /* 0x000fe200078ec0ff */
[----:B------:R-:W-:-:S04]  /*20c30*/  IMAD.MOV.U32 R3, RZ, RZ, 0x0 ;  /* 0x00000000ff037424 */ /* 0x000fc800078e00ff */
[----:B------:R-:W-:Y:S05]  /*20c40*/  RET.REL.NODEC R2 `(_ZN7cutlass13device_kernelIN5flash19enable_sm80_to_sm89INS1_16FlashAttnFwdSm80INS1_25CollectiveMainloopFwdSm80ILi8ELi1ELb0EN4cute5tupleIJNS5_1CILi128EEENS7_ILi32EEENS7_ILi256EEEEEELi256ENS_6half_tEfNS_4arch4Sm80ELb0ELb1ELb1ELb1ELb0ELb1ELb1ELb1EEENS1_21CollectiveEpilogueFwdINS6_IJS8_SA_S9_EEENS6_IJNS7_ILi1EEESI_SI_EEESC_SE_Li256ELb1ELb1ELb1ELb0EEENS1_36VarlenDynamicPersistentTileSchedulerILi128ELi32ELi256ELi256ELb1ELb1ELb0ELb1ELb0ELb1EEEEEEEEEvNT_6ParamsE) ;  /* 0xfffdf3b002007950 */ /* 0x000fea0003c3ffff */
.L_x_825:
        /* <DEDUP_REMOVED lines=11> */
.L_x_2601:


//--------------------- .text._ZN7cutlass13device_kernelIN5flash19enable_sm80_to_sm89INS1_16FlashAttnFwdSm80INS1_25CollectiveMainloopFwdSm80ILi8ELi1ELb1EN4cute5tupleIJNS5_1CILi128EEENS7_ILi64EEENS7_ILi256EEEEEELi256ENS_6half_tEfNS_4arch4Sm80ELb1ELb0ELb1ELb0ELb0ELb0ELb1ELb1EEENS1_21CollectiveEpilogueFwdINS6_IJS8_SA_S9_EEENS6_IJNS7_ILi1EEESI_SI_EEESC_SE_Li256ELb0ELb1ELb1ELb0EEENS1_30DynamicPersistentTileSchedulerILi256ELi256ELb1ELb1ELb0EEEEEEEEEvNT_6ParamsE --------------------------
	.section	.text._ZN7cutlass13device_kernelIN5flash19enable_sm80_to_sm89INS1_16FlashAttnFwdSm80INS1_25CollectiveMainloopFwdSm80ILi8ELi1ELb1EN4cute5tupleIJNS5_1CILi128EEENS7_ILi64EEENS7_ILi256EEEEEELi256ENS_6half_tEfNS_4arch4Sm80ELb1ELb0ELb1ELb0ELb0ELb0ELb1ELb1EEENS1_21CollectiveEpilogueFwdINS6_IJS8_SA_S9_EEENS6_IJNS7_ILi1EEESI_SI_EEESC_SE_Li256ELb0ELb1ELb1ELb0EEENS1_30DynamicPersistentTileSchedulerILi256ELi256ELb1ELb1ELb0EEEEEEEEEvNT_6ParamsE,"ax",@progbits
	.sectioninfo	@"SHI_REGISTERS=255"
	.align	128
.text._ZN7cutlass13device_kernelIN5flash19enable_sm80_to_sm89INS1_16FlashAttnFwdSm80INS1_25CollectiveMainloopFwdSm80ILi8ELi1ELb1EN4cute5tupleIJNS5_1CILi128EEENS7_ILi64EEENS7_ILi256EEEEEELi256ENS_6half_tEfNS_4arch4Sm80ELb1ELb0ELb1ELb0ELb0ELb0ELb1ELb1EEENS1_21CollectiveEpilogueFwdINS6_IJS8_SA_S9_EEENS6_IJNS7_ILi1EEESI_SI_EEESC_SE_Li256ELb0ELb1ELb1ELb0EEENS1_30DynamicPersistentTileSchedulerILi256ELi256ELb1ELb1ELb0EEEEEEEEEvNT_6ParamsE:
        .type           _ZN7cutlass13device_kernelIN5flash19enable_sm80_to_sm89INS1_16FlashAttnFwdSm80INS1_25CollectiveMainloopFwdSm80ILi8ELi1ELb1EN4cute5tupleIJNS5_1CILi128EEENS7_ILi64EEENS7_ILi256EEEEEELi256ENS_6half_tEfNS_4arch4Sm80ELb1ELb0ELb1ELb0ELb0ELb0ELb1ELb1EEENS1_21CollectiveEpilogueFwdINS6_IJS8_SA_S9_EEENS6_IJNS7_ILi1EEESI_SI_EEESC_SE_Li256ELb0ELb1ELb1ELb0EEENS1_30DynamicPersistentTileSchedulerILi256ELi256ELb1ELb1ELb0EEEEEEEEEvNT_6ParamsE,@function
        .size           _ZN7cutlass13device_kernelIN5flash19enable_sm80_to_sm89INS1_16FlashAttnFwdSm80INS1_25CollectiveMainloopFwdSm80ILi8ELi1ELb1EN4cute5tupleIJNS5_1CILi128EEENS7_ILi64EEENS7_ILi256EEEEEELi256ENS_6half_tEfNS_4arch4Sm80ELb1ELb0ELb1ELb0ELb0ELb0ELb1ELb1EEENS1_21CollectiveEpilogueFwdINS6_IJS8_SA_S9_EEENS6_IJNS7_ILi1EEESI_SI_EEESC_SE_Li256ELb0ELb1ELb1ELb0EEENS1_30DynamicPersistentTileSchedulerILi256ELi256ELb1ELb1ELb0EEEEEEEEEvNT_6ParamsE,(.L_x_2606 - _ZN7cutlass13device_kernelIN5flash19enable_sm80_to_sm89INS1_16FlashAttnFwdSm80INS1_25CollectiveMainloopFwdSm80ILi8ELi1ELb1EN4cute5tupleIJNS5_1CILi128EEENS7_ILi64EEENS7_ILi256EEEEEELi256ENS_6half_tEfNS_4arch4Sm80ELb1ELb0ELb1ELb0ELb0ELb0ELb1ELb1EEENS1_21CollectiveEpilogueFwdINS6_IJS8_SA_S9_EEENS6_IJNS7_ILi1EEESI_SI_EEESC_SE_Li256ELb0ELb1ELb1ELb0EEENS1_30DynamicPersistentTileSchedulerILi256ELi256ELb1ELb1ELb0EEEEEEEEEvNT_6ParamsE)
        .other          _ZN7cutlass13device_kernelIN5flash19enable_sm80_to_sm89INS1_16FlashAttnFwdSm80INS1_25CollectiveMainloopFwdSm80ILi8ELi1ELb1EN4cute5tupleIJNS5_1CILi128EEENS7_ILi64EEENS7_ILi256EEEEEELi256ENS_6half_tEfNS_4arch4Sm80ELb1ELb0ELb1ELb0ELb0ELb0ELb1ELb1EEENS1_21CollectiveEpilogueFwdINS6_IJS8_SA_S9_EEENS6_IJNS7_ILi1EEESI_SI_EEESC_SE_Li256ELb0ELb1ELb1ELb0EEENS1_30DynamicPersistentTileSchedulerILi256ELi256ELb1ELb1ELb0EEEEEEEEEvNT_6ParamsE,@"STO_CUDA_ENTRY STV_DEFAULT"
_ZN7cutlass13device_kernelIN5flash19enable_sm80_to_sm89INS1_16FlashAttnFwdSm80INS1_25CollectiveMainloopFwdSm80ILi8ELi1ELb1EN4cute5tupleIJNS5_1CILi128EEENS7_ILi64EEENS7_ILi256EEEEEELi256ENS_6half_tEfNS_4arch4Sm80ELb1ELb0ELb1ELb0ELb0ELb0ELb1ELb1EEENS1_21CollectiveEpilogueFwdINS6_IJS8_SA_S9_EEENS6_IJNS7_ILi1EEESI_SI_EEESC_SE_Li256ELb0ELb1ELb1ELb0EEENS1_30DynamicPersistentTileSchedulerILi256ELi256ELb1ELb1ELb0EEEEEEEEEvNT_6ParamsE:
[----:B------:R-:W-:-:S03]  /*0000*/  MOV R1, c[0x0][0x28] ;  /* 0x00000a0000017a02 */ /* 0x000fc60000000f00 */
[----:B------:R-:W1:Y:S01]  /*0010*/  S2R R14, SR_TID.X ;  /* 0x00000000000e7919 */ /* 0x000e620000002100 */
[----:B------:R-:W-:-:S03]  /*0020*/  IADD3 R1, R1, -0x150, RZ ;  /* 0xfffffeb001017810 */ /* 0x000fc60007ffe0ff */
[----:B------:R-:W2:Y:S01]  /*0030*/  S2R R13, SR_CTAID.X ;  /* 0x00000000000d7919 */ /* 0x000ea20000002500 */
[----:B-1----:R-:W-:-:S05]  /*0040*/  SHF.R.U32.HI R2, RZ, 0x5, R14 ;  /* 0x00000005ff027819 */ /* 0x002fca000001160e */
[----:B------:R-:W1:Y:S02]  /*0050*/  SHFL.IDX PT, R0, R2, RZ, 0x1f ;  /* 0x00001fff02007589 */ /* 0x000e6400000e0000 */
[----:B-1----:R-:W-:Y:S02]  /*0060*/  ISETP.GE.AND P0, PT, R0, 0x1, PT ;  /* 0x000000010000780c */ /* 0x002fe40003f06270 */
[----:B------:R1:W-:Y:S11]  /*0070*/  STL [R1+0xfc], R0 ;  /* 0x0000fc0001007387 */ /* 0x0003f60000100800 */
[----:B------:R-:W-:Y:S06]  /*0080*/  @P0 BAR.ARV 0x4, 0x100 ;  /* 0x0104000000000b1d */ /* 0x000fec0000002000 */
[----:B--2---:R-:W-:-:S13]  /*0090*/  ISETP.GE.AND P0, PT, R13, c[0x0][0x538], PT ;  /* 0x00014e000d007a0c */ /* 0x004fda0003f06270 */
[----:B------:R-:W-:Y:S05]  /*00a0*/  @P0 EXIT ;  /* 0x000000000000094d */ /* 0x000fea0003800000 */
[----:B-1----:R-:W-:Y:S01]  /*00b0*/  SHF.R.S32.HI R11, RZ, 0x1f, R14 ;  /* 0x0000001fff0b7819 */ /* 0x002fe2000001140e */
[----:B------:R-:W-:-:S03]  /*00c0*/  ULDC.64 UR6, c[0x0][0x118] ;  /* 0x0000460000067ab9 */ /* 0x000fc60000000a00 */
[CC--:B------:R-:W-:Y:S02]  /*00d0*/  LEA.HI R2, R11.reuse, R14.reuse, RZ, 0x4 ;  /* 0x0000000e0b027211 */ /* 0x0c0fe400078f20ff */
[CC--:B------:R-:W-:Y:S02]  /*00e0*/  LEA.HI R0, R11.reuse, R14.reuse, RZ, 0x2 ;  /* 0x0000000e0b007211 */ /* 0x0c0fe400078f10ff */
[----:B------:R-:W-:Y:S02]  /*00f0*/  SHF.R.S32.HI R3, RZ, 0x4, R2 ;  /* 0x00000004ff037819 */ /* 0x000fe40000011402 */
[----:B------:R-:W-:Y:S02]  /*0100*/  LEA.HI R10, R11, R14, RZ, 0x3 ;  /* 0x0000000e0b0a7211 */ /* 0x000fe400078f18ff */
[----:B------:R-:W-:Y:S02]  /*0110*/  LOP3.LUT R4, R0, 0xfffffffc, RZ, 0xc0, !PT ;  /* 0xfffffffc00047812 */ /* 0x000fe400078ec0ff */
[----:B------:R-:W-:-:S02]  /*0120*/  LOP3.LUT R0, R2, 0xfffffff0, RZ, 0xc0, !PT ;  /* 0xfffffff002007812 */ /* 0x000fc400078ec0ff */
[----:B------:R-:W-:Y:S01]  /*0130*/  LEA.HI R2, R2, R3, RZ, 0x1 ;  /* 0x0000000302027211 */ /* 0x000fe200078f08ff */
[C---:B------:R-:W-:Y:S01]  /*0140*/  IMAD.IADD R4, R14.reuse, 0x1, -R4 ;  /* 0x000000010e047824 */ /* 0x040fe200078e0a04 */
[----:B------:R-:W-:Y:S01]  /*0150*/  SHF.R.S32.HI R18, RZ, 0x3, R10 ;  /* 0x00000003ff127819 */ /* 0x000fe2000001140a */
[----:B------:R-:W-:Y:S01]  /*0160*/  IMAD.IADD R5, R14, 0x1, -R0 ;  /* 0x000000010e057824 */ /* 0x000fe200078e0a00 */
[----:B------:R-:W-:Y:S02]  /*0170*/  LOP3.LUT R6, R10, 0xfffffff8, RZ, 0xc0, !PT ;  /* 0xfffffff80a067812 */ /* 0x000fe400078ec0ff */
[----:B------:R-:W-:Y:S01]  /*0180*/  LOP3.LUT R0, R2, 0xfffffffe, RZ, 0xc0, !PT ;  /* 0xfffffffe02007812 */ /* 0x000fe200078ec0ff */
[----:B------:R-:W-:Y:S02]  /*0190*/  IMAD.SHL.U32 R7, R18, 0x40, RZ ;  /* 0x0000004012077824 */ /* 0x000fe400078e00ff */
[----:B------:R-:W-:Y:S02]  /*01a0*/  IMAD.IADD R6, R14, 0x1, -R6 ;  /* 0x000000010e067824 */ /* 0x000fe400078e0a06 */
[----:B------:R-:W-:Y:S01]  /*01b0*/  IMAD.IADD R9, R3, 0x1, -R0 ;  /* 0x0000000103097824 */ /* 0x000fe200078e0a00 */
[----:B------:R-:W-:Y:S01]  /*01c0*/  LEA.HI R0, R4, R4, RZ, 0x1 ;  /* 0x0000000404007211 */ /* 0x000fe200078f08ff */
[C---:B------:R-:W-:Y:S01]  /*01d0*/  IMAD.SHL.U32 R16, R6.reuse, 0x8, RZ ;  /* 0x0000000806107824 */ /* 0x040fe200078e00ff */
[----:B------:R-:W-:Y:S01]  /*01e0*/  LOP3.LUT R2, R7, 0x1c0, RZ, 0xc0, !PT ;  /* 0x000001c007027812 */ /* 0x000fe200078ec0ff */
[----:B------:R-:W-:Y:S01]  /*01f0*/  IMAD.SHL.U32 R8, R6, 0x40, RZ ;  /* 0x0000004006087824 */ /* 0x000fe200078e00ff */
[----:B------:R-:W-:-:S02]  /*0200*/  SHF.R.S32.HI R7, RZ, 0x1f, R5 ;  /* 0x0000001fff077819 */ /* 0x000fc40000011405 */
[----:B------:R-:W-:Y:S01]  /*0210*/  LOP3.LUT R0, R0, 0x1ffffffe, RZ, 0xc0, !PT ;  /* 0x1ffffffe00007812 */ /* 0x000fe200078ec0ff */
[----:B------:R-:W-:Y:S01]  /*0220*/  STL [R1+0xa0], R16 ;  /* 0x0000a01001007387 */ /* 0x000fe20000100800 */
[----:B------:R-:W-:Y:S02]  /*0230*/  LOP3.LUT R3, R2, 0x38, R16, 0xf8, !PT ;  /* 0x0000003802037812 */ /* 0x000fe400078ef810 */
[----:B------:R-:W-:Y:S01]  /*0240*/  SHF.R.U32.HI R2, RZ, 0x3, R2 ;  /* 0x00000003ff027819 */ /* 0x000fe20000011602 */
[----:B------:R-:W-:Y:S01]  /*0250*/  IMAD.IADD R12, R4, 0x1, -R0 ;  /* 0x00000001040c7824 */ /* 0x000fe200078e0a00 */
[----:B------:R-:W-:Y:S02]  /*0260*/  LEA.HI R248, R7, R5, RZ, 0x3 ;  /* 0x0000000507f87211 */ /* 0x000fe400078f18ff */
[----:B------:R-:W-:Y:S02]  /*0270*/  LOP3.LUT R7, R3, R2, RZ, 0x3c, !PT ;  /* 0x0000000203077212 */ /* 0x000fe400078e3cff */
[C---:B------:R-:W-:Y:S01]  /*0280*/  LOP3.LUT R0, R248.reuse, 0xfffffff8, RZ, 0xc0, !PT ;  /* 0xfffffff8f8007812 */ /* 0x040fe200078ec0ff */
[----:B------:R-:W-:Y:S01]  /*0290*/  IMAD.SHL.U32 R248, R248, 0x40, RZ ;  /* 0x00000040f8f87824 */ /* 0x000fe200078e00ff */
[----:B------:R-:W-:-:S02]  /*02a0*/  LOP3.LUT R2, R8, 0x1c0, RZ, 0xc0, !PT ;  /* 0x000001c008027812 */ /* 0x000fc400078ec0ff */
[-C--:B------:R-:W-:Y:S01]  /*02b0*/  LEA.HI R4, R11, R14.reuse, RZ, 0x6 ;  /* 0x0000000e0b047211 */ /* 0x080fe200078f30ff */
[----:B------:R-:W-:Y:S01]  /*02c0*/  IMAD.IADD R5, R5, 0x1, -R0 ;  /* 0x0000000105057824 */ /* 0x000fe200078e0a00 */
[----:B------:R-:W-:Y:S02]  /*02d0*/  LOP3.LUT R3, R2, 0x8, R10, 0xf8, !PT ;  /* 0x0000000802037812 */ /* 0x000fe400078ef80a */
[----:B------:R-:W-:Y:S01]  /*02e0*/  SHF.R.U32.HI R2, RZ, 0x3, R2 ;  /* 0x00000003ff027819 */ /* 0x000fe20000011602 */
[----:B------:R-:W-:Y:S01]  /*02f0*/  IMAD.SHL.U32 R0, R4, 0x8, RZ ;  /* 0x0000000804007824 */ /* 0x000fe200078e00ff */
[----:B------:R-:W-:Y:S01]  /*0300*/  LEA.HI R8, R11, R14, RZ, 0x5 ;  /* 0x0000000e0b087211 */ /* 0x000fe200078f28ff */
[----:B------:R-:W-:Y:S01]  /*0310*/  IMAD.SHL.U32 R4, R5, 0x40, RZ ;  /* 0x0000004005047824 */ /* 0x000fe200078e00ff */
[----:B------:R-:W-:Y:S01]  /*0320*/  LOP3.LUT R249, R3, R2, RZ, 0x3c, !PT ;  /* 0x0000000203f97212 */ /* 0x000fe200078e3cff */
[----:B------:R-:W-:Y:S01]  /*0330*/  IMAD.SHL.U32 R3, R9, 0x8, RZ ;  /* 0x0000000809037824 */ /* 0x000fe200078e00ff */
[----:B------:R-:W-:-:S02]  /*0340*/  LOP3.LUT R2, R8, 0xffffffe0, RZ, 0xc0, !PT ;  /* 0xffffffe008027812 */ /* 0x000fc400078ec0ff */
[----:B------:R-:W-:Y:S01]  /*0350*/  LOP3.LUT R11, R7, 0x7ffffe00, R0, 0xf8, !PT ;  /* 0x7ffffe00070b7812 */ /* 0x000fe200078ef800 */
[----:B------:R-:W-:Y:S01]  /*0360*/  IMAD R249, R9, 0x200, R249 ;  /* 0x0000020009f97824 */ /* 0x000fe200078e02f9 */
[----:B------:R-:W-:Y:S01]  /*0370*/  LOP3.LUT R0, R4, 0x1c0, RZ, 0xc0, !PT ;  /* 0x000001c004007812 */ /* 0x000fe200078ec0ff */
[----:B------:R-:W-:Y:S01]  /*0380*/  IMAD.IADD R15, R14, 0x1, -R2 ;  /* 0x000000010e0f7824 */ /* 0x000fe200078e0a02 */
[--C-:B------:R-:W-:Y:S02]  /*0390*/  SHF.R.S32.HI R10, RZ, 0x5, R8.reuse ;  /* 0x00000005ff0a7819 */ /* 0x100fe40000011408 */
[----:B------:R-:W-:Y:S01]  /*03a0*/  SHF.R.S32.HI R4, RZ, 0x1f, R8 ;  /* 0x0000001fff047819 */ /* 0x000fe20000011408 */
[----:B------:R-:W-:Y:S01]  /*03b0*/  IMAD.MOV.U32 R8, RZ, RZ, 0x20 ;  /* 0x00000020ff087424 */ /* 0x000fe200078e00ff */
[----:B------:R-:W-:Y:S02]  /*03c0*/  LOP3.LUT R3, R0, 0x8, R3, 0xf8, !PT ;  /* 0x0000000800037812 */ /* 0x000fe400078ef803 */
[----:B------:R-:W-:-:S02]  /*03d0*/  SHF.R.U32.HI R2, RZ, 0x3, R0 ;  /* 0x00000003ff027819 */ /* 0x000fc40000011600 */
[----:B------:R-:W-:Y:S02]  /*03e0*/  LEA.HI R0, R4, R10, RZ, 0x3 ;  /* 0x0000000a04007211 */ /* 0x000fe400078f18ff */
[----:B------:R-:W-:Y:S02]  /*03f0*/  SHF.R.S32.HI R4, RZ, 0x1f, R15 ;  /* 0x0000001fff047819 */ /* 0x000fe4000001140f */
[----:B------:R-:W-:Y:S02]  /*0400*/  LOP3.LUT R0, R0, 0xffffff8, RZ, 0xc0, !PT ;  /* 0x0ffffff800007812 */ /* 0x000fe400078ec0ff */
[----:B------:R-:W-:Y:S02]  /*0410*/  LEA.HI R4, R4, R15, RZ, 0x2 ;  /* 0x0000000f04047211 */ /* 0x000fe400078f10ff */
[----:B------:R-:W-:Y:S02]  /*0420*/  R2P PR, R5, 0x6 ;  /* 0x0000000605007804 */ /* 0x000fe40000000000 */
[----:B------:R-:W-:Y:S01]  /*0430*/  LOP3.LUT R5, R3, R2, RZ, 0x3c, !PT ;  /* 0x0000000203057212 */ /* 0x000fe200078e3cff */
[----:B------:R-:W-:Y:S01]  /*0440*/  IMAD.IADD R2, R10, 0x1, -R0 ;  /* 0x000000010a027824 */ /* 0x000fe200078e0a00 */
[----:B------:R-:W-:Y:S01]  /*0450*/  SHF.R.S32.HI R0, RZ, 0x2, R4 ;  /* 0x00000002ff007819 */ /* 0x000fe20000011404 */
[----:B------:R-:W-:Y:S01]  /*0460*/  IMAD.MOV.U32 R3, RZ, RZ, 0x10 ;  /* 0x00000010ff037424 */ /* 0x000fe200078e00ff */
[----:B------:R-:W-:-:S02]  /*0470*/  LOP3.LUT R248, R5, 0x7ffffe00, R248, 0xf8, !PT ;  /* 0x7ffffe0005f87812 */ /* 0x000fc400078ef8f8 */
[----:B------:R-:W-:Y:S01]  /*0480*/  IADD3 R5, R16, 0x40, RZ ;  /* 0x0000004010057810 */ /* 0x000fe20007ffe0ff */
[----:B------:R-:W-:Y:S01]  /*0490*/  IMAD R14, R2, 0x10, R0 ;  /* 0x00000010020e7824 */ /* 0x000fe200078e0200 */
[----:B------:R-:W-:Y:S01]  /*04a0*/  LOP3.LUT R4, R4, 0x7ffffffc, RZ, 0xc0, !PT ;  /* 0x7ffffffc04047812 */ /* 0x000fe200078ec0ff */
[----:B------:R-:W-:Y:S01]  /*04b0*/  IMAD R0, R6, 0x20, R18 ;  /* 0x0000002006007824 */ /* 0x000fe200078e0212 */
[----:B------:R-:W-:Y:S02]  /*04c0*/  IADD3 R2, R16, 0x80, RZ ;  /* 0x0000008010027810 */ /* 0x000fe40007ffe0ff */
[----:B------:R-:W-:Y:S01]  /*04d0*/  STL [R1+0x100], R14 ;  /* 0x0001000e01007387 */ /* 0x000fe20000100800 */
[C---:B------:R-:W-:Y:S01]  /*04e0*/  LOP3.LUT P0, RZ, R6.reuse, 0x4, RZ, 0xc0, !PT ;  /* 0x0000000406ff7812 */ /* 0x040fe2000780c0ff */
[----:B------:R-:W-:Y:S01]  /*04f0*/  IMAD.IADD R4, R15, 0x1, -R4 ;  /* 0x000000010f047824 */ /* 0x000fe200078e0a04 */
[----:B------:R-:W-:Y:S01]  /*0500*/  LOP3.LUT P3, RZ, R6, 0x2, RZ, 0xc0, !PT ;  /* 0x0000000206ff7812 */ /* 0x000fe2000786c0ff */
[----:B------:R1:W-:Y:S01]  /*0510*/  STL [R1+0xb0], R13 ;  /* 0x0000b00d01007387 */ /* 0x0003e20000100800 */
[----:B------:R-:W-:Y:S01]  /*0520*/  SEL R3, R3, 0xfffffff0, !P1 ;  /* 0xfffffff003037807 */ /* 0x000fe20004800000 */
[----:B------:R-:W-:Y:S01]  /*0530*/  IMAD.SHL.U32 R4, R4, 0x2, RZ ;  /* 0x0000000204047824 */ /* 0x000fe200078e00ff */
[----:B------:R-:W-:Y:S01]  /*0540*/  SEL R7, R8, 0xffffffe0, !P2 ;  /* 0xffffffe008077807 */ /* 0x000fe20005000000 */
[----:B------:R2:W-:Y:S01]  /*0550*/  STL [R1+0x104], R0 ;  /* 0x0001040001007387 */ /* 0x0005e20000100800 */
[----:B------:R-:W-:-:S02]  /*0560*/  SHF.R.S32.HI R6, RZ, 0x1f, R5 ;  /* 0x0000001fff067819 */ /* 0x000fc40000011405 */
[----:B------:R-:W-:Y:S01]  /*0570*/  SHF.R.S32.HI R5, RZ, 0x1f, R2 ;  /* 0x0000001fff057819 */ /* 0x000fe20000011402 */
[----:B------:R-:W-:Y:S01]  /*0580*/  IMAD.IADD R3, R3, 0x1, R7 ;  /* 0x0000000103037824 */ /* 0x000fe200078e0207 */
[C---:B------:R-:W-:Y:S01]  /*0590*/  IADD3 R15, R4.reuse, 0xc8, RZ ;  /* 0x000000c8040f7810 */ /* 0x040fe20007ffe0ff */
[----:B------:R3:W-:Y:S01]  /*05a0*/  STL [R1+0xd8], R6 ;  /* 0x0000d80601007387 */ /* 0x0007e20000100800 */
[----:B------:R-:W-:Y:S01]  /*05b0*/  IMAD.MOV.U32 R7, RZ, RZ, 0x40 ;  /* 0x00000040ff077424 */ /* 0x000fe200078e00ff */
[----:B------:R-:W-:Y:S02]  /*05c0*/  LEA R249, R249, 0x10100, 0x1 ;  /* 0x00010100f9f97811 */ /* 0x000fe400078e08ff */
[----:B------:R4:W-:Y:S01]  /*05d0*/  STL [R1+0xd4], R5 ;  /* 0x0000d40501007387 */ /* 0x0009e20000100800 */
[----:B------:R-:W-:Y:S02]  /*05e0*/  IADD3 R9, R4, 0xe8, RZ ;  /* 0x000000e804097810 */ /* 0x000fe40007ffe0ff */
[----:B------:R-:W-:-:S02]  /*05f0*/  SEL R250, R7, 0xffffffc0, !P0 ;  /* 0xffffffc007fa7807 */ /* 0x000fc40004000000 */
[----:B------:R-:W-:-:S05]  /*0600*/  LEA R248, R248, 0x100, 0x1 ;  /* 0x00000100f8f87811 */ /* 0x000fca00078e08ff */
[----:B------:R-:W-:Y:S01]  /*0610*/  IMAD R3, R3, 0x2, R248 ;  /* 0x0000000203037824 */ /* 0x000fe200078e02f8 */
[----:B-1----:R-:W-:Y:S02]  /*0620*/  IADD3 R13, R4, 0xd8, RZ ;  /* 0x000000d8040d7810 */ /* 0x002fe40007ffe0ff */
[----:B--2---:R-:W-:-:S04]  /*0630*/  IADD3 R0, R16, 0xc0, RZ ;  /* 0x000000c010007810 */ /* 0x004fc80007ffe0ff */
[----:B------:R-:W-:Y:S01]  /*0640*/  SHF.R.S32.HI R2, RZ, 0x1f, R0 ;  /* 0x0000001fff027819 */ /* 0x000fe20000011400 */
[----:B------:R-:W-:Y:S01]  /*0650*/  IMAD.SHL.U32 R0, R11, 0x2, RZ ;  /* 0x000000020b007824 */ /* 0x000fe200078e00ff */
[C---:B------:R-:W-:Y:S02]  /*0660*/  IADD3 R11, R4.reuse, 0xe0, RZ ;  /* 0x000000e0040b7810 */ /* 0x040fe40007ffe0ff */
[C---:B---3--:R-:W-:Y:S01]  /*0670*/  IADD3 R6, R4.reuse, 0xf0, RZ ;  /* 0x000000f004067810 */ /* 0x048fe20007ffe0ff */
[----:B------:R1:W-:Y:S01]  /*0680*/  STL [R1+0xd0], R2 ;  /* 0x0000d00201007387 */ /* 0x0003e20000100800 */
[----:B----4-:R-:W-:-:S03]  /*0690*/  IADD3 R5, R4, 0xf8, RZ ;  /* 0x000000f804057810 */ /* 0x010fc60007ffe0ff */
[----:B------:R2:W-:Y:S01]  /*06a0*/  STL [R1+0x58], R0 ;  /* 0x0000580001007387 */ /* 0x0005e20000100800 */
[----:B-1----:R-:W-:Y:S01]  /*06b0*/  IMAD R2, R12, 0x8, R14 ;  /* 0x000000080c027824 */ /* 0x002fe200078e020e */
[----:B------:R-:W-:Y:S02]  /*06c0*/  IADD3 R14, R4, 0xd0, RZ ;  /* 0x000000d0040e7810 */ /* 0x000fe40007ffe0ff */
[----:B--2---:R-:W-:Y:S02]  /*06d0*/  SEL R0, R8, 0xffffffe0, !P1 ;  /* 0xffffffe008007807 */ /* 0x004fe40004800000 */
[----:B------:R1:W-:Y:S01]  /*06e0*/  STL [R1+0xf8], R2 ;  /* 0x0000f80201007387 */ /* 0x0003e20000100800 */
[----:B------:R-:W-:Y:S01]  /*06f0*/  IMAD.IADD R8, R249, 0x1, R250 ;  /* 0x00000001f9087824 */ /* 0x000fe200078e02fa */
[----:B------:R-:W-:Y:S02]  /*0700*/  SHF.R.S32.HI R12, RZ, 0x1f, R14 ;  /* 0x0000001fff0c7819 */ /* 0x000fe4000001140e */
[----:B------:R2:W-:Y:S01]  /*0710*/  STL [R1+0x90], R4 ;  /* 0x0000900401007387 */ /* 0x0005e20000100800 */
[----:B------:R-:W-:-:S03]  /*0720*/  IMAD.IADD R252, R248, 0x1, R0 ;  /* 0x00000001f8fc7824 */ /* 0x000fc600078e0200 */
[----:B------:R-:W-:Y:S04]  /*0730*/  STL [R1+0xcc], R15 ;  /* 0x0000cc0f01007387 */ /* 0x000fe80000100800 */
[----:B------:R-:W-:Y:S04]  /*0740*/  STL [R1+0xc8], R14 ;  /* 0x0000c80e01007387 */ /* 0x000fe80000100800 */
[----:B------:R-:W-:Y:S04]  /*0750*/  STL [R1+0xc4], R13 ;  /* 0x0000c40d01007387 */ /* 0x000fe80000100800 */
[----:B------:R-:W-:Y:S04]  /*0760*/  STL [R1+0xc0], R11 ;  /* 0x0000c00b01007387 */ /* 0x000fe80000100800 */
[----:B------:R-:W-:Y:S01]  /*0770*/  STL [R1+0xbc], R9 ;  /* 0x0000bc0901007387 */ /* 0x000fe20000100800 */
[----:B-1----:R-:W-:-:S02]  /*0780*/  SEL R2, R7, 0xffffffc0, !P2 ;  /* 0xffffffc007027807 */ /* 0x002fc40005000000 */
[----:B------:R-:W-:Y:S01]  /*0790*/  SHF.R.S32.HI R7, RZ, 0x1f, R15 ;  /* 0x0000001fff077819 */ /* 0x000fe2000001140f */
[----:B------:R1:W-:Y:S01]  /*07a0*/  STL [R1+0xb8], R6 ;  /* 0x0000b80601007387 */ /* 0x0003e20000100800 */
[C---:B--2---:R-:W-:Y:S01]  /*07b0*/  IADD3 R4, R249.reuse, 0x20, RZ ;  /* 0x00000020f9047810 */ /* 0x044fe20007ffe0ff */
[----:B------:R-:W-:Y:S01]  /*07c0*/  IMAD.IADD R251, R248, 0x1, R2 ;  /* 0x00000001f8fb7824 */ /* 0x000fe200078e0202 */
[----:B------:R-:W-:Y:S01]  /*07d0*/  @P3 IADD3 R4, R249, -0x20, RZ ;  /* 0xffffffe0f9043810 */ /* 0x000fe20007ffe0ff */
[----:B------:R2:W-:Y:S04]  /*07e0*/  STL [R1], R8 ;  /* 0x0000000801007387 */ /* 0x0005e80000100800 */
[----:B------:R3:W-:Y:S01]  /*07f0*/  STL [R1+0xb4], R5 ;  /* 0x0000b40501007387 */ /* 0x0007e20000100800 */
[----:B------:R-:W-:-:S03]  /*0800*/  IMAD.IADD R250, R250, 0x1, R4 ;  /* 0x00000001fafa7824 */ /* 0x000fc600078e0204 */
[----:B------:R4:W-:Y:S04]  /*0810*/  STL [R1+0xf4], R7 ;  /* 0x0000f40701007387 */ /* 0x0009e80000100800 */
[----:B------:R-:W-:Y:S01]  /*0820*/  STL [R1+0xf0], R12 ;  /* 0x0000f00c01007387 */ /* 0x000fe20000100800 */
[----:B-1----:R-:W-:Y:S02]  /*0830*/  SHF.R.S32.HI R6, RZ, 0x1f, R6 ;  /* 0x0000001fff067819 */ /* 0x002fe40000011406 */
[----:B--2---:R-:W-:Y:S02]  /*0840*/  SHF.R.S32.HI R8, RZ, 0x1f, R11 ;  /* 0x0000001fff087819 */ /* 0x004fe4000001140b */
[----:B---3--:R-:W-:Y:S02]  /*0850*/  SHF.R.S32.HI R5, RZ, 0x1f, R5 ;  /* 0x0000001fff057819 */ /* 0x008fe40000011405 */
[----:B----4-:R-:W-:-:S05]  /*0860*/  SHF.R.S32.HI R7, RZ, 0x1f, R13 ;  /* 0x0000001fff077819 */ /* 0x010fca000001140d */
[----:B------:R1:W-:Y:S04]  /*0870*/  STL [R1+0xec], R7 ;  /* 0x0000ec0701007387 */ /* 0x0003e80000100800 */
[----:B------:R-:W-:Y:S01]  /*0880*/  STL [R1+0xe8], R8 ;  /* 0x0000e80801007387 */ /* 0x000fe20000100800 */
[----:B-1----:R-:W-:-:S05]  /*0890*/  SHF.R.S32.HI R7, RZ, 0x1f, R9 ;  /* 0x0000001fff077819 */ /* 0x002fca0000011409 */
[----:B------:R1:W-:Y:S04]  /*08a0*/  STL [R1+0xe4], R7 ;  /* 0x0000e40701007387 */ /* 0x0003e80000100800 */
[----:B------:R-:W-:Y:S04]  /*08b0*/  STL [R1+0x8], R4 ;  /* 0x0000080401007387 */ /* 0x000fe80000100800 */
[----:B------:R2:W-:Y:S04]  /*08c0*/  STL [R1+0xe0], R6 ;  /* 0x0000e00601007387 */ /* 0x0005e80000100800 */
[----:B------:R3:W-:Y:S01]  /*08d0*/  STL [R1+0xdc], R5 ;  /* 0x0000dc0501007387 */ /* 0x0007e20000100800 */
[----:B-1----:R-:W-:-:S02]  /*08e0*/  IADD3 R7, R4, 0x1800, RZ ;  /* 0x0000180004077810 */ /* 0x002fc40007ffe0ff */
[C---:B--2---:R-:W-:Y:S02]  /*08f0*/  IADD3 R6, R4.reuse, 0x1000, RZ ;  /* 0x0000100004067810 */ /* 0x044fe40007ffe0ff */
[----:B---3--:R-:W-:-:S05]  /*0900*/  IADD3 R5, R4, 0x800, RZ ;  /* 0x0000080004057810 */ /* 0x008fca0007ffe0ff */
[----:B------:R1:W-:Y:S04]  /*0910*/  STL [R1+0x44], R5 ;  /* 0x0000440501007387 */ /* 0x0003e80000100800 */
[----:B------:R2:W-:Y:S04]  /*0920*/  STL [R1+0x40], R6 ;  /* 0x0000400601007387 */ /* 0x0005e80000100800 */
[----:B------:R3:W-:Y:S01]  /*0930*/  STL [R1+0x3c], R7 ;  /* 0x00003c0701007387 */ /* 0x0007e20000100800 */
[C---:B-1----:R-:W-:Y:S02]  /*0940*/  IADD3 R5, R4.reuse, 0x2000, RZ ;  /* 0x0000200004057810 */ /* 0x042fe40007ffe0ff */
[----:B--2---:R-:W-:-:S03]  /*0950*/  IADD3 R6, R4, 0x2800, RZ ;  /* 0x0000280004067810 */ /* 0x004fc60007ffe0ff */
[----:B------:R1:W-:Y:S01]  /*0960*/  STL [R1+0x38], R5 ;  /* 0x0000380501007387 */ /* 0x0003e20000100800 */
[----:B---3--:R-:W-:-:S03]  /*0970*/  IADD3 R7, R4, 0x3000, RZ ;  /* 0x0000300004077810 */ /* 0x008fc60007ffe0ff */
        /* <DEDUP_REMOVED lines=12> */
[----:B------:R2:W-:Y:S01]  /*0a40*/  STL [R1+0x1c], R6 ;  /* 0x00001c0601007387 */ /* 0x0005e20000100800 */
[C---:B-1----:R-:W-:Y:S02]  /*0a50*/  IADD3 R5, R4.reuse, 0x6000, RZ ;  /* 0x0000600004057810 */ /* 0x042fe40007ffe0ff */
[----:B--2---:R-:W-:-:S03]  /*0a60*/  IADD3 R6, R4, 0x7000, RZ ;  /* 0x0000700004067810 */ /* 0x004fc60007ffe0ff */
[----:B------:R1:W-:Y:S01]  /*0a70*/  STL [R1+0x18], R5 ;  /* 0x0000180501007387 */ /* 0x0003e20000100800 */
[----:B------:R-:W-:-:S03]  /*0a80*/  IADD3 R4, R4, 0x7800, RZ ;  /* 0x0000780004047810 */ /* 0x000fc60007ffe0ff */
[----:B------:R-:W-:Y:S04]  /*0a90*/  STL [R1+0x14], R7 ;  /* 0x0000140701007387 */ /* 0x000fe80000100800 */
[----:B------:R-:W-:Y:S04]  /*0aa0*/  STL [R1+0x10], R6 ;  /* 0x0000100601007387 */ /* 0x000fe80000100800 */
[----:B------:R2:W-:Y:S04]  /*0ab0*/  STL [R1+0xc], R4 ;  /* 0x00000c0401007387 */ /* 0x0005e80000100800 */
[----:B------:R3:W-:Y:S01]  /*0ac0*/  STL [R1+0x48], R3 ;  /* 0x0000480301007387 */ /* 0x0007e20000100800 */
[----:B-1----:R-:W-:-:S04]  /*0ad0*/  IMAD R5, R10, 0x800, R248 ;  /* 0x000008000a057824 */ /* 0x002fc800078e02f8 */
[--C-:B--2---:R-:W-:Y:S01]  /*0ae0*/  IMAD.IADD R4, R0, 0x1, R5.reuse ;  /* 0x0000000100047824 */ /* 0x104fe200078e0205 */
[C---:B------:R-:W-:Y:S01]  /*0af0*/  IADD3 R0, R2.reuse, R248, R0 ;  /* 0x000000f802007210 */ /* 0x040fe20007ffe000 */
[----:B---3--:R-:W-:-:S04]  /*0b00*/  IMAD.IADD R3, R2, 0x1, R5 ;  /* 0x0000000102037824 */ /* 0x008fc800078e0205 */
[----:B------:R1:W-:Y:S04]  /*0b10*/  STL [R1+0x4], R0 ;  /* 0x0000040001007387 */ /* 0x0003e80000100800 */
[----:B------:R2:W-:Y:S04]  /*0b20*/  STL [R1+0x4c], R4 ;  /* 0x00004c0401007387 */ /* 0x0005e80000100800 */
[----:B------:R2:W-:Y:S01]  /*0b30*/  STL [R1+0x54], R3 ;  /* 0x0000540301007387 */ /* 0x0005e20000100800 */
[----:B-1----:R-:W-:-:S05]  /*0b40*/  IMAD.IADD R0, R2, 0x1, R4 ;  /* 0x0000000102007824 */ /* 0x002fca00078e0204 */
[----:B------:R2:W-:Y:S02]  /*0b50*/  STL [R1+0x50], R0 ;  /* 0x0000500001007387 */ /* 0x0005e40000100800 */
.L_x_851:
[----:B--2---:R-:W2:Y:S01]  /*0b60*/  LDL R4, [R1+0xb0] ;  /* 0x0000b00001047983 */ /* 0x004ea20000100800 */
[----:B------:R-:W-:Y:S01]  /*0b70*/  IMAD.MOV.U32 R0, RZ, RZ, c[0x0][0x560] ;  /* 0x00015800ff007624 */ /* 0x000fe200078e00ff */
[----:B------:R-:W-:Y:S01]  /*0b80*/  YIELD ;  /* 0x0000000000007946 */ /* 0x000fe20003800000 */
[----:B------:R-:W-:Y:S03]  /*0b90*/  BSSY B0, `(.L_x_826) ;  /* 0x0000016000007945 */ /* 0x000fe60003800000 */
[----:B------:R-:W-:-:S13]  /*0ba0*/  ISETP.NE.AND P0, PT, R0, 0x1, PT ;  /* 0x000000010000780c */ /* 0x000fda0003f05270 */
[----:B--2---:R-:W-:Y:S01]  /*0bb0*/  @P0 IMAD.HI.U32 R0, R4, c[0x0][0x564], RZ ;  /* 0x0001590004000a27 */ /* 0x004fe200078e00ff */
[----:B------:R-:W-:-:S04]  /*0bc0*/  MOV R3, R4 ;  /* 0x0000000400037202 */ /* 0x000fc80000000f00 */
[----:B------:R-:W-:-:S04]  /*0bd0*/  @P0 SHF.R.U32.HI R3, RZ, c[0x0][0x568], R0 ;  /* 0x00015a00ff030a19 */ /* 0x000fc80000011600 */
[----:B------:R-:W-:Y:S01]  /*0be0*/  ISETP.GE.AND P0, PT, R3, c[0x0][0x578], PT ;  /* 0x00015e0003007a0c */ /* 0x000fe20003f06270 */
[----:B------:R-:W-:-:S04]  /*0bf0*/  IMAD.MOV R2, RZ, RZ, -R3 ;  /* 0x000000ffff027224 */ /* 0x000fc800078e0a03 */
[----:B------:R-:W-:-:S08]  /*0c00*/  IMAD R2, R2, c[0x0][0x560], R4 ;  /* 0x0001580002027a24 */ /* 0x000fd000078e0204 */
[----:B------:R-:W-:Y:S05]  /*0c10*/  @!P0 BRA `(.L_x_827) ;  /* 0x0000007000008947 */ /* 0x000fea0003800000 */
[----:B------:R-:W-:-:S04]  /*0c20*/  MOV R0, c[0x0][0x56c] ;  /* 0x00015b0000007a02 */ /* 0x000fc80000000f00 */
[----:B------:R-:W-:Y:S02]  /*0c30*/  ISETP.NE.AND P0, PT, R0, 0x1, PT ;  /* 0x000000010000780c */ /* 0x000fe40003f05270 */
[----:B------:R-:W-:-:S11]  /*0c40*/  MOV R0, R2 ;  /* 0x0000000200007202 */ /* 0x000fd60000000f00 */
[----:B------:R-:W-:-:S05]  /*0c50*/  @P0 IMAD.HI.U32 R4, R2, c[0x0][0x570], RZ ;  /* 0x00015c0002040a27 */ /* 0x000fca00078e00ff */
[----:B------:R-:W-:-:S05]  /*0c60*/  @P0 SHF.R.U32.HI R0, RZ, c[0x0][0x574], R4 ;  /* 0x00015d00ff000a19 */ /* 0x000fca0000011604 */
[----:B------:R-:W-:Y:S01]  /*0c70*/  IMAD R4, R0, c[0x0][0x56c], RZ ;  /* 0x00015b0000047a24 */ /* 0x000fe200078e02ff */
[----:B------:R-:W-:Y:S05]  /*0c80*/  BRA `(.L_x_828) ;  /* 0x0000006000007947 */ /* 0x000fea0003800000 */
.L_x_827:
[----:B------:R-:W-:-:S04]  /*0c90*/  MOV R0, c[0x0][0x554] ;  /* 0x0001550000007a02 */ /* 0x000fc80000000f00 */
[----:B------:R-:W-:Y:S02]  /*0ca0*/  ISETP.NE.AND P0, PT, R0, 0x1, PT ;  /* 0x000000010000780c */ /* 0x000fe40003f05270 */
[----:B------:R-:W-:-:S11]  /*0cb0*/  MOV R0, R2 ;  /* 0x0000000200007202 */ /* 0x000fd60000000f00 */
[----:B------:R-:W-:-:S05]  /*0cc0*/  @P0 IMAD.HI.U32 R4, R2, c[0x0][0x558], RZ ;  /* 0x0001560002040a27 */ /* 0x000fca00078e00ff */
[----:B------:R-:W-:-:S05]  /*0cd0*/  @P0 SHF.R.U32.HI R0, RZ, c[0x0][0x55c], R4 ;  /* 0x00015700ff000a19 */ /* 0x000fca0000011604 */
[----:B------:R-:W-:Y:S02]  /*0ce0*/  IMAD R4, R0, c[0x0][0x554], RZ ;  /* 0x0001550000047a24 */ /* 0x000fe400078e02ff */
.L_x_828:
[----:B------:R-:W-:Y:S05]  /*0cf0*/  BSYNC B0 ;  /* 0x0000000000007941 */ /* 0x000fea0003800000 */
.L_x_826:
[----:B------:R-:W-:Y:S01]  /*0d00*/  IMAD.MOV.U32 R5, RZ, RZ, c[0x0][0x53c] ;  /* 0x00014f00ff057624 */ /* 0x000fe200078e00ff */
[----:B------:R-:W-:Y:S01]  /*0d10*/  ULDC UR5, c[0x0][0x1d0] ;  /* 0x0000740000057ab9 */ /* 0x000fe20000000800 */
[----:B------:R-:W-:Y:S01]  /*0d20*/  IMAD.MOV.U32 R11, RZ, RZ, R0 ;  /* 0x000000ffff0b7224 */ /* 0x000fe200078e0000 */
[----:B------:R-:W-:Y:S01]  /*0d30*/  UIADD3 UR5, UR5, 0x3f, URZ ;  /* 0x0000003f05057890 */ /* 0x000fe2000fffe03f */
[----:B------:R-:W-:Y:S01]  /*0d40*/  IMAD.MOV.U32 R28, RZ, RZ, c[0x0][0x2c4] ;  /* 0x0000b100ff1c7624 */ /* 0x000fe200078e00ff */
[----:B------:R-:W-:Y:S01]  /*0d50*/  ISETP.NE.AND P0, PT, R5, 0x1, PT ;  /* 0x000000010500780c */ /* 0x000fe20003f05270 */
[----:B------:R-:W-:Y:S01]  /*0d60*/  IMAD.MOV.U32 R7, RZ, RZ, c[0x0][0x548] ;  /* 0x00015200ff077624 */ /* 0x000fe200078e00ff */
[----:B------:R-:W-:Y:S01]  /*0d70*/  LOP3.LUT R5, RZ, R0, RZ, 0x33, !PT ;  /* 0x00000000ff057212 */ /* 0x000fe200078e33ff */
[----:B------:R-:W-:Y:S01]  /*0d80*/  IMAD.IADD R4, R2, 0x1, -R4 ;  /* 0x0000000102047824 */ /* 0x000fe200078e0a04 */
[----:B------:R-:W-:Y:S01]  /*0d90*/  ISETP.NE.AND P1, PT, R28, 0x1, PT ;  /* 0x000000011c00780c */ /* 0x000fe20003f25270 */
[----:B------:R-:W-:Y:S01]  /*0da0*/  USHF.R.S32.HI UR4, URZ, 0x1f, UR5 ;  /* 0x0000001f3f047899 */ /* 0x000fe20008011405 */
[----:B------:R-:W-:Y:S01]  /*0db0*/  BSSY B0, `(.L_x_829) ;  /* 0x000003f000007945 */ /* 0x000fe20003800000 */
[----:B------:R-:W-:-:S02]  /*0dc0*/  IMAD R3, R3, c[0x0][0x554], R4 ;  /* 0x0001550003037a24 */ /* 0x000fc400078e0204 */
[----:B------:R-:W-:Y:S01]  /*0dd0*/  ULEA.HI UR4, UR4, UR5, URZ, 0x6 ;  /* 0x0000000504047291 */ /* 0x000fe2000f8f303f */
[----:B------:R-:W-:Y:S02]  /*0de0*/  IMAD.MOV.U32 R2, RZ, RZ, RZ ;  /* 0x000000ffff027224 */ /* 0x000fe400078e00ff */
[----:B------:R-:W-:Y:S01]  /*0df0*/  IMAD.MOV.U32 R14, RZ, RZ, R3 ;  /* 0x000000ffff0e7224 */ /* 0x000fe200078e0003 */
[----:B------:R-:W-:Y:S01]  /*0e00*/  USHF.R.S32.HI UR4, URZ, 0x6, UR4 ;  /* 0x000000063f047899 */ /* 0x000fe20008011404 */
[----:B------:R-:W-:Y:S01]  /*0e10*/  @P0 IMAD.HI.U32 R6, R0, c[0x0][0x540], RZ ;  /* 0x0001500000060a27 */ /* 0x000fe200078e00ff */
[----:B------:R-:W-:-:S04]  /*0e20*/  IADD3 R0, R5, c[0x0][0x53c], RZ ;  /* 0x00014f0005007a10 */ /* 0x000fc80007ffe0ff */
[----:B------:R-:W-:Y:S01]  /*0e30*/  @P0 SHF.R.U32.HI R11, RZ, c[0x0][0x544], R6 ;  /* 0x00015100ff0b0a19 */ /* 0x000fe20000011606 */
[----:B------:R-:W-:Y:S01]  /*0e40*/  IMAD.MOV.U32 R6, RZ, RZ, 0x40 ;  /* 0x00000040ff067424 */ /* 0x000fe200078e00ff */
[----:B------:R-:W-:-:S03]  /*0e50*/  ISETP.NE.AND P0, PT, R7, 0x1, PT ;  /* 0x000000010700780c */ /* 0x000fc60003f05270 */
[----:B------:R-:W-:Y:S01]  /*0e60*/  IMAD R0, R11, c[0x0][0x53c], R0 ;  /* 0x00014f000b007a24 */ /* 0x000fe200078e0200 */
[----:B------:R1:W-:Y:S03]  /*0e70*/  STL [R1+0xa8], R11 ;  /* 0x0000a80b01007387 */ /* 0x0003e60000100800 */
[----:B------:R-:W-:-:S05]  /*0e80*/  IMAD.SHL.U32 R18, R0, 0x80, RZ ;  /* 0x0000008000127824 */ /* 0x000fca00078e00ff */
[----:B------:R-:W-:Y:S01]  /*0e90*/  IADD3 R0, R18, 0x7f, RZ ;  /* 0x0000007f12007810 */ /* 0x000fe20007ffe0ff */
[----:B------:R1:W-:Y:S04]  /*0ea0*/  STL [R1+0xac], R18 ;  /* 0x0000ac1201007387 */ /* 0x0003e80000100800 */
[----:B------:R-:W-:-:S05]  /*0eb0*/  @P1 IMAD.HI.U32 R5, R0, c[0x0][0x2c8], RZ ;  /* 0x0000b20000051a27 */ /* 0x000fca00078e00ff */
[----:B------:R-:W-:Y:S02]  /*0ec0*/  @P1 SHF.R.U32.HI R0, RZ, c[0x0][0x2cc], R5 ;  /* 0x0000b300ff001a19 */ /* 0x000fe40000011605 */
[----:B------:R-:W-:-:S04]  /*0ed0*/  IADD3 R5, R6, -c[0x0][0x168], RZ ;  /* 0x80005a0006057a10 */ /* 0x000fc80007ffe0ff */
[----:B------:R-:W-:-:S04]  /*0ee0*/  IADD3 R0, R0, c[0x0][0x1d0], R5 ;  /* 0x0000740000007a10 */ /* 0x000fc80007ffe005 */
[----:B------:R-:W-:-:S04]  /*0ef0*/  SHF.R.S32.HI R6, RZ, 0x1f, R0 ;  /* 0x0000001fff067819 */ /* 0x000fc80000011400 */
[----:B------:R-:W-:Y:S01]  /*0f00*/  LEA.HI R6, R6, R0, RZ, 0x6 ;  /* 0x0000000006067211 */ /* 0x000fe200078f30ff */
[----:B------:R-:W-:-:S03]  /*0f10*/  @P0 IMAD.HI.U32 R0, R3, c[0x0][0x54c], RZ ;  /* 0x0001530003000a27 */ /* 0x000fc600078e00ff */
[----:B------:R-:W-:Y:S02]  /*0f20*/  SHF.R.S32.HI R6, RZ, 0x6, R6 ;  /* 0x00000006ff067819 */ /* 0x000fe40000011406 */
[----:B------:R-:W-:Y:S02]  /*0f30*/  @P0 SHF.R.U32.HI R14, RZ, c[0x0][0x550], R0 ;  /* 0x00015400ff0e0a19 */ /* 0x000fe40000011600 */
[----:B------:R-:W-:-:S03]  /*0f40*/  IMNMX R6, R6, UR4, PT ;  /* 0x0000000406067c17 */ /* 0x000fc6000b800200 */
[----:B------:R-:W-:Y:S01]  /*0f50*/  IMAD.MOV R0, RZ, RZ, -R14 ;  /* 0x000000ffff007224 */ /* 0x000fe200078e0a0e */
[----:B------:R1:W-:Y:S01]  /*0f60*/  STL [R1+0x98], R14 ;  /* 0x0000980e01007387 */ /* 0x0003e20000100800 */
[----:B------:R-:W-:Y:S02]  /*0f70*/  ISETP.GE.AND P0, PT, R6, 0x1, PT ;  /* 0x000000010600780c */ /* 0x000fe40003f06270 */
[----:B------:R-:W-:-:S05]  /*0f80*/  IMAD R17, R0, c[0x0][0x548], R3 ;  /* 0x0001520000117a24 */ /* 0x000fca00078e0203 */
[----:B------:R1:W-:Y:S06]  /*0f90*/  STL [R1+0x94], R17 ;  /* 0x0000941101007387 */ /* 0x0003ec0000100800 */
[----:B------:R-:W-:Y:S05]  /*0fa0*/  @!P0 BRA `(.L_x_830) ;  /* 0x000001f000008947 */ /* 0x000fea0003800000 */
[----:B------:R-:W-:-:S04]  /*0fb0*/  SHF.R.U32.HI R0, RZ, 0x10, R11 ;  /* 0x00000010ff007819 */ /* 0x000fc8000001160b */
[----:B------:R-:W-:-:S04]  /*0fc0*/  ISETP.NE.AND P0, PT, R0, RZ, PT ;  /* 0x000000ff0000720c */ /* 0x000fc80003f05270 */
[----:B------:R-:W-:-:S04]  /*0fd0*/  SEL R0, R0, c[0x0][0x338], P0 ;  /* 0x0000ce0000007a07 */ /* 0x000fc80000000000 */
[-C--:B------:R-:W-:Y:S02]  /*0fe0*/  IABS R3, R0.reuse ;  /* 0x0000000000037213 */ /* 0x080fe40000000000 */
[----:B------:R-:W-:Y:S02]  /*0ff0*/  IADD3 R7, R0, -0x1, R6 ;  /* 0xffffffff00077810 */ /* 0x000fe40007ffe006 */
[----:B------:R-:W2:Y:S02]  /*1000*/  I2F.RP R4, R3 ;  /* 0x0000000300047306 */ /* 0x000ea40000209400 */
[----:B------:R-:W-:Y:S02]  /*1010*/  IABS R10, R7 ;  /* 0x00000007000a7213 */ /* 0x000fe40000000000 */
[----:B------:R-:W-:-:S04]  /*1020*/  LOP3.LUT R7, R7, R0, RZ, 0x3c, !PT ;  /* 0x0000000007077212 */ /* 0x000fc800078e3cff */
[----:B------:R-:W-:Y:S01]  /*1030*/  ISETP.GE.AND P0, PT, R7, RZ, PT ;  /* 0x000000ff0700720c */ /* 0x000fe20003f06270 */
[----:B--2---:R-:W2:Y:S02]  /*1040*/  MUFU.RCP R4, R4 ;  /* 0x0000000400047308 */ /* 0x004ea40000001000 */
[----:B--2---:R-:W-:-:S06]  /*1050*/  IADD3 R4, R4, 0xffffffe, RZ ;  /* 0x0ffffffe04047810 */ /* 0x004fcc0007ffe0ff */
[----:B------:R-:W2:Y:S02]  /*1060*/  F2I.FTZ.U32.TRUNC.NTZ R5, R4 ;  /* 0x0000000400057305 */ /* 0x000ea4000021f000 */
[----:B--2---:R-:W-:Y:S02]  /*1070*/  IMAD.MOV R2, RZ, RZ, -R5 ;  /* 0x000000ffff027224 */ /* 0x004fe400078e0a05 */
[----:B------:R-:W-:Y:S02]  /*1080*/  IMAD.MOV.U32 R4, RZ, RZ, RZ ;  /* 0x000000ffff047224 */ /* 0x000fe400078e00ff */
        /* <DEDUP_REMOVED lines=13> */
[----:B------:R-:W-:-:S13]  /*1160*/  ISETP.GE.U32.AND P3, PT, R4, R3, PT ;  /* 0x000000030400720c */ /* 0x000fda0003f66070 */
[----:B------:R-:W-:-:S05]  /*1170*/  @P3 IADD3 R2, R2, 0x1, RZ ;  /* 0x0000000102023810 */ /* 0x000fca0007ffe0ff */
[----:B------:R-:W-:Y:S01]  /*1180*/  @!P0 IMAD.MOV R2, RZ, RZ, -R2 ;  /* 0x000000ffff028224 */ /* 0x000fe200078e0a02 */
[----:B------:R-:W-:Y:S02]  /*1190*/  @!P2 LOP3.LUT R2, RZ, R0, RZ, 0x33, !PT ;  /* 0x00000000ff02a212 */ /* 0x000fe400078e33ff */
.L_x_830:
[----:B------:R-:W-:Y:S05]  /*11a0*/  BSYNC B0 ;  /* 0x0000000000007941 */ /* 0x000fea0003800000 */
.L_x_829:
[----:B------:R-:W-:Y:S01]  /*11b0*/  LOP3.LUT R0, R11, 0xffff, RZ, 0xc0, !PT ;  /* 0x0000ffff0b007812 */ /* 0x000fe200078ec0ff */
[----:B------:R-:W-:Y:S01]  /*11c0*/  IMAD.MOV.U32 R15, RZ, RZ, RZ ;  /* 0x000000ffff0f7224 */ /* 0x000fe200078e00ff */
[----:B------:R-:W-:Y:S01]  /*11d0*/  CS2R R130, SRZ ;  /* 0x0000000000827805 */ /* 0x000fe2000001ff00 */
[----:B------:R-:W-:Y:S01]  /*11e0*/  IMAD.MOV.U32 R16, RZ, RZ, RZ ;  /* 0x000000ffff107224 */ /* 0x000fe200078e00ff */
[----:B------:R-:W-:Y:S01]  /*11f0*/  CS2R R128, SRZ ;  /* 0x0000000000807805 */ /* 0x000fe2000001ff00 */
[----:B------:R-:W-:Y:S01]  /*1200*/  IMAD R132, R0, R2, RZ ;  /* 0x0000000200847224 */ /* 0x000fe200078e02ff */
[----:B------:R-:W-:Y:S01]  /*1210*/  PRMT R0, RZ, 0x7610, R0 ;  /* 0x00007610ff007816 */ /* 0x000fe20000000000 */
[----:B------:R-:W-:Y:S01]  /*1220*/  CS2R R126, SRZ ;  /* 0x00000000007e7805 */ /* 0x000fe2000001ff00 */
[----:B------:R-:W-:Y:S01]  /*1230*/  CS2R R124, SRZ ;  /* 0x00000000007c7805 */ /* 0x000fe2000001ff00 */
        /* <DEDUP_REMOVED lines=65> */
[----:B--2---:R-:W2:Y:S04]  /*1650*/  LDL.64 R4, [R1+0xa0] ;  /* 0x0000a00001047983 */ /* 0x004ea80000100a00 */
[----:B------:R-:W3:Y:S04]  /*1660*/  S2R R3, SR_TID.X ;  /* 0x0000000000037919 */ /* 0x000ee80000002100 */
[----:B------:R4:W2:Y:S01]  /*1670*/  LDL.64 R34, [R1+0xa0] ;  /* 0x0000a00001227983 */ /* 0x0008a20000100a00 */
[----:B------:R-:W-:-:S04]  /*1680*/  ISETP.NE.U32.AND P0, PT, RZ, c[0x0][0x340], PT ;  /* 0x0000d000ff007a0c */ /* 0x000fc80003f05070 */
[----:B------:R-:W-:-:S13]  /*1690*/  ISETP.NE.AND.EX P0, PT, RZ, c[0x0][0x344], PT, P0 ;  /* 0x0000d100ff007a0c */ /* 0x000fda0003f05300 */
[----:B------:R-:W-:Y:S01]  /*16a0*/  @P0 IMAD.MOV.U32 R2, RZ, RZ, 0x4 ;  /* 0x00000004ff020424 */ /* 0x000fe200078e00ff */
[----:B---3--:R-:W-:-:S04]  /*16b0*/  SHF.R.S32.HI R29, RZ, 0x1f, R3 ;  /* 0x0000001fff1d7819 */ /* 0x008fc80000011403 */
[----:B------:R-:W-:Y:S01]  /*16c0*/  LEA.HI R29, R29, R3, RZ, 0x3 ;  /* 0x000000031d1d7211 */ /* 0x000fe200078f18ff */
[----:B------:R-:W-:-:S03]  /*16d0*/  @P0 IMAD.WIDE R2, R14, R2, c[0x0][0x340] ;  /* 0x0000d0000e020625 */ /* 0x000fc600078e0202 */
[----:B------:R-:W-:Y:S02]  /*16e0*/  SHF.R.S32.HI R29, RZ, 0x3, R29 ;  /* 0x00000003ff1d7819 */ /* 0x000fe4000001141d */
[----:B------:R3:W5:Y:S01]  /*16f0*/  @P0 LDG.E R9, [R2.64] ;  /* 0x0000000602090981 */ /* 0x000762000c1e1900 */
[----:B------:R-:W-:Y:S01]  /*1700*/  SHF.R.S32.HI R13, RZ, 0x1f, R17 ;  /* 0x0000001fff0d7819 */ /* 0x000fe20000011411 */
[----:B------:R-:W-:Y:S04]  /*1710*/  WARPSYNC 0xffffffff ;  /* 0xffffffff00007948 */ /* 0x000fe80003800000 */
[C---:B------:R-:W-:Y:S02]  /*1720*/  IMAD R6, R13.reuse, c[0x0][0x1e8], RZ ;  /* 0x00007a000d067a24 */ /* 0x040fe400078e02ff */
[----:B------:R-:W-:-:S02]  /*1730*/  IMAD R8, R13, c[0x0][0x210], RZ ;  /* 0x000084000d087a24 */ /* 0x000fc400078e02ff */
[C---:B------:R-:W-:Y:S02]  /*1740*/  IMAD R6, R17.reuse, c[0x0][0x1ec], R6 ;  /* 0x00007b0011067a24 */ /* 0x040fe400078e0206 */
[----:B------:R-:W-:Y:S01]  /*1750*/  IMAD R8, R17, c[0x0][0x214], R8 ;  /* 0x0000850011087a24 */ /* 0x000fe200078e0208 */
[----:B---3--:R-:W-:-:S05]  /*1760*/  SHF.R.S32.HI R2, RZ, 0x1f, R29 ;  /* 0x0000001fff027819 */ /* 0x008fca000001141d */
[C---:B------:R-:W-:Y:S02]  /*1770*/  IMAD R0, R2.reuse, c[0x0][0x1e0], RZ ;  /* 0x0000780002007a24 */ /* 0x040fe400078e02ff */
[----:B------:R-:W-:Y:S02]  /*1780*/  IMAD R2, R2, c[0x0][0x208], RZ ;  /* 0x0000820002027a24 */ /* 0x000fe400078e02ff */
[----:B------:R-:W-:Y:S02]  /*1790*/  IMAD R0, R29, c[0x0][0x1e4], R0 ;  /* 0x000079001d007a24 */ /* 0x000fe400078e0200 */
[----:B--2---:R-:W-:-:S05]  /*17a0*/  IMAD.MOV.U32 R34, RZ, RZ, R4 ;  /* 0x000000ffff227224 */ /* 0x004fca00078e0004 */
[--C-:B------:R-:W-:Y:S02]  /*17b0*/  SHF.R.S32.HI R35, RZ, 0x1f, R34.reuse ;  /* 0x0000001fff237819 */ /* 0x100fe40000011422 */
[C---:B------:R-:W-:Y:S02]  /*17c0*/  IADD3 R24, R34.reuse, 0x40, RZ ;  /* 0x0000004022187810 */ /* 0x040fe40007ffe0ff */
[----:B------:R-:W-:Y:S01]  /*17d0*/  ISETP.GE.AND P5, PT, R34, c[0x0][0x1d4], PT ;  /* 0x0000750022007a0c */ /* 0x000fe20003fa6270 */
[----:B------:R-:W-:Y:S01]  /*17e0*/  IMAD.WIDE.U32 R4, R29, c[0x0][0x1e0], R34 ;  /* 0x000078001d047a25 */ /* 0x000fe200078e0022 */
[----:B------:R-:W-:Y:S01]  /*17f0*/  ISETP.GE.AND P4, PT, R24, c[0x0][0x1d4], PT ;  /* 0x0000750018007a0c */ /* 0x000fe20003f86270 */
[----:B------:R4:W-:Y:S01]  /*1800*/  STL [R1+0xa4], R35 ;  /* 0x0000a42301007387 */ /* 0x0009e20000100800 */
[----:B------:R-:W-:Y:S02]  /*1810*/  SEL R10, RZ, 0x1, P5 ;  /* 0x00000001ff0a7807 */ /* 0x000fe40002800000 */
[----:B------:R-:W-:Y:S01]  /*1820*/  IADD3 R5, R5, R0, RZ ;  /* 0x0000000005057210 */ /* 0x000fe20007ffe0ff */
[C---:B------:R-:W-:Y:S01]  /*1830*/  IMAD R0, R29.reuse, c[0x0][0x20c], R2 ;  /* 0x000083001d007a24 */ /* 0x040fe200078e0202 */
[C---:B------:R-:W-:Y:S01]  /*1840*/  IADD3 R21, R34.reuse, 0x80, RZ ;  /* 0x0000008022157810 */ /* 0x040fe20007ffe0ff */
[----:B------:R-:W-:Y:S01]  /*1850*/  IMAD.WIDE.U32 R2, R29, c[0x0][0x208], R34 ;  /* 0x000082001d027a25 */ /* 0x000fe200078e0022 */
[----:B------:R-:W-:-:S02]  /*1860*/  IADD3 R25, R34, 0xc0, RZ ;  /* 0x000000c022197810 */ /* 0x000fc40007ffe0ff */
[----:B------:R-:W-:Y:S01]  /*1870*/  ISETP.GE.AND P3, PT, R21, c[0x0][0x1d4], PT ;  /* 0x0000750015007a0c */ /* 0x000fe20003f66270 */
[----:B------:R-:W-:Y:S01]  /*1880*/  IMAD.IADD R3, R3, 0x1, R0 ;  /* 0x0000000103037824 */ /* 0x000fe200078e0200 */
[----:B------:R-:W-:Y:S01]  /*1890*/  SEL R0, RZ, 0xffffffff, P4 ;  /* 0xffffffffff007807 */ /* 0x000fe20002000000 */
[----:B------:R-:W-:Y:S01]  /*18a0*/  IMAD.WIDE.U32 R4, R17, c[0x0][0x1e8], R4 ;  /* 0x00007a0011047a25 */ /* 0x000fe200078e0004 */
[----:B------:R-:W-:Y:S02]  /*18b0*/  ISETP.GE.AND P2, PT, R25, c[0x0][0x1d4], PT ;  /* 0x0000750019007a0c */ /* 0x000fe40003f46270 */
[----:B-1----:R-:W-:Y:S01]  /*18c0*/  SEL R11, RZ, 0x4, P3 ;  /* 0x00000004ff0b7807 */ /* 0x002fe20001800000 */
[----:B------:R-:W-:Y:S01]  /*18d0*/  IMAD.WIDE.U32 R2, R17, c[0x0][0x210], R2 ;  /* 0x0000840011027a25 */ /* 0x000fe200078e0002 */
[----:B------:R-:W-:-:S03]  /*18e0*/  IADD3 R7, R5, R6, RZ ;  /* 0x0000000605077210 */ /* 0x000fc60007ffe0ff */
[----:B------:R-:W-:Y:S01]  /*18f0*/  IMAD.SHL.U32 R0, R0, 0x2, RZ ;  /* 0x0000000200007824 */ /* 0x000fe200078e00ff */
[----:B------:R-:W-:Y:S01]  /*1900*/  IADD3 R5, R3, R8, RZ ;  /* 0x0000000803057210 */ /* 0x000fe20007ffe0ff */
[----:B------:R-:W-:Y:S01]  /*1910*/  IMAD.MOV.U32 R6, RZ, RZ, R4 ;  /* 0x000000ffff067224 */ /* 0x000fe200078e0004 */
[----:B------:R-:W-:Y:S01]  /*1920*/  SHF.R.S32.HI R8, RZ, 0x1f, R14 ;  /* 0x0000001fff087819 */ /* 0x000fe2000001140e */
[----:B------:R-:W-:Y:S01]  /*1930*/  IMAD.MOV.U32 R4, RZ, RZ, R2 ;  /* 0x000000ffff047224 */ /* 0x000fe200078e0002 */
[----:B-----5:R-:W-:Y:S02]  /*1940*/  @P0 SHF.R.S32.HI R3, RZ, 0x1f, R9 ;  /* 0x0000001fff030819 */ /* 0x020fe40000011409 */
[----:B------:R-:W-:Y:S02]  /*1950*/  @!P0 MOV R3, R8 ;  /* 0x0000000800038202 */ /* 0x000fe40000000f00 */
[----:B------:R-:W-:Y:S02]  /*1960*/  LOP3.LUT R12, R0, 0x2, R10, 0xe2, !PT ;  /* 0x00000002000c7812 */ /* 0x000fe400078ee20a */
[----:B------:R-:W-:Y:S01]  /*1970*/  @P0 MOV R2, R9 ;  /* 0x0000000900020202 */ /* 0x000fe20000000f00 */
[----:B------:R-:W-:Y:S01]  /*1980*/  @!P0 IMAD.MOV.U32 R2, RZ, RZ, R14 ;  /* 0x000000ffff028224 */ /* 0x000fe200078e000e */
[----:B------:R-:W-:Y:S01]  /*1990*/  SEL R10, RZ, 0x8, P2 ;  /* 0x00000008ff0a7807 */ /* 0x000fe20001000000 */
[----:B------:R-:W-:-:S02]  /*19a0*/  IMAD R0, R3, c[0x0][0x1f0], RZ ;  /* 0x00007c0003007a24 */ /* 0x000fc400078e02ff */
[----:B------:R-:W-:Y:S01]  /*19b0*/  IMAD R3, R3, c[0x0][0x218], RZ ;  /* 0x0000860003037a24 */ /* 0x000fe200078e02ff */
[----:B------:R-:W-:Y:S01]  /*19c0*/  LOP3.LUT R20, R10, R12, R11, 0xfe, !PT ;  /* 0x0000000c0a147212 */ /* 0x000fe200078efe0b */
[----:B------:R-:W-:-:S04]  /*19d0*/  IMAD.WIDE.U32 R88, R2, c[0x0][0x1f0], R6 ;  /* 0x00007c0002587a25 */ /* 0x000fc800078e0006 */
[C---:B------:R-:W-:Y:S01]  /*19e0*/  IMAD.WIDE.U32 R32, R2.reuse, c[0x0][0x218], R4 ;  /* 0x0000860002207a25 */ /* 0x040fe200078e0004 */
[----:B------:R4:W-:Y:S03]  /*19f0*/  STL.64 [R1+0x68], R88 ;  /* 0x0000685801007387 */ /* 0x0009e60000100a00 */
[C---:B------:R-:W-:Y:S01]  /*1a00*/  IMAD R0, R2.reuse, c[0x0][0x1f4], R0 ;  /* 0x00007d0002007a24 */ /* 0x040fe200078e0200 */
[----:B------:R4:W-:Y:S01]  /*1a10*/  STL.64 [R1+0x70], R32 ;  /* 0x0000702001007387 */ /* 0x0009e20000100a00 */
[----:B------:R-:W-:Y:S02]  /*1a20*/  IMAD R2, R2, c[0x0][0x21c], R3 ;  /* 0x0000870002027a24 */ /* 0x000fe400078e0203 */
[----:B------:R-:W-:-:S03]  /*1a30*/  IMAD.IADD R87, R89, 0x1, R0 ;  /* 0x0000000159577824 */ /* 0x000fc600078e0200 */
[----:B------:R-:W-:Y:S02]  /*1a40*/  IADD3 R30, R33, R2, RZ ;  /* 0x00000002211e7210 */ /* 0x000fe40007ffe0ff */
[----:B------:R4:W-:Y:S04]  /*1a50*/  STL [R1+0x64], R87 ;  /* 0x0000645701007387 */ /* 0x0009e80000100800 */
[----:B------:R4:W-:Y:S02]  /*1a60*/  STL [R1+0x78], R30 ;  /* 0x0000781e01007387 */ /* 0x0009e40000100800 */
[----:B------:R-:W2:Y:S01]  /*1a70*/  LDL R15, [R1+0x104] ;  /* 0x00010400010f7983 */ /* 0x000ea20000100800 */
[----:B------:R-:W-:Y:S01]  /*1a80*/  IMAD.MOV.U32 R128, RZ, RZ, R18 ;  /* 0x000000ffff807224 */ /* 0x000fe200078e0012 */
[----:B------:R-:W-:Y:S01]  /*1a90*/  P2R R22, PR, RZ, 0x20 ;  /* 0x00000020ff167803 */ /* 0x000fe20000000000 */
[----:B------:R-:W-:Y:S01]  /*1aa0*/  IMAD R5, R13, c[0x0][0x1b8], RZ ;  /* 0x00006e000d057a24 */ /* 0x000fe200078e02ff */
[----:B------:R-:W3:Y:S01]  /*1ab0*/  LDL R39, [R1+0xd8] ;  /* 0x0000d80001277983 */ /* 0x000ee20000100800 */
[----:B------:R-:W-:Y:S01]  /*1ac0*/  IMAD.WIDE.U32 R2, R17, c[0x0][0x1b8], RZ ;  /* 0x00006e0011027a25 */ /* 0x000fe200078e00ff */
[----:B------:R-:W-:-:S02]  /*1ad0*/  P2R R27, PR, RZ, 0x8 ;  /* 0x00000008ff1b7803 */ /* 0x000fc40000000000 */
[----:B------:R-:W5:Y:S01]  /*1ae0*/  LDL R37, [R1+0xd4] ;  /* 0x0000d40001257983 */ /* 0x000f620000100800 */
[----:B------:R-:W-:Y:S01]  /*1af0*/  IMAD R5, R17, c[0x0][0x1bc], R5 ;  /* 0x00006f0011057a24 */ /* 0x000fe200078e0205 */
[----:B------:R-:W-:Y:S02]  /*1b00*/  P2R R23, PR, RZ, 0x10 ;  /* 0x00000010ff177803 */ /* 0x000fe40000000000 */
[----:B----4-:R-:W4:Y:S01]  /*1b10*/  LDL R31, [R1+0xd0] ;  /* 0x0000d000011f7983 */ /* 0x010f220000100800 */
[----:B------:R-:W-:-:S03]  /*1b20*/  P2R R26, PR, RZ, 0x4 ;  /* 0x00000004ff1a7803 */ /* 0x000fc60000000000 */
[----:B------:R-:W3:Y:S01]  /*1b30*/  LDL R86, [R1+0x58] ;  /* 0x0000580001567983 */ /* 0x000ee20000100800 */
[----:B------:R-:W-:Y:S02]  /*1b40*/  IMAD R8, R8, c[0x0][0x1c0], RZ ;  /* 0x0000700008087a24 */ /* 0x000fe400078e02ff */
[----:B------:R-:W-:Y:S01]  /*1b50*/  IMAD.IADD R3, R3, 0x1, R5 ;  /* 0x0000000103037824 */ /* 0x000fe200078e0205 */
[----:B------:R-:W-:Y:S01]  /*1b60*/  P2R R36, PR, RZ, 0x2 ;  /* 0x00000002ff247803 */ /* 0x000fe20000000000 */
[C---:B------:R-:W-:Y:S01]  /*1b70*/  IMAD R8, R14.reuse, c[0x0][0x1c4], R8 ;  /* 0x000071000e087a24 */ /* 0x040fe200078e0208 */
[----:B------:R-:W3:Y:S01]  /*1b80*/  LDL R80, [R1+0x2c] ;  /* 0x00002c0001507983 */ /* 0x000ee20000100800 */
[----:B------:R-:W-:-:S03]  /*1b90*/  IMAD.WIDE.U32 R2, R14, c[0x0][0x1c0], R2 ;  /* 0x000070000e027a25 */ /* 0x000fc600078e0002 */
[----:B------:R-:W3:Y:S01]  /*1ba0*/  LDL R83, [R1+0x38] ;  /* 0x0000380001537983 */ /* 0x000ee20000100800 */
[----:B------:R-:W-:Y:S02]  /*1bb0*/  IMAD.IADD R3, R3, 0x1, R8 ;  /* 0x0000000103037824 */ /* 0x000fe400078e0208 */
[----:B------:R-:W-:Y:S01]  /*1bc0*/  IMAD R28, R28, c[0x0][0x168], RZ ;  /* 0x00005a001c1c7a24 */ /* 0x000fe200078e02ff */
[----:B------:R-:W3:Y:S01]  /*1bd0*/  LDL R82, [R1+0x34] ;  /* 0x0000340001527983 */ /* 0x000ee20000100800 */
[----:B------:R-:W-:Y:S01]  /*1be0*/  IMAD.IADD R9, R29, 0x1, R128 ;  /* 0x000000011d097824 */ /* 0x000fe200078e0280 */
[----:B------:R-:W-:Y:S02]  /*1bf0*/  ISETP.GE.AND P3, PT, R34, c[0x0][0x198], PT ;  /* 0x0000660022007a0c */ /* 0x000fe40003f66270 */
[----:B------:R-:W-:Y:S02]  /*1c00*/  BAR.SYNC.DEFER_BLOCKING 0x0 ;  /* 0x0000000000007b1d */ /* 0x000fe40000010000 */
[----:B------:R-:W-:-:S02]  /*1c10*/  IADD3 R18, R9, 0x40, RZ ;  /* 0x0000004009127810 */ /* 0x000fc40007ffe0ff */
[----:B------:R-:W-:Y:S02]  /*1c20*/  ISETP.GE.AND P2, PT, R24, c[0x0][0x198], PT ;  /* 0x0000660018007a0c */ /* 0x000fe40003f46270 */
[----:B------:R-:W-:Y:S01]  /*1c30*/  ISETP.GE.AND P4, PT, R18, R28, PT ;  /* 0x0000001c1200720c */ /* 0x000fe20003f86270 */
[----:B------:R-:W-:Y:S01]  /*1c40*/  IMAD.MOV.U32 R135, RZ, RZ, R38 ;  /* 0x000000ffff877224 */ /* 0x000fe200078e0026 */
[----:B------:R-:W3:Y:S01]  /*1c50*/  LDL R81, [R1+0x30] ;  /* 0x0000300001517983 */ /* 0x000ee20000100800 */
[----:B--2---:R-:W-:-:S04]  /*1c60*/  IMAD.IADD R4, R15, 0x1, R128 ;  /* 0x000000010f047824 */ /* 0x004fc800078e0280 */
        /* <DEDUP_REMOVED lines=15> */
[----:B------:R-:W-:-:S05]  /*1d60*/  IMAD.IADD R0, R3, 0x1, R0 ;  /* 0x0000000103007824 */ /* 0x000fca00078e0200 */
[----:B------:R-:W-:Y:S02]  /*1d70*/  LEA.HI.X R0, R2, c[0x0][0x164], R0, 0x1, P0 ;  /* 0x0000590002007a11 */ /* 0x000fe400000f0c00 */
[----:B------:R-:W1:Y:S04]  /*1d80*/  SHFL.IDX PT, R2, R8, RZ, 0x181f ;  /* 0x00181fff08027589 */ /* 0x000e6800000e0000 */
[----:B------:R-:W3:Y:S01]  /*1d90*/  SHFL.IDX PT, R3, R0, RZ, 0x181f ;  /* 0x00181fff00037589 */ /* 0x000ee200000e0000 */
[CC--:B------:R-:W-:Y:S02]  /*1da0*/  ISETP.GE.AND P0, PT, R9.reuse, R28.reuse, PT ;  /* 0x0000001c0900720c */ /* 0x0c0fe40003f06270 */
[----:B------:R-:W-:Y:S01]  /*1db0*/  IADD3 R4, R9, 0x20, RZ ;  /* 0x0000002009047810 */ /* 0x000fe20007ffe0ff */
[----:B------:R-:W2:Y:S03]  /*1dc0*/  SHFL.IDX PT, R6, R8, 0x1, 0x181f ;  /* 0x00381f0008067f89 */ /* 0x000ea600000e0000 */
[----:B------:R-:W-:Y:S01]  /*1dd0*/  ISETP.GE.AND P5, PT, R4, R28, PT ;  /* 0x0000001c0400720c */ /* 0x000fe20003fa6270 */
[----:B------:R-:W2:Y:S04]  /*1de0*/  SHFL.IDX PT, R7, R0, 0x1, 0x181f ;  /* 0x00381f0000077f89 */ /* 0x000ea800000e0000 */
[----:B------:R-:W2:Y:S02]  /*1df0*/  SHFL.IDX PT, R4, R8, 0x2, 0x181f ;  /* 0x00581f0008047f89 */ /* 0x000ea400000e0000 */
[----:B-1----:R-:W-:-:S02]  /*1e00*/  @!P0 LEA R14, P6, R24, R2, 0x1 ;  /* 0x00000002180e8211 */ /* 0x002fc400078c08ff */
[----:B------:R-:W1:Y:S02]  /*1e10*/  SHFL.IDX PT, R5, R0, 0x2, 0x181f ;  /* 0x00581f0000057f89 */ /* 0x000e6400000e0000 */
[----:B---3--:R-:W-:Y:S02]  /*1e20*/  @!P0 LEA.HI.X R15, R24, R3, R39, 0x1, P6 ;  /* 0x00000003180f8211 */ /* 0x008fe400030f0c27 */
[----:B------:R-:W-:-:S04]  /*1e30*/  @!P0 LEA R12, P6, R21, R2, 0x1 ;  /* 0x00000002150c8211 */ /* 0x000fc800078c08ff */
[----:B-----5:R-:W-:Y:S02]  /*1e40*/  @!P0 LEA.HI.X R13, R21, R3, R37, 0x1, P6 ;  /* 0x00000003150d8211 */ /* 0x020fe400030f0c25 */
[----:B------:R-:W-:-:S04]  /*1e50*/  @!P0 LEA R10, P6, R25, R2, 0x1 ;  /* 0x00000002190a8211 */ /* 0x000fc800078c08ff */
[----:B----4-:R-:W-:Y:S01]  /*1e60*/  @!P0 LEA.HI.X R11, R25, R3, R31, 0x1, P6 ;  /* 0x00000003190b8211 */ /* 0x010fe200030f0c1f */
[----:B------:R-:W-:Y:S01]  /*1e70*/  @!P0 IMAD.WIDE R2, R34, 0x2, R2 ;  /* 0x0000000222028825 */ /* 0x000fe200078e0202 */
[----:B------:R-:W-:Y:S02]  /*1e80*/  ISETP.GE.AND P1, PT, R21, c[0x0][0x198], PT ;  /* 0x0000660015007a0c */ /* 0x000fe40003f26270 */
[C---:B--2---:R-:W-:Y:S02]  /*1e90*/  @!P5 LEA R16, P6, R24.reuse, R6, 0x1 ;  /* 0x000000061810d211 */ /* 0x044fe400078c08ff */
[----:B------:R2:W-:Y:S02]  /*1ea0*/  @!P0 LDGSTS.E.BYPASS.LTC128B.128 [R86+0x100], [R2.64], !P3 ;  /* 0x0010000002568fae */ /* 0x0005e4000d901d46 */
[C---:B------:R-:W-:Y:S02]  /*1eb0*/  @!P5 LEA.HI.X R17, R24.reuse, R7, R39, 0x1, P6 ;  /* 0x000000071811d211 */ /* 0x040fe400030f0c27 */
[----:B------:R-:W-:Y:S01]  /*1ec0*/  @!P4 LEA R18, P6, R24, R4, 0x1 ;  /* 0x000000041812c211 */ /* 0x000fe200078c08ff */
[----:B------:R3:W-:Y:S01]  /*1ed0*/  @!P0 LDGSTS.E.BYPASS.LTC128B.128 [R86+0x4100], [R14.64], !P2 ;  /* 0x041000000e568fae */ /* 0x0007e2000d101d46 */
[----:B------:R-:W-:-:S02]  /*1ee0*/  IADD3 R9, R9, 0x60, RZ ;  /* 0x0000006009097810 */ /* 0x000fc40007ffe0ff */
[----:B-1----:R-:W-:Y:S01]  /*1ef0*/  @!P4 LEA.HI.X R19, R24, R5, R39, 0x1, P6 ;  /* 0x000000051813c211 */ /* 0x002fe200030f0c27 */
[----:B------:R1:W-:Y:S01]  /*1f00*/  @!P0 LDGSTS.E.BYPASS.LTC128B.128 [R86+0x8100], [R12.64], !P1 ;  /* 0x081000000c568fae */ /* 0x0003e2000c901d46 */
[----:B------:R-:W-:Y:S02]  /*1f10*/  ISETP.GE.AND P1, PT, R25, c[0x0][0x198], PT ;  /* 0x0000660019007a0c */ /* 0x000fe40003f26270 */
[----:B------:R-:W-:-:S11]  /*1f20*/  ISETP.GE.AND P6, PT, R9, R28, PT ;  /* 0x0000001c0900720c */ /* 0x000fd60003fc6270 */
[----:B------:R4:W-:Y:S04]  /*1f30*/  @!P0 LDGSTS.E.BYPASS.LTC128B.128 [R86+0xc100], [R10.64], !P1 ;  /* 0x0c1000000a568fae */ /* 0x0009e8000c901d46 */
[----:B--2---:R-:W1:Y:S04]  /*1f40*/  SHFL.IDX PT, R2, R8, 0x3, 0x181f ;  /* 0x00781f0008027f89 */ /* 0x004e6800000e0000 */
[----:B------:R-:W2:Y:S04]  /*1f50*/  SHFL.IDX PT, R3, R0, 0x3, 0x181f ;  /* 0x00781f0000037f89 */ /* 0x000ea800000e0000 */
[----:B---3--:R-:W3:Y:S04]  /*1f60*/  LDL R15, [R1+0x54] ;  /* 0x00005400010f7983 */ /* 0x008ee80000100800 */
[----:B------:R-:W5:Y:S01]  /*1f70*/  LDL R14, [R1+0x50] ;  /* 0x00005000010e7983 */ /* 0x000f620000100800 */
[----:B-1----:R-:W-:-:S04]  /*1f80*/  @!P6 LEA R12, P0, R24, R2, 0x1 ;  /* 0x00000002180ce211 */ /* 0x002fc800078008ff */
[----:B--2---:R-:W-:Y:S02]  /*1f90*/  @!P6 LEA.HI.X R13, R24, R3, R39, 0x1, P0 ;  /* 0x00000003180de211 */ /* 0x004fe400000f0c27 */
[----:B----4-:R-:W-:-:S04]  /*1fa0*/  @!P5 LEA R10, P0, R21, R6, 0x1 ;  /* 0x00000006150ad211 */ /* 0x010fc800078008ff */
[----:B------:R-:W-:Y:S02]  /*1fb0*/  @!P5 LEA.HI.X R11, R21, R7, R37, 0x1, P0 ;  /* 0x00000007150bd211 */ /* 0x000fe400000f0c25 */
[----:B------:R-:W-:-:S04]  /*1fc0*/  @!P5 LEA R8, P0, R25, R6, 0x1 ;  /* 0x000000061908d211 */ /* 0x000fc800078008ff */
[----:B------:R-:W-:Y:S02]  /*1fd0*/  @!P5 LEA.HI.X R9, R25, R7, R31, 0x1, P0 ;  /* 0x000000071909d211 */ /* 0x000fe400000f0c1f */
[----:B------:R-:W-:Y:S01]  /*1fe0*/  ISETP.GE.AND P0, PT, R21, c[0x0][0x198], PT ;  /* 0x0000660015007a0c */ /* 0x000fe20003f06270 */
[----:B------:R-:W-:-:S05]  /*1ff0*/  @!P5 IMAD.WIDE R6, R34, 0x2, R6 ;  /* 0x000000022206d825 */ /* 0x000fca00078e0206 */
[----:B------:R1:W-:Y:S04]  /*2000*/  @!P5 LDGSTS.E.BYPASS.LTC128B.128 [R86+0x1100], [R6.64], !P3 ;  /* 0x011000000656dfae */ /* 0x0003e8000d901d46 */
[----:B------:R2:W-:Y:S04]  /*2010*/  @!P5 LDGSTS.E.BYPASS.LTC128B.128 [R86+0x5100], [R16.64], !P2 ;  /* 0x051000001056dfae */ /* 0x0005e8000d101d46 */
[----:B------:R4:W-:Y:S04]  /*2020*/  @!P5 LDGSTS.E.BYPASS.LTC128B.128 [R86+0x9100], [R10.64], !P0 ;  /* 0x091000000a56dfae */ /* 0x0009e8000c101d46 */
[----:B------:R1:W-:Y:S04]  /*2030*/  @!P5 LDGSTS.E.BYPASS.LTC128B.128 [R86+0xd100], [R8.64], !P1 ;  /* 0x0d1000000856dfae */ /* 0x0003e8000c901d46 */
[----:B--2---:R-:W4:Y:S04]  /*2040*/  LDL R17, [R1+0x8] ;  /* 0x0000080001117983 */ /* 0x004f280000100800 */
[----:B------:R-:W4:Y:S01]  /*2050*/  LDL R16, [R1+0x44] ;  /* 0x0000440001107983 */ /* 0x000f220000100800 */
[----:B-1----:R-:W-:-:S04]  /*2060*/  @!P4 LEA R8, P0, R21, R4, 0x1 ;  /* 0x000000041508c211 */ /* 0x002fc800078008ff */
[C---:B------:R-:W-:Y:S02]  /*2070*/  @!P4 LEA.HI.X R9, R21.reuse, R5, R37, 0x1, P0 ;  /* 0x000000051509c211 */ /* 0x040fe400000f0c25 */
[----:B----4-:R-:W-:-:S04]  /*2080*/  @!P6 LEA R10, P0, R21, R2, 0x1 ;  /* 0x00000002150ae211 */ /* 0x010fc800078008ff */
[----:B------:R-:W-:Y:S02]  /*2090*/  @!P6 LEA.HI.X R11, R21, R3, R37, 0x1, P0 ;  /* 0x00000003150be211 */ /* 0x000fe400000f0c25 */
[----:B------:R-:W-:-:S04]  /*20a0*/  @!P4 LEA R6, P0, R25, R4, 0x1 ;  /* 0x000000041906c211 */ /* 0x000fc800078008ff */
[----:B------:R-:W-:Y:S01]  /*20b0*/  @!P4 LEA.HI.X R7, R25, R5, R31, 0x1, P0 ;  /* 0x000000051907c211 */ /* 0x000fe200000f0c1f */
[----:B------:R-:W-:-:S05]  /*20c0*/  @!P4 IMAD.WIDE R4, R34, 0x2, R4 ;  /* 0x000000022204c825 */ /* 0x000fca00078e0204 */
[----:B------:R1:W-:Y:S04]  /*20d0*/  @!P4 LDGSTS.E.BYPASS.LTC128B.128 [R86+0x2100], [R4.64], !P3 ;  /* 0x021000000456cfae */ /* 0x0003e8000d901d46 */
[----:B------:R4:W-:Y:S01]  /*20e0*/  @!P4 LDGSTS.E.BYPASS.LTC128B.128 [R86+0x6100], [R18.64], !P2 ;  /* 0x061000001256cfae */ /* 0x0009e2000d101d46 */
[----:B------:R-:W-:-:S13]  /*20f0*/  ISETP.GE.AND P0, PT, R21, c[0x0][0x198], PT ;  /* 0x0000660015007a0c */ /* 0x000fda0003f06270 */
[----:B------:R1:W-:Y:S04]  /*2100*/  @!P4 LDGSTS.E.BYPASS.LTC128B.128 [R86+0xa100], [R8.64], !P0 ;  /* 0x0a1000000856cfae */ /* 0x0003e8000c101d46 */
[----:B------:R1:W-:Y:S04]  /*2110*/  @!P4 LDGSTS.E.BYPASS.LTC128B.128 [R86+0xe100], [R6.64], !P1 ;  /* 0x0e1000000656cfae */ /* 0x0003e8000c901d46 */
[----:B----4-:R-:W4:Y:S01]  /*2120*/  LDL R18, [R1+0x4c] ;  /* 0x00004c0001127983 */ /* 0x010f220000100800 */
[----:B-1----:R-:W-:-:S04]  /*2130*/  @!P6 LEA R6, P0, R25, R2, 0x1 ;  /* 0x000000021906e211 */ /* 0x002fc800078008ff */
[----:B------:R-:W-:Y:S02]  /*2140*/  @!P6 LEA.HI.X R7, R25, R3, R31, 0x1, P0 ;  /* 0x000000031907e211 */ /* 0x000fe400000f0c1f */
[----:B------:R-:W-:Y:S01]  /*2150*/  ISETP.GE.AND P0, PT, R21, c[0x0][0x198], PT ;  /* 0x0000660015007a0c */ /* 0x000fe20003f06270 */
[----:B------:R-:W-:-:S05]  /*2160*/  @!P6 IMAD.WIDE R2, R34, 0x2, R2 ;  /* 0x000000022202e825 */ /* 0x000fca00078e0202 */
[----:B------:R1:W-:Y:S04]  /*2170*/  @!P6 LDGSTS.E.BYPASS.LTC128B.128 [R86+0x3100], [R2.64], !P3 ;  /* 0x031000000256efae */ /* 0x0003e8000d901d46 */
[----:B------:R1:W-:Y:S04]  /*2180*/  @!P6 LDGSTS.E.BYPASS.LTC128B.128 [R86+0x7100], [R12.64], !P2 ;  /* 0x071000000c56efae */ /* 0x0003e8000d101d46 */
[----:B------:R1:W-:Y:S01]  /*2190*/  @!P6 LDGSTS.E.BYPASS.LTC128B.128 [R86+0xb100], [R10.64], !P0 ;  /* 0x0b1000000a56efae */ /* 0x0003e2000c101d46 */
[----:B------:R-:W-:Y:S02]  /*21a0*/  IADD3 R4, R135, -0x1, RZ ;  /* 0xffffffff87047810 */ /* 0x000fe40007ffe0ff */
[----:B------:R-:W-:Y:S01]  /*21b0*/  IADD3 R8, -R29, c[0x0][0x1d0], RZ ;  /* 0x000074001d087a10 */ /* 0x000fe20007ffe1ff */
[----:B------:R1:W-:Y:S04]  /*21c0*/  @!P6 LDGSTS.E.BYPASS.LTC128B.128 [R86+0xf100], [R6.64], !P1 ;  /* 0x0f1000000656efae */ /* 0x0003e8000c901d46 */
[----:B-1----:R-:W4:Y:S04]  /*21d0*/  LDL R11, [R1+0x40] ;  /* 0x00004000010b7983 */ /* 0x002f280000100800 */
[----:B------:R-:W4:Y:S01]  /*21e0*/  LDL R10, [R1+0x3c] ;  /* 0x00003c00010a7983 */ /* 0x000f220000100800 */
[----:B------:R-:W-:Y:S01]  /*21f0*/  SHF.R.S32.HI R9, RZ, 0x1f, R4 ;  /* 0x0000001fff097819 */ /* 0x000fe20000011404 */
[----:B------:R-:W-:-:S02]  /*2200*/  IMAD R8, R4, -0x40, R8 ;  /* 0xffffffc004087824 */ /* 0x000fc400078e0208 */
[----:B------:R-:W-:Y:S01]  /*2210*/  IMAD.WIDE.U32 R2, R4, c[0x0][0x1e0], RZ ;  /* 0x0000780004027a25 */ /* 0x000fe200078e00ff */
[----:B------:R-:W-:Y:S01]  /*2220*/  ISETP.NE.AND P5, PT, R22, RZ, PT ;  /* 0x000000ff1600720c */ /* 0x000fe20003fa5270 */
[----:B------:R-:W0:Y:S01]  /*2230*/  LDGDEPBAR ;  /* 0x00000000000079af */ /* 0x000e220000000000 */
[----:B------:R-:W-:Y:S01]  /*2240*/  ISETP.GE.AND P0, PT, R8, 0x1, PT ;  /* 0x000000010800780c */ /* 0x000fe20003f06270 */
[----:B------:R-:W-:-:S04]  /*2250*/  IMAD R5, R9, c[0x0][0x1e0], RZ ;  /* 0x0000780009057a24 */ /* 0x000fc800078e02ff */
[----:B------:R-:W-:Y:S01]  /*2260*/  IMAD R5, R4, c[0x0][0x1e4], R5 ;  /* 0x0000790004057a24 */ /* 0x000fe200078e0205 */
[----:B------:R-:W-:-:S03]  /*2270*/  LEA R0, P6, R2, R88, 0x6 ;  /* 0x0000005802007211 */ /* 0x000fc600078c30ff */
[----:B------:R-:W-:Y:S01]  /*2280*/  IMAD.IADD R5, R3, 0x1, R5 ;  /* 0x0000000103057824 */ /* 0x000fe200078e0205 */
[----:B------:R-:W-:-:S04]  /*2290*/  ISETP.NE.AND P4, PT, R23, RZ, PT ;  /* 0x000000ff1700720c */ /* 0x000fc80003f85270 */
[----:B------:R-:W-:Y:S02]  /*22a0*/  LEA.HI.X R5, R2, R87, R5, 0x6, P6 ;  /* 0x0000005702057211 */ /* 0x000fe400030f3405 */
[----:B------:R-:W-:Y:S02]  /*22b0*/  @P0 LEA R2, P6, R0, c[0x0][0x1c8], 0x1 ;  /* 0x0000720000020a11 */ /* 0x000fe400078c08ff */
[----:B------:R-:W-:Y:S02]  /*22c0*/  ISETP.NE.AND P3, PT, R27, RZ, PT ;  /* 0x000000ff1b00720c */ /* 0x000fe40003f65270 */
[----:B------:R-:W-:Y:S02]  /*22d0*/  ISETP.NE.AND P2, PT, R26, RZ, PT ;  /* 0x000000ff1a00720c */ /* 0x000fe40003f45270 */
[----:B------:R-:W-:Y:S02]  /*22e0*/  @P0 LEA.HI.X R3, R0, c[0x0][0x1cc], R5, 0x1, P6 ;  /* 0x0000730000030a11 */ /* 0x000fe400030f0c05 */
[----:B------:R-:W-:Y:S01]  /*22f0*/  ISETP.GE.AND P6, PT, R8, 0x21, PT ;  /* 0x000000210800780c */ /* 0x000fe20003fc6270 */
[----:B------:R-:W-:-:S02]  /*2300*/  IMAD.MOV.U32 R8, RZ, RZ, 0x20 ;  /* 0x00000020ff087424 */ /* 0x000fc400078e00ff */
[----:B------:R1:W-:Y:S02]  /*2310*/  @P0 LDGSTS.E.BYPASS.LTC128B.128 [R86+0x10100], [R2.64], !P5 ;  /* 0x1010000002560fae */ /* 0x0003e4000e901d46 */
[----:B------:R-:W-:Y:S02]  /*2320*/  IMAD.WIDE.U32 R6, R8, c[0x0][0x1e0], RZ ;  /* 0x0000780008067a25 */ /* 0x000fe400078e00ff */
[----:B------:R1:W-:Y:S04]  /*2330*/  @P0 LDGSTS.E.BYPASS.LTC128B.128 [R86+0x12100], [R2.64+0x80], !P4 ;  /* 0x1210008002560fae */ /* 0x0003e8000e101d46 */
[----:B------:R1:W-:Y:S04]  /*2340*/  @P0 LDGSTS.E.BYPASS.LTC128B.128 [R86+0x14100], [R2.64+0x100], !P3 ;  /* 0x1410010002560fae */ /* 0x0003e8000d901d46 */
[----:B------:R1:W-:Y:S01]  /*2350*/  @P0 LDGSTS.E.BYPASS.LTC128B.128 [R86+0x16100], [R2.64+0x180], !P2 ;  /* 0x1610018002560fae */ /* 0x0003e2000d101d46 */
[----:B------:R-:W-:Y:S01]  /*2360*/  @P6 IADD3 R0, P0, R0, R6, RZ ;  /* 0x0000000600006210 */ /* 0x000fe20007f1e0ff */
[----:B------:R-:W-:-:S02]  /*2370*/  IMAD R9, R9, c[0x0][0x208], RZ ;  /* 0x0000820009097a24 */ /* 0x000fc400078e02ff */
[----:B-1----:R-:W-:-:S05]  /*2380*/  IMAD R2, R8, c[0x0][0x1e4], RZ ;  /* 0x0000790008027a24 */ /* 0x002fca00078e02ff */
[----:B------:R-:W-:Y:S02]  /*2390*/  @P6 IADD3.X R5, R5, R7, R2, P0, !PT ;  /* 0x0000000705056210 */ /* 0x000fe400007fe402 */
[----:B------:R-:W-:Y:S01]  /*23a0*/  @P6 LEA R2, P0, R0, c[0x0][0x1c8], 0x1 ;  /* 0x0000720000026a11 */ /* 0x000fe200078008ff */
[----:B------:R-:W-:-:S03]  /*23b0*/  IMAD.WIDE.U32 R6, R4, c[0x0][0x208], RZ ;  /* 0x0000820004067a25 */ /* 0x000fc600078e00ff */
[----:B------:R-:W-:Y:S01]  /*23c0*/  @P6 LEA.HI.X R3, R0, c[0x0][0x1cc], R5, 0x1, P0 ;  /* 0x0000730000036a11 */ /* 0x000fe200000f0c05 */
[----:B------:R-:W-:Y:S01]  /*23d0*/  IMAD R5, R4, c[0x0][0x20c], R9 ;  /* 0x0000830004057a24 */ /* 0x000fe200078e0209 */
[----:B------:R-:W-:-:S03]  /*23e0*/  LEA R0, P0, R6, R32, 0x6 ;  /* 0x0000002006007211 */ /* 0x000fc600078030ff */
[----:B------:R-:W-:Y:S01]  /*23f0*/  IMAD.IADD R5, R7, 0x1, R5 ;  /* 0x0000000107057824 */ /* 0x000fe200078e0205 */
[----:B------:R1:W-:Y:S04]  /*2400*/  @P6 LDGSTS.E.BYPASS.LTC128B.128 [R86+0x11100], [R2.64], !P5 ;  /* 0x1110000002566fae */ /* 0x0003e8000e901d46 */
[----:B------:R1:W-:Y:S01]  /*2410*/  @P6 LDGSTS.E.BYPASS.LTC128B.128 [R86+0x13100], [R2.64+0x80], !P4 ;  /* 0x1310008002566fae */ /* 0x0003e2000e101d46 */
[----:B------:R-:W-:-:S03]  /*2420*/  LEA.HI.X R6, R6, R30, R5, 0x6, P0 ;  /* 0x0000001e06067211 */ /* 0x000fc600000f3405 */
[----:B------:R1:W-:Y:S01]  /*2430*/  @P6 LDGSTS.E.BYPASS.LTC128B.128 [R86+0x15100], [R2.64+0x100], !P3 ;  /* 0x1510010002566fae */ /* 0x0003e2000d901d46 */
[----:B------:R-:W-:-:S03]  /*2440*/  IMAD.MOV.U32 R5, RZ, RZ, c[0x0][0x208] ;  /* 0x00008200ff057624 */ /* 0x000fc600078e00ff */
[----:B------:R1:W-:Y:S01]  /*2450*/  @P6 LDGSTS.E.BYPASS.LTC128B.128 [R86+0x17100], [R2.64+0x180], !P2 ;  /* 0x1710018002566fae */ /* 0x0003e2000d101d46 */
[----:B------:R-:W-:Y:S01]  /*2460*/  P2R R8, PR, RZ, 0x20 ;  /* 0x00000020ff087803 */ /* 0x000fe20000000000 */
[----:B------:R-:W-:Y:S02]  /*2470*/  IMAD.MOV.U32 R7, RZ, RZ, c[0x0][0x20c] ;  /* 0x00008300ff077624 */ /* 0x000fe400078e00ff */
[----:B------:R-:W-:Y:S01]  /*2480*/  IMAD.MOV.U32 R85, RZ, RZ, -0x40 ;  /* 0xffffffc0ff557424 */ /* 0x000fe200078e00ff */
[----:B------:R-:W0:Y:S01]  /*2490*/  LDGDEPBAR ;  /* 0x00000000000079af */ /* 0x000e220000000000 */
[----:B-1----:R-:W-:Y:S02]  /*24a0*/  LOP3.LUT R3, R20, 0x1, RZ, 0xc0, !PT ;  /* 0x0000000114037812 */ /* 0x002fe400078ec0ff */
[----:B------:R-:W-:Y:S01]  /*24b0*/  LEA R2, P0, R0, c[0x0][0x1f8], 0x1 ;  /* 0x00007e0000027a11 */ /* 0x000fe200078008ff */
[----:B------:R-:W-:Y:S01]  /*24c0*/  IMAD R84, R4, R85, c[0x0][0x1d0] ;  /* 0x0000740004547624 */ /* 0x000fe200078e0255 */
[----:B------:R-:W-:Y:S01]  /*24d0*/  ISETP.NE.U32.AND P5, PT, R3, 0x1, PT ;  /* 0x000000010300780c */ /* 0x000fe20003fa5070 */
[----:B------:R-:W-:-:S04]  /*24e0*/  DEPBAR.LE SB0, 0x1 ;  /* 0x000080400000791a */ /* 0x000fc80000000000 */
[----:B------:R-:W-:Y:S01]  /*24f0*/  LEA.HI.X R3, R0, c[0x0][0x1fc], R6, 0x1, P0 ;  /* 0x00007f0000037a11 */ /* 0x000fe200000f0c06 */
[----:B------:R-:W-:Y:S01]  /*2500*/  BAR.SYNC.DEFER_BLOCKING 0x0 ;  /* 0x0000000000007b1d */ /* 0x000fe20000010000 */
[----:B------:R-:W-:-:S04]  /*2510*/  LEA R6, P0, R5, R2, 0x6 ;  /* 0x0000000205067211 */ /* 0x000fc800078030ff */
[----:B------:R-:W-:Y:S02]  /*2520*/  LEA.HI.X R7, R5, R3, R7, 0x6, P0 ;  /* 0x0000000305077211 */ /* 0x000fe400000f3407 */
[----:B------:R-:W5:Y:S01]  /*2530*/  LDL R5, [R1] ;  /* 0x0000000001057983 */ /* 0x000f620000100800 */
[----:B------:R-:W-:-:S03]  /*2540*/  IMAD.IADD R0, R84, 0x1, -R29 ;  /* 0x0000000154007824 */ /* 0x000fc600078e0a1d */
[----:B------:R-:W1:Y:S04]  /*2550*/  S2R R29, SR_TID.X ;  /* 0x00000000001d7919 */ /* 0x000e680000002100 */
[----:B---3--:R-:W-:Y:S04]  /*2560*/  LDSM.16.M88.4 R192, [R15] ;  /* 0x000000000fc0783b */ /* 0x008fe80000000200 */
[----:B-----5:R-:W-:Y:S04]  /*2570*/  LDSM.16.M88.4 R196, [R14] ;  /* 0x000000000ec4783b */ /* 0x020fe80000000200 */
[----:B------:R-:W-:Y:S01]  /*2580*/  LDSM.16.M88.4 R208, [R15+0x4000] ;  /* 0x004000000fd0783b */ /* 0x000fe20000000200 */
[----:B-1----:R-:W-:-:S03]  /*2590*/  SHF.R.S32.HI R19, RZ, 0x1f, R29 ;  /* 0x0000001fff137819 */ /* 0x002fc6000001141d */
[----:B------:R-:W-:Y:S01]  /*25a0*/  LDSM.16.M88.4 R212, [R14+0x4000] ;  /* 0x004000000ed4783b */ /* 0x000fe20000000200 */
[----:B------:R-:W-:-:S03]  /*25b0*/  LEA.HI R19, R19, R29, RZ, 0x5 ;  /* 0x0000001d13137211 */ /* 0x000fc600078f28ff */
[----:B------:R-:W-:Y:S01]  /*25c0*/  LDSM.16.M88.4 R224, [R15+0x8000] ;  /* 0x008000000fe0783b */ /* 0x000fe20000000200 */
[----:B------:R-:W-:-:S03]  /*25d0*/  SHF.R.S32.HI R19, RZ, 0x5, R19 ;  /* 0x00000005ff137819 */ /* 0x000fc60000011413 */
[----:B------:R-:W-:Y:S02]  /*25e0*/  LDSM.16.M88.4 R228, [R14+0x8000] ;  /* 0x008000000ee4783b */ /* 0x000fe40000000200 */
[----:B------:R-:W-:Y:S02]  /*25f0*/  IMAD R19, R19, 0x800, R248 ;  /* 0x0000080013137824 */ /* 0x000fe400078e02f8 */
[----:B------:R-:W-:Y:S04]  /*2600*/  LDSM.16.M88.4 R240, [R15+0xc000] ;  /* 0x00c000000ff0783b */ /* 0x000fe80000000200 */
[----:B------:R-:W-:Y:S04]  /*2610*/  LDSM.16.M88.4 R172, [R19] ;  /* 0x0000000013ac783b */ /* 0x000fe80000000200 */
[----:B------:R-:W-:Y:S04]  /*2620*/  LDSM.16.M88.4 R200, [R19+0x4000] ;  /* 0x0040000013c8783b */ /* 0x000fe80000000200 */
[----:B------:R-:W-:Y:S04]  /*2630*/  LDSM.16.M88.4 R216, [R19+0x8000] ;  /* 0x0080000013d8783b */ /* 0x000fe80000000200 */
[----:B------:R-:W-:Y:S04]  /*2640*/  LDSM.16.M88.4 R232, [R19+0xc000] ;  /* 0x00c0000013e8783b */ /* 0x000fe80000000200 */
[----:B------:R-:W-:Y:S04]  /*2650*/  LDSM.16.M88.4 R244, [R14+0xc000] ;  /* 0x00c000000ef4783b */ /* 0x000fe80000000200 */
[----:B----4-:R-:W-:Y:S04]  /*2660*/  LDSM.16.M88.4 R176, [R18] ;  /* 0x0000000012b0783b */ /* 0x010fe80000000200 */
[----:B------:R-:W-:Y:S04]  /*2670*/  LDSM.16.M88.4 R204, [R18+0x4000] ;  /* 0x0040000012cc783b */ /* 0x000fe80000000200 */
[----:B------:R-:W-:Y:S04]  /*2680*/  LDSM.16.M88.4 R220, [R18+0x8000] ;  /* 0x0080000012dc783b */ /* 0x000fe80000000200 */
[----:B------:R-:W-:Y:S04]  /*2690*/  LDSM.16.M88.4 R236, [R18+0xc000] ;  /* 0x00c0000012ec783b */ /* 0x000fe80000000200 */
[----:B------:R-:W-:Y:S01]  /*26a0*/  BAR.SYNC.DEFER_BLOCKING 0x0 ;  /* 0x0000000000007b1d */ /* 0x000fe20000010000 */
[----:B------:R-:W-:-:S05]  /*26b0*/  ISETP.LT.OR P0, PT, R0, 0x1, P5 ;  /* 0x000000010000780c */ /* 0x000fca0002f01670 */
[----:B------:R-:W-:-:S04]  /*26c0*/  DEPBAR.LE SB0, 0x0 ;  /* 0x000080000000791a */ /* 0x000fc80000000000 */
[----:B------:R-:W-:Y:S01]  /*26d0*/  BAR.SYNC.DEFER_BLOCKING 0x0 ;  /* 0x0000000000007b1d */ /* 0x000fe20000010000 */
[C---:B------:R-:W-:Y:S02]  /*26e0*/  LOP3.LUT P1, RZ, R20.reuse, 0x2, RZ, 0xc0, !PT ;  /* 0x0000000214ff7812 */ /* 0x040fe4000782c0ff */
[----:B------:R-:W-:-:S03]  /*26f0*/  LOP3.LUT P6, RZ, R20, 0x4, RZ, 0xc0, !PT ;  /* 0x0000000414ff7812 */ /* 0x000fc600078cc0ff */
[----:B------:R-:W1:Y:S04]  /*2700*/  LDSM.16.M88.4 R12, [R249] ;  /* 0x00000000f90c783b */ /* 0x000e680000000200 */
[----:B------:R-:W-:Y:S04]  /*2710*/  LDSM.16.M88.4 R24, [R249+0x800] ;  /* 0x00080000f918783b */ /* 0x000fe80000000200 */
[----:B------:R-:W3:Y:S04]  /*2720*/  LDSM.16.M88.4 R28, [R249+0x1000] ;  /* 0x00100000f91c783b */ /* 0x000ee80000000200 */
[----:B------:R-:W4:Y:S04]  /*2730*/  LDSM.16.M88.4 R32, [R249+0x1800] ;  /* 0x00180000f920783b */ /* 0x000f280000000200 */
[----:B------:R-:W5:Y:S04]  /*2740*/  LDSM.16.M88.4 R40, [R17] ;  /* 0x000000001128783b */ /* 0x000f680000000200 */
[----:B------:R1:W-:Y:S04]  /*2750*/  LDSM.16.M88.4 R52, [R16] ;  /* 0x000000001034783b */ /* 0x0003e80000000200 */
[----:B------:R-:W1:Y:S04]  /*2760*/  LDSM.16.M88.4 R60, [R11] ;  /* 0x000000000b3c783b */ /* 0x000e680000000200 */
[----:B------:R1:W1:Y:S04]  /*2770*/  LDSM.16.M88.4 R68, [R10] ;  /* 0x000000000a44783b */ /* 0x0002680000000200 */
[----:B------:R-:W-:Y:S01]  /*2780*/  @!PT LDS RZ, [RZ] ;  /* 0x00000000fffff984 */ /* 0x000fe20000000800 */
[----:B------:R-:W-:Y:S01]  /*2790*/  @!PT LDS RZ, [RZ] ;  /* 0x00000000fffff984 */ /* 0x000fe20000000800 */
[----:B------:R-:W-:Y:S01]  /*27a0*/  @!PT LDS RZ, [RZ] ;  /* 0x00000000fffff984 */ /* 0x000fe20000000800 */
[----:B------:R1:W-:Y:S01]  /*27b0*/  LDGSTS.E.BYPASS.LTC128B.128 [R86+0x100], [R2.64], !P0 ;  /* 0x0010000002567fae */ /* 0x0003e2000c101d46 */
[----:B------:R-:W-:-:S13]  /*27c0*/  ISETP.LT.OR P0, PT, R0, 0x1, !P1 ;  /* 0x000000010000780c */ /* 0x000fda0004f01670 */
[----:B------:R3:W-:Y:S01]  /*27d0*/  LDGSTS.E.BYPASS.LTC128B.128 [R86+0x2100], [R2.64+0x80], !P0 ;  /* 0x0210008002567fae */ /* 0x0007e2000c101d46 */
[C---:B------:R-:W-:Y:S02]  /*27e0*/  ISETP.LT.OR P0, PT, R0.reuse, 0x1, !P6 ;  /* 0x000000010000780c */ /* 0x040fe40007701670 */
[----:B------:R-:W-:Y:S02]  /*27f0*/  P2R R9, PR, RZ, 0x10 ;  /* 0x00000010ff097803 */ /* 0x000fe40000000000 */
[C---:B------:R-:W-:Y:S02]  /*2800*/  ISETP.LT.OR P5, PT, R0.reuse, 0x21, P5 ;  /* 0x000000210000780c */ /* 0x040fe40002fa1670 */
[----:B------:R-:W-:-:S07]  /*2810*/  ISETP.LT.OR P1, PT, R0, 0x21, !P1 ;  /* 0x000000210000780c */ /* 0x000fce0004f21670 */
[----:B------:R3:W-:Y:S01]  /*2820*/  LDGSTS.E.BYPASS.LTC128B.128 [R86+0x4100], [R2.64+0x100], !P0 ;  /* 0x0410010002567fae */ /* 0x0007e2000c101d46 */
[----:B------:R-:W-:Y:S02]  /*2830*/  LOP3.LUT P0, RZ, R20, 0x8, RZ, 0xc0, !PT ;  /* 0x0000000814ff7812 */ /* 0x000fe4000780c0ff */
[C---:B------:R-:W-:Y:S02]  /*2840*/  ISETP.LT.OR P6, PT, R0.reuse, 0x21, !P6 ;  /* 0x000000210000780c */ /* 0x040fe400077c1670 */
[C---:B------:R-:W-:Y:S02]  /*2850*/  ISETP.LT.OR P4, PT, R0.reuse, 0x1, !P0 ;  /* 0x000000010000780c */ /* 0x040fe40004781670 */
[----:B------:R-:W-:Y:S02]  /*2860*/  ISETP.LT.OR P0, PT, R0, 0x21, !P0 ;  /* 0x000000210000780c */ /* 0x000fe40004701670 */
[----:B------:R-:W2:Y:S01]  /*2870*/  LDL R0, [R1+0x1c] ;  /* 0x00001c0001007983 */ /* 0x000ea20000100800 */
[----:B-1----:R-:W-:Y:S08]  /*2880*/  HMMA.16816.F32 R16, R172, R14, RZ ;  /* 0x0000000eac10723c */ /* 0x002ff000000018ff */
[----:B------:R1:W-:Y:S01]  /*2890*/  LDGSTS.E.BYPASS.LTC128B.128 [R86+0x6100], [R2.64+0x180], !P4 ;  /* 0x0610018002567fae */ /* 0x0003e2000e101d46 */
[----:B------:R-:W-:-:S03]  /*28a0*/  ISETP.NE.AND P4, PT, R9, RZ, PT ;  /* 0x000000ff0900720c */ /* 0x000fc60003f85270 */
[----:B------:R5:W-:Y:S01]  /*28b0*/  LDGSTS.E.BYPASS.LTC128B.128 [R86+0x1100], [R6.64], !P5 ;  /* 0x0110000006567fae */ /* 0x000be2000e901d46 */
[----:B------:R-:W-:-:S03]  /*28c0*/  ISETP.NE.AND P5, PT, R8, RZ, PT ;  /* 0x000000ff0800720c */ /* 0x000fc60003fa5270 */
[----:B------:R5:W-:Y:S01]  /*28d0*/  LDGSTS.E.BYPASS.LTC128B.128 [R86+0x3100], [R6.64+0x80], !P1 ;  /* 0x0310008006567fae */ /* 0x000be2000c901d46 */
[----:B------:R-:W-:Y:S01]  /*28e0*/  ISETP.NE.AND P1, PT, R36, RZ, PT ;  /* 0x000000ff2400720c */ /* 0x000fe20003f25270 */
[C---:B------:R-:W-:Y:S02]  /*28f0*/  HMMA.16816.F32 R8, R172.reuse, R12, RZ ;  /* 0x0000000cac08723c */ /* 0x040fe400000018ff */
[----:B------:R5:W-:Y:S04]  /*2900*/  LDGSTS.E.BYPASS.LTC128B.128 [R86+0x5100], [R6.64+0x100], !P6 ;  /* 0x0510010006567fae */ /* 0x000be8000f101d46 */
[----:B------:R5:W-:Y:S02]  /*2910*/  LDGSTS.E.BYPASS.LTC128B.128 [R86+0x7100], [R6.64+0x180], !P0 ;  /* 0x0710018006567fae */ /* 0x000be4000c101d46 */
[C---:B---3--:R-:W-:Y:S02]  /*2920*/  HMMA.16816.F32 R36, R172.reuse, R30, RZ ;  /* 0x0000001eac24723c */ /* 0x048fe400000018ff */
[----:B------:R-:W0:Y:S06]  /*2930*/  LDGDEPBAR ;  /* 0x00000000000079af */ /* 0x000e2c0000000000 */
[C---:B----4-:R-:W-:Y:S01]  /*2940*/  HMMA.16816.F32 R48, R172.reuse, R32, RZ ;  /* 0x00000020ac30723c */ /* 0x050fe200000018ff */
[----:B-1----:R-:W3:Y:S04]  /*2950*/  LDL R3, [R1+0x24] ;  /* 0x0000240001037983 */ /* 0x002ee80000100800 */
[----:B------:R-:W4:Y:S03]  /*2960*/  LDL R2, [R1+0x20] ;  /* 0x0000200001027983 */ /* 0x000f260000100800 */
[----:B------:R-:W-:Y:S08]  /*2970*/  HMMA.16816.F32 R44, R172, R34, RZ ;  /* 0x00000022ac2c723c */ /* 0x000ff000000018ff */
[C---:B-----5:R-:W-:Y:S01]  /*2980*/  HMMA.16816.F32 R8, R176.reuse, R40, R8 ;  /* 0x00000028b008723c */ /* 0x060fe20000001808 */
[----:B------:R-:W5:Y:S07]  /*2990*/  LDL R6, [R1+0x28] ;  /* 0x0000280001067983 */ /* 0x000f6e0000100800 */
[C---:B------:R-:W-:Y:S01]  /*29a0*/  HMMA.16816.F32 R16, R176.reuse, R42, R16 ;  /* 0x0000002ab010723c */ /* 0x040fe20000001810 */
[----:B------:R-:W1:Y:S07]  /*29b0*/  LDSM.16.M88.4 R76, [R5+0x1800] ;  /* 0x00180000054c783b */ /* 0x000e6e0000000200 */
[C---:B------:R-:W-:Y:S01]  /*29c0*/  HMMA.16816.F32 R32, R176.reuse, R62, R36 ;  /* 0x0000003eb020723c */ /* 0x040fe20000001824 */
[----:B------:R-:W-:Y:S04]  /*29d0*/  LDSM.16.M88.4 R72, [R5+0x1000] ;  /* 0x001000000548783b */ /* 0x000fe80000000200 */
[----:B------:R-:W-:Y:S03]  /*29e0*/  LDSM.16.M88.4 R56, [R5] ;  /* 0x000000000538783b */ /* 0x000fe60000000200 */
[C---:B------:R-:W-:Y:S01]  /*29f0*/  HMMA.16816.F32 R36, R176.reuse, R68, R48 ;  /* 0x00000044b024723c */ /* 0x040fe20000001830 */
[----:B------:R-:W-:Y:S04]  /*2a00*/  LDSM.16.M88.4 R64, [R5+0x800] ;  /* 0x000800000540783b */ /* 0x000fe80000000200 */
[----:B------:R-:W-:Y:S03]  /*2a10*/  LDSM.16.M88.4 R48, [R249+0x2000] ;  /* 0x00200000f930783b */ /* 0x000fe60000000200 */
[----:B------:R-:W-:Y:S01]  /*2a20*/  HMMA.16816.F32 R40, R176, R70, R44 ;  /* 0x00000046b028723c */ /* 0x000fe2000000182c */
[----:B------:R-:W1:Y:S04]  /*2a30*/  LDSM.16.M88.4 R68, [R250+0x1800] ;  /* 0x00180000fa44783b */ /* 0x000e680000000200 */
[----:B------:R-:W-:Y:S03]  /*2a40*/  LDSM.16.M88.4 R44, [R83] ;  /* 0x00000000532c783b */ /* 0x000fe60000000200 */
[----:B------:R-:W-:Y:S08]  /*2a50*/  HMMA.16816.F32 R12, R172, R28, RZ ;  /* 0x0000001cac0c723c */ /* 0x000ff000000018ff */
[C---:B-1----:R-:W-:Y:S08]  /*2a60*/  HMMA.16816.F32 R36, R192.reuse, R76, R36 ;  /* 0x0000004cc024723c */ /* 0x042ff00000001824 */
[----:B------:R-:W-:Y:S01]  /*2a70*/  HMMA.16816.F32 R40, R192, R78, R40 ;  /* 0x0000004ec028723c */ /* 0x000fe20000001828 */
[----:B------:R-:W1:Y:S07]  /*2a80*/  LDSM.16.M88.4 R76, [R249+0x3800] ;  /* 0x00380000f94c783b */ /* 0x000e6e0000000200 */
[----:B------:R-:W-:Y:S01]  /*2a90*/  HMMA.16816.F32 R28, R176, R60, R12 ;  /* 0x0000003cb01c723c */ /* 0x000fe2000000180c */
[----:B------:R-:W-:Y:S04]  /*2aa0*/  LDSM.16.M88.4 R12, [R250] ;  /* 0x00000000fa0c783b */ /* 0x000fe80000000200 */
[----:B------:R-:W-:Y:S03]  /*2ab0*/  LDSM.16.M88.4 R60, [R250+0x1000] ;  /* 0x00100000fa3c783b */ /* 0x000fe60000000200 */
[C---:B------:R-:W-:Y:S08]  /*2ac0*/  HMMA.16816.F32 R36, R196.reuse, R68, R36 ;  /* 0x00000044c424723c */ /* 0x040ff00000001824 */
[----:B------:R-:W-:Y:S01]  /*2ad0*/  HMMA.16816.F32 R40, R196, R70, R40 ;  /* 0x00000046c428723c */ /* 0x000fe20000001828 */
[----:B------:R-:W-:Y:S07]  /*2ae0*/  LDSM.16.M88.4 R68, [R5+0x3000] ;  /* 0x003000000544783b */ /* 0x000fee0000000200 */
[C---:B------:R-:W-:Y:S08]  /*2af0*/  HMMA.16816.F32 R28, R192.reuse, R72, R28 ;  /* 0x00000048c01c723c */ /* 0x040ff0000000181c */
[----:B------:R-:W-:Y:S01]  /*2b00*/  HMMA.16816.F32 R32, R192, R74, R32 ;  /* 0x0000004ac020723c */ /* 0x000fe20000001820 */
[----:B------:R-:W1:Y:S07]  /*2b10*/  LDSM.16.M88.4 R72, [R80] ;  /* 0x000000005048783b */ /* 0x000e6e0000000200 */
[C---:B-1----:R-:W-:Y:S08]  /*2b20*/  HMMA.16816.F32 R36, R200.reuse, R76, R36 ;  /* 0x0000004cc824723c */ /* 0x042ff00000001824 */
[----:B------:R-:W-:Y:S01]  /*2b30*/  HMMA.16816.F32 R40, R200, R78, R40 ;  /* 0x0000004ec828723c */ /* 0x000fe20000001828 */
[----:B------:R-:W1:Y:S11]  /*2b40*/  LDSM.16.M88.4 R76, [R5+0x3800] ;  /* 0x00380000054c783b */ /* 0x000e760000000200 */
[----:B------:R-:W-:Y:S04]  /*2b50*/  @!UPT UIADD3 URZ, URZ, URZ, URZ ;  /* 0x0000003f3f3ff290 */ /* 0x000fe8000fffe03f */
[C---:B------:R-:W-:Y:S08]  /*2b60*/  HMMA.16816.F32 R36, R204.reuse, R72, R36 ;  /* 0x00000048cc24723c */ /* 0x040ff00000001824 */
[----:B------:R-:W-:Y:S01]  /*2b70*/  HMMA.16816.F32 R40, R204, R74, R40 ;  /* 0x0000004acc28723c */ /* 0x000fe20000001828 */
[----:B------:R-:W1:Y:S11]  /*2b80*/  LDSM.16.M88.4 R72, [R250+0x3800] ;  /* 0x00380000fa48783b */ /* 0x000e760000000200 */
[----:B------:R-:W-:Y:S04]  /*2b90*/  @!UPT UIADD3 URZ, URZ, URZ, URZ ;  /* 0x0000003f3f3ff290 */ /* 0x000fe8000fffe03f */
[C---:B-1----:R-:W-:Y:S08]  /*2ba0*/  HMMA.16816.F32 R36, R208.reuse, R76, R36 ;  /* 0x0000004cd024723c */ /* 0x042ff00000001824 */
[----:B------:R-:W-:Y:S01]  /*2bb0*/  HMMA.16816.F32 R40, R208, R78, R40 ;  /* 0x0000004ed028723c */ /* 0x000fe20000001828 */
[----:B------:R-:W-:Y:S11]  /*2bc0*/  LDSM.16.M88.4 R76, [R249+0x5800] ;  /* 0x00580000f94c783b */ /* 0x000ff60000000200 */
[----:B------:R-:W-:Y:S04]  /*2bd0*/  @!UPT UIADD3 URZ, URZ, URZ, URZ ;  /* 0x0000003f3f3ff290 */ /* 0x000fe8000fffe03f */
[C---:B------:R-:W-:Y:S08]  /*2be0*/  HMMA.16816.F32 R36, R212.reuse, R72, R36 ;  /* 0x00000048d424723c */ /* 0x040ff00000001824 */
[----:B------:R-:W-:Y:S01]  /*2bf0*/  HMMA.16816.F32 R40, R212, R74, R40 ;  /* 0x0000004ad428723c */ /* 0x000fe20000001828 */
[----:B--2---:R1:W-:Y:S04]  /*2c00*/  LDSM.16.M88.4 R72, [R0] ;  /* 0x000000000048783b */ /* 0x0043e80000000200 */
[----:B-1----:R-:W2:Y:S03]  /*2c10*/  LDL R0, [R1+0x14] ;  /* 0x0000140001007983 */ /* 0x002ea60000100800 */
[C---:B------:R-:W-:Y:S08]  /*2c20*/  HMMA.16816.F32 R20, R172.reuse, R24, RZ ;  /* 0x00000018ac14723c */ /* 0x040ff000000018ff */
[----:B------:R-:W-:Y:S11]  /*2c30*/  HMMA.16816.F32 R24, R172, R26, RZ ;  /* 0x0000001aac18723c */ /* 0x000ff600000018ff */
[----:B------:R-:W-:Y:S05]  /*2c40*/  @!UPT UIADD3 URZ, URZ, URZ, URZ ;  /* 0x0000003f3f3ff290 */ /* 0x000fea000fffe03f */
[C---:B------:R-:W-:Y:S08]  /*2c50*/  HMMA.16816.F32 R20, R176.reuse, R52, R20 ;  /* 0x00000034b014723c */ /* 0x040ff00000001814 */
[----:B------:R-:W-:Y:S01]  /*2c60*/  HMMA.16816.F32 R24, R176, R54, R24 ;  /* 0x00000036b018723c */ /* 0x000fe20000001818 */
[----:B------:R-:W1:Y:S07]  /*2c70*/  LDSM.16.M88.4 R52, [R250+0x800] ;  /* 0x00080000fa34783b */ /* 0x000e6e0000000200 */
[C---:B------:R-:W-:Y:S08]  /*2c80*/  HMMA.16816.F32 R8, R192.reuse, R56, R8 ;  /* 0x00000038c008723c */ /* 0x040ff00000001808 */
[C---:B------:R-:W-:Y:S01]  /*2c90*/  HMMA.16816.F32 R16, R192.reuse, R58, R16 ;  /* 0x0000003ac010723c */ /* 0x040fe20000001810 */
[----:B------:R-:W3:Y:S07]  /*2ca0*/  LDSM.16.M88.4 R56, [R249+0x2800] ;  /* 0x00280000f938783b */ /* 0x000eee0000000200 */
[C---:B------:R-:W-:Y:S08]  /*2cb0*/  HMMA.16816.F32 R20, R192.reuse, R64, R20 ;  /* 0x00000040c014723c */ /* 0x040ff00000001814 */
[----:B------:R-:W-:Y:S01]  /*2cc0*/  HMMA.16816.F32 R24, R192, R66, R24 ;  /* 0x00000042c018723c */ /* 0x000fe20000001818 */
[----:B------:R-:W3:Y:S07]  /*2cd0*/  LDSM.16.M88.4 R64, [R249+0x3000] ;  /* 0x00300000f940783b */ /* 0x000eee0000000200 */
[C---:B------:R-:W-:Y:S08]  /*2ce0*/  HMMA.16816.F32 R8, R196.reuse, R12, R8 ;  /* 0x0000000cc408723c */ /* 0x040ff00000001808 */
[C---:B------:R-:W-:Y:S08]  /*2cf0*/  HMMA.16816.F32 R16, R196.reuse, R14, R16 ;  /* 0x0000000ec410723c */ /* 0x040ff00000001810 */
[C---:B-1----:R-:W-:Y:S08]  /*2d00*/  HMMA.16816.F32 R20, R196.reuse, R52, R20 ;  /* 0x00000034c414723c */ /* 0x042ff00000001814 */
[C---:B------:R-:W-:Y:S01]  /*2d10*/  HMMA.16816.F32 R24, R196.reuse, R54, R24 ;  /* 0x00000036c418723c */ /* 0x040fe20000001818 */
[----:B------:R-:W1:Y:S07]  /*2d20*/  LDSM.16.M88.4 R52, [R82] ;  /* 0x000000005234783b */ /* 0x000e6e0000000200 */
[C---:B------:R-:W-:Y:S08]  /*2d30*/  HMMA.16816.F32 R28, R196.reuse, R60, R28 ;  /* 0x0000003cc41c723c */ /* 0x040ff0000000181c */
[----:B------:R-:W-:Y:S01]  /*2d40*/  HMMA.16816.F32 R32, R196, R62, R32 ;  /* 0x0000003ec420723c */ /* 0x000fe20000001820 */
[----:B------:R-:W1:Y:S07]  /*2d50*/  LDSM.16.M88.4 R60, [R81] ;  /* 0x00000000513c783b */ /* 0x000e6e0000000200 */
[C---:B------:R-:W-:Y:S08]  /*2d60*/  HMMA.16816.F32 R12, R200.reuse, R48, R8 ;  /* 0x00000030c80c723c */ /* 0x040ff00000001808 */
[C---:B------:R-:W-:Y:S01]  /*2d70*/  HMMA.16816.F32 R8, R200.reuse, R50, R16 ;  /* 0x00000032c808723c */ /* 0x040fe20000001810 */
[----:B------:R-:W1:Y:S07]  /*2d80*/  LDSM.16.M88.4 R48, [R5+0x2000] ;  /* 0x002000000530783b */ /* 0x000e6e0000000200 */
[C---:B---3--:R-:W-:Y:S08]  /*2d90*/  HMMA.16816.F32 R20, R200.reuse, R56, R20 ;  /* 0x00000038c814723c */ /* 0x048ff00000001814 */
[C---:B------:R-:W-:Y:S01]  /*2da0*/  HMMA.16816.F32 R24, R200.reuse, R58, R24 ;  /* 0x0000003ac818723c */ /* 0x040fe20000001818 */
[----:B------:R-:W3:Y:S07]  /*2db0*/  LDSM.16.M88.4 R56, [R5+0x2800] ;  /* 0x002800000538783b */ /* 0x000eee0000000200 */
[C---:B------:R-:W-:Y:S08]  /*2dc0*/  HMMA.16816.F32 R28, R200.reuse, R64, R28 ;  /* 0x00000040c81c723c */ /* 0x040ff0000000181c */
[----:B------:R-:W-:Y:S01]  /*2dd0*/  HMMA.16816.F32 R32, R200, R66, R32 ;  /* 0x00000042c820723c */ /* 0x000fe20000001820 */
[----:B------:R-:W-:Y:S07]  /*2de0*/  LDSM.16.M88.4 R64, [R250+0x3000] ;  /* 0x00300000fa40783b */ /* 0x000fee0000000200 */
[C---:B------:R-:W-:Y:S08]  /*2df0*/  HMMA.16816.F32 R16, R204.reuse, R44, R12 ;  /* 0x0000002ccc10723c */ /* 0x040ff0000000180c */
[C---:B------:R-:W-:Y:S01]  /*2e00*/  HMMA.16816.F32 R12, R204.reuse, R46, R8 ;  /* 0x0000002ecc0c723c */ /* 0x040fe20000001808 */
[----:B------:R-:W3:Y:S07]  /*2e10*/  LDSM.16.M88.4 R44, [R250+0x2000] ;  /* 0x00200000fa2c783b */ /* 0x000eee0000000200 */
[C---:B-1----:R-:W-:Y:S08]  /*2e20*/  HMMA.16816.F32 R8, R204.reuse, R52, R20 ;  /* 0x00000034cc08723c */ /* 0x042ff00000001814 */
[C---:B------:R-:W-:Y:S01]  /*2e30*/  HMMA.16816.F32 R24, R204.reuse, R54, R24 ;  /* 0x00000036cc18723c */ /* 0x040fe20000001818 */
[----:B------:R-:W1:Y:S07]  /*2e40*/  LDSM.16.M88.4 R52, [R250+0x2800] ;  /* 0x00280000fa34783b */ /* 0x000e6e0000000200 */
[C---:B------:R-:W-:Y:S08]  /*2e50*/  HMMA.16816.F32 R28, R204.reuse, R60, R28 ;  /* 0x0000003ccc1c723c */ /* 0x040ff0000000181c */
[----:B------:R-:W-:Y:S01]  /*2e60*/  HMMA.16816.F32 R32, R204, R62, R32 ;  /* 0x0000003ecc20723c */ /* 0x000fe20000001820 */
[----:B------:R-:W-:Y:S07]  /*2e70*/  LDSM.16.M88.4 R60, [R249+0x4800] ;  /* 0x00480000f93c783b */ /* 0x000fee0000000200 */
[C---:B------:R-:W-:Y:S08]  /*2e80*/  HMMA.16816.F32 R20, R208.reuse, R48, R16 ;  /* 0x00000030d014723c */ /* 0x040ff00000001810 */
[C---:B------:R-:W-:Y:S01]  /*2e90*/  HMMA.16816.F32 R16, R208.reuse, R50, R12 ;  /* 0x00000032d010723c */ /* 0x040fe2000000180c */
[----:B------:R-:W1:Y:S07]  /*2ea0*/  LDSM.16.M88.4 R48, [R249+0x4000] ;  /* 0x00400000f930783b */ /* 0x000e6e0000000200 */
[C---:B---3--:R-:W-:Y:S08]  /*2eb0*/  HMMA.16816.F32 R12, R208.reuse, R56, R8 ;  /* 0x00000038d00c723c */ /* 0x048ff00000001808 */
[C---:B------:R-:W-:Y:S01]  /*2ec0*/  HMMA.16816.F32 R8, R208.reuse, R58, R24 ;  /* 0x0000003ad008723c */ /* 0x040fe20000001818 */
[----:B------:R3:W-:Y:S07]  /*2ed0*/  LDSM.16.M88.4 R56, [R3] ;  /* 0x000000000338783b */ /* 0x0007ee0000000200 */
[C---:B------:R-:W-:Y:S08]  /*2ee0*/  HMMA.16816.F32 R28, R208.reuse, R68, R28 ;  /* 0x00000044d01c723c */ /* 0x040ff0000000181c */
[----:B------:R-:W-:Y:S01]  /*2ef0*/  HMMA.16816.F32 R32, R208, R70, R32 ;  /* 0x00000046d020723c */ /* 0x000fe20000001820 */
[----:B------:R-:W2:Y:S04]  /*2f00*/  LDSM.16.M88.4 R68, [R249+0x5000] ;  /* 0x00500000f944783b */ /* 0x000ea80000000200 */
[----:B---3--:R-:W3:Y:S03]  /*2f10*/  LDL R3, [R1+0x18] ;  /* 0x0000180001037983 */ /* 0x008ee60000100800 */
[C---:B------:R-:W-:Y:S08]  /*2f20*/  HMMA.16816.F32 R24, R212.reuse, R44, R20 ;  /* 0x0000002cd418723c */ /* 0x040ff00000001814 */
[C---:B------:R-:W-:Y:S01]  /*2f30*/  HMMA.16816.F32 R20, R212.reuse, R46, R16 ;  /* 0x0000002ed414723c */ /* 0x040fe20000001810 */
[----:B-----5:R-:W5:Y:S07]  /*2f40*/  LDSM.16.M88.4 R44, [R6] ;  /* 0x00000000062c783b */ /* 0x020f6e0000000200 */
[C---:B-1----:R-:W-:Y:S08]  /*2f50*/  HMMA.16816.F32 R16, R212.reuse, R52, R12 ;  /* 0x00000034d410723c */ /* 0x042ff0000000180c */
[C---:B------:R-:W-:Y:S01]  /*2f60*/  HMMA.16816.F32 R12, R212.reuse, R54, R8 ;  /* 0x00000036d40c723c */ /* 0x040fe20000001808 */
[----:B------:R-:W-:Y:S07]  /*2f70*/  LDSM.16.M88.4 R52, [R5+0x4000] ;  /* 0x004000000534783b */ /* 0x000fee0000000200 */
[C---:B------:R-:W-:Y:S08]  /*2f80*/  HMMA.16816.F32 R8, R212.reuse, R64, R28 ;  /* 0x00000040d408723c */ /* 0x040ff0000000181c */
[----:B------:R-:W-:Y:S01]  /*2f90*/  HMMA.16816.F32 R32, R212, R66, R32 ;  /* 0x00000042d420723c */ /* 0x000fe20000001820 */
[----:B----4-:R1:W4:Y:S07]  /*2fa0*/  LDSM.16.M88.4 R64, [R2] ;  /* 0x000000000240783b */ /* 0x01032e0000000200 */
[C---:B------:R-:W-:Y:S08]  /*2fb0*/  HMMA.16816.F32 R28, R216.reuse, R48, R24 ;  /* 0x00000030d81c723c */ /* 0x040ff00000001818 */
[C---:B------:R-:W-:Y:S08]  /*2fc0*/  HMMA.16816.F32 R24, R216.reuse, R50, R20 ;  /* 0x00000032d818723c */ /* 0x040ff00000001814 */
[C---:B------:R-:W-:Y:S01]  /*2fd0*/  HMMA.16816.F32 R20, R216.reuse, R60, R16 ;  /* 0x0000003cd814723c */ /* 0x040fe20000001810 */
[----:B-1----:R-:W3:Y:S07]  /*2fe0*/  LDL R2, [R1+0x10] ;  /* 0x0000100001027983 */ /* 0x002eee0000100800 */
[C---:B------:R-:W-:Y:S08]  /*2ff0*/  HMMA.16816.F32 R16, R216.reuse, R62, R12 ;  /* 0x0000003ed810723c */ /* 0x040ff0000000180c */
[C---:B--2---:R-:W-:Y:S08]  /*3000*/  HMMA.16816.F32 R12, R216.reuse, R68, R8 ;  /* 0x00000044d80c723c */ /* 0x044ff00000001808 */
[C---:B------:R-:W-:Y:S01]  /*3010*/  HMMA.16816.F32 R8, R216.reuse, R70, R32 ;  /* 0x00000046d808723c */ /* 0x040fe20000001820 */
[----:B------:R-:W-:Y:S07]  /*3020*/  LDSM.16.M88.4 R68, [R5+0x4800] ;  /* 0x004800000544783b */ /* 0x000fee0000000200 */
[----:B------:R-:W-:Y:S08]  /*3030*/  HMMA.16816.F32 R36, R216, R76, R36 ;  /* 0x0000004cd824723c */ /* 0x000ff00000001824 */
[C---:B-----5:R-:W-:Y:S08]  /*3040*/  HMMA.16816.F32 R32, R220.reuse, R44, R28 ;  /* 0x0000002cdc20723c */ /* 0x060ff0000000181c */
[C---:B------:R-:W-:Y:S08]  /*3050*/  HMMA.16816.F32 R28, R220.reuse, R46, R24 ;  /* 0x0000002edc1c723c */ /* 0x040ff00000001818 */
[C---:B------:R-:W-:Y:S08]  /*3060*/  HMMA.16816.F32 R24, R220.reuse, R56, R20 ;  /* 0x00000038dc18723c */ /* 0x040ff00000001814 */
[C---:B------:R-:W-:Y:S01]  /*3070*/  HMMA.16816.F32 R20, R220.reuse, R58, R16 ;  /* 0x0000003adc14723c */ /* 0x040fe20000001810 */
[----:B------:R-:W-:Y:S07]  /*3080*/  LDSM.16.M88.4 R56, [R5+0x5800] ;  /* 0x005800000538783b */ /* 0x000fee0000000200 */
[C---:B----4-:R-:W-:Y:S01]  /*3090*/  HMMA.16816.F32 R16, R220.reuse, R64, R12 ;  /* 0x00000040dc10723c */ /* 0x050fe2000000180c */
[----:B------:R-:W1:Y:S07]  /*30a0*/  LDSM.16.M88.4 R12, [R5+0x5000] ;  /* 0x00500000050c783b */ /* 0x000e6e0000000200 */
[C---:B------:R-:W-:Y:S08]  /*30b0*/  HMMA.16816.F32 R8, R220.reuse, R66, R8 ;  /* 0x00000042dc08723c */ /* 0x040ff00000001808 */
[----:B------:R-:W-:Y:S01]  /*30c0*/  HMMA.16816.F32 R64, R220, R72, R36 ;  /* 0x00000048dc40723c */ /* 0x000fe20000001824 */
[----:B------:R-:W2:Y:S07]  /*30d0*/  LDSM.16.M88.4 R36, [R250+0x4000] ;  /* 0x00400000fa24783b */ /* 0x000eae0000000200 */
[C---:B------:R-:W-:Y:S08]  /*30e0*/  HMMA.16816.F32 R48, R224.reuse, R52, R32 ;  /* 0x00000034e030723c */ /* 0x040ff00000001820 */
[C---:B------:R-:W-:Y:S01]  /*30f0*/  HMMA.16816.F32 R44, R224.reuse, R54, R28 ;  /* 0x00000036e02c723c */ /* 0x040fe2000000181c */
[----:B------:R-:W4:Y:S07]  /*3100*/  LDSM.16.M88.4 R52, [R250+0x4800] ;  /* 0x00480000fa34783b */ /* 0x000f2e0000000200 */
[C---:B-1----:R-:W-:Y:S01]  /*3110*/  HMMA.16816.F32 R28, R224.reuse, R12, R16 ;  /* 0x0000000ce01c723c */ /* 0x042fe20000001810 */
[----:B------:R-:W1:Y:S07]  /*3120*/  LDSM.16.M88.4 R16, [R249+0x6000] ;  /* 0x00600000f910783b */ /* 0x000e6e0000000200 */
[----:B------:R-:W-:Y:S08]  /*3130*/  HMMA.16816.F32 R12, R224, R14, R8 ;  /* 0x0000000ee00c723c */ /* 0x000ff00000001808 */
[----:B--2---:R-:W-:Y:S01]  /*3140*/  HMMA.16816.F32 R8, R228, R36, R48 ;  /* 0x00000024e408723c */ /* 0x004fe20000001830 */
[----:B------:R2:W-:Y:S04]  /*3150*/  LDSM.16.M88.4 R48, [R0] ;  /* 0x000000000030783b */ /* 0x0005e80000000200 */
[----:B--2---:R-:W2:Y:S03]  /*3160*/  LDL R0, [R1+0xc] ;  /* 0x00000c0001007983 */ /* 0x004ea60000100800 */
[----:B------:R-:W-:Y:S08]  /*3170*/  HMMA.16816.F32 R40, R216, R78, R40 ;  /* 0x0000004ed828723c */ /* 0x000ff00000001828 */
[----:B------:R-:W-:Y:S11]  /*3180*/  HMMA.16816.F32 R32, R224, R70, R20 ;  /* 0x00000046e020723c */ /* 0x000ff60000001814 */
[----:B------:R-:W-:Y:S05]  /*3190*/  @!UPT UIADD3 URZ, URZ, URZ, URZ ;  /* 0x0000003f3f3ff290 */ /* 0x000fea000fffe03f */
[----:B------:R-:W-:Y:S01]  /*31a0*/  HMMA.16816.F32 R60, R220, R74, R40 ;  /* 0x0000004adc3c723c */ /* 0x000fe20000001828 */
[----:B------:R-:W-:Y:S07]  /*31b0*/  LDSM.16.M88.4 R72, [R250+0x5800] ;  /* 0x00580000fa48783b */ /* 0x000fee0000000200 */
[----:B------:R-:W-:Y:S01]  /*31c0*/  HMMA.16816.F32 R40, R224, R68, R24 ;  /* 0x00000044e028723c */ /* 0x000fe20000001818 */
[----:B------:R-:W5:Y:S07]  /*31d0*/  LDSM.16.M88.4 R68, [R250+0x5000] ;  /* 0x00500000fa44783b */ /* 0x000f6e0000000200 */
[C---:B------:R-:W-:Y:S01]  /*31e0*/  HMMA.16816.F32 R20, R228.reuse, R38, R44 ;  /* 0x00000026e414723c */ /* 0x040fe2000000182c */
[----:B------:R-:W-:Y:S11]  /*31f0*/  LDSM.16.M88.4 R44, [R249+0x6800] ;  /* 0x00680000f92c783b */ /* 0x000ff60000000200 */
[----:B------:R-:W-:Y:S04]  /*3200*/  @!UPT UIADD3 URZ, URZ, URZ, URZ ;  /* 0x0000003f3f3ff290 */ /* 0x000fe8000fffe03f */
[C---:B----4-:R-:W-:Y:S01]  /*3210*/  HMMA.16816.F32 R36, R228.reuse, R52, R40 ;  /* 0x00000034e424723c */ /* 0x050fe20000001828 */
[----:B------:R-:W-:Y:S07]  /*3220*/  LDSM.16.M88.4 R40, [R250+0x6000] ;  /* 0x00600000fa28783b */ /* 0x000fee0000000200 */
[----:B------:R-:W-:Y:S01]  /*3230*/  HMMA.16816.F32 R52, R228, R54, R32 ;  /* 0x00000036e434723c */ /* 0x000fe20000001820 */
[----:B---3--:R-:W3:Y:S07]  /*3240*/  LDSM.16.M88.4 R32, [R3] ;  /* 0x000000000320783b */ /* 0x008eee0000000200 */
[----:B-1----:R-:W-:Y:S08]  /*3250*/  HMMA.16816.F32 R8, R232, R16, R8 ;  /* 0x00000010e808723c */ /* 0x002ff00000001808 */
[C---:B------:R-:W-:Y:S01]  /*3260*/  HMMA.16816.F32 R24, R224.reuse, R56, R64 ;  /* 0x00000038e018723c */ /* 0x040fe20000001840 */
[----:B------:R-:W-:Y:S07]  /*3270*/  LDSM.16.M88.4 R64, [R249+0x7800] ;  /* 0x00780000f940783b */ /* 0x000fee0000000200 */
[----:B------:R-:W-:Y:S08]  /*3280*/  HMMA.16816.F32 R80, R224, R58, R60 ;  /* 0x0000003ae050723c */ /* 0x000ff0000000183c */
[C---:B-----5:R-:W-:Y:S01]  /*3290*/  HMMA.16816.F32 R60, R228.reuse, R68, R28 ;  /* 0x00000044e43c723c */ /* 0x060fe2000000181c */
[----:B------:R-:W1:Y:S07]  /*32a0*/  LDSM.16.M88.4 R28, [R5+0x6000] ;  /* 0x00600000051c783b */ /* 0x000e6e0000000200 */
[----:B------:R-:W-:Y:S08]  /*32b0*/  HMMA.16816.F32 R56, R228, R70, R12 ;  /* 0x00000046e438723c */ /* 0x000ff0000000180c */
[----:B------:R-:W-:Y:S08]  /*32c0*/  HMMA.16816.F32 R12, R232, R18, R20 ;  /* 0x00000012e80c723c */ /* 0x000ff00000001814 */
[----:B---3--:R-:W-:Y:S08]  /*32d0*/  HMMA.16816.F32 R8, R236, R32, R8 ;  /* 0x00000020ec08723c */ /* 0x008ff00000001808 */
[----:B------:R-:W-:Y:S01]  /*32e0*/  HMMA.16816.F32 R16, R232, R44, R36 ;  /* 0x0000002ce810723c */ /* 0x000fe20000001824 */
[----:B------:R-:W3:Y:S07]  /*32f0*/  LDSM.16.M88.4 R36, [R249+0x7000] ;  /* 0x00700000f924783b */ /* 0x000eee0000000200 */
[----:B------:R-:W-:Y:S08]  /*3300*/  HMMA.16816.F32 R12, R236, R34, R12 ;  /* 0x00000022ec0c723c */ /* 0x000ff0000000180c */
[----:B-1----:R-:W-:Y:S08]  /*3310*/  HMMA.16816.F32 R8, R240, R28, R8 ;  /* 0x0000001cf008723c */ /* 0x002ff00000001808 */
[----:B------:R-:W-:Y:S08]  /*3320*/  HMMA.16816.F32 R76, R228, R72, R24 ;  /* 0x00000048e44c723c */ /* 0x000ff00000001818 */
[----:B------:R-:W-:Y:S01]  /*3330*/  HMMA.16816.F32 R24, R232, R46, R52 ;  /* 0x0000002ee818723c */ /* 0x000fe20000001834 */
[----:B------:R-:W1:Y:S04]  /*3340*/  LDSM.16.M88.4 R52, [R2] ;  /* 0x000000000234783b */ /* 0x000e680000000200 */
[----:B------:R-:W4:Y:S03]  /*3350*/  LDSM.16.M88.4 R44, [R5+0x6800] ;  /* 0x00680000052c783b */ /* 0x000f260000000200 */
[----:B------:R-:W-:Y:S08]  /*3360*/  HMMA.16816.F32 R12, R240, R30, R12 ;  /* 0x0000001ef00c723c */ /* 0x000ff0000000180c */
[----:B------:R-:W-:Y:S08]  /*3370*/  HMMA.16816.F32 R32, R244, R40, R8 ;  /* 0x00000028f420723c */ /* 0x000ff00000001808 */
[----:B------:R-:W-:Y:S08]  /*3380*/  HMMA.16816.F32 R20, R236, R48, R16 ;  /* 0x00000030ec14723c */ /* 0x000ff00000001810 */
[----:B---3--:R-:W-:Y:S08]  /*3390*/  HMMA.16816.F32 R8, R232, R36, R60 ;  /* 0x00000024e808723c */ /* 0x008ff0000000183c */
[----:B------:R-:W-:Y:S08]  /*33a0*/  HMMA.16816.F32 R16, R236, R50, R24 ;  /* 0x00000032ec10723c */ /* 0x000ff00000001818 */
[----:B------:R-:W-:Y:S01]  /*33b0*/  HMMA.16816.F32 R28, R244, R42, R12 ;  /* 0x0000002af41c723c */ /* 0x000fe2000000180c */
[----:B------:R-:W3:Y:S07]  /*33c0*/  LDSM.16.M88.4 R40, [R5+0x7000] ;  /* 0x007000000528783b */ /* 0x000eee0000000200 */
[----:B------:R-:W-:Y:S01]  /*33d0*/  HMMA.16816.F32 R36, R232, R38, R56 ;  /* 0x00000026e824723c */ /* 0x000fe20000001838 */
[----:B------:R-:W5:Y:S07]  /*33e0*/  LDSM.16.M88.4 R56, [R250+0x6800] ;  /* 0x00680000fa38783b */ /* 0x000f6e0000000200 */
[----:B-1----:R-:W-:Y:S08]  /*33f0*/  HMMA.16816.F32 R12, R236, R52, R8 ;  /* 0x00000034ec0c723c */ /* 0x002ff00000001808 */
[----:B----4-:R-:W-:Y:S08]  /*3400*/  HMMA.16816.F32 R8, R240, R46, R16 ;  /* 0x0000002ef008723c */ /* 0x010ff00000001810 */
[----:B------:R-:W-:Y:S08]  /*3410*/  HMMA.16816.F32 R68, R228, R74, R80 ;  /* 0x0000004ae444723c */ /* 0x000ff00000001850 */
[----:B------:R-:W-:Y:S01]  /*3420*/  HMMA.16816.F32 R20, R240, R44, R20 ;  /* 0x0000002cf014723c */ /* 0x000fe20000001814 */
[----:B------:R-:W-:Y:S01]  /*3430*/  FMUL.FTZ R32, R32, c[0x0][0x320] ;  /* 0x0000c80020207a20 */ /* 0x000fe20000410000 */
[----:B------:R-:W-:Y:S01]  /*3440*/  LDSM.16.M88.4 R44, [R250+0x7000] ;  /* 0x00700000fa2c783b */ /* 0x000fe20000000200 */
[----:B------:R-:W-:-:S02]  /*3450*/  FMUL.FTZ R33, R33, c[0x0][0x320] ;  /* 0x0000c80021217a20 */ /* 0x000fc40000410000 */
[----:B------:R-:W-:-:S03]  /*3460*/  FMUL.FTZ R34, R34, c[0x0][0x320] ;  /* 0x0000c80022227a20 */ /* 0x000fc60000410000 */
[----:B------:R-:W-:Y:S01]  /*3470*/  HMMA.16816.F32 R60, R232, R64, R76 ;  /* 0x00000040e83c723c */ /* 0x000fe2000000184c */
[----:B------:R-:W-:Y:S01]  /*3480*/  FMUL.FTZ R35, R35, c[0x0][0x320] ;  /* 0x0000c80023237a20 */ /* 0x000fe20000410000 */
[----:B------:R-:W1:Y:S06]  /*3490*/  MUFU.TANH R72, R32 ;  /* 0x0000002000487308 */ /* 0x000e6c0000002400 */
[----:B---3--:R-:W-:Y:S02]  /*34a0*/  HMMA.16816.F32 R16, R240, R40, R12 ;  /* 0x00000028f010723c */ /* 0x008fe4000000180c */
[----:B------:R-:W3:Y:S06]  /*34b0*/  MUFU.TANH R64, R33 ;  /* 0x0000002100407308 */ /* 0x000eec0000002400 */
[----:B-----5:R-:W-:Y:S01]  /*34c0*/  HMMA.16816.F32 R12, R244, R58, R8 ;  /* 0x0000003af40c723c */ /* 0x020fe20000001808 */
[----:B--2---:R-:W2:Y:S07]  /*34d0*/  LDSM.16.M88.4 R48, [R0] ;  /* 0x000000000030783b */ /* 0x004eae0000000200 */
[----:B------:R-:W-:Y:S01]  /*34e0*/  HMMA.16816.F32 R8, R232, R66, R68 ;  /* 0x00000042e808723c */ /* 0x000fe20000001844 */
[----:B------:R-:W4:Y:S08]  /*34f0*/  MUFU.TANH R73, R34 ;  /* 0x0000002200497308 */ /* 0x000f300000002400 */
[----:B------:R5:W1:Y:S01]  /*3500*/  MUFU.TANH R65, R35 ;  /* 0x0000002300417308 */ /* 0x000a620000002400 */
[----:B------:R-:W-:Y:S08]  /*3510*/  HMMA.16816.F32 R24, R244, R56, R20 ;  /* 0x00000038f418723c */ /* 0x000ff00000001814 */
[----:B-----5:R-:W-:Y:S01]  /*3520*/  HMMA.16816.F32 R32, R236, R54, R36 ;  /* 0x00000036ec20723c */ /* 0x020fe20000001824 */
[----:B------:R-:W5:Y:S01]  /*3530*/  LDSM.16.M88.4 R36, [R5+0x7800] ;  /* 0x007800000524783b */ /* 0x000f620000000200 */
[----:B------:R-:W-:-:S02]  /*3540*/  FMUL.FTZ R28, R28, c[0x0][0x320] ;  /* 0x0000c8001c1c7a20 */ /* 0x000fc40000410000 */
[----:B------:R-:W-:Y:S02]  /*3550*/  FMUL.FTZ R29, R29, c[0x0][0x320] ;  /* 0x0000c8001d1d7a20 */ /* 0x000fe40000410000 */
[----:B------:R-:W-:Y:S02]  /*3560*/  FMUL.FTZ R30, R30, c[0x0][0x320] ;  /* 0x0000c8001e1e7a20 */ /* 0x000fe40000410000 */
[----:B------:R-:W-:Y:S01]  /*3570*/  FMUL.FTZ R31, R31, c[0x0][0x320] ;  /* 0x0000c8001f1f7a20 */ /* 0x000fe20000410000 */
[C---:B--2---:R-:W-:Y:S01]  /*3580*/  HMMA.16816.F32 R20, R236.reuse, R48, R60 ;  /* 0x00000030ec14723c */ /* 0x044fe2000000183c */
[----:B------:R-:W2:Y:S07]  /*3590*/  MUFU.TANH R56, R28 ;  /* 0x0000001c00387308 */ /* 0x000eae0000002400 */
[----:B------:R-:W-:Y:S01]  /*35a0*/  HMMA.16816.F32 R8, R236, R50, R8 ;  /* 0x00000032ec08723c */ /* 0x000fe20000001808 */
[----:B------:R-:W1:Y:S08]  /*35b0*/  MUFU.TANH R54, R29 ;  /* 0x0000001d00367308 */ /* 0x000e700000002400 */
[----:B------:R-:W1:Y:S08]  /*35c0*/  MUFU.TANH R57, R30 ;  /* 0x0000001e00397308 */ /* 0x000e700000002400 */
[----:B------:R1:W1:Y:S01]  /*35d0*/  MUFU.TANH R55, R31 ;  /* 0x0000001f00377308 */ /* 0x0002620000002400 */
[----:B------:R-:W-:-:S02]  /*35e0*/  FMUL.FTZ R24, R24, c[0x0][0x320] ;  /* 0x0000c80018187a20 */ /* 0x000fc40000410000 */
[----:B------:R-:W-:Y:S02]  /*35f0*/  FMUL.FTZ R25, R25, c[0x0][0x320] ;  /* 0x0000c80019197a20 */ /* 0x000fe40000410000 */
[----:B------:R-:W-:Y:S01]  /*3600*/  FMUL.FTZ R26, R26, c[0x0][0x320] ;  /* 0x0000c8001a1a7a20 */ /* 0x000fe20000410000 */
[----:B-1----:R-:W-:Y:S01]  /*3610*/  HMMA.16816.F32 R28, R240, R42, R32 ;  /* 0x0000002af01c723c */ /* 0x002fe20000001820 */
[----:B------:R-:W1:Y:S01]  /*3620*/  LDSM.16.M88.4 R32, [R250+0x7800] ;  /* 0x00780000fa20783b */ /* 0x000e620000000200 */
[----:B------:R-:W-:Y:S01]  /*3630*/  FMUL.FTZ R27, R27, c[0x0][0x320] ;  /* 0x0000c8001b1b7a20 */ /* 0x000fe20000410000 */
[----:B------:R-:W1:Y:S01]  /*3640*/  MUFU.TANH R53, R24 ;  /* 0x0000001800357308 */ /* 0x000e620000002400 */
[----:B------:R-:W-:Y:S01]  /*3650*/  FMUL.FTZ R12, R12, c[0x0][0x320] ;  /* 0x0000c8000c0c7a20 */ /* 0x000fe20000410000 */
[----:B------:R-:W-:-:S06]  /*3660*/  DEPBAR.LE SB0, 0x0 ;  /* 0x000080000000791a */ /* 0x000fcc0000000000 */
[----:B------:R-:W1:Y:S01]  /*3670*/  MUFU.TANH R52, R25 ;  /* 0x0000001900347308 */ /* 0x000e620000002400 */
[----:B-----5:R-:W-:Y:S07]  /*3680*/  HMMA.16816.F32 R8, R240, R38, R8 ;  /* 0x00000026f008723c */ /* 0x020fee0000001808 */
[----:B------:R-:W1:Y:S08]  /*3690*/  MUFU.TANH R48, R26 ;  /* 0x0000001a00307308 */ /* 0x000e700000002400 */
[----:B------:R5:W1:Y:S02]  /*36a0*/  MUFU.TANH R43, R27 ;  /* 0x0000001b002b7308 */ /* 0x000a640000002400 */
[----:B-----5:R-:W-:Y:S08]  /*36b0*/  HMMA.16816.F32 R24, R244, R44, R16 ;  /* 0x0000002cf418723c */ /* 0x020ff00000001810 */
[----:B------:R-:W-:Y:S01]  /*36c0*/  HMMA.16816.F32 R16, R240, R36, R20 ;  /* 0x00000024f010723c */ /* 0x000fe20000001814 */
[----:B------:R-:W-:-:S02]  /*36d0*/  FMUL.FTZ R13, R13, c[0x0][0x320] ;  /* 0x0000c8000d0d7a20 */ /* 0x000fc40000410000 */
[----:B------:R-:W-:Y:S02]  /*36e0*/  FMUL.FTZ R14, R14, c[0x0][0x320] ;  /* 0x0000c8000e0e7a20 */ /* 0x000fe40000410000 */
[----:B------:R-:W-:Y:S01]  /*36f0*/  FMUL.FTZ R15, R15, c[0x0][0x320] ;  /* 0x0000c8000f0f7a20 */ /* 0x000fe20000410000 */
[----:B------:R-:W2:Y:S02]  /*3700*/  MUFU.TANH R40, R12 ;  /* 0x0000000c00287308 */ /* 0x000ea40000002400 */
[C---:B------:R-:W-:Y:S06]  /*3710*/  HMMA.16816.F32 R20, R244.reuse, R46, R28 ;  /* 0x0000002ef414723c */ /* 0x040fec000000181c */
[----:B------:R-:W2:Y:S02]  /*3720*/  MUFU.TANH R41, R13 ;  /* 0x0000000d00297308 */ /* 0x000ea40000002400 */
[C---:B-1----:R-:W-:Y:S06]  /*3730*/  HMMA.16816.F32 R8, R244.reuse, R34, R8 ;  /* 0x00000022f408723c */ /* 0x042fec0000001808 */
[----:B------:R-:W1:Y:S08]  /*3740*/  MUFU.TANH R42, R14 ;  /* 0x0000000e002a7308 */ /* 0x000e700000002400 */
[----:B------:R5:W1:Y:S02]  /*3750*/  MUFU.TANH R36, R15 ;  /* 0x0000000f00247308 */ /* 0x000a640000002400 */
[----:B-----5:R-:W-:Y:S01]  /*3760*/  HMMA.16816.F32 R12, R244, R32, R16 ;  /* 0x00000020f40c723c */ /* 0x020fe20000001810 */
[----:B------:R-:W-:-:S02]  /*3770*/  FMUL.FTZ R24, R24, c[0x0][0x320] ;  /* 0x0000c80018187a20 */ /* 0x000fc40000410000 */
[----:B------:R-:W-:-:S05]  /*3780*/  FMUL.FTZ R20, R20, c[0x0][0x320] ;  /* 0x0000c80014147a20 */ /* 0x000fca0000410000 */
[----:B------:R-:W-:Y:S01]  /*3790*/  FMUL.FTZ R8, R8, c[0x0][0x320] ;  /* 0x0000c80008087a20 */ /* 0x000fe20000410000 */
[----:B------:R-:W1:Y:S01]  /*37a0*/  MUFU.TANH R28, R24 ;  /* 0x00000018001c7308 */ /* 0x000e620000002400 */
[----:B------:R-:W-:Y:S02]  /*37b0*/  IMAD.MOV.U32 R134, RZ, RZ, R132 ;  /* 0x000000ffff867224 */ /* 0x000fe400078e0084 */
[----:B------:R-:W-:Y:S02]  /*37c0*/  FMUL.FTZ R27, R27, c[0x0][0x320] ;  /* 0x0000c8001b1b7a20 */ /* 0x000fe40000410000 */
[----:B------:R-:W-:Y:S02]  /*37d0*/  FMUL.FTZ R25, R25, c[0x0][0x320] ;  /* 0x0000c80019197a20 */ /* 0x000fe40000410000 */
[----:B------:R-:W-:Y:S01]  /*37e0*/  FMUL.FTZ R26, R26, c[0x0][0x320] ;  /* 0x0000c8001a1a7a20 */ /* 0x000fe20000410000 */
[----:B------:R5:W1:Y:S01]  /*37f0*/  MUFU.TANH R24, R20 ;  /* 0x0000001400187308 */ /* 0x000a620000002400 */
[----:B------:R-:W-:-:S02]  /*3800*/  FMUL.FTZ R22, R22, c[0x0][0x320] ;  /* 0x0000c80016167a20 */ /* 0x000fc40000410000 */
[----:B------:R-:W-:-:S04]  /*3810*/  FMUL.FTZ R23, R23, c[0x0][0x320] ;  /* 0x0000c80017177a20 */ /* 0x000fc80000410000 */
[----:B------:R-:W-:-:S04]  /*3820*/  FMUL.FTZ R12, R12, c[0x0][0x320] ;  /* 0x0000c8000c0c7a20 */ /* 0x000fc80000410000 */
[----:B------:R-:W1:Y:S01]  /*3830*/  MUFU.TANH R19, R12 ;  /* 0x0000000c00137308 */ /* 0x000e620000002400 */
[----:B-----5:R-:W-:Y:S01]  /*3840*/  FMUL.FTZ R20, R21, c[0x0][0x320] ;  /* 0x0000c80015147a20 */ /* 0x020fe20000410000 */
[----:B------:R-:W-:Y:S01]  /*3850*/  ISETP.GT.AND P0, PT, R4, R134, PT ;  /* 0x000000860400720c */ /* 0x000fe20003f04270 */
[----:B------:R-:W-:-:S05]  /*3860*/  FMUL.FTZ R13, R13, c[0x0][0x320] ;  /* 0x0000c8000d0d7a20 */ /* 0x000fca0000410000 */
[----:B------:R5:W1:Y:S01]  /*3870*/  MUFU.TANH R12, R8 ;  /* 0x00000008000c7308 */ /* 0x000a620000002400 */
[----:B------:R-:W-:Y:S02]  /*3880*/  FMUL.FTZ R14, R14, c[0x0][0x320] ;  /* 0x0000c8000e0e7a20 */ /* 0x000fe40000410000 */
[----:B------:R-:W-:Y:S02]  /*3890*/  FMUL.FTZ R15, R15, c[0x0][0x320] ;  /* 0x0000c8000f0f7a20 */ /* 0x000fe40000410000 */
[----:B------:R-:W-:Y:S02]  /*38a0*/  FMUL.FTZ R10, R10, c[0x0][0x320] ;  /* 0x0000c8000a0a7a20 */ /* 0x000fe40000410000 */
[----:B------:R-:W-:Y:S01]  /*38b0*/  FMUL.FTZ R11, R11, c[0x0][0x320] ;  /* 0x0000c8000b0b7a20 */ /* 0x000fe20000410000 */
[----:B------:R1:W1:Y:S01]  /*38c0*/  MUFU.TANH R30, R27 ;  /* 0x0000001b001e7308 */ /* 0x0002620000002400 */
[----:B-----5:R-:W-:-:S07]  /*38d0*/  FMUL.FTZ R8, R9, c[0x0][0x320] ;  /* 0x0000c80009087a20 */ /* 0x020fce0000410000 */
[----:B------:R1:W1:Y:S08]  /*38e0*/  MUFU.TANH R31, R26 ;  /* 0x0000001a001f7308 */ /* 0x0002700000002400 */
[----:B------:R1:W1:Y:S08]  /*38f0*/  MUFU.TANH R29, R22 ;  /* 0x00000016001d7308 */ /* 0x0002700000002400 */
[----:B------:R1:W1:Y:S08]  /*3900*/  MUFU.TANH R27, R23 ;  /* 0x00000017001b7308 */ /* 0x0002700000002400 */
[----:B------:R-:W1:Y:S08]  /*3910*/  MUFU.TANH R25, R25 ;  /* 0x0000001900197308 */ /* 0x000e700000002400 */
[----:B------:R-:W1:Y:S08]  /*3920*/  MUFU.TANH R20, R20 ;  /* 0x0000001400147308 */ /* 0x000e700000002400 */
[----:B------:R1:W1:Y:S08]  /*3930*/  MUFU.TANH R18, R13 ;  /* 0x0000000d00127308 */ /* 0x0002700000002400 */
[----:B------:R1:W1:Y:S08]  /*3940*/  MUFU.TANH R26, R14 ;  /* 0x0000000e001a7308 */ /* 0x0002700000002400 */
[----:B------:R1:W1:Y:S08]  /*3950*/  MUFU.TANH R23, R15 ;  /* 0x0000000f00177308 */ /* 0x0002700000002400 */
[----:B------:R-:W1:Y:S08]  /*3960*/  MUFU.TANH R8, R8 ;  /* 0x0000000800087308 */ /* 0x000e700000002400 */
[----:B------:R1:W1:Y:S08]  /*3970*/  MUFU.TANH R21, R10 ;  /* 0x0000000a00157308 */ /* 0x0002700000002400 */
[----:B------:R1:W1:Y:S01]  /*3980*/  MUFU.TANH R22, R11 ;  /* 0x0000000b00167308 */ /* 0x0002620000002400 */
[----:B------:R-:W-:Y:S01]  /*3990*/  BSSY B0, `(.L_x_832) ;  /* 0x000001c000007945 */ /* 0x000fe20003800000 */
[----:B------:R-:W-:Y:S06]  /*39a0*/  BAR.SYNC.DEFER_BLOCKING 0x0 ;  /* 0x0000000000007b1d */ /* 0x000fec0000010000 */
[----:B------:R-:W-:Y:S05]  /*39b0*/  @!P0 BRA `(.L_x_833) ;  /* 0x0000019000008947 */ /* 0x000fea0003800000 */
[----:B--234-:R-:W-:Y:S01]  /*39c0*/  IADD3 R0, R135, -0x2, RZ ;  /* 0xfffffffe87007810 */ /* 0x01cfe20007ffe0ff */
[----:B------:R-:W-:-:S03]  /*39d0*/  IMAD.MOV.U32 R5, RZ, RZ, c[0x0][0x1e0] ;  /* 0x00007800ff057624 */ /* 0x000fc600078e00ff */
[----:B------:R-:W-:Y:S01]  /*39e0*/  SHF.R.S32.HI R2, RZ, 0x1f, R0 ;  /* 0x0000001fff027819 */ /* 0x000fe20000011400 */
[----:B------:R-:W-:-:S04]  /*39f0*/  IMAD.WIDE.U32 R6, R0, c[0x0][0x1e0], RZ ;  /* 0x0000780000067a25 */ /* 0x000fc800078e00ff */
[----:B------:R-:W-:-:S04]  /*3a00*/  IMAD R2, R2, c[0x0][0x1e0], RZ ;  /* 0x0000780002027a24 */ /* 0x000fc800078e02ff */
[----:B------:R-:W-:Y:S01]  /*3a10*/  IMAD R2, R0, c[0x0][0x1e4], R2 ;  /* 0x0000790000027a24 */ /* 0x000fe200078e0202 */
[----:B------:R-:W-:-:S03]  /*3a20*/  LEA R0, P0, R6, R88, 0x6 ;  /* 0x0000005806007211 */ /* 0x000fc600078030ff */
[----:B------:R-:W-:Y:S01]  /*3a30*/  IMAD.IADD R3, R7, 0x1, R2 ;  /* 0x0000000107037824 */ /* 0x000fe200078e0202 */
[----:B------:R-:W-:Y:S01]  /*3a40*/  LEA R2, P6, R0, c[0x0][0x1c8], 0x1 ;  /* 0x0000720000027a11 */ /* 0x000fe200078c08ff */
[----:B------:R-:W-:-:S03]  /*3a50*/  IMAD.MOV.U32 R7, RZ, RZ, c[0x0][0x1e4] ;  /* 0x00007900ff077624 */ /* 0x000fc600078e00ff */
[----:B------:R-:W-:Y:S02]  /*3a60*/  LEA.HI.X R3, R6, R87, R3, 0x6, P0 ;  /* 0x0000005706037211 */ /* 0x000fe400000f3403 */
[----:B------:R-:W-:Y:S02]  /*3a70*/  LEA R6, P0, R5, R2, 0x6 ;  /* 0x0000000205067211 */ /* 0x000fe400078030ff */
[----:B------:R-:W-:-:S04]  /*3a80*/  LEA.HI.X R3, R0, c[0x0][0x1cc], R3, 0x1, P6 ;  /* 0x0000730000037a11 */ /* 0x000fc800030f0c03 */
[----:B------:R-:W-:Y:S01]  /*3a90*/  LEA.HI.X R7, R5, R3, R7, 0x6, P0 ;  /* 0x0000000305077211 */ /* 0x000fe200000f3407 */
[----:B------:R-:W-:Y:S01]  /*3aa0*/  @!PT LDS RZ, [RZ] ;  /* 0x00000000fffff984 */ /* 0x000fe20000000800 */
[----:B------:R-:W-:Y:S01]  /*3ab0*/  @!PT LDS RZ, [RZ] ;  /* 0x00000000fffff984 */ /* 0x000fe20000000800 */
[----:B------:R-:W-:Y:S01]  /*3ac0*/  @!PT LDS RZ, [RZ] ;  /* 0x00000000fffff984 */ /* 0x000fe20000000800 */
[----:B------:R2:W-:Y:S04]  /*3ad0*/  LDGSTS.E.BYPASS.LTC128B.128 [R86+0x10100], [R2.64], !P5 ;  /* 0x1010000002567fae */ /* 0x0005e8000e901d46 */
[----:B------:R2:W-:Y:S04]  /*3ae0*/  LDGSTS.E.BYPASS.LTC128B.128 [R86+0x12100], [R2.64+0x80], !P4 ;  /* 0x1210008002567fae */ /* 0x0005e8000e101d46 */
[----:B------:R2:W-:Y:S04]  /*3af0*/  LDGSTS.E.BYPASS.LTC128B.128 [R86+0x14100], [R2.64+0x100], !P3 ;  /* 0x1410010002567fae */ /* 0x0005e8000d901d46 */
[----:B------:R2:W-:Y:S04]  /*3b00*/  LDGSTS.E.BYPASS.LTC128B.128 [R86+0x16100], [R2.64+0x180], !P2 ;  /* 0x1610018002567fae */ /* 0x0005e8000d101d46 */
[----:B------:R2:W-:Y:S04]  /*3b10*/  LDGSTS.E.BYPASS.LTC128B.128 [R86+0x11100], [R6.64], !P5 ;  /* 0x1110000006567fae */ /* 0x0005e8000e901d46 */
[----:B------:R2:W-:Y:S04]  /*3b20*/  LDGSTS.E.BYPASS.LTC128B.128 [R86+0x13100], [R6.64+0x80], !P4 ;  /* 0x1310008006567fae */ /* 0x0005e8000e101d46 */
[----:B------:R2:W-:Y:S04]  /*3b30*/  LDGSTS.E.BYPASS.LTC128B.128 [R86+0x15100], [R6.64+0x100], !P3 ;  /* 0x1510010006567fae */ /* 0x0005e8000d901d46 */
[----:B------:R2:W-:Y:S02]  /*3b40*/  LDGSTS.E.BYPASS.LTC128B.128 [R86+0x17100], [R6.64+0x180], !P2 ;  /* 0x1710018006567fae */ /* 0x0005e4000d101d46 */
.L_x_833:
[----:B--234-:R-:W-:Y:S05]  /*3b50*/  BSYNC B0 ;  /* 0x0000000000007941 */ /* 0x01cfea0003800000 */
.L_x_832:
[----:B------:R-:W2:Y:S04]  /*3b60*/  LDL R0, [R1+0xf8] ;  /* 0x0000f80001007983 */ /* 0x000ea80000100800 */
[----:B------:R-:W3:Y:S01]  /*3b70*/  LDL R3, [R1+0x90] ;  /* 0x0000900001037983 */ /* 0x000ee20000100800 */
[----:B------:R-:W-:-:S03]  /*3b80*/  IMAD R4, R4, R85, 0x1 ;  /* 0x0000000104047424 */ /* 0x000fc600078e0255 */
[----:B------:R-:W-:Y:S04]  /*3b90*/  LDSM.16.MT88.4 R44, [R251] ;  /* 0x00000000fb2c783b */ /* 0x000fe80000004200 */
[----:B------:R-:W-:Y:S04]  /*3ba0*/  LDSM.16.MT88.4 R68, [R251+0x2000] ;  /* 0x00200000fb44783b */ /* 0x000fe80000004200 */
[----:B------:R-:W-:Y:S04]  /*3bb0*/  LDSM.16.MT88.4 R76, [R248+0x4000] ;  /* 0x00400000f84c783b */ /* 0x000fe80000004200 */
[----:B------:R-:W0:Y:S01]  /*3bc0*/  LDGDEPBAR ;  /* 0x00000000000079af */ /* 0x000e220000000000 */
[----:B--2---:R-:W-:-:S04]  /*3bd0*/  IMAD.IADD R0, R0, 0x1, R128 ;  /* 0x0000000100007824 */ /* 0x004fc800078e0280 */
[----:B------:R-:W-:Y:S01]  /*3be0*/  @P1 IMAD.HI.U32 R2, R0, c[0x0][0x2c8], RZ ;  /* 0x0000b20000021a27 */ /* 0x000fe200078e00ff */
[----:B------:R2:W-:Y:S04]  /*3bf0*/  STL [R1+0x88], R0 ;  /* 0x0000880001007387 */ /* 0x0005e80000100800 */
[----:B------:R-:W4:Y:S04]  /*3c00*/  LDL R49, [R1+0x48] ;  /* 0x0000480001317983 */ /* 0x000f280000100800 */
[----:B------:R-:W5:Y:S01]  /*3c10*/  LDL R127, [R1+0x4] ;  /* 0x00000400017f7983 */ /* 0x000f620000100800 */
[----:B--2---:R-:W-:-:S05]  /*3c20*/  @P1 SHF.R.U32.HI R0, RZ, c[0x0][0x2cc], R2 ;  /* 0x0000b300ff001a19 */ /* 0x004fca0000011602 */
[----:B------:R-:W2:Y:S04]  /*3c30*/  SHFL.IDX PT, R2, R0, RZ, 0x1c1f ;  /* 0x001c1fff00027589 */ /* 0x000ea800000e0000 */
[----:B------:R3:W1:Y:S02]  /*3c40*/  SHFL.IDX PT, R5, R0, 0x1, 0x1c1f ;  /* 0x003c1f0000057f89 */ /* 0x00066400000e0000 */
[----:B---3--:R-:W-:Y:S01]  /*3c50*/  IADD3 R0, -R3, c[0x0][0x1d0], R4 ;  /* 0x0000740003007a10 */ /* 0x008fe20007ffe104 */
[----:B------:R-:W-:-:S03]  /*3c60*/  IMAD.IADD R3, R84, 0x1, -R3 ;  /* 0x0000000154037824 */ /* 0x000fc600078e0a03 */
[----:B------:R-:W-:-:S05]  /*3c70*/  IADD3 R0, R0, -c[0x0][0x168], RZ ;  /* 0x80005a0000007a10 */ /* 0x000fca0007ffe0ff */
[----:B--2---:R-:W-:-:S05]  /*3c80*/  IMAD.IADD R2, R0, 0x1, R2 ;  /* 0x0000000100027824 */ /* 0x004fca00078e0202 */
[----:B------:R-:W-:-:S04]  /*3c90*/  IMNMX R2, R3, R2, PT ;  /* 0x0000000203027217 */ /* 0x000fc80003800200 */
[C---:B------:R-:W-:Y:S02]  /*3ca0*/  ISETP.GT.AND P6, PT, R2.reuse, RZ, PT ;  /* 0x000000ff0200720c */ /* 0x040fe40003fc4270 */
[----:B------:R-:W-:Y:S02]  /*3cb0*/  ISETP.GT.AND P0, PT, R2, 0x1, PT ;  /* 0x000000010200780c */ /* 0x000fe40003f04270 */
[----:B------:R-:W-:Y:S02]  /*3cc0*/  FSEL R16, R72, -INF , P6 ;  /* 0xff80000048107808 */ /* 0x000fe40003000000 */
[----:B------:R-:W-:Y:S02]  /*3cd0*/  ISETP.GT.AND P6, PT, R2, 0x8, PT ;  /* 0x000000080200780c */ /* 0x000fe40003fc4270 */
[----:B-1----:R-:W-:Y:S02]  /*3ce0*/  FSEL R15, R64, -INF , P0 ;  /* 0xff800000400f7808 */ /* 0x002fe40000000000 */
[----:B------:R-:W-:Y:S01]  /*3cf0*/  ISETP.GT.AND P0, PT, R2, 0x9, PT ;  /* 0x000000090200780c */ /* 0x000fe20003f04270 */
[----:B------:R-:W-:Y:S01]  /*3d00*/  IMAD.IADD R0, R0, 0x1, R5 ;  /* 0x0000000100007824 */ /* 0x000fe200078e0205 */
[----:B------:R-:W-:-:S02]  /*3d10*/  FSEL R5, R56, -INF , P6 ;  /* 0xff80000038057808 */ /* 0x000fc40003000000 */
[----:B------:R-:W-:Y:S02]  /*3d20*/  ISETP.GT.AND P6, PT, R2, 0x10, PT ;  /* 0x000000100200780c */ /* 0x000fe40003fc4270 */
[----:B------:R-:W-:Y:S02]  /*3d30*/  FSEL R4, R54, -INF , P0 ;  /* 0xff80000036047808 */ /* 0x000fe40000000000 */
[----:B------:R-:W-:Y:S02]  /*3d40*/  ISETP.GT.AND P0, PT, R2, 0x11, PT ;  /* 0x000000110200780c */ /* 0x000fe40003f04270 */
[----:B------:R-:W-:Y:S02]  /*3d50*/  FMNMX.FTZ R6, R16, R15, !PT ;  /* 0x0000000f10067209 */ /* 0x000fe40007810000 */
[----:B------:R-:W-:Y:S02]  /*3d60*/  IMNMX R0, R3, R0, PT ;  /* 0x0000000003007217 */ /* 0x000fe40003800200 */
[----:B------:R-:W-:-:S02]  /*3d70*/  FSEL R3, R53, -INF , P6 ;  /* 0xff80000035037808 */ /* 0x000fc40003000000 */
[----:B------:R-:W-:Y:S02]  /*3d80*/  ISETP.GT.AND P6, PT, R2, 0x18, PT ;  /* 0x000000180200780c */ /* 0x000fe40003fc4270 */
[----:B------:R-:W-:Y:S02]  /*3d90*/  FSEL R14, R52, -INF , P0 ;  /* 0xff800000340e7808 */ /* 0x000fe40000000000 */
[----:B------:R-:W-:Y:S02]  /*3da0*/  FMNMX.FTZ R6, R5, R6, !PT ;  /* 0x0000000605067209 */ /* 0x000fe40007810000 */
[----:B------:R-:W-:Y:S02]  /*3db0*/  ISETP.GT.AND P0, PT, R2, 0x19, PT ;  /* 0x000000190200780c */ /* 0x000fe40003f04270 */
[----:B------:R-:W-:Y:S02]  /*3dc0*/  FSEL R13, R40, -INF , P6 ;  /* 0xff800000280d7808 */ /* 0x000fe40003000000 */
[----:B------:R-:W-:-:S02]  /*3dd0*/  ISETP.GT.AND P6, PT, R2, 0x20, PT ;  /* 0x000000200200780c */ /* 0x000fc40003fc4270 */
[----:B------:R-:W-:Y:S02]  /*3de0*/  FMNMX.FTZ R6, R4, R6, !PT ;  /* 0x0000000604067209 */ /* 0x000fe40007810000 */
[----:B------:R-:W-:Y:S02]  /*3df0*/  FSEL R17, R41, -INF , P0 ;  /* 0xff80000029117808 */ /* 0x000fe40000000000 */
[----:B------:R-:W-:Y:S02]  /*3e00*/  ISETP.GT.AND P0, PT, R2, 0x21, PT ;  /* 0x000000210200780c */ /* 0x000fe40003f04270 */
[----:B------:R-:W-:Y:S02]  /*3e10*/  FSEL R108, R28, -INF , P6 ;  /* 0xff8000001c6c7808 */ /* 0x000fe40003000000 */
[----:B------:R-:W-:Y:S02]  /*3e20*/  FMNMX.FTZ R6, R3, R6, !PT ;  /* 0x0000000603067209 */ /* 0x000fe40007810000 */
[----:B------:R-:W-:-:S02]  /*3e30*/  ISETP.GT.AND P6, PT, R2, 0x28, PT ;  /* 0x000000280200780c */ /* 0x000fc40003fc4270 */
[----:B------:R-:W-:Y:S02]  /*3e40*/  FSEL R107, R25, -INF , P0 ;  /* 0xff800000196b7808 */ /* 0x000fe40000000000 */
[----:B------:R-:W-:Y:S02]  /*3e50*/  ISETP.GT.AND P0, PT, R2, 0x29, PT ;  /* 0x000000290200780c */ /* 0x000fe40003f04270 */
[----:B------:R-:W-:Y:S02]  /*3e60*/  FMNMX.FTZ R6, R14, R6, !PT ;  /* 0x000000060e067209 */ /* 0x000fe40007810000 */
[----:B------:R-:W-:Y:S02]  /*3e70*/  FSEL R105, R24, -INF , P6 ;  /* 0xff80000018697808 */ /* 0x000fe40003000000 */
[----:B------:R-:W-:Y:S02]  /*3e80*/  ISETP.GT.AND P6, PT, R2, 0x30, PT ;  /* 0x000000300200780c */ /* 0x000fe40003fc4270 */
[----:B------:R-:W-:-:S02]  /*3e90*/  FSEL R104, R20, -INF , P0 ;  /* 0xff80000014687808 */ /* 0x000fc40000000000 */
[C---:B------:R-:W-:Y:S02]  /*3ea0*/  ISETP.GT.AND P0, PT, R2.reuse, 0x31, PT ;  /* 0x000000310200780c */ /* 0x040fe40003f04270 */
[----:B------:R-:W-:Y:S02]  /*3eb0*/  FMNMX.FTZ R6, R13, R6, !PT ;  /* 0x000000060d067209 */ /* 0x000fe40007810000 */
[----:B------:R-:W-:Y:S02]  /*3ec0*/  FSEL R102, R19, -INF , P6 ;  /* 0xff80000013667808 */ /* 0x000fe40003000000 */
[----:B------:R-:W-:Y:S02]  /*3ed0*/  ISETP.GT.AND P6, PT, R2, 0x38, PT ;  /* 0x000000380200780c */ /* 0x000fe40003fc4270 */
[----:B------:R-:W-:Y:S02]  /*3ee0*/  FSEL R98, R18, -INF , P0 ;  /* 0xff80000012627808 */ /* 0x000fe40000000000 */
[----:B------:R-:W-:-:S02]  /*3ef0*/  FMNMX.FTZ R6, R17, R6, !PT ;  /* 0x0000000611067209 */ /* 0x000fc40007810000 */
[----:B------:R-:W-:Y:S02]  /*3f00*/  ISETP.GT.AND P0, PT, R2, 0x39, PT ;  /* 0x000000390200780c */ /* 0x000fe40003f04270 */
[----:B------:R-:W-:Y:S02]  /*3f10*/  FSEL R97, R12, -INF , P6 ;  /* 0xff8000000c617808 */ /* 0x000fe40003000000 */
[----:B------:R-:W-:Y:S02]  /*3f20*/  FMNMX.FTZ R2, R108, R6, !PT ;  /* 0x000000066c027209 */ /* 0x000fe40007810000 */
[----:B------:R-:W-:Y:S02]  /*3f30*/  ISETP.GT.AND P6, PT, R0, RZ, PT ;  /* 0x000000ff0000720c */ /* 0x000fe40003fc4270 */
[----:B------:R-:W-:Y:S02]  /*3f40*/  FSEL R96, R8, -INF , P0 ;  /* 0xff80000008607808 */ /* 0x000fe40000000000 */
[----:B------:R-:W-:-:S02]  /*3f50*/  ISETP.GT.AND P0, PT, R0, 0x1, PT ;  /* 0x000000010000780c */ /* 0x000fc40003f04270 */
[----:B------:R-:W-:Y:S02]  /*3f60*/  FMNMX.FTZ R2, R107, R2, !PT ;  /* 0x000000026b027209 */ /* 0x000fe40007810000 */
[----:B------:R-:W-:Y:S02]  /*3f70*/  FSEL R12, R73, -INF , P6 ;  /* 0xff800000490c7808 */ /* 0x000fe40003000000 */
[C---:B------:R-:W-:Y:S01]  /*3f80*/  ISETP.GT.AND P6, PT, R0.reuse, 0x8, PT ;  /* 0x000000080000780c */ /* 0x040fe20003fc4270 */
[----:B------:R-:W-:Y:S01]  /*3f90*/  LDSM.16.MT88.4 R72, [R251+0x2800] ;  /* 0x00280000fb48783b */ /* 0x000fe20000004200 */
[----:B------:R-:W-:Y:S02]  /*3fa0*/  FSEL R11, R65, -INF , P0 ;  /* 0xff800000410b7808 */ /* 0x000fe40000000000 */
[----:B------:R-:W-:Y:S01]  /*3fb0*/  FMNMX.FTZ R2, R105, R2, !PT ;  /* 0x0000000269027209 */ /* 0x000fe20007810000 */
[----:B------:R-:W-:Y:S01]  /*3fc0*/  LDSM.16.MT88.4 R64, [R252+0x2000] ;  /* 0x00200000fc40783b */ /* 0x000fe20000004200 */
[----:B------:R-:W-:-:S02]  /*3fd0*/  ISETP.GT.AND P0, PT, R0, 0x9, PT ;  /* 0x000000090000780c */ /* 0x000fc40003f04270 */
[----:B------:R-:W-:Y:S02]  /*3fe0*/  FSEL R10, R57, -INF , P6 ;  /* 0xff800000390a7808 */ /* 0x000fe40003000000 */
[----:B------:R-:W-:Y:S01]  /*3ff0*/  FMNMX.FTZ R6, R12, R11, !PT ;  /* 0x0000000b0c067209 */ /* 0x000fe20007810000 */
[----:B------:R-:W-:Y:S01]  /*4000*/  LDSM.16.MT88.4 R56, [R251+0x800] ;  /* 0x00080000fb38783b */ /* 0x000fe20000004200 */
[----:B------:R-:W-:Y:S02]  /*4010*/  FMNMX.FTZ R2, R104, R2, !PT ;  /* 0x0000000268027209 */ /* 0x000fe40007810000 */
[----:B------:R-:W-:Y:S02]  /*4020*/  ISETP.GT.AND P6, PT, R0, 0x10, PT ;  /* 0x000000100000780c */ /* 0x000fe40003fc4270 */
[----:B------:R-:W-:Y:S02]  /*4030*/  FSEL R9, R55, -INF , P0 ;  /* 0xff80000037097808 */ /* 0x000fe40000000000 */
[----:B------:R-:W-:-:S02]  /*4040*/  FMNMX.FTZ R6, R10, R6, !PT ;  /* 0x000000060a067209 */ /* 0x000fc40007810000 */
[----:B------:R-:W-:Y:S02]  /*4050*/  FMNMX.FTZ R2, R102, R2, !PT ;  /* 0x0000000266027209 */ /* 0x000fe40007810000 */
[----:B------:R-:W-:Y:S02]  /*4060*/  ISETP.GT.AND P0, PT, R0, 0x11, PT ;  /* 0x000000110000780c */ /* 0x000fe40003f04270 */
[----:B------:R-:W-:Y:S02]  /*4070*/  FSEL R8, R48, -INF , P6 ;  /* 0xff80000030087808 */ /* 0x000fe40003000000 */
[----:B------:R-:W-:Y:S02]  /*4080*/  FMNMX.FTZ R6, R9, R6, !PT ;  /* 0x0000000609067209 */ /* 0x000fe40007810000 */
[----:B------:R-:W-:Y:S02]  /*4090*/  FMNMX.FTZ R2, R98, R2, !PT ;  /* 0x0000000262027209 */ /* 0x000fe40007810000 */
[----:B------:R-:W-:-:S02]  /*40a0*/  ISETP.GT.AND P6, PT, R0, 0x18, PT ;  /* 0x000000180000780c */ /* 0x000fc40003fc4270 */
[----:B------:R-:W-:Y:S02]  /*40b0*/  FSEL R7, R43, -INF , P0 ;  /* 0xff8000002b077808 */ /* 0x000fe40000000000 */
[----:B------:R-:W-:Y:S02]  /*40c0*/  FMNMX.FTZ R18, R8, R6, !PT ;  /* 0x0000000608127209 */ /* 0x000fe40007810000 */
[----:B------:R-:W-:Y:S02]  /*40d0*/  FMNMX.FTZ R2, R97, R2, !PT ;  /* 0x0000000261027209 */ /* 0x000fe40007810000 */
[----:B------:R-:W-:Y:S02]  /*40e0*/  ISETP.GT.AND P0, PT, R0, 0x19, PT ;  /* 0x000000190000780c */ /* 0x000fe40003f04270 */
[----:B------:R-:W-:Y:S02]  /*40f0*/  FSEL R6, R42, -INF , P6 ;  /* 0xff8000002a067808 */ /* 0x000fe40003000000 */
[----:B------:R-:W-:Y:S01]  /*4100*/  FMNMX.FTZ R19, R7, R18, !PT ;  /* 0x0000001207137209 */ /* 0x000fe20007810000 */
[----:B------:R-:W-:Y:S01]  /*4110*/  LDSM.16.MT88.4 R40, [R252+0x800] ;  /* 0x00080000fc28783b */ /* 0x000fe20000004200 */
[----:B------:R-:W-:-:S02]  /*4120*/  FMNMX.FTZ R133, R96, R2, !PT ;  /* 0x0000000260857209 */ /* 0x000fc40007810000 */
[----:B------:R-:W-:Y:S02]  /*4130*/  ISETP.GT.AND P6, PT, R0, 0x20, PT ;  /* 0x000000200000780c */ /* 0x000fe40003fc4270 */
[----:B------:R-:W-:Y:S02]  /*4140*/  FSEL R18, R36, -INF , P0 ;  /* 0xff80000024127808 */ /* 0x000fe40000000000 */
[----:B------:R-:W-:Y:S01]  /*4150*/  FMNMX.FTZ R2, R6, R19, !PT ;  /* 0x0000001306027209 */ /* 0x000fe20007810000 */
[----:B------:R-:W-:Y:S01]  /*4160*/  LDSM.16.MT88.4 R36, [R248+0x800] ;  /* 0x00080000f824783b */ /* 0x000fe20000004200 */
        /* <DEDUP_REMOVED lines=8> */
[----:B------:R-:W-:Y:S01]  /*41f0*/  FMNMX.FTZ R2, R106, R2, !PT ;  /* 0x000000026a027209 */ /* 0x000fe20007810000 */
[----:B------:R-:W1:Y:S01]  /*4200*/  SHFL.BFLY PT, R19, R133, 0x2, 0x1f ;  /* 0x0c401f0085137f89 */ /* 0x000e6200000e0000 */
[----:B------:R-:W-:-:S02]  /*4210*/  ISETP.GT.AND P6, PT, R0, 0x30, PT ;  /* 0x000000300000780c */ /* 0x000fc40003fc4270 */
[----:B------:R-:W-:Y:S01]  /*4220*/  FSEL R111, R27, -INF , P0 ;  /* 0xff8000001b6f7808 */ /* 0x000fe20000000000 */
[----:B------:R-:W-:Y:S01]  /*4230*/  LDSM.16.MT88.4 R28, [R252] ;  /* 0x00000000fc1c783b */ /* 0x000fe20000004200 */
[----:B------:R-:W-:Y:S02]  /*4240*/  FMNMX.FTZ R2, R103, R2, !PT ;  /* 0x0000000267027209 */ /* 0x000fe40007810000 */
[----:B------:R-:W-:Y:S02]  /*4250*/  ISETP.GT.AND P0, PT, R0, 0x31, PT ;  /* 0x000000310000780c */ /* 0x000fe40003f04270 */
[----:B------:R-:W-:Y:S02]  /*4260*/  FSEL R110, R26, -INF , P6 ;  /* 0xff8000001a6e7808 */ /* 0x000fe40003000000 */
[----:B------:R-:W-:Y:S02]  /*4270*/  FMNMX.FTZ R2, R111, R2, !PT ;  /* 0x000000026f027209 */ /* 0x000fe40007810000 */
[----:B------:R-:W-:-:S02]  /*4280*/  ISETP.GT.AND P6, PT, R0, 0x38, PT ;  /* 0x000000380000780c */ /* 0x000fc40003fc4270 */
[----:B------:R-:W-:Y:S02]  /*4290*/  FSEL R109, R23, -INF , P0 ;  /* 0xff800000176d7808 */ /* 0x000fe40000000000 */
[----:B------:R-:W-:Y:S02]  /*42a0*/  FMNMX.FTZ R2, R110, R2, !PT ;  /* 0x000000026e027209 */ /* 0x000fe40007810000 */
[----:B------:R-:W-:Y:S02]  /*42b0*/  ISETP.GT.AND P0, PT, R0, 0x39, PT ;  /* 0x000000390000780c */ /* 0x000fe40003f04270 */
[----:B------:R-:W-:Y:S02]  /*42c0*/  FSEL R100, R21, -INF , P6 ;  /* 0xff80000015647808 */ /* 0x000fe40003000000 */
[----:B------:R-:W-:Y:S02]  /*42d0*/  FMNMX.FTZ R132, R109, R2, !PT ;  /* 0x000000026d847209 */ /* 0x000fe40007810000 */
[----:B------:R-:W-:-:S02]  /*42e0*/  FSEL R99, R22, -INF , P0 ;  /* 0xff80000016637808 */ /* 0x000fc40000000000 */
[----:B------:R-:W-:Y:S01]  /*42f0*/  FMNMX.FTZ R132, R100, R132, !PT ;  /* 0x0000008464847209 */ /* 0x000fe20007810000 */
[----:B------:R-:W-:Y:S03]  /*4300*/  LDSM.16.MT88.4 R20, [R248] ;  /* 0x00000000f814783b */ /* 0x000fe60000004200 */
[----:B------:R-:W-:Y:S02]  /*4310*/  FMNMX.FTZ R132, R99, R132, !PT ;  /* 0x0000008463847209 */ /* 0x000fe40007810000 */
[----:B-1----:R-:W-:-:S03]  /*4320*/  FMNMX.FTZ R133, R133, R19, !PT ;  /* 0x0000001385857209 */ /* 0x002fc60007810000 */
[----:B------:R-:W1:Y:S04]  /*4330*/  SHFL.BFLY PT, R19, R132, 0x2, 0x1f ;  /* 0x0c401f0084137f89 */ /* 0x000e6800000e0000 */
[----:B------:R-:W2:Y:S01]  /*4340*/  SHFL.BFLY PT, R0, R133, 0x1, 0x1f ;  /* 0x0c201f0085007f89 */ /* 0x000ea200000e0000 */
[----:B-1----:R-:W-:Y:S02]  /*4350*/  FMNMX.FTZ R132, R132, R19, !PT ;  /* 0x0000001384847209 */ /* 0x002fe40007810000 */
[----:B--2---:R-:W-:-:S03]  /*4360*/  FMNMX.FTZ R133, R133, R0, !PT ;  /* 0x0000000085857209 */ /* 0x004fc60007810000 */
[----:B------:R-:W1:Y:S01]  /*4370*/  SHFL.BFLY PT, R0, R132, 0x1, 0x1f ;  /* 0x0c201f0084007f89 */ /* 0x000e6200000e0000 */
[C---:B------:R-:W-:Y:S01]  /*4380*/  FSETP.NEU.FTZ.AND P0, PT, R133.reuse, -INF , PT ;  /* 0xff8000008500780b */ /* 0x040fe20003f1d000 */
[----:B------:R-:W-:Y:S02]  /*4390*/  FMUL.FTZ R2, R133, c[0x0][0x2d0] ;  /* 0x0000b40085027a20 */ /* 0x000fe40000410000 */
[----:B----4-:R2:W3:Y:S03]  /*43a0*/  LDSM.16.MT88.4 R24, [R49] ;  /* 0x000000003118783b */ /* 0x0104e60000004200 */
[----:B------:R-:W-:Y:S01]  /*43b0*/  FSEL R2, R2, RZ, P0 ;  /* 0x000000ff02027208 */ /* 0x000fe20000000000 */
[----:B-----5:R-:W-:Y:S04]  /*43c0*/  LDSM.16.MT88.4 R60, [R127+0x800] ;  /* 0x000800007f3c783b */ /* 0x020fe80000004200 */
[----:B------:R-:W-:Y:S01]  /*43d0*/  FFMA.FTZ R3, R3, c[0x0][0x2d0], -R2 ;  /* 0x0000b40003037a23 */ /* 0x000fe20000010802 */
[----:B------:R-:W-:Y:S01]  /*43e0*/  LDSM.16.MT88.4 R52, [R127+0x2000] ;  /* 0x002000007f34783b */ /* 0x000fe20000004200 */
[----:B-1----:R-:W-:-:S04]  /*43f0*/  FMNMX.FTZ R132, R132, R0, !PT ;  /* 0x0000000084847209 */ /* 0x002fc80007810000 */
[C---:B------:R-:W-:Y:S01]  /*4400*/  FSETP.NEU.FTZ.AND P0, PT, R132.reuse, -INF , PT ;  /* 0xff8000008400780b */ /* 0x040fe20003f1d000 */
[----:B------:R-:W-:Y:S01]  /*4410*/  FMUL.FTZ R0, R132, c[0x0][0x2d0] ;  /* 0x0000b40084007a20 */ /* 0x000fe20000410000 */
[----:B------:R1:W-:Y:S04]  /*4420*/  MUFU.EX2 R90, R3 ;  /* 0x00000003005a7308 */ /* 0x0003e80000000800 */
[----:B------:R-:W-:Y:S01]  /*4430*/  FSEL R0, R0, RZ, P0 ;  /* 0x000000ff00007208 */ /* 0x000fe20000000000 */
[--C-:B------:R-:W-:Y:S02]  /*4440*/  FFMA.FTZ R16, R16, c[0x0][0x2d0], -R2.reuse ;  /* 0x0000b40010107a23 */ /* 0x100fe40000010802 */
[--C-:B------:R-:W-:Y:S02]  /*4450*/  FFMA.FTZ R15, R15, c[0x0][0x2d0], -R2.reuse ;  /* 0x0000b4000f0f7a23 */ /* 0x100fe40000010802 */
[----:B------:R-:W-:-:S02]  /*4460*/  FFMA.FTZ R5, R5, c[0x0][0x2d0], -R2 ;  /* 0x0000b40005057a23 */ /* 0x000fc40000010802 */
[----:B------:R-:W-:Y:S02]  /*4470*/  FFMA.FTZ R4, R4, c[0x0][0x2d0], -R2 ;  /* 0x0000b40004047a23 */ /* 0x000fe40000010802 */
[--C-:B-1----:R-:W-:Y:S02]  /*4480*/  FFMA.FTZ R3, R10, c[0x0][0x2d0], -R0.reuse ;  /* 0x0000b4000a037a23 */ /* 0x102fe40000010800 */
[--C-:B------:R-:W-:Y:S02]  /*4490*/  FFMA.FTZ R12, R12, c[0x0][0x2d0], -R0.reuse ;  /* 0x0000b4000c0c7a23 */ /* 0x100fe40000010800 */
[----:B------:R1:W-:Y:S01]  /*44a0*/  MUFU.EX2 R82, R3 ;  /* 0x0000000300527308 */ /* 0x0003e20000000800 */
[----:B------:R-:W-:-:S07]  /*44b0*/  FFMA.FTZ R11, R11, c[0x0][0x2d0], -R0 ;  /* 0x0000b4000b0b7a23 */ /* 0x000fce0000010800 */
[----:B------:R-:W-:Y:S01]  /*44c0*/  MUFU.EX2 R85, R16 ;  /* 0x0000001000557308 */ /* 0x000fe20000000800 */
[----:B-1----:R-:W-:-:S07]  /*44d0*/  FFMA.FTZ R3, R9, c[0x0][0x2d0], -R0 ;  /* 0x0000b40009037a23 */ /* 0x002fce0000010800 */
[----:B------:R-:W1:Y:S08]  /*44e0*/  MUFU.EX2 R83, R15 ;  /* 0x0000000f00537308 */ /* 0x000e700000000800 */
[----:B------:R-:W-:Y:S08]  /*44f0*/  MUFU.EX2 R87, R5 ;  /* 0x0000000500577308 */ /* 0x000ff00000000800 */
[----:B------:R-:W-:Y:S08]  /*4500*/  MUFU.EX2 R89, R4 ;  /* 0x0000000400597308 */ /* 0x000ff00000000800 */
[----:B------:R1:W-:Y:S08]  /*4510*/  MUFU.EX2 R81, R12 ;  /* 0x0000000c00517308 */ /* 0x0003f00000000800 */
[----:B------:R-:W-:Y:S08]  /*4520*/  MUFU.EX2 R80, R11 ;  /* 0x0000000b00507308 */ /* 0x000ff00000000800 */
[----:B------:R4:W5:Y:S01]  /*4530*/  MUFU.EX2 R84, R3 ;  /* 0x0000000300547308 */ /* 0x0009620000000800 */
[----:B------:R-:W-:-:S02]  /*4540*/  FFMA.FTZ R14, R14, c[0x0][0x2d0], -R2 ;  /* 0x0000b4000e0e7a23 */ /* 0x000fc40000010802 */
[----:B------:R-:W-:Y:S01]  /*4550*/  FFMA.FTZ R13, R13, c[0x0][0x2d0], -R2 ;  /* 0x0000b4000d0d7a23 */ /* 0x000fe20000010802 */
[----:B-1----:R-:W-:Y:S01]  /*4560*/  F2FP.PACK_AB R12, R83, R85 ;  /* 0x00000055530c723e */ /* 0x002fe200000000ff */
[----:B----4-:R-:W-:-:S04]  /*4570*/  FFMA.FTZ R3, R8, c[0x0][0x2d0], -R0 ;  /* 0x0000b40008037a23 */ /* 0x010fc80000010800 */
[----:B------:R1:W-:Y:S01]  /*4580*/  MUFU.EX2 R86, R3 ;  /* 0x0000000300567308 */ /* 0x0003e20000000800 */
[----:B-----5:R-:W-:Y:S01]  /*4590*/  F2FP.PACK_AB R15, R84, R82 ;  /* 0x00000052540f723e */ /* 0x020fe200000000ff */
[----:B------:R-:W-:-:S06]  /*45a0*/  FFMA.FTZ R17, R17, c[0x0][0x2d0], -R2 ;  /* 0x0000b40011117a23 */ /* 0x000fcc0000010802 */
[----:B------:R4:W5:Y:S01]  /*45b0*/  MUFU.EX2 R93, R14 ;  /* 0x0000000e005d7308 */ /* 0x0009620000000800 */
[----:B-1----:R-:W-:-:S07]  /*45c0*/  FFMA.FTZ R3, R7, c[0x0][0x2d0], -R0 ;  /* 0x0000b40007037a23 */ /* 0x002fce0000010800 */
[----:B------:R1:W-:Y:S08]  /*45d0*/  MUFU.EX2 R94, R13 ;  /* 0x0000000d005e7308 */ /* 0x0003f00000000800 */
[----:B------:R2:W2:Y:S01]  /*45e0*/  MUFU.EX2 R88, R3 ;  /* 0x0000000300587308 */ /* 0x0004a20000000800 */
[----:B----4-:R-:W-:Y:S02]  /*45f0*/  F2FP.PACK_AB R14, R89, R87 ;  /* 0x00000057590e723e */ /* 0x010fe400000000ff */
[----:B-1----:R-:W-:Y:S01]  /*4600*/  F2FP.PACK_AB R13, R80, R81 ;  /* 0x00000051500d723e */ /* 0x002fe200000000ff */
[----:B--2---:R-:W-:-:S04]  /*4610*/  FFMA.FTZ R3, R6, c[0x0][0x2d0], -R0 ;  /* 0x0000b40006037a23 */ /* 0x004fc80000010800 */
[----:B------:R1:W-:Y:S02]  /*4620*/  MUFU.EX2 R92, R3 ;  /* 0x00000003005c7308 */ /* 0x0003e40000000800 */
[C---:B------:R-:W-:Y:S06]  /*4630*/  HMMA.16816.F32 R4, R12.reuse, R20, RZ ;  /* 0x000000140c04723c */ /* 0x040fec00000018ff */
[----:B------:R-:W2:Y:S02]  /*4640*/  MUFU.EX2 R95, R17 ;  /* 0x00000011005f7308 */ /* 0x000ea40000000800 */
[----:B------:R-:W-:Y:S01]  /*4650*/  HMMA.16816.F32 R20, R12, R22, RZ ;  /* 0x000000160c14723c */ /* 0x000fe200000018ff */
[----:B-1----:R-:W-:-:S05]  /*4660*/  FFMA.FTZ R3, R18, c[0x0][0x2d0], -R0 ;  /* 0x0000b40012037a23 */ /* 0x002fca0000010800 */
[----:B------:R-:W1:Y:S01]  /*4670*/  MUFU.EX2 R91, R3 ;  /* 0x00000003005b7308 */ /* 0x000e620000000800 */
[----:B-----5:R-:W-:Y:S02]  /*4680*/  F2FP.PACK_AB R8, R93, R90 ;  /* 0x0000005a5d08723e */ /* 0x020fe400000000ff */
[----:B------:R-:W-:Y:S02]  /*4690*/  F2FP.PACK_AB R9, R88, R86 ;  /* 0x000000565809723e */ /* 0x000fe400000000ff */
[----:B--2---:R-:W-:Y:S02]  /*46a0*/  F2FP.PACK_AB R10, R95, R94 ;  /* 0x0000005e5f0a723e */ /* 0x004fe400000000ff */
[----:B-1----:R-:W-:-:S07]  /*46b0*/  F2FP.PACK_AB R11, R91, R92 ;  /* 0x0000005c5b0b723e */ /* 0x002fce00000000ff */
[C---:B------:R-:W-:Y:S08]  /*46c0*/  HMMA.16816.F32 R136, R8.reuse, R36, R4 ;  /* 0x000000240888723c */ /* 0x040ff00000001804 */
[----:B------:R-:W-:Y:S01]  /*46d0*/  HMMA.16816.F32 R4, R8, R38, R20 ;  /* 0x000000260804723c */ /* 0x000fe20000001814 */
[----:B------:R-:W1:Y:S07]  /*46e0*/  LDSM.16.MT88.4 R20, [R248+0x2000] ;  /* 0x00200000f814783b */ /* 0x000e6e0000004200 */
[C---:B------:R-:W-:Y:S11]  /*46f0*/  HMMA.16816.F32 R32, R12.reuse, R28, RZ ;  /* 0x0000001c0c20723c */ /* 0x040ff600000018ff */
[----:B------:R-:W-:Y:S05]  /*4700*/  @!UPT UIADD3 URZ, URZ, URZ, URZ ;  /* 0x0000003f3f3ff290 */ /* 0x000fea000fffe03f */
[----:B------:R-:W-:Y:S02]  /*4710*/  IMAD.MOV.U32 R119, RZ, RZ, R7 ;  /* 0x000000ffff777224 */ /* 0x000fe400078e0007 */
[----:B------:R-:W-:Y:S02]  /*4720*/  IMAD.MOV.U32 R118, RZ, RZ, R6 ;  /* 0x000000ffff767224 */ /* 0x000fe400078e0006 */
[----:B------:R-:W-:Y:S02]  /*4730*/  IMAD.MOV.U32 R117, RZ, RZ, R5 ;  /* 0x000000ffff757224 */ /* 0x000fe400078e0005 */
[----:B------:R-:W-:Y:S02]  /*4740*/  IMAD.MOV.U32 R129, RZ, RZ, R4 ;  /* 0x000000ffff817224 */ /* 0x000fe400078e0004 */
[C---:B------:R-:W-:Y:S08]  /*4750*/  HMMA.16816.F32 R4, R12.reuse, R44, RZ ;  /* 0x0000002c0c04723c */ /* 0x040ff000000018ff */
[----:B------:R-:W-:Y:S11]  /*4760*/  HMMA.16816.F32 R16, R12, R30, RZ ;  /* 0x0000001e0c10723c */ /* 0x000ff600000018ff */
[----:B------:R-:W-:Y:S05]  /*4770*/  @!UPT UIADD3 URZ, URZ, URZ, URZ ;  /* 0x0000003f3f3ff290 */ /* 0x000fea000fffe03f */
[C---:B------:R-:W-:Y:S08]  /*4780*/  HMMA.16816.F32 R28, R8.reuse, R56, R4 ;  /* 0x00000038081c723c */ /* 0x040ff00000001804 */
[C---:B------:R-:W-:Y:S08]  /*4790*/  HMMA.16816.F32 R144, R8.reuse, R40, R32 ;  /* 0x000000280890723c */ /* 0x040ff00000001820 */
[----:B------:R-:W-:Y:S01]  /*47a0*/  HMMA.16816.F32 R152, R8, R42, R16 ;  /* 0x0000002a0898723c */ /* 0x000fe20000001810 */
[----:B------:R-:W2:Y:S07]  /*47b0*/  LDSM.16.MT88.4 R40, [R252+0x2800] ;  /* 0x00280000fc28783b */ /* 0x000eae0000004200 */
[----:B------:R-:W-:Y:S01]  /*47c0*/  HMMA.16816.F32 R48, R12, R46, RZ ;  /* 0x0000002e0c30723c */ /* 0x000fe200000018ff */
[----:B------:R-:W4:Y:S01]  /*47d0*/  LDSM.16.MT88.4 R44, [R248+0x2800] ;  /* 0x00280000f82c783b */ /* 0x000f220000004200 */
[----:B------:R-:W-:Y:S01]  /*47e0*/  IMAD.MOV.U32 R115, RZ, RZ, R29 ;  /* 0x000000ffff737224 */ /* 0x000fe200078e001d */
[----:B------:R-:W-:Y:S01]  /*47f0*/  MOV R113, R31 ;  /* 0x0000001f00717202 */ /* 0x000fe20000000f00 */
[----:B------:R-:W-:-:S02]  /*4800*/  IMAD.MOV.U32 R114, RZ, RZ, R30 ;  /* 0x000000ffff727224 */ /* 0x000fc400078e001e */
[----:B------:R-:W-:Y:S02]  /*4810*/  IMAD.MOV.U32 R3, RZ, RZ, R28 ;  /* 0x000000ffff037224 */ /* 0x000fe400078e001c */
[C---:B---3--:R-:W-:Y:S08]  /*4820*/  HMMA.16816.F32 R36, R12.reuse, R24, RZ ;  /* 0x000000180c24723c */ /* 0x048ff000000018ff */
[C---:B------:R-:W-:Y:S08]  /*4830*/  HMMA.16816.F32 R32, R12.reuse, R26, RZ ;  /* 0x0000001a0c20723c */ /* 0x040ff000000018ff */
[C---:B-1----:R-:W-:Y:S08]  /*4840*/  HMMA.16816.F32 R28, R12.reuse, R20, RZ ;  /* 0x000000140c1c723c */ /* 0x042ff000000018ff */
[C---:B------:R-:W-:Y:S08]  /*4850*/  HMMA.16816.F32 R24, R12.reuse, R22, RZ ;  /* 0x000000160c18723c */ /* 0x040ff000000018ff */
[C---:B------:R-:W-:Y:S08]  /*4860*/  HMMA.16816.F32 R20, R12.reuse, R64, RZ ;  /* 0x000000400c14723c */ /* 0x040ff000000018ff */
[C---:B------:R-:W-:Y:S08]  /*4870*/  HMMA.16816.F32 R4, R12.reuse, R68, RZ ;  /* 0x000000440c04723c */ /* 0x040ff000000018ff */
[----:B------:R-:W-:Y:S08]  /*4880*/  HMMA.16816.F32 R16, R12, R66, RZ ;  /* 0x000000420c10723c */ /* 0x000ff000000018ff */
[C---:B--2---:R-:W-:Y:S08]  /*4890*/  HMMA.16816.F32 R20, R8.reuse, R40, R20 ;  /* 0x000000280814723c */ /* 0x044ff00000001814 */
[C---:B------:R-:W-:Y:S01]  /*48a0*/  HMMA.16816.F32 R160, R8.reuse, R58, R48 ;  /* 0x0000003a08a0723c */ /* 0x040fe20000001830 */
[----:B------:R-:W1:Y:S04]  /*48b0*/  LDSM.16.MT88.4 R48, [R127+0x2800] ;  /* 0x002800007f30783b */ /* 0x000e680000004200 */
[----:B------:R-:W-:Y:S03]  /*48c0*/  LDSM.16.MT88.4 R56, [R248+0x4800] ;  /* 0x00480000f838783b */ /* 0x000fe60000004200 */
[C---:B------:R-:W-:Y:S01]  /*48d0*/  HMMA.16816.F32 R140, R8.reuse, R60, R36 ;  /* 0x0000003c088c723c */ /* 0x040fe20000001824 */
[----:B------:R-:W2:Y:S07]  /*48e0*/  LDSM.16.MT88.4 R36, [R252+0x4000] ;  /* 0x00400000fc24783b */ /* 0x000eae0000004200 */
[C---:B----4-:R-:W-:Y:S08]  /*48f0*/  HMMA.16816.F32 R28, R8.reuse, R44, R28 ;  /* 0x0000002c081c723c */ /* 0x050ff0000000181c */
[----:B------:R-:W-:Y:S01]  /*4900*/  HMMA.16816.F32 R4, R8, R72, R4 ;  /* 0x000000480804723c */ /* 0x000fe20000001804 */
[----:B------:R-:W-:Y:S01]  /*4910*/  MOV R67, R21 ;  /* 0x0000001500437202 */ /* 0x000fe20000000f00 */
[----:B------:R-:W-:-:S02]  /*4920*/  IMAD.MOV.U32 R66, RZ, RZ, R22 ;  /* 0x000000ffff427224 */ /* 0x000fc400078e0016 */
[----:B------:R-:W-:Y:S02]  /*4930*/  IMAD.MOV.U32 R65, RZ, RZ, R23 ;  /* 0x000000ffff417224 */ /* 0x000fe400078e0017 */
[----:B------:R-:W-:Y:S02]  /*4940*/  IMAD.MOV.U32 R64, RZ, RZ, R20 ;  /* 0x000000ffff407224 */ /* 0x000fe400078e0014 */
[C---:B------:R-:W-:Y:S01]  /*4950*/  HMMA.16816.F32 R188, R8.reuse, R62, R32 ;  /* 0x0000003e08bc723c */ /* 0x040fe20000001820 */
[----:B------:R-:W-:Y:S07]  /*4960*/  LDSM.16.MT88.4 R32, [R251+0x4800] ;  /* 0x00480000fb20783b */ /* 0x000fee0000004200 */
[C---:B------:R-:W-:Y:S08]  /*4970*/  HMMA.16816.F32 R44, R8.reuse, R46, R24 ;  /* 0x0000002e082c723c */ /* 0x040ff00000001818 */
[----:B------:R-:W-:Y:S01]  /*4980*/  HMMA.16816.F32 R60, R8, R42, R16 ;  /* 0x0000002a083c723c */ /* 0x000fe20000001810 */
[----:B------:R-:W3:Y:S07]  /*4990*/  LDSM.16.MT88.4 R40, [R251+0x4000] ;  /* 0x00400000fb28783b */ /* 0x000eee0000004200 */
[C---:B------:R-:W-:Y:S08]  /*49a0*/  HMMA.16816.F32 R24, R12.reuse, R70, RZ ;  /* 0x000000460c18723c */ /* 0x040ff000000018ff */
[C---:B------:R-:W-:Y:S08]  /*49b0*/  HMMA.16816.F32 R20, R12.reuse, R52, RZ ;  /* 0x000000340c14723c */ /* 0x040ff000000018ff */
[----:B------:R-:W-:Y:S01]  /*49c0*/  HMMA.16816.F32 R16, R12, R54, RZ ;  /* 0x000000360c10723c */ /* 0x000fe200000018ff */
[----:B------:R-:W-:-:S02]  /*49d0*/  IMAD.MOV.U32 R124, RZ, RZ, R29 ;  /* 0x000000ffff7c7224 */ /* 0x000fc400078e001d */
[----:B------:R-:W-:Y:S02]  /*49e0*/  IMAD.MOV.U32 R123, RZ, RZ, R30 ;  /* 0x000000ffff7b7224 */ /* 0x000fe400078e001e */
[----:B------:R-:W-:Y:S02]  /*49f0*/  IMAD.MOV.U32 R122, RZ, RZ, R31 ;  /* 0x000000ffff7a7224 */ /* 0x000fe400078e001f */
[----:B------:R-:W-:Y:S02]  /*4a00*/  IMAD.MOV.U32 R121, RZ, RZ, R28 ;  /* 0x000000ffff797224 */ /* 0x000fe400078e001c */
[----:B------:R-:W4:Y:S01]  /*4a10*/  LDSM.16.MT88.4 R28, [R252+0x4800] ;  /* 0x00480000fc1c783b */ /* 0x000f220000004200 */
[----:B------:R-:W-:Y:S02]  /*4a20*/  IMAD.MOV.U32 R126, RZ, RZ, R5 ;  /* 0x000000ffff7e7224 */ /* 0x000fe400078e0005 */
[----:B------:R-:W-:Y:S02]  /*4a30*/  IMAD.MOV.U32 R125, RZ, RZ, R4 ;  /* 0x000000ffff7d7224 */ /* 0x000fe400078e0004 */
[----:B------:R-:W-:-:S02]  /*4a40*/  IMAD.MOV.U32 R131, RZ, RZ, R6 ;  /* 0x000000ffff837224 */ /* 0x000fc400078e0006 */
[----:B------:R-:W-:Y:S02]  /*4a50*/  IMAD.MOV.U32 R130, RZ, RZ, R7 ;  /* 0x000000ffff827224 */ /* 0x000fe400078e0007 */
[----:B------:R-:W-:Y:S07]  /*4a60*/  HMMA.16816.F32 R4, R12, R76, RZ ;  /* 0x0000004c0c04723c */ /* 0x000fee00000018ff */
[----:B------:R-:W-:Y:S01]  /*4a70*/  IMAD.MOV.U32 R76, RZ, RZ, R127 ;  /* 0x000000ffff4c7224 */ /* 0x000fe200078e007f */
[C---:B------:R-:W-:Y:S08]  /*4a80*/  HMMA.16816.F32 R68, R8.reuse, R74, R24 ;  /* 0x0000004a0844723c */ /* 0x040ff00000001818 */
[C---:B-1----:R-:W-:Y:S08]  /*4a90*/  HMMA.16816.F32 R72, R8.reuse, R48, R20 ;  /* 0x000000300848723c */ /* 0x042ff00000001814 */
[----:B------:R-:W-:Y:S08]  /*4aa0*/  HMMA.16816.F32 R164, R8, R50, R16 ;  /* 0x0000003208a4723c */ /* 0x000ff00000001810 */
[C---:B--2---:R-:W-:Y:S08]  /*4ab0*/  HMMA.16816.F32 R20, R12.reuse, R36, RZ ;  /* 0x000000240c14723c */ /* 0x044ff000000018ff */
[----:B------:R-:W-:Y:S01]  /*4ac0*/  HMMA.16816.F32 R16, R12, R38, RZ ;  /* 0x000000260c10723c */ /* 0x000fe200000018ff */
[----:B------:R-:W1:Y:S07]  /*4ad0*/  LDSM.16.MT88.4 R36, [R76+0x4000] ;  /* 0x004000004c24783b */ /* 0x000e6e0000004200 */
[----:B------:R-:W-:Y:S08]  /*4ae0*/  HMMA.16816.F32 R180, R8, R56, R4 ;  /* 0x0000003808b4723c */ /* 0x000ff00000001804 */
[----:B---3--:R-:W-:Y:S08]  /*4af0*/  HMMA.16816.F32 R4, R12, R40, RZ ;  /* 0x000000280c04723c */ /* 0x008ff000000018ff */
[----:B----4-:R-:W-:Y:S01]  /*4b00*/  HMMA.16816.F32 R156, R8, R28, R20 ;  /* 0x0000001c089c723c */ /* 0x010fe20000001814 */
[----:B------:R-:W2:Y:S07]  /*4b10*/  LDSM.16.MT88.4 R20, [R76+0x4800] ;  /* 0x004800004c14783b */ /* 0x000eae0000004200 */
[----:B------:R-:W-:Y:S08]  /*4b20*/  HMMA.16816.F32 R24, R12, R78, RZ ;  /* 0x0000004e0c18723c */ /* 0x000ff000000018ff */
[----:B------:R-:W-:Y:S08]  /*4b30*/  HMMA.16816.F32 R148, R8, R32, R4 ;  /* 0x000000200894723c */ /* 0x000ff00000001804 */
[----:B-1----:R-:W-:Y:S01]  /*4b40*/  HMMA.16816.F32 R4, R12, R36, RZ ;  /* 0x000000240c04723c */ /* 0x002fe200000018ff */
[----:B------:R-:W-:-:S02]  /*4b50*/  IMAD.MOV.U32 R120, RZ, RZ, R141 ;  /* 0x000000ffff787224 */ /* 0x000fc400078e008d */
[----:B------:R-:W-:Y:S02]  /*4b60*/  IMAD.MOV.U32 R116, RZ, RZ, R140 ;  /* 0x000000ffff747224 */ /* 0x000fe400078e008c */
[----:B------:R-:W-:Y:S02]  /*4b70*/  IMAD.MOV.U32 R112, RZ, RZ, R143 ;  /* 0x000000ffff707224 */ /* 0x000fe400078e008f */
[----:B------:R-:W-:Y:S02]  /*4b80*/  IMAD.MOV.U32 R168, RZ, RZ, R142 ;  /* 0x000000ffffa87224 */ /* 0x000fe400078e008e */
[----:B------:R-:W-:Y:S01]  /*4b90*/  HMMA.16816.F32 R140, R8, R58, R24 ;  /* 0x0000003a088c723c */ /* 0x000fe20000001818 */
[----:B------:R-:W-:Y:S01]  /*4ba0*/  IMAD.MOV.U32 R56, RZ, RZ, R121 ;  /* 0x000000ffff387224 */ /* 0x000fe200078e0079 */
[----:B------:R-:W1:Y:S01]  /*4bb0*/  LDSM.16.MT88.4 R24, [R248+0x6000] ;  /* 0x00600000f818783b */ /* 0x000e620000004200 */
[----:B------:R-:W-:-:S04]  /*4bc0*/  IMAD.MOV.U32 R50, RZ, RZ, R120 ;  /* 0x000000ffff327224 */ /* 0x000fc800078e0078 */
[----:B------:R-:W-:Y:S02]  /*4bd0*/  IMAD.MOV.U32 R58, RZ, RZ, R123 ;  /* 0x000000ffff3a7224 */ /* 0x000fe400078e007b */
[----:B------:R-:W-:-:S06]  /*4be0*/  IMAD.MOV.U32 R59, RZ, RZ, R122 ;  /* 0x000000ffff3b7224 */ /* 0x000fcc00078e007a */
[----:B--2---:R-:W-:Y:S08]  /*4bf0*/  HMMA.16816.F32 R120, R8, R20, R4 ;  /* 0x000000140878723c */ /* 0x004ff00000001804 */
[----:B------:R-:W-:Y:S01]  /*4c00*/  HMMA.16816.F32 R4, R12, R38, RZ ;  /* 0x000000260c04723c */ /* 0x000fe200000018ff */
[----:B------:R-:W-:Y:S01]  /*4c10*/  IMAD.MOV.U32 R54, RZ, RZ, R3 ;  /* 0x000000ffff367224 */ /* 0x000fe200078e0003 */
[----:B------:R-:W-:Y:S01]  /*4c20*/  MOV R48, R115 ;  /* 0x0000007300307202 */ /* 0x000fe20000000f00 */
[----:B------:R-:W-:-:S02]  /*4c30*/  FADD.FTZ R3, R85, R83 ;  /* 0x0000005355037221 */ /* 0x000fc40000010000 */
[----:B------:R-:W-:Y:S02]  /*4c40*/  IMAD.MOV.U32 R49, RZ, RZ, R114 ;  /* 0x000000ffff317224 */ /* 0x000fe400078e0072 */
[----:B------:R-:W-:Y:S02]  /*4c50*/  IMAD.MOV.U32 R77, RZ, RZ, R113 ;  /* 0x000000ffff4d7224 */ /* 0x000fe400078e0071 */
[----:B------:R-:W-:Y:S11]  /*4c60*/  IMAD.MOV.U32 R85, RZ, RZ, R112 ;  /* 0x000000ffff557224 */ /* 0x000ff600078e0070 */
[----:B------:R-:W-:Y:S04]  /*4c70*/  @!UPT UIADD3 URZ, URZ, URZ, URZ ;  /* 0x0000003f3f3ff290 */ /* 0x000fe8000fffe03f */
[----:B------:R-:W-:Y:S01]  /*4c80*/  HMMA.16816.F32 R112, R8, R22, R4 ;  /* 0x000000160870723c */ /* 0x000fe20000001804 */
[----:B------:R-:W2:Y:S07]  /*4c90*/  LDSM.16.MT88.4 R20, [R248+0x6800] ;  /* 0x00680000f814783b */ /* 0x000eae0000004200 */
[----:B-1----:R-:W-:Y:S01]  /*4ca0*/  HMMA.16816.F32 R4, R12, R24, RZ ;  /* 0x000000180c04723c */ /* 0x002fe200000018ff */
[----:B------:R-:W-:Y:S01]  /*4cb0*/  IMAD.MOV.U32 R79, RZ, RZ, R126 ;  /* 0x000000ffff4f7224 */ /* 0x000fe200078e007e */
[----:B------:R-:W-:Y:S01]  /*4cc0*/  MOV R78, R125 ;  /* 0x0000007d004e7202 */ /* 0x000fe20000000f00 */
[----:B------:R-:W-:-:S05]  /*4cd0*/  IMAD.MOV.U32 R57, RZ, RZ, R124 ;  /* 0x000000ffff397224 */ /* 0x000fca00078e007c */
[----:B------:R-:W-:Y:S08]  /*4ce0*/  HMMA.16816.F32 R124, R8, R30, R16 ;  /* 0x0000001e087c723c */ /* 0x000ff00000001810 */
[----:B------:R-:W-:Y:S01]  /*4cf0*/  HMMA.16816.F32 R16, R12, R42, RZ ;  /* 0x0000002a0c10723c */ /* 0x000fe200000018ff */
[----:B------:R-:W-:-:S07]  /*4d00*/  IMAD.MOV.U32 R52, RZ, RZ, R119 ;  /* 0x000000ffff347224 */ /* 0x000fce00078e0077 */
[----:B--2---:R-:W-:Y:S08]  /*4d10*/  HMMA.16816.F32 R184, R8, R20, R4 ;  /* 0x0000001408b8723c */ /* 0x004ff00000001804 */
[----:B------:R-:W-:Y:S01]  /*4d20*/  HMMA.16816.F32 R4, R12, R26, RZ ;  /* 0x0000001a0c04723c */ /* 0x000fe200000018ff */
[----:B------:R-:W-:Y:S02]  /*4d30*/  IMAD.MOV.U32 R53, RZ, RZ, R118 ;  /* 0x000000ffff357224 */ /* 0x000fe400078e0076 */
[----:B------:R-:W-:-:S02]  /*4d40*/  IMAD.MOV.U32 R55, RZ, RZ, R117 ;  /* 0x000000ffff377224 */ /* 0x000fc400078e0075 */
[----:B------:R-:W-:Y:S02]  /*4d50*/  IMAD.MOV.U32 R51, RZ, RZ, R116 ;  /* 0x000000ffff337224 */ /* 0x000fe400078e0074 */
[----:B------:R-:W-:Y:S01]  /*4d60*/  FADD.FTZ R3, R87, R3 ;  /* 0x0000000357037221 */ /* 0x000fe20000010000 */
[----:B------:R-:W-:Y:S07]  /*4d70*/  HMMA.16816.F32 R116, R8, R34, R16 ;  /* 0x000000220874723c */ /* 0x000fee0000001810 */
[----:B------:R-:W-:-:S02]  /*4d80*/  FADD.FTZ R17, R81, R80 ;  /* 0x0000005051117221 */ /* 0x000fc40000010000 */
[----:B------:R-:W-:Y:S02]  /*4d90*/  FADD.FTZ R16, R89, R3 ;  /* 0x0000000359107221 */ /* 0x000fe40000010000 */
[----:B------:R-:W-:Y:S02]  /*4da0*/  FADD.FTZ R17, R82, R17 ;  /* 0x0000001152117221 */ /* 0x000fe40000010000 */
[----:B------:R-:W-:Y:S02]  /*4db0*/  IMAD.MOV.U32 R87, RZ, RZ, R168 ;  /* 0x000000ffff577224 */ /* 0x000fe400078e00a8 */
[----:B------:R-:W-:Y:S01]  /*4dc0*/  FADD.FTZ R3, R84, R17 ;  /* 0x0000001154037221 */ /* 0x000fe20000010000 */
[----:B------:R-:W-:Y:S01]  /*4dd0*/  HMMA.16816.F32 R168, R8, R22, R4 ;  /* 0x0000001608a8723c */ /* 0x000fe20000001804 */
[----:B------:R-:W-:Y:S06]  /*4de0*/  LDSM.16.MT88.4 R20, [R252+0x6800] ;  /* 0x00680000fc14783b */ /* 0x000fec0000004200 */
[----:B------:R-:W-:-:S02]  /*4df0*/  FADD.FTZ R4, R90, R16 ;  /* 0x000000105a047221 */ /* 0x000fc40000010000 */
[----:B------:R-:W1:Y:S02]  /*4e00*/  LDSM.16.MT88.4 R16, [R252+0x6000] ;  /* 0x00600000fc10783b */ /* 0x000e640000004200 */
[----:B------:R-:W-:Y:S02]  /*4e10*/  FADD.FTZ R25, R93, R4 ;  /* 0x000000045d197221 */ /* 0x000fe40000010000 */
[----:B-1----:R-:W-:Y:S01]  /*4e20*/  HMMA.16816.F32 R4, R12, R16, RZ ;  /* 0x000000100c04723c */ /* 0x002fe200000018ff */
[----:B------:R-:W-:Y:S02]  /*4e30*/  FADD.FTZ R3, R86, R3 ;  /* 0x0000000356037221 */ /* 0x000fe40000010000 */
[--C-:B------:R-:W-:Y:S11]  /*4e40*/  FFMA.FTZ R24, R108, c[0x0][0x2d0], -R2.reuse ;  /* 0x0000b4006c187a23 */ /* 0x100ff60000010802 */
[----:B------:R-:W-:Y:S10]  /*4e50*/  @!UPT UIADD3 URZ, URZ, URZ, URZ ;  /* 0x0000003f3f3ff290 */ /* 0x000ff4000fffe03f */
[----:B------:R-:W-:Y:S08]  /*4e60*/  HMMA.16816.F32 R80, R8, R20, R4 ;  /* 0x000000140850723c */ /* 0x000ff00000001804 */
[----:B------:R-:W-:Y:S01]  /*4e70*/  HMMA.16816.F32 R4, R12, R18, RZ ;  /* 0x000000120c04723c */ /* 0x000fe200000018ff */
[----:B------:R-:W-:Y:S02]  /*4e80*/  FFMA.FTZ R26, R107, c[0x0][0x2d0], -R2 ;  /* 0x0000b4006b1a7a23 */ /* 0x000fe40000010802 */
[----:B------:R-:W-:-:S02]  /*4e90*/  FADD.FTZ R27, R88, R3 ;  /* 0x00000003581b7221 */ /* 0x000fc40000010000 */
[--C-:B------:R-:W-:Y:S02]  /*4ea0*/  FFMA.FTZ R28, R105, c[0x0][0x2d0], -R2.reuse ;  /* 0x0000b400691c7a23 */ /* 0x100fe40000010802 */
[--C-:B------:R-:W-:Y:S02]  /*4eb0*/  FFMA.FTZ R36, R102, c[0x0][0x2d0], -R2.reuse ;  /* 0x0000b40066247a23 */ /* 0x100fe40000010802 */
[----:B------:R-:W-:Y:S02]  /*4ec0*/  FFMA.FTZ R37, R98, c[0x0][0x2d0], -R2 ;  /* 0x0000b40062257a23 */ /* 0x000fe40000010802 */
[----:B------:R-:W-:Y:S02]  /*4ed0*/  IMAD.MOV.U32 R102, RZ, RZ, R54 ;  /* 0x000000ffff667224 */ /* 0x000fe400078e0036 */
[----:B------:R-:W-:Y:S02]  /*4ee0*/  IMAD.MOV.U32 R105, RZ, RZ, R55 ;  /* 0x000000ffff697224 */ /* 0x000fe400078e0037 */
[----:B------:R-:W-:Y:S01]  /*4ef0*/  IMAD.MOV.U32 R107, RZ, RZ, R52 ;  /* 0x000000ffff6b7224 */ /* 0x000fe200078e0034 */
[----:B------:R-:W-:Y:S01]  /*4f00*/  MOV R52, R64 ;  /* 0x0000004000347202 */ /* 0x000fe20000000f00 */
[----:B------:R-:W-:-:S02]  /*4f10*/  IMAD.MOV.U32 R98, RZ, RZ, R53 ;  /* 0x000000ffff627224 */ /* 0x000fc400078e0035 */
[----:B------:R-:W-:Y:S02]  /*4f20*/  IMAD.MOV.U32 R53, RZ, RZ, R67 ;  /* 0x000000ffff357224 */ /* 0x000fe400078e0043 */
[----:B------:R-:W-:Y:S02]  /*4f30*/  IMAD.MOV.U32 R54, RZ, RZ, R66 ;  /* 0x000000ffff367224 */ /* 0x000fe400078e0042 */
[----:B------:R-:W-:Y:S01]  /*4f40*/  IMAD.MOV.U32 R55, RZ, RZ, R65 ;  /* 0x000000ffff377224 */ /* 0x000fe200078e0041 */
[----:B------:R-:W1:Y:S01]  /*4f50*/  MUFU.EX2 R3, R24 ;  /* 0x0000001800037308 */ /* 0x000e620000000800 */
[--C-:B------:R-:W-:Y:S01]  /*4f60*/  FFMA.FTZ R29, R104, c[0x0][0x2d0], -R2.reuse ;  /* 0x0000b400681d7a23 */ /* 0x100fe20000010802 */
[----:B------:R-:W-:Y:S01]  /*4f70*/  HMMA.16816.F32 R64, R8, R22, R4 ;  /* 0x000000160840723c */ /* 0x000fe20000001804 */
[--C-:B------:R-:W-:Y:S01]  /*4f80*/  FFMA.FTZ R38, R97, c[0x0][0x2d0], -R2.reuse ;  /* 0x0000b40061267a23 */ /* 0x100fe20000010802 */
[----:B------:R-:W-:Y:S01]  /*4f90*/  LDSM.16.MT88.4 R20, [R251+0x6800] ;  /* 0x00680000fb14783b */ /* 0x000fe20000004200 */
[----:B------:R-:W-:-:S03]  /*4fa0*/  FFMA.FTZ R39, R96, c[0x0][0x2d0], -R2 ;  /* 0x0000b40060277a23 */ /* 0x000fc60000010802 */
[----:B------:R2:W-:Y:S01]  /*4fb0*/  MUFU.EX2 R2, R26 ;  /* 0x0000001a00027308 */ /* 0x0005e20000000800 */
[----:B------:R-:W-:Y:S02]  /*4fc0*/  FADD.FTZ R4, R94, R25 ;  /* 0x000000195e047221 */ /* 0x000fe40000010000 */
[----:B------:R-:W-:Y:S02]  /*4fd0*/  FADD.FTZ R5, R92, R27 ;  /* 0x0000001b5c057221 */ /* 0x000fe40000010000 */
[--C-:B------:R-:W-:Y:S01]  /*4fe0*/  FFMA.FTZ R6, R101, c[0x0][0x2d0], -R0.reuse ;  /* 0x0000b40065067a23 */ /* 0x100fe20000010800 */
[----:B--2---:R-:W2:Y:S01]  /*4ff0*/  LDSM.16.MT88.4 R24, [R251+0x6000] ;  /* 0x00600000fb18783b */ /* 0x004ea20000004200 */
[----:B------:R-:W-:Y:S02]  /*5000*/  FADD.FTZ R18, R91, R5 ;  /* 0x000000055b127221 */ /* 0x000fe40000010000 */
[----:B------:R-:W-:Y:S02]  /*5010*/  FFMA.FTZ R5, R106, c[0x0][0x2d0], -R0 ;  /* 0x0000b4006a057a23 */ /* 0x000fe40000010800 */
[----:B------:R-:W3:Y:S01]  /*5020*/  MUFU.EX2 R6, R6 ;  /* 0x0000000600067308 */ /* 0x000ee20000000800 */
[----:B------:R-:W-:-:S07]  /*5030*/  FADD.FTZ R4, R95, R4 ;  /* 0x000000045f047221 */ /* 0x000fce0000010000 */
[----:B------:R-:W4:Y:S08]  /*5040*/  MUFU.EX2 R5, R5 ;  /* 0x0000000500057308 */ /* 0x000f300000000800 */
[----:B------:R-:W5:Y:S08]  /*5050*/  MUFU.EX2 R16, R28 ;  /* 0x0000001c00107308 */ /* 0x000f700000000800 */
[----:B------:R4:W2:Y:S01]  /*5060*/  MUFU.EX2 R7, R29 ;  /* 0x0000001d00077308 */ /* 0x0008a20000000800 */
[----:B-1----:R-:W-:-:S02]  /*5070*/  FADD.FTZ R4, R3, R4 ;  /* 0x0000000403047221 */ /* 0x002fc40000010000 */
[--C-:B------:R-:W-:Y:S02]  /*5080*/  FFMA.FTZ R31, R103, c[0x0][0x2d0], -R0.reuse ;  /* 0x0000b400671f7a23 */ /* 0x100fe40000010800 */
[--C-:B------:R-:W-:Y:S02]  /*5090*/  FFMA.FTZ R30, R111, c[0x0][0x2d0], -R0.reuse ;  /* 0x0000b4006f1e7a23 */ /* 0x100fe40000010800 */
[--C-:B------:R-:W-:Y:S02]  /*50a0*/  FFMA.FTZ R33, R110, c[0x0][0x2d0], -R0.reuse ;  /* 0x0000b4006e217a23 */ /* 0x100fe40000010800 */
[--C-:B------:R-:W-:Y:S02]  /*50b0*/  FFMA.FTZ R32, R109, c[0x0][0x2d0], -R0.reuse ;  /* 0x0000b4006d207a23 */ /* 0x100fe40000010800 */
[--C-:B------:R-:W-:Y:S02]  /*50c0*/  FFMA.FTZ R35, R100, c[0x0][0x2d0], -R0.reuse ;  /* 0x0000b40064237a23 */ /* 0x100fe40000010800 */
[----:B------:R-:W-:-:S02]  /*50d0*/  FFMA.FTZ R34, R99, c[0x0][0x2d0], -R0 ;  /* 0x0000b40063227a23 */ /* 0x000fc40000010800 */
[----:B---3--:R-:W-:Y:S02]  /*50e0*/  FADD.FTZ R0, R6, R18 ;  /* 0x0000001206007221 */ /* 0x008fe40000010000 */
[C---:B------:R-:W-:Y:S01]  /*50f0*/  FADD.FTZ R17, R2.reuse, R4 ;  /* 0x0000000402117221 */ /* 0x040fe20000010000 */
[----:B------:R-:W-:Y:S01]  /*5100*/  F2FP.PACK_AB R4, R2, R3 ;  /* 0x000000030204723e */ /* 0x000fe200000000ff */
[C---:B----4-:R-:W-:Y:S01]  /*5110*/  FADD.FTZ R29, R5.reuse, R0 ;  /* 0x00000000051d7221 */ /* 0x050fe20000010000 */
[----:B------:R-:W-:Y:S01]  /*5120*/  F2FP.PACK_AB R5, R5, R6 ;  /* 0x000000060505723e */ /* 0x000fe200000000ff */
[----:B-----5:R-:W-:Y:S01]  /*5130*/  FADD.FTZ R2, R16, R17 ;  /* 0x0000001110027221 */ /* 0x020fe20000010000 */
[C---:B--2---:R-:W-:Y:S02]  /*5140*/  F2FP.PACK_AB R6, R7.reuse, R16 ;  /* 0x000000100706723e */ /* 0x044fe400000000ff */
[----:B------:R-:W-:Y:S01]  /*5150*/  HMMA.16816.F32 R16, R12, R24, RZ ;  /* 0x000000180c10723c */ /* 0x000fe200000018ff */
[----:B------:R-:W-:-:S02]  /*5160*/  FADD.FTZ R28, R7, R2 ;  /* 0x00000002071c7221 */ /* 0x000fc40000010000 */
[----:B------:R-:W-:-:S05]  /*5170*/  IMAD.MOV.U32 R84, RZ, RZ, R50 ;  /* 0x000000ffff547224 */ /* 0x000fca00078e0032 */
[----:B------:R-:W-:Y:S01]  /*5180*/  HMMA.16816.F32 R24, R12, R26, RZ ;  /* 0x0000001a0c18723c */ /* 0x000fe200000018ff */
[----:B------:R-:W-:Y:S01]  /*5190*/  IMAD.MOV.U32 R86, RZ, RZ, R51 ;  /* 0x000000ffff567224 */ /* 0x000fe200078e0033 */
[----:B------:R-:W1:Y:S01]  /*51a0*/  MUFU.EX2 R2, R31 ;  /* 0x0000001f00027308 */ /* 0x000e620000000800 */
[----:B------:R-:W-:Y:S02]  /*51b0*/  IMAD.MOV.U32 R89, RZ, RZ, R48 ;  /* 0x000000ffff597224 */ /* 0x000fe400078e0030 */
[----:B------:R-:W-:-:S05]  /*51c0*/  IMAD.MOV.U32 R90, RZ, RZ, R49 ;  /* 0x000000ffff5a7224 */ /* 0x000fca00078e0031 */
[----:B------:R-:W-:Y:S06]  /*51d0*/  MUFU.EX2 R0, R30 ;  /* 0x0000001e00007308 */ /* 0x000fec0000000800 */
[----:B------:R-:W-:Y:S02]  /*51e0*/  HMMA.16816.F32 R48, R8, R20, R16 ;  /* 0x000000140830723c */ /* 0x000fe40000001810 */
[----:B------:R-:W2:Y:S08]  /*51f0*/  MUFU.EX2 R16, R36 ;  /* 0x0000002400107308 */ /* 0x000eb00000000800 */
[----:B------:R-:W3:Y:S01]  /*5200*/  MUFU.EX2 R3, R37 ;  /* 0x0000002500037308 */ /* 0x000ee20000000800 */
[----:B-1----:R-:W-:-:S07]  /*5210*/  FADD.FTZ R7, R2, R29 ;  /* 0x0000001d02077221 */ /* 0x002fce0000010000 */
[----:B------:R-:W1:Y:S08]  /*5220*/  MUFU.EX2 R18, R33 ;  /* 0x0000002100127308 */ /* 0x000e700000000800 */
[----:B------:R-:W4:Y:S01]  /*5230*/  MUFU.EX2 R20, R38 ;  /* 0x0000002600147308 */ /* 0x000f220000000800 */
[----:B--2---:R-:W-:Y:S01]  /*5240*/  FADD.FTZ R21, R16, R28 ;  /* 0x0000001c10157221 */ /* 0x004fe20000010000 */
[----:B------:R-:W-:Y:S06]  /*5250*/  HMMA.16816.F32 R40, R8, R22, R24 ;  /* 0x000000160828723c */ /* 0x000fec0000001818 */
[----:B------:R-:W2:Y:S01]  /*5260*/  MUFU.EX2 R17, R32 ;  /* 0x0000002000117308 */ /* 0x000ea20000000800 */
[----:B------:R-:W-:-:S07]  /*5270*/  FADD.FTZ R22, R0, R7 ;  /* 0x0000000700167221 */ /* 0x000fce0000010000 */
[----:B------:R-:W5:Y:S01]  /*5280*/  MUFU.EX2 R19, R39 ;  /* 0x0000002700137308 */ /* 0x000f620000000800 */
[----:B------:R-:W-:Y:S01]  /*5290*/  F2FP.PACK_AB R7, R0, R2 ;  /* 0x000000020007723e */ /* 0x000fe200000000ff */
[C---:B---3--:R-:W-:Y:S01]  /*52a0*/  FADD.FTZ R2, R3.reuse, R21 ;  /* 0x0000001503027221 */ /* 0x048fe20000010000 */
[----:B------:R-:W-:Y:S01]  /*52b0*/  MOV R108, R77 ;  /* 0x0000004d006c7202 */ /* 0x000fe20000000f00 */
[----:B-1----:R-:W-:Y:S02]  /*52c0*/  FADD.FTZ R0, R18, R22 ;  /* 0x0000001612007221 */ /* 0x002fe40000010000 */
[----:B----4-:R-:W-:Y:S02]  /*52d0*/  FADD.FTZ R2, R20, R2 ;  /* 0x0000000214027221 */ /* 0x010fe40000010000 */
[----:B------:R-:W-:Y:S01]  /*52e0*/  IMAD.MOV.U32 R77, RZ, RZ, R128 ;  /* 0x000000ffff4d7224 */ /* 0x000fe200078e0080 */
[----:B------:R-:W-:Y:S01]  /*52f0*/  F2FP.PACK_AB R128, R3, R16 ;  /* 0x000000100380723e */ /* 0x000fe200000000ff */
[----:B------:R-:W-:-:S02]  /*5300*/  IMAD.MOV.U32 R94, RZ, RZ, R87 ;  /* 0x000000ffff5e7224 */ /* 0x000fc400078e0057 */
[----:B------:R-:W-:Y:S01]  /*5310*/  IMAD.MOV.U32 R104, RZ, RZ, R129 ;  /* 0x000000ffff687224 */ /* 0x000fe200078e0081 */
[C---:B--2---:R-:W-:Y:S01]  /*5320*/  F2FP.PACK_AB R129, R17.reuse, R18 ;  /* 0x000000121181723e */ /* 0x044fe200000000ff */
[----:B------:R-:W-:Y:S02]  /*5330*/  FADD.FTZ R3, R17, R0 ;  /* 0x0000000011037221 */ /* 0x000fe40000010000 */
[----:B------:R-:W-:Y:S01]  /*5340*/  IMAD.MOV.U32 R87, RZ, RZ, R130 ;  /* 0x000000ffff577224 */ /* 0x000fe200078e0082 */
[C---:B-----5:R-:W-:Y:S01]  /*5350*/  F2FP.PACK_AB R130, R19.reuse, R20 ;  /* 0x000000141382723e */ /* 0x060fe200000000ff */
[----:B------:R-:W-:Y:S02]  /*5360*/  FADD.FTZ R0, R19, R2 ;  /* 0x0000000213007221 */ /* 0x000fe40000010000 */
[----:B------:R-:W1:Y:S01]  /*5370*/  LDSM.16.MT88.4 R16, [R76+0x6000] ;  /* 0x006000004c10783b */ /* 0x000e620000004200 */
[----:B------:R-:W2:Y:S03]  /*5380*/  MUFU.EX2 R2, R35 ;  /* 0x0000002300027308 */ /* 0x000ea60000000800 */
[----:B------:R3:W-:Y:S01]  /*5390*/  STL [R1+0x80], R0 ;  /* 0x0000800001007387 */ /* 0x0007e20000100800 */
[----:B------:R-:W-:-:S02]  /*53a0*/  IMAD.MOV.U32 R92, RZ, RZ, R86 ;  /* 0x000000ffff5c7224 */ /* 0x000fc400078e0056 */
[----:B------:R-:W-:Y:S02]  /*53b0*/  IMAD.MOV.U32 R86, RZ, RZ, R131 ;  /* 0x000000ffff567224 */ /* 0x000fe400078e0083 */
[----:B--2---:R-:W-:Y:S01]  /*53c0*/  FADD.FTZ R3, R2, R3 ;  /* 0x0000000302037221 */ /* 0x004fe20000010000 */
[----:B---3--:R-:W2:Y:S01]  /*53d0*/  MUFU.EX2 R0, R34 ;  /* 0x0000002200007308 */ /* 0x008ea20000000800 */
[----:B-1----:R-:W-:Y:S02]  /*53e0*/  HMMA.16816.F32 R20, R12, R16, RZ ;  /* 0x000000100c14723c */ /* 0x002fe400000018ff */
[C---:B--2---:R-:W-:Y:S01]  /*53f0*/  FADD.FTZ R3, R0.reuse, R3 ;  /* 0x0000000300037221 */ /* 0x044fe20000010000 */
[----:B------:R-:W-:Y:S01]  /*5400*/  F2FP.PACK_AB R131, R0, R2 ;  /* 0x000000020083723e */ /* 0x000fe200000000ff */
[----:B------:R-:W-:-:S04]  /*5410*/  IMAD.MOV.U32 R0, RZ, RZ, R76 ;  /* 0x000000ffff007224 */ /* 0x000fc800078e004c */
[----:B------:R-:W-:Y:S01]  /*5420*/  HMMA.16816.F32 R12, R12, R18, RZ ;  /* 0x000000120c0c723c */ /* 0x000fe200000018ff */
[----:B------:R-:W1:Y:S01]  /*5430*/  LDSM.16.MT88.4 R16, [R0+0x6800] ;  /* 0x006800000010783b */ /* 0x000e620000004200 */
[----:B------:R-:W-:Y:S11]  /*5440*/  IMAD.MOV.U32 R106, RZ, RZ, R98 ;  /* 0x000000ffff6a7224 */ /* 0x000ff600078e0062 */
[----:B------:R-:W-:Y:S03]  /*5450*/  @!UPT UIADD3 URZ, URZ, URZ, URZ ;  /* 0x0000003f3f3ff290 */ /* 0x000fe6000fffe03f */
[C---:B-1----:R-:W-:Y:S08]  /*5460*/  HMMA.16816.F32 R20, R8.reuse, R16, R20 ;  /* 0x000000100814723c */ /* 0x042ff00000001814 */
[----:B------:R-:W-:Y:S01]  /*5470*/  HMMA.16816.F32 R12, R8, R18, R12 ;  /* 0x00000012080c723c */ /* 0x000fe2000000180c */
[----:B------:R-:W1:Y:S07]  /*5480*/  LDSM.16.MT88.4 R8, [R248+0x1000] ;  /* 0x00100000f808783b */ /* 0x000e6e0000004200 */
[C---:B-1----:R-:W-:Y:S08]  /*5490*/  HMMA.16816.F32 R136, R4.reuse, R8, R136 ;  /* 0x000000080488723c */ /* 0x042ff00000001888 */
[----:B------:R-:W-:Y:S01]  /*54a0*/  HMMA.16816.F32 R16, R4, R10, R104 ;  /* 0x0000000a0410723c */ /* 0x000fe20000001868 */
[----:B------:R-:W1:Y:S01]  /*54b0*/  LDSM.16.MT88.4 R8, [R252+0x1000] ;  /* 0x00100000fc08783b */ /* 0x000e620000004200 */
[----:B------:R-:W-:-:S02]  /*54c0*/  IMAD.MOV.U32 R88, RZ, RZ, R102 ;  /* 0x000000ffff587224 */ /* 0x000fc400078e0066 */
[----:B------:R-:W-:-:S04]  /*54d0*/  IMAD.MOV.U32 R91, RZ, RZ, R108 ;  /* 0x000000ffff5b7224 */ /* 0x000fc800078e006c */
[C---:B-1----:R-:W-:Y:S08]  /*54e0*/  HMMA.16816.F32 R144, R4.reuse, R8, R144 ;  /* 0x000000080490723c */ /* 0x042ff00000001890 */
[----:B------:R-:W-:Y:S01]  /*54f0*/  HMMA.16816.F32 R24, R4, R10, R152 ;  /* 0x0000000a0418723c */ /* 0x000fe20000001898 */
[----:B------:R-:W1:Y:S01]  /*5500*/  LDSM.16.MT88.4 R8, [R251+0x1000] ;  /* 0x00100000fb08783b */ /* 0x000e620000004200 */
[----:B------:R-:W-:-:S02]  /*5510*/  IMAD.MOV.U32 R93, RZ, RZ, R84 ;  /* 0x000000ffff5d7224 */ /* 0x000fc400078e0054 */
[----:B------:R-:W-:-:S04]  /*5520*/  IMAD.MOV.U32 R95, RZ, RZ, R85 ;  /* 0x000000ffff5f7224 */ /* 0x000fc800078e0055 */
        /* <DEDUP_REMOVED lines=8> */
[----:B------:R-:W1:Y:S01]  /*55b0*/  LDSM.16.MT88.4 R8, [R252+0x3000] ;  /* 0x00300000fc08783b */ /* 0x000e620000004200 */
[----:B------:R-:W-:Y:S01]  /*55c0*/  MOV R84, R78 ;  /* 0x0000004e00547202 */ /* 0x000fe20000000f00 */
[----:B------:R-:W-:-:S05]  /*55d0*/  IMAD.MOV.U32 R85, RZ, RZ, R79 ;  /* 0x000000ffff557224 */ /* 0x000fca00078e004f */
[C---:B-1----:R-:W-:Y:S08]  /*55e0*/  HMMA.16816.F32 R52, R4.reuse, R8, R52 ;  /* 0x000000080434723c */ /* 0x042ff00000001834 */
[C---:B------:R-:W-:Y:S01]  /*55f0*/  HMMA.16816.F32 R56, R4.reuse, R10, R60 ;  /* 0x0000000a0438723c */ /* 0x040fe2000000183c */
[----:B------:R-:W1:Y:S07]  /*5600*/  LDSM.16.MT88.4 R8, [R251+0x3000] ;  /* 0x00300000fb08783b */ /* 0x000e6e0000004200 */
[C---:B-1----:R-:W-:Y:S08]  /*5610*/  HMMA.16816.F32 R60, R4.reuse, R8, R84 ;  /* 0x00000008043c723c */ /* 0x042ff00000001854 */
[C---:B------:R-:W-:Y:S01]  /*5620*/  HMMA.16816.F32 R68, R4.reuse, R10, R68 ;  /* 0x0000000a0444723c */ /* 0x040fe20000001844 */
[----:B------:R-:W1:Y:S04]  /*5630*/  LDSM.16.MT88.4 R8, [R0+0x3000] ;  /* 0x003000000008783b */ /* 0x000e680000004200 */
[----:B------:R2:W-:Y:S02]  /*5640*/  STL [R1+0x84], R3 ;  /* 0x0000840301007387 */ /* 0x0005e40000100800 */
[----:B--2---:R-:W-:Y:S01]  /*5650*/  IMAD.MOV.U32 R3, RZ, RZ, R77 ;  /* 0x000000ffff037224 */ /* 0x004fe200078e004d */
[C---:B-1----:R-:W-:Y:S08]  /*5660*/  HMMA.16816.F32 R72, R4.reuse, R8, R72 ;  /* 0x000000080448723c */ /* 0x042ff00000001848 */
[----:B------:R-:W-:Y:S01]  /*5670*/  HMMA.16816.F32 R76, R4, R10, R164 ;  /* 0x0000000a044c723c */ /* 0x000fe200000018a4 */
[----:B------:R-:W1:Y:S01]  /*5680*/  LDSM.16.MT88.4 R8, [R248+0x5000] ;  /* 0x00500000f808783b */ /* 0x000e620000004200 */
[----:B------:R-:W-:-:S03]  /*5690*/  @P1 IMAD.HI.U32 R2, R3, c[0x0][0x2c8], RZ ;  /* 0x0000b20003021a27 */ /* 0x000fc600078e00ff */
[----:B------:R-:W-:Y:S03]  /*56a0*/  LDSM.16.MT88.4 R164, [R0+0x1800] ;  /* 0x0018000000a4783b */ /* 0x000fe60000004200 */
[C---:B-1----:R-:W-:Y:S08]  /*56b0*/  HMMA.16816.F32 R84, R4.reuse, R8, R180 ;  /* 0x000000080454723c */ /* 0x042ff000000018b4 */
[C---:B------:R-:W-:Y:S01]  /*56c0*/  HMMA.16816.F32 R88, R4.reuse, R10, R140 ;  /* 0x0000000a0458723c */ /* 0x040fe2000000188c */
[----:B------:R-:W1:Y:S04]  /*56d0*/  LDSM.16.MT88.4 R8, [R252+0x5000] ;  /* 0x00500000fc08783b */ /* 0x000e680000004200 */
[----:B------:R-:W-:Y:S03]  /*56e0*/  LDSM.16.MT88.4 R140, [R248+0x1800] ;  /* 0x00180000f88c783b */ /* 0x000fe60000004200 */
[C---:B-1----:R-:W-:Y:S01]  /*56f0*/  HMMA.16816.F32 R92, R4.reuse, R8, R156 ;  /* 0x00000008045c723c */ /* 0x042fe2000000189c */
[----:B------:R-:W-:Y:S07]  /*5700*/  LDSM.16.MT88.4 R156, [R251+0x1800] ;  /* 0x00180000fb9c783b */ /* 0x000fee0000004200 */
[C---:B------:R-:W-:Y:S01]  /*5710*/  HMMA.16816.F32 R96, R4.reuse, R10, R124 ;  /* 0x0000000a0460723c */ /* 0x040fe2000000187c */
[----:B------:R-:W1:Y:S07]  /*5720*/  LDSM.16.MT88.4 R8, [R251+0x5000] ;  /* 0x00500000fb08783b */ /* 0x000e6e0000004200 */
[C---:B-1----:R-:W-:Y:S01]  /*5730*/  HMMA.16816.F32 R100, R4.reuse, R8, R148 ;  /* 0x000000080464723c */ /* 0x042fe20000001894 */
[----:B------:R-:W-:Y:S07]  /*5740*/  LDSM.16.MT88.4 R148, [R252+0x1800] ;  /* 0x00180000fc94783b */ /* 0x000fee0000004200 */
        /* <DEDUP_REMOVED lines=8> */
[C---:B-1----:R-:W-:Y:S01]  /*57d0*/  HMMA.16816.F32 R120, R4.reuse, R8, R80 ;  /* 0x000000080478723c */ /* 0x042fe20000001850 */
[----:B------:R-:W-:Y:S07]  /*57e0*/  LDSM.16.MT88.4 R80, [R252+0x5800] ;  /* 0x00580000fc50783b */ /* 0x000fee0000004200 */
[C---:B------:R-:W-:Y:S01]  /*57f0*/  HMMA.16816.F32 R116, R4.reuse, R10, R64 ;  /* 0x0000000a0474723c */ /* 0x040fe20000001840 */
[----:B------:R-:W1:Y:S04]  /*5800*/  LDSM.16.MT88.4 R8, [R251+0x7000] ;  /* 0x00700000fb08783b */ /* 0x000e680000004200 */
[----:B------:R-:W-:Y:S03]  /*5810*/  LDSM.16.MT88.4 R64, [R0+0x3800] ;  /* 0x003800000040783b */ /* 0x000fe60000004200 */
[C---:B-1----:R-:W-:Y:S01]  /*5820*/  HMMA.16816.F32 R124, R4.reuse, R10, R40 ;  /* 0x0000000a047c723c */ /* 0x042fe20000001828 */
[----:B------:R-:W1:Y:S07]  /*5830*/  LDSM.16.MT88.4 R40, [R248+0x3800] ;  /* 0x00380000f828783b */ /* 0x000e6e0000004200 */
[----:B------:R-:W-:Y:S01]  /*5840*/  HMMA.16816.F32 R180, R4, R8, R48 ;  /* 0x0000000804b4723c */ /* 0x000fe20000001830 */
[----:B------:R-:W2:Y:S04]  /*5850*/  LDSM.16.MT88.4 R48, [R252+0x3800] ;  /* 0x00380000fc30783b */ /* 0x000ea80000004200 */
[----:B------:R-:W-:Y:S03]  /*5860*/  LDSM.16.MT88.4 R8, [R0+0x7000] ;  /* 0x007000000008783b */ /* 0x000fe60000004200 */
[C---:B-1----:R-:W-:Y:S08]  /*5870*/  HMMA.16816.F32 R36, R128.reuse, R40, R36 ;  /* 0x000000288024723c */ /* 0x042ff00000001824 */
[C---:B------:R-:W-:Y:S08]  /*5880*/  HMMA.16816.F32 R40, R128.reuse, R42, R44 ;  /* 0x0000002a8028723c */ /* 0x040ff0000000182c */
[C---:B--2---:R-:W-:Y:S08]  /*5890*/  HMMA.16816.F32 R44, R128.reuse, R48, R52 ;  /* 0x00000030802c723c */ /* 0x044ff00000001834 */
[C---:B------:R-:W-:Y:S01]  /*58a0*/  HMMA.16816.F32 R48, R128.reuse, R50, R56 ;  /* 0x000000328030723c */ /* 0x040fe20000001838 */
[----:B------:R-:W1:Y:S07]  /*58b0*/  LDSM.16.MT88.4 R56, [R251+0x3800] ;  /* 0x00380000fb38783b */ /* 0x000e6e0000004200 */
[C---:B-1----:R-:W-:Y:S08]  /*58c0*/  HMMA.16816.F32 R52, R128.reuse, R56, R60 ;  /* 0x000000388034723c */ /* 0x042ff0000000183c */
[C---:B------:R-:W-:Y:S01]  /*58d0*/  HMMA.16816.F32 R60, R128.reuse, R64, R72 ;  /* 0x00000040803c723c */ /* 0x040fe20000001848 */
[----:B------:R-:W1:Y:S07]  /*58e0*/  LDSM.16.MT88.4 R72, [R248+0x5800] ;  /* 0x00580000f848783b */ /* 0x000e6e0000004200 */
[C---:B------:R-:W-:Y:S08]  /*58f0*/  HMMA.16816.F32 R64, R128.reuse, R66, R76 ;  /* 0x000000428040723c */ /* 0x040ff0000000184c */
[C---:B------:R-:W-:Y:S08]  /*5900*/  HMMA.16816.F32 R76, R128.reuse, R80, R92 ;  /* 0x00000050804c723c */ /* 0x040ff0000000185c */
[C---:B------:R-:W-:Y:S01]  /*5910*/  HMMA.16816.F32 R80, R128.reuse, R82, R96 ;  /* 0x000000528050723c */ /* 0x040fe20000001860 */
[----:B------:R-:W2:Y:S07]  /*5920*/  LDSM.16.MT88.4 R96, [R0+0x5800] ;  /* 0x005800000060783b */ /* 0x000eae0000004200 */
[C---:B------:R-:W-:Y:S08]  /*5930*/  HMMA.16816.F32 R56, R128.reuse, R58, R68 ;  /* 0x0000003a8038723c */ /* 0x040ff00000001844 */
[C---:B-1----:R-:W-:Y:S08]  /*5940*/  HMMA.16816.F32 R68, R128.reuse, R72, R84 ;  /* 0x000000488044723c */ /* 0x042ff00000001854 */
[C---:B--2---:R-:W-:Y:S08]  /*5950*/  HMMA.16816.F32 R92, R128.reuse, R96, R108 ;  /* 0x00000060805c723c */ /* 0x044ff0000000186c */
[C---:B------:R-:W-:Y:S01]  /*5960*/  HMMA.16816.F32 R96, R128.reuse, R98, R112 ;  /* 0x000000628060723c */ /* 0x040fe20000001870 */
[----:B------:R-:W1:Y:S07]  /*5970*/  LDSM.16.MT88.4 R112, [R252+0x7800] ;  /* 0x00780000fc70783b */ /* 0x000e6e0000004200 */
[----:B------:R-:W-:Y:S01]  /*5980*/  HMMA.16816.F32 R72, R128, R74, R88 ;  /* 0x0000004a8048723c */ /* 0x000fe20000001858 */
[----:B------:R-:W2:Y:S07]  /*5990*/  LDSM.16.MT88.4 R88, [R251+0x5800] ;  /* 0x00580000fb58783b */ /* 0x000eae0000004200 */
[C---:B------:R-:W-:Y:S08]  /*59a0*/  HMMA.16816.F32 R20, R4.reuse, R8, R20 ;  /* 0x000000080414723c */ /* 0x040ff00000001814 */
[----:B------:R-:W-:Y:S01]  /*59b0*/  HMMA.16816.F32 R12, R4, R10, R12 ;  /* 0x0000000a040c723c */ /* 0x000fe2000000180c */
[----:B------:R3:W-:Y:S07]  /*59c0*/  LDSM.16.MT88.4 R4, [R0+0x7800] ;  /* 0x007800000004783b */ /* 0x0007ee0000004200 */
[----:B-1----:R-:W-:Y:S01]  /*59d0*/  HMMA.16816.F32 R108, R128, R112, R120 ;  /* 0x00000070806c723c */ /* 0x002fe20000001878 */
[----:B------:R-:W1:Y:S01]  /*59e0*/  LDSM.16.MT88.4 R120, [R251+0x7800] ;  /* 0x00780000fb78783b */ /* 0x000e620000004200 */
[----:B---3--:R-:W-:-:S06]  /*59f0*/  IMAD.MOV.U32 R0, RZ, RZ, R3 ;  /* 0x000000ffff007224 */ /* 0x008fcc00078e0003 */
[----:B--2---:R-:W-:Y:S01]  /*5a00*/  HMMA.16816.F32 R84, R128, R88, R100 ;  /* 0x000000588054723c */ /* 0x004fe20000001864 */
[----:B------:R-:W-:Y:S01]  /*5a10*/  @P1 SHF.R.U32.HI R0, RZ, c[0x0][0x2cc], R2 ;  /* 0x0000b300ff001a19 */ /* 0x000fe20000011602 */
[----:B------:R-:W-:-:S06]  /*5a20*/  IMAD.MOV.U32 R2, RZ, RZ, c[0x0][0x168] ;  /* 0x00005a00ff027624 */ /* 0x000fcc00078e00ff */
[----:B------:R-:W-:Y:S01]  /*5a30*/  HMMA.16816.F32 R88, R128, R90, R104 ;  /* 0x0000005a8058723c */ /* 0x000fe20000001868 */
[----:B------:R-:W2:Y:S01]  /*5a40*/  LDSM.16.MT88.4 R104, [R248+0x7800] ;  /* 0x00780000f868783b */ /* 0x000ea20000004200 */
[----:B------:R-:W-:-:S04]  /*5a50*/  IADD3 R0, R0, c[0x0][0x1d0], -R2 ;  /* 0x0000740000007a10 */ /* 0x000fc80007ffe802 */
[----:B------:R-:W-:-:S04]  /*5a60*/  SHF.R.S32.HI R2, RZ, 0x1f, R0 ;  /* 0x0000001fff027819 */ /* 0x000fc80000011400 */
[----:B------:R-:W-:Y:S01]  /*5a70*/  LEA.HI R0, R2, R0, RZ, 0x6 ;  /* 0x0000000002007211 */ /* 0x000fe200078f30ff */
[----:B------:R-:W-:Y:S03]  /*5a80*/  HMMA.16816.F32 R112, R128, R114, R116 ;  /* 0x000000728070723c */ /* 0x000fe60000001874 */
[----:B------:R-:W-:-:S04]  /*5a90*/  SHF.R.S32.HI R0, RZ, 0x6, R0 ;  /* 0x00000006ff007819 */ /* 0x000fc80000011400 */
[----:B------:R-:W-:Y:S01]  /*5aa0*/  IMNMX R0, R134, R0, !PT ;  /* 0x0000000086007217 */ /* 0x000fe20007800200 */
[C---:B-1----:R-:W-:Y:S08]  /*5ab0*/  HMMA.16816.F32 R116, R128.reuse, R120, R180 ;  /* 0x000000788074723c */ /* 0x042ff000000018b4 */
[C---:B------:R-:W-:Y:S08]  /*5ac0*/  HMMA.16816.F32 R120, R128.reuse, R122, R124 ;  /* 0x0000007a8078723c */ /* 0x040ff0000000187c */
[----:B------:R-:W-:Y:S07]  /*5ad0*/  HMMA.16816.F32 R124, R128, R4, R20 ;  /* 0x00000004807c723c */ /* 0x000fee0000001814 */
[----:B------:R-:W-:-:S05]  /*5ae0*/  IADD3 R4, R135, -0x2, RZ ;  /* 0xfffffffe87047810 */ /* 0x000fca0007ffe0ff */
[----:B------:R1:W-:Y:S04]  /*5af0*/  STL [R1+0x5c], R4 ;  /* 0x00005c0401007387 */ /* 0x0003e80000100800 */
[----:B------:R1:W-:Y:S01]  /*5b00*/  STL [R1+0x8c], R0 ;  /* 0x00008c0001007387 */ /* 0x0003e20000100800 */
[----:B------:R-:W-:Y:S01]  /*5b10*/  ISETP.GE.AND P0, PT, R4, R0, PT ;  /* 0x000000000400720c */ /* 0x000fe20003f06270 */
[C---:B------:R-:W-:Y:S08]  /*5b20*/  HMMA.16816.F32 R136, R128.reuse, R140, R136 ;  /* 0x0000008c8088723c */ /* 0x040ff00000001888 */
[C---:B------:R-:W-:Y:S08]  /*5b30*/  HMMA.16816.F32 R144, R128.reuse, R148, R144 ;  /* 0x000000948090723c */ /* 0x040ff00000001890 */
[C---:B------:R-:W-:Y:S08]  /*5b40*/  HMMA.16816.F32 R152, R128.reuse, R156, R152 ;  /* 0x0000009c8098723c */ /* 0x040ff00000001898 */
[C---:B------:R-:W-:Y:S08]  /*5b50*/  HMMA.16816.F32 R160, R128.reuse, R164, R160 ;  /* 0x000000a480a0723c */ /* 0x040ff000000018a0 */
[C---:B--2---:R-:W-:Y:S08]  /*5b60*/  HMMA.16816.F32 R100, R128.reuse, R104, R184 ;  /* 0x000000688064723c */ /* 0x044ff000000018b8 */
[C---:B------:R-:W-:Y:S08]  /*5b70*/  HMMA.16816.F32 R140, R128.reuse, R142, R16 ;  /* 0x0000008e808c723c */ /* 0x040ff00000001810 */
[C---:B------:R-:W-:Y:S08]  /*5b80*/  HMMA.16816.F32 R148, R128.reuse, R150, R24 ;  /* 0x000000968094723c */ /* 0x040ff00000001818 */
[C---:B------:R-:W-:Y:S08]  /*5b90*/  HMMA.16816.F32 R156, R128.reuse, R158, R28 ;  /* 0x0000009e809c723c */ /* 0x040ff0000000181c */
[C---:B------:R-:W-:Y:S08]  /*5ba0*/  HMMA.16816.F32 R164, R128.reuse, R166, R32 ;  /* 0x000000a680a4723c */ /* 0x040ff00000001820 */
[C---:B------:R-:W-:Y:S08]  /*5bb0*/  HMMA.16816.F32 R104, R128.reuse, R106, R168 ;  /* 0x0000006a8068723c */ /* 0x040ff000000018a8 */
[----:B------:R-:W-:Y:S01]  /*5bc0*/  HMMA.16816.F32 R128, R128, R6, R12 ;  /* 0x000000068080723c */ /* 0x000fe2000000180c */
[----:B------:R-:W-:Y:S01]  /*5bd0*/  @!UPT UIADD3 URZ, URZ, URZ, URZ ;  /* 0x0000003f3f3ff290 */ /* 0x000fe2000fffe03f */
[----:B------:R-:W-:Y:S11]  /*5be0*/  @!P0 BRA `(.L_x_834) ;  /* 0x000043a000008947 */ /* 0x000ff60003800000 */
[----:B-1----:R-:W-:Y:S02]  /*5bf0*/  MOV R0, R4 ;  /* 0x0000000400007202 */ /* 0x002fe40000000f00 */
[----:B------:R-:W-:-:S02]  /*5c00*/  MOV R134, R132 ;  /* 0x0000008400867202 */ /* 0x000fc40000000f00 */
[----:B------:R-:W-:Y:S01]  /*5c10*/  MOV R3, R133 ;  /* 0x0000008500037202 */ /* 0x000fe20000000f00 */
[----:B------:R1:W-:Y:S06]  /*5c20*/  STL [R1+0x60], R0 ;  /* 0x0000600001007387 */ /* 0x0003ec0000100800 */
.L_x_835:
[----:B------:R-:W2:Y:S01]  /*5c30*/  LDL R2, [R1+0x60] ;  /* 0x0000600001027983 */ /* 0x000ea20000100800 */
[----:B------:R-:W-:Y:S04]  /*5c40*/  DEPBAR.LE SB0, 0x0 ;  /* 0x000080000000791a */ /* 0x000fe80000000000 */
[----:B------:R-:W2:Y:S01]  /*5c50*/  LDL R135, [R1+0x7c] ;  /* 0x00007c0001877983 */ /* 0x000ea20000100800 */
[----:B------:R-:W-:Y:S03]  /*5c60*/  WARPSYNC 0xffffffff ;  /* 0xffffffff00007948 */ /* 0x000fe60003800000 */
[----:B------:R-:W3:Y:S06]  /*5c70*/  LDL.64 R16, [R1+0x70] ;  /* 0x0000700001107983 */ /* 0x000eec0000100a00 */
[----:B------:R-:W4:Y:S04]  /*5c80*/  LDL R13, [R1+0x78] ;  /* 0x00007800010d7983 */ /* 0x000f280000100800 */
[----:B------:R-:W-:Y:S06]  /*5c90*/  STL.64 [R1+0x148], R128 ;  /* 0x0001488001007387 */ /* 0x000fec0000100a00 */
[----:B-1----:R1:W-:Y:S04]  /*5ca0*/  STL [R1+0x144], R130 ;  /* 0x0001448201007387 */ /* 0x0023e80000100800 */
[----:B------:R1:W-:Y:S04]  /*5cb0*/  STL [R1+0x140], R131 ;  /* 0x0001408301007387 */ /* 0x0003e80000100800 */
[----:B------:R-:W4:Y:S04]  /*5cc0*/  LDL R168, [R1+0x8] ;  /* 0x0000080001a87983 */ /* 0x000f280000100800 */
[----:B------:R-:W4:Y:S04]  /*5cd0*/  LDL R180, [R1+0x44] ;  /* 0x0000440001b47983 */ /* 0x000f280000100800 */
[----:B------:R-:W4:Y:S04]  /*5ce0*/  LDL R184, [R1+0x40] ;  /* 0x0000400001b87983 */ /* 0x000f280000100800 */
[----:B------:R-:W-:Y:S08]  /*5cf0*/  BAR.SYNC.DEFER_BLOCKING 0x0 ;  /* 0x0000000000007b1d */ /* 0x000ff00000010000 */
[----:B------:R-:W-:Y:S08]  /*5d00*/  LDSM.16.M88.4 R24, [R249+0x1000] ;  /* 0x00100000f918783b */ /* 0x000ff00000000200 */
[----:B-1----:R-:W4:Y:S04]  /*5d10*/  LDL R130, [R1+0x3c] ;  /* 0x00003c0001827983 */ /* 0x002f280000100800 */
[----:B------:R-:W4:Y:S01]  /*5d20*/  LDL R131, [R1+0x58] ;  /* 0x0000580001837983 */ /* 0x000f220000100800 */
[----:B--2---:R-:W-:Y:S11]  /*5d30*/  ISETP.GT.AND P6, PT, R135, R2, PT ;  /* 0x000000028700720c */ /* 0x004ff60003fc4270 */
[----:B------:R-:W-:Y:S02]  /*5d40*/  @!UPT UIADD3 URZ, URZ, URZ, URZ ;  /* 0x0000003f3f3ff290 */ /* 0x000fe4000fffe03f */
[----:B------:R-:W-:Y:S01]  /*5d50*/  @!P6 SHF.R.S32.HI R0, RZ, 0x1f, R2 ;  /* 0x0000001fff00e819 */ /* 0x000fe20000011402 */
[----:B------:R-:W-:Y:S01]  /*5d60*/  @!P6 IMAD.WIDE.U32 R4, R2, c[0x0][0x208], RZ ;  /* 0x000082000204ea25 */ /* 0x000fe200078e00ff */
[----:B---3--:R-:W-:Y:S03]  /*5d70*/  @!P6 IADD3 R10, P0, R16, 0x40, RZ ;  /* 0x00000040100ae810 */ /* 0x008fe60007f1e0ff */
[----:B------:R-:W-:Y:S01]  /*5d80*/  @!P6 IMAD R0, R0, c[0x0][0x208], RZ ;  /* 0x000082000000ea24 */ /* 0x000fe200078e02ff */
[-C--:B----4-:R-:W-:Y:S01]  /*5d90*/  @!P6 IADD3.X R9, RZ, R13.reuse, RZ, P0, !PT ;  /* 0x0000000dff09e210 */ /* 0x090fe200007fe4ff */
[----:B------:R-:W-:Y:S02]  /*5da0*/  @!P6 IMAD.MOV.U32 R6, RZ, RZ, c[0x0][0x20c] ;  /* 0x00008300ff06e624 */ /* 0x000fe400078e00ff */
[----:B------:R-:W-:Y:S01]  /*5db0*/  @!P6 IMAD R0, R2, c[0x0][0x20c], R0 ;  /* 0x000083000200ea24 */ /* 0x000fe200078e0200 */
[C---:B------:R-:W-:Y:S04]  /*5dc0*/  @!P6 SHF.L.U32 R2, R4.reuse, 0x6, RZ ;  /* 0x000000060402e819 */ /* 0x040fe800000006ff */
[----:B------:R-:W-:Y:S01]  /*5dd0*/  @!P6 IADD3 R0, R5, R0, RZ ;  /* 0x000000000500e210 */ /* 0x000fe20007ffe0ff */
[----:B------:R-:W-:Y:S01]  /*5de0*/  LDSM.16.M88.4 R168, [R168] ;  /* 0x00000000a8a8783b */ /* 0x000fe20000000200 */
[----:B------:R-:W-:Y:S02]  /*5df0*/  @!P6 MOV R5, c[0x0][0x208] ;  /* 0x000082000005ea02 */ /* 0x000fe40000000f00 */
[----:B------:R-:W-:Y:S02]  /*5e00*/  @!P6 SHF.L.U64.HI R0, R4, 0x6, R0 ;  /* 0x000000060400e819 */ /* 0x000fe40000010200 */
[C---:B------:R-:W-:Y:S03]  /*5e10*/  @!P6 LEA R4, P0, R5.reuse, R2, 0x5 ;  /* 0x000000020504e211 */ /* 0x040fe600078028ff */
[----:B------:R-:W-:Y:S01]  /*5e20*/  LDSM.16.M88.4 R180, [R180] ;  /* 0x00000000b4b4783b */ /* 0x000fe20000000200 */
[----:B------:R-:W-:Y:S02]  /*5e30*/  @!P6 LEA.HI.X R5, R5, R0, R6, 0x5, P0 ;  /* 0x000000000505e211 */ /* 0x000fe400000f2c06 */
[----:B------:R-:W-:Y:S04]  /*5e40*/  @!P6 IADD3 R6, P0, R2, R16, RZ ;  /* 0x000000100206e210 */ /* 0x000fe80007f1e0ff */
[----:B------:R-:W-:Y:S01]  /*5e50*/  @!P6 IADD3.X R8, R0, R13, RZ, P0, !PT ;  /* 0x0000000d0008e210 */ /* 0x000fe200007fe4ff */
[----:B------:R-:W-:Y:S01]  /*5e60*/  LDSM.16.M88.4 R184, [R184] ;  /* 0x00000000b8b8783b */ /* 0x000fe20000000200 */
[----:B------:R-:W-:Y:S04]  /*5e70*/  @!P6 IADD3 R7, P0, R2, R10, RZ ;  /* 0x0000000a0207e210 */ /* 0x000fe80007f1e0ff */
[----:B------:R-:W-:Y:S02]  /*5e80*/  @!P6 IADD3.X R11, R0, R9, RZ, P0, !PT ;  /* 0x00000009000be210 */ /* 0x000fe400007fe4ff */
[C---:B------:R-:W-:Y:S04]  /*5e90*/  @!P6 LEA R132, P0, R6.reuse, c[0x0][0x1f8], 0x1 ;  /* 0x00007e000684ea11 */ /* 0x040fe800078008ff */
[----:B------:R-:W-:Y:S02]  /*5ea0*/  @!P6 LEA.HI.X R133, R6, c[0x0][0x1fc], R8, 0x1, P0 ;  /* 0x00007f000685ea11 */ /* 0x000fe400000f0c08 */
[C---:B------:R-:W-:Y:S04]  /*5eb0*/  @!P6 LEA R28, P0, R7.reuse, c[0x0][0x1f8], 0x1 ;  /* 0x00007e00071cea11 */ /* 0x040fe800078008ff */
[----:B------:R-:W-:Y:S02]  /*5ec0*/  @!P6 LEA.HI.X R29, R7, c[0x0][0x1fc], R11, 0x1, P0 ;  /* 0x00007f00071dea11 */ /* 0x000fe400000f0c0b */
[----:B------:R-:W-:Y:S05]  /*5ed0*/  @!P6 IADD3 R8, P0, R16, 0x80, RZ ;  /* 0x000000801008e810 */ /* 0x000fea0007f1e0ff */
[----:B------:R-:W-:Y:S01]  /*5ee0*/  @!P6 IMAD.X R7, RZ, RZ, R13, P0 ;  /* 0x000000ffff07e224 */ /* 0x000fe200000e060d */
[----:B------:R-:W-:Y:S01]  /*5ef0*/  @!P6 IADD3 R6, P0, R2, R8, RZ ;  /* 0x000000080206e210 */ /* 0x000fe20007f1e0ff */
[----:B------:R1:W-:Y:S03]  /*5f00*/  LDSM.16.M88.4 R188, [R130] ;  /* 0x0000000082bc783b */ /* 0x0003e60000000200 */
[----:B------:R-:W-:Y:S02]  /*5f10*/  @!P6 IADD3.X R11, R0, R7, RZ, P0, !PT ;  /* 0x00000007000be210 */ /* 0x000fe400007fe4ff */
[C---:B------:R-:W-:Y:S04]  /*5f20*/  @!P6 LEA R14, P0, R6.reuse, c[0x0][0x1f8], 0x1 ;  /* 0x00007e00060eea11 */ /* 0x040fe800078008ff */
[----:B------:R-:W-:Y:S02]  /*5f30*/  @!P6 LEA.HI.X R15, R6, c[0x0][0x1fc], R11, 0x1, P0 ;  /* 0x00007f00060fea11 */ /* 0x000fe400000f0c0b */
[----:B------:R-:W-:Y:S04]  /*5f40*/  @!P6 IADD3 R6, P0, R16, 0xc0, RZ ;  /* 0x000000c01006e810 */ /* 0x000fe80007f1e0ff */
[----:B------:R-:W-:Y:S02]  /*5f50*/  @!P6 IADD3.X R12, RZ, R13, RZ, P0, !PT ;  /* 0x0000000dff0ce210 */ /* 0x000fe400007fe4ff */
[----:B------:R-:W-:Y:S04]  /*5f60*/  @!P6 IADD3 R2, P0, R2, R6, RZ ;  /* 0x000000060202e210 */ /* 0x000fe80007f1e0ff */
[----:B------:R-:W-:Y:S02]  /*5f70*/  @!P6 IADD3.X R0, R0, R12, RZ, P0, !PT ;  /* 0x0000000c0000e210 */ /* 0x000fe400007fe4ff */
[C---:B------:R-:W-:Y:S01]  /*5f80*/  @!P6 LEA R22, P0, R2.reuse, c[0x0][0x1f8], 0x1 ;  /* 0x00007e000216ea11 */ /* 0x040fe200078008ff */
[----:B-1----:R-:W2:Y:S03]  /*5f90*/  LDL R130, [R1+0x38] ;  /* 0x0000380001827983 */ /* 0x002ea60000100800 */
[----:B------:R-:W-:Y:S02]  /*5fa0*/  @!P6 LEA.HI.X R23, R2, c[0x0][0x1fc], R0, 0x1, P0 ;  /* 0x00007f000217ea11 */ /* 0x000fe400000f0c00 */
[C---:B------:R-:W-:Y:S05]  /*5fb0*/  @!P6 IADD3 R2, P0, R4.reuse, R10, RZ ;  /* 0x0000000a0402e210 */ /* 0x040fea0007f1e0ff */
[C---:B------:R-:W-:Y:S01]  /*5fc0*/  @!P6 IMAD.X R21, R5.reuse, 0x1, R9, P0 ;  /* 0x000000010515e824 */ /* 0x040fe200000e0609 */
[C---:B------:R-:W-:Y:S02]  /*5fd0*/  @!P6 IADD3 R0, P0, R4.reuse, R8, RZ ;  /* 0x000000080400e210 */ /* 0x040fe40007f1e0ff */
[----:B------:R-:W1:Y:S02]  /*5fe0*/  LDSM.16.M88.4 R8, [R249] ;  /* 0x00000000f908783b */ /* 0x000e640000000200 */
[C---:B------:R-:W-:Y:S02]  /*5ff0*/  @!P6 IADD3.X R7, R5.reuse, R7, RZ, P0, !PT ;  /* 0x000000070507e210 */ /* 0x040fe400007fe4ff */
[C---:B------:R-:W-:Y:S04]  /*6000*/  @!P6 IADD3 R6, P0, R4.reuse, R6, RZ ;  /* 0x000000060406e210 */ /* 0x040fe80007f1e0ff */
[C---:B------:R-:W-:Y:S02]  /*6010*/  @!P6 IADD3.X R32, R5.reuse, R12, RZ, P0, !PT ;  /* 0x0000000c0520e210 */ /* 0x040fe400007fe4ff */
[----:B------:R-:W-:Y:S02]  /*6020*/  @!P6 IADD3 R4, P0, R4, R16, RZ ;  /* 0x000000100404e210 */ /* 0x000fe40007f1e0ff */
[----:B------:R-:W3:Y:S02]  /*6030*/  LDSM.16.M88.4 R16, [R249+0x800] ;  /* 0x00080000f910783b */ /* 0x000ee40000000200 */
[----:B------:R-:W-:Y:S02]  /*6040*/  @!P6 IADD3.X R5, R5, R13, RZ, P0, !PT ;  /* 0x0000000d0505e210 */ /* 0x000fe400007fe4ff */
[C---:B------:R-:W-:Y:S04]  /*6050*/  @!P6 LEA R12, P0, R4.reuse, c[0x0][0x1f8], 0x1 ;  /* 0x00007e00040cea11 */ /* 0x040fe800078008ff */
[----:B------:R-:W-:Y:S02]  /*6060*/  @!P6 LEA.HI.X R13, R4, c[0x0][0x1fc], R5, 0x1, P0 ;  /* 0x00007f00040dea11 */ /* 0x000fe400000f0c05 */
[C---:B------:R-:W-:Y:S04]  /*6070*/  @!P6 LEA R20, P0, R2.reuse, c[0x0][0x1f8], 0x1 ;  /* 0x00007e000214ea11 */ /* 0x040fe800078008ff */
[----:B------:R-:W-:Y:S02]  /*6080*/  @!P6 LEA.HI.X R21, R2, c[0x0][0x1fc], R21, 0x1, P0 ;  /* 0x00007f000215ea11 */ /* 0x000fe400000f0c15 */
[C---:B------:R-:W-:Y:S01]  /*6090*/  @!P6 LEA R30, P0, R0.reuse, c[0x0][0x1f8], 0x1 ;  /* 0x00007e00001eea11 */ /* 0x040fe200078008ff */
[----:B------:R-:W4:Y:S03]  /*60a0*/  LDL R2, [R1+0x2c] ;  /* 0x00002c0001027983 */ /* 0x000f260000100800 */
[----:B------:R-:W-:Y:S02]  /*60b0*/  @!P6 LEA.HI.X R31, R0, c[0x0][0x1fc], R7, 0x1, P0 ;  /* 0x00007f00001fea11 */ /* 0x000fe400000f0c07 */
[----:B------:R-:W2:Y:S01]  /*60c0*/  LDL R0, [R1] ;  /* 0x0000000001007983 */ /* 0x000ea20000100800 */
[C---:B------:R-:W-:Y:S04]  /*60d0*/  @!P6 LEA R128, P0, R6.reuse, c[0x0][0x1f8], 0x1 ;  /* 0x00007e000680ea11 */ /* 0x040fe800078008ff */
[----:B------:R-:W-:Y:S02]  /*60e0*/  @!P6 LEA.HI.X R129, R6, c[0x0][0x1fc], R32, 0x1, P0 ;  /* 0x00007f000681ea11 */ /* 0x000fe400000f0c20 */
[C---:B-1---5:R-:W-:Y:S01]  /*60f0*/  HMMA.16816.F32 R4, R172.reuse, R8, RZ ;  /* 0x00000008ac04723c */ /* 0x062fe200000018ff */
[----:B------:R-:W1:Y:S07]  /*6100*/  LDSM.16.M88.4 R32, [R249+0x1800] ;  /* 0x00180000f920783b */ /* 0x000e6e0000000200 */
[C---:B------:R-:W-:Y:S01]  /*6110*/  HMMA.16816.F32 R8, R172.reuse, R10, RZ ;  /* 0x0000000aac08723c */ /* 0x040fe200000018ff */
[----:B------:R-:W-:Y:S01]  /*6120*/  @!PT LDS RZ, [RZ] ;  /* 0x00000000fffff984 */ /* 0x000fe20000000800 */
[----:B------:R-:W-:Y:S01]  /*6130*/  @!PT LDS RZ, [RZ] ;  /* 0x00000000fffff984 */ /* 0x000fe20000000800 */
[----:B------:R-:W-:Y:S01]  /*6140*/  @!PT LDS RZ, [RZ] ;  /* 0x00000000fffff984 */ /* 0x000fe20000000800 */
[----:B------:R1:W-:Y:S08]  /*6150*/  @!P6 LDGSTS.E.BYPASS.LTC128B.128 [R131+0x100], [R132.64], !P5 ;  /* 0x001000008483efae */ /* 0x0003f0000e901d46 */
[----:B------:R1:W-:Y:S08]  /*6160*/  @!P6 LDGSTS.E.BYPASS.LTC128B.128 [R131+0x2100], [R28.64], !P4 ;  /* 0x021000001c83efae */ /* 0x0003f0000e101d46 */
[----:B------:R3:W-:Y:S08]  /*6170*/  @!P6 LDGSTS.E.BYPASS.LTC128B.128 [R131+0x4100], [R14.64], !P3 ;  /* 0x041000000e83efae */ /* 0x0007f0000d901d46 */
[----:B------:R1:W-:Y:S08]  /*6180*/  @!P6 LDGSTS.E.BYPASS.LTC128B.128 [R131+0x6100], [R22.64], !P2 ;  /* 0x061000001683efae */ /* 0x0003f0000d101d46 */
[----:B------:R3:W-:Y:S08]  /*6190*/  @!P6 LDGSTS.E.BYPASS.LTC128B.128 [R131+0x1100], [R12.64], !P5 ;  /* 0x011000000c83efae */ /* 0x0007f0000e901d46 */
[----:B------:R1:W-:Y:S08]  /*61a0*/  @!P6 LDGSTS.E.BYPASS.LTC128B.128 [R131+0x3100], [R20.64], !P4 ;  /* 0x031000001483efae */ /* 0x0003f0000e101d46 */
[----:B------:R1:W-:Y:S08]  /*61b0*/  @!P6 LDGSTS.E.BYPASS.LTC128B.128 [R131+0x5100], [R30.64], !P3 ;  /* 0x051000001e83efae */ /* 0x0003f0000d901d46 */
[----:B------:R1:W-:Y:S01]  /*61c0*/  @!P6 LDGSTS.E.BYPASS.LTC128B.128 [R131+0x7100], [R128.64], !P2 ;  /* 0x071000008083efae */ /* 0x0003e2000d101d46 */
[C---:B---3--:R-:W-:Y:S07]  /*61d0*/  HMMA.16816.F32 R12, R172.reuse, R16, RZ ;  /* 0x00000010ac0c723c */ /* 0x048fee00000018ff */
[----:B------:R-:W0:Y:S01]  /*61e0*/  LDGDEPBAR ;  /* 0x00000000000079af */ /* 0x000e220000000000 */
[C---:B------:R-:W-:Y:S08]  /*61f0*/  HMMA.16816.F32 R16, R172.reuse, R18, RZ ;  /* 0x00000012ac10723c */ /* 0x040ff000000018ff */
[C---:B-1----:R-:W-:Y:S08]  /*6200*/  HMMA.16816.F32 R20, R172.reuse, R24, RZ ;  /* 0x00000018ac14723c */ /* 0x042ff000000018ff */
[C---:B------:R-:W-:Y:S01]  /*6210*/  HMMA.16816.F32 R24, R172.reuse, R26, RZ ;  /* 0x0000001aac18723c */ /* 0x040fe200000018ff */
[----:B------:R-:W3:Y:S04]  /*6220*/  LDL R129, [R1+0x34] ;  /* 0x0000340001817983 */ /* 0x000ee80000100800 */
[----:B------:R-:W3:Y:S03]  /*6230*/  LDL R128, [R1+0x30] ;  /* 0x0000300001807983 */ /* 0x000ee60000100800 */
[C---:B------:R-:W-:Y:S01]  /*6240*/  HMMA.16816.F32 R28, R172.reuse, R32, RZ ;  /* 0x00000020ac1c723c */ /* 0x040fe200000018ff */
[----:B------:R-:W-:Y:S04]  /*6250*/  STL [R1+0x114], R172 ;  /* 0x000114ac01007387 */ /* 0x000fe80000100800 */
[----:B------:R-:W-:Y:S03]  /*6260*/  STL [R1+0x110], R173 ;  /* 0x000110ad01007387 */ /* 0x000fe60000100800 */
[----:B------:R-:W-:Y:S01]  /*6270*/  HMMA.16816.F32 R32, R172, R34, RZ ;  /* 0x00000022ac20723c */ /* 0x000fe200000018ff */
[----:B------:R-:W-:Y:S04]  /*6280*/  STL [R1+0x10c], R174 ;  /* 0x00010cae01007387 */ /* 0x000fe80000100800 */
[----:B------:R-:W-:Y:S03]  /*6290*/  STL [R1+0x108], R175 ;  /* 0x000108af01007387 */ /* 0x000fe60000100800 */
[C---:B------:R-:W-:Y:S01]  /*62a0*/  HMMA.16816.F32 R4, R176.reuse, R168, R4 ;  /* 0x000000a8b004723c */ /* 0x040fe20000001804 */
        /* <DEDUP_REMOVED lines=14> */
[C---:B------:R-:W-:Y:S08]  /*6390*/  HMMA.16816.F32 R24, R176.reuse, R186, R24 ;  /* 0x000000bab018723c */ /* 0x040ff00000001818 */
[C---:B------:R-:W-:Y:S08]  /*63a0*/  HMMA.16816.F32 R28, R176.reuse, R188, R28 ;  /* 0x000000bcb01c723c */ /* 0x040ff0000000181c */
[----:B------:R-:W-:Y:S01]  /*63b0*/  HMMA.16816.F32 R32, R176, R190, R32 ;  /* 0x000000beb020723c */ /* 0x000fe20000001820 */
[----:B--2---:R-:W1:Y:S08]  /*63c0*/  LDSM.16.M88.4 R168, [R0] ;  /* 0x0000000000a8783b */ /* 0x004e700000000200 */
[----:B------:R-:W2:Y:S08]  /*63d0*/  LDSM.16.M88.4 R180, [R0+0x800] ;  /* 0x0008000000b4783b */ /* 0x000eb00000000200 */
[----:B------:R-:W-:Y:S01]  /*63e0*/  LDSM.16.M88.4 R184, [R0+0x1800] ;  /* 0x0018000000b8783b */ /* 0x000fe20000000200 */
[C---:B-1----:R-:W-:Y:S08]  /*63f0*/  HMMA.16816.F32 R4, R192.reuse, R168, R4 ;  /* 0x000000a8c004723c */ /* 0x042ff00000001804 */
[C---:B------:R-:W-:Y:S01]  /*6400*/  HMMA.16816.F32 R8, R192.reuse, R170, R8 ;  /* 0x000000aac008723c */ /* 0x040fe20000001808 */
[----:B------:R-:W1:Y:S07]  /*6410*/  LDSM.16.M88.4 R168, [R0+0x1000] ;  /* 0x0010000000a8783b */ /* 0x000e6e0000000200 */
[C---:B--2---:R-:W-:Y:S08]  /*6420*/  HMMA.16816.F32 R12, R192.reuse, R180, R12 ;  /* 0x000000b4c00c723c */ /* 0x044ff0000000180c */
[C---:B------:R-:W-:Y:S01]  /*6430*/  HMMA.16816.F32 R16, R192.reuse, R182, R16 ;  /* 0x000000b6c010723c */ /* 0x040fe20000001810 */
[----:B------:R-:W2:Y:S07]  /*6440*/  LDSM.16.M88.4 R180, [R250] ;  /* 0x00000000fab4783b */ /* 0x000eae0000000200 */
[C---:B-1----:R-:W-:Y:S08]  /*6450*/  HMMA.16816.F32 R20, R192.reuse, R168, R20 ;  /* 0x000000a8c014723c */ /* 0x042ff00000001814 */
[C---:B------:R-:W-:Y:S01]  /*6460*/  HMMA.16816.F32 R24, R192.reuse, R170, R24 ;  /* 0x000000aac018723c */ /* 0x040fe20000001818 */
[----:B------:R-:W1:Y:S07]  /*6470*/  LDSM.16.M88.4 R168, [R250+0x800] ;  /* 0x00080000faa8783b */ /* 0x000e6e0000000200 */
[C---:B------:R-:W-:Y:S08]  /*6480*/  HMMA.16816.F32 R28, R192.reuse, R184, R28 ;  /* 0x000000b8c01c723c */ /* 0x040ff0000000181c */
[----:B------:R-:W-:Y:S01]  /*6490*/  HMMA.16816.F32 R32, R192, R186, R32 ;  /* 0x000000bac020723c */ /* 0x000fe20000001820 */
[----:B------:R-:W3:Y:S07]  /*64a0*/  LDSM.16.M88.4 R184, [R250+0x1000] ;  /* 0x00100000fab8783b */ /* 0x000eee0000000200 */
[C---:B--2---:R-:W-:Y:S08]  /*64b0*/  HMMA.16816.F32 R4, R196.reuse, R180, R4 ;  /* 0x000000b4c404723c */ /* 0x044ff00000001804 */
[C---:B------:R-:W-:Y:S01]  /*64c0*/  HMMA.16816.F32 R8, R196.reuse, R182, R8 ;  /* 0x000000b6c408723c */ /* 0x040fe20000001808 */
[----:B------:R-:W2:Y:S07]  /*64d0*/  LDSM.16.M88.4 R180, [R250+0x1800] ;  /* 0x00180000fab4783b */ /* 0x000eae0000000200 */
[C---:B-1----:R-:W-:Y:S08]  /*64e0*/  HMMA.16816.F32 R12, R196.reuse, R168, R12 ;  /* 0x000000a8c40c723c */ /* 0x042ff0000000180c */
[C---:B------:R-:W-:Y:S01]  /*64f0*/  HMMA.16816.F32 R16, R196.reuse, R170, R16 ;  /* 0x000000aac410723c */ /* 0x040fe20000001810 */
[----:B------:R-:W1:Y:S07]  /*6500*/  LDSM.16.M88.4 R168, [R249+0x2000] ;  /* 0x00200000f9a8783b */ /* 0x000e6e0000000200 */
[C---:B---3--:R-:W-:Y:S08]  /*6510*/  HMMA.16816.F32 R20, R196.reuse, R184, R20 ;  /* 0x000000b8c414723c */ /* 0x048ff00000001814 */
[C---:B------:R-:W-:Y:S01]  /*6520*/  HMMA.16816.F32 R24, R196.reuse, R186, R24 ;  /* 0x000000bac418723c */ /* 0x040fe20000001818 */
[----:B------:R-:W3:Y:S07]  /*6530*/  LDSM.16.M88.4 R184, [R249+0x2800] ;  /* 0x00280000f9b8783b */ /* 0x000eee0000000200 */
[C---:B--2---:R-:W-:Y:S08]  /*6540*/  HMMA.16816.F32 R28, R196.reuse, R180, R28 ;  /* 0x000000b4c41c723c */ /* 0x044ff0000000181c */
[----:B------:R-:W-:Y:S01]  /*6550*/  HMMA.16816.F32 R32, R196, R182, R32 ;  /* 0x000000b6c420723c */ /* 0x000fe20000001820 */
[----:B------:R-:W2:Y:S07]  /*6560*/  LDSM.16.M88.4 R180, [R249+0x3000] ;  /* 0x00300000f9b4783b */ /* 0x000eae0000000200 */
[C---:B-1----:R-:W-:Y:S08]  /*6570*/  HMMA.16816.F32 R4, R200.reuse, R168, R4 ;  /* 0x000000a8c804723c */ /* 0x042ff00000001804 */
[C---:B------:R-:W-:Y:S01]  /*6580*/  HMMA.16816.F32 R8, R200.reuse, R170, R8 ;  /* 0x000000aac808723c */ /* 0x040fe20000001808 */
[----:B------:R-:W1:Y:S07]  /*6590*/  LDSM.16.M88.4 R168, [R249+0x3800] ;  /* 0x00380000f9a8783b */ /* 0x000e6e0000000200 */
[C---:B---3--:R-:W-:Y:S08]  /*65a0*/  HMMA.16816.F32 R12, R200.reuse, R184, R12 ;  /* 0x000000b8c80c723c */ /* 0x048ff0000000180c */
[C---:B------:R-:W-:Y:S01]  /*65b0*/  HMMA.16816.F32 R16, R200.reuse, R186, R16 ;  /* 0x000000bac810723c */ /* 0x040fe20000001810 */
[----:B------:R3:W4:Y:S07]  /*65c0*/  LDSM.16.M88.4 R184, [R130] ;  /* 0x0000000082b8783b */ /* 0x00072e0000000200 */
[C---:B--2---:R-:W-:Y:S08]  /*65d0*/  HMMA.16816.F32 R20, R200.reuse, R180, R20 ;  /* 0x000000b4c814723c */ /* 0x044ff00000001814 */
[C---:B------:R-:W-:Y:S01]  /*65e0*/  HMMA.16816.F32 R24, R200.reuse, R182, R24 ;  /* 0x000000b6c818723c */ /* 0x040fe20000001818 */
[----:B------:R2:W2:Y:S07]  /*65f0*/  LDSM.16.M88.4 R180, [R129] ;  /* 0x0000000081b4783b */ /* 0x0004ae0000000200 */
[C---:B-1----:R-:W-:Y:S01]  /*6600*/  HMMA.16816.F32 R28, R200.reuse, R168, R28 ;  /* 0x000000a8c81c723c */ /* 0x042fe2000000181c */
[----:B---3--:R-:W3:Y:S07]  /*6610*/  LDL R130, [R1+0x28] ;  /* 0x0000280001827983 */ /* 0x008eee0000100800 */
[----:B------:R-:W-:Y:S01]  /*6620*/  HMMA.16816.F32 R32, R200, R170, R32 ;  /* 0x000000aac820723c */ /* 0x000fe20000001820 */
[----:B------:R1:W1:Y:S07]  /*6630*/  LDSM.16.M88.4 R168, [R128] ;  /* 0x0000000080a8783b */ /* 0x00026e0000000200 */
[C---:B----4-:R-:W-:Y:S01]  /*6640*/  HMMA.16816.F32 R4, R204.reuse, R184, R4 ;  /* 0x000000b8cc04723c */ /* 0x050fe20000001804 */
[----:B--2---:R-:W2:Y:S07]  /*6650*/  LDL R129, [R1+0x24] ;  /* 0x0000240001817983 */ /* 0x004eae0000100800 */
[C---:B------:R-:W-:Y:S01]  /*6660*/  HMMA.16816.F32 R8, R204.reuse, R186, R8 ;  /* 0x000000bacc08723c */ /* 0x040fe20000001808 */
[----:B------:R4:W4:Y:S07]  /*6670*/  LDSM.16.M88.4 R184, [R2] ;  /* 0x0000000002b8783b */ /* 0x00092e0000000200 */
[C---:B------:R-:W-:Y:S01]  /*6680*/  HMMA.16816.F32 R12, R204.reuse, R180, R12 ;  /* 0x000000b4cc0c723c */ /* 0x040fe2000000180c */
[----:B-1----:R-:W2:Y:S07]  /*6690*/  LDL R128, [R1+0x20] ;  /* 0x0000200001807983 */ /* 0x002eae0000100800 */
[C---:B------:R-:W-:Y:S01]  /*66a0*/  HMMA.16816.F32 R16, R204.reuse, R182, R16 ;  /* 0x000000b6cc10723c */ /* 0x040fe20000001810 */
[----:B------:R-:W1:Y:S07]  /*66b0*/  LDSM.16.M88.4 R180, [R0+0x2000] ;  /* 0x0020000000b4783b */ /* 0x000e6e0000000200 */
[C---:B------:R-:W-:Y:S01]  /*66c0*/  HMMA.16816.F32 R20, R204.reuse, R168, R20 ;  /* 0x000000a8cc14723c */ /* 0x040fe20000001814 */
[----:B----4-:R-:W2:Y:S07]  /*66d0*/  LDL R2, [R1+0x1c] ;  /* 0x00001c0001027983 */ /* 0x010eae0000100800 */
[C---:B------:R-:W-:Y:S01]  /*66e0*/  HMMA.16816.F32 R24, R204.reuse, R170, R24 ;  /* 0x000000aacc18723c */ /* 0x040fe20000001818 */
[----:B------:R-:W1:Y:S07]  /*66f0*/  LDSM.16.M88.4 R168, [R0+0x2800] ;  /* 0x0028000000a8783b */ /* 0x000e6e0000000200 */
[C---:B------:R-:W-:Y:S08]  /*6700*/  HMMA.16816.F32 R28, R204.reuse, R184, R28 ;  /* 0x000000b8cc1c723c */ /* 0x040ff0000000181c */
[----:B------:R-:W-:Y:S01]  /*6710*/  HMMA.16816.F32 R32, R204, R186, R32 ;  /* 0x000000bacc20723c */ /* 0x000fe20000001820 */
[----:B------:R-:W1:Y:S07]  /*6720*/  LDSM.16.M88.4 R184, [R0+0x3000] ;  /* 0x0030000000b8783b */ /* 0x000e6e0000000200 */
[C---:B-1----:R-:W-:Y:S08]  /*6730*/  HMMA.16816.F32 R4, R208.reuse, R180, R4 ;  /* 0x000000b4d004723c */ /* 0x042ff00000001804 */
[C---:B------:R-:W-:Y:S01]  /*6740*/  HMMA.16816.F32 R8, R208.reuse, R182, R8 ;  /* 0x000000b6d008723c */ /* 0x040fe20000001808 */
[----:B------:R-:W1:Y:S07]  /*6750*/  LDSM.16.M88.4 R180, [R0+0x3800] ;  /* 0x0038000000b4783b */ /* 0x000e6e0000000200 */
[C---:B------:R-:W-:Y:S08]  /*6760*/  HMMA.16816.F32 R12, R208.reuse, R168, R12 ;  /* 0x000000a8d00c723c */ /* 0x040ff0000000180c */
[C---:B------:R-:W-:Y:S01]  /*6770*/  HMMA.16816.F32 R16, R208.reuse, R170, R16 ;  /* 0x000000aad010723c */ /* 0x040fe20000001810 */
[----:B------:R-:W1:Y:S07]  /*6780*/  LDSM.16.M88.4 R168, [R250+0x2000] ;  /* 0x00200000faa8783b */ /* 0x000e6e0000000200 */
[C---:B------:R-:W-:Y:S08]  /*6790*/  HMMA.16816.F32 R20, R208.reuse, R184, R20 ;  /* 0x000000b8d014723c */ /* 0x040ff00000001814 */
[C---:B------:R-:W-:Y:S01]  /*67a0*/  HMMA.16816.F32 R24, R208.reuse, R186, R24 ;  /* 0x000000bad018723c */ /* 0x040fe20000001818 */
[----:B------:R-:W1:Y:S07]  /*67b0*/  LDSM.16.M88.4 R184, [R250+0x2800] ;  /* 0x00280000fab8783b */ /* 0x000e6e0000000200 */
[C---:B-1----:R-:W-:Y:S08]  /*67c0*/  HMMA.16816.F32 R28, R208.reuse, R180, R28 ;  /* 0x000000b4d01c723c */ /* 0x042ff0000000181c */
[----:B------:R-:W-:Y:S01]  /*67d0*/  HMMA.16816.F32 R32, R208, R182, R32 ;  /* 0x000000b6d020723c */ /* 0x000fe20000001820 */
        /* <DEDUP_REMOVED lines=8> */
[C---:B------:R-:W-:Y:S01]  /*6860*/  HMMA.16816.F32 R24, R212.reuse, R182, R24 ;  /* 0x000000b6d418723c */ /* 0x040fe20000001818 */
[----:B------:R-:W1:Y:S07]  /*6870*/  LDSM.16.M88.4 R180, [R249+0x4800] ;  /* 0x00480000f9b4783b */ /* 0x000e6e0000000200 */
[C---:B------:R-:W-:Y:S08]  /*6880*/  HMMA.16816.F32 R28, R212.reuse, R168, R28 ;  /* 0x000000a8d41c723c */ /* 0x040ff0000000181c */
[----:B------:R-:W-:Y:S01]  /*6890*/  HMMA.16816.F32 R32, R212, R170, R32 ;  /* 0x000000aad420723c */ /* 0x000fe20000001820 */
[----:B------:R-:W1:Y:S07]  /*68a0*/  LDSM.16.M88.4 R168, [R249+0x5000] ;  /* 0x00500000f9a8783b */ /* 0x000e6e0000000200 */
[C---:B------:R-:W-:Y:S08]  /*68b0*/  HMMA.16816.F32 R4, R216.reuse, R184, R4 ;  /* 0x000000b8d804723c */ /* 0x040ff00000001804 */
[C---:B------:R-:W-:Y:S01]  /*68c0*/  HMMA.16816.F32 R8, R216.reuse, R186, R8 ;  /* 0x000000bad808723c */ /* 0x040fe20000001808 */
[----:B------:R-:W1:Y:S07]  /*68d0*/  LDSM.16.M88.4 R184, [R249+0x5800] ;  /* 0x00580000f9b8783b */ /* 0x000e6e0000000200 */
[C---:B-1----:R-:W-:Y:S08]  /*68e0*/  HMMA.16816.F32 R12, R216.reuse, R180, R12 ;  /* 0x000000b4d80c723c */ /* 0x042ff0000000180c */
[C---:B------:R-:W-:Y:S08]  /*68f0*/  HMMA.16816.F32 R16, R216.reuse, R182, R16 ;  /* 0x000000b6d810723c */ /* 0x040ff00000001810 */
[C---:B------:R-:W-:Y:S08]  /*6900*/  HMMA.16816.F32 R20, R216.reuse, R168, R20 ;  /* 0x000000a8d814723c */ /* 0x040ff00000001814 */
[C---:B------:R-:W-:Y:S08]  /*6910*/  HMMA.16816.F32 R24, R216.reuse, R170, R24 ;  /* 0x000000aad818723c */ /* 0x040ff00000001818 */
[C---:B------:R-:W-:Y:S08]  /*6920*/  HMMA.16816.F32 R28, R216.reuse, R184, R28 ;  /* 0x000000b8d81c723c */ /* 0x040ff0000000181c */
[----:B------:R-:W-:Y:S01]  /*6930*/  HMMA.16816.F32 R32, R216, R186, R32 ;  /* 0x000000bad820723c */ /* 0x000fe20000001820 */
[----:B---3--:R1:W3:Y:S08]  /*6940*/  LDSM.16.M88.4 R180, [R130] ;  /* 0x0000000082b4783b */ /* 0x0082f00000000200 */
[----:B--2---:R2:W2:Y:S08]  /*6950*/  LDSM.16.M88.4 R168, [R129] ;  /* 0x0000000081a8783b */ /* 0x0044b00000000200 */
[----:B-1----:R-:W4:Y:S04]  /*6960*/  LDL R130, [R1+0x18] ;  /* 0x0000180001827983 */ /* 0x002f280000100800 */
[----:B------:R1:W1:Y:S01]  /*6970*/  LDSM.16.M88.4 R184, [R128] ;  /* 0x0000000080b8783b */ /* 0x0002620000000200 */
[C---:B---3--:R-:W-:Y:S07]  /*6980*/  HMMA.16816.F32 R4, R220.reuse, R180, R4 ;  /* 0x000000b4dc04723c */ /* 0x048fee0000001804 */
[----:B--2---:R-:W2:Y:S01]  /*6990*/  LDL R129, [R1+0x14] ;  /* 0x0000140001817983 */ /* 0x004ea20000100800 */
[C---:B------:R-:W-:Y:S03]  /*69a0*/  HMMA.16816.F32 R8, R220.reuse, R182, R8 ;  /* 0x000000b6dc08723c */ /* 0x040fe60000001808 */
[----:B------:R3:W3:Y:S05]  /*69b0*/  LDSM.16.M88.4 R180, [R2] ;  /* 0x0000000002b4783b */ /* 0x0006ea0000000200 */
[C---:B------:R-:W-:Y:S03]  /*69c0*/  HMMA.16816.F32 R12, R220.reuse, R168, R12 ;  /* 0x000000a8dc0c723c */ /* 0x040fe6000000180c */
[----:B-1----:R-:W2:Y:S05]  /*69d0*/  LDL R128, [R1+0x10] ;  /* 0x0000100001807983 */ /* 0x002eaa0000100800 */
[C---:B------:R-:W-:Y:S01]  /*69e0*/  HMMA.16816.F32 R16, R220.reuse, R170, R16 ;  /* 0x000000aadc10723c */ /* 0x040fe20000001810 */
[----:B------:R-:W1:Y:S07]  /*69f0*/  LDSM.16.M88.4 R168, [R0+0x4000] ;  /* 0x0040000000a8783b */ /* 0x000e6e0000000200 */
[C---:B------:R-:W-:Y:S01]  /*6a00*/  HMMA.16816.F32 R20, R220.reuse, R184, R20 ;  /* 0x000000b8dc14723c */ /* 0x040fe20000001814 */
[----:B---3--:R-:W2:Y:S04]  /*6a10*/  LDL R2, [R1+0xc] ;  /* 0x00000c0001027983 */ /* 0x008ea80000100800 */
[----:B------:R-:W2:Y:S03]  /*6a20*/  LDL.LU R174, [R1+0x60] ;  /* 0x0000600001ae7983 */ /* 0x000ea60000300800 */
[C---:B------:R-:W-:Y:S01]  /*6a30*/  HMMA.16816.F32 R24, R220.reuse, R186, R24 ;  /* 0x000000badc18723c */ /* 0x040fe20000001818 */
[----:B------:R-:W1:Y:S07]  /*6a40*/  LDSM.16.M88.4 R184, [R0+0x4800] ;  /* 0x0048000000b8783b */ /* 0x000e6e0000000200 */
[C---:B------:R-:W-:Y:S01]  /*6a50*/  HMMA.16816.F32 R28, R220.reuse, R180, R28 ;  /* 0x000000b4dc1c723c */ /* 0x040fe2000000181c */
[----:B------:R-:W2:Y:S04]  /*6a60*/  LDL R178, [R1+0x88] ;  /* 0x0000880001b27983 */ /* 0x000ea80000100800 */
[----:B------:R-:W2:Y:S03]  /*6a70*/  LDL R177, [R1+0x90] ;  /* 0x0000900001b17983 */ /* 0x000ea60000100800 */
        /* <DEDUP_REMOVED lines=35> */
[----:B----4-:R1:W4:Y:S08]  /*6cb0*/  LDSM.16.M88.4 R168, [R130] ;  /* 0x0000000082a8783b */ /* 0x0103300000000200 */
[----:B--2---:R-:W2:Y:S08]  /*6cc0*/  LDSM.16.M88.4 R184, [R129] ;  /* 0x0000000081b8783b */ /* 0x004eb00000000200 */
[----:B-1----:R-:W3:Y:S04]  /*6cd0*/  LDL R130, [R1+0x64] ;  /* 0x0000640001827983 */ /* 0x002ee80000100800 */
[----:B------:R1:W2:Y:S01]  /*6ce0*/  LDSM.16.M88.4 R180, [R128] ;  /* 0x0000000080b4783b */ /* 0x0002a20000000200 */
[C---:B----4-:R-:W-:Y:S08]  /*6cf0*/  HMMA.16816.F32 R4, R236.reuse, R168, R4 ;  /* 0x000000a8ec04723c */ /* 0x050ff00000001804 */
[C---:B------:R-:W-:Y:S01]  /*6d00*/  HMMA.16816.F32 R8, R236.reuse, R170, R8 ;  /* 0x000000aaec08723c */ /* 0x040fe20000001808 */
[----:B--2---:R-:W2:Y:S03]  /*6d10*/  LDSM.16.M88.4 R168, [R2] ;  /* 0x0000000002a8783b */ /* 0x004ea60000000200 */
[C---:B------:R-:W-:Y:S02]  /*6d20*/  IADD3 R175, R174.reuse, -0x1, RZ ;  /* 0xffffffffaeaf7810 */ /* 0x040fe40007ffe0ff */
[----:B------:R-:W-:Y:S02]  /*6d30*/  ISETP.GT.AND P6, PT, R174, R135, PT ;  /* 0x00000087ae00720c */ /* 0x000fe40003fc4270 */
[C---:B------:R-:W-:Y:S01]  /*6d40*/  HMMA.16816.F32 R12, R236.reuse, R184, R12 ;  /* 0x000000b8ec0c723c */ /* 0x040fe2000000180c */
[----:B-1----:R-:W4:Y:S07]  /*6d50*/  LDL.64 R128, [R1+0x68] ;  /* 0x0000680001807983 */ /* 0x002f2e0000100a00 */
[C---:B------:R-:W-:Y:S01]  /*6d60*/  HMMA.16816.F32 R16, R236.reuse, R186, R16 ;  /* 0x000000baec10723c */ /* 0x040fe20000001810 */
[----:B------:R-:W1:Y:S07]  /*6d70*/  LDSM.16.M88.4 R184, [R0+0x6000] ;  /* 0x0060000000b8783b */ /* 0x000e6e0000000200 */
[C---:B------:R-:W-:Y:S08]  /*6d80*/  HMMA.16816.F32 R20, R236.reuse, R180, R20 ;  /* 0x000000b4ec14723c */ /* 0x040ff00000001814 */
[C---:B------:R-:W-:Y:S01]  /*6d90*/  HMMA.16816.F32 R24, R236.reuse, R182, R24 ;  /* 0x000000b6ec18723c */ /* 0x040fe20000001818 */
[----:B------:R-:W1:Y:S07]  /*6da0*/  LDSM.16.M88.4 R180, [R0+0x6800] ;  /* 0x0068000000b4783b */ /* 0x000e6e0000000200 */
[C---:B--2---:R-:W-:Y:S08]  /*6db0*/  HMMA.16816.F32 R28, R236.reuse, R168, R28 ;  /* 0x000000a8ec1c723c */ /* 0x044ff0000000181c */
[----:B------:R-:W-:Y:S01]  /*6dc0*/  HMMA.16816.F32 R32, R236, R170, R32 ;  /* 0x000000aaec20723c */ /* 0x000fe20000001820 */
[----:B------:R-:W2:Y:S07]  /*6dd0*/  LDSM.16.M88.4 R168, [R0+0x7000] ;  /* 0x0070000000a8783b */ /* 0x000eae0000000200 */
[C---:B-1----:R-:W-:Y:S08]  /*6de0*/  HMMA.16816.F32 R4, R240.reuse, R184, R4 ;  /* 0x000000b8f004723c */ /* 0x042ff00000001804 */
[C---:B------:R-:W-:Y:S01]  /*6df0*/  HMMA.16816.F32 R8, R240.reuse, R186, R8 ;  /* 0x000000baf008723c */ /* 0x040fe20000001808 */
[----:B------:R1:W1:Y:S07]  /*6e00*/  LDSM.16.M88.4 R184, [R0+0x7800] ;  /* 0x0078000000b8783b */ /* 0x00026e0000000200 */
[C---:B------:R-:W-:Y:S08]  /*6e10*/  HMMA.16816.F32 R12, R240.reuse, R180, R12 ;  /* 0x000000b4f00c723c */ /* 0x040ff0000000180c */
[C---:B------:R-:W-:Y:S01]  /*6e20*/  HMMA.16816.F32 R16, R240.reuse, R182, R16 ;  /* 0x000000b6f010723c */ /* 0x040fe20000001810 */
[----:B------:R-:W1:Y:S07]  /*6e30*/  LDSM.16.M88.4 R180, [R250+0x6000] ;  /* 0x00600000fab4783b */ /* 0x000e6e0000000200 */
[C---:B--2---:R-:W-:Y:S04]  /*6e40*/  HMMA.16816.F32 R20, R240.reuse, R168, R20 ;  /* 0x000000a8f014723c */ /* 0x044fe80000001814 */
[----:B-1----:R-:W-:Y:S04]  /*6e50*/  @P6 SHF.R.S32.HI R0, RZ, 0x1f, R175 ;  /* 0x0000001fff006819 */ /* 0x002fe800000114af */
[C---:B------:R-:W-:Y:S01]  /*6e60*/  HMMA.16816.F32 R24, R240.reuse, R170, R24 ;  /* 0x000000aaf018723c */ /* 0x040fe20000001818 */
[----:B------:R-:W1:Y:S03]  /*6e70*/  LDSM.16.M88.4 R168, [R250+0x6800] ;  /* 0x00680000faa8783b */ /* 0x000e660000000200 */
[----:B------:R-:W-:Y:S04]  /*6e80*/  @P6 IMAD R0, R0, c[0x0][0x1e0], RZ ;  /* 0x0000780000006a24 */ /* 0x000fe800078e02ff */
[C---:B------:R-:W-:Y:S08]  /*6e90*/  HMMA.16816.F32 R28, R240.reuse, R184, R28 ;  /* 0x000000b8f01c723c */ /* 0x040ff0000000181c */
[----:B------:R-:W-:Y:S08]  /*6ea0*/  HMMA.16816.F32 R32, R240, R186, R32 ;  /* 0x000000baf020723c */ /* 0x000ff00000001820 */
[C---:B------:R-:W-:Y:S08]  /*6eb0*/  HMMA.16816.F32 R4, R244.reuse, R180, R4 ;  /* 0x000000b4f404723c */ /* 0x040ff00000001804 */
[C---:B------:R-:W-:Y:S01]  /*6ec0*/  HMMA.16816.F32 R8, R244.reuse, R182, R8 ;  /* 0x000000b6f408723c */ /* 0x040fe20000001808 */
[----:B------:R-:W2:Y:S07]  /*6ed0*/  LDSM.16.M88.4 R180, [R250+0x7000] ;  /* 0x00700000fab4783b */ /* 0x000eae0000000200 */
[C---:B-1----:R-:W-:Y:S08]  /*6ee0*/  HMMA.16816.F32 R12, R244.reuse, R168, R12 ;  /* 0x000000a8f40c723c */ /* 0x042ff0000000180c */
[C---:B------:R-:W-:Y:S04]  /*6ef0*/  HMMA.16816.F32 R16, R244.reuse, R170, R16 ;  /* 0x000000aaf410723c */ /* 0x040fe80000001810 */
[----:B------:R-:W-:Y:S02]  /*6f00*/  FMUL.FTZ R4, R4, c[0x0][0x320] ;  /* 0x0000c80004047a20 */ /* 0x000fe40000410000 */
[----:B------:R-:W-:Y:S02]  /*6f10*/  FMUL.FTZ R5, R5, c[0x0][0x320] ;  /* 0x0000c80005057a20 */ /* 0x000fe40000410000 */
[----:B------:R-:W1:Y:S01]  /*6f20*/  MUFU.TANH R191, R4 ;  /* 0x0000000400bf7308 */ /* 0x000e620000002400 */
[----:B------:R-:W-:Y:S03]  /*6f30*/  FMUL.FTZ R6, R6, c[0x0][0x320] ;  /* 0x0000c80006067a20 */ /* 0x000fe60000410000 */
[----:B------:R-:W-:Y:S02]  /*6f40*/  FMUL.FTZ R7, R7, c[0x0][0x320] ;  /* 0x0000c80007077a20 */ /* 0x000fe40000410000 */
[----:B------:R-:W-:Y:S02]  /*6f50*/  FMUL.FTZ R2, R8, c[0x0][0x320] ;  /* 0x0000c80008027a20 */ /* 0x000fe40000410000 */
[----:B------:R-:W-:Y:S02]  /*6f60*/  @P6 IMAD R8, R175, c[0x0][0x1e4], R0 ;  /* 0x00007900af086a24 */ /* 0x000fe400078e0200 */
[----:B------:R1:W1:Y:S01]  /*6f70*/  MUFU.TANH R176, R5 ;  /* 0x0000000500b07308 */ /* 0x0002620000002400 */
[----:B------:R-:W-:Y:S02]  /*6f80*/  FMUL.FTZ R11, R11, c[0x0][0x320] ;  /* 0x0000c8000b0b7a20 */ /* 0x000fe40000410000 */
[----:B------:R-:W-:Y:S02]  /*6f90*/  FMUL.FTZ R10, R10, c[0x0][0x320] ;  /* 0x0000c8000a0a7a20 */ /* 0x000fe40000410000 */
[----:B------:R-:W-:Y:S01]  /*6fa0*/  FMUL.FTZ R14, R14, c[0x0][0x320] ;  /* 0x0000c8000e0e7a20 */ /* 0x000fe20000410000 */
[C---:B--2---:R-:W-:Y:S04]  /*6fb0*/  HMMA.16816.F32 R20, R244.reuse, R180, R20 ;  /* 0x000000b4f414723c */ /* 0x044fe80000001814 */
[----:B------:R-:W2:Y:S01]  /*6fc0*/  MUFU.TANH R173, R6 ;  /* 0x0000000600ad7308 */ /* 0x000ea20000002400 */
[----:B------:R-:W-:Y:S02]  /*6fd0*/  FMUL.FTZ R9, R9, c[0x0][0x320] ;  /* 0x0000c80009097a20 */ /* 0x000fe40000410000 */
[----:B------:R-:W-:Y:S01]  /*6fe0*/  FMUL.FTZ R18, R18, c[0x0][0x320] ;  /* 0x0000c80012127a20 */ /* 0x000fe20000410000 */
[C---:B------:R-:W-:Y:S04]  /*6ff0*/  HMMA.16816.F32 R24, R244.reuse, R182, R24 ;  /* 0x000000b6f418723c */ /* 0x040fe80000001818 */
[----:B------:R-:W-:Y:S02]  /*7000*/  FMUL.FTZ R17, R17, c[0x0][0x320] ;  /* 0x0000c80011117a20 */ /* 0x000fe40000410000 */
[----:B------:R2:W2:Y:S01]  /*7010*/  MUFU.TANH R172, R7 ;  /* 0x0000000700ac7308 */ /* 0x0004a20000002400 */
[----:B------:R-:W-:Y:S02]  /*7020*/  FMUL.FTZ R16, R16, c[0x0][0x320] ;  /* 0x0000c80010107a20 */ /* 0x000fe40000410000 */
[----:B------:R-:W-:Y:S03]  /*7030*/  FMUL.FTZ R15, R15, c[0x0][0x320] ;  /* 0x0000c8000f0f7a20 */ /* 0x000fe60000410000 */
[----:B-1----:R-:W-:Y:S04]  /*7040*/  @P6 IMAD.WIDE.U32 R4, R175, c[0x0][0x1e0], RZ ;  /* 0x00007800af046a25 */ /* 0x002fe800078e00ff */
[----:B------:R-:W1:Y:S01]  /*7050*/  MUFU.TANH R185, R2 ;  /* 0x0000000200b97308 */ /* 0x000e620000002400 */
[----:B------:R-:W-:Y:S01]  /*7060*/  @P6 IMAD.SHL.U32 R132, R4, 0x40, RZ ;  /* 0x0000004004846824 */ /* 0x000fe200078e00ff */
[----:B------:R-:W-:Y:S01]  /*7070*/  @P6 IADD3 R8, R5, R8, RZ ;  /* 0x0000000805086210 */ /* 0x000fe20007ffe0ff */
[----:B------:R-:W-:Y:S02]  /*7080*/  FMUL.FTZ R20, R20, c[0x0][0x320] ;  /* 0x0000c80014147a20 */ /* 0x000fe40000410000 */
[----:B------:R-:W-:Y:S01]  /*7090*/  FMUL.FTZ R12, R12, c[0x0][0x320] ;  /* 0x0000c8000c0c7a20 */ /* 0x000fe20000410000 */
[----:B------:R-:W-:Y:S01]  /*70a0*/  @P6 SHF.L.U64.HI R8, R4, 0x6, R8 ;  /* 0x0000000604086819 */ /* 0x000fe20000010208 */
[----:B------:R-:W-:Y:S02]  /*70b0*/  FMUL.FTZ R13, R13, c[0x0][0x320] ;  /* 0x0000c8000d0d7a20 */ /* 0x000fe40000410000 */
[----:B------:R-:W-:Y:S01]  /*70c0*/  FMUL.FTZ R21, R21, c[0x0][0x320] ;  /* 0x0000c80015157a20 */ /* 0x000fe20000410000 */
[----:B------:R-:W-:Y:S01]  /*70d0*/  MUFU.TANH R133, R11 ;  /* 0x0000000b00857308 */ /* 0x000fe20000002400 */
[----:B------:R-:W-:Y:S02]  /*70e0*/  FMUL.FTZ R22, R22, c[0x0][0x320] ;  /* 0x0000c80016167a20 */ /* 0x000fe40000410000 */
[----:B------:R-:W-:Y:S01]  /*70f0*/  FMUL.FTZ R23, R23, c[0x0][0x320] ;  /* 0x0000c80017177a20 */ /* 0x000fe20000410000 */
[----:B--2---:R-:W2:Y:S01]  /*7100*/  LDSM.16.M88.4 R4, [R250+0x7800] ;  /* 0x00780000fa04783b */ /* 0x004ea20000000200 */
[----:B------:R-:W-:Y:S04]  /*7110*/  DEPBAR.LE SB0, 0x0 ;  /* 0x000080000000791a */ /* 0x000fe80000000000 */
[----:B------:R-:W-:Y:S01]  /*7120*/  FMUL.FTZ R24, R24, c[0x0][0x320] ;  /* 0x0000c80018187a20 */ /* 0x000fe20000410000 */
[----:B------:R-:W-:Y:S01]  /*7130*/  MUFU.TANH R135, R10 ;  /* 0x0000000a00877308 */ /* 0x000fe20000002400 */
[----:B------:R-:W-:Y:S01]  /*7140*/  FMUL.FTZ R25, R25, c[0x0][0x320] ;  /* 0x0000c80019197a20 */ /* 0x000fe20000410000 */
[----:B------:R-:W-:Y:S01]  /*7150*/  BAR.SYNC.DEFER_BLOCKING 0x0 ;  /* 0x0000000000007b1d */ /* 0x000fe20000010000 */
[----:B------:R-:W-:Y:S02]  /*7160*/  FMUL.FTZ R26, R26, c[0x0][0x320] ;  /* 0x0000c8001a1a7a20 */ /* 0x000fe40000410000 */
[----:B------:R-:W-:Y:S01]  /*7170*/  FMUL.FTZ R27, R27, c[0x0][0x320] ;  /* 0x0000c8001b1b7a20 */ /* 0x000fe20000410000 */
[C---:B--2---:R-:W-:Y:S04]  /*7180*/  HMMA.16816.F32 R28, R244.reuse, R4, R28 ;  /* 0x00000004f41c723c */ /* 0x044fe8000000181c */
[----:B------:R2:W1:Y:S04]  /*7190*/  MUFU.TANH R184, R9 ;  /* 0x0000000900b87308 */ /* 0x0004680000002400 */
[----:B------:R-:W-:Y:S06]  /*71a0*/  HMMA.16816.F32 R32, R244, R6, R32 ;  /* 0x00000006f420723c */ /* 0x000fec0000001820 */
[----:B------:R1:W-:Y:S10]  /*71b0*/  MUFU.TANH R190, R18 ;  /* 0x0000001200be7308 */ /* 0x0003f40000002400 */
[----:B------:R-:W-:Y:S01]  /*71c0*/  MUFU.TANH R187, R14 ;  /* 0x0000000e00bb7308 */ /* 0x000fe20000002400 */
[----:B------:R-:W-:Y:S02]  /*71d0*/  FMUL.FTZ R28, R28, c[0x0][0x320] ;  /* 0x0000c8001c1c7a20 */ /* 0x000fe40000410000 */
[----:B--2---:R-:W-:Y:S04]  /*71e0*/  @P1 IMAD.HI.U32 R9, R178, c[0x0][0x2c8], RZ ;  /* 0x0000b200b2091a27 */ /* 0x004fe800078e00ff */
[----:B------:R-:W-:Y:S03]  /*71f0*/  FMUL.FTZ R29, R29, c[0x0][0x320] ;  /* 0x0000c8001d1d7a20 */ /* 0x000fe60000410000 */
[----:B------:R-:W-:Y:S01]  /*7200*/  MUFU.TANH R189, R17 ;  /* 0x0000001100bd7308 */ /* 0x000fe20000002400 */
[----:B------:R-:W-:Y:S02]  /*7210*/  FMUL.FTZ R32, R32, c[0x0][0x320] ;  /* 0x0000c80020207a20 */ /* 0x000fe40000410000 */
[----:B------:R-:W-:Y:S02]  /*7220*/  FMUL.FTZ R34, R34, c[0x0][0x320] ;  /* 0x0000c80022227a20 */ /* 0x000fe40000410000 */
[----:B------:R-:W-:Y:S02]  /*7230*/  FMUL.FTZ R30, R30, c[0x0][0x320] ;  /* 0x0000c8001e1e7a20 */ /* 0x000fe40000410000 */
[----:B------:R-:W-:Y:S03]  /*7240*/  FMUL.FTZ R35, R35, c[0x0][0x320] ;  /* 0x0000c80023237a20 */ /* 0x000fe60000410000 */
[----:B------:R-:W-:Y:S10]  /*7250*/  MUFU.TANH R188, R16 ;  /* 0x0000001000bc7308 */ /* 0x000ff40000002400 */
[----:B------:R-:W-:Y:S01]  /*7260*/  MUFU.TANH R186, R15 ;  /* 0x0000000f00ba7308 */ /* 0x000fe20000002400 */
[----:B----4-:R-:W-:Y:S09]  /*7270*/  @P6 IADD3 R0, P0, R132, R128, RZ ;  /* 0x0000008084006210 */ /* 0x010ff20007f1e0ff */
[----:B------:R-:W2:Y:S01]  /*7280*/  MUFU.TANH R12, R12 ;  /* 0x0000000c000c7308 */ /* 0x000ea20000002400 */
[----:B---3--:R-:W-:Y:S02]  /*7290*/  @P6 IADD3.X R2, R8, R130, RZ, P0, !PT ;  /* 0x0000008208026210 */ /* 0x008fe400007fe4ff */
[C---:B------:R-:W-:Y:S04]  /*72a0*/  @P6 LEA R168, P0, R0.reuse, c[0x0][0x1c8], 0x1 ;  /* 0x0000720000a86a11 */ /* 0x040fe800078008ff */
[----:B------:R-:W-:Y:S03]  /*72b0*/  @P6 LEA.HI.X R169, R0, c[0x0][0x1cc], R2, 0x1, P0 ;  /* 0x0000730000a96a11 */ /* 0x000fe600000f0c02 */
[----:B------:R-:W3:Y:S01]  /*72c0*/  MUFU.TANH R13, R13 ;  /* 0x0000000d000d7308 */ /* 0x000ee20000002400 */
[----:B------:R-:W-:Y:S02]  /*72d0*/  @P6 IADD3 R181, P0, R128, 0x40, RZ ;  /* 0x0000004080b56810 */ /* 0x000fe40007f1e0ff */
[----:B------:R-:W-:Y:S01]  /*72e0*/  MOV R0, R178 ;  /* 0x000000b200007202 */ /* 0x000fe20000000f00 */
[----:B------:R-:W-:Y:S01]  /*72f0*/  @!PT LDS RZ, [RZ] ;  /* 0x00000000fffff984 */ /* 0x000fe20000000800 */
[----:B------:R-:W-:Y:S01]  /*7300*/  @!PT LDS RZ, [RZ] ;  /* 0x00000000fffff984 */ /* 0x000fe20000000800 */
[----:B------:R-:W-:Y:S01]  /*7310*/  @!PT LDS RZ, [RZ] ;  /* 0x00000000fffff984 */ /* 0x000fe20000000800 */
[----:B------:R4:W-:Y:S01]  /*7320*/  @P6 LDGSTS.E.BYPASS.LTC128B.128 [R131+0x10100], [R168.64], !P5 ;  /* 0x10100000a8836fae */ /* 0x0009e2000e901d46 */
[-C--:B------:R-:W-:Y:S02]  /*7330*/  @P6 IADD3.X R180, RZ, R130.reuse, RZ, P0, !PT ;  /* 0x00000082ffb46210 */ /* 0x080fe400007fe4ff */
[----:B------:R-:W-:Y:S02]  /*7340*/  @P6 IADD3 R2, P0, R132, R181, RZ ;  /* 0x000000b584026210 */ /* 0x000fe40007f1e0ff */
[----:B------:R-:W-:Y:S01]  /*7350*/  @P1 SHF.R.U32.HI R0, RZ, c[0x0][0x2cc], R9 ;  /* 0x0000b300ff001a19 */ /* 0x000fe20000011609 */
[----:B------:R-:W-:Y:S01]  /*7360*/  IMAD.MOV.U32 R9, RZ, RZ, -0x40 ;  /* 0xffffffc0ff097424 */ /* 0x000fe200078e00ff */
[----:B------:R-:W-:Y:S01]  /*7370*/  MUFU.TANH R21, R21 ;  /* 0x0000001500157308 */ /* 0x000fe20000002400 */
[----:B------:R-:W-:Y:S01]  /*7380*/  @P6 IMAD.X R11, R8, 0x1, R180, P0 ;  /* 0x00000001080b6824 */ /* 0x000fe200000e06b4 */
[C---:B------:R-:W-:Y:S04]  /*7390*/  @P6 LEA R10, P0, R2.reuse, c[0x0][0x1c8], 0x1 ;  /* 0x00007200020a6a11 */ /* 0x040fe800078008ff */
[----:B------:R-:W-:Y:S02]  /*73a0*/  @P6 LEA.HI.X R11, R2, c[0x0][0x1cc], R11, 0x1, P0 ;  /* 0x00007300020b6a11 */ /* 0x000fe400000f0c0b */
[----:B------:R-:W-:Y:S02]  /*73b0*/  @P6 IADD3 R171, P0, R128, 0x80, RZ ;  /* 0x0000008080ab6810 */ /* 0x000fe40007f1e0ff */
[----:B------:R-:W-:Y:S01]  /*73c0*/  MUFU.TANH R22, R22 ;  /* 0x0000001600167308 */ /* 0x000fe20000002400 */
[----:B------:R1:W-:Y:S01]  /*73d0*/  @P6 LDGSTS.E.BYPASS.LTC128B.128 [R131+0x12100], [R10.64], !P4 ;  /* 0x121000000a836fae */ /* 0x0003e2000e101d46 */
[----:B------:R-:W-:Y:S02]  /*73e0*/  @P6 IADD3.X R170, RZ, R130, RZ, P0, !PT ;  /* 0x00000082ffaa6210 */ /* 0x000fe400007fe4ff */
[----:B------:R-:W-:Y:S06]  /*73f0*/  @P6 IADD3 R2, P0, R132, R171, RZ ;  /* 0x000000ab84026210 */ /* 0x000fec0007f1e0ff */
[----:B------:R-:W-:Y:S10]  /*7400*/  MUFU.TANH R23, R23 ;  /* 0x0000001700177308 */ /* 0x000ff40000002400 */
[----:B------:R-:W-:Y:S01]  /*7410*/  MUFU.TANH R24, R24 ;  /* 0x0000001800187308 */ /* 0x000fe20000002400 */
[----:B-1----:R-:W1:Y:S09]  /*7420*/  SHFL.IDX PT, R11, R0, RZ, 0x1c1f ;  /* 0x001c1fff000b7589 */ /* 0x002e7200000e0000 */
[----:B------:R-:W-:Y:S01]  /*7430*/  MUFU.TANH R25, R25 ;  /* 0x0000001900197308 */ /* 0x000fe20000002400 */
[----:B------:R1:W2:Y:S09]  /*7440*/  SHFL.IDX PT, R10, R0, 0x1, 0x1c1f ;  /* 0x003c1f00000a7f89 */ /* 0x0002b200000e0000 */
[----:B------:R-:W-:Y:S10]  /*7450*/  MUFU.TANH R28, R28 ;  /* 0x0000001c001c7308 */ /* 0x000ff40000002400 */
[----:B------:R-:W-:Y:S01]  /*7460*/  MUFU.TANH R29, R29 ;  /* 0x0000001d001d7308 */ /* 0x000fe20000002400 */
[----:B-1----:R-:W-:Y:S09]  /*7470*/  @P6 IADD3.X R0, R8, R170, RZ, P0, !PT ;  /* 0x000000aa08006210 */ /* 0x002ff200007fe4ff */
[----:B------:R-:W-:Y:S01]  /*7480*/  MUFU.TANH R32, R32 ;  /* 0x0000002000207308 */ /* 0x000fe20000002400 */
[C---:B------:R-:W-:Y:S04]  /*7490*/  @P6 LEA R4, P0, R2.reuse, c[0x0][0x1c8], 0x1 ;  /* 0x0000720002046a11 */ /* 0x040fe800078008ff */
[----:B------:R-:W-:Y:S01]  /*74a0*/  @P6 LEA.HI.X R5, R2, c[0x0][0x1cc], R0, 0x1, P0 ;  /* 0x0000730002056a11 */ /* 0x000fe200000f0c00 */
[----:B------:R-:W-:Y:S01]  /*74b0*/  IMAD R0, R174, R9, 0x1 ;  /* 0x00000001ae007424 */ /* 0x000fe200078e0209 */
[----:B----4-:R-:W-:Y:S03]  /*74c0*/  @P6 IADD3 R169, P0, R128, 0xc0, RZ ;  /* 0x000000c080a96810 */ /* 0x010fe60007f1e0ff */
[----:B------:R1:W-:Y:S01]  /*74d0*/  @P6 LDGSTS.E.BYPASS.LTC128B.128 [R131+0x14100], [R4.64], !P3 ;  /* 0x1410000004836fae */ /* 0x0003e2000d901d46 */
[----:B------:R-:W-:Y:S01]  /*74e0*/  @P6 IADD3.X R9, RZ, R130, RZ, P0, !PT ;  /* 0x00000082ff096210 */ /* 0x000fe200007fe4ff */
[----:B------:R-:W-:Y:S01]  /*74f0*/  MUFU.TANH R26, R26 ;  /* 0x0000001a001a7308 */ /* 0x000fe20000002400 */
[----:B------:R-:W-:Y:S04]  /*7500*/  IADD3 R0, R0, c[0x0][0x1d0], -R177 ;  /* 0x0000740000007a10 */ /* 0x000fe80007ffe8b1 */
[----:B------:R-:W-:Y:S04]  /*7510*/  IADD3 R0, R0, -c[0x0][0x168], RZ ;  /* 0x80005a0000007a10 */ /* 0x000fe80007ffe0ff */
[C---:B------:R-:W-:Y:S01]  /*7520*/  IADD3 R2, R0.reuse, R11, RZ ;  /* 0x0000000b00027210 */ /* 0x040fe20007ffe0ff */
[----:B------:R-:W-:Y:S01]  /*7530*/  MUFU.TANH R27, R27 ;  /* 0x0000001b001b7308 */ /* 0x000fe20000002400 */
[----:B--2---:R-:W-:Y:S02]  /*7540*/  IADD3 R0, R0, R10, RZ ;  /* 0x0000000a00007210 */ /* 0x004fe40007ffe0ff */
[----:B------:R-:W-:Y:S07]  /*7550*/  @P6 MOV R10, c[0x0][0x1e4] ;  /* 0x00007900000a6a02 */ /* 0x000fee0000000f00 */
[----:B------:R-:W-:Y:S01]  /*7560*/  MUFU.TANH R30, R30 ;  /* 0x0000001e001e7308 */ /* 0x000fe20000002400 */
[----:B-1----:R-:W-:Y:S05]  /*7570*/  @P6 IADD3 R4, P0, R132, R169, RZ ;  /* 0x000000a984046210 */ /* 0x002fea0007f1e0ff */
[----:B------:R-:W-:Y:S01]  /*7580*/  @P6 IMAD.X R5, R8, 0x1, R9, P0 ;  /* 0x0000000108056824 */ /* 0x000fe200000e0609 */
[C---:B------:R-:W-:Y:S04]  /*7590*/  @P6 LEA R6, P0, R4.reuse, c[0x0][0x1c8], 0x1 ;  /* 0x0000720004066a11 */ /* 0x040fe800078008ff */
[----:B------:R-:W-:Y:S02]  /*75a0*/  @P6 LEA.HI.X R7, R4, c[0x0][0x1cc], R5, 0x1, P0 ;  /* 0x0000730004076a11 */ /* 0x000fe400000f0c05 */
[----:B------:R-:W-:Y:S03]  /*75b0*/  @P6 MOV R5, c[0x0][0x1e0] ;  /* 0x0000780000056a02 */ /* 0x000fe60000000f00 */
[----:B------:R1:W-:Y:S01]  /*75c0*/  @P6 LDGSTS.E.BYPASS.LTC128B.128 [R131+0x16100], [R6.64], !P2 ;  /* 0x1610000006836fae */ /* 0x0003e2000d101d46 */
[C---:B------:R-:W-:Y:S04]  /*75d0*/  @P6 LEA R4, P0, R5.reuse, R132, 0x5 ;  /* 0x0000008405046211 */ /* 0x040fe800078028ff */
[----:B------:R-:W-:Y:S01]  /*75e0*/  @P6 LEA.HI.X R8, R5, R8, R10, 0x5, P0 ;  /* 0x0000000805086211 */ /* 0x000fe200000f2c0a */
[----:B------:R-:W-:Y:S01]  /*75f0*/  FMUL.FTZ R5, R19, c[0x0][0x320] ;  /* 0x0000c80013057a20 */ /* 0x000fe20000410000 */
[----:B------:R2:W-:Y:S01]  /*7600*/  MUFU.TANH R10, R20 ;  /* 0x00000014000a7308 */ /* 0x0005e20000002400 */
[C---:B------:R-:W-:Y:S04]  /*7610*/  ISETP.GT.AND P0, PT, R2.reuse, RZ, PT ;  /* 0x000000ff0200720c */ /* 0x040fe80003f04270 */
[----:B------:R-:W-:Y:S02]  /*7620*/  FSEL R19, R191, -INF , P0 ;  /* 0xff800000bf137808 */ /* 0x000fe40000000000 */
[----:B------:R-:W-:Y:S03]  /*7630*/  ISETP.GT.AND P0, PT, R2, 0x1, PT ;  /* 0x000000010200780c */ /* 0x000fe60003f04270 */
[----:B------:R4:W3:Y:S01]  /*7640*/  MUFU.TANH R191, R5 ;  /* 0x0000000500bf7308 */ /* 0x0008e20000002400 */
[----:B------:R-:W-:Y:S02]  /*7650*/  FSEL R18, R176, -INF , P0 ;  /* 0xff800000b0127808 */ /* 0x000fe40000000000 */
[C---:B------:R-:W-:Y:S04]  /*7660*/  ISETP.GT.AND P0, PT, R0.reuse, RZ, PT ;  /* 0x000000ff0000720c */ /* 0x040fe80003f04270 */
[----:B------:R-:W-:Y:S02]  /*7670*/  FSEL R168, R173, -INF , P0 ;  /* 0xff800000ada87808 */ /* 0x000fe40000000000 */
[----:B------:R-:W-:Y:S01]  /*7680*/  ISETP.GT.AND P0, PT, R0, 0x1, PT ;  /* 0x000000010000780c */ /* 0x000fe20003f04270 */
[----:B-1----:R-:W-:Y:S01]  /*7690*/  FMUL.FTZ R7, R33, c[0x0][0x320] ;  /* 0x0000c80021077a20 */ /* 0x002fe20000410000 */
[----:B------:R-:W-:Y:S02]  /*76a0*/  FMNMX.FTZ R6, R168, R134, !PT ;  /* 0x00000086a8067209 */ /* 0x000fe40007810000 */
[----:B--2---:R-:W-:Y:S02]  /*76b0*/  FSEL R20, R172, -INF , P0 ;  /* 0xff800000ac147808 */ /* 0x004fe40000000000 */
[----:B------:R-:W-:Y:S01]  /*76c0*/  ISETP.GT.AND P0, PT, R2, 0x8, PT ;  /* 0x000000080200780c */ /* 0x000fe20003f04270 */
[----:B------:R-:W1:Y:S01]  /*76d0*/  MUFU.TANH R7, R7 ;  /* 0x0000000700077308 */ /* 0x000e620000002400 */
[----:B------:R-:W-:Y:S02]  /*76e0*/  FMNMX.FTZ R6, R20, R6, !PT ;  /* 0x0000000614067209 */ /* 0x000fe40007810000 */
[----:B------:R-:W-:Y:S02]  /*76f0*/  FSEL R14, R185, -INF , P0 ;  /* 0xff800000b90e7808 */ /* 0x000fe40000000000 */
[----:B------:R-:W-:Y:S02]  /*7700*/  ISETP.GT.AND P0, PT, R2, 0x9, PT ;  /* 0x000000090200780c */ /* 0x000fe40003f04270 */
[----:B----4-:R-:W-:Y:S02]  /*7710*/  FMNMX.FTZ R5, R19, R3, !PT ;  /* 0x0000000313057209 */ /* 0x010fe40007810000 */
[----:B------:R-:W-:Y:S02]  /*7720*/  FSEL R17, R184, -INF , P0 ;  /* 0xff800000b8117808 */ /* 0x000fe40000000000 */
[----:B------:R-:W-:Y:S02]  /*7730*/  ISETP.GT.AND P0, PT, R0, 0x8, PT ;  /* 0x000000080000780c */ /* 0x000fe40003f04270 */
[----:B------:R-:W-:Y:S02]  /*7740*/  FMNMX.FTZ R5, R18, R5, !PT ;  /* 0x0000000512057209 */ /* 0x000fe40007810000 */
[----:B------:R-:W-:Y:S02]  /*7750*/  FSEL R16, R135, -INF , P0 ;  /* 0xff80000087107808 */ /* 0x000fe40000000000 */
[----:B------:R-:W-:Y:S01]  /*7760*/  ISETP.GT.AND P0, PT, R0, 0x9, PT ;  /* 0x000000090000780c */ /* 0x000fe20003f04270 */
[----:B------:R-:W-:Y:S01]  /*7770*/  MUFU.TANH R135, R35 ;  /* 0x0000002300877308 */ /* 0x000fe20000002400 */
[----:B------:R-:W-:Y:S02]  /*7780*/  FMNMX.FTZ R5, R14, R5, !PT ;  /* 0x000000050e057209 */ /* 0x000fe40007810000 */
[----:B------:R-:W-:Y:S02]  /*7790*/  FSEL R15, R133, -INF , P0 ;  /* 0xff800000850f7808 */ /* 0x000fe40000000000 */
[----:B------:R-:W-:Y:S02]  /*77a0*/  ISETP.GT.AND P0, PT, R2, 0x10, PT ;  /* 0x000000100200780c */ /* 0x000fe40003f04270 */
[----:B------:R-:W-:Y:S02]  /*77b0*/  FMNMX.FTZ R5, R17, R5, !PT ;  /* 0x0000000511057209 */ /* 0x000fe40007810000 */
[----:B------:R-:W-:Y:S02]  /*77c0*/  FSEL R185, R12, -INF , P0 ;  /* 0xff8000000cb97808 */ /* 0x000fe40000000000 */
[----:B------:R-:W-:Y:S02]  /*77d0*/  ISETP.GT.AND P0, PT, R2, 0x11, PT ;  /* 0x000000110200780c */ /* 0x000fe40003f04270 */
[----:B------:R-:W-:Y:S02]  /*77e0*/  FMNMX.FTZ R5, R185, R5, !PT ;  /* 0x00000005b9057209 */ /* 0x000fe40007810000 */
[----:B---3--:R-:W-:Y:S02]  /*77f0*/  FSEL R184, R13, -INF , P0 ;  /* 0xff8000000db87808 */ /* 0x008fe40000000000 */
[----:B------:R-:W-:Y:S02]  /*7800*/  ISETP.GT.AND P0, PT, R0, 0x10, PT ;  /* 0x000000100000780c */ /* 0x000fe40003f04270 */
[----:B------:R-:W-:Y:S02]  /*7810*/  FMNMX.FTZ R5, R184, R5, !PT ;  /* 0x00000005b8057209 */ /* 0x000fe40007810000 */
[----:B------:R-:W-:Y:S02]  /*7820*/  FSEL R187, R187, -INF , P0 ;  /* 0xff800000bbbb7808 */ /* 0x000fe40000000000 */
        /* <DEDUP_REMOVED lines=15> */
[----:B------:R-:W-:Y:S04]  /*7920*/  ISETP.GT.AND P0, PT, R2, 0x20, PT ;  /* 0x000000200200780c */ /* 0x000fe80003f04270 */
[----:B------:R-:W-:Y:S01]  /*7930*/  FSEL R198, R10, -INF , P0 ;  /* 0xff8000000ac67808 */ /* 0x000fe20000000000 */
[----:B------:R-:W-:Y:S01]  /*7940*/  FMUL.FTZ R10, R31, c[0x0][0x320] ;  /* 0x0000c8001f0a7a20 */ /* 0x000fe20000410000 */
[----:B------:R-:W-:Y:S02]  /*7950*/  ISETP.GT.AND P0, PT, R2, 0x21, PT ;  /* 0x000000210200780c */ /* 0x000fe40003f04270 */
[----:B------:R-:W-:Y:S02]  /*7960*/  FMNMX.FTZ R5, R198, R5, !PT ;  /* 0x00000005c6057209 */ /* 0x000fe40007810000 */
[----:B------:R-:W-:Y:S01]  /*7970*/  FSEL R199, R21, -INF , P0 ;  /* 0xff80000015c77808 */ /* 0x000fe20000000000 */
[----:B------:R-:W2:Y:S01]  /*7980*/  MUFU.TANH R10, R10 ;  /* 0x0000000a000a7308 */ /* 0x000ea20000002400 */
[----:B------:R-:W-:Y:S02]  /*7990*/  ISETP.GT.AND P0, PT, R0, 0x20, PT ;  /* 0x000000200000780c */ /* 0x000fe40003f04270 */
[----:B------:R-:W-:Y:S02]  /*79a0*/  FMNMX.FTZ R5, R199, R5, !PT ;  /* 0x00000005c7057209 */ /* 0x000fe40007810000 */
[----:B------:R-:W-:Y:S02]  /*79b0*/  FSEL R132, R22, -INF , P0 ;  /* 0xff80000016847808 */ /* 0x000fe40000000000 */
[----:B------:R-:W-:Y:S04]  /*79c0*/  ISETP.GT.AND P0, PT, R0, 0x21, PT ;  /* 0x000000210000780c */ /* 0x000fe80003f04270 */
[----:B------:R-:W-:Y:S02]  /*79d0*/  FSEL R11, R23, -INF , P0 ;  /* 0xff800000170b7808 */ /* 0x000fe40000000000 */
[----:B------:R-:W-:Y:S02]  /*79e0*/  ISETP.GT.AND P0, PT, R2, 0x28, PT ;  /* 0x000000280200780c */ /* 0x000fe40003f04270 */
[----:B------:R-:W-:Y:S02]  /*79f0*/  MOV R23, R132 ;  /* 0x0000008400177202 */ /* 0x000fe40000000f00 */
[----:B------:R-:W-:Y:S01]  /*7a00*/  FSEL R192, R24, -INF , P0 ;  /* 0xff80000018c07808 */ /* 0x000fe20000000000 */
[----:B------:R-:W-:Y:S01]  /*7a10*/  IMAD.MOV.U32 R24, RZ, RZ, R11 ;  /* 0x000000ffff187224 */ /* 0x000fe200078e000b */
        /* <DEDUP_REMOVED lines=14> */
[----:B------:R3:W4:Y:S01]  /*7b00*/  MUFU.TANH R6, R34 ;  /* 0x0000002200067308 */ /* 0x0007220000002400 */
[----:B------:R-:W-:Y:S02]  /*7b10*/  FMNMX.FTZ R5, R176, R5, !PT ;  /* 0x00000005b0057209 */ /* 0x000fe40007810000 */
[----:B------:R-:W-:Y:S02]  /*7b20*/  FMNMX.FTZ R2, R190, R2, !PT ;  /* 0x00000002be027209 */ /* 0x000fe40007810000 */
[----:B-1----:R-:W-:Y:S02]  /*7b30*/  FSEL R177, R7, -INF , P0 ;  /* 0xff80000007b17808 */ /* 0x002fe40000000000 */
[----:B------:R-:W-:Y:S02]  /*7b40*/  FMNMX.FTZ R2, R191, R2, !PT ;  /* 0x00000002bf027209 */ /* 0x000fe40007810000 */
[----:B------:R-:W-:Y:S02]  /*7b50*/  FMNMX.FTZ R5, R177, R5, !PT ;  /* 0x00000005b1057209 */ /* 0x000fe40007810000 */
[----:B------:R-:W-:Y:S02]  /*7b60*/  ISETP.GT.AND P0, PT, R0, 0x28, PT ;  /* 0x000000280000780c */ /* 0x000fe40003f04270 */
[----:B------:R-:W-:Y:S01]  /*7b70*/  FMNMX.FTZ R2, R23, R2, !PT ;  /* 0x0000000217027209 */ /* 0x000fe20007810000 */
[----:B------:R-:W1:Y:S03]  /*7b80*/  SHFL.BFLY PT, R133, R5, 0x2, 0x1f ;  /* 0x0c401f0005857f89 */ /* 0x000e6600000e0000 */
        /* <DEDUP_REMOVED lines=10> */
[----:B--2---:R-:W-:Y:S02]  /*7c30*/  FSEL R172, R10, -INF , P0 ;  /* 0xff8000000aac7808 */ /* 0x004fe40000000000 */
[----:B------:R-:W-:Y:S02]  /*7c40*/  ISETP.GT.AND P0, PT, R0, 0x38, PT ;  /* 0x000000380000780c */ /* 0x000fe40003f04270 */
[----:B-1----:R-:W-:Y:S02]  /*7c50*/  FMNMX.FTZ R133, R5, R133, !PT ;  /* 0x0000008505857209 */ /* 0x002fe40007810000 */
[----:B----4-:R-:W-:Y:S02]  /*7c60*/  FSEL R173, R6, -INF , P0 ;  /* 0xff80000006ad7808 */ /* 0x010fe40000000000 */
[----:B------:R-:W-:Y:S01]  /*7c70*/  ISETP.GT.AND P0, PT, R0, 0x39, PT ;  /* 0x000000390000780c */ /* 0x000fe20003f04270 */
[----:B------:R-:W1:Y:S01]  /*7c80*/  SHFL.BFLY PT, R6, R133, 0x1, 0x1f ;  /* 0x0c201f0085067f89 */ /* 0x000e6200000e0000 */
[----:B------:R-:W-:Y:S02]  /*7c90*/  FMNMX.FTZ R0, R172, R2, !PT ;  /* 0x00000002ac007209 */ /* 0x000fe40007810000 */
[----:B------:R-:W-:Y:S02]  /*7ca0*/  FSEL R135, R135, -INF , P0 ;  /* 0xff80000087877808 */ /* 0x000fe40000000000 */
[----:B------:R-:W-:Y:S02]  /*7cb0*/  @P6 IADD3 R2, P0, R4, R128, RZ ;  /* 0x0000008004026210 */ /* 0x000fe40007f1e0ff */
[----:B------:R-:W-:Y:S01]  /*7cc0*/  FMNMX.FTZ R0, R173, R0, !PT ;  /* 0x00000000ad007209 */ /* 0x000fe20007810000 */
[----:B------:R-:W2:Y:S01]  /*7cd0*/  LDL.LU.64 R128, [R1+0x148] ;  /* 0x0001480001807983 */ /* 0x000ea20000300a00 */
[----:B------:R-:W-:Y:S02]  /*7ce0*/  @P6 IADD3.X R5, R8, R130, RZ, P0, !PT ;  /* 0x0000008208056210 */ /* 0x000fe400007fe4ff */
[C---:B------:R-:W-:Y:S02]  /*7cf0*/  @P6 LEA R10, P0, R2.reuse, c[0x0][0x1c8], 0x1 ;  /* 0x00007200020a6a11 */ /* 0x040fe400078008ff */
[----:B------:R-:W-:Y:S01]  /*7d00*/  FMNMX.FTZ R0, R135, R0, !PT ;  /* 0x0000000087007209 */ /* 0x000fe20007810000 */
[----:B------:R-:W3:Y:S01]  /*7d10*/  LDL.LU R130, [R1+0x144] ;  /* 0x0001440001827983 */ /* 0x000ee20000300800 */
[----:B------:R-:W-:Y:S02]  /*7d20*/  @P6 LEA.HI.X R11, R2, c[0x0][0x1cc], R5, 0x1, P0 ;  /* 0x00007300020b6a11 */ /* 0x000fe400000f0c05 */
[----:B------:R-:W-:Y:S01]  /*7d30*/  @P6 IADD3 R5, P0, R4, R181, RZ ;  /* 0x000000b504056210 */ /* 0x000fe20007f1e0ff */
[----:B------:R-:W4:Y:S03]  /*7d40*/  SHFL.BFLY PT, R2, R0, 0x2, 0x1f ;  /* 0x0c401f0000027f89 */ /* 0x000f2600000e0000 */
[----:B------:R-:W-:Y:S02]  /*7d50*/  @P6 IADD3.X R180, R8, R180, RZ, P0, !PT ;  /* 0x000000b408b46210 */ /* 0x000fe400007fe4ff */
[----:B------:R-:W-:Y:S02]  /*7d60*/  @P6 LEA R12, P0, R5, c[0x0][0x1c8], 0x1 ;  /* 0x00007200050c6a11 */ /* 0x000fe400078008ff */
[----:B-1----:R-:W-:Y:S01]  /*7d70*/  FMNMX.FTZ R133, R133, R6, !PT ;  /* 0x0000000685857209 */ /* 0x002fe20007810000 */
[----:B------:R1:W-:Y:S01]  /*7d80*/  @P6 LDGSTS.E.BYPASS.LTC128B.128 [R131+0x11100], [R10.64], !P5 ;  /* 0x111000000a836fae */ /* 0x0003e2000e901d46 */
[----:B------:R-:W-:Y:S02]  /*7d90*/  @P6 LEA.HI.X R13, R5, c[0x0][0x1cc], R180, 0x1, P0 ;  /* 0x00007300050d6a11 */ /* 0x000fe400000f0cb4 */
[----:B------:R-:W-:Y:S01]  /*7da0*/  @P6 IADD3 R5, P0, R4, R171, RZ ;  /* 0x000000ab04056210 */ /* 0x000fe20007f1e0ff */
[----:B------:R-:W-:Y:S03]  /*7db0*/  FMUL.FTZ R180, R133, c[0x0][0x2d0] ;  /* 0x0000b40085b47a20 */ /* 0x000fe60000410000 */
[----:B------:R-:W-:Y:S01]  /*7dc0*/  @P6 IADD3.X R170, R8, R170, RZ, P0, !PT ;  /* 0x000000aa08aa6210 */ /* 0x000fe200007fe4ff */
[----:B------:R1:W-:Y:S01]  /*7dd0*/  @P6 LDGSTS.E.BYPASS.LTC128B.128 [R131+0x13100], [R12.64], !P4 ;  /* 0x131000000c836fae */ /* 0x0003e2000e101d46 */
[----:B------:R-:W-:Y:S05]  /*7de0*/  @P6 IADD3 R4, P0, R4, R169, RZ ;  /* 0x000000a904046210 */ /* 0x000fea0007f1e0ff */
[----:B------:R-:W-:Y:S01]  /*7df0*/  @P6 IMAD.X R7, R8, 0x1, R9, P0 ;  /* 0x0000000108076824 */ /* 0x000fe200000e0609 */
[C---:B------:R-:W-:Y:S02]  /*7e00*/  @P6 LEA R8, P0, R5.reuse, c[0x0][0x1c8], 0x1 ;  /* 0x0000720005086a11 */ /* 0x040fe400078008ff */
[----:B----4-:R-:W-:Y:S02]  /*7e10*/  FMNMX.FTZ R0, R0, R2, !PT ;  /* 0x0000000200007209 */ /* 0x010fe40007810000 */
[----:B------:R-:W-:Y:S02]  /*7e20*/  @P6 LEA.HI.X R9, R5, c[0x0][0x1cc], R170, 0x1, P0 ;  /* 0x0000730005096a11 */ /* 0x000fe400000f0caa */
[C---:B------:R-:W-:Y:S01]  /*7e30*/  @P6 LEA R6, P0, R4.reuse, c[0x0][0x1c8], 0x1 ;  /* 0x0000720004066a11 */ /* 0x040fe200078008ff */
[----:B------:R-:W4:Y:S03]  /*7e40*/  SHFL.BFLY PT, R2, R0, 0x1, 0x1f ;  /* 0x0c201f0000027f89 */ /* 0x000f2600000e0000 */
[----:B------:R-:W-:Y:S02]  /*7e50*/  @P6 LEA.HI.X R7, R4, c[0x0][0x1cc], R7, 0x1, P0 ;  /* 0x0000730004076a11 */ /* 0x000fe400000f0c07 */
[----:B------:R-:W-:Y:S03]  /*7e60*/  FSETP.NEU.FTZ.AND P0, PT, R133, -INF , PT ;  /* 0xff8000008500780b */ /* 0x000fe60003f1d000 */
[----:B------:R1:W-:Y:S01]  /*7e70*/  @P6 LDGSTS.E.BYPASS.LTC128B.128 [R131+0x15100], [R8.64], !P3 ;  /* 0x1510000008836fae */ /* 0x0003e2000d901d46 */
[----:B------:R-:W-:Y:S05]  /*7e80*/  FSEL R180, R180, RZ, P0 ;  /* 0x000000ffb4b47208 */ /* 0x000fea0000000000 */
[--C-:B------:R-:W-:Y:S02]  /*7e90*/  FFMA.FTZ R17, R17, c[0x0][0x2d0], -R180.reuse ;  /* 0x0000b40011117a23 */ /* 0x100fe400000108b4 */
[----:B------:R1:W-:Y:S01]  /*7ea0*/  @P6 LDGSTS.E.BYPASS.LTC128B.128 [R131+0x17100], [R6.64], !P2 ;  /* 0x1710000006836fae */ /* 0x0003e2000d101d46 */
[--C-:B------:R-:W-:Y:S01]  /*7eb0*/  FFMA.FTZ R14, R14, c[0x0][0x2d0], -R180.reuse ;  /* 0x0000b4000e0e7a23 */ /* 0x100fe200000108b4 */
[----:B------:R-:W-:Y:S01]  /*7ec0*/  MUFU.EX2 R22, R17 ;  /* 0x0000001100167308 */ /* 0x000fe20000000800 */
[--C-:B------:R-:W-:Y:S02]  /*7ed0*/  FFMA.FTZ R19, R19, c[0x0][0x2d0], -R180.reuse ;  /* 0x0000b40013137a23 */ /* 0x100fe400000108b4 */
[----:B------:R-:W-:Y:S01]  /*7ee0*/  FFMA.FTZ R18, R18, c[0x0][0x2d0], -R180 ;  /* 0x0000b40012127a23 */ /* 0x000fe200000108b4 */
[----:B----4-:R-:W-:Y:S02]  /*7ef0*/  FMNMX.FTZ R132, R0, R2, !PT ;  /* 0x0000000200847209 */ /* 0x010fe40007810000 */
[----:B------:R-:W-:Y:S01]  /*7f00*/  LDSM.16.MT88.4 R28, [R251] ;  /* 0x00000000fb1c783b */ /* 0x000fe20000004200 */
[----:B------:R-:W-:Y:S02]  /*7f10*/  FSEL R0, R133, RZ, P0 ;  /* 0x000000ff85007208 */ /* 0x000fe40000000000 */
[C---:B------:R-:W-:Y:S01]  /*7f20*/  FSETP.NEU.FTZ.AND P0, PT, R132.reuse, -INF , PT ;  /* 0xff8000008400780b */ /* 0x040fe20003f1d000 */
[----:B------:R-:W-:Y:S01]  /*7f30*/  FMUL.FTZ R181, R132, c[0x0][0x2d0] ;  /* 0x0000b40084b57a20 */ /* 0x000fe20000410000 */
[----:B------:R-:W4:Y:S01]  /*7f40*/  MUFU.EX2 R32, R14 ;  /* 0x0000000e00207308 */ /* 0x000f220000000800 */
[----:B------:R-:W-:Y:S01]  /*7f50*/  FADD.FTZ R0, -R0, R3 ;  /* 0x0000000300007221 */ /* 0x000fe20000010100 */
[----:B------:R-:W-:Y:S01]  /*7f60*/  FSEL R2, R132, RZ, P0 ;  /* 0x000000ff84027208 */ /* 0x000fe20000000000 */
[----:B------:R-:W0:Y:S01]  /*7f70*/  LDGDEPBAR ;  /* 0x00000000000079af */ /* 0x000e220000000000 */
[----:B------:R-:W-:Y:S01]  /*7f80*/  FSEL R181, R181, RZ, P0 ;  /* 0x000000ffb5b57208 */ /* 0x000fe20000000000 */
[----:B------:R-:W-:Y:S04]  /*7f90*/  FMUL.FTZ R0, R0, c[0x0][0x2d0] ;  /* 0x0000b40000007a20 */ /* 0x000fe80000410000 */
[--C-:B------:R-:W-:Y:S01]  /*7fa0*/  FFMA.FTZ R15, R15, c[0x0][0x2d0], -R181.reuse ;  /* 0x0000b4000f0f7a23 */ /* 0x100fe200000108b5 */
[----:B------:R-:W4:Y:S01]  /*7fb0*/  MUFU.EX2 R3, R0 ;  /* 0x0000000000037308 */ /* 0x000f220000000800 */
[--C-:B------:R-:W-:Y:S01]  /*7fc0*/  FFMA.FTZ R16, R16, c[0x0][0x2d0], -R181.reuse ;  /* 0x0000b40010107a23 */ /* 0x100fe200000108b5 */
[----:B-1----:R-:W2:Y:S01]  /*7fd0*/  LDL.LU R131, [R1+0x140] ;  /* 0x0001400001837983 */ /* 0x002ea20000300800 */
[--C-:B------:R-:W-:Y:S02]  /*7fe0*/  FFMA.FTZ R20, R20, c[0x0][0x2d0], -R181.reuse ;  /* 0x0000b40014147a23 */ /* 0x100fe400000108b5 */
[--C-:B------:R-:W-:Y:S05]  /*7ff0*/  FFMA.FTZ R168, R168, c[0x0][0x2d0], -R181.reuse ;  /* 0x0000b400a8a87a23 */ /* 0x100fea00000108b5 */
[----:B------:R-:W1:Y:S01]  /*8000*/  MUFU.EX2 R25, R15 ;  /* 0x0000000f00197308 */ /* 0x000e620000000800 */
[----:B----4-:R-:W-:Y:S09]  /*8010*/  F2FP.PACK_AB R170, R22, R32 ;  /* 0x0000002016aa723e */ /* 0x010ff200000000ff */
[----:B------:R-:W4:Y:S01]  /*8020*/  MUFU.EX2 R21, R16 ;  /* 0x0000001000157308 */ /* 0x000f220000000800 */
[C---:B------:R-:W-:Y:S02]  /*8030*/  FMUL.FTZ R4, R3.reuse, R136 ;  /* 0x0000008803047220 */ /* 0x040fe40000410000 */
[----:B------:R-:W2:Y:S01]  /*8040*/  LDL R136, [R1+0x48] ;  /* 0x0000480001887983 */ /* 0x000ea20000100800 */
[----:B------:R-:W-:Y:S01]  /*8050*/  FADD.FTZ R0, -R2, R134 ;  /* 0x0000008602007221 */ /* 0x000fe20000010100 */
[----:B------:R-:W-:Y:S01]  /*8060*/  MOV R134, R24 ;  /* 0x0000001800867202 */ /* 0x000fe20000000f00 */
[C---:B------:R-:W-:Y:S04]  /*8070*/  FMUL.FTZ R17, R3.reuse, R149 ;  /* 0x0000009503117220 */ /* 0x040fe80000410000 */
[----:B------:R-:W-:Y:S01]  /*8080*/  MUFU.EX2 R33, R20 ;  /* 0x0000001400217308 */ /* 0x000fe20000000800 */
[----:B------:R-:W-:Y:S02]  /*8090*/  FMUL.FTZ R0, R0, c[0x0][0x2d0] ;  /* 0x0000b40000007a20 */ /* 0x000fe40000410000 */
[C---:B------:R-:W-:Y:S01]  /*80a0*/  FMUL.FTZ R8, R3.reuse, R140 ;  /* 0x0000008c03087220 */ /* 0x040fe20000410000 */
[----:B-1----:R-:W-:Y:S01]  /*80b0*/  MOV R2, R25 ;  /* 0x0000001900027202 */ /* 0x002fe20000000f00 */
[C---:B------:R-:W-:Y:S01]  /*80c0*/  FMUL.FTZ R25, R3.reuse, R157 ;  /* 0x0000009d03197220 */ /* 0x040fe20000410000 */
[----:B------:R-:W1:Y:S01]  /*80d0*/  LDSM.16.MT88.4 R12, [R248] ;  /* 0x00000000f80c783b */ /* 0x000e620000004200 */
[----:B------:R-:W-:Y:S01]  /*80e0*/  MOV R140, R23 ;  /* 0x00000017008c7202 */ /* 0x000fe20000000f00 */
[C---:B------:R-:W-:Y:S02]  /*80f0*/  FMUL.FTZ R9, R3.reuse, R141 ;  /* 0x0000008d03097220 */ /* 0x040fe40000410000 */
[----:B------:R-:W1:Y:S01]  /*8100*/  MUFU.EX2 R0, R0 ;  /* 0x0000000000007308 */ /* 0x000e620000000800 */
[----:B------:R-:W-:Y:S02]  /*8110*/  IMAD.MOV.U32 R141, RZ, RZ, R22 ;  /* 0x000000ffff8d7224 */ /* 0x000fe400078e0016 */
[C---:B------:R-:W-:Y:S01]  /*8120*/  FMUL.FTZ R5, R3.reuse, R137 ;  /* 0x0000008903057220 */ /* 0x040fe20000410000 */
[----:B----4-:R-:W-:Y:S01]  /*8130*/  F2FP.PACK_AB R171, R2, R21 ;  /* 0x0000001502ab723e */ /* 0x010fe200000000ff */
[C---:B------:R-:W-:Y:S01]  /*8140*/  FMUL.FTZ R16, R3.reuse, R148 ;  /* 0x0000009403107220 */ /* 0x040fe20000410000 */
[----:B------:R-:W-:Y:S01]  /*8150*/  MOV R148, R32 ;  /* 0x0000002000947202 */ /* 0x000fe20000000f00 */
[C---:B------:R-:W-:Y:S02]  /*8160*/  FMUL.FTZ R24, R3.reuse, R156 ;  /* 0x0000009c03187220 */ /* 0x040fe40000410000 */
[C---:B------:R-:W-:Y:S01]  /*8170*/  FMUL.FTZ R32, R3.reuse, R164 ;  /* 0x000000a403207220 */ /* 0x040fe20000410000 */
[----:B------:R4:W1:Y:S01]  /*8180*/  MUFU.EX2 R35, R18 ;  /* 0x0000001200237308 */ /* 0x0008620000000800 */
[C---:B------:R-:W-:Y:S02]  /*8190*/  FMUL.FTZ R36, R3.reuse, R36 ;  /* 0x0000002403247220 */ /* 0x040fe40000410000 */
[C---:B------:R-:W-:Y:S02]  /*81a0*/  FMUL.FTZ R37, R3.reuse, R37 ;  /* 0x0000002503257220 */ /* 0x040fe40000410000 */
[C---:B------:R-:W-:Y:S02]  /*81b0*/  FMUL.FTZ R40, R3.reuse, R40 ;  /* 0x0000002803287220 */ /* 0x040fe40000410000 */
[C---:B------:R-:W-:Y:S02]  /*81c0*/  FMUL.FTZ R41, R3.reuse, R41 ;  /* 0x0000002903297220 */ /* 0x040fe40000410000 */
[C---:B------:R-:W-:Y:S01]  /*81d0*/  FMUL.FTZ R44, R3.reuse, R44 ;  /* 0x0000002c032c7220 */ /* 0x040fe20000410000 */
[----:B------:R4:W4:Y:S01]  /*81e0*/  MUFU.EX2 R183, R19 ;  /* 0x0000001300b77308 */ /* 0x0009220000000800 */
[C---:B------:R-:W-:Y:S02]  /*81f0*/  FMUL.FTZ R45, R3.reuse, R45 ;  /* 0x0000002d032d7220 */ /* 0x040fe40000410000 */
[----:B------:R-:W-:Y:S02]  /*8200*/  FMUL.FTZ R48, R3, R48 ;  /* 0x0000003003307220 */ /* 0x000fe40000410000 */
[C---:B-1----:R-:W-:Y:S02]  /*8210*/  FMUL.FTZ R26, R0.reuse, R158 ;  /* 0x0000009e001a7220 */ /* 0x042fe40000410000 */
[----:B------:R-:W2:Y:S01]  /*8220*/  LDL.LU R158, [R1+0x80] ;  /* 0x00008000019e7983 */ /* 0x000ea20000300800 */
[C---:B------:R-:W-:Y:S01]  /*8230*/  FMUL.FTZ R10, R0.reuse, R142 ;  /* 0x0000008e000a7220 */ /* 0x040fe20000410000 */
[----:B------:R-:W-:Y:S01]  /*8240*/  MOV R142, R21 ;  /* 0x00000015008e7202 */ /* 0x000fe20000000f00 */
[----:B------:R1:W1:Y:S01]  /*8250*/  MUFU.EX2 R182, R168 ;  /* 0x000000a800b67308 */ /* 0x0002620000000800 */
[----:B------:R-:W2:Y:S01]  /*8260*/  LDL.LU R157, [R1+0x84] ;  /* 0x00008400019d7983 */ /* 0x000ea20000300800 */
[C---:B------:R-:W-:Y:S02]  /*8270*/  FMUL.FTZ R6, R0.reuse, R138 ;  /* 0x0000008a00067220 */ /* 0x040fe40000410000 */
[C---:B------:R-:W-:Y:S01]  /*8280*/  FMUL.FTZ R7, R0.reuse, R139 ;  /* 0x0000008b00077220 */ /* 0x040fe20000410000 */
[----:B------:R-:W2:Y:S01]  /*8290*/  LDL R149, [R1+0x4] ;  /* 0x0000040001957983 */ /* 0x000ea20000100800 */
[C---:B------:R-:W-:Y:S02]  /*82a0*/  FMUL.FTZ R11, R0.reuse, R143 ;  /* 0x0000008f000b7220 */ /* 0x040fe40000410000 */
[C---:B----4-:R-:W-:Y:S01]  /*82b0*/  FMUL.FTZ R18, R0.reuse, R150 ;  /* 0x0000009600127220 */ /* 0x050fe20000410000 */
[----:B------:R-:W4:Y:S01]  /*82c0*/  LDSM.16.MT88.4 R20, [R252] ;  /* 0x00000000fc14783b */ /* 0x000f220000004200 */
[C---:B------:R-:W-:Y:S01]  /*82d0*/  FMUL.FTZ R27, R0.reuse, R159 ;  /* 0x0000009f001b7220 */ /* 0x040fe20000410000 */
[----:B------:R-:W-:Y:S01]  /*82e0*/  MOV R150, R33 ;  /* 0x0000002100967202 */ /* 0x000fe20000000f00 */
[C---:B------:R-:W-:Y:S02]  /*82f0*/  FMUL.FTZ R38, R0.reuse, R38 ;  /* 0x0000002600267220 */ /* 0x040fe40000410000 */
[C---:B------:R-:W-:Y:S01]  /*8300*/  FMUL.FTZ R19, R0.reuse, R151 ;  /* 0x0000009700137220 */ /* 0x040fe20000410000 */
[----:B------:R-:W-:Y:S01]  /*8310*/  MOV R151, R35 ;  /* 0x0000002300977202 */ /* 0x000fe20000000f00 */
[C---:B------:R-:W-:Y:S02]  /*8320*/  FMUL.FTZ R39, R0.reuse, R39 ;  /* 0x0000002700277220 */ /* 0x040fe40000410000 */
[C---:B------:R-:W-:Y:S02]  /*8330*/  FMUL.FTZ R42, R0.reuse, R42 ;  /* 0x0000002a002a7220 */ /* 0x040fe40000410000 */
[C---:B------:R-:W-:Y:S02]  /*8340*/  FMUL.FTZ R43, R0.reuse, R43 ;  /* 0x0000002b002b7220 */ /* 0x040fe40000410000 */
[C---:B------:R-:W-:Y:S01]  /*8350*/  FMUL.FTZ R46, R0.reuse, R46 ;  /* 0x0000002e002e7220 */ /* 0x040fe20000410000 */
[----:B-1----:R-:W-:Y:S01]  /*8360*/  F2FP.PACK_AB R168, R35, R183 ;  /* 0x000000b723a8723e */ /* 0x002fe200000000ff */
[C---:B------:R-:W-:Y:S01]  /*8370*/  FMUL.FTZ R35, R0.reuse, R167 ;  /* 0x000000a700237220 */ /* 0x040fe20000410000 */
[----:B------:R-:W-:Y:S01]  /*8380*/  F2FP.PACK_AB R169, R33, R182 ;  /* 0x000000b621a9723e */ /* 0x000fe200000000ff */
[----:B------:R-:W-:Y:S02]  /*8390*/  IMAD.MOV.U32 R156, RZ, RZ, R140 ;  /* 0x000000ffff9c7224 */ /* 0x000fe400078e008c */
[C---:B------:R-:W-:Y:S02]  /*83a0*/  FMUL.FTZ R33, R3.reuse, R165 ;  /* 0x000000a503217220 */ /* 0x040fe40000410000 */
[C---:B------:R-:W-:Y:S02]  /*83b0*/  FMUL.FTZ R47, R0.reuse, R47 ;  /* 0x0000002f002f7220 */ /* 0x040fe40000410000 */
[C---:B------:R-:W-:Y:S05]  /*83c0*/  HMMA.16816.F32 R4, R168.reuse, R12, R4 ;  /* 0x0000000ca804723c */ /* 0x040fea0000001804 */
[C---:B------:R-:W-:Y:S02]  /*83d0*/  FMUL.FTZ R49, R3.reuse, R49 ;  /* 0x0000003103317220 */ /* 0x040fe40000410000 */
[C---:B------:R-:W-:Y:S01]  /*83e0*/  FMUL.FTZ R12, R3.reuse, R144 ;  /* 0x00000090030c7220 */ /* 0x040fe20000410000 */
[C---:B------:R-:W-:Y:S04]  /*83f0*/  HMMA.16816.F32 R8, R168.reuse, R14, R8 ;  /* 0x0000000ea808723c */ /* 0x040fe80000001808 */
[C---:B------:R-:W-:Y:S02]  /*8400*/  FMUL.FTZ R13, R3.reuse, R145 ;  /* 0x00000091030d7220 */ /* 0x040fe40000410000 */
[C---:B------:R-:W-:Y:S02]  /*8410*/  FMUL.FTZ R50, R0.reuse, R50 ;  /* 0x0000003200327220 */ /* 0x040fe40000410000 */
[C---:B------:R-:W-:Y:S04]  /*8420*/  FMUL.FTZ R14, R0.reuse, R146 ;  /* 0x00000092000e7220 */ /* 0x040fe80000410000 */
[C---:B------:R-:W-:Y:S02]  /*8430*/  FMUL.FTZ R15, R0.reuse, R147 ;  /* 0x00000093000f7220 */ /* 0x040fe40000410000 */
[----:B------:R-:W-:Y:S01]  /*8440*/  LDSM.16.MT88.4 R144, [R252+0x800] ;  /* 0x00080000fc90783b */ /* 0x000fe20000004200 */
[C---:B------:R-:W-:Y:S02]  /*8450*/  FMUL.FTZ R51, R0.reuse, R51 ;  /* 0x0000003300337220 */ /* 0x040fe40000410000 */
[C---:B------:R-:W-:Y:S02]  /*8460*/  FMUL.FTZ R52, R3.reuse, R52 ;  /* 0x0000003403347220 */ /* 0x040fe40000410000 */
[C---:B----4-:R-:W-:Y:S03]  /*8470*/  HMMA.16816.F32 R12, R168.reuse, R20, R12 ;  /* 0x00000014a80c723c */ /* 0x050fe6000000180c */
[C---:B------:R-:W-:Y:S02]  /*8480*/  FMUL.FTZ R53, R3.reuse, R53 ;  /* 0x0000003503357220 */ /* 0x040fe40000410000 */
[C---:B------:R-:W-:Y:S02]  /*8490*/  FMUL.FTZ R54, R0.reuse, R54 ;  /* 0x0000003600367220 */ /* 0x040fe40000410000 */
[C---:B------:R-:W-:Y:S01]  /*84a0*/  FMUL.FTZ R20, R3.reuse, R152 ;  /* 0x0000009803147220 */ /* 0x040fe20000410000 */
[C---:B------:R-:W-:Y:S04]  /*84b0*/  HMMA.16816.F32 R16, R168.reuse, R22, R16 ;  /* 0x00000016a810723c */ /* 0x040fe80000001810 */
[C---:B------:R-:W-:Y:S01]  /*84c0*/  FMUL.FTZ R21, R3.reuse, R153 ;  /* 0x0000009903157220 */ /* 0x040fe20000410000 */
[----:B------:R-:W-:Y:S01]  /*84d0*/  MOV R153, R142 ;  /* 0x0000008e00997202 */ /* 0x000fe20000000f00 */
[C---:B------:R-:W-:Y:S01]  /*84e0*/  FMUL.FTZ R55, R0.reuse, R55 ;  /* 0x0000003700377220 */ /* 0x040fe20000410000 */
[----:B------:R-:W-:Y:S01]  /*84f0*/  MOV R152, R141 ;  /* 0x0000008d00987202 */ /* 0x000fe20000000f00 */
[C---:B------:R-:W-:Y:S01]  /*8500*/  FMUL.FTZ R22, R0.reuse, R154 ;  /* 0x0000009a00167220 */ /* 0x040fe20000410000 */
[----:B------:R-:W-:Y:S01]  /*8510*/  MOV R154, R134 ;  /* 0x00000086009a7202 */ /* 0x000fe20000000f00 */
[----:B------:R-:W-:Y:S02]  /*8520*/  LDSM.16.MT88.4 R140, [R248+0x800] ;  /* 0x00080000f88c783b */ /* 0x000fe40000004200 */
[C---:B------:R-:W-:Y:S01]  /*8530*/  FMUL.FTZ R23, R0.reuse, R155 ;  /* 0x0000009b00177220 */ /* 0x040fe20000410000 */
[----:B------:R-:W-:Y:S01]  /*8540*/  MOV R155, R2 ;  /* 0x00000002009b7202 */ /* 0x000fe20000000f00 */
[----:B------:R-:W-:Y:S02]  /*8550*/  IMAD.MOV.U32 R134, RZ, RZ, R34 ;  /* 0x000000ffff867224 */ /* 0x000fe400078e0022 */
[C---:B------:R-:W-:Y:S02]  /*8560*/  FMUL.FTZ R34, R0.reuse, R166 ;  /* 0x000000a600227220 */ /* 0x040fe40000410000 */
[C---:B------:R-:W-:Y:S01]  /*8570*/  FMUL.FTZ R56, R3.reuse, R56 ;  /* 0x0000003803387220 */ /* 0x040fe20000410000 */
[C---:B------:R-:W-:Y:S03]  /*8580*/  HMMA.16816.F32 R20, R168.reuse, R28, R20 ;  /* 0x0000001ca814723c */ /* 0x040fe60000001814 */
[C---:B------:R-:W-:Y:S02]  /*8590*/  FMUL.FTZ R57, R3.reuse, R57 ;  /* 0x0000003903397220 */ /* 0x040fe40000410000 */
[C---:B------:R-:W-:Y:S02]  /*85a0*/  FMUL.FTZ R58, R0.reuse, R58 ;  /* 0x0000003a003a7220 */ /* 0x040fe40000410000 */
[C---:B------:R-:W-:Y:S01]  /*85b0*/  FMUL.FTZ R28, R3.reuse, R160 ;  /* 0x000000a0031c7220 */ /* 0x040fe20000410000 */
[C---:B------:R-:W-:Y:S04]  /*85c0*/  HMMA.16816.F32 R24, R168.reuse, R30, R24 ;  /* 0x0000001ea818723c */ /* 0x040fe80000001818 */
[C---:B------:R-:W-:Y:S02]  /*85d0*/  FMUL.FTZ R29, R3.reuse, R161 ;  /* 0x000000a1031d7220 */ /* 0x040fe40000410000 */
[C---:B------:R-:W-:Y:S02]  /*85e0*/  FMUL.FTZ R59, R0.reuse, R59 ;  /* 0x0000003b003b7220 */ /* 0x040fe40000410000 */
[C---:B------:R-:W-:Y:S04]  /*85f0*/  FMUL.FTZ R30, R0.reuse, R162 ;  /* 0x000000a2001e7220 */ /* 0x040fe80000410000 */
        /* <DEDUP_REMOVED lines=39> */
[C---:B------:R-:W-:Y:S02]  /*8870*/  FMUL.FTZ R98, R0.reuse, R98 ;  /* 0x0000006200627220 */ /* 0x040fe40000410000 */
[C---:B------:R-:W-:Y:S02]  /*8880*/  FMUL.FTZ R99, R0.reuse, R99 ;  /* 0x0000006300637220 */ /* 0x040fe40000410000 */
[--C-:B------:R-:W-:Y:S02]  /*8890*/  FFMA.FTZ R2, R185, c[0x0][0x2d0], -R180.reuse ;  /* 0x0000b400b9027a23 */ /* 0x100fe400000108b4 */
[C---:B------:R-:W-:Y:S02]  /*88a0*/  FMUL.FTZ R100, R3.reuse, R100 ;  /* 0x0000006403647220 */ /* 0x040fe40000410000 */
        /* <DEDUP_REMOVED lines=13> */
[----:B-1----:R-:W-:Y:S02]  /*8980*/  FFMA.FTZ R2, R184, c[0x0][0x2d0], -R180 ;  /* 0x0000b400b8027a23 */ /* 0x002fe400000108b4 */
[C---:B------:R-:W-:Y:S02]  /*8990*/  FMUL.FTZ R113, R3.reuse, R113 ;  /* 0x0000007103717220 */ /* 0x040fe40000410000 */
[----:B------:R1:W4:Y:S01]  /*89a0*/  MUFU.EX2 R161, R2 ;  /* 0x0000000200a17308 */ /* 0x0003220000000800 */
        /* <DEDUP_REMOVED lines=10> */
[C---:B------:R-:W-:Y:S02]  /*8a50*/  FMUL.FTZ R126, R0.reuse, R126 ;  /* 0x0000007e007e7220 */ /* 0x040fe40000410000 */
[C---:B------:R-:W-:Y:S02]  /*8a60*/  FMUL.FTZ R127, R0.reuse, R127 ;  /* 0x0000007f007f7220 */ /* 0x040fe40000410000 */
[--C-:B-1----:R-:W-:Y:S02]  /*8a70*/  FFMA.FTZ R2, R187, c[0x0][0x2d0], -R181.reuse ;  /* 0x0000b400bb027a23 */ /* 0x102fe400000108b5 */
[C---:B------:R-:W-:Y:S02]  /*8a80*/  FMUL.FTZ R124, R3.reuse, R124 ;  /* 0x0000007c037c7220 */ /* 0x040fe40000410000 */
[----:B------:R1:W-:Y:S01]  /*8a90*/  MUFU.EX2 R160, R2 ;  /* 0x0000000200a07308 */ /* 0x0003e20000000800 */
[C---:B------:R-:W-:Y:S02]  /*8aa0*/  FMUL.FTZ R125, R3.reuse, R125 ;  /* 0x0000007d037d7220 */ /* 0x040fe40000410000 */
[C---:B---3--:R-:W-:Y:S01]  /*8ab0*/  FMUL.FTZ R130, R0.reuse, R130 ;  /* 0x0000008200827220 */ /* 0x048fe20000410000 */
[----:B--2---:R-:W2:Y:S01]  /*8ac0*/  LDSM.16.MT88.4 R136, [R136] ;  /* 0x000000008888783b */ /* 0x004ea20000004200 */
[----:B------:R-:W-:Y:S02]  /*8ad0*/  FMUL.FTZ R131, R0, R131 ;  /* 0x0000008300837220 */ /* 0x000fe40000410000 */
[C---:B------:R-:W-:Y:S02]  /*8ae0*/  FMUL.FTZ R128, R3.reuse, R128 ;  /* 0x0000008003807220 */ /* 0x040fe40000410000 */
[C---:B------:R-:W-:Y:S02]  /*8af0*/  FMUL.FTZ R129, R3.reuse, R129 ;  /* 0x0000008103817220 */ /* 0x040fe40000410000 */
[----:B-1----:R-:W-:Y:S04]  /*8b00*/  FFMA.FTZ R2, R186, c[0x0][0x2d0], -R181 ;  /* 0x0000b400ba027a23 */ /* 0x002fe800000108b5 */
[----:B------:R1:W3:Y:S01]  /*8b10*/  MUFU.EX2 R162, R2 ;  /* 0x0000000200a27308 */ /* 0x0002e20000000800 */
[C---:B--2---:R-:W-:Y:S03]  /*8b20*/  HMMA.16816.F32 R28, R168.reuse, R136, R28 ;  /* 0x00000088a81c723c */ /* 0x044fe6000000181c */
[----:B------:R-:W-:Y:S02]  /*8b30*/  FFMA.FTZ R183, R3, R158, R183 ;  /* 0x0000009e03b77223 */ /* 0x000fe400000100b7 */
[----:B------:R-:W-:Y:S01]  /*8b40*/  FFMA.FTZ R182, R0, R157, R182 ;  /* 0x0000009d00b67223 */ /* 0x000fe200000100b6 */
[----:B------:R-:W-:Y:S01]  /*8b50*/  MOV R157, R155 ;  /* 0x0000009b009d7202 */ /* 0x000fe20000000f00 */
[--C-:B------:R-:W-:Y:S01]  /*8b60*/  FFMA.FTZ R0, R198, c[0x0][0x2d0], -R180.reuse ;  /* 0x0000b400c6007a23 */ /* 0x100fe200000108b4 */
[C---:B------:R-:W-:Y:S01]  /*8b70*/  HMMA.16816.F32 R32, R168.reuse, R138, R32 ;  /* 0x0000008aa820723c */ /* 0x040fe20000001820 */
[----:B------:R-:W2:Y:S03]  /*8b80*/  LDSM.16.MT88.4 R136, [R248+0x2000] ;  /* 0x00200000f888783b */ /* 0x000ea60000004200 */
[--C-:B-1----:R-:W-:Y:S04]  /*8b90*/  FFMA.FTZ R2, R188, c[0x0][0x2d0], -R180.reuse ;  /* 0x0000b400bc027a23 */ /* 0x102fe800000108b4 */
[----:B------:R1:W-:Y:S01]  /*8ba0*/  MUFU.EX2 R185, R2 ;  /* 0x0000000200b97308 */ /* 0x0003e20000000800 */
[----:B------:R1:W5:Y:S03]  /*8bb0*/  LDL.LU R198, [R1+0x13c] ;  /* 0x00013c0001c67983 */ /* 0x0003660000300800 */
[--C-:B-1----:R-:W-:Y:S06]  /*8bc0*/  FFMA.FTZ R2, R189, c[0x0][0x2d0], -R180.reuse ;  /* 0x0000b400bd027a23 */ /* 0x102fec00000108b4 */
[----:B------:R1:W1:Y:S01]  /*8bd0*/  MUFU.EX2 R184, R2 ;  /* 0x0000000200b87308 */ /* 0x0002620000000800 */
[C---:B--2---:R-:W-:Y:S08]  /*8be0*/  HMMA.16816.F32 R36, R168.reuse, R136, R36 ;  /* 0x00000088a824723c */ /* 0x044ff00000001824 */
[C---:B------:R-:W-:Y:S01]  /*8bf0*/  HMMA.16816.F32 R40, R168.reuse, R138, R40 ;  /* 0x0000008aa828723c */ /* 0x040fe20000001828 */
[----:B------:R-:W2:Y:S03]  /*8c00*/  LDSM.16.MT88.4 R136, [R252+0x2000] ;  /* 0x00200000fc88783b */ /* 0x000ea60000004200 */
[--C-:B-1----:R-:W-:Y:S02]  /*8c10*/  FFMA.FTZ R2, R190, c[0x0][0x2d0], -R181.reuse ;  /* 0x0000b400be027a23 */ /* 0x102fe400000108b5 */
[--C-:B------:R-:W-:Y:S06]  /*8c20*/  FFMA.FTZ R190, R176, c[0x0][0x2d0], -R180.reuse ;  /* 0x0000b400b0be7a23 */ /* 0x100fec00000108b4 */
[----:B------:R-:W-:Y:S01]  /*8c30*/  MUFU.EX2 R190, R190 ;  /* 0x000000be00be7308 */ /* 0x000fe20000000800 */
        /* <DEDUP_REMOVED lines=31> */
[----:B----4-:R-:W-:Y:S01]  /*8e30*/  F2FP.PACK_AB R136, R161, R159 ;  /* 0x0000009fa188723e */ /* 0x010fe200000000ff */
[----:B------:R-:W-:Y:S01]  /*8e40*/  HMMA.16816.F32 R128, R168, R138, R128 ;  /* 0x0000008aa880723c */ /* 0x000fe20000001880 */
[----:B------:R1:W-:Y:S03]  /*8e50*/  MUFU.EX2 R168, R2 ;  /* 0x0000000200a87308 */ /* 0x0003e60000000800 */
[----:B---3--:R-:W-:Y:S03]  /*8e60*/  F2FP.PACK_AB R137, R162, R160 ;  /* 0x000000a0a289723e */ /* 0x008fe600000000ff */
[----:B------:R-:W-:Y:S04]  /*8e70*/  F2FP.PACK_AB R138, R184, R185 ;  /* 0x000000b9b88a723e */ /* 0x000fe800000000ff */
[----:B------:R2:W-:Y:S01]  /*8e80*/  MUFU.EX2 R171, R0 ;  /* 0x0000000000ab7308 */ /* 0x0005e20000000800 */
[----:B-1----:R-:W-:Y:S09]  /*8e90*/  FFMA.FTZ R2, R191, c[0x0][0x2d0], -R181 ;  /* 0x0000b400bf027a23 */ /* 0x002ff200000108b5 */
[----:B------:R-:W1:Y:S01]  /*8ea0*/  MUFU.EX2 R187, R2 ;  /* 0x0000000200bb7308 */ /* 0x000e620000000800 */
[----:B--2---:R-:W-:Y:S02]  /*8eb0*/  FFMA.FTZ R0, R199, c[0x0][0x2d0], -R180 ;  /* 0x0000b400c7007a23 */ /* 0x004fe400000108b4 */
[----:B------:R2:W5:Y:S07]  /*8ec0*/  LDL.LU R199, [R1+0x138] ;  /* 0x0001380001c77983 */ /* 0x00056e0000300800 */
[----:B------:R-:W3:Y:S01]  /*8ed0*/  MUFU.EX2 R3, R0 ;  /* 0x0000000000037308 */ /* 0x000ee20000000800 */
[----:B-1----:R-:W-:Y:S01]  /*8ee0*/  F2FP.PACK_AB R139, R187, R168 ;  /* 0x000000a8bb8b723e */ /* 0x002fe200000000ff */
[----:B------:R-:W-:Y:S04]  /*8ef0*/  FADD.FTZ R2, R151, R183 ;  /* 0x000000b797027221 */ /* 0x000fe80000010000 */
[----:B------:R-:W-:Y:S02]  /*8f00*/  FADD.FTZ R2, R148, R2 ;  /* 0x0000000294027221 */ /* 0x000fe40000010000 */
[C---:B------:R-:W-:Y:S05]  /*8f10*/  HMMA.16816.F32 R4, R136.reuse, R140, R4 ;  /* 0x0000008c8804723c */ /* 0x040fea0000001804 */
[----:B---3--:R-:W-:Y:S02]  /*8f20*/  IMAD.MOV.U32 R183, RZ, RZ, R3 ;  /* 0x000000ffffb77224 */ /* 0x008fe400078e0003 */
[----:B------:R-:W-:Y:S01]  /*8f30*/  FADD.FTZ R3, R150, R182 ;  /* 0x000000b696037221 */ /* 0x000fe20000010000 */
[C---:B------:R-:W-:Y:S01]  /*8f40*/  HMMA.16816.F32 R8, R136.reuse, R142, R8 ;  /* 0x0000008e8808723c */ /* 0x040fe20000001808 */
[----:B------:R-:W1:Y:S03]  /*8f50*/  LDSM.16.MT88.4 R140, [R251+0x800] ;  /* 0x00080000fb8c783b */ /* 0x000e660000004200 */
[----:B------:R-:W-:Y:S01]  /*8f60*/  MOV R182, R149 ;  /* 0x0000009500b67202 */ /* 0x000fe20000000f00 */
[----:B------:R-:W-:Y:S02]  /*8f70*/  FADD.FTZ R3, R153, R3 ;  /* 0x0000000399037221 */ /* 0x000fe40000010000 */
[----:B------:R-:W-:Y:S01]  /*8f80*/  FADD.FTZ R158, R152, R2 ;  /* 0x00000002989e7221 */ /* 0x000fe20000010000 */
[C---:B------:R-:W-:Y:S04]  /*8f90*/  HMMA.16816.F32 R12, R136.reuse, R144, R12 ;  /* 0x00000090880c723c */ /* 0x040fe8000000180c */
[----:B------:R-:W-:Y:S02]  /*8fa0*/  FFMA.FTZ R2, R173, c[0x0][0x2d0], -R181 ;  /* 0x0000b400ad027a23 */ /* 0x000fe400000108b5 */
[----:B------:R-:W-:Y:S02]  /*8fb0*/  FADD.FTZ R157, R157, R3 ;  /* 0x000000039d9d7221 */ /* 0x000fe40000010000 */
[C---:B------:R-:W-:Y:S01]  /*8fc0*/  HMMA.16816.F32 R16, R136.reuse, R146, R16 ;  /* 0x000000928810723c */ /* 0x040fe20000001810 */
[----:B------:R-:W3:Y:S03]  /*8fd0*/  LDSM.16.MT88.4 R144, [R149+0x800] ;  /* 0x000800009590783b */ /* 0x000ee60000004200 */
[----:B------:R-:W-:Y:S02]  /*8fe0*/  FADD.FTZ R3, R159, R158 ;  /* 0x0000009e9f037221 */ /* 0x000fe40000010000 */
[----:B------:R-:W-:Y:S02]  /*8ff0*/  FFMA.FTZ R0, R156, c[0x0][0x2d0], -R181 ;  /* 0x0000b4009c007a23 */ /* 0x000fe400000108b5 */
[--C-:B------:R-:W-:Y:S02]  /*9000*/  FFMA.FTZ R156, R195, c[0x0][0x2d0], -R180.reuse ;  /* 0x0000b400c39c7a23 */ /* 0x100fe400000108b4 */
[----:B------:R4:W-:Y:S02]  /*9010*/  MUFU.EX2 R170, R0 ;  /* 0x0000000000aa7308 */ /* 0x0009e40000000800 */
[----:B------:R-:W-:Y:S04]  /*9020*/  FADD.FTZ R3, R161, R3 ;  /* 0x00000003a1037221 */ /* 0x000fe80000010000 */
[----:B------:R-:W-:Y:S04]  /*9030*/  FADD.FTZ R3, R185, R3 ;  /* 0x00000003b9037221 */ /* 0x000fe80000010000 */
[----:B------:R-:W-:Y:S01]  /*9040*/  MUFU.EX2 R165, R156 ;  /* 0x0000009c00a57308 */ /* 0x000fe20000000800 */
[C---:B-1----:R-:W-:Y:S08]  /*9050*/  HMMA.16816.F32 R20, R136.reuse, R140, R20 ;  /* 0x0000008c8814723c */ /* 0x042ff00000001814 */
[C---:B------:R-:W-:Y:S01]  /*9060*/  HMMA.16816.F32 R24, R136.reuse, R142, R24 ;  /* 0x0000008e8818723c */ /* 0x040fe20000001818 */
[----:B------:R-:W1:Y:S03]  /*9070*/  LDSM.16.MT88.4 R140, [R248+0x2800] ;  /* 0x00280000f88c783b */ /* 0x000e660000004200 */
[--C-:B----4-:R-:W-:Y:S04]  /*9080*/  FFMA.FTZ R0, R154, c[0x0][0x2d0], -R181.reuse ;  /* 0x0000b4009a007a23 */ /* 0x110fe800000108b5 */
[C---:B---3--:R-:W-:Y:S01]  /*9090*/  HMMA.16816.F32 R28, R136.reuse, R144, R28 ;  /* 0x00000090881c723c */ /* 0x048fe2000000181c */
[----:B------:R-:W-:Y:S01]  /*90a0*/  LDSM.16.MT88.4 R152, [R251+0x1000] ;  /* 0x00100000fb98783b */ /* 0x000fe20000004200 */
[----:B------:R3:W-:Y:S06]  /*90b0*/  MUFU.EX2 R186, R0 ;  /* 0x0000000000ba7308 */ /* 0x0007ec0000000800 */
[C---:B------:R-:W-:Y:S01]  /*90c0*/  HMMA.16816.F32 R32, R136.reuse, R146, R32 ;  /* 0x000000928820723c */ /* 0x040fe20000001820 */
[----:B------:R-:W4:Y:S03]  /*90d0*/  LDSM.16.MT88.4 R144, [R252+0x2800] ;  /* 0x00280000fc90783b */ /* 0x000f260000004200 */
[--C-:B---3--:R-:W-:Y:S05]  /*90e0*/  FFMA.FTZ R0, R192, c[0x0][0x2d0], -R180.reuse ;  /* 0x0000b400c0007a23 */ /* 0x108fea00000108b4 */
[----:B------:R2:W5:Y:S01]  /*90f0*/  LDL.LU R192, [R1+0x134] ;  /* 0x0001340001c07983 */ /* 0x0005620000300800 */
[----:B------:R3:W-:Y:S01]  /*9100*/  MUFU.EX2 R166, R0 ;  /* 0x0000000000a67308 */ /* 0x0007e20000000800 */
[C---:B-1----:R-:W-:Y:S08]  /*9110*/  HMMA.16816.F32 R36, R136.reuse, R140, R36 ;  /* 0x0000008c8824723c */ /* 0x042ff00000001824 */
[C---:B------:R-:W-:Y:S01]  /*9120*/  HMMA.16816.F32 R40, R136.reuse, R142, R40 ;  /* 0x0000008e8828723c */ /* 0x040fe20000001828 */
[----:B------:R-:W1:Y:S07]  /*9130*/  LDSM.16.MT88.4 R140, [R251+0x2800] ;  /* 0x00280000fb8c783b */ /* 0x000e6e0000004200 */
[C---:B----4-:R-:W-:Y:S04]  /*9140*/  HMMA.16816.F32 R44, R136.reuse, R144, R44 ;  /* 0x00000090882c723c */ /* 0x050fe8000000182c */
[--C-:B---3--:R-:W-:Y:S02]  /*9150*/  FFMA.FTZ R0, R193, c[0x0][0x2d0], -R180.reuse ;  /* 0x0000b400c1007a23 */ /* 0x108fe400000108b4 */
[----:B------:R2:W5:Y:S02]  /*9160*/  LDL.LU R193, [R1+0x130] ;  /* 0x0001300001c17983 */ /* 0x0005640000300800 */
[C---:B------:R-:W-:Y:S01]  /*9170*/  HMMA.16816.F32 R48, R136.reuse, R146, R48 ;  /* 0x000000928830723c */ /* 0x040fe20000001830 */
[----:B------:R3:W-:Y:S01]  /*9180*/  MUFU.EX2 R167, R0 ;  /* 0x0000000000a77308 */ /* 0x0007e20000000800 */
[----:B------:R-:W4:Y:S06]  /*9190*/  LDSM.16.MT88.4 R144, [R149+0x2800] ;  /* 0x002800009590783b */ /* 0x000f2c0000004200 */
[C---:B-1----:R-:W-:Y:S04]  /*91a0*/  HMMA.16816.F32 R52, R136.reuse, R140, R52 ;  /* 0x0000008c8834723c */ /* 0x042fe80000001834 */
[--C-:B---3--:R-:W-:Y:S02]  /*91b0*/  FFMA.FTZ R0, R134, c[0x0][0x2d0], -R181.reuse ;  /* 0x0000b40086007a23 */ /* 0x108fe400000108b5 */
[--C-:B------:R-:W-:Y:S02]  /*91c0*/  FFMA.FTZ R134, R194, c[0x0][0x2d0], -R180.reuse ;  /* 0x0000b400c2867a23 */ /* 0x100fe400000108b4 */
[----:B------:R2:W5:Y:S01]  /*91d0*/  LDL.LU R194, [R1+0x12c] ;  /* 0x00012c0001c27983 */ /* 0x0005620000300800 */
[C---:B------:R-:W-:Y:S01]  /*91e0*/  HMMA.16816.F32 R56, R136.reuse, R142, R56 ;  /* 0x0000008e8838723c */ /* 0x040fe20000001838 */
[----:B------:R1:W-:Y:S02]  /*91f0*/  MUFU.EX2 R163, R0 ;  /* 0x0000000000a37308 */ /* 0x0003e40000000800 */
[----:B------:R-:W3:Y:S01]  /*9200*/  LDSM.16.MT88.4 R140, [R248+0x4800] ;  /* 0x00480000f88c783b */ /* 0x000ee20000004200 */
[----:B------:R-:W-:Y:S04]  /*9210*/  FFMA.FTZ R180, R177, c[0x0][0x2d0], -R180 ;  /* 0x0000b400b1b47a23 */ /* 0x000fe800000108b4 */
[C---:B----4-:R-:W-:Y:S03]  /*9220*/  HMMA.16816.F32 R60, R136.reuse, R144, R60 ;  /* 0x00000090883c723c */ /* 0x050fe6000000183c */
[----:B------:R2:W5:Y:S01]  /*9230*/  LDL.LU R195, [R1+0x128] ;  /* 0x0001280001c37983 */ /* 0x0005620000300800 */
[----:B------:R-:W-:Y:S03]  /*9240*/  MUFU.EX2 R188, R180 ;  /* 0x000000b400bc7308 */ /* 0x000fe60000000800 */
[----:B------:R2:W5:Y:S01]  /*9250*/  LDL.LU R176, [R1+0x124] ;  /* 0x0001240001b07983 */ /* 0x0005620000300800 */
[C---:B------:R-:W-:Y:S03]  /*9260*/  HMMA.16816.F32 R64, R136.reuse, R146, R64 ;  /* 0x000000928840723c */ /* 0x040fe60000001840 */
[----:B------:R-:W4:Y:S03]  /*9270*/  LDSM.16.MT88.4 R144, [R252+0x4800] ;  /* 0x00480000fc90783b */ /* 0x000f260000004200 */
[----:B------:R-:W2:Y:S01]  /*9280*/  MUFU.EX2 R169, R134 ;  /* 0x0000008600a97308 */ /* 0x000ea20000000800 */
[--C-:B-1----:R-:W-:Y:S04]  /*9290*/  FFMA.FTZ R0, R178, c[0x0][0x2d0], -R181.reuse ;  /* 0x0000b400b2007a23 */ /* 0x102fe800000108b5 */
[----:B------:R1:W5:Y:S04]  /*92a0*/  LDL.LU R177, [R1+0x120] ;  /* 0x0001200001b17983 */ /* 0x0003680000300800 */
[----:B------:R1:W5:Y:S01]  /*92b0*/  LDL.LU R178, [R1+0x11c] ;  /* 0x00011c0001b27983 */ /* 0x0003620000300800 */
[----:B------:R1:W-:Y:S01]  /*92c0*/  MUFU.EX2 R164, R0 ;  /* 0x0000000000a47308 */ /* 0x0003e20000000800 */
[C---:B---3--:R-:W-:Y:S08]  /*92d0*/  HMMA.16816.F32 R68, R136.reuse, R140, R68 ;  /* 0x0000008c8844723c */ /* 0x048ff00000001844 */
[C---:B------:R-:W-:Y:S01]  /*92e0*/  HMMA.16816.F32 R72, R136.reuse, R142, R72 ;  /* 0x0000008e8848723c */ /* 0x040fe20000001848 */
[----:B------:R-:W3:Y:S03]  /*92f0*/  LDSM.16.MT88.4 R140, [R251+0x4800] ;  /* 0x00480000fb8c783b */ /* 0x000ee60000004200 */
[--C-:B-1----:R-:W-:Y:S04]  /*9300*/  FFMA.FTZ R0, R179, c[0x0][0x2d0], -R181.reuse ;  /* 0x0000b400b3007a23 */ /* 0x102fe800000108b5 */
[C---:B----4-:R-:W-:Y:S01]  /*9310*/  HMMA.16816.F32 R76, R136.reuse, R144, R76 ;  /* 0x00000090884c723c */ /* 0x050fe2000000184c */
[----:B------:R1:W5:Y:S01]  /*9320*/  LDL.LU R179, [R1+0x118] ;  /* 0x0001180001b37983 */ /* 0x0003620000300800 */
[----:B------:R4:W-:Y:S06]  /*9330*/  MUFU.EX2 R189, R0 ;  /* 0x0000000000bd7308 */ /* 0x0009ec0000000800 */
[C---:B------:R-:W-:Y:S01]  /*9340*/  HMMA.16816.F32 R80, R136.reuse, R146, R80 ;  /* 0x000000928850723c */ /* 0x040fe20000001850 */
[----:B------:R-:W1:Y:S03]  /*9350*/  LDSM.16.MT88.4 R144, [R149+0x4800] ;  /* 0x004800009590783b */ /* 0x000e660000004200 */
[--C-:B----4-:R-:W-:Y:S05]  /*9360*/  FFMA.FTZ R0, R172, c[0x0][0x2d0], -R181.reuse ;  /* 0x0000b400ac007a23 */ /* 0x110fea00000108b5 */
[----:B------:R4:W5:Y:S03]  /*9370*/  LDL.LU R172, [R1+0x114] ;  /* 0x0001140001ac7983 */ /* 0x0009660000300800 */
[----:B------:R-:W-:Y:S01]  /*9380*/  FFMA.FTZ R181, R135, c[0x0][0x2d0], -R181 ;  /* 0x0000b40087b57a23 */ /* 0x000fe200000108b5 */
[----:B------:R2:W2:Y:S01]  /*9390*/  MUFU.EX2 R191, R0 ;  /* 0x0000000000bf7308 */ /* 0x0004a20000000800 */
[----:B------:R4:W5:Y:S01]  /*93a0*/  LDL.LU R173, [R1+0x110] ;  /* 0x0001100001ad7983 */ /* 0x0009620000300800 */
[C---:B---3--:R-:W-:Y:S08]  /*93b0*/  HMMA.16816.F32 R84, R136.reuse, R140, R84 ;  /* 0x0000008c8854723c */ /* 0x048ff00000001854 */
[----:B------:R-:W-:Y:S01]  /*93c0*/  MUFU.EX2 R134, R181 ;  /* 0x000000b500867308 */ /* 0x000fe20000000800 */
[C---:B------:R-:W-:Y:S01]  /*93d0*/  HMMA.16816.F32 R88, R136.reuse, R142, R88 ;  /* 0x0000008e8858723c */ /* 0x040fe20000001858 */
[----:B------:R-:W3:Y:S07]  /*93e0*/  LDSM.16.MT88.4 R140, [R248+0x6800] ;  /* 0x00680000f88c783b */ /* 0x000eee0000004200 */
[C---:B-1----:R-:W-:Y:S01]  /*93f0*/  HMMA.16816.F32 R92, R136.reuse, R144, R92 ;  /* 0x00000090885c723c */ /* 0x042fe2000000185c */
[----:B------:R1:W1:Y:S03]  /*9400*/  MUFU.EX2 R135, R2 ;  /* 0x0000000200877308 */ /* 0x0002660000000800 */
[----:B--2---:R-:W-:Y:S02]  /*9410*/  FADD.FTZ R0, R160, R157 ;  /* 0x0000009da0007221 */ /* 0x004fe40000010000 */
[----:B------:R-:W-:Y:S02]  /*9420*/  LDSM.16.MT88.4 R156, [R252+0x1800] ;  /* 0x00180000fc9c783b */ /* 0x000fe40000004200 */
[C---:B------:R-:W-:Y:S04]  /*9430*/  HMMA.16816.F32 R96, R136.reuse, R146, R96 ;  /* 0x000000928860723c */ /* 0x040fe80000001860 */
[----:B------:R-:W-:Y:S02]  /*9440*/  FADD.FTZ R0, R162, R0 ;  /* 0x00000000a2007221 */ /* 0x000fe40000010000 */
[----:B------:R-:W2:Y:S02]  /*9450*/  LDSM.16.MT88.4 R144, [R252+0x6800] ;  /* 0x00680000fc90783b */ /* 0x000ea40000004200 */
[----:B------:R-:W-:Y:S04]  /*9460*/  FADD.FTZ R0, R168, R0 ;  /* 0x00000000a8007221 */ /* 0x000fe80000010000 */
[----:B-1----:R-:W-:Y:S02]  /*9470*/  FADD.FTZ R2, R184, R3 ;  /* 0x00000003b8027221 */ /* 0x002fe40000010000 */
[----:B------:R-:W-:Y:S01]  /*9480*/  IMAD.MOV.U32 R3, RZ, RZ, R169 ;  /* 0x000000ffff037224 */ /* 0x000fe200078e00a9 */
[----:B------:R-:W-:Y:S01]  /*9490*/  F2FP.PACK_AB R169, R191, R189 ;  /* 0x000000bdbfa9723e */ /* 0x000fe200000000ff */
[C---:B---3--:R-:W-:Y:S08]  /*94a0*/  HMMA.16816.F32 R100, R136.reuse, R140, R100 ;  /* 0x0000008c8864723c */ /* 0x048ff00000001864 */
[C---:B------:R-:W-:Y:S01]  /*94b0*/  HMMA.16816.F32 R104, R136.reuse, R142, R104 ;  /* 0x0000008e8868723c */ /* 0x040fe20000001868 */
[----:B------:R-:W1:Y:S07]  /*94c0*/  LDSM.16.MT88.4 R140, [R251+0x6800] ;  /* 0x00680000fb8c783b */ /* 0x000e6e0000004200 */
[C---:B--2---:R-:W-:Y:S08]  /*94d0*/  HMMA.16816.F32 R108, R136.reuse, R144, R108 ;  /* 0x00000090886c723c */ /* 0x044ff0000000186c */
[C---:B------:R-:W-:Y:S01]  /*94e0*/  HMMA.16816.F32 R112, R136.reuse, R146, R112 ;  /* 0x000000928870723c */ /* 0x040fe20000001870 */
[----:B------:R-:W2:Y:S08]  /*94f0*/  LDSM.16.MT88.4 R144, [R149+0x6800] ;  /* 0x006800009590783b */ /* 0x000eb00000004200 */
[----:B------:R-:W3:Y:S01]  /*9500*/  LDSM.16.MT88.4 R148, [R248+0x1000] ;  /* 0x00100000f894783b */ /* 0x000ee20000004200 */
[C---:B-1----:R-:W-:Y:S08]  /*9510*/  HMMA.16816.F32 R116, R136.reuse, R140, R116 ;  /* 0x0000008c8874723c */ /* 0x042ff00000001874 */
[C---:B------:R-:W-:Y:S01]  /*9520*/  HMMA.16816.F32 R120, R136.reuse, R142, R120 ;  /* 0x0000008e8878723c */ /* 0x040fe20000001878 */
[----:B------:R-:W1:Y:S07]  /*9530*/  LDSM.16.MT88.4 R140, [R252+0x1000] ;  /* 0x00100000fc8c783b */ /* 0x000e6e0000004200 */
[C---:B--2---:R-:W-:Y:S08]  /*9540*/  HMMA.16816.F32 R124, R136.reuse, R144, R124 ;  /* 0x00000090887c723c */ /* 0x044ff0000000187c */
[----:B------:R-:W-:Y:S01]  /*9550*/  HMMA.16816.F32 R128, R136, R146, R128 ;  /* 0x000000928880723c */ /* 0x000fe20000001880 */
[----:B------:R-:W2:Y:S06]  /*9560*/  LDSM.16.MT88.4 R144, [R182+0x1000] ;  /* 0x00100000b690783b */ /* 0x000eac0000004200 */
[----:B------:R-:W-:Y:S02]  /*9570*/  F2FP.PACK_AB R136, R183, R171 ;  /* 0x000000abb788723e */ /* 0x000fe400000000ff */
[----:B------:R-:W-:Y:S03]  /*9580*/  F2FP.PACK_AB R137, R186, R170 ;  /* 0x000000aaba89723e */ /* 0x000fe600000000ff */
[-C--:B------:R-:W-:Y:S02]  /*9590*/  F2FP.PACK_AB R138, R167, R166.reuse ;  /* 0x000000a6a78a723e */ /* 0x080fe400000000ff */
[----:B------:R-:W-:Y:S07]  /*95a0*/  F2FP.PACK_AB R139, R164, R163 ;  /* 0x000000a3a48b723e */ /* 0x000fee00000000ff */
[C---:B---3--:R-:W-:Y:S08]  /*95b0*/  HMMA.16816.F32 R4, R136.reuse, R148, R4 ;  /* 0x000000948804723c */ /* 0x048ff00000001804 */
[C---:B------:R-:W-:Y:S01]  /*95c0*/  HMMA.16816.F32 R8, R136.reuse, R150, R8 ;  /* 0x000000968808723c */ /* 0x040fe20000001808 */
[----:B------:R-:W-:Y:S07]  /*95d0*/  LDSM.16.MT88.4 R148, [R252+0x3000] ;  /* 0x00300000fc94783b */ /* 0x000fee0000004200 */
[C---:B-1----:R-:W-:Y:S08]  /*95e0*/  HMMA.16816.F32 R12, R136.reuse, R140, R12 ;  /* 0x0000008c880c723c */ /* 0x042ff0000000180c */
[C---:B------:R-:W-:Y:S01]  /*95f0*/  HMMA.16816.F32 R16, R136.reuse, R142, R16 ;  /* 0x0000008e8810723c */ /* 0x040fe20000001810 */
[----:B------:R-:W1:Y:S07]  /*9600*/  LDSM.16.MT88.4 R140, [R248+0x3000] ;  /* 0x00300000f88c783b */ /* 0x000e6e0000004200 */
[C---:B------:R-:W-:Y:S08]  /*9610*/  HMMA.16816.F32 R20, R136.reuse, R152, R20 ;  /* 0x000000988814723c */ /* 0x040ff00000001814 */
[C---:B------:R-:W-:Y:S01]  /*9620*/  HMMA.16816.F32 R24, R136.reuse, R154, R24 ;  /* 0x0000009a8818723c */ /* 0x040fe20000001818 */
[----:B------:R-:W3:Y:S07]  /*9630*/  LDSM.16.MT88.4 R152, [R251+0x3000] ;  /* 0x00300000fb98783b */ /* 0x000eee0000004200 */
[C---:B--2---:R-:W-:Y:S08]  /*9640*/  HMMA.16816.F32 R28, R136.reuse, R144, R28 ;  /* 0x00000090881c723c */ /* 0x044ff0000000181c */
[C---:B------:R-:W-:Y:S01]  /*9650*/  HMMA.16816.F32 R32, R136.reuse, R146, R32 ;  /* 0x000000928820723c */ /* 0x040fe20000001820 */
[----:B------:R-:W-:Y:S07]  /*9660*/  LDSM.16.MT88.4 R144, [R248+0x5000] ;  /* 0x00500000f890783b */ /* 0x000fee0000004200 */
[C---:B-1----:R-:W-:Y:S08]  /*9670*/  HMMA.16816.F32 R36, R136.reuse, R140, R36 ;  /* 0x0000008c8824723c */ /* 0x042ff00000001824 */
[C---:B------:R-:W-:Y:S01]  /*9680*/  HMMA.16816.F32 R40, R136.reuse, R142, R40 ;  /* 0x0000008e8828723c */ /* 0x040fe20000001828 */
[----:B------:R-:W1:Y:S07]  /*9690*/  LDSM.16.MT88.4 R140, [R182+0x3000] ;  /* 0x00300000b68c783b */ /* 0x000e6e0000004200 */
[C---:B------:R-:W-:Y:S08]  /*96a0*/  HMMA.16816.F32 R44, R136.reuse, R148, R44 ;  /* 0x00000094882c723c */ /* 0x040ff0000000182c */
[C---:B------:R-:W-:Y:S01]  /*96b0*/  HMMA.16816.F32 R48, R136.reuse, R150, R48 ;  /* 0x000000968830723c */ /* 0x040fe20000001830 */
[----:B------:R-:W2:Y:S07]  /*96c0*/  LDSM.16.MT88.4 R148, [R252+0x5000] ;  /* 0x00500000fc94783b */ /* 0x000eae0000004200 */
        /* <DEDUP_REMOVED lines=18> */
[C---:B---3--:R-:W-:Y:S07]  /*97f0*/  HMMA.16816.F32 R100, R136.reuse, R144, R100 ;  /* 0x000000908864723c */ /* 0x048fee0000001864 */
[----:B------:R-:W-:Y:S01]  /*9800*/  MOV R145, R183 ;  /* 0x000000b700917202 */ /* 0x000fe20000000f00 */
[C---:B------:R-:W-:Y:S04]  /*9810*/  HMMA.16816.F32 R104, R136.reuse, R146, R104 ;  /* 0x000000928868723c */ /* 0x040fe80000001868 */
[----:B------:R-:W-:Y:S03]  /*9820*/  IMAD.MOV.U32 R144, RZ, RZ, R186 ;  /* 0x000000ffff907224 */ /* 0x000fe600078e00ba */
[----:B------:R-:W-:Y:S01]  /*9830*/  MOV R146, R163 ;  /* 0x000000a300927202 */ /* 0x000fe20000000f00 */
[C---:B-1----:R-:W-:Y:S01]  /*9840*/  HMMA.16816.F32 R108, R136.reuse, R140, R108 ;  /* 0x0000008c886c723c */ /* 0x042fe2000000186c */
[----:B------:R-:W-:Y:S03]  /*9850*/  LDSM.16.MT88.4 R160, [R251+0x1800] ;  /* 0x00180000fba0783b */ /* 0x000fe60000004200 */
[----:B------:R-:W-:Y:S04]  /*9860*/  MOV R147, R166 ;  /* 0x000000a600937202 */ /* 0x000fe80000000f00 */
[C---:B------:R-:W-:Y:S01]  /*9870*/  HMMA.16816.F32 R112, R136.reuse, R142, R112 ;  /* 0x0000008e8870723c */ /* 0x040fe20000001870 */
[----:B------:R-:W1:Y:S07]  /*9880*/  LDSM.16.MT88.4 R140, [R248+0x1800] ;  /* 0x00180000f88c783b */ /* 0x000e6e0000004200 */
[C---:B------:R-:W-:Y:S07]  /*9890*/  HMMA.16816.F32 R116, R136.reuse, R148, R116 ;  /* 0x000000948874723c */ /* 0x040fee0000001874 */
[----:B------:R-:W-:Y:S01]  /*98a0*/  MOV R149, R182 ;  /* 0x000000b600957202 */ /* 0x000fe20000000f00 */
[C---:B------:R-:W-:Y:S01]  /*98b0*/  HMMA.16816.F32 R120, R136.reuse, R150, R120 ;  /* 0x000000968878723c */ /* 0x040fe20000001878 */
[----:B------:R-:W-:Y:S03]  /*98c0*/  LDSM.16.MT88.4 R180, [R248+0x3800] ;  /* 0x00380000f8b4783b */ /* 0x000fe60000004200 */
[----:B------:R-:W-:Y:S03]  /*98d0*/  MOV R148, R167 ;  /* 0x000000a700947202 */ /* 0x000fe60000000f00 */
[----:B------:R-:W-:Y:S01]  /*98e0*/  IMAD.MOV.U32 R150, RZ, RZ, R165 ;  /* 0x000000ffff967224 */ /* 0x000fe200078e00a5 */
[C---:B--2---:R-:W-:Y:S04]  /*98f0*/  HMMA.16816.F32 R124, R136.reuse, R152, R124 ;  /* 0x00000098887c723c */ /* 0x044fe8000000187c */
[----:B------:R-:W-:Y:S02]  /*9900*/  MOV R151, R164 ;  /* 0x000000a400977202 */ /* 0x000fe40000000f00 */
[----:B------:R2:W3:Y:S01]  /*9910*/  LDSM.16.MT88.4 R164, [R149+0x1800] ;  /* 0x0018000095a4783b */ /* 0x0004e20000004200 */
[----:B------:R-:W-:Y:S01]  /*9920*/  MOV R152, R171 ;  /* 0x000000ab00987202 */ /* 0x000fe20000000f00 */
[----:B------:R-:W-:Y:S04]  /*9930*/  HMMA.16816.F32 R128, R136, R154, R128 ;  /* 0x0000009a8880723c */ /* 0x000fe80000001880 */
[----:B------:R-:W-:Y:S02]  /*9940*/  MOV R153, R170 ;  /* 0x000000aa00997202 */ /* 0x000fe40000000f00 */
[----:B------:R-:W-:Y:S02]  /*9950*/  F2FP.PACK_AB R168, R150, R3 ;  /* 0x0000000396a8723e */ /* 0x000fe400000000ff */
[----:B------:R-:W-:Y:S04]  /*9960*/  F2FP.PACK_AB R170, R188, R190 ;  /* 0x000000bebcaa723e */ /* 0x000fe800000000ff */
[----:B------:R-:W-:Y:S02]  /*9970*/  F2FP.PACK_AB R171, R134, R135 ;  /* 0x0000008786ab723e */ /* 0x000fe400000000ff */
[----:B------:R-:W-:Y:S02]  /*9980*/  MOV R155, R187 ;  /* 0x000000bb009b7202 */ /* 0x000fe40000000f00 */
[----:B------:R-:W3:Y:S03]  /*9990*/  LDSM.16.MT88.4 R184, [R252+0x3800] ;  /* 0x00380000fcb8783b */ /* 0x000ee60000004200 */
[C---:B-1----:R-:W-:Y:S07]  /*99a0*/  HMMA.16816.F32 R136, R168.reuse, R140, R4 ;  /* 0x0000008ca888723c */ /* 0x042fee0000001804 */
[----:B------:R-:W-:Y:S01]  /*99b0*/  MOV R5, R150 ;  /* 0x0000009600057202 */ /* 0x000fe20000000f00 */
[C---:B------:R-:W-:Y:S04]  /*99c0*/  HMMA.16816.F32 R140, R168.reuse, R142, R8 ;  /* 0x0000008ea88c723c */ /* 0x040fe80000001808 */
[----:B------:R-:W-:Y:S01]  /*99d0*/  IMAD.MOV.U32 R6, RZ, RZ, R151 ;  /* 0x000000ffff067224 */ /* 0x000fe200078e0097 */
[----:B------:R-:W-:Y:S02]  /*99e0*/  MOV R7, R148 ;  /* 0x0000009400077202 */ /* 0x000fe40000000f00 */
[----:B------:R-:W-:Y:S01]  /*99f0*/  MOV R8, R146 ;  /* 0x0000009200087202 */ /* 0x000fe20000000f00 */
[----:B------:R-:W-:Y:S01]  /*9a00*/  IMAD.MOV.U32 R10, RZ, RZ, R144 ;  /* 0x000000ffff0a7224 */ /* 0x000fe200078e0090 */
[----:B------:R-:W-:Y:S03]  /*9a10*/  MOV R9, R147 ;  /* 0x0000009300097202 */ /* 0x000fe60000000f00 */
[----:B------:R-:W-:Y:S02]  /*9a20*/  MOV R11, R145 ;  /* 0x00000091000b7202 */ /* 0x000fe40000000f00 */
[C---:B------:R-:W-:Y:S03]  /*9a30*/  HMMA.16816.F32 R144, R168.reuse, R156, R12 ;  /* 0x0000009ca890723c */ /* 0x040fe6000000180c */
[----:B------:R-:W-:Y:S04]  /*9a40*/  MOV R4, R155 ;  /* 0x0000009b00047202 */ /* 0x000fe80000000f00 */
[----:B------:R-:W-:Y:S02]  /*9a50*/  MOV R15, R149 ;  /* 0x00000095000f7202 */ /* 0x000fe40000000f00 */
[C---:B--2---:R-:W-:Y:S07]  /*9a60*/  HMMA.16816.F32 R148, R168.reuse, R158, R16 ;  /* 0x0000009ea894723c */ /* 0x044fee0000001810 */
[----:B------:R-:W-:Y:S01]  /*9a70*/  MOV R18, R152 ;  /* 0x0000009800127202 */ /* 0x000fe20000000f00 */
[----:B------:R-:W-:Y:S02]  /*9a80*/  IMAD.MOV.U32 R19, RZ, RZ, R153 ;  /* 0x000000ffff137224 */ /* 0x000fe400078e0099 */
[C---:B------:R-:W-:Y:S07]  /*9a90*/  HMMA.16816.F32 R152, R168.reuse, R160, R20 ;  /* 0x000000a0a898723c */ /* 0x040fee0000001814 */
[----:B------:R-:W-:Y:S01]  /*9aa0*/  MOV R23, R4 ;  /* 0x0000000400177202 */ /* 0x000fe20000000f00 */
[C---:B------:R-:W-:Y:S01]  /*9ab0*/  HMMA.16816.F32 R156, R168.reuse, R162, R24 ;  /* 0x000000a2a89c723c */ /* 0x040fe20000001818 */
[----:B------:R-:W-:Y:S03]  /*9ac0*/  LDSM.16.MT88.4 R24, [R251+0x7800] ;  /* 0x00780000fb18783b */ /* 0x000fe60000004200 */
[----:B------:R-:W-:Y:S04]  /*9ad0*/  MOV R22, R15 ;  /* 0x0000000f00167202 */ /* 0x000fe80000000f00 */
[C---:B---3--:R-:W-:Y:S01]  /*9ae0*/  HMMA.16816.F32 R160, R168.reuse, R164, R28 ;  /* 0x000000a4a8a0723c */ /* 0x048fe2000000181c */
[----:B------:R-:W2:Y:S04]  /*9af0*/  LDL R31, [R1+0x8c] ;  /* 0x00008c00011f7983 */ /* 0x000ea80000100800 */
[----:B------:R-:W-:Y:S02]  /*9b00*/  LDSM.16.MT88.4 R12, [R248+0x5800] ;  /* 0x00580000f80c783b */ /* 0x000fe40000004200 */
[----:B------:R-:W-:Y:S01]  /*9b10*/  MOV R28, R7 ;  /* 0x00000007001c7202 */ /* 0x000fe20000000f00 */
[C---:B------:R-:W-:Y:S04]  /*9b20*/  HMMA.16816.F32 R164, R168.reuse, R166, R32 ;  /* 0x000000a6a8a4723c */ /* 0x040fe80000001820 */
[----:B------:R-:W-:Y:S01]  /*9b30*/  IMAD.MOV.U32 R29, RZ, RZ, R6 ;  /* 0x000000ffff1d7224 */ /* 0x000fe200078e0006 */
[----:B------:R-:W-:Y:S02]  /*9b40*/  MOV R30, R5 ;  /* 0x00000005001e7202 */ /* 0x000fe40000000f00 */
[----:B------:R-:W1:Y:S01]  /*9b50*/  LDSM.16.MT88.4 R4, [R251+0x3800] ;  /* 0x00380000fb04783b */ /* 0x000e620000004200 */
[C---:B------:R-:W-:Y:S04]  /*9b60*/  HMMA.16816.F32 R36, R168.reuse, R180, R36 ;  /* 0x000000b4a824723c */ /* 0x040fe80000001824 */
[----:B------:R-:W-:Y:S01]  /*9b70*/  MOV R32, R11 ;  /* 0x0000000b00207202 */ /* 0x000fe20000000f00 */
[----:B------:R-:W-:Y:S01]  /*9b80*/  IMAD.MOV.U32 R33, RZ, RZ, R10 ;  /* 0x000000ffff217224 */ /* 0x000fe200078e000a */
[----:B------:R-:W-:Y:S02]  /*9b90*/  MOV R34, R9 ;  /* 0x0000000900227202 */ /* 0x000fe40000000f00 */
[C---:B------:R-:W-:Y:S04]  /*9ba0*/  HMMA.16816.F32 R40, R168.reuse, R182, R40 ;  /* 0x000000b6a828723c */ /* 0x040fe80000001828 */
[----:B------:R-:W-:Y:S02]  /*9bb0*/  MOV R180, R18 ;  /* 0x0000001200b47202 */ /* 0x000fe40000000f00 */
[----:B------:R-:W-:Y:S01]  /*9bc0*/  MOV R181, R19 ;  /* 0x0000001300b57202 */ /* 0x000fe20000000f00 */
[----:B------:R-:W-:Y:S01]  /*9bd0*/  IMAD.MOV.U32 R182, RZ, RZ, R22 ;  /* 0x000000ffffb67224 */ /* 0x000fe200078e0016 */
[C---:B------:R-:W-:Y:S01]  /*9be0*/  HMMA.16816.F32 R44, R168.reuse, R184, R44 ;  /* 0x000000b8a82c723c */ /* 0x040fe2000000182c */
[----:B------:R-:W-:Y:S03]  /*9bf0*/  LDSM.16.MT88.4 R16, [R252+0x5800] ;  /* 0x00580000fc10783b */ /* 0x000fe60000004200 */
[----:B------:R-:W-:Y:S01]  /*9c00*/  MOV R183, R23 ;  /* 0x0000001700b77202 */ /* 0x000fe20000000f00 */
[----:B------:R-:W-:Y:S01]  /*9c10*/  FADD.FTZ R2, R180, R2 ;  /* 0x00000002b4027221 */ /* 0x000fe20000010000 */
[----:B------:R-:W-:Y:S02]  /*9c20*/  MOV R35, R8 ;  /* 0x0000000800237202 */ /* 0x000fe40000000f00 */
[C---:B------:R-:W-:Y:S01]  /*9c30*/  HMMA.16816.F32 R48, R168.reuse, R186, R48 ;  /* 0x000000baa830723c */ /* 0x040fe20000001830 */
[----:B------:R-:W3:Y:S03]  /*9c40*/  LDSM.16.MT88.4 R8, [R22+0x3800] ;  /* 0x003800001608783b */ /* 0x000ee60000004200 */
[----:B------:R-:W-:Y:S02]  /*9c50*/  FADD.FTZ R0, R183, R0 ;  /* 0x00000000b7007221 */ /* 0x000fe40000010000 */
[----:B------:R-:W-:Y:S02]  /*9c60*/  FADD.FTZ R2, R32, R2 ;  /* 0x0000000220027221 */ /* 0x000fe40000010000 */
[----:B------:R-:W-:Y:S01]  /*9c70*/  FADD.FTZ R0, R181, R0 ;  /* 0x00000000b5007221 */ /* 0x000fe20000010000 */
[----:B------:R-:W4:Y:S03]  /*9c80*/  LDSM.16.MT88.4 R20, [R251+0x5800] ;  /* 0x00580000fb14783b */ /* 0x000f260000004200 */
[----:B------:R-:W-:Y:S02]  /*9c90*/  FADD.FTZ R2, R34, R2 ;  /* 0x0000000222027221 */ /* 0x000fe40000010000 */
[----:B------:R-:W-:Y:S01]  /*9ca0*/  FADD.FTZ R0, R33, R0 ;  /* 0x0000000021007221 */ /* 0x000fe20000010000 */
[C---:B-1----:R-:W-:Y:S03]  /*9cb0*/  HMMA.16816.F32 R52, R168.reuse, R4, R52 ;  /* 0x00000004a834723c */ /* 0x042fe60000001834 */
[----:B------:R-:W-:Y:S02]  /*9cc0*/  FADD.FTZ R2, R28, R2 ;  /* 0x000000021c027221 */ /* 0x000fe40000010000 */
[----:B------:R-:W-:Y:S02]  /*9cd0*/  FADD.FTZ R0, R35, R0 ;  /* 0x0000000023007221 */ /* 0x000fe40000010000 */
[----:B------:R-:W-:Y:S01]  /*9ce0*/  FADD.FTZ R2, R3, R2 ;  /* 0x0000000203027221 */ /* 0x000fe20000010000 */
[C---:B------:R-:W-:Y:S01]  /*9cf0*/  HMMA.16816.F32 R56, R168.reuse, R6, R56 ;  /* 0x00000006a838723c */ /* 0x040fe20000001838 */
[----:B------:R-:W1:Y:S03]  /*9d00*/  LDSM.16.MT88.4 R4, [R182+0x5800] ;  /* 0x00580000b604783b */ /* 0x000e660000004200 */
[----:B------:R-:W-:Y:S04]  /*9d10*/  FADD.FTZ R0, R29, R0 ;  /* 0x000000001d007221 */ /* 0x000fe80000010000 */
[----:B------:R-:W-:Y:S04]  /*9d20*/  FADD.FTZ R3, R189, R0 ;  /* 0x00000000bd037221 */ /* 0x000fe80000010000 */
[----:B------:R-:W-:Y:S02]  /*9d30*/  FADD.FTZ R0, R30, R2 ;  /* 0x000000021e007221 */ /* 0x000fe40000010000 */
[----:B------:R-:W-:Y:S02]  /*9d40*/  FADD.FTZ R3, R191, R3 ;  /* 0x00000003bf037221 */ /* 0x000fe40000010000 */
[----:B------:R-:W-:Y:S01]  /*9d50*/  FADD.FTZ R2, R190, R0 ;  /* 0x00000000be027221 */ /* 0x000fe20000010000 */
[C---:B---3--:R-:W-:Y:S03]  /*9d60*/  HMMA.16816.F32 R60, R168.reuse, R8, R60 ;  /* 0x00000008a83c723c */ /* 0x048fe6000000183c */
[----:B------:R-:W-:Y:S02]  /*9d70*/  FADD.FTZ R2, R188, R2 ;  /* 0x00000002bc027221 */ /* 0x000fe40000010000 */
[----:B------:R-:W-:Y:S01]  /*9d80*/  FADD.FTZ R0, R135, R3 ;  /* 0x0000000387007221 */ /* 0x000fe20000010000 */
[----:B------:R-:W-:Y:S02]  /*9d90*/  MOV R3, R133 ;  /* 0x0000008500037202 */ /* 0x000fe40000000f00 */
[C---:B------:R-:W-:Y:S01]  /*9da0*/  HMMA.16816.F32 R64, R168.reuse, R10, R64 ;  /* 0x0000000aa840723c */ /* 0x040fe20000001840 */
[----:B------:R-:W3:Y:S03]  /*9db0*/  LDSM.16.MT88.4 R8, [R248+0x7800] ;  /* 0x00780000f808783b */ /* 0x000ee60000004200 */
[----:B------:R-:W-:Y:S01]  /*9dc0*/  FADD.FTZ R0, R134, R0 ;  /* 0x0000000086007221 */ /* 0x000fe20000010000 */
[----:B------:R-:W-:Y:S03]  /*9dd0*/  MOV R134, R132 ;  /* 0x0000008400867202 */ /* 0x000fe60000000f00 */
[C---:B------:R-:W-:Y:S08]  /*9de0*/  HMMA.16816.F32 R68, R168.reuse, R12, R68 ;  /* 0x0000000ca844723c */ /* 0x040ff00000001844 */
[C---:B------:R-:W-:Y:S01]  /*9df0*/  HMMA.16816.F32 R72, R168.reuse, R14, R72 ;  /* 0x0000000ea848723c */ /* 0x040fe20000001848 */
[----:B------:R-:W3:Y:S07]  /*9e00*/  LDSM.16.MT88.4 R12, [R252+0x7800] ;  /* 0x00780000fc0c783b */ /* 0x000eee0000004200 */
[C---:B------:R-:W-:Y:S08]  /*9e10*/  HMMA.16816.F32 R76, R168.reuse, R16, R76 ;  /* 0x00000010a84c723c */ /* 0x040ff0000000184c */
[C---:B------:R-:W-:Y:S01]  /*9e20*/  HMMA.16816.F32 R80, R168.reuse, R18, R80 ;  /* 0x00000012a850723c */ /* 0x040fe20000001850 */
[----:B------:R-:W3:Y:S07]  /*9e30*/  LDSM.16.MT88.4 R16, [R182+0x7800] ;  /* 0x00780000b610783b */ /* 0x000eee0000004200 */
[C---:B----4-:R-:W-:Y:S08]  /*9e40*/  HMMA.16816.F32 R84, R168.reuse, R20, R84 ;  /* 0x00000014a854723c */ /* 0x050ff00000001854 */
[C---:B------:R-:W-:Y:S08]  /*9e50*/  HMMA.16816.F32 R88, R168.reuse, R22, R88 ;  /* 0x00000016a858723c */ /* 0x040ff00000001858 */
[C---:B-1----:R-:W-:Y:S08]  /*9e60*/  HMMA.16816.F32 R92, R168.reuse, R4, R92 ;  /* 0x00000004a85c723c */ /* 0x042ff0000000185c */
[C---:B------:R-:W-:Y:S08]  /*9e70*/  HMMA.16816.F32 R96, R168.reuse, R6, R96 ;  /* 0x00000006a860723c */ /* 0x040ff00000001860 */
[C---:B---3--:R-:W-:Y:S08]  /*9e80*/  HMMA.16816.F32 R100, R168.reuse, R8, R100 ;  /* 0x00000008a864723c */ /* 0x048ff00000001864 */
[C---:B------:R-:W-:Y:S08]  /*9e90*/  HMMA.16816.F32 R104, R168.reuse, R10, R104 ;  /* 0x0000000aa868723c */ /* 0x040ff00000001868 */
[C---:B------:R-:W-:Y:S08]  /*9ea0*/  HMMA.16816.F32 R108, R168.reuse, R12, R108 ;  /* 0x0000000ca86c723c */ /* 0x040ff0000000186c */
[C---:B------:R-:W-:Y:S08]  /*9eb0*/  HMMA.16816.F32 R112, R168.reuse, R14, R112 ;  /* 0x0000000ea870723c */ /* 0x040ff00000001870 */
[C---:B------:R-:W-:Y:S08]  /*9ec0*/  HMMA.16816.F32 R116, R168.reuse, R24, R116 ;  /* 0x00000018a874723c */ /* 0x040ff00000001874 */
[C---:B------:R-:W-:Y:S08]  /*9ed0*/  HMMA.16816.F32 R120, R168.reuse, R26, R120 ;  /* 0x0000001aa878723c */ /* 0x040ff00000001878 */
[C---:B------:R-:W-:Y:S08]  /*9ee0*/  HMMA.16816.F32 R124, R168.reuse, R16, R124 ;  /* 0x00000010a87c723c */ /* 0x040ff0000000187c */
[----:B------:R-:W-:Y:S03]  /*9ef0*/  HMMA.16816.F32 R128, R168, R18, R128 ;  /* 0x00000012a880723c */ /* 0x000fe60000001880 */
[----:B--2---:R-:W-:Y:S02]  /*9f00*/  ISETP.GT.AND P0, PT, R174, R31, PT ;  /* 0x0000001fae00720c */ /* 0x004fe40003f04270 */
[----:B------:R1:W5:Y:S04]  /*9f10*/  LDL.LU R174, [R1+0x10c] ;  /* 0x00010c0001ae7983 */ /* 0x0003680000300800 */
[----:B------:R-:W-:Y:S04]  /*9f20*/  STL [R1+0x80], R2 ;  /* 0x0000800201007387 */ /* 0x000fe80000100800 */
[----:B------:R-:W-:Y:S04]  /*9f30*/  STL [R1+0x5c], R175 ;  /* 0x00005caf01007387 */ /* 0x000fe80000100800 */
[----:B------:R2:W-:Y:S02]  /*9f40*/  STL [R1+0x84], R0 ;  /* 0x0000840001007387 */ /* 0x0005e40000100800 */
[----:B--2---:R-:W-:Y:S02]  /*9f50*/  MOV R0, R175 ;  /* 0x000000af00007202 */ /* 0x004fe40000000f00 */
[----:B------:R1:W5:Y:S04]  /*9f60*/  LDL.LU R175, [R1+0x108] ;  /* 0x0001080001af7983 */ /* 0x0003680000300800 */
[----:B------:R1:W-:Y:S01]  /*9f70*/  STL [R1+0x60], R0 ;  /* 0x0000600001007387 */ /* 0x0003e20000100800 */
[----:B------:R-:W-:-:S05]  /*9f80*/  @P0 BRA `(.L_x_835) ;  /* 0xffffbca000000947 */ /* 0x000fca000383ffff */
.L_x_834:
[----:B-1----:R-:W2:Y:S04]  /*9f90*/  LDL R2, [R1+0x7c] ;  /* 0x00007c0001027983 */ /* 0x002ea80000100800 */
[----:B------:R-:W2:Y:S02]  /*9fa0*/  LDL R0, [R1+0x5c] ;  /* 0x00005c0001007983 */ /* 0x000ea40000100800 */
[----:B--2---:R-:W-:-:S13]  /*9fb0*/  ISETP.GE.AND P0, PT, R0, R2, PT ;  /* 0x000000020000720c */ /* 0x004fda0003f06270 */
[----:B------:R-:W-:Y:S05]  /*9fc0*/  @!P0 BRA `(.L_x_836) ;  /* 0x00003dd000008947 */ /* 0x000fea0003800000 */
[----:B------:R-:W-:Y:S02]  /*9fd0*/  MOV R135, R132 ;  /* 0x0000008400877202 */ /* 0x000fe40000000f00 */
[----:B------:R-:W-:Y:S02]  /*9fe0*/  MOV R134, R133 ;  /* 0x0000008500867202 */ /* 0x000fe40000000f00 */
.L_x_837:
[----:B------:R-:W2:Y:S01]  /*9ff0*/  LDL R133, [R1+0x8] ;  /* 0x0000080001857983 */ /* 0x000ea20000100800 */
[----:B------:R-:W-:Y:S04]  /*a000*/  DEPBAR.LE SB0, 0x0 ;  /* 0x000080000000791a */ /* 0x000fe80000000000 */
[----:B------:R-:W3:Y:S01]  /*a010*/  LDL.64 R30, [R1+0x70] ;  /* 0x00007000011e7983 */ /* 0x000ee20000100a00 */
[----:B------:R-:W-:Y:S05]  /*a020*/  WARPSYNC 0xffffffff ;  /* 0xffffffff00007948 */ /* 0x000fea0003800000 */
[----:B------:R-:W4:Y:S04]  /*a030*/  LDL R29, [R1+0x44] ;  /* 0x00004400011d7983 */ /* 0x000f280000100800 */
[----:B------:R-:W4:Y:S04]  /*a040*/  LDL R23, [R1+0x78] ;  /* 0x0000780001177983 */ /* 0x000f280000100800 */
[----:B------:R-:W4:Y:S04]  /*a050*/  LDL R28, [R1+0x40] ;  /* 0x00004000011c7983 */ /* 0x000f280000100800 */
[----:B------:R-:W4:Y:S04]  /*a060*/  LDL R14, [R1+0x3c] ;  /* 0x00003c00010e7983 */ /* 0x000f280000100800 */
[----:B------:R-:W4:Y:S04]  /*a070*/  LDL.LU R132, [R1+0x5c] ;  /* 0x00005c0001847983 */ /* 0x000f280000300800 */
[----:B------:R1:W-:Y:S04]  /*a080*/  STL [R1+0x12c], R131 ;  /* 0x00012c8301007387 */ /* 0x0003e80000100800 */
[----:B------:R-:W-:Y:S08]  /*a090*/  BAR.SYNC.DEFER_BLOCKING 0x0 ;  /* 0x0000000000007b1d */ /* 0x000ff00000010000 */
[----:B------:R-:W2:Y:S08]  /*a0a0*/  LDSM.16.M88.4 R8, [R249] ;  /* 0x00000000f908783b */ /* 0x000eb00000000200 */
[----:B-1----:R-:W4:Y:S04]  /*a0b0*/  LDL R131, [R1+0x58] ;  /* 0x0000580001837983 */ /* 0x002f280000100800 */
[----:B------:R-:W1:Y:S08]  /*a0c0*/  LDSM.16.M88.4 R16, [R249+0x800] ;  /* 0x00080000f910783b */ /* 0x000e700000000200 */
[----:B------:R-:W1:Y:S08]  /*a0d0*/  LDSM.16.M88.4 R24, [R249+0x1000] ;  /* 0x00100000f918783b */ /* 0x000e700000000200 */
[----:B------:R-:W1:Y:S08]  /*a0e0*/  LDSM.16.M88.4 R32, [R249+0x1800] ;  /* 0x00180000f920783b */ /* 0x000e700000000200 */
[----:B--2---:R2:W1:Y:S01]  /*a0f0*/  LDSM.16.M88.4 R168, [R133] ;  /* 0x0000000085a8783b */ /* 0x0044620000000200 */
[----:B---3--:R-:W-:Y:S07]  /*a100*/  IADD3 R15, P0, R30, 0x40, RZ ;  /* 0x000000401e0f7810 */ /* 0x008fee0007f1e0ff */
[----:B----4-:R3:W4:Y:S01]  /*a110*/  LDSM.16.M88.4 R180, [R29] ;  /* 0x000000001db4783b */ /* 0x0107220000000200 */
[----:B------:R-:W-:Y:S07]  /*a120*/  IADD3.X R21, RZ, R23, RZ, P0, !PT ;  /* 0x00000017ff157210 */ /* 0x000fee00007fe4ff */
[----:B------:R-:W1:Y:S08]  /*a130*/  LDSM.16.M88.4 R184, [R28] ;  /* 0x000000001cb8783b */ /* 0x000e700000000200 */
[----:B--2---:R-:W4:Y:S01]  /*a140*/  LDL R133, [R1] ;  /* 0x0000000001857983 */ /* 0x004f220000100800 */
[----:B------:R-:W-:Y:S01]  /*a150*/  SHF.R.S32.HI R0, RZ, 0x1f, R132 ;  /* 0x0000001fff007819 */ /* 0x000fe20000011484 */
[----:B------:R-:W-:Y:S02]  /*a160*/  IMAD.WIDE.U32 R6, R132, c[0x0][0x208], RZ ;  /* 0x0000820084067a25 */ /* 0x000fe400078e00ff */
[----:B------:R1:W1:Y:S02]  /*a170*/  LDSM.16.M88.4 R188, [R14] ;  /* 0x000000000ebc783b */ /* 0x0002640000000200 */
[----:B------:R-:W-:Y:S01]  /*a180*/  IMAD R0, R0, c[0x0][0x208], RZ ;  /* 0x0000820000007a24 */ /* 0x000fe200078e02ff */
[----:B------:R-:W-:Y:S03]  /*a190*/  SHF.L.U32 R4, R6, 0x6, RZ ;  /* 0x0000000606047819 */ /* 0x000fe600000006ff */
[----:B------:R-:W-:Y:S01]  /*a1a0*/  IMAD R0, R132, c[0x0][0x20c], R0 ;  /* 0x0000830084007a24 */ /* 0x000fe200078e0200 */
[C---:B------:R-:W-:Y:S02]  /*a1b0*/  IADD3 R2, P6, R4.reuse, R30, RZ ;  /* 0x0000001e04027210 */ /* 0x040fe40007fde0ff */
[----:B------:R-:W-:Y:S02]  /*a1c0*/  IADD3 R3, P1, R4, R15, RZ ;  /* 0x0000000f04037210 */ /* 0x000fe40007f3e0ff */
[----:B------:R-:W-:Y:S02]  /*a1d0*/  IADD3 R0, R7, R0, RZ ;  /* 0x0000000007007210 */ /* 0x000fe40007ffe0ff */
[----:B------:R-:W-:Y:S02]  /*a1e0*/  LEA R12, P0, R2, c[0x0][0x1f8], 0x1 ;  /* 0x00007e00020c7a11 */ /* 0x000fe400078008ff */
[----:B------:R-:W-:Y:S04]  /*a1f0*/  SHF.L.U64.HI R0, R6, 0x6, R0 ;  /* 0x0000000606007819 */ /* 0x000fe80000010200 */
[----:B------:R-:W-:Y:S02]  /*a200*/  IADD3.X R5, R0, R23, RZ, P6, !PT ;  /* 0x0000001700057210 */ /* 0x000fe400037fe4ff */
[C---:B------:R-:W-:Y:S02]  /*a210*/  LEA R6, P6, R3.reuse, c[0x0][0x1f8], 0x1 ;  /* 0x00007e0003067a11 */ /* 0x040fe400078c08ff */
[----:B------:R-:W-:Y:S02]  /*a220*/  LEA.HI.X R13, R2, c[0x0][0x1fc], R5, 0x1, P0 ;  /* 0x00007f00020d7a11 */ /* 0x000fe400000f0c05 */
[----:B------:R-:W-:Y:S02]  /*a230*/  IADD3.X R7, R0, R21, RZ, P1, !PT ;  /* 0x0000001500077210 */ /* 0x000fe40000ffe4ff */
[----:B------:R-:W-:Y:S02]  /*a240*/  IADD3 R20, P0, R30, 0x80, RZ ;  /* 0x000000801e147810 */ /* 0x000fe40007f1e0ff */
[----:B------:R-:W-:Y:S02]  /*a250*/  LEA.HI.X R7, R3, c[0x0][0x1fc], R7, 0x1, P6 ;  /* 0x00007f0003077a11 */ /* 0x000fe400030f0c07 */
[----:B------:R-:W-:Y:S02]  /*a260*/  IADD3.X R22, RZ, R23, RZ, P0, !PT ;  /* 0x00000017ff167210 */ /* 0x000fe400007fe4ff */
[----:B------:R-:W-:Y:S01]  /*a270*/  IADD3 R3, P0, R4, R20, RZ ;  /* 0x0000001404037210 */ /* 0x000fe20007f1e0ff */
[----:B------:R-:W-:Y:S01]  /*a280*/  @!PT LDS RZ, [RZ] ;  /* 0x00000000fffff984 */ /* 0x000fe20000000800 */
[----:B------:R-:W-:Y:S01]  /*a290*/  @!PT LDS RZ, [RZ] ;  /* 0x00000000fffff984 */ /* 0x000fe20000000800 */
[----:B------:R-:W-:Y:S01]  /*a2a0*/  @!PT LDS RZ, [RZ] ;  /* 0x00000000fffff984 */ /* 0x000fe20000000800 */
[----:B------:R1:W-:Y:S08]  /*a2b0*/  LDGSTS.E.BYPASS.LTC128B.128 [R131+0x100], [R12.64], !P5 ;  /* 0x001000000c837fae */ /* 0x0003f0000e901d46 */
[----:B------:R3:W-:Y:S01]  /*a2c0*/  LDGSTS.E.BYPASS.LTC128B.128 [R131+0x2100], [R6.64], !P4 ;  /* 0x0210000006837fae */ /* 0x0007e2000e101d46 */
[----:B-1----:R-:W-:Y:S02]  /*a2d0*/  MOV R12, c[0x0][0x208] ;  /* 0x00008200000c7a02 */ /* 0x002fe40000000f00 */
[----:B------:R-:W-:Y:S02]  /*a2e0*/  MOV R13, c[0x0][0x20c] ;  /* 0x00008300000d7a02 */ /* 0x000fe40000000f00 */
[----:B------:R-:W-:Y:S02]  /*a2f0*/  LEA R2, P1, R12, R4, 0x5 ;  /* 0x000000040c027211 */ /* 0x000fe400078228ff */
[C---:B---3--:R-:W-:Y:S02]  /*a300*/  LEA R6, P6, R3.reuse, c[0x0][0x1f8], 0x1 ;  /* 0x00007e0003067a11 */ /* 0x048fe400078c08ff */
[----:B------:R-:W-:Y:S02]  /*a310*/  IADD3.X R7, R0, R22, RZ, P0, !PT ;  /* 0x0000001600077210 */ /* 0x000fe400007fe4ff */
[----:B------:R-:W-:Y:S02]  /*a320*/  IADD3 R5, P0, R30, 0xc0, RZ ;  /* 0x000000c01e057810 */ /* 0x000fe40007f1e0ff */
[----:B------:R-:W-:Y:S02]  /*a330*/  LEA.HI.X R7, R3, c[0x0][0x1fc], R7, 0x1, P6 ;  /* 0x00007f0003077a11 */ /* 0x000fe400030f0c07 */
[----:B------:R-:W-:Y:S02]  /*a340*/  LEA.HI.X R3, R12, R0, R13, 0x5, P1 ;  /* 0x000000000c037211 */ /* 0x000fe400008f2c0d */
[----:B------:R-:W-:Y:S01]  /*a350*/  IADD3 R4, P1, R4, R5, RZ ;  /* 0x0000000504047210 */ /* 0x000fe20007f3e0ff */
[----:B------:R1:W-:Y:S01]  /*a360*/  LDGSTS.E.BYPASS.LTC128B.128 [R131+0x4100], [R6.64], !P3 ;  /* 0x0410000006837fae */ /* 0x0003e2000d901d46 */
[----:B------:R-:W-:Y:S02]  /*a370*/  IADD3.X R29, RZ, R23, RZ, P0, !PT ;  /* 0x00000017ff1d7210 */ /* 0x000fe400007fe4ff */
[----:B------:R-:W-:Y:S02]  /*a380*/  LEA R12, P0, R4, c[0x0][0x1f8], 0x1 ;  /* 0x00007e00040c7a11 */ /* 0x000fe400078008ff */
[----:B-1----:R-:W-:Y:S02]  /*a390*/  IADD3.X R6, R0, R29, RZ, P1, !PT ;  /* 0x0000001d00067210 */ /* 0x002fe40000ffe4ff */
[----:B------:R-:W-:Y:S02]  /*a3a0*/  IADD3 R0, P1, R2, R30, RZ ;  /* 0x0000001e02007210 */ /* 0x000fe40007f3e0ff */
[----:B------:R-:W-:Y:S02]  /*a3b0*/  LEA.HI.X R13, R4, c[0x0][0x1fc], R6, 0x1, P0 ;  /* 0x00007f00040d7a11 */ /* 0x000fe400000f0c06 */
[----:B------:R-:W-:Y:S02]  /*a3c0*/  LEA R14, P0, R0, c[0x0][0x1f8], 0x1 ;  /* 0x00007e00000e7a11 */ /* 0x000fe400078008ff */
[C---:B------:R-:W-:Y:S01]  /*a3d0*/  IADD3.X R6, R3.reuse, R23, RZ, P1, !PT ;  /* 0x0000001703067210 */ /* 0x040fe20000ffe4ff */
[----:B------:R1:W-:Y:S01]  /*a3e0*/  LDGSTS.E.BYPASS.LTC128B.128 [R131+0x6100], [R12.64], !P2 ;  /* 0x061000000c837fae */ /* 0x0003e2000d101d46 */
[----:B------:R-:W-:Y:S02]  /*a3f0*/  IADD3 R4, P6, R2, R15, RZ ;  /* 0x0000000f02047210 */ /* 0x000fe40007fde0ff */
[----:B------:R-:W-:Y:S02]  /*a400*/  LEA.HI.X R15, R0, c[0x0][0x1fc], R6, 0x1, P0 ;  /* 0x00007f00000f7a11 */ /* 0x000fe400000f0c06 */
[----:B------:R-:W-:Y:S02]  /*a410*/  IADD3 R0, P1, R2, R20, RZ ;  /* 0x0000001402007210 */ /* 0x000fe40007f3e0ff */
[C---:B------:R-:W-:Y:S01]  /*a420*/  IADD3.X R21, R3.reuse, R21, RZ, P6, !PT ;  /* 0x0000001503157210 */ /* 0x040fe200037fe4ff */
[----:B------:R1:W-:Y:S01]  /*a430*/  LDGSTS.E.BYPASS.LTC128B.128 [R131+0x1100], [R14.64], !P5 ;  /* 0x011000000e837fae */ /* 0x0003e2000e901d46 */
[----:B------:R-:W-:Y:S02]  /*a440*/  LEA R20, P6, R4, c[0x0][0x1f8], 0x1 ;  /* 0x00007e0004147a11 */ /* 0x000fe400078c08ff */
[----:B------:R-:W-:Y:S02]  /*a450*/  IADD3 R28, P0, R2, R5, RZ ;  /* 0x00000005021c7210 */ /* 0x000fe40007f1e0ff */
[----:B------:R-:W-:Y:S02]  /*a460*/  LEA.HI.X R21, R4, c[0x0][0x1fc], R21, 0x1, P6 ;  /* 0x00007f0004157a11 */ /* 0x000fe400030f0c15 */
[C---:B-----5:R-:W-:Y:S03]  /*a470*/  HMMA.16816.F32 R4, R172.reuse, R8, RZ ;  /* 0x00000008ac04723c */ /* 0x060fe600000018ff */
[C---:B------:R-:W-:Y:S01]  /*a480*/  IADD3.X R2, R3.reuse, R22, RZ, P1, !PT ;  /* 0x0000001603027210 */ /* 0x040fe20000ffe4ff */
[----:B------:R3:W-:Y:S01]  /*a490*/  LDGSTS.E.BYPASS.LTC128B.128 [R131+0x3100], [R20.64], !P4 ;  /* 0x0310000014837fae */ /* 0x0007e2000e101d46 */
[C---:B------:R-:W-:Y:S02]  /*a4a0*/  LEA R22, P1, R0.reuse, c[0x0][0x1f8], 0x1 ;  /* 0x00007e0000167a11 */ /* 0x040fe400078208ff */
[----:B------:R-:W-:Y:S01]  /*a4b0*/  IADD3.X R3, R3, R29, RZ, P0, !PT ;  /* 0x0000001d03037210 */ /* 0x000fe200007fe4ff */
[C---:B------:R-:W-:Y:S01]  /*a4c0*/  HMMA.16816.F32 R8, R172.reuse, R10, RZ ;  /* 0x0000000aac08723c */ /* 0x040fe200000018ff */
[----:B------:R-:W-:Y:S03]  /*a4d0*/  LEA.HI.X R23, R0, c[0x0][0x1fc], R2, 0x1, P1 ;  /* 0x00007f0000177a11 */ /* 0x000fe600008f0c02 */
[C---:B------:R-:W-:Y:S01]  /*a4e0*/  LEA R2, P0, R28.reuse, c[0x0][0x1f8], 0x1 ;  /* 0x00007e001c027a11 */ /* 0x040fe200078008ff */
[----:B------:R-:W2:Y:S03]  /*a4f0*/  LDL R0, [R1+0x2c] ;  /* 0x00002c0001007983 */ /* 0x000ea60000100800 */
[----:B------:R-:W-:Y:S01]  /*a500*/  LEA.HI.X R3, R28, c[0x0][0x1fc], R3, 0x1, P0 ;  /* 0x00007f001c037a11 */ /* 0x000fe200000f0c03 */
[----:B------:R3:W-:Y:S01]  /*a510*/  LDGSTS.E.BYPASS.LTC128B.128 [R131+0x5100], [R22.64], !P3 ;  /* 0x0510000016837fae */ /* 0x0007e2000d901d46 */
[C---:B-1----:R-:W-:Y:S07]  /*a520*/  HMMA.16816.F32 R12, R172.reuse, R16, RZ ;  /* 0x00000010ac0c723c */ /* 0x042fee00000018ff */
[----:B------:R1:W-:Y:S01]  /*a530*/  LDGSTS.E.BYPASS.LTC128B.128 [R131+0x7100], [R2.64], !P2 ;  /* 0x0710000002837fae */ /* 0x0003e2000d101d46 */
[C---:B------:R-:W-:Y:S07]  /*a540*/  HMMA.16816.F32 R16, R172.reuse, R18, RZ ;  /* 0x00000012ac10723c */ /* 0x040fee00000018ff */
[----:B------:R-:W0:Y:S01]  /*a550*/  LDGDEPBAR ;  /* 0x00000000000079af */ /* 0x000e220000000000 */
[C---:B---3--:R-:W-:Y:S08]  /*a560*/  HMMA.16816.F32 R20, R172.reuse, R24, RZ ;  /* 0x00000018ac14723c */ /* 0x048ff000000018ff */
[C---:B------:R-:W-:Y:S01]  /*a570*/  HMMA.16816.F32 R24, R172.reuse, R26, RZ ;  /* 0x0000001aac18723c */ /* 0x040fe200000018ff */
[----:B-1----:R-:W3:Y:S04]  /*a580*/  LDL R2, [R1+0x34] ;  /* 0x0000340001027983 */ /* 0x002ee80000100800 */
[----:B------:R-:W2:Y:S03]  /*a590*/  LDL R3, [R1+0x30] ;  /* 0x0000300001037983 */ /* 0x000ea60000100800 */
[C---:B------:R-:W-:Y:S01]  /*a5a0*/  HMMA.16816.F32 R28, R172.reuse, R32, RZ ;  /* 0x00000020ac1c723c */ /* 0x040fe200000018ff */
[----:B------:R1:W-:Y:S07]  /*a5b0*/  STL [R1+0x114], R172 ;  /* 0x000114ac01007387 */ /* 0x0003ee0000100800 */
[----:B------:R-:W-:Y:S08]  /*a5c0*/  HMMA.16816.F32 R32, R172, R34, RZ ;  /* 0x00000022ac20723c */ /* 0x000ff000000018ff */
[C---:B------:R-:W-:Y:S08]  /*a5d0*/  HMMA.16816.F32 R4, R176.reuse, R168, R4 ;  /* 0x000000a8b004723c */ /* 0x040ff00000001804 */
[C---:B------:R-:W-:Y:S01]  /*a5e0*/  HMMA.16816.F32 R8, R176.reuse, R170, R8 ;  /* 0x000000aab008723c */ /* 0x040fe20000001808 */
[----:B-1----:R-:W2:Y:S04]  /*a5f0*/  LDL R172, [R1+0x38] ;  /* 0x0000380001ac7983 */ /* 0x002ea80000100800 */
[----:B------:R-:W-:Y:S03]  /*a600*/  STL [R1+0x110], R173 ;  /* 0x000110ad01007387 */ /* 0x000fe60000100800 */
[C---:B----4-:R-:W-:Y:S01]  /*a610*/  HMMA.16816.F32 R12, R176.reuse, R180, R12 ;  /* 0x000000b4b00c723c */ /* 0x050fe2000000180c */
        /* <DEDUP_REMOVED lines=9> */
[----:B------:R-:W-:Y:S07]  /*a6b0*/  STL [R1+0x128], R195 ;  /* 0x000128c301007387 */ /* 0x000fee0000100800 */
[C---:B------:R-:W-:Y:S08]  /*a6c0*/  HMMA.16816.F32 R28, R176.reuse, R188, R28 ;  /* 0x000000bcb01c723c */ /* 0x040ff0000000181c */
[----:B------:R-:W-:Y:S01]  /*a6d0*/  HMMA.16816.F32 R32, R176, R190, R32 ;  /* 0x000000beb020723c */ /* 0x000fe20000001820 */
[----:B------:R-:W1:Y:S08]  /*a6e0*/  LDSM.16.M88.4 R168, [R133] ;  /* 0x0000000085a8783b */ /* 0x000e700000000200 */
[----:B------:R-:W4:Y:S08]  /*a6f0*/  LDSM.16.M88.4 R180, [R133+0x800] ;  /* 0x0008000085b4783b */ /* 0x000f300000000200 */
[----:B------:R-:W-:Y:S01]  /*a700*/  LDSM.16.M88.4 R184, [R133+0x1800] ;  /* 0x0018000085b8783b */ /* 0x000fe20000000200 */
[C---:B-1----:R-:W-:Y:S08]  /*a710*/  HMMA.16816.F32 R4, R192.reuse, R168, R4 ;  /* 0x000000a8c004723c */ /* 0x042ff00000001804 */
[C---:B------:R-:W-:Y:S01]  /*a720*/  HMMA.16816.F32 R8, R192.reuse, R170, R8 ;  /* 0x000000aac008723c */ /* 0x040fe20000001808 */
[----:B------:R-:W1:Y:S07]  /*a730*/  LDSM.16.M88.4 R168, [R133+0x1000] ;  /* 0x0010000085a8783b */ /* 0x000e6e0000000200 */
[C---:B----4-:R-:W-:Y:S08]  /*a740*/  HMMA.16816.F32 R12, R192.reuse, R180, R12 ;  /* 0x000000b4c00c723c */ /* 0x050ff0000000180c */
[C---:B------:R-:W-:Y:S01]  /*a750*/  HMMA.16816.F32 R16, R192.reuse, R182, R16 ;  /* 0x000000b6c010723c */ /* 0x040fe20000001810 */
[----:B------:R-:W4:Y:S07]  /*a760*/  LDSM.16.M88.4 R180, [R250] ;  /* 0x00000000fab4783b */ /* 0x000f2e0000000200 */
[C---:B-1----:R-:W-:Y:S08]  /*a770*/  HMMA.16816.F32 R20, R192.reuse, R168, R20 ;  /* 0x000000a8c014723c */ /* 0x042ff00000001814 */
[C---:B------:R-:W-:Y:S01]  /*a780*/  HMMA.16816.F32 R24, R192.reuse, R170, R24 ;  /* 0x000000aac018723c */ /* 0x040fe20000001818 */
[----:B------:R-:W1:Y:S07]  /*a790*/  LDSM.16.M88.4 R168, [R250+0x800] ;  /* 0x00080000faa8783b */ /* 0x000e6e0000000200 */
[C---:B------:R-:W-:Y:S08]  /*a7a0*/  HMMA.16816.F32 R28, R192.reuse, R184, R28 ;  /* 0x000000b8c01c723c */ /* 0x040ff0000000181c */
[----:B------:R-:W-:Y:S01]  /*a7b0*/  HMMA.16816.F32 R32, R192, R186, R32 ;  /* 0x000000bac020723c */ /* 0x000fe20000001820 */
[----:B------:R-:W1:Y:S07]  /*a7c0*/  LDSM.16.M88.4 R184, [R250+0x1000] ;  /* 0x00100000fab8783b */ /* 0x000e6e0000000200 */
[C---:B----4-:R-:W-:Y:S08]  /*a7d0*/  HMMA.16816.F32 R4, R196.reuse, R180, R4 ;  /* 0x000000b4c404723c */ /* 0x050ff00000001804 */
[C---:B------:R-:W-:Y:S01]  /*a7e0*/  HMMA.16816.F32 R8, R196.reuse, R182, R8 ;  /* 0x000000b6c408723c */ /* 0x040fe20000001808 */
[----:B------:R-:W4:Y:S07]  /*a7f0*/  LDSM.16.M88.4 R180, [R250+0x1800] ;  /* 0x00180000fab4783b */ /* 0x000f2e0000000200 */
[C---:B-1----:R-:W-:Y:S08]  /*a800*/  HMMA.16816.F32 R12, R196.reuse, R168, R12 ;  /* 0x000000a8c40c723c */ /* 0x042ff0000000180c */
[C---:B------:R-:W-:Y:S01]  /*a810*/  HMMA.16816.F32 R16, R196.reuse, R170, R16 ;  /* 0x000000aac410723c */ /* 0x040fe20000001810 */
[----:B------:R-:W1:Y:S07]  /*a820*/  LDSM.16.M88.4 R168, [R249+0x2000] ;  /* 0x00200000f9a8783b */ /* 0x000e6e0000000200 */
[C---:B------:R-:W-:Y:S08]  /*a830*/  HMMA.16816.F32 R20, R196.reuse, R184, R20 ;  /* 0x000000b8c414723c */ /* 0x040ff00000001814 */
[C---:B------:R-:W-:Y:S01]  /*a840*/  HMMA.16816.F32 R24, R196.reuse, R186, R24 ;  /* 0x000000bac418723c */ /* 0x040fe20000001818 */
[----:B------:R-:W3:Y:S07]  /*a850*/  LDSM.16.M88.4 R184, [R249+0x2800] ;  /* 0x00280000f9b8783b */ /* 0x000eee0000000200 */
[C---:B----4-:R-:W-:Y:S08]  /*a860*/  HMMA.16816.F32 R28, R196.reuse, R180, R28 ;  /* 0x000000b4c41c723c */ /* 0x050ff0000000181c */
[----:B------:R-:W-:Y:S01]  /*a870*/  HMMA.16816.F32 R32, R196, R182, R32 ;  /* 0x000000b6c420723c */ /* 0x000fe20000001820 */
[----:B------:R-:W4:Y:S07]  /*a880*/  LDSM.16.M88.4 R180, [R249+0x3000] ;  /* 0x00300000f9b4783b */ /* 0x000f2e0000000200 */
[C---:B-1----:R-:W-:Y:S08]  /*a890*/  HMMA.16816.F32 R4, R200.reuse, R168, R4 ;  /* 0x000000a8c804723c */ /* 0x042ff00000001804 */
[C---:B------:R-:W-:Y:S01]  /*a8a0*/  HMMA.16816.F32 R8, R200.reuse, R170, R8 ;  /* 0x000000aac808723c */ /* 0x040fe20000001808 */
[----:B------:R-:W1:Y:S07]  /*a8b0*/  LDSM.16.M88.4 R168, [R249+0x3800] ;  /* 0x00380000f9a8783b */ /* 0x000e6e0000000200 */
[C---:B---3--:R-:W-:Y:S08]  /*a8c0*/  HMMA.16816.F32 R12, R200.reuse, R184, R12 ;  /* 0x000000b8c80c723c */ /* 0x048ff0000000180c */
[C---:B------:R-:W-:Y:S08]  /*a8d0*/  HMMA.16816.F32 R16, R200.reuse, R186, R16 ;  /* 0x000000bac810723c */ /* 0x040ff00000001810 */
[C---:B----4-:R-:W-:Y:S01]  /*a8e0*/  HMMA.16816.F32 R20, R200.reuse, R180, R20 ;  /* 0x000000b4c814723c */ /* 0x050fe20000001814 */
[----:B--2---:R2:W3:Y:S07]  /*a8f0*/  LDSM.16.M88.4 R184, [R172] ;  /* 0x00000000acb8783b */ /* 0x0044ee0000000200 */
[C---:B------:R-:W-:Y:S01]  /*a900*/  HMMA.16816.F32 R24, R200.reuse, R182, R24 ;  /* 0x000000b6c818723c */ /* 0x040fe20000001818 */
[----:B------:R4:W3:Y:S07]  /*a910*/  LDSM.16.M88.4 R180, [R2] ;  /* 0x0000000002b4783b */ /* 0x0008ee0000000200 */
[C---:B-1----:R-:W-:Y:S08]  /*a920*/  HMMA.16816.F32 R28, R200.reuse, R168, R28 ;  /* 0x000000a8c81c723c */ /* 0x042ff0000000181c */
[----:B------:R-:W-:Y:S01]  /*a930*/  HMMA.16816.F32 R32, R200, R170, R32 ;  /* 0x000000aac820723c */ /* 0x000fe20000001820 */
[----:B------:R1:W3:Y:S08]  /*a940*/  LDSM.16.M88.4 R168, [R3] ;  /* 0x0000000003a8783b */ /* 0x0002f00000000200 */
[----:B--2---:R-:W2:Y:S04]  /*a950*/  LDL R172, [R1+0x28] ;  /* 0x0000280001ac7983 */ /* 0x004ea80000100800 */
[----:B----4-:R-:W4:Y:S01]  /*a960*/  LDL R2, [R1+0x20] ;  /* 0x0000200001027983 */ /* 0x010f220000100800 */
[C---:B---3--:R-:W-:Y:S03]  /*a970*/  HMMA.16816.F32 R4, R204.reuse, R184, R4 ;  /* 0x000000b8cc04723c */ /* 0x048fe60000001804 */
[----:B-1----:R-:W3:Y:S05]  /*a980*/  LDL R3, [R1+0x24] ;  /* 0x0000240001037983 */ /* 0x002eea0000100800 */
[C---:B------:R-:W-:Y:S01]  /*a990*/  HMMA.16816.F32 R8, R204.reuse, R186, R8 ;  /* 0x000000bacc08723c */ /* 0x040fe20000001808 */
[----:B------:R1:W1:Y:S07]  /*a9a0*/  LDSM.16.M88.4 R184, [R0] ;  /* 0x0000000000b8783b */ /* 0x00026e0000000200 */
[C---:B------:R-:W-:Y:S08]  /*a9b0*/  HMMA.16816.F32 R12, R204.reuse, R180, R12 ;  /* 0x000000b4cc0c723c */ /* 0x040ff0000000180c */
[C---:B------:R-:W-:Y:S01]  /*a9c0*/  HMMA.16816.F32 R16, R204.reuse, R182, R16 ;  /* 0x000000b6cc10723c */ /* 0x040fe20000001810 */
[----:B------:R-:W1:Y:S07]  /*a9d0*/  LDSM.16.M88.4 R180, [R133+0x2000] ;  /* 0x0020000085b4783b */ /* 0x000e6e0000000200 */
[C---:B------:R-:W-:Y:S01]  /*a9e0*/  HMMA.16816.F32 R20, R204.reuse, R168, R20 ;  /* 0x000000a8cc14723c */ /* 0x040fe20000001814 */
[----:B-1----:R-:W3:Y:S07]  /*a9f0*/  LDL R0, [R1+0x1c] ;  /* 0x00001c0001007983 */ /* 0x002eee0000100800 */
        /* <DEDUP_REMOVED lines=33> */
[C---:B------:R-:W-:Y:S08]  /*ac10*/  HMMA.16816.F32 R16, R216.reuse, R182, R16 ;  /* 0x000000b6d810723c */ /* 0x040ff00000001810 */
[C---:B-1----:R-:W-:Y:S08]  /*ac20*/  HMMA.16816.F32 R20, R216.reuse, R168, R20 ;  /* 0x000000a8d814723c */ /* 0x042ff00000001814 */
[C---:B------:R-:W-:Y:S08]  /*ac30*/  HMMA.16816.F32 R24, R216.reuse, R170, R24 ;  /* 0x000000aad818723c */ /* 0x040ff00000001818 */
[C---:B------:R-:W-:Y:S08]  /*ac40*/  HMMA.16816.F32 R28, R216.reuse, R184, R28 ;  /* 0x000000b8d81c723c */ /* 0x040ff0000000181c */
[----:B------:R-:W-:Y:S01]  /*ac50*/  HMMA.16816.F32 R32, R216, R186, R32 ;  /* 0x000000bad820723c */ /* 0x000fe20000001820 */
[----:B--2---:R1:W2:Y:S08]  /*ac60*/  LDSM.16.M88.4 R180, [R172] ;  /* 0x00000000acb4783b */ /* 0x0042b00000000200 */
[----:B----4-:R4:W-:Y:S08]  /*ac70*/  LDSM.16.M88.4 R184, [R2] ;  /* 0x0000000002b8783b */ /* 0x0109f00000000200 */
[----:B---3--:R2:W2:Y:S08]  /*ac80*/  LDSM.16.M88.4 R168, [R3] ;  /* 0x0000000003a8783b */ /* 0x0084b00000000200 */
[----:B-1----:R-:W3:Y:S04]  /*ac90*/  LDL R172, [R1+0x18] ;  /* 0x0000180001ac7983 */ /* 0x002ee80000100800 */
[----:B----4-:R-:W4:Y:S04]  /*aca0*/  LDL R2, [R1+0x10] ;  /* 0x0000100001027983 */ /* 0x010f280000100800 */
[----:B--2---:R-:W2:Y:S01]  /*acb0*/  LDL R3, [R1+0x14] ;  /* 0x0000140001037983 */ /* 0x004ea20000100800 */
[C---:B------:R-:W-:Y:S08]  /*acc0*/  HMMA.16816.F32 R4, R220.reuse, R180, R4 ;  /* 0x000000b4dc04723c */ /* 0x040ff00000001804 */
[C---:B------:R-:W-:Y:S01]  /*acd0*/  HMMA.16816.F32 R8, R220.reuse, R182, R8 ;  /* 0x000000b6dc08723c */ /* 0x040fe20000001808 */
[----:B------:R1:W1:Y:S07]  /*ace0*/  LDSM.16.M88.4 R180, [R0] ;  /* 0x0000000000b4783b */ /* 0x00026e0000000200 */
[C---:B------:R-:W-:Y:S08]  /*acf0*/  HMMA.16816.F32 R12, R220.reuse, R168, R12 ;  /* 0x000000a8dc0c723c */ /* 0x040ff0000000180c */
[C---:B------:R-:W-:Y:S01]  /*ad00*/  HMMA.16816.F32 R16, R220.reuse, R170, R16 ;  /* 0x000000aadc10723c */ /* 0x040fe20000001810 */
[----:B------:R-:W1:Y:S07]  /*ad10*/  LDSM.16.M88.4 R168, [R133+0x4000] ;  /* 0x0040000085a8783b */ /* 0x000e6e0000000200 */
[C---:B------:R-:W-:Y:S01]  /*ad20*/  HMMA.16816.F32 R20, R220.reuse, R184, R20 ;  /* 0x000000b8dc14723c */ /* 0x040fe20000001814 */
[----:B-1----:R-:W2:Y:S07]  /*ad30*/  LDL R0, [R1+0xc] ;  /* 0x00000c0001007983 */ /* 0x002eae0000100800 */
        /* <DEDUP_REMOVED lines=38> */
[----:B---3--:R-:W1:Y:S08]  /*afa0*/  LDSM.16.M88.4 R168, [R172] ;  /* 0x00000000aca8783b */ /* 0x008e700000000200 */
[----:B----4-:R-:W-:Y:S08]  /*afb0*/  LDSM.16.M88.4 R180, [R2] ;  /* 0x0000000002b4783b */ /* 0x010ff00000000200 */
[----:B--2---:R-:W2:Y:S01]  /*afc0*/  LDSM.16.M88.4 R184, [R3] ;  /* 0x0000000003b8783b */ /* 0x004ea20000000200 */
[C---:B-1----:R-:W-:Y:S08]  /*afd0*/  HMMA.16816.F32 R4, R236.reuse, R168, R4 ;  /* 0x000000a8ec04723c */ /* 0x042ff00000001804 */
[C---:B------:R-:W-:Y:S01]  /*afe0*/  HMMA.16816.F32 R8, R236.reuse, R170, R8 ;  /* 0x000000aaec08723c */ /* 0x040fe20000001808 */
[----:B------:R-:W1:Y:S07]  /*aff0*/  LDSM.16.M88.4 R168, [R0] ;  /* 0x0000000000a8783b */ /* 0x000e6e0000000200 */
[C---:B--2---:R-:W-:Y:S08]  /*b000*/  HMMA.16816.F32 R12, R236.reuse, R184, R12 ;  /* 0x000000b8ec0c723c */ /* 0x044ff0000000180c */
[C---:B------:R-:W-:Y:S01]  /*b010*/  HMMA.16816.F32 R16, R236.reuse, R186, R16 ;  /* 0x000000baec10723c */ /* 0x040fe20000001810 */
[----:B------:R-:W2:Y:S07]  /*b020*/  LDSM.16.M88.4 R184, [R133+0x6000] ;  /* 0x0060000085b8783b */ /* 0x000eae0000000200 */
[C---:B------:R-:W-:Y:S08]  /*b030*/  HMMA.16816.F32 R20, R236.reuse, R180, R20 ;  /* 0x000000b4ec14723c */ /* 0x040ff00000001814 */
[C---:B------:R-:W-:Y:S01]  /*b040*/  HMMA.16816.F32 R24, R236.reuse, R182, R24 ;  /* 0x000000b6ec18723c */ /* 0x040fe20000001818 */
[----:B------:R-:W3:Y:S07]  /*b050*/  LDSM.16.M88.4 R180, [R133+0x6800] ;  /* 0x0068000085b4783b */ /* 0x000eee0000000200 */
[C---:B-1----:R-:W-:Y:S08]  /*b060*/  HMMA.16816.F32 R28, R236.reuse, R168, R28 ;  /* 0x000000a8ec1c723c */ /* 0x042ff0000000181c */
[----:B------:R-:W-:Y:S01]  /*b070*/  HMMA.16816.F32 R32, R236, R170, R32 ;  /* 0x000000aaec20723c */ /* 0x000fe20000001820 */
[----:B------:R-:W1:Y:S07]  /*b080*/  LDSM.16.M88.4 R168, [R133+0x7000] ;  /* 0x0070000085a8783b */ /* 0x000e6e0000000200 */
[C---:B--2---:R-:W-:Y:S08]  /*b090*/  HMMA.16816.F32 R4, R240.reuse, R184, R4 ;  /* 0x000000b8f004723c */ /* 0x044ff00000001804 */
[C---:B------:R-:W-:Y:S01]  /*b0a0*/  HMMA.16816.F32 R8, R240.reuse, R186, R8 ;  /* 0x000000baf008723c */ /* 0x040fe20000001808 */
[----:B------:R-:W2:Y:S07]  /*b0b0*/  LDSM.16.M88.4 R184, [R133+0x7800] ;  /* 0x0078000085b8783b */ /* 0x000eae0000000200 */
[C---:B---3--:R-:W-:Y:S08]  /*b0c0*/  HMMA.16816.F32 R12, R240.reuse, R180, R12 ;  /* 0x000000b4f00c723c */ /* 0x048ff0000000180c */
[C---:B------:R-:W-:Y:S01]  /*b0d0*/  HMMA.16816.F32 R16, R240.reuse, R182, R16 ;  /* 0x000000b6f010723c */ /* 0x040fe20000001810 */
[----:B------:R-:W3:Y:S07]  /*b0e0*/  LDSM.16.M88.4 R180, [R250+0x6000] ;  /* 0x00600000fab4783b */ /* 0x000eee0000000200 */
[C---:B-1----:R-:W-:Y:S08]  /*b0f0*/  HMMA.16816.F32 R20, R240.reuse, R168, R20 ;  /* 0x000000a8f014723c */ /* 0x042ff00000001814 */
[C---:B------:R-:W-:Y:S01]  /*b100*/  HMMA.16816.F32 R24, R240.reuse, R170, R24 ;  /* 0x000000aaf018723c */ /* 0x040fe20000001818 */
[----:B------:R-:W1:Y:S07]  /*b110*/  LDSM.16.M88.4 R168, [R250+0x6800] ;  /* 0x00680000faa8783b */ /* 0x000e6e0000000200 */
[C---:B--2---:R-:W-:Y:S08]  /*b120*/  HMMA.16816.F32 R28, R240.reuse, R184, R28 ;  /* 0x000000b8f01c723c */ /* 0x044ff0000000181c */
[----:B------:R-:W-:Y:S08]  /*b130*/  HMMA.16816.F32 R32, R240, R186, R32 ;  /* 0x000000baf020723c */ /* 0x000ff00000001820 */
[C---:B---3--:R-:W-:Y:S08]  /*b140*/  HMMA.16816.F32 R4, R244.reuse, R180, R4 ;  /* 0x000000b4f404723c */ /* 0x048ff00000001804 */
[C---:B------:R-:W-:Y:S08]  /*b150*/  HMMA.16816.F32 R8, R244.reuse, R182, R8 ;  /* 0x000000b6f408723c */ /* 0x040ff00000001808 */
[C---:B-1----:R-:W-:Y:S08]  /*b160*/  HMMA.16816.F32 R12, R244.reuse, R168, R12 ;  /* 0x000000a8f40c723c */ /* 0x042ff0000000180c */
[----:B------:R-:W-:Y:S01]  /*b170*/  FMUL.FTZ R4, R4, c[0x0][0x320] ;  /* 0x0000c80004047a20 */ /* 0x000fe20000410000 */
[C---:B------:R-:W-:Y:S03]  /*b180*/  HMMA.16816.F32 R16, R244.reuse, R170, R16 ;  /* 0x000000aaf410723c */ /* 0x040fe60000001810 */
[----:B------:R-:W-:Y:S01]  /*b190*/  MUFU.TANH R182, R4 ;  /* 0x0000000400b67308 */ /* 0x000fe20000002400 */
[----:B------:R-:W-:Y:S02]  /*b1a0*/  FMUL.FTZ R5, R5, c[0x0][0x320] ;  /* 0x0000c80005057a20 */ /* 0x000fe40000410000 */
[----:B------:R-:W-:Y:S02]  /*b1b0*/  FMUL.FTZ R6, R6, c[0x0][0x320] ;  /* 0x0000c80006067a20 */ /* 0x000fe40000410000 */
[----:B------:R-:W-:Y:S04]  /*b1c0*/  FMUL.FTZ R7, R7, c[0x0][0x320] ;  /* 0x0000c80007077a20 */ /* 0x000fe80000410000 */
[----:B------:R-:W-:Y:S01]  /*b1d0*/  FMUL.FTZ R8, R8, c[0x0][0x320] ;  /* 0x0000c80008087a20 */ /* 0x000fe20000410000 */
[----:B------:R-:W-:Y:S01]  /*b1e0*/  MUFU.TANH R184, R5 ;  /* 0x0000000500b87308 */ /* 0x000fe20000002400 */
[----:B------:R-:W-:Y:S02]  /*b1f0*/  FMUL.FTZ R9, R9, c[0x0][0x320] ;  /* 0x0000c80009097a20 */ /* 0x000fe40000410000 */
[----:B------:R-:W-:Y:S02]  /*b200*/  FMUL.FTZ R10, R10, c[0x0][0x320] ;  /* 0x0000c8000a0a7a20 */ /* 0x000fe40000410000 */
[----:B------:R-:W-:Y:S02]  /*b210*/  FMUL.FTZ R11, R11, c[0x0][0x320] ;  /* 0x0000c8000b0b7a20 */ /* 0x000fe40000410000 */
[----:B------:R-:W-:Y:S02]  /*b220*/  FMUL.FTZ R14, R14, c[0x0][0x320] ;  /* 0x0000c8000e0e7a20 */ /* 0x000fe40000410000 */
[----:B------:R-:W-:Y:S01]  /*b230*/  FMUL.FTZ R13, R13, c[0x0][0x320] ;  /* 0x0000c8000d0d7a20 */ /* 0x000fe20000410000 */
[----:B------:R-:W-:Y:S01]  /*b240*/  MUFU.TANH R187, R6 ;  /* 0x0000000600bb7308 */ /* 0x000fe20000002400 */
[----:B------:R-:W-:Y:S02]  /*b250*/  FMUL.FTZ R19, R19, c[0x0][0x320] ;  /* 0x0000c80013137a20 */ /* 0x000fe40000410000 */
[----:B------:R-:W-:Y:S02]  /*b260*/  FMUL.FTZ R17, R17, c[0x0][0x320] ;  /* 0x0000c80011117a20 */ /* 0x000fe40000410000 */
[----:B------:R-:W-:Y:S02]  /*b270*/  FMUL.FTZ R12, R12, c[0x0][0x320] ;  /* 0x0000c8000c0c7a20 */ /* 0x000fe40000410000 */
[----:B------:R-:W-:Y:S02]  /*b280*/  FMUL.FTZ R16, R16, c[0x0][0x320] ;  /* 0x0000c80010107a20 */ /* 0x000fe40000410000 */
[----:B------:R-:W-:Y:S01]  /*b290*/  FMUL.FTZ R15, R15, c[0x0][0x320] ;  /* 0x0000c8000f0f7a20 */ /* 0x000fe20000410000 */
[----:B------:R1:W-:Y:S01]  /*b2a0*/  MUFU.TANH R188, R7 ;  /* 0x0000000700bc7308 */ /* 0x0003e20000002400 */
[----:B------:R-:W-:Y:S09]  /*b2b0*/  FMUL.FTZ R18, R18, c[0x0][0x320] ;  /* 0x0000c80012127a20 */ /* 0x000ff20000410000 */
[----:B------:R-:W-:Y:S10]  /*b2c0*/  MUFU.TANH R183, R8 ;  /* 0x0000000800b77308 */ /* 0x000ff40000002400 */
[----:B------:R-:W-:Y:S01]  /*b2d0*/  MUFU.TANH R180, R9 ;  /* 0x0000000900b47308 */ /* 0x000fe20000002400 */
[----:B-1----:R-:W1:Y:S09]  /*b2e0*/  LDSM.16.M88.4 R4, [R250+0x7000] ;  /* 0x00700000fa04783b */ /* 0x002e720000000200 */
[----:B------:R-:W-:Y:S10]  /*b2f0*/  MUFU.TANH R185, R10 ;  /* 0x0000000a00b97308 */ /* 0x000ff40000002400 */
[----:B------:R2:W-:Y:S10]  /*b300*/  MUFU.TANH R186, R11 ;  /* 0x0000000b00ba7308 */ /* 0x0005f40000002400 */
[----:B------:R-:W3:Y:S10]  /*b310*/  MUFU.TANH R2, R14 ;  /* 0x0000000e00027308 */ /* 0x000ef40000002400 */
[----:B------:R-:W-:Y:S01]  /*b320*/  MUFU.TANH R133, R12 ;  /* 0x0000000c00857308 */ /* 0x000fe20000002400 */
[C---:B-1----:R-:W-:Y:S01]  /*b330*/  HMMA.16816.F32 R20, R244.reuse, R4, R20 ;  /* 0x00000004f414723c */ /* 0x042fe20000001814 */
[----:B--2---:R-:W1:Y:S01]  /*b340*/  LDSM.16.M88.4 R8, [R250+0x7800] ;  /* 0x00780000fa08783b */ /* 0x004e620000000200 */
[----:B------:R-:W-:Y:S07]  /*b350*/  DEPBAR.LE SB0, 0x0 ;  /* 0x000080000000791a */ /* 0x000fee0000000000 */
[----:B------:R-:W-:Y:S01]  /*b360*/  MUFU.TANH R170, R16 ;  /* 0x0000001000aa7308 */ /* 0x000fe20000002400 */
[C---:B------:R-:W-:Y:S01]  /*b370*/  HMMA.16816.F32 R24, R244.reuse, R6, R24 ;  /* 0x00000006f418723c */ /* 0x040fe20000001818 */
[----:B------:R-:W2:Y:S08]  /*b380*/  LDL R4, [R1+0x7c] ;  /* 0x00007c0001047983 */ /* 0x000eb00000100800 */
[----:B------:R-:W-:Y:S01]  /*b390*/  MUFU.TANH R18, R18 ;  /* 0x0000001200127308 */ /* 0x000fe20000002400 */
[----:B------:R-:W-:Y:S04]  /*b3a0*/  BAR.SYNC.DEFER_BLOCKING 0x0 ;  /* 0x0000000000007b1d */ /* 0x000fe80000010000 */
[----:B------:R-:W-:Y:S02]  /*b3b0*/  FMUL.FTZ R21, R21, c[0x0][0x320] ;  /* 0x0000c80015157a20 */ /* 0x000fe40000410000 */
[----:B------:R-:W-:Y:S02]  /*b3c0*/  FMUL.FTZ R23, R23, c[0x0][0x320] ;  /* 0x0000c80017177a20 */ /* 0x000fe40000410000 */
[----:B------:R-:W-:Y:S02]  /*b3d0*/  FMUL.FTZ R20, R20, c[0x0][0x320] ;  /* 0x0000c80014147a20 */ /* 0x000fe40000410000 */
[----:B------:R-:W-:Y:S04]  /*b3e0*/  FMUL.FTZ R22, R22, c[0x0][0x320] ;  /* 0x0000c80016167a20 */ /* 0x000fe80000410000 */
[----:B------:R-:W-:Y:S02]  /*b3f0*/  FMUL.FTZ R26, R26, c[0x0][0x320] ;  /* 0x0000c8001a1a7a20 */ /* 0x000fe40000410000 */
[----:B------:R-:W-:Y:S02]  /*b400*/  FMUL.FTZ R25, R25, c[0x0][0x320] ;  /* 0x0000c80019197a20 */ /* 0x000fe40000410000 */
[----:B------:R-:W-:Y:S02]  /*b410*/  FMUL.FTZ R24, R24, c[0x0][0x320] ;  /* 0x0000c80018187a20 */ /* 0x000fe40000410000 */
[----:B------:R-:W-:Y:S01]  /*b420*/  FMUL.FTZ R27, R27, c[0x0][0x320] ;  /* 0x0000c8001b1b7a20 */ /* 0x000fe20000410000 */
[C---:B-1----:R-:W-:Y:S01]  /*b430*/  HMMA.16816.F32 R28, R244.reuse, R8, R28 ;  /* 0x00000008f41c723c */ /* 0x042fe2000000181c */
[----:B------:R1:W-:Y:S07]  /*b440*/  MUFU.TANH R195, R26 ;  /* 0x0000001a00c37308 */ /* 0x0003ee0000002400 */
[----:B------:R-:W-:Y:S03]  /*b450*/  HMMA.16816.F32 R32, R244, R10, R32 ;  /* 0x0000000af420723c */ /* 0x000fe60000001820 */
[----:B------:R3:W-:Y:S10]  /*b460*/  MUFU.TANH R3, R19 ;  /* 0x0000001300037308 */ /* 0x0007f40000002400 */
[----:B------:R-:W4:Y:S03]  /*b470*/  MUFU.TANH R0, R13 ;  /* 0x0000000d00007308 */ /* 0x000f260000002400 */
[----:B------:R-:W-:Y:S01]  /*b480*/  FMUL.FTZ R28, R28, c[0x0][0x320] ;  /* 0x0000c8001c1c7a20 */ /* 0x000fe20000410000 */
[----:B-1----:R-:W2:Y:S01]  /*b490*/  LDL R26, [R1+0x64] ;  /* 0x00006400011a7983 */ /* 0x002ea20000100800 */
[----:B------:R-:W-:Y:S02]  /*b4a0*/  FMUL.FTZ R29, R29, c[0x0][0x320] ;  /* 0x0000c8001d1d7a20 */ /* 0x000fe40000410000 */
[----:B------:R-:W-:Y:S02]  /*b4b0*/  FMUL.FTZ R30, R30, c[0x0][0x320] ;  /* 0x0000c8001e1e7a20 */ /* 0x000fe40000410000 */
[----:B------:R-:W-:Y:S01]  /*b4c0*/  FMUL.FTZ R31, R31, c[0x0][0x320] ;  /* 0x0000c8001f1f7a20 */ /* 0x000fe20000410000 */
[----:B------:R-:W-:Y:S01]  /*b4d0*/  MUFU.TANH R176, R28 ;  /* 0x0000001c00b07308 */ /* 0x000fe20000002400 */
[----:B------:R-:W-:Y:S02]  /*b4e0*/  FMUL.FTZ R32, R32, c[0x0][0x320] ;  /* 0x0000c80020207a20 */ /* 0x000fe40000410000 */
[----:B------:R-:W-:Y:S01]  /*b4f0*/  FMUL.FTZ R34, R34, c[0x0][0x320] ;  /* 0x0000c80022227a20 */ /* 0x000fe20000410000 */
[----:B---3--:R-:W-:Y:S01]  /*b500*/  MOV R19, R2 ;  /* 0x0000000200137202 */ /* 0x008fe20000000f00 */
[----:B------:R-:W-:Y:S05]  /*b510*/  FMUL.FTZ R33, R33, c[0x0][0x320] ;  /* 0x0000c80021217a20 */ /* 0x000fea0000410000 */
[----:B------:R1:W-:Y:S10]  /*b520*/  MUFU.TANH R177, R29 ;  /* 0x0000001d00b17308 */ /* 0x0003f40000002400 */
[----:B------:R-:W-:Y:S10]  /*b530*/  MUFU.TANH R191, R17 ;  /* 0x0000001100bf7308 */ /* 0x000ff40000002400 */
[----:B------:R-:W-:Y:S01]  /*b540*/  MUFU.TANH R17, R21 ;  /* 0x0000001500117308 */ /* 0x000fe20000002400 */
[----:B-1----:R-:W3:Y:S09]  /*b550*/  LDL.64 R28, [R1+0x68] ;  /* 0x00006800011c7983 */ /* 0x002ef20000100a00 */
[----:B------:R-:W-:Y:S10]  /*b560*/  MUFU.TANH R21, R23 ;  /* 0x0000001700157308 */ /* 0x000ff40000002400 */
[----:B------:R4:W-:Y:S10]  /*b570*/  MUFU.TANH R23, R25 ;  /* 0x0000001900177308 */ /* 0x0009f40000002400 */
[----:B------:R-:W1:Y:S10]  /*b580*/  MUFU.TANH R2, R20 ;  /* 0x0000001400027308 */ /* 0x000e740000002400 */
[----:B------:R-:W-:Y:S01]  /*b590*/  MUFU.TANH R20, R22 ;  /* 0x0000001600147308 */ /* 0x000fe20000002400 */
[----:B----4-:R-:W-:Y:S02]  /*b5a0*/  MOV R25, R0 ;  /* 0x0000000000197202 */ /* 0x010fe40000000f00 */
[----:B------:R-:W-:Y:S07]  /*b5b0*/  FMNMX.FTZ R0, R182, R134, !PT ;  /* 0x00000086b6007209 */ /* 0x000fee0007810000 */
[----:B------:R1:W-:Y:S01]  /*b5c0*/  MUFU.TANH R22, R24 ;  /* 0x0000001800167308 */ /* 0x0003e20000002400 */
[----:B------:R-:W-:Y:S04]  /*b5d0*/  FMNMX.FTZ R0, R184, R0, !PT ;  /* 0x00000000b8007209 */ /* 0x000fe80007810000 */
[----:B------:R-:W-:Y:S04]  /*b5e0*/  FMNMX.FTZ R0, R183, R0, !PT ;  /* 0x00000000b7007209 */ /* 0x000fe80007810000 */
[----:B------:R-:W-:Y:S01]  /*b5f0*/  FMNMX.FTZ R0, R180, R0, !PT ;  /* 0x00000000b4007209 */ /* 0x000fe20007810000 */
[----:B------:R4:W-:Y:S10]  /*b600*/  MUFU.TANH R178, R32 ;  /* 0x0000002000b27308 */ /* 0x0009f40000002400 */
[----:B------:R-:W4:Y:S01]  /*b610*/  MUFU.TANH R171, R15 ;  /* 0x0000000f00ab7308 */ /* 0x000f220000002400 */
[----:B-1----:R-:W-:Y:S02]  /*b620*/  MOV R24, R2 ;  /* 0x0000000200187202 */ /* 0x002fe40000000f00 */
[----:B------:R-:W-:Y:S07]  /*b630*/  FMNMX.FTZ R2, R187, R135, !PT ;  /* 0x00000087bb027209 */ /* 0x000fee0007810000 */
[----:B------:R1:W-:Y:S01]  /*b640*/  MUFU.TANH R169, R34 ;  /* 0x0000002200a97308 */ /* 0x0003e20000002400 */
[----:B------:R-:W-:Y:S02]  /*b650*/  FMNMX.FTZ R2, R188, R2, !PT ;  /* 0x00000002bc027209 */ /* 0x000fe40007810000 */
[----:B----4-:R-:W-:Y:S02]  /*b660*/  MOV R32, R133 ;  /* 0x0000008500207202 */ /* 0x010fe40000000f00 */
[----:B------:R-:W-:Y:S02]  /*b670*/  FMNMX.FTZ R2, R185, R2, !PT ;  /* 0x00000002b9027209 */ /* 0x000fe40007810000 */
[----:B------:R-:W-:Y:S02]  /*b680*/  FMNMX.FTZ R0, R32, R0, !PT ;  /* 0x0000000020007209 */ /* 0x000fe40007810000 */
[----:B------:R-:W-:Y:S01]  /*b690*/  FMNMX.FTZ R2, R186, R2, !PT ;  /* 0x00000002ba027209 */ /* 0x000fe20007810000 */
[----:B------:R-:W4:Y:S01]  /*b6a0*/  MUFU.TANH R172, R27 ;  /* 0x0000001b00ac7308 */ /* 0x000f220000002400 */
[----:B------:R-:W-:Y:S02]  /*b6b0*/  FMNMX.FTZ R0, R25, R0, !PT ;  /* 0x0000000019007209 */ /* 0x000fe40007810000 */
[----:B------:R-:W-:Y:S02]  /*b6c0*/  FMNMX.FTZ R2, R19, R2, !PT ;  /* 0x0000000213027209 */ /* 0x000fe40007810000 */
[----:B------:R-:W-:Y:S02]  /*b6d0*/  FMNMX.FTZ R0, R170, R0, !PT ;  /* 0x00000000aa007209 */ /* 0x000fe40007810000 */
[----:B------:R-:W-:Y:S02]  /*b6e0*/  FMNMX.FTZ R2, R171, R2, !PT ;  /* 0x00000002ab027209 */ /* 0x000fe40007810000 */
[----:B------:R-:W-:Y:S01]  /*b6f0*/  FMNMX.FTZ R0, R191, R0, !PT ;  /* 0x00000000bf007209 */ /* 0x000fe20007810000 */
[----:B------:R-:W4:Y:S01]  /*b700*/  MUFU.TANH R174, R30 ;  /* 0x0000001e00ae7308 */ /* 0x000f220000002400 */
[----:B------:R-:W-:Y:S02]  /*b710*/  FMNMX.FTZ R2, R18, R2, !PT ;  /* 0x0000000212027209 */ /* 0x000fe40007810000 */
[----:B-1----:R-:W-:Y:S02]  /*b720*/  MOV R34, R3 ;  /* 0x0000000300227202 */ /* 0x002fe40000000f00 */
[----:B------:R-:W-:Y:S02]  /*b730*/  FMNMX.FTZ R0, R24, R0, !PT ;  /* 0x0000000018007209 */ /* 0x000fe40007810000 */
[----:B------:R-:W-:Y:S02]  /*b740*/  FMNMX.FTZ R3, R34, R2, !PT ;  /* 0x0000000222037209 */ /* 0x000fe40007810000 */
[----:B------:R-:W-:Y:S01]  /*b750*/  FMNMX.FTZ R2, R17, R0, !PT ;  /* 0x0000000011027209 */ /* 0x000fe20007810000 */
[----:B------:R-:W-:Y:S01]  /*b760*/  FMUL.FTZ R0, R35, c[0x0][0x320] ;  /* 0x0000c80023007a20 */ /* 0x000fe20000410000 */
[----:B------:R-:W1:Y:S01]  /*b770*/  MUFU.TANH R175, R31 ;  /* 0x0000001f00af7308 */ /* 0x000e620000002400 */
[----:B------:R-:W-:Y:S02]  /*b780*/  FMNMX.FTZ R3, R20, R3, !PT ;  /* 0x0000000314037209 */ /* 0x000fe40007810000 */
[----:B------:R-:W-:Y:S02]  /*b790*/  FMNMX.FTZ R2, R22, R2, !PT ;  /* 0x0000000216027209 */ /* 0x000fe40007810000 */
[----:B------:R-:W-:Y:S02]  /*b7a0*/  FMNMX.FTZ R3, R21, R3, !PT ;  /* 0x0000000315037209 */ /* 0x000fe40007810000 */
[----:B------:R-:W-:Y:S03]  /*b7b0*/  MOV R35, R24 ;  /* 0x0000001800237202 */ /* 0x000fe60000000f00 */
[----:B------:R1:W-:Y:S10]  /*b7c0*/  MUFU.TANH R168, R0 ;  /* 0x0000000000a87308 */ /* 0x0003f40000002400 */
[----:B------:R-:W4:Y:S01]  /*b7d0*/  MUFU.TANH R179, R33 ;  /* 0x0000002100b37308 */ /* 0x000f220000002400 */
[----:B-1----:R-:W-:Y:S02]  /*b7e0*/  FMNMX.FTZ R0, R23, R2, !PT ;  /* 0x0000000217007209 */ /* 0x002fe40007810000 */
[----:B------:R-:W-:Y:S02]  /*b7f0*/  FMNMX.FTZ R2, R195, R3, !PT ;  /* 0x00000003c3027209 */ /* 0x000fe40007810000 */
[----:B------:R-:W-:Y:S02]  /*b800*/  FMNMX.FTZ R0, R176, R0, !PT ;  /* 0x00000000b0007209 */ /* 0x000fe40007810000 */
[----:B----4-:R-:W-:Y:S02]  /*b810*/  FMNMX.FTZ R2, R172, R2, !PT ;  /* 0x00000002ac027209 */ /* 0x010fe40007810000 */
[----:B------:R-:W-:Y:S02]  /*b820*/  FMNMX.FTZ R0, R177, R0, !PT ;  /* 0x00000000b1007209 */ /* 0x000fe40007810000 */
[----:B------:R-:W-:Y:S02]  /*b830*/  FMNMX.FTZ R2, R174, R2, !PT ;  /* 0x00000002ae027209 */ /* 0x000fe40007810000 */
[----:B------:R-:W-:Y:S02]  /*b840*/  FMNMX.FTZ R3, R178, R0, !PT ;  /* 0x00000000b2037209 */ /* 0x000fe40007810000 */
[----:B------:R-:W-:Y:S02]  /*b850*/  FMNMX.FTZ R0, R175, R2, !PT ;  /* 0x00000002af007209 */ /* 0x000fe40007810000 */
[----:B------:R-:W-:Y:S02]  /*b860*/  FMNMX.FTZ R3, R179, R3, !PT ;  /* 0x00000003b3037209 */ /* 0x000fe40007810000 */
[----:B------:R-:W-:Y:S02]  /*b870*/  FMNMX.FTZ R0, R169, R0, !PT ;  /* 0x00000000a9007209 */ /* 0x000fe40007810000 */
[----:B------:R-:W-:Y:S01]  /*b880*/  MOV R33, R25 ;  /* 0x0000001900217202 */ /* 0x000fe20000000f00 */
[----:B------:R-:W1:Y:S01]  /*b890*/  SHFL.BFLY PT, R133, R3, 0x2, 0x1f ;  /* 0x0c401f0003857f89 */ /* 0x000e6200000e0000 */
[----:B------:R-:W-:Y:S07]  /*b8a0*/  FMNMX.FTZ R0, R168, R0, !PT ;  /* 0x00000000a8007209 */ /* 0x000fee0007810000 */
[----:B------:R-:W4:Y:S01]  /*b8b0*/  SHFL.BFLY PT, R2, R0, 0x2, 0x1f ;  /* 0x0c401f0000027f89 */ /* 0x000f2200000e0000 */
[----:B-1----:R-:W-:Y:S07]  /*b8c0*/  FMNMX.FTZ R133, R3, R133, !PT ;  /* 0x0000008503857209 */ /* 0x002fee0007810000 */
[----:B------:R-:W1:Y:S01]  /*b8d0*/  SHFL.BFLY PT, R10, R133, 0x1, 0x1f ;  /* 0x0c201f00850a7f89 */ /* 0x000e6200000e0000 */
[----:B----4-:R-:W-:Y:S07]  /*b8e0*/  FMNMX.FTZ R0, R0, R2, !PT ;  /* 0x0000000200007209 */ /* 0x010fee0007810000 */
[----:B------:R-:W4:Y:S01]  /*b8f0*/  SHFL.BFLY PT, R3, R0, 0x1, 0x1f ;  /* 0x0c201f0000037f89 */ /* 0x000f2200000e0000 */
[C---:B--2---:R-:W-:Y:S02]  /*b900*/  ISETP.GT.AND P0, PT, R132.reuse, R4, PT ;  /* 0x000000048400720c */ /* 0x044fe40003f04270 */
[----:B------:R-:W-:Y:S05]  /*b910*/  IADD3 R132, R132, -0x1, RZ ;  /* 0xffffffff84847810 */ /* 0x000fea0007ffe0ff */
[----:B------:R4:W-:Y:S06]  /*b920*/  STL [R1+0x5c], R132 ;  /* 0x00005c8401007387 */ /* 0x0009ec0000100800 */
[----:B------:R-:W-:Y:S01]  /*b930*/  @P0 SHF.R.S32.HI R4, RZ, 0x1f, R132 ;  /* 0x0000001fff040819 */ /* 0x000fe20000011484 */
[----:B------:R-:W-:Y:S01]  /*b940*/  @P0 IMAD.WIDE.U32 R6, R132, c[0x0][0x1e0], RZ ;  /* 0x0000780084060a25 */ /* 0x000fe200078e00ff */
[----:B-1----:R-:W-:Y:S03]  /*b950*/  FMNMX.FTZ R133, R133, R10, !PT ;  /* 0x0000000a85857209 */ /* 0x002fe60007810000 */
[----:B------:R-:W-:Y:S01]  /*b960*/  @P0 IMAD R4, R4, c[0x0][0x1e0], RZ ;  /* 0x0000780004040a24 */ /* 0x000fe200078e02ff */
[----:B------:R-:W-:Y:S01]  /*b970*/  @P0 SHF.L.U32 R5, R6, 0x6, RZ ;  /* 0x0000000606050819 */ /* 0x000fe200000006ff */
[----:B------:R-:W-:Y:S02]  /*b980*/  FMUL.FTZ R181, R133, c[0x0][0x2d0] ;  /* 0x0000b40085b57a20 */ /* 0x000fe40000410000 */
[----:B------:R-:W-:Y:S02]  /*b990*/  @P0 IMAD R4, R132, c[0x0][0x1e4], R4 ;  /* 0x0000790084040a24 */ /* 0x000fe400078e0204 */
[----:B------:R-:W-:Y:S03]  /*b9a0*/  FFMA.FTZ R10, R184, c[0x0][0x2d0], -R181 ;  /* 0x0000b400b80a7a23 */ /* 0x000fe600000108b5 */
[----:B------:R-:W-:Y:S01]  /*b9b0*/  @P0 IADD3 R4, R7, R4, RZ ;  /* 0x0000000407040210 */ /* 0x000fe20007ffe0ff */
[----:B------:R-:W-:Y:S03]  /*b9c0*/  MUFU.EX2 R189, R10 ;  /* 0x0000000a00bd7308 */ /* 0x000fe60000000800 */
[----:B------:R-:W-:Y:S02]  /*b9d0*/  @P0 SHF.L.U64.HI R4, R6, 0x6, R4 ;  /* 0x0000000606040819 */ /* 0x000fe40000010204 */
[----:B----4-:R-:W-:Y:S02]  /*b9e0*/  FMNMX.FTZ R132, R0, R3, !PT ;  /* 0x0000000300847209 */ /* 0x010fe40007810000 */
[----:B---3--:R-:W-:Y:S02]  /*b9f0*/  @P0 IADD3 R16, P1, R28, 0x40, RZ ;  /* 0x000000401c100810 */ /* 0x008fe40007f3e0ff */
[----:B------:R-:W-:Y:S02]  /*ba00*/  @P0 IADD3 R7, P6, R5, R28, RZ ;  /* 0x0000001c05070210 */ /* 0x000fe40007fde0ff */
[-C--:B------:R-:W-:Y:S02]  /*ba10*/  @P0 IADD3.X R15, RZ, R26.reuse, RZ, P1, !PT ;  /* 0x0000001aff0f0210 */ /* 0x080fe40000ffe4ff */
[----:B------:R-:W-:Y:S02]  /*ba20*/  @P0 LEA R6, P1, R7, c[0x0][0x1c8], 0x1 ;  /* 0x0000720007060a11 */ /* 0x000fe400078208ff */
[----:B------:R-:W-:Y:S02]  /*ba30*/  @P0 IADD3.X R8, R4, R26, RZ, P6, !PT ;  /* 0x0000001a04080210 */ /* 0x000fe400037fe4ff */
[----:B------:R-:W-:Y:S02]  /*ba40*/  @P0 IADD3 R2, P6, R5, R16, RZ ;  /* 0x0000001005020210 */ /* 0x000fe40007fde0ff */
[----:B------:R-:W-:Y:S02]  /*ba50*/  @P0 LEA.HI.X R7, R7, c[0x0][0x1cc], R8, 0x1, P1 ;  /* 0x0000730007070a11 */ /* 0x000fe400008f0c08 */
[----:B------:R-:W-:Y:S02]  /*ba60*/  @P0 LEA R8, P1, R2, c[0x0][0x1c8], 0x1 ;  /* 0x0000720002080a11 */ /* 0x000fe400078208ff */
[----:B------:R-:W-:Y:S01]  /*ba70*/  @P0 IADD3.X R9, R4, R15, RZ, P6, !PT ;  /* 0x0000000f04090210 */ /* 0x000fe200037fe4ff */
[----:B------:R1:W-:Y:S03]  /*ba80*/  @P0 LDGSTS.E.BYPASS.LTC128B.128 [R131+0x10100], [R6.64], !P5 ;  /* 0x1010000006830fae */ /* 0x0003e6000e901d46 */
[----:B------:R-:W-:Y:S01]  /*ba90*/  @P0 LEA.HI.X R9, R2, c[0x0][0x1cc], R9, 0x1, P1 ;  /* 0x0000730002090a11 */ /* 0x000fe200008f0c09 */
[----:B------:R-:W-:Y:S01]  /*baa0*/  FADD.FTZ R2, -R133, R134 ;  /* 0x0000008685027221 */ /* 0x000fe20000010100 */
[----:B------:R-:W-:Y:S02]  /*bab0*/  @P0 IADD3 R14, P1, R28, 0x80, RZ ;  /* 0x000000801c0e0810 */ /* 0x000fe40007f3e0ff */
[----:B------:R-:W-:Y:S01]  /*bac0*/  MOV R134, R23 ;  /* 0x0000001700867202 */ /* 0x000fe20000000f00 */
[----:B------:R2:W-:Y:S01]  /*bad0*/  @P0 LDGSTS.E.BYPASS.LTC128B.128 [R131+0x12100], [R8.64], !P4 ;  /* 0x1210000008830fae */ /* 0x0005e2000e101d46 */
[----:B------:R-:W-:Y:S01]  /*bae0*/  @P0 IADD3.X R13, RZ, R26, RZ, P1, !PT ;  /* 0x0000001aff0d0210 */ /* 0x000fe20000ffe4ff */
[----:B------:R-:W-:Y:S04]  /*baf0*/  FMUL.FTZ R0, R2, c[0x0][0x2d0] ;  /* 0x0000b40002007a20 */ /* 0x000fe80000410000 */
[----:B------:R3:W4:Y:S01]  /*bb00*/  MUFU.EX2 R2, R0 ;  /* 0x0000000000027308 */ /* 0x0007220000000800 */
[----:B-1----:R-:W-:Y:S04]  /*bb10*/  @P0 IADD3 R7, P6, R5, R14, RZ ;  /* 0x0000000e05070210 */ /* 0x002fe80007fde0ff */
[C---:B------:R-:W-:Y:S02]  /*bb20*/  @P0 LEA R6, P1, R7.reuse, c[0x0][0x1c8], 0x1 ;  /* 0x0000720007060a11 */ /* 0x040fe400078208ff */
[----:B------:R-:W-:Y:S01]  /*bb30*/  @P0 IADD3.X R3, R4, R13, RZ, P6, !PT ;  /* 0x0000000d04030210 */ /* 0x000fe200037fe4ff */
[----:B--2---:R-:W-:Y:S03]  /*bb40*/  FFMA.FTZ R8, R182, c[0x0][0x2d0], -R181 ;  /* 0x0000b400b6087a23 */ /* 0x004fe600000108b5 */
[----:B------:R-:W-:Y:S01]  /*bb50*/  @P0 LEA.HI.X R7, R7, c[0x0][0x1cc], R3, 0x1, P1 ;  /* 0x0000730007070a11 */ /* 0x000fe200008f0c03 */
[----:B---3--:R-:W-:Y:S01]  /*bb60*/  FADD.FTZ R0, -R132, R135 ;  /* 0x0000008784007221 */ /* 0x008fe20000010100 */
[----:B------:R-:W-:Y:S01]  /*bb70*/  @P0 IADD3 R12, P1, R28, 0xc0, RZ ;  /* 0x000000c01c0c0810 */ /* 0x000fe20007f3e0ff */
[----:B------:R1:W-:Y:S01]  /*bb80*/  MUFU.EX2 R135, R8 ;  /* 0x0000000800877308 */ /* 0x0003e20000000800 */
[----:B----4-:R-:W-:Y:S01]  /*bb90*/  FMUL.FTZ R24, R2, R156 ;  /* 0x0000009c02187220 */ /* 0x010fe20000410000 */
[----:B------:R2:W-:Y:S01]  /*bba0*/  @P0 LDGSTS.E.BYPASS.LTC128B.128 [R131+0x14100], [R6.64], !P3 ;  /* 0x1410000006830fae */ /* 0x0005e2000d901d46 */
[----:B------:R-:W-:Y:S01]  /*bbb0*/  @P0 IADD3 R3, P6, R5, R12, RZ ;  /* 0x0000000c05030210 */ /* 0x000fe20007fde0ff */
[----:B------:R-:W-:Y:S01]  /*bbc0*/  FMUL.FTZ R0, R0, c[0x0][0x2d0] ;  /* 0x0000b40000007a20 */ /* 0x000fe20000410000 */
[----:B------:R-:W-:Y:S01]  /*bbd0*/  @P0 IADD3.X R9, RZ, R26, RZ, P1, !PT ;  /* 0x0000001aff090210 */ /* 0x000fe20000ffe4ff */
[C---:B------:R-:W-:Y:S02]  /*bbe0*/  FMUL.FTZ R25, R2.reuse, R157 ;  /* 0x0000009d02197220 */ /* 0x040fe40000410000 */
[C---:B------:R-:W-:Y:S02]  /*bbf0*/  FMUL.FTZ R36, R2.reuse, R36 ;  /* 0x0000002402247220 */ /* 0x040fe40000410000 */
[----:B------:R-:W3:Y:S01]  /*bc00*/  MUFU.EX2 R0, R0 ;  /* 0x0000000000007308 */ /* 0x000ee20000000800 */
[C---:B------:R-:W-:Y:S02]  /*bc10*/  FMUL.FTZ R37, R2.reuse, R37 ;  /* 0x0000002502257220 */ /* 0x040fe40000410000 */
[C---:B------:R-:W-:Y:S02]  /*bc20*/  FMUL.FTZ R40, R2.reuse, R40 ;  /* 0x0000002802287220 */ /* 0x040fe40000410000 */
[C---:B------:R-:W-:Y:S02]  /*bc30*/  FMUL.FTZ R41, R2.reuse, R41 ;  /* 0x0000002902297220 */ /* 0x040fe40000410000 */
[C---:B------:R-:W-:Y:S02]  /*bc40*/  FMUL.FTZ R44, R2.reuse, R44 ;  /* 0x0000002c022c7220 */ /* 0x040fe40000410000 */
[C---:B------:R-:W-:Y:S02]  /*bc50*/  FMUL.FTZ R45, R2.reuse, R45 ;  /* 0x0000002d022d7220 */ /* 0x040fe40000410000 */
[C---:B------:R-:W-:Y:S02]  /*bc60*/  FMUL.FTZ R48, R2.reuse, R48 ;  /* 0x0000003002307220 */ /* 0x040fe40000410000 */
[C---:B------:R-:W-:Y:S01]  /*bc70*/  FMUL.FTZ R49, R2.reuse, R49 ;  /* 0x0000003102317220 */ /* 0x040fe20000410000 */
[----:B-1----:R-:W-:Y:S01]  /*bc80*/  @P0 MOV R8, c[0x0][0x1e4] ;  /* 0x0000790000080a02 */ /* 0x002fe20000000f00 */
[C---:B------:R-:W-:Y:S02]  /*bc90*/  FMUL.FTZ R52, R2.reuse, R52 ;  /* 0x0000003402347220 */ /* 0x040fe40000410000 */
[C---:B------:R-:W-:Y:S01]  /*bca0*/  FMUL.FTZ R53, R2.reuse, R53 ;  /* 0x0000003502357220 */ /* 0x040fe20000410000 */
[C---:B--2---:R-:W-:Y:S01]  /*bcb0*/  @P0 LEA R6, P1, R3.reuse, c[0x0][0x1c8], 0x1 ;  /* 0x0000720003060a11 */ /* 0x044fe200078208ff */
[----:B------:R-:W-:Y:S01]  /*bcc0*/  FMUL.FTZ R56, R2, R56 ;  /* 0x0000003802387220 */ /* 0x000fe20000410000 */
[----:B------:R-:W-:Y:S01]  /*bcd0*/  @P0 IADD3.X R7, R4, R9, RZ, P6, !PT ;  /* 0x0000000904070210 */ /* 0x000fe200037fe4ff */
[----:B------:R-:W-:Y:S02]  /*bce0*/  FMUL.FTZ R57, R2, R57 ;  /* 0x0000003902397220 */ /* 0x000fe40000410000 */
[C---:B---3--:R-:W-:Y:S01]  /*bcf0*/  FMUL.FTZ R27, R0.reuse, R159 ;  /* 0x0000009f001b7220 */ /* 0x048fe20000410000 */
[----:B------:R-:W-:Y:S01]  /*bd00*/  @P0 LEA.HI.X R7, R3, c[0x0][0x1cc], R7, 0x1, P1 ;  /* 0x0000730003070a11 */ /* 0x000fe200008f0c07 */
[C---:B------:R-:W-:Y:S01]  /*bd10*/  FMUL.FTZ R38, R0.reuse, R38 ;  /* 0x0000002600267220 */ /* 0x040fe20000410000 */
[----:B------:R-:W-:Y:S01]  /*bd20*/  @P0 MOV R3, c[0x0][0x1e0] ;  /* 0x0000780000030a02 */ /* 0x000fe20000000f00 */
[C---:B------:R-:W-:Y:S02]  /*bd30*/  FMUL.FTZ R39, R0.reuse, R39 ;  /* 0x0000002700277220 */ /* 0x040fe40000410000 */
[----:B------:R1:W-:Y:S01]  /*bd40*/  @P0 LDGSTS.E.BYPASS.LTC128B.128 [R131+0x16100], [R6.64], !P2 ;  /* 0x1610000006830fae */ /* 0x0003e2000d101d46 */
[C---:B------:R-:W-:Y:S01]  /*bd50*/  @P0 LEA R5, P1, R3.reuse, R5, 0x5 ;  /* 0x0000000503050211 */ /* 0x040fe200078228ff */
[C---:B------:R-:W-:Y:S02]  /*bd60*/  FMUL.FTZ R42, R0.reuse, R42 ;  /* 0x0000002a002a7220 */ /* 0x040fe40000410000 */
[C---:B------:R-:W-:Y:S01]  /*bd70*/  FMUL.FTZ R43, R0.reuse, R43 ;  /* 0x0000002b002b7220 */ /* 0x040fe20000410000 */
[----:B------:R-:W-:Y:S01]  /*bd80*/  @P0 LEA.HI.X R4, R3, R4, R8, 0x5, P1 ;  /* 0x0000000403040211 */ /* 0x000fe200008f2c08 */
[C---:B------:R-:W-:Y:S01]  /*bd90*/  FMUL.FTZ R46, R0.reuse, R46 ;  /* 0x0000002e002e7220 */ /* 0x040fe20000410000 */
[----:B------:R-:W-:Y:S01]  /*bda0*/  @P0 IADD3 R3, P6, R5, R28, RZ ;  /* 0x0000001c05030210 */ /* 0x000fe20007fde0ff */
[C---:B------:R-:W-:Y:S02]  /*bdb0*/  FMUL.FTZ R47, R0.reuse, R47 ;  /* 0x0000002f002f7220 */ /* 0x040fe40000410000 */
[C---:B------:R-:W-:Y:S01]  /*bdc0*/  FMUL.FTZ R50, R0.reuse, R50 ;  /* 0x0000003200327220 */ /* 0x040fe20000410000 */
[----:B------:R-:W-:Y:S01]  /*bdd0*/  @P0 LEA R10, P1, R3, c[0x0][0x1c8], 0x1 ;  /* 0x00007200030a0a11 */ /* 0x000fe200078208ff */
[C---:B------:R-:W-:Y:S02]  /*bde0*/  FMUL.FTZ R51, R0.reuse, R51 ;  /* 0x0000003300337220 */ /* 0x040fe40000410000 */
[C---:B------:R-:W-:Y:S02]  /*bdf0*/  FMUL.FTZ R54, R0.reuse, R54 ;  /* 0x0000003600367220 */ /* 0x040fe40000410000 */
[C---:B------:R-:W-:Y:S02]  /*be00*/  FMUL.FTZ R55, R0.reuse, R55 ;  /* 0x0000003700377220 */ /* 0x040fe40000410000 */
[C---:B------:R-:W-:Y:S02]  /*be10*/  FMUL.FTZ R58, R0.reuse, R58 ;  /* 0x0000003a003a7220 */ /* 0x040fe40000410000 */
[----:B------:R-:W-:Y:S02]  /*be20*/  FMUL.FTZ R59, R0, R59 ;  /* 0x0000003b003b7220 */ /* 0x000fe40000410000 */
[C---:B------:R-:W-:Y:S02]  /*be30*/  FMUL.FTZ R60, R2.reuse, R60 ;  /* 0x0000003c023c7220 */ /* 0x040fe40000410000 */
[----:B------:R-:W-:Y:S02]  /*be40*/  FMUL.FTZ R61, R2, R61 ;  /* 0x0000003d023d7220 */ /* 0x000fe40000410000 */
[----:B------:R-:W-:Y:S01]  /*be50*/  FMUL.FTZ R62, R0, R62 ;  /* 0x0000003e003e7220 */ /* 0x000fe20000410000 */
[----:B-1----:R-:W-:Y:S01]  /*be60*/  @P0 IADD3.X R6, R4, R26, RZ, P6, !PT ;  /* 0x0000001a04060210 */ /* 0x002fe200037fe4ff */
[--C-:B------:R-:W-:Y:S02]  /*be70*/  FFMA.FTZ R7, R183, c[0x0][0x2d0], -R181.reuse ;  /* 0x0000b400b7077a23 */ /* 0x100fe400000108b5 */
[----:B------:R-:W-:Y:S01]  /*be80*/  FMUL.FTZ R26, R0, R158 ;  /* 0x0000009e001a7220 */ /* 0x000fe20000410000 */
[----:B------:R-:W-:Y:S01]  /*be90*/  @P0 LEA.HI.X R11, R3, c[0x0][0x1cc], R6, 0x1, P1 ;  /* 0x00007300030b0a11 */ /* 0x000fe200008f0c06 */
[----:B------:R-:W-:Y:S01]  /*bea0*/  FFMA.FTZ R3, R180, c[0x0][0x2d0], -R181 ;  /* 0x0000b400b4037a23 */ /* 0x000fe200000108b5 */
[----:B------:R1:W-:Y:S01]  /*beb0*/  MUFU.EX2 R190, R7 ;  /* 0x0000000700be7308 */ /* 0x0003e20000000800 */
[C---:B------:R-:W-:Y:S01]  /*bec0*/  @P0 IADD3 R6, P1, R5.reuse, R16, RZ ;  /* 0x0000001005060210 */ /* 0x040fe20007f3e0ff */
[----:B------:R-:W-:Y:S01]  /*bed0*/  FMUL.FTZ R16, R2, R148 ;  /* 0x0000009402107220 */ /* 0x000fe20000410000 */
[----:B------:R2:W-:Y:S01]  /*bee0*/  @P0 LDGSTS.E.BYPASS.LTC128B.128 [R131+0x11100], [R10.64], !P5 ;  /* 0x111000000a830fae */ /* 0x0005e2000e901d46 */
[----:B------:R-:W-:Y:S01]  /*bef0*/  MOV R148, R34 ;  /* 0x0000002200947202 */ /* 0x000fe20000000f00 */
[----:B------:R-:W-:Y:S01]  /*bf00*/  FMUL.FTZ R34, R0, R166 ;  /* 0x000000a600227220 */ /* 0x000fe20000410000 */
[----:B------:R-:W-:Y:S01]  /*bf10*/  @P0 IADD3.X R15, R4, R15, RZ, P1, !PT ;  /* 0x0000000f040f0210 */ /* 0x000fe20000ffe4ff */
[----:B------:R-:W-:Y:S02]  /*bf20*/  FMUL.FTZ R63, R0, R63 ;  /* 0x0000003f003f7220 */ /* 0x000fe40000410000 */
[C---:B------:R-:W-:Y:S01]  /*bf30*/  FMUL.FTZ R64, R2.reuse, R64 ;  /* 0x0000004002407220 */ /* 0x040fe20000410000 */
[----:B------:R3:W4:Y:S01]  /*bf40*/  MUFU.EX2 R173, R3 ;  /* 0x0000000300ad7308 */ /* 0x0007220000000800 */
[----:B------:R-:W-:Y:S02]  /*bf50*/  FMUL.FTZ R65, R2, R65 ;  /* 0x0000004102417220 */ /* 0x000fe40000410000 */
[C---:B------:R-:W-:Y:S02]  /*bf60*/  FMUL.FTZ R66, R0.reuse, R66 ;  /* 0x0000004200427220 */ /* 0x040fe40000410000 */
[----:B------:R-:W-:Y:S02]  /*bf70*/  FMUL.FTZ R67, R0, R67 ;  /* 0x0000004300437220 */ /* 0x000fe40000410000 */
[C---:B------:R-:W-:Y:S02]  /*bf80*/  FMUL.FTZ R68, R2.reuse, R68 ;  /* 0x0000004402447220 */ /* 0x040fe40000410000 */
[----:B------:R-:W-:Y:S02]  /*bf90*/  FMUL.FTZ R69, R2, R69 ;  /* 0x0000004502457220 */ /* 0x000fe40000410000 */
[C---:B------:R-:W-:Y:S02]  /*bfa0*/  FMUL.FTZ R70, R0.reuse, R70 ;  /* 0x0000004600467220 */ /* 0x040fe40000410000 */
[----:B------:R-:W-:Y:S01]  /*bfb0*/  FMUL.FTZ R71, R0, R71 ;  /* 0x0000004700477220 */ /* 0x000fe20000410000 */
[C---:B-1----:R-:W-:Y:S01]  /*bfc0*/  @P0 IADD3 R7, P6, R5.reuse, R14, RZ ;  /* 0x0000000e05070210 */ /* 0x042fe20007fde0ff */
[C---:B------:R-:W-:Y:S01]  /*bfd0*/  FMUL.FTZ R72, R2.reuse, R72 ;  /* 0x0000004802487220 */ /* 0x040fe20000410000 */
[----:B------:R-:W-:Y:S01]  /*bfe0*/  @P0 IADD3 R5, P1, R5, R12, RZ ;  /* 0x0000000c05050210 */ /* 0x000fe20007f3e0ff */
[----:B------:R-:W-:Y:S01]  /*bff0*/  FMUL.FTZ R73, R2, R73 ;  /* 0x0000004902497220 */ /* 0x000fe20000410000 */
[----:B------:R-:W-:Y:S01]  /*c000*/  @P0 IADD3.X R13, R4, R13, RZ, P6, !PT ;  /* 0x0000000d040d0210 */ /* 0x000fe200037fe4ff */
[----:B------:R-:W-:Y:S01]  /*c010*/  FMUL.FTZ R74, R0, R74 ;  /* 0x0000004a004a7220 */ /* 0x000fe20000410000 */
[----:B------:R-:W-:Y:S01]  /*c020*/  @P0 IADD3.X R14, R4, R9, RZ, P1, !PT ;  /* 0x00000009040e0210 */ /* 0x000fe20000ffe4ff */
[----:B--2---:R-:W-:Y:S01]  /*c030*/  FMUL.FTZ R10, R0, R142 ;  /* 0x0000008e000a7220 */ /* 0x004fe20000410000 */
[----:B------:R-:W-:Y:S01]  /*c040*/  @P0 LEA R8, P6, R6, c[0x0][0x1c8], 0x1 ;  /* 0x0000720006080a11 */ /* 0x000fe200078c08ff */
[----:B------:R-:W-:Y:S02]  /*c050*/  FMUL.FTZ R11, R0, R143 ;  /* 0x0000008f000b7220 */ /* 0x000fe40000410000 */
[----:B---3--:R-:W-:Y:S01]  /*c060*/  FMUL.FTZ R3, R132, c[0x0][0x2d0] ;  /* 0x0000b40084037a20 */ /* 0x008fe20000410000 */
[----:B------:R-:W-:Y:S01]  /*c070*/  @P0 LEA.HI.X R9, R6, c[0x0][0x1cc], R15, 0x1, P6 ;  /* 0x0000730006090a11 */ /* 0x000fe200030f0c0f */
[----:B------:R-:W-:Y:S01]  /*c080*/  FMUL.FTZ R75, R0, R75 ;  /* 0x0000004b004b7220 */ /* 0x000fe20000410000 */
[----:B------:R-:W-:Y:S01]  /*c090*/  @P0 LEA R6, P1, R7, c[0x0][0x1c8], 0x1 ;  /* 0x0000720007060a11 */ /* 0x000fe200078208ff */
[----:B------:R-:W-:Y:S01]  /*c0a0*/  FFMA.FTZ R4, R187, c[0x0][0x2d0], -R3 ;  /* 0x0000b400bb047a23 */ /* 0x000fe20000010803 */
[----:B------:R-:W-:Y:S01]  /*c0b0*/  MOV R187, R22 ;  /* 0x0000001600bb7202 */ /* 0x000fe20000000f00 */
[----:B------:R1:W-:Y:S01]  /*c0c0*/  @P0 LDGSTS.E.BYPASS.LTC128B.128 [R131+0x13100], [R8.64], !P4 ;  /* 0x1310000008830fae */ /* 0x0003e2000e101d46 */
[----:B------:R-:W-:Y:S01]  /*c0d0*/  @P0 LEA.HI.X R7, R7, c[0x0][0x1cc], R13, 0x1, P1 ;  /* 0x0000730007070a11 */ /* 0x000fe200008f0c0d */
[----:B------:R2:W-:Y:S01]  /*c0e0*/  MUFU.EX2 R180, R4 ;  /* 0x0000000400b47308 */ /* 0x0005e20000000800 */
[--C-:B------:R-:W-:Y:S01]  /*c0f0*/  FFMA.FTZ R12, R188, c[0x0][0x2d0], -R3.reuse ;  /* 0x0000b400bc0c7a23 */ /* 0x100fe20000010803 */
[----:B------:R-:W-:Y:S01]  /*c100*/  MOV R188, R21 ;  /* 0x0000001500bc7202 */ /* 0x000fe20000000f00 */
[C---:B------:R-:W-:Y:S02]  /*c110*/  FMUL.FTZ R76, R2.reuse, R76 ;  /* 0x0000004c024c7220 */ /* 0x040fe40000410000 */
[----:B------:R-:W-:Y:S01]  /*c120*/  FMUL.FTZ R77, R2, R77 ;  /* 0x0000004d024d7220 */ /* 0x000fe20000410000 */
[----:B------:R3:W-:Y:S01]  /*c130*/  @P0 LDGSTS.E.BYPASS.LTC128B.128 [R131+0x15100], [R6.64], !P3 ;  /* 0x1510000006830fae */ /* 0x0007e2000d901d46 */
[C---:B------:R-:W-:Y:S02]  /*c140*/  FMUL.FTZ R78, R0.reuse, R78 ;  /* 0x0000004e004e7220 */ /* 0x040fe40000410000 */
[----:B------:R-:W-:Y:S01]  /*c150*/  FMUL.FTZ R79, R0, R79 ;  /* 0x0000004f004f7220 */ /* 0x000fe20000410000 */
[----:B------:R3:W3:Y:S01]  /*c160*/  MUFU.EX2 R182, R12 ;  /* 0x0000000c00b67308 */ /* 0x0006e20000000800 */
[C---:B------:R-:W-:Y:S02]  /*c170*/  FMUL.FTZ R80, R2.reuse, R80 ;  /* 0x0000005002507220 */ /* 0x040fe40000410000 */
[----:B------:R-:W-:Y:S02]  /*c180*/  FMUL.FTZ R81, R2, R81 ;  /* 0x0000005102517220 */ /* 0x000fe40000410000 */
[C---:B------:R-:W-:Y:S02]  /*c190*/  FMUL.FTZ R82, R0.reuse, R82 ;  /* 0x0000005200527220 */ /* 0x040fe40000410000 */
[----:B------:R-:W-:Y:S02]  /*c1a0*/  FMUL.FTZ R83, R0, R83 ;  /* 0x0000005300537220 */ /* 0x000fe40000410000 */
[C---:B------:R-:W-:Y:S02]  /*c1b0*/  FMUL.FTZ R84, R2.reuse, R84 ;  /* 0x0000005402547220 */ /* 0x040fe40000410000 */
[----:B------:R-:W-:Y:S02]  /*c1c0*/  FMUL.FTZ R85, R2, R85 ;  /* 0x0000005502557220 */ /* 0x000fe40000410000 */
[----:B------:R-:W-:Y:S01]  /*c1d0*/  FMUL.FTZ R86, R0, R86 ;  /* 0x0000005600567220 */ /* 0x000fe20000410000 */
[----:B--2---:R-:W-:Y:S01]  /*c1e0*/  @P0 LEA R4, P1, R5, c[0x0][0x1c8], 0x1 ;  /* 0x0000720005040a11 */ /* 0x004fe200078208ff */
[--C-:B-1----:R-:W-:Y:S01]  /*c1f0*/  FFMA.FTZ R8, R185, c[0x0][0x2d0], -R3.reuse ;  /* 0x0000b400b9087a23 */ /* 0x102fe20000010803 */
[----:B------:R-:W-:Y:S01]  /*c200*/  MOV R185, R19 ;  /* 0x0000001300b97202 */ /* 0x000fe20000000f00 */
[----:B------:R-:W-:Y:S01]  /*c210*/  FMUL.FTZ R9, R2, R141 ;  /* 0x0000008d02097220 */ /* 0x000fe20000410000 */
[----:B------:R-:W-:Y:S01]  /*c220*/  @P0 LEA.HI.X R5, R5, c[0x0][0x1cc], R14, 0x1, P1 ;  /* 0x0000730005050a11 */ /* 0x000fe200008f0c0e */
[----:B------:R1:W-:Y:S01]  /*c230*/  MUFU.EX2 R183, R8 ;  /* 0x0000000800b77308 */ /* 0x0003e20000000800 */
[C---:B------:R-:W-:Y:S02]  /*c240*/  FMUL.FTZ R19, R0.reuse, R151 ;  /* 0x0000009700137220 */ /* 0x040fe40000410000 */
[C---:B------:R-:W-:Y:S01]  /*c250*/  FMUL.FTZ R87, R0.reuse, R87 ;  /* 0x0000005700577220 */ /* 0x040fe20000410000 */
[----:B------:R2:W-:Y:S01]  /*c260*/  @P0 LDGSTS.E.BYPASS.LTC128B.128 [R131+0x17100], [R4.64], !P2 ;  /* 0x1710000004830fae */ /* 0x0005e2000d101d46 */
[C---:B---3--:R-:W-:Y:S01]  /*c270*/  FMUL.FTZ R6, R0.reuse, R138 ;  /* 0x0000008a00067220 */ /* 0x048fe20000410000 */
[----:B----4-:R-:W-:Y:S01]  /*c280*/  F2FP.PACK_AB R138, R173, R190 ;  /* 0x000000bead8a723e */ /* 0x010fe200000000ff */
[----:B------:R-:W-:Y:S02]  /*c290*/  FMUL.FTZ R7, R0, R139 ;  /* 0x0000008b00077220 */ /* 0x000fe40000410000 */
[C---:B------:R-:W-:Y:S02]  /*c2a0*/  FMUL.FTZ R88, R2.reuse, R88 ;  /* 0x0000005802587220 */ /* 0x040fe40000410000 */
[----:B------:R-:W-:Y:S01]  /*c2b0*/  FMUL.FTZ R89, R2, R89 ;  /* 0x0000005902597220 */ /* 0x000fe20000410000 */
[----:B------:R-:W3:Y:S01]  /*c2c0*/  LDSM.16.MT88.4 R12, [R248] ;  /* 0x00000000f80c783b */ /* 0x000ee20000004200 */
[C---:B------:R-:W-:Y:S02]  /*c2d0*/  FMUL.FTZ R90, R0.reuse, R90 ;  /* 0x0000005a005a7220 */ /* 0x040fe40000410000 */
[----:B------:R-:W-:Y:S02]  /*c2e0*/  FMUL.FTZ R91, R0, R91 ;  /* 0x0000005b005b7220 */ /* 0x000fe40000410000 */
[C---:B------:R-:W-:Y:S02]  /*c2f0*/  FMUL.FTZ R92, R2.reuse, R92 ;  /* 0x0000005c025c7220 */ /* 0x040fe40000410000 */
[----:B------:R-:W-:Y:S01]  /*c300*/  FMUL.FTZ R93, R2, R93 ;  /* 0x0000005d025d7220 */ /* 0x000fe20000410000 */
[----:B------:R-:W-:Y:S01]  /*c310*/  LDSM.16.MT88.4 R28, [R251] ;  /* 0x00000000fb1c783b */ /* 0x000fe20000004200 */
[C---:B------:R-:W-:Y:S02]  /*c320*/  FMUL.FTZ R94, R0.reuse, R94 ;  /* 0x0000005e005e7220 */ /* 0x040fe40000410000 */
[----:B------:R-:W-:Y:S02]  /*c330*/  FMUL.FTZ R95, R0, R95 ;  /* 0x0000005f005f7220 */ /* 0x000fe40000410000 */
[C---:B-1----:R-:W-:Y:S02]  /*c340*/  FMUL.FTZ R8, R2.reuse, R140 ;  /* 0x0000008c02087220 */ /* 0x042fe40000410000 */
[C---:B------:R-:W-:Y:S01]  /*c350*/  FMUL.FTZ R96, R2.reuse, R96 ;  /* 0x0000006002607220 */ /* 0x040fe20000410000 */
[----:B------:R-:W0:Y:S01]  /*c360*/  LDGDEPBAR ;  /* 0x00000000000079af */ /* 0x000e220000000000 */
[----:B------:R-:W-:Y:S02]  /*c370*/  FMUL.FTZ R97, R2, R97 ;  /* 0x0000006102617220 */ /* 0x000fe40000410000 */
[----:B--2---:R-:W-:Y:S01]  /*c380*/  FFMA.FTZ R4, R186, c[0x0][0x2d0], -R3 ;  /* 0x0000b400ba047a23 */ /* 0x004fe20000010803 */
[----:B------:R-:W-:Y:S01]  /*c390*/  MOV R186, R20 ;  /* 0x0000001400ba7202 */ /* 0x000fe20000000f00 */
[----:B------:R-:W-:Y:S01]  /*c3a0*/  FMUL.FTZ R5, R2, R137 ;  /* 0x0000008902057220 */ /* 0x000fe20000410000 */
[----:B------:R-:W-:Y:S01]  /*c3b0*/  F2FP.PACK_AB R137, R182, R180 ;  /* 0x000000b4b689723e */ /* 0x000fe200000000ff */
[----:B------:R-:W1:Y:S01]  /*c3c0*/  MUFU.EX2 R184, R4 ;  /* 0x0000000400b87308 */ /* 0x000e620000000800 */
[----:B------:R-:W2:Y:S01]  /*c3d0*/  LDL.LU R131, [R1+0x12c] ;  /* 0x00012c0001837983 */ /* 0x000ea20000300800 */
[C---:B------:R-:W-:Y:S02]  /*c3e0*/  FMUL.FTZ R98, R0.reuse, R98 ;  /* 0x0000006200627220 */ /* 0x040fe40000410000 */
[----:B------:R-:W-:Y:S01]  /*c3f0*/  FMUL.FTZ R99, R0, R99 ;  /* 0x0000006300637220 */ /* 0x000fe20000410000 */
[----:B------:R-:W4:Y:S01]  /*c400*/  LDL R140, [R1+0x48] ;  /* 0x00004800018c7983 */ /* 0x000f220000100800 */
[C---:B------:R-:W-:Y:S02]  /*c410*/  FMUL.FTZ R100, R2.reuse, R100 ;  /* 0x0000006402647220 */ /* 0x040fe40000410000 */
[----:B------:R-:W-:Y:S01]  /*c420*/  FMUL.FTZ R101, R2, R101 ;  /* 0x0000006502657220 */ /* 0x000fe20000410000 */
[----:B------:R-:W3:Y:S01]  /*c430*/  LDSM.16.MT88.4 R20, [R252] ;  /* 0x00000000fc14783b */ /* 0x000ee20000004200 */
        /* <DEDUP_REMOVED lines=8> */
[----:B------:R-:W-:Y:S01]  /*c4c0*/  FMUL.FTZ R4, R2, R136 ;  /* 0x0000008802047220 */ /* 0x000fe20000410000 */
[----:B------:R-:W-:Y:S01]  /*c4d0*/  F2FP.PACK_AB R136, R189, R135 ;  /* 0x00000087bd88723e */ /* 0x000fe200000000ff */
[--C-:B------:R-:W-:Y:S02]  /*c4e0*/  FFMA.FTZ R157, R176, c[0x0][0x2d0], -R181.reuse ;  /* 0x0000b400b09d7a23 */ /* 0x100fe400000108b5 */
[--C-:B------:R-:W-:Y:S02]  /*c4f0*/  FFMA.FTZ R158, R177, c[0x0][0x2d0], -R181.reuse ;  /* 0x0000b400b19e7a23 */ /* 0x100fe400000108b5 */
[--C-:B------:R-:W-:Y:S02]  /*c500*/  FFMA.FTZ R159, R178, c[0x0][0x2d0], -R181.reuse ;  /* 0x0000b400b29f7a23 */ /* 0x100fe400000108b5 */
[C---:B---3--:R-:W-:Y:S05]  /*c510*/  HMMA.16816.F32 R4, R136.reuse, R12, R4 ;  /* 0x0000000c8804723c */ /* 0x048fea0000001804 */
[C---:B------:R-:W-:Y:S02]  /*c520*/  FMUL.FTZ R109, R2.reuse, R109 ;  /* 0x0000006d026d7220 */ /* 0x040fe40000410000 */
[C---:B------:R-:W-:Y:S01]  /*c530*/  FMUL.FTZ R12, R2.reuse, R144 ;  /* 0x00000090020c7220 */ /* 0x040fe20000410000 */
[C---:B------:R-:W-:Y:S04]  /*c540*/  HMMA.16816.F32 R8, R136.reuse, R14, R8 ;  /* 0x0000000e8808723c */ /* 0x040fe80000001808 */
[----:B------:R-:W-:Y:S01]  /*c550*/  FMUL.FTZ R13, R2, R145 ;  /* 0x00000091020d7220 */ /* 0x000fe20000410000 */
[----:B------:R-:W-:Y:S01]  /*c560*/  MOV R144, R18 ;  /* 0x0000001200907202 */ /* 0x000fe20000000f00 */
[C---:B------:R-:W-:Y:S01]  /*c570*/  FMUL.FTZ R18, R0.reuse, R150 ;  /* 0x0000009600127220 */ /* 0x040fe20000410000 */
[----:B------:R-:W-:Y:S01]  /*c580*/  MOV R145, R17 ;  /* 0x0000001100917202 */ /* 0x000fe20000000f00 */
[C---:B------:R-:W-:Y:S01]  /*c590*/  FMUL.FTZ R14, R0.reuse, R146 ;  /* 0x00000092000e7220 */ /* 0x040fe20000410000 */
[----:B------:R-:W-:Y:S03]  /*c5a0*/  MOV R146, R186 ;  /* 0x000000ba00927202 */ /* 0x000fe60000000f00 */
[----:B------:R-:W-:Y:S01]  /*c5b0*/  FMUL.FTZ R15, R0, R147 ;  /* 0x00000093000f7220 */ /* 0x000fe20000410000 */
[----:B------:R-:W-:Y:S01]  /*c5c0*/  MOV R147, R35 ;  /* 0x0000002300937202 */ /* 0x000fe20000000f00 */
[----:B------:R-:W-:Y:S01]  /*c5d0*/  FMUL.FTZ R17, R2, R149 ;  /* 0x0000009502117220 */ /* 0x000fe20000410000 */
[----:B------:R-:W-:Y:S01]  /*c5e0*/  MOV R186, R188 ;  /* 0x000000bc00ba7202 */ /* 0x000fe20000000f00 */
[C---:B------:R-:W-:Y:S01]  /*c5f0*/  FMUL.FTZ R35, R0.reuse, R167 ;  /* 0x000000a700237220 */ /* 0x040fe20000410000 */
[----:B------:R-:W-:Y:S01]  /*c600*/  MOV R150, R147 ;  /* 0x0000009300967202 */ /* 0x000fe20000000f00 */
[----:B------:R-:W-:Y:S01]  /*c610*/  FMUL.FTZ R110, R0, R110 ;  /* 0x0000006e006e7220 */ /* 0x000fe20000410000 */
[C---:B------:R-:W-:Y:S03]  /*c620*/  HMMA.16816.F32 R12, R136.reuse, R20, R12 ;  /* 0x00000014880c723c */ /* 0x040fe6000000180c */
[----:B------:R-:W-:Y:S01]  /*c630*/  MOV R149, R33 ;  /* 0x0000002100957202 */ /* 0x000fe20000000f00 */
[----:B------:R-:W-:Y:S01]  /*c640*/  FMUL.FTZ R33, R2, R165 ;  /* 0x000000a502217220 */ /* 0x000fe20000410000 */
[----:B------:R-:W-:Y:S01]  /*c650*/  MOV R188, R187 ;  /* 0x000000bb00bc7202 */ /* 0x000fe20000000f00 */
[----:B------:R-:W-:Y:S01]  /*c660*/  FMUL.FTZ R111, R0, R111 ;  /* 0x0000006f006f7220 */ /* 0x000fe20000410000 */
[----:B------:R-:W-:Y:S01]  /*c670*/  MOV R187, R134 ;  /* 0x0000008600bb7202 */ /* 0x000fe20000000f00 */
[C---:B------:R-:W-:Y:S04]  /*c680*/  HMMA.16816.F32 R16, R136.reuse, R22, R16 ;  /* 0x000000168810723c */ /* 0x040fe80000001810 */
[----:B------:R-:W-:Y:S01]  /*c690*/  FMUL.FTZ R20, R2, R152 ;  /* 0x0000009802147220 */ /* 0x000fe20000410000 */
[----:B------:R-:W-:Y:S01]  /*c6a0*/  MOV R134, R32 ;  /* 0x0000002000867202 */ /* 0x000fe20000000f00 */
[----:B------:R-:W3:Y:S01]  /*c6b0*/  LDL R152, [R1+0x4] ;  /* 0x0000040001987983 */ /* 0x000ee20000100800 */
[C---:B------:R-:W-:Y:S02]  /*c6c0*/  FMUL.FTZ R22, R0.reuse, R154 ;  /* 0x0000009a00167220 */ /* 0x040fe40000410000 */
[----:B------:R-:W-:Y:S01]  /*c6d0*/  FMUL.FTZ R23, R0, R155 ;  /* 0x0000009b00177220 */ /* 0x000fe20000410000 */
[----:B------:R-:W3:Y:S02]  /*c6e0*/  LDL.LU R151, [R1+0x80] ;  /* 0x0000800001977983 */ /* 0x000ee40000300800 */
[C---:B------:R-:W-:Y:S01]  /*c6f0*/  FMUL.FTZ R21, R2.reuse, R153 ;  /* 0x0000009902157220 */ /* 0x040fe20000410000 */
[----:B------:R-:W-:Y:S01]  /*c700*/  MOV R153, R148 ;  /* 0x0000009400997202 */ /* 0x000fe20000000f00 */
[----:B------:R-:W-:Y:S01]  /*c710*/  FMUL.FTZ R32, R2, R164 ;  /* 0x000000a402207220 */ /* 0x000fe20000410000 */
[----:B------:R-:W-:Y:S01]  /*c720*/  MOV R148, R146 ;  /* 0x0000009200947202 */ /* 0x000fe20000000f00 */
[--C-:B------:R-:W-:Y:S02]  /*c730*/  FFMA.FTZ R134, R134, c[0x0][0x2d0], -R181.reuse ;  /* 0x0000b40086867a23 */ /* 0x100fe400000108b5 */
[C---:B------:R-:W-:Y:S01]  /*c740*/  FMUL.FTZ R112, R2.reuse, R112 ;  /* 0x0000007002707220 */ /* 0x040fe20000410000 */
[C---:B------:R-:W-:Y:S03]  /*c750*/  HMMA.16816.F32 R20, R136.reuse, R28, R20 ;  /* 0x0000001c8814723c */ /* 0x040fe60000001814 */
[----:B------:R-:W-:Y:S02]  /*c760*/  FMUL.FTZ R113, R2, R113 ;  /* 0x0000007102717220 */ /* 0x000fe40000410000 */
[----:B------:R-:W-:Y:S02]  /*c770*/  FMUL.FTZ R114, R0, R114 ;  /* 0x0000007200727220 */ /* 0x000fe40000410000 */
[C---:B------:R-:W-:Y:S01]  /*c780*/  FMUL.FTZ R28, R2.reuse, R160 ;  /* 0x000000a0021c7220 */ /* 0x040fe20000410000 */
[C---:B------:R-:W-:Y:S01]  /*c790*/  HMMA.16816.F32 R24, R136.reuse, R30, R24 ;  /* 0x0000001e8818723c */ /* 0x040fe20000001818 */
[----:B------:R1:W-:Y:S03]  /*c7a0*/  MUFU.EX2 R160, R134 ;  /* 0x0000008600a07308 */ /* 0x0003e60000000800 */
[----:B------:R-:W-:Y:S02]  /*c7b0*/  FMUL.FTZ R29, R2, R161 ;  /* 0x000000a1021d7220 */ /* 0x000fe40000410000 */
[C---:B------:R-:W-:Y:S02]  /*c7c0*/  FMUL.FTZ R115, R0.reuse, R115 ;  /* 0x0000007300737220 */ /* 0x040fe40000410000 */
[C---:B------:R-:W-:Y:S04]  /*c7d0*/  FMUL.FTZ R30, R0.reuse, R162 ;  /* 0x000000a2001e7220 */ /* 0x040fe80000410000 */
[----:B------:R-:W-:Y:S02]  /*c7e0*/  FMUL.FTZ R31, R0, R163 ;  /* 0x000000a3001f7220 */ /* 0x000fe40000410000 */
[C---:B------:R-:W-:Y:S02]  /*c7f0*/  FMUL.FTZ R116, R2.reuse, R116 ;  /* 0x0000007402747220 */ /* 0x040fe40000410000 */
[----:B------:R-:W-:Y:S02]  /*c800*/  FMUL.FTZ R117, R2, R117 ;  /* 0x0000007502757220 */ /* 0x000fe40000410000 */
[C---:B------:R-:W-:Y:S02]  /*c810*/  FMUL.FTZ R118, R0.reuse, R118 ;  /* 0x0000007600767220 */ /* 0x040fe40000410000 */
[----:B------:R-:W-:Y:S02]  /*c820*/  FMUL.FTZ R119, R0, R119 ;  /* 0x0000007700777220 */ /* 0x000fe40000410000 */
[C---:B------:R-:W-:Y:S02]  /*c830*/  FMUL.FTZ R120, R2.reuse, R120 ;  /* 0x0000007802787220 */ /* 0x040fe40000410000 */
[----:B------:R-:W-:Y:S02]  /*c840*/  FMUL.FTZ R121, R2, R121 ;  /* 0x0000007902797220 */ /* 0x000fe40000410000 */
[----:B-1----:R-:W-:Y:S01]  /*c850*/  FFMA.FTZ R134, R149, c[0x0][0x2d0], -R181 ;  /* 0x0000b40095867a23 */ /* 0x002fe200000108b5 */
[----:B------:R-:W-:Y:S01]  /*c860*/  MOV R149, R145 ;  /* 0x0000009100957202 */ /* 0x000fe20000000f00 */
[C---:B------:R-:W-:Y:S02]  /*c870*/  FMUL.FTZ R122, R0.reuse, R122 ;  /* 0x0000007a007a7220 */ /* 0x040fe40000410000 */
[----:B------:R1:W1:Y:S01]  /*c880*/  MUFU.EX2 R161, R134 ;  /* 0x0000008600a17308 */ /* 0x0002620000000800 */
        /* <DEDUP_REMOVED lines=8> */
[--C-:B------:R-:W-:Y:S02]  /*c910*/  FFMA.FTZ R169, R169, c[0x0][0x2d0], -R3.reuse ;  /* 0x0000b400a9a97a23 */ /* 0x100fe40000010803 */
[--C-:B-1----:R-:W-:Y:S04]  /*c920*/  FFMA.FTZ R134, R185, c[0x0][0x2d0], -R3.reuse ;  /* 0x0000b400b9867a23 */ /* 0x102fe80000010803 */
[----:B------:R1:W-:Y:S02]  /*c930*/  MUFU.EX2 R156, R134 ;  /* 0x00000086009c7308 */ /* 0x0003e40000000800 */
[----:B-1----:R-:W-:Y:S08]  /*c940*/  FFMA.FTZ R134, R171, c[0x0][0x2d0], -R3 ;  /* 0x0000b400ab867a23 */ /* 0x002ff00000010803 */
[----:B------:R1:W1:Y:S02]  /*c950*/  MUFU.EX2 R171, R134 ;  /* 0x0000008600ab7308 */ /* 0x0002640000000800 */
[--C-:B-1----:R-:W-:Y:S08]  /*c960*/  FFMA.FTZ R134, R170, c[0x0][0x2d0], -R181.reuse ;  /* 0x0000b400aa867a23 */ /* 0x102ff000000108b5 */
[----:B------:R1:W-:Y:S02]  /*c970*/  MUFU.EX2 R185, R134 ;  /* 0x0000008600b97308 */ /* 0x0003e40000000800 */
[----:B-1----:R-:W-:Y:S08]  /*c980*/  FFMA.FTZ R134, R191, c[0x0][0x2d0], -R181 ;  /* 0x0000b400bf867a23 */ /* 0x002ff000000108b5 */
[----:B------:R1:W1:Y:S02]  /*c990*/  MUFU.EX2 R165, R134 ;  /* 0x0000008600a57308 */ /* 0x0002640000000800 */
[--C-:B-1----:R-:W-:Y:S02]  /*c9a0*/  FFMA.FTZ R134, R144, c[0x0][0x2d0], -R3.reuse ;  /* 0x0000b40090867a23 */ /* 0x102fe40000010803 */
[----:B------:R-:W-:Y:S06]  /*c9b0*/  LDSM.16.MT88.4 R144, [R252+0x800] ;  /* 0x00080000fc90783b */ /* 0x000fec0000004200 */
[----:B------:R1:W-:Y:S02]  /*c9c0*/  MUFU.EX2 R170, R134 ;  /* 0x0000008600aa7308 */ /* 0x0003e40000000800 */
[----:B-1----:R-:W-:Y:S08]  /*c9d0*/  FFMA.FTZ R134, R153, c[0x0][0x2d0], -R3 ;  /* 0x0000b40099867a23 */ /* 0x002ff00000010803 */
[----:B------:R1:W1:Y:S01]  /*c9e0*/  MUFU.EX2 R164, R134 ;  /* 0x0000008600a47308 */ /* 0x0002620000000800 */
[----:B--2---:R-:W-:Y:S01]  /*c9f0*/  FMUL.FTZ R131, R0, R131 ;  /* 0x0000008300837220 */ /* 0x004fe20000410000 */
[----:B----4-:R-:W2:Y:S08]  /*ca00*/  LDSM.16.MT88.4 R140, [R140] ;  /* 0x000000008c8c783b */ /* 0x010eb00000004200 */
[----:B-1----:R-:W4:Y:S01]  /*ca10*/  LDL.LU R134, [R1+0x84] ;  /* 0x0000840001867983 */ /* 0x002f220000300800 */
[C---:B--2---:R-:W-:Y:S08]  /*ca20*/  HMMA.16816.F32 R28, R136.reuse, R140, R28 ;  /* 0x0000008c881c723c */ /* 0x044ff0000000181c */
[C---:B------:R-:W-:Y:S01]  /*ca30*/  HMMA.16816.F32 R32, R136.reuse, R142, R32 ;  /* 0x0000008e8820723c */ /* 0x040fe20000001820 */
[----:B------:R-:W1:Y:S03]  /*ca40*/  LDSM.16.MT88.4 R140, [R248+0x2000] ;  /* 0x00200000f88c783b */ /* 0x000e660000004200 */
[----:B---3--:R-:W-:Y:S02]  /*ca50*/  FFMA.FTZ R135, R2, R151, R135 ;  /* 0x0000009702877223 */ /* 0x008fe40000010087 */
[----:B------:R-:W-:Y:S02]  /*ca60*/  FFMA.FTZ R2, R150, c[0x0][0x2d0], -R181 ;  /* 0x0000b40096027a23 */ /* 0x000fe400000108b5 */
[----:B------:R-:W-:Y:S01]  /*ca70*/  FADD.FTZ R135, R189, R135 ;  /* 0x00000087bd877221 */ /* 0x000fe20000010000 */
        /* <DEDUP_REMOVED lines=14> */
[----:B------:R-:W1:Y:S03]  /*cb60*/  LDSM.16.MT88.4 R140, [R252+0x4000] ;  /* 0x00400000fc8c783b */ /* 0x000e660000004200 */
[----:B----4-:R-:W-:Y:S02]  /*cb70*/  FFMA.FTZ R134, R0, R134, R180 ;  /* 0x0000008600867223 */ /* 0x010fe400000100b4 */
[----:B------:R-:W-:Y:S02]  /*cb80*/  FFMA.FTZ R0, R186, c[0x0][0x2d0], -R3 ;  /* 0x0000b400ba007a23 */ /* 0x000fe40000010803 */
[----:B------:R-:W-:Y:S10]  /*cb90*/  MUFU.EX2 R186, R159 ;  /* 0x0000009f00ba7308 */ /* 0x000ff40000000800 */
[----:B------:R2:W-:Y:S01]  /*cba0*/  MUFU.EX2 R166, R0 ;  /* 0x0000000000a67308 */ /* 0x0005e20000000800 */
[C---:B-1----:R-:W-:Y:S08]  /*cbb0*/  HMMA.16816.F32 R76, R136.reuse, R140, R76 ;  /* 0x0000008c884c723c */ /* 0x042ff0000000184c */
[C---:B------:R-:W-:Y:S01]  /*cbc0*/  HMMA.16816.F32 R80, R136.reuse, R142, R80 ;  /* 0x0000008e8850723c */ /* 0x040fe20000001850 */
[----:B------:R-:W1:Y:S03]  /*cbd0*/  LDSM.16.MT88.4 R140, [R251+0x4000] ;  /* 0x00400000fb8c783b */ /* 0x000e660000004200 */
[--C-:B--2---:R-:W-:Y:S04]  /*cbe0*/  FFMA.FTZ R0, R188, c[0x0][0x2d0], -R181.reuse ;  /* 0x0000b400bc007a23 */ /* 0x104fe800000108b5 */
[----:B------:R2:W-:Y:S04]  /*cbf0*/  MUFU.EX2 R163, R0 ;  /* 0x0000000000a37308 */ /* 0x0005e80000000800 */
[----:B--2---:R-:W-:Y:S06]  /*cc00*/  FFMA.FTZ R0, R187, c[0x0][0x2d0], -R181 ;  /* 0x0000b400bb007a23 */ /* 0x004fec00000108b5 */
[----:B------:R2:W-:Y:S01]  /*cc10*/  MUFU.EX2 R162, R0 ;  /* 0x0000000000a27308 */ /* 0x0005e20000000800 */
[C---:B-1----:R-:W-:Y:S08]  /*cc20*/  HMMA.16816.F32 R84, R136.reuse, R140, R84 ;  /* 0x0000008c8854723c */ /* 0x042ff00000001854 */
[C---:B------:R-:W-:Y:S01]  /*cc30*/  HMMA.16816.F32 R88, R136.reuse, R142, R88 ;  /* 0x0000008e8858723c */ /* 0x040fe20000001858 */
[----:B------:R-:W1:Y:S03]  /*cc40*/  LDSM.16.MT88.4 R140, [R152+0x4000] ;  /* 0x00400000988c783b */ /* 0x000e660000004200 */
[--C-:B--2---:R-:W-:Y:S05]  /*cc50*/  FFMA.FTZ R0, R195, c[0x0][0x2d0], -R3.reuse ;  /* 0x0000b400c3007a23 */ /* 0x104fea0000010803 */
[----:B------:R2:W5:Y:S01]  /*cc60*/  LDL.LU R195, [R1+0x128] ;  /* 0x0001280001c37983 */ /* 0x0005620000300800 */
[----:B------:R3:W-:Y:S03]  /*cc70*/  MUFU.EX2 R191, R0 ;  /* 0x0000000000bf7308 */ /* 0x0007e60000000800 */
[----:B------:R2:W5:Y:S04]  /*cc80*/  LDL.LU R176, [R1+0x124] ;  /* 0x0001240001b07983 */ /* 0x0005680000300800 */
[----:B------:R2:W5:Y:S04]  /*cc90*/  LDL.LU R177, [R1+0x120] ;  /* 0x0001200001b17983 */ /* 0x0005680000300800 */
[----:B------:R2:W5:Y:S01]  /*cca0*/  LDL.LU R178, [R1+0x11c] ;  /* 0x00011c0001b27983 */ /* 0x0005620000300800 */
[C---:B-1----:R-:W-:Y:S03]  /*ccb0*/  HMMA.16816.F32 R92, R136.reuse, R140, R92 ;  /* 0x0000008c885c723c */ /* 0x042fe6000000185c */
[----:B---3--:R-:W-:Y:S05]  /*ccc0*/  FFMA.FTZ R0, R172, c[0x0][0x2d0], -R3 ;  /* 0x0000b400ac007a23 */ /* 0x008fea0000010803 */
        /* <DEDUP_REMOVED lines=14> */
[----:B------:R-:W-:Y:S02]  /*cdb0*/  F2FP.PACK_AB R136, R161, R160 ;  /* 0x000000a0a188723e */ /* 0x000fe400000000ff */
[----:B------:R-:W-:Y:S03]  /*cdc0*/  F2FP.PACK_AB R137, R171, R156 ;  /* 0x0000009cab89723e */ /* 0x000fe600000000ff */
[----:B------:R-:W-:Y:S02]  /*cdd0*/  F2FP.PACK_AB R138, R165, R185 ;  /* 0x000000b9a58a723e */ /* 0x000fe400000000ff */
[----:B------:R-:W-:Y:S07]  /*cde0*/  F2FP.PACK_AB R139, R164, R170 ;  /* 0x000000aaa48b723e */ /* 0x000fee00000000ff */
[C---:B-1----:R-:W-:Y:S08]  /*cdf0*/  HMMA.16816.F32 R4, R136.reuse, R140, R4 ;  /* 0x0000008c8804723c */ /* 0x042ff00000001804 */
[C---:B------:R-:W-:Y:S01]  /*ce00*/  HMMA.16816.F32 R8, R136.reuse, R142, R8 ;  /* 0x0000008e8808723c */ /* 0x040fe20000001808 */
[----:B------:R-:W1:Y:S07]  /*ce10*/  LDSM.16.MT88.4 R140, [R251+0x800] ;  /* 0x00080000fb8c783b */ /* 0x000e6e0000004200 */
[C---:B------:R-:W-:Y:S08]  /*ce20*/  HMMA.16816.F32 R12, R136.reuse, R144, R12 ;  /* 0x00000090880c723c */ /* 0x040ff0000000180c */
        /* <DEDUP_REMOVED lines=35> */
[C---:B---3--:R-:W-:Y:S01]  /*d060*/  HMMA.16816.F32 R108, R136.reuse, R144, R108 ;  /* 0x00000090886c723c */ /* 0x048fe2000000186c */
[----:B------:R3:W4:Y:S07]  /*d070*/  MUFU.EX2 R144, R2 ;  /* 0x0000000200907308 */ /* 0x00072e0000000800 */
[C---:B------:R-:W-:Y:S04]  /*d080*/  HMMA.16816.F32 R112, R136.reuse, R146, R112 ;  /* 0x000000928870723c */ /* 0x040fe80000001870 */
[--C-:B---3--:R-:W-:Y:S01]  /*d090*/  FFMA.FTZ R2, R149, c[0x0][0x2d0], -R181.reuse ;  /* 0x0000b40095027a23 */ /* 0x108fe200000108b5 */
[----:B----4-:R-:W-:Y:S01]  /*d0a0*/  MOV R180, R144 ;  /* 0x0000009000b47202 */ /* 0x010fe20000000f00 */
[----:B------:R-:W-:Y:S01]  /*d0b0*/  FFMA.FTZ R181, R179, c[0x0][0x2d0], -R181 ;  /* 0x0000b400b3b57a23 */ /* 0x000fe200000108b5 */
[----:B------:R-:W3:Y:S01]  /*d0c0*/  LDSM.16.MT88.4 R144, [R152+0x6800] ;  /* 0x006800009890783b */ /* 0x000ee20000004200 */
[----:B------:R4:W-:Y:S01]  /*d0d0*/  MUFU.EX2 R167, R2 ;  /* 0x0000000200a77308 */ /* 0x0009e20000000800 */
[C---:B-1----:R-:W-:Y:S06]  /*d0e0*/  HMMA.16816.F32 R116, R136.reuse, R140, R116 ;  /* 0x0000008c8874723c */ /* 0x042fec0000001874 */
[----:B------:R2:W5:Y:S03]  /*d0f0*/  LDL.LU R179, [R1+0x118] ;  /* 0x0001180001b37983 */ /* 0x0005660000300800 */
[----:B------:R-:W-:Y:S01]  /*d100*/  MUFU.EX2 R187, R181 ;  /* 0x000000b500bb7308 */ /* 0x000fe20000000800 */
[----:B------:R2:W5:Y:S01]  /*d110*/  LDL.LU R172, [R1+0x114] ;  /* 0x0001140001ac7983 */ /* 0x0005620000300800 */
[C---:B------:R-:W-:Y:S03]  /*d120*/  HMMA.16816.F32 R120, R136.reuse, R142, R120 ;  /* 0x0000008e8878723c */ /* 0x040fe60000001878 */
[----:B------:R-:W-:Y:S01]  /*d130*/  LDSM.16.MT88.4 R140, [R252+0x1000] ;  /* 0x00100000fc8c783b */ /* 0x000fe20000004200 */
[----:B----4-:R-:W-:Y:S04]  /*d140*/  FFMA.FTZ R2, R148, c[0x0][0x2d0], -R3 ;  /* 0x0000b40094027a23 */ /* 0x010fe80000010803 */
[----:B------:R1:W4:Y:S01]  /*d150*/  MUFU.EX2 R148, R2 ;  /* 0x0000000200947308 */ /* 0x0003220000000800 */
[C---:B---3--:R-:W-:Y:S08]  /*d160*/  HMMA.16816.F32 R124, R136.reuse, R144, R124 ;  /* 0x00000090887c723c */ /* 0x048ff0000000187c */
[----:B------:R-:W-:Y:S04]  /*d170*/  HMMA.16816.F32 R128, R136, R146, R128 ;  /* 0x000000928880723c */ /* 0x000fe80000001880 */
[----:B-1----:R-:W-:Y:S01]  /*d180*/  FADD.FTZ R2, R182, R134 ;  /* 0x00000086b6027221 */ /* 0x002fe20000010000 */
[----:B----4-:R-:W-:Y:S01]  /*d190*/  MOV R182, R148 ;  /* 0x0000009400b67202 */ /* 0x010fe20000000f00 */
[----:B------:R-:W-:Y:S01]  /*d1a0*/  FADD.FTZ R134, R190, R135 ;  /* 0x00000087be867221 */ /* 0x000fe20000010000 */
[----:B------:R-:W1:Y:S01]  /*d1b0*/  LDSM.16.MT88.4 R148, [R248+0x1000] ;  /* 0x00100000f894783b */ /* 0x000e620000004200 */
[----:B------:R-:W3:Y:S01]  /*d1c0*/  MUFU.EX2 R190, R0 ;  /* 0x0000000000be7308 */ /* 0x000ee20000000800 */
[----:B------:R-:W-:Y:S03]  /*d1d0*/  FADD.FTZ R2, R183, R2 ;  /* 0x00000002b7027221 */ /* 0x000fe60000010000 */
[----:B------:R-:W-:Y:S01]  /*d1e0*/  MOV R183, R152 ;  /* 0x0000009800b77202 */ /* 0x000fe20000000f00 */
[----:B------:R-:W-:Y:S01]  /*d1f0*/  FADD.FTZ R134, R173, R134 ;  /* 0x00000086ad867221 */ /* 0x000fe20000010000 */
[----:B------:R-:W-:Y:S01]  /*d200*/  F2FP.PACK_AB R136, R167, R180 ;  /* 0x000000b4a788723e */ /* 0x000fe200000000ff */
[----:B------:R-:W4:Y:S01]  /*d210*/  LDSM.16.MT88.4 R152, [R251+0x1000] ;  /* 0x00100000fb98783b */ /* 0x000f220000004200 */
[----:B------:R-:W-:Y:S01]  /*d220*/  F2FP.PACK_AB R137, R166, R182 ;  /* 0x000000b6a689723e */ /* 0x000fe200000000ff */
[----:B------:R-:W-:Y:S01]  /*d230*/  FADD.FTZ R2, R184, R2 ;  /* 0x00000002b8027221 */ /* 0x000fe20000010000 */
[----:B------:R-:W-:Y:S02]  /*d240*/  F2FP.PACK_AB R138, R162, R163 ;  /* 0x000000a3a28a723e */ /* 0x000fe400000000ff */
[----:B------:R-:W-:Y:S01]  /*d250*/  MOV R135, R164 ;  /* 0x000000a400877202 */ /* 0x000fe20000000f00 */
[----:B------:R-:W-:Y:S01]  /*d260*/  FADD.FTZ R2, R156, R2 ;  /* 0x000000029c027221 */ /* 0x000fe20000010000 */
[----:B------:R2:W-:Y:S01]  /*d270*/  MUFU.EX2 R164, R157 ;  /* 0x0000009d00a47308 */ /* 0x0005e20000000800 */
[----:B------:R-:W4:Y:S02]  /*d280*/  LDSM.16.MT88.4 R144, [R183+0x1000] ;  /* 0x00100000b790783b */ /* 0x000f240000004200 */
[----:B------:R-:W-:Y:S06]  /*d290*/  FADD.FTZ R2, R171, R2 ;  /* 0x00000002ab027221 */ /* 0x000fec0000010000 */
[----:B------:R4:W5:Y:S01]  /*d2a0*/  LDL.LU R173, [R1+0x110] ;  /* 0x0001100001ad7983 */ /* 0x0009620000300800 */
[----:B---3--:R-:W-:Y:S01]  /*d2b0*/  F2FP.PACK_AB R139, R190, R191 ;  /* 0x000000bfbe8b723e */ /* 0x008fe200000000ff */
[--C-:B------:R-:W-:Y:S02]  /*d2c0*/  FFMA.FTZ R0, R174, c[0x0][0x2d0], -R3.reuse ;  /* 0x0000b400ae007a23 */ /* 0x100fe40000010803 */
[----:B------:R3:W5:Y:S02]  /*d2d0*/  LDL.LU R174, [R1+0x10c] ;  /* 0x00010c0001ae7983 */ /* 0x0007640000300800 */
[----:B------:R3:W-:Y:S01]  /*d2e0*/  MUFU.EX2 R188, R0 ;  /* 0x0000000000bc7308 */ /* 0x0007e20000000800 */
[----:B--2---:R-:W-:Y:S01]  /*d2f0*/  MOV R157, R165 ;  /* 0x000000a5009d7202 */ /* 0x004fe20000000f00 */
[C---:B-1----:R-:W-:Y:S08]  /*d300*/  HMMA.16816.F32 R4, R136.reuse, R148, R4 ;  /* 0x000000948804723c */ /* 0x042ff00000001804 */
[----:B------:R1:W2:Y:S01]  /*d310*/  MUFU.EX2 R165, R158 ;  /* 0x0000009e00a57308 */ /* 0x0002a20000000800 */
[C---:B------:R-:W-:Y:S01]  /*d320*/  HMMA.16816.F32 R8, R136.reuse, R150, R8 ;  /* 0x000000968808723c */ /* 0x040fe20000001808 */
[----:B------:R-:W-:Y:S02]  /*d330*/  LDSM.16.MT88.4 R148, [R252+0x3000] ;  /* 0x00300000fc94783b */ /* 0x000fe40000004200 */
[--C-:B---3--:R-:W-:Y:S05]  /*d340*/  FFMA.FTZ R0, R175, c[0x0][0x2d0], -R3.reuse ;  /* 0x0000b400af007a23 */ /* 0x108fea0000010803 */
[C---:B------:R-:W-:Y:S01]  /*d350*/  HMMA.16816.F32 R12, R136.reuse, R140, R12 ;  /* 0x0000008c880c723c */ /* 0x040fe2000000180c */
[----:B------:R3:W5:Y:S01]  /*d360*/  LDL.LU R175, [R1+0x108] ;  /* 0x0001080001af7983 */ /* 0x0007620000300800 */
[----:B------:R2:W2:Y:S02]  /*d370*/  MUFU.EX2 R189, R0 ;  /* 0x0000000000bd7308 */ /* 0x0004a40000000800 */
[----:B------:R-:W-:Y:S01]  /*d380*/  FFMA.FTZ R3, R168, c[0x0][0x2d0], -R3 ;  /* 0x0000b400a8037a23 */ /* 0x000fe20000010803 */
[----:B------:R-:W-:Y:S03]  /*d390*/  MOV R168, R157 ;  /* 0x0000009d00a87202 */ /* 0x000fe60000000f00 */
[C---:B------:R-:W-:Y:S01]  /*d3a0*/  HMMA.16816.F32 R16, R136.reuse, R142, R16 ;  /* 0x0000008e8810723c */ /* 0x040fe20000001810 */
[----:B------:R-:W3:Y:S07]  /*d3b0*/  LDSM.16.MT88.4 R140, [R248+0x3000] ;  /* 0x00300000f88c783b */ /* 0x000eee0000004200 */
[C---:B----4-:R-:W-:Y:S01]  /*d3c0*/  HMMA.16816.F32 R20, R136.reuse, R152, R20 ;  /* 0x000000988814723c */ /* 0x050fe20000001814 */
[----:B-1----:R-:W-:Y:S07]  /*d3d0*/  LDSM.16.MT88.4 R156, [R252+0x1800] ;  /* 0x00180000fc9c783b */ /* 0x002fee0000004200 */
[C---:B------:R-:W-:Y:S01]  /*d3e0*/  HMMA.16816.F32 R24, R136.reuse, R154, R24 ;  /* 0x0000009a8818723c */ /* 0x040fe20000001818 */
[----:B------:R-:W1:Y:S03]  /*d3f0*/  LDSM.16.MT88.4 R152, [R251+0x3000] ;  /* 0x00300000fb98783b */ /* 0x000e660000004200 */
[----:B--2---:R-:W-:Y:S02]  /*d400*/  FADD.FTZ R0, R160, R134 ;  /* 0x00000086a0007221 */ /* 0x004fe40000010000 */
[----:B------:R2:W-:Y:S02]  /*d410*/  MUFU.EX2 R134, R3 ;  /* 0x0000000300867308 */ /* 0x0005e40000000800 */
[C---:B------:R-:W-:Y:S04]  /*d420*/  HMMA.16816.F32 R28, R136.reuse, R144, R28 ;  /* 0x00000090881c723c */ /* 0x040fe8000000181c */
[----:B------:R-:W-:Y:S04]  /*d430*/  FADD.FTZ R0, R161, R0 ;  /* 0x00000000a1007221 */ /* 0x000fe80000010000 */
[C---:B------:R-:W-:Y:S01]  /*d440*/  HMMA.16816.F32 R32, R136.reuse, R146, R32 ;  /* 0x000000928820723c */ /* 0x040fe20000001820 */
[----:B------:R-:W-:Y:S07]  /*d450*/  LDSM.16.MT88.4 R144, [R248+0x5000] ;  /* 0x00500000f890783b */ /* 0x000fee0000004200 */
[C---:B---3--:R-:W-:Y:S04]  /*d460*/  HMMA.16816.F32 R36, R136.reuse, R140, R36 ;  /* 0x0000008c8824723c */ /* 0x048fe80000001824 */
[----:B--2---:R-:W-:Y:S02]  /*d470*/  FADD.FTZ R3, R185, R0 ;  /* 0x00000000b9037221 */ /* 0x004fe40000010000 */
[----:B------:R-:W-:Y:S02]  /*d480*/  FADD.FTZ R0, R170, R2 ;  /* 0x00000002aa007221 */ /* 0x000fe40000010000 */
[C---:B------:R-:W-:Y:S01]  /*d490*/  HMMA.16816.F32 R40, R136.reuse, R142, R40 ;  /* 0x0000008e8828723c */ /* 0x040fe20000001828 */
[----:B------:R-:W2:Y:S03]  /*d4a0*/  LDSM.16.MT88.4 R140, [R183+0x3000] ;  /* 0x00300000b78c783b */ /* 0x000ea60000004200 */
[----:B------:R-:W-:Y:S04]  /*d4b0*/  MOV R2, R168 ;  /* 0x000000a800027202 */ /* 0x000fe80000000f00 */
[C---:B------:R-:W-:Y:S04]  /*d4c0*/  HMMA.16816.F32 R44, R136.reuse, R148, R44 ;  /* 0x00000094882c723c */ /* 0x040fe8000000182c */
[----:B------:R-:W-:Y:S04]  /*d4d0*/  FADD.FTZ R2, R2, R3 ;  /* 0x0000000302027221 */ /* 0x000fe80000010000 */
[C---:B------:R-:W-:Y:S01]  /*d4e0*/  HMMA.16816.F32 R48, R136.reuse, R150, R48 ;  /* 0x000000968830723c */ /* 0x040fe20000001830 */
[----:B------:R-:W3:Y:S07]  /*d4f0*/  LDSM.16.MT88.4 R148, [R252+0x5000] ;  /* 0x00500000fc94783b */ /* 0x000eee0000004200 */
[C---:B-1----:R-:W-:Y:S08]  /*d500*/  HMMA.16816.F32 R52, R136.reuse, R152, R52 ;  /* 0x000000988834723c */ /* 0x042ff00000001834 */
[C---:B------:R-:W-:Y:S01]  /*d510*/  HMMA.16816.F32 R56, R136.reuse, R154, R56 ;  /* 0x0000009a8838723c */ /* 0x040fe20000001838 */
[----:B------:R-:W-:Y:S07]  /*d520*/  LDSM.16.MT88.4 R152, [R183+0x5000] ;  /* 0x00500000b798783b */ /* 0x000fee0000004200 */
[C---:B--2---:R-:W-:Y:S08]  /*d530*/  HMMA.16816.F32 R60, R136.reuse, R140, R60 ;  /* 0x0000008c883c723c */ /* 0x044ff0000000183c */
        /* <DEDUP_REMOVED lines=14> */
[C---:B--2---:R-:W-:Y:S07]  /*d620*/  HMMA.16816.F32 R100, R136.reuse, R144, R100 ;  /* 0x000000908864723c */ /* 0x044fee0000001864 */
[----:B------:R-:W-:Y:S01]  /*d630*/  MOV R145, R167 ;  /* 0x000000a700917202 */ /* 0x000fe20000000f00 */
[C---:B------:R-:W-:Y:S04]  /*d640*/  HMMA.16816.F32 R104, R136.reuse, R146, R104 ;  /* 0x000000928868723c */ /* 0x040fe80000001868 */
[----:B------:R-:W-:Y:S03]  /*d650*/  MOV R144, R166 ;  /* 0x000000a600907202 */ /* 0x000fe60000000f00 */
[----:B------:R-:W-:Y:S01]  /*d660*/  MOV R147, R163 ;  /* 0x000000a300937202 */ /* 0x000fe20000000f00 */
[C---:B-1----:R-:W-:Y:S04]  /*d670*/  HMMA.16816.F32 R108, R136.reuse, R140, R108 ;  /* 0x0000008c886c723c */ /* 0x042fe8000000186c */
[----:B------:R-:W-:Y:S02]  /*d680*/  MOV R146, R162 ;  /* 0x000000a200927202 */ /* 0x000fe40000000f00 */
[----:B------:R-:W-:Y:S02]  /*d690*/  LDSM.16.MT88.4 R160, [R251+0x1800] ;  /* 0x00180000fba0783b */ /* 0x000fe40000004200 */
[C---:B------:R-:W-:Y:S06]  /*d6a0*/  HMMA.16816.F32 R112, R136.reuse, R142, R112 ;  /* 0x0000008e8870723c */ /* 0x040fec0000001870 */
[----:B------:R-:W1:Y:S02]  /*d6b0*/  LDSM.16.MT88.4 R140, [R248+0x1800] ;  /* 0x00180000f88c783b */ /* 0x000e640000004200 */
[C---:B------:R-:W-:Y:S07]  /*d6c0*/  HMMA.16816.F32 R116, R136.reuse, R148, R116 ;  /* 0x000000948874723c */ /* 0x040fee0000001874 */
[----:B------:R-:W-:Y:S01]  /*d6d0*/  MOV R148, R183 ;  /* 0x000000b700947202 */ /* 0x000fe20000000f00 */
[C---:B------:R-:W-:Y:S04]  /*d6e0*/  HMMA.16816.F32 R120, R136.reuse, R150, R120 ;  /* 0x000000968878723c */ /* 0x040fe80000001878 */
[----:B------:R-:W-:Y:S02]  /*d6f0*/  MOV R149, R135 ;  /* 0x0000008700957202 */ /* 0x000fe40000000f00 */
[----:B------:R2:W4:Y:S01]  /*d700*/  MUFU.EX2 R135, R169 ;  /* 0x000000a900877308 */ /* 0x0005220000000800 */
[----:B------:R-:W-:Y:S01]  /*d710*/  MOV R150, R165 ;  /* 0x000000a500967202 */ /* 0x000fe20000000f00 */
[C---:B---3--:R-:W-:Y:S04]  /*d720*/  HMMA.16816.F32 R124, R136.reuse, R152, R124 ;  /* 0x00000098887c723c */ /* 0x048fe8000000187c */
[----:B------:R-:W-:Y:S02]  /*d730*/  MOV R151, R164 ;  /* 0x000000a400977202 */ /* 0x000fe40000000f00 */
[----:B------:R3:W3:Y:S01]  /*d740*/  LDSM.16.MT88.4 R164, [R148+0x1800] ;  /* 0x0018000094a4783b */ /* 0x0006e20000004200 */
[----:B------:R-:W-:Y:S01]  /*d750*/  MOV R152, R182 ;  /* 0x000000b600987202 */ /* 0x000fe20000000f00 */
[----:B------:R-:W-:Y:S04]  /*d760*/  HMMA.16816.F32 R128, R136, R154, R128 ;  /* 0x0000009a8880723c */ /* 0x000fe80000001880 */
[----:B------:R-:W-:Y:S02]  /*d770*/  F2FP.PACK_AB R168, R150, R151 ;  /* 0x0000009796a8723e */ /* 0x000fe400000000ff */
[----:B------:R-:W-:Y:S02]  /*d780*/  MOV R153, R180 ;  /* 0x000000b400997202 */ /* 0x000fe40000000f00 */
[----:B------:R-:W-:Y:S01]  /*d790*/  MOV R154, R187 ;  /* 0x000000bb009a7202 */ /* 0x000fe20000000f00 */
[----:B------:R-:W3:Y:S03]  /*d7a0*/  LDSM.16.MT88.4 R180, [R248+0x3800] ;  /* 0x00380000f8b4783b */ /* 0x000ee60000004200 */
[----:B------:R-:W-:Y:S02]  /*d7b0*/  MOV R155, R186 ;  /* 0x000000ba009b7202 */ /* 0x000fe40000000f00 */
[----:B--2---:R-:W-:Y:S02]  /*d7c0*/  F2FP.PACK_AB R169, R189, R188 ;  /* 0x000000bcbda9723e */ /* 0x004fe400000000ff */
[----:B------:R-:W-:Y:S01]  /*d7d0*/  F2FP.PACK_AB R170, R154, R155 ;  /* 0x0000009b9aaa723e */ /* 0x000fe200000000ff */
[----:B------:R-:W2:Y:S01]  /*d7e0*/  LDSM.16.MT88.4 R184, [R252+0x3800] ;  /* 0x00380000fcb8783b */ /* 0x000ea20000004200 */
[----:B----4-:R-:W-:Y:S07]  /*d7f0*/  F2FP.PACK_AB R171, R134, R135 ;  /* 0x0000008786ab723e */ /* 0x010fee00000000ff */
[C---:B-1----:R-:W-:Y:S07]  /*d800*/  HMMA.16816.F32 R136, R168.reuse, R140, R4 ;  /* 0x0000008ca888723c */ /* 0x042fee0000001804 */
        /* <DEDUP_REMOVED lines=8> */
[C---:B------:R-:W-:Y:S03]  /*d890*/  HMMA.16816.F32 R144, R168.reuse, R156, R12 ;  /* 0x0000009ca890723c */ /* 0x040fe6000000180c */
[----:B------:R-:W-:Y:S04]  /*d8a0*/  MOV R5, R155 ;  /* 0x0000009b00057202 */ /* 0x000fe80000000f00 */
[----:B------:R-:W-:Y:S02]  /*d8b0*/  MOV R14, R148 ;  /* 0x00000094000e7202 */ /* 0x000fe40000000f00 */
[----:B------:R-:W-:Y:S02]  /*d8c0*/  MOV R15, R149 ;  /* 0x00000095000f7202 */ /* 0x000fe40000000f00 */
[C---:B---3--:R-:W-:Y:S07]  /*d8d0*/  HMMA.16816.F32 R148, R168.reuse, R158, R16 ;  /* 0x0000009ea894723c */ /* 0x048fee0000001810 */
[----:B------:R-:W-:Y:S02]  /*d8e0*/  MOV R18, R152 ;  /* 0x0000009800127202 */ /* 0x000fe40000000f00 */
[----:B------:R-:W-:Y:S02]  /*d8f0*/  MOV R19, R153 ;  /* 0x0000009900137202 */ /* 0x000fe40000000f00 */
[C---:B------:R-:W-:Y:S07]  /*d900*/  HMMA.16816.F32 R152, R168.reuse, R160, R20 ;  /* 0x000000a0a898723c */ /* 0x040fee0000001814 */
[----:B------:R-:W-:Y:S01]  /*d910*/  MOV R22, R14 ;  /* 0x0000000e00167202 */ /* 0x000fe20000000f00 */
[C---:B------:R-:W-:Y:S01]  /*d920*/  HMMA.16816.F32 R156, R168.reuse, R162, R24 ;  /* 0x000000a2a89c723c */ /* 0x040fe20000001818 */
[----:B------:R-:W-:Y:S03]  /*d930*/  LDSM.16.MT88.4 R24, [R251+0x7800] ;  /* 0x00780000fb18783b */ /* 0x000fe60000004200 */
[----:B------:R-:W-:Y:S04]  /*d940*/  MOV R23, R15 ;  /* 0x0000000f00177202 */ /* 0x000fe80000000f00 */
[C---:B------:R-:W-:Y:S01]  /*d950*/  HMMA.16816.F32 R160, R168.reuse, R164, R28 ;  /* 0x000000a4a8a0723c */ /* 0x040fe2000000181c */
[----:B------:R-:W-:Y:S06]  /*d960*/  LDSM.16.MT88.4 R12, [R248+0x5800] ;  /* 0x00580000f80c783b */ /* 0x000fec0000004200 */
[----:B------:R-:W-:Y:S01]  /*d970*/  MOV R31, R4 ;  /* 0x00000004001f7202 */ /* 0x000fe20000000f00 */
[C---:B------:R-:W-:Y:S04]  /*d980*/  HMMA.16816.F32 R164, R168.reuse, R166, R32 ;  /* 0x000000a6a8a4723c */ /* 0x040fe80000001820 */
[----:B------:R-:W-:Y:S02]  /*d990*/  MOV R30, R5 ;  /* 0x00000005001e7202 */ /* 0x000fe40000000f00 */
[----:B------:R-:W-:Y:S02]  /*d9a0*/  MOV R29, R6 ;  /* 0x00000006001d7202 */ /* 0x000fe40000000f00 */
[C---:B------:R-:W-:Y:S04]  /*d9b0*/  HMMA.16816.F32 R36, R168.reuse, R180, R36 ;  /* 0x000000b4a824723c */ /* 0x040fe80000001824 */
[----:B------:R-:W-:Y:S02]  /*d9c0*/  MOV R28, R7 ;  /* 0x00000007001c7202 */ /* 0x000fe40000000f00 */
[----:B------:R-:W1:Y:S01]  /*d9d0*/  LDSM.16.MT88.4 R4, [R251+0x3800] ;  /* 0x00380000fb04783b */ /* 0x000e620000004200 */
[----:B------:R-:W-:Y:S01]  /*d9e0*/  MOV R35, R8 ;  /* 0x0000000800237202 */ /* 0x000fe20000000f00 */
[C---:B------:R-:W-:Y:S04]  /*d9f0*/  HMMA.16816.F32 R40, R168.reuse, R182, R40 ;  /* 0x000000b6a828723c */ /* 0x040fe80000001828 */
[----:B------:R-:W-:Y:S02]  /*da00*/  MOV R34, R9 ;  /* 0x0000000900227202 */ /* 0x000fe40000000f00 */
[----:B------:R-:W-:Y:S02]  /*da10*/  MOV R33, R10 ;  /* 0x0000000a00217202 */ /* 0x000fe40000000f00 */
[C---:B--2---:R-:W-:Y:S04]  /*da20*/  HMMA.16816.F32 R44, R168.reuse, R184, R44 ;  /* 0x000000b8a82c723c */ /* 0x044fe8000000182c */
[----:B------:R-:W-:Y:S02]  /*da30*/  MOV R32, R11 ;  /* 0x0000000b00207202 */ /* 0x000fe40000000f00 */
[----:B------:R-:W2:Y:S01]  /*da40*/  LDSM.16.MT88.4 R8, [R22+0x3800] ;  /* 0x003800001608783b */ /* 0x000ea20000004200 */
[----:B------:R-:W-:Y:S01]  /*da50*/  MOV R181, R18 ;  /* 0x0000001200b57202 */ /* 0x000fe20000000f00 */
[C---:B------:R-:W-:Y:S04]  /*da60*/  HMMA.16816.F32 R48, R168.reuse, R186, R48 ;  /* 0x000000baa830723c */ /* 0x040fe80000001830 */
[----:B------:R-:W-:Y:S02]  /*da70*/  MOV R180, R19 ;  /* 0x0000001300b47202 */ /* 0x000fe40000000f00 */
[----:B------:R-:W3:Y:S01]  /*da80*/  LDSM.16.MT88.4 R16, [R252+0x5800] ;  /* 0x00580000fc10783b */ /* 0x000ee20000004200 */
[----:B------:R-:W-:Y:S02]  /*da90*/  MOV R182, R22 ;  /* 0x0000001600b67202 */ /* 0x000fe40000000f00 */
[----:B------:R-:W-:Y:S03]  /*daa0*/  MOV R183, R23 ;  /* 0x0000001700b77202 */ /* 0x000fe60000000f00 */
[----:B------:R-:W-:Y:S02]  /*dab0*/  FADD.FTZ R2, R180, R2 ;  /* 0x00000002b4027221 */ /* 0x000fe40000010000 */
[----:B------:R-:W4:Y:S01]  /*dac0*/  LDSM.16.MT88.4 R20, [R251+0x5800] ;  /* 0x00580000fb14783b */ /* 0x000f220000004200 */
[----:B------:R-:W-:Y:S02]  /*dad0*/  FADD.FTZ R0, R183, R0 ;  /* 0x00000000b7007221 */ /* 0x000fe40000010000 */
[----:B------:R-:W-:Y:S02]  /*dae0*/  FADD.FTZ R2, R32, R2 ;  /* 0x0000000220027221 */ /* 0x000fe40000010000 */
[----:B------:R-:W-:Y:S02]  /*daf0*/  FADD.FTZ R0, R181, R0 ;  /* 0x00000000b5007221 */ /* 0x000fe40000010000 */
[----:B------:R-:W-:Y:S01]  /*db00*/  FADD.FTZ R2, R34, R2 ;  /* 0x0000000222027221 */ /* 0x000fe20000010000 */
[C---:B-1----:R-:W-:Y:S03]  /*db10*/  HMMA.16816.F32 R52, R168.reuse, R4, R52 ;  /* 0x00000004a834723c */ /* 0x042fe60000001834 */
[----:B------:R-:W-:Y:S02]  /*db20*/  FADD.FTZ R2, R35, R2 ;  /* 0x0000000223027221 */ /* 0x000fe40000010000 */
[----:B------:R-:W-:Y:S03]  /*db30*/  FADD.FTZ R0, R33, R0 ;  /* 0x0000000021007221 */ /* 0x000fe60000010000 */
[C---:B------:R-:W-:Y:S01]  /*db40*/  HMMA.16816.F32 R56, R168.reuse, R6, R56 ;  /* 0x00000006a838723c */ /* 0x040fe20000001838 */
[----:B------:R-:W1:Y:S03]  /*db50*/  LDSM.16.MT88.4 R4, [R182+0x5800] ;  /* 0x00580000b604783b */ /* 0x000e660000004200 */
[----:B------:R-:W-:Y:S04]  /*db60*/  FADD.FTZ R0, R191, R0 ;  /* 0x00000000bf007221 */ /* 0x000fe80000010000 */
[C---:B--2---:R-:W-:Y:S04]  /*db70*/  HMMA.16816.F32 R60, R168.reuse, R8, R60 ;  /* 0x00000008a83c723c */ /* 0x044fe8000000183c */
[----:B------:R-:W-:Y:S02]  /*db80*/  FADD.FTZ R3, R190, R0 ;  /* 0x00000000be037221 */ /* 0x000fe40000010000 */
[----:B------:R-:W-:Y:S02]  /*db90*/  FADD.FTZ R0, R28, R2 ;  /* 0x000000021c007221 */ /* 0x000fe40000010000 */
[C---:B------:R-:W-:Y:S01]  /*dba0*/  HMMA.16816.F32 R64, R168.reuse, R10, R64 ;  /* 0x0000000aa840723c */ /* 0x040fe20000001840 */
[----:B------:R-:W2:Y:S03]  /*dbb0*/  LDSM.16.MT88.4 R8, [R248+0x7800] ;  /* 0x00780000f808783b */ /* 0x000ea60000004200 */
[----:B------:R-:W-:Y:S02]  /*dbc0*/  FADD.FTZ R0, R29, R0 ;  /* 0x000000001d007221 */ /* 0x000fe40000010000 */
[----:B------:R-:W-:Y:S02]  /*dbd0*/  FADD.FTZ R3, R188, R3 ;  /* 0x00000003bc037221 */ /* 0x000fe40000010000 */
[C---:B------:R-:W-:Y:S04]  /*dbe0*/  HMMA.16816.F32 R68, R168.reuse, R12, R68 ;  /* 0x0000000ca844723c */ /* 0x040fe80000001844 */
[----:B------:R-:W-:Y:S02]  /*dbf0*/  FADD.FTZ R2, R30, R0 ;  /* 0x000000001e027221 */ /* 0x000fe40000010000 */
[----:B------:R-:W-:Y:S02]  /*dc00*/  FADD.FTZ R3, R189, R3 ;  /* 0x00000003bd037221 */ /* 0x000fe40000010000 */
[C---:B------:R-:W-:Y:S01]  /*dc10*/  HMMA.16816.F32 R72, R168.reuse, R14, R72 ;  /* 0x0000000ea848723c */ /* 0x040fe20000001848 */
[----:B------:R-:W2:Y:S03]  /*dc20*/  LDSM.16.MT88.4 R12, [R252+0x7800] ;  /* 0x00780000fc0c783b */ /* 0x000ea60000004200 */
[----:B------:R-:W-:Y:S02]  /*dc30*/  FADD.FTZ R2, R31, R2 ;  /* 0x000000021f027221 */ /* 0x000fe40000010000 */
[----:B------:R-:W-:Y:S01]  /*dc40*/  FADD.FTZ R0, R135, R3 ;  /* 0x0000000387007221 */ /* 0x000fe20000010000 */
[----:B------:R-:W-:Y:S01]  /*dc50*/  MOV R135, R132 ;  /* 0x0000008400877202 */ /* 0x000fe20000000f00 */
[C---:B---3--:R-:W-:Y:S01]  /*dc60*/  HMMA.16816.F32 R76, R168.reuse, R16, R76 ;  /* 0x00000010a84c723c */ /* 0x048fe2000000184c */
[----:B------:R-:W-:Y:S03]  /*dc70*/  STL [R1+0x80], R2 ;  /* 0x0000800201007387 */ /* 0x000fe60000100800 */
[----:B------:R-:W-:Y:S01]  /*dc80*/  FADD.FTZ R0, R134, R0 ;  /* 0x0000000086007221 */ /* 0x000fe20000010000 */
[----:B------:R-:W-:Y:S03]  /*dc90*/  MOV R134, R133 ;  /* 0x0000008500867202 */ /* 0x000fe60000000f00 */
[C---:B------:R-:W-:Y:S01]  /*dca0*/  HMMA.16816.F32 R80, R168.reuse, R18, R80 ;  /* 0x00000012a850723c */ /* 0x040fe20000001850 */
[----:B------:R-:W3:Y:S07]  /*dcb0*/  LDSM.16.MT88.4 R16, [R182+0x7800] ;  /* 0x00780000b610783b */ /* 0x000eee0000004200 */
[C---:B----4-:R-:W-:Y:S01]  /*dcc0*/  HMMA.16816.F32 R84, R168.reuse, R20, R84 ;  /* 0x00000014a854723c */ /* 0x050fe20000001854 */
[----:B------:R4:W-:Y:S07]  /*dcd0*/  STL [R1+0x84], R0 ;  /* 0x0000840001007387 */ /* 0x0009ee0000100800 */
[C---:B------:R-:W-:Y:S08]  /*dce0*/  HMMA.16816.F32 R88, R168.reuse, R22, R88 ;  /* 0x00000016a858723c */ /* 0x040ff00000001858 */
[C---:B-1----:R-:W-:Y:S08]  /*dcf0*/  HMMA.16816.F32 R92, R168.reuse, R4, R92 ;  /* 0x00000004a85c723c */ /* 0x042ff0000000185c */
[C---:B------:R-:W-:Y:S08]  /*dd00*/  HMMA.16816.F32 R96, R168.reuse, R6, R96 ;  /* 0x00000006a860723c */ /* 0x040ff00000001860 */
[C---:B--2---:R-:W-:Y:S08]  /*dd10*/  HMMA.16816.F32 R100, R168.reuse, R8, R100 ;  /* 0x00000008a864723c */ /* 0x044ff00000001864 */
[C---:B------:R-:W-:Y:S08]  /*dd20*/  HMMA.16816.F32 R104, R168.reuse, R10, R104 ;  /* 0x0000000aa868723c */ /* 0x040ff00000001868 */
[C---:B------:R-:W-:Y:S08]  /*dd30*/  HMMA.16816.F32 R108, R168.reuse, R12, R108 ;  /* 0x0000000ca86c723c */ /* 0x040ff0000000186c */
[C---:B------:R-:W-:Y:S08]  /*dd40*/  HMMA.16816.F32 R112, R168.reuse, R14, R112 ;  /* 0x0000000ea870723c */ /* 0x040ff00000001870 */
[C---:B------:R-:W-:Y:S08]  /*dd50*/  HMMA.16816.F32 R116, R168.reuse, R24, R116 ;  /* 0x00000018a874723c */ /* 0x040ff00000001874 */
[C---:B------:R-:W-:Y:S08]  /*dd60*/  HMMA.16816.F32 R120, R168.reuse, R26, R120 ;  /* 0x0000001aa878723c */ /* 0x040ff00000001878 */
[C---:B---3--:R-:W-:Y:S08]  /*dd70*/  HMMA.16816.F32 R124, R168.reuse, R16, R124 ;  /* 0x00000010a87c723c */ /* 0x048ff0000000187c */
[----:B------:R-:W-:Y:S01]  /*dd80*/  HMMA.16816.F32 R128, R168, R18, R128 ;  /* 0x00000012a880723c */ /* 0x000fe20000001880 */
[----:B----4-:R-:W-:-:S07]  /*dd90*/  @P0 BRA `(.L_x_837) ;  /* 0xffffc25000000947 */ /* 0x010fce000383ffff */
.L_x_836:
[----:B------:R-:W-:Y:S07]  /*dda0*/  @!UPT UIADD3 URZ, URZ, URZ, URZ ;  /* 0x0000003f3f3ff290 */ /* 0x000fee000fffe03f */
[----:B------:R-:W-:Y:S02]  /*ddb0*/  MOV R7, 0x1f ;  /* 0x0000001f00077802 */ /* 0x000fe40000000f00 */
[----:B------:R-:W-:Y:S01]  /*ddc0*/  MOV R6, 0xffffffff ;  /* 0xffffffff00067802 */ /* 0x000fe20000000f00 */
[----:B------:R-:W-:Y:S06]  /*ddd0*/  BRA.DIV ~URZ, `(.L_x_838) ;  /* 0x00002a427f007947 */ /* 0x000fec000b800000 */
[----:B------:R-:W2:Y:S04]  /*dde0*/  LDL R2, [R1+0x80] ;  /* 0x0000800001027983 */ /* 0x000ea80000100800 */
[----:B--2---:R1:W2:Y:S02]  /*ddf0*/  SHFL.BFLY PT, R0, R2, 0x2, 0x1f ;  /* 0x0c401f0002007f89 */ /* 0x0042a400000e0000 */
.L_x_852:
[----:B-1----:R-:W3:Y:S02]  /*de00*/  LDL.LU R2, [R1+0x80] ;  /* 0x0000800001027983 */ /* 0x002ee40000300800 */
[----:B--23--:R-:W-:Y:S01]  /*de10*/  FADD.FTZ R0, R0, R2 ;  /* 0x0000000200007221 */ /* 0x00cfe20000010000 */
[----:B------:R-:W-:Y:S05]  /*de20*/  BRA.DIV ~URZ, `(.L_x_839) ;  /* 0x00002a527f007947 */ /* 0x000fea000b800000 */
[----:B------:R-:W2:Y:S04]  /*de30*/  LDL.LU R5, [R1+0x84] ;  /* 0x0000840001057983 */ /* 0x000ea80000300800 */
[----:B------:R-:W1:Y:S02]  /*de40*/  SHFL.BFLY PT, R2, R0, 0x1, 0x1f ;  /* 0x0c201f0000027f89 */ /* 0x000e6400000e0000 */
[----:B-1----:R-:W-:-:S02]  /*de50*/  FADD.FTZ R0, R0, R2 ;  /* 0x0000000200007221 */ /* 0x002fc40000010000 */
[----:B--2---:R-:W1:Y:S02]  /*de60*/  SHFL.BFLY PT, R4, R5, 0x2, 0x1f ;  /* 0x0c401f0005047f89 */ /* 0x004e6400000e0000 */
[----:B-1----:R-:W-:-:S05]  /*de70*/  FADD.FTZ R4, R4, R5 ;  /* 0x0000000504047221 */ /* 0x002fca0000010000 */
[----:B------:R1:W2:Y:S02]  /*de80*/  SHFL.BFLY PT, R3, R4, 0x1, 0x1f ;  /* 0x0c201f0004037f89 */ /* 0x0002a400000e0000 */
.L_x_853:
        /* <DEDUP_REMOVED lines=149> */
.L_x_831:
[----:B--2---:R2:W5:Y:S01]  /*e7e0*/  LDL R7, [R1+0xb0] ;  /* 0x0000b00001077983 */ /* 0x0045620000100800 */
[----:B------:R-:W-:Y:S03]  /*e7f0*/  BSSY B0, `(.L_x_840) ;  /* 0x0000012000007945 */ /* 0x000fe60003800000 */
[----:B------:R-:W3:Y:S02]  /*e800*/  S2R R6, SR_TID.X ;  /* 0x0000000000067919 */ /* 0x000ee40000002100 */
[----:B---3--:R-:W-:-:S13]  /*e810*/  LOP3.LUT P6, RZ, R6, 0xff, RZ, 0xc0, !PT ;  /* 0x000000ff06ff7812 */ /* 0x008fda00078cc0ff */
[----:B------:R-:W-:Y:S05]  /*e820*/  @P6 BRA `(.L_x_841) ;  /* 0x000000e000006947 */ /* 0x000fea0003800000 */
[----:B--2---:R-:W2:Y:S01]  /*e830*/  S2R R4, SR_LANEID ;  /* 0x0000000000047919 */ /* 0x004ea20000000000 */
        /* <DEDUP_REMOVED lines=11> */
[----:B---3-5:R-:W-:-:S05]  /*e8f0*/  IADD3 R7, R3, c[0x0][0xc], R2 ;  /* 0x0000030003077a10 */ /* 0x028fca0007ffe002 */
[----:B------:R2:W-:Y:S02]  /*e900*/  STL [R1+0xb0], R7 ;  /* 0x0000b00701007387 */ /* 0x0005e40000100800 */
.L_x_841:
[----:B--2---:R-:W-:Y:S05]  /*e910*/  BSYNC B0 ;  /* 0x0000000000007941 */ /* 0x004fea0003800000 */
.L_x_840:
[----:B------:R-:W-:Y:S01]  /*e920*/  PRMT R0, R0, 0x9910, RZ ;  /* 0x0000991000007816 */ /* 0x000fe200000000ff */
[----:B------:R-:W-:Y:S01]  /*e930*/  BSSY B1, `(.L_x_842) ;  /* 0x00001da000017945 */ /* 0x000fe20003800000 */
[----:B-----5:R-:W-:Y:S01]  /*e940*/  IMAD.MOV.U32 R59, RZ, RZ, R7 ;  /* 0x000000ffff3b7224 */ /* 0x020fe200078e0007 */
[----:B------:R-:W-:Y:S01]  /*e950*/  MOV R133, 0x1f ;  /* 0x0000001f00857802 */ /* 0x000fe20000000f00 */
[----:B------:R-:W-:Y:S01]  /*e960*/  IMAD.MOV.U32 R190, RZ, RZ, RZ ;  /* 0x000000ffffbe7224 */ /* 0x000fe200078e00ff */
[----:B------:R-:W-:Y:S01]  /*e970*/  ISETP.NE.AND P0, PT, R0, RZ, PT ;  /* 0x000000ff0000720c */ /* 0x000fe20003f05270 */
[----:B------:R-:W-:-:S12]  /*e980*/  IMAD.MOV.U32 R132, RZ, RZ, -0x1 ;  /* 0xffffffffff847424 */ /* 0x000fd800078e00ff */
[----:B------:R-:W-:Y:S05]  /*e990*/  @!P0 BRA `(.L_x_843) ;  /* 0x00001a7000008947 */ /* 0x000fea0003800000 */
[----:B------:R-:W-:Y:S01]  /*e9a0*/  WARPSYNC 0xffffffff ;  /* 0xffffffff00007948 */ /* 0x000fe20003800000 */
[----:B------:R-:W-:Y:S06]  /*e9b0*/  BAR.SYNC.DEFER_BLOCKING 0x1, 0x100 ;  /* 0x0044000000007b1d */ /* 0x000fec0000010000 */
[----:B------:R-:W-:Y:S05]  /*e9c0*/  BRA.CONV ~URZ, `(.L_x_844) ;  /* 0x000000537f007947 */ /* 0x000fea000b800000 */
[----:B------:R-:W-:Y:S02]  /*e9d0*/  SHF.R.S32.HI R0, RZ, 0x1f, R6 ;  /* 0x0000001fff007819 */ /* 0x000fe40000011406 */
[----:B------:R-:W-:Y:S02]  /*e9e0*/  MOV R2, 0xea20 ;  /* 0x0000ea2000027802 */ /* 0x000fe40000000f00 */
[----:B------:R-:W-:-:S04]  /*e9f0*/  LEA.HI R0, R0, R6, RZ, 0x7 ;  /* 0x0000000600007211 */ /* 0x000fc800078f38ff */
[----:B------:R-:W-:Y:S02]  /*ea00*/  SHF.R.S32.HI R0, RZ, 0x7, R0 ;  /* 0x00000007ff007819 */ /* 0x000fe40000011400 */
[----:B-1----:R-:W-:Y:S05]  /*ea10*/  CALL.REL.NOINC `($__internal_17_$__cuda_sm70_shflsync_idx_p) ;  /* 0x0000200000007944 */ /* 0x002fea0003c00000 */
.L_x_844:
[----:B------:R-:W3:Y:S04]  /*ea20*/  LDL R8, [R1+0xf8] ;  /* 0x0000f80001087983 */ /* 0x000ee80000100800 */
[----:B------:R-:W4:Y:S04]  /*ea30*/  LDL.LU R5, [R1+0x94] ;  /* 0x0000940001057983 */ /* 0x000f280000300800 */
[----:B-12---:R-:W2:Y:S04]  /*ea40*/  LDL.LU R11, [R1+0x98] ;  /* 0x00009800010b7983 */ /* 0x006ea80000300800 */
[----:B------:R-:W2:Y:S04]  /*ea50*/  LDL.LU R17, [R1+0xa8] ;  /* 0x0000a80001117983 */ /* 0x000ea80000300800 */
[----:B------:R-:W3:Y:S01]  /*ea60*/  LDL.LU R19, [R1+0xac] ;  /* 0x0000ac0001137983 */ /* 0x000ee20000300800 */
[----:B------:R-:W-:-:S03]  /*ea70*/  IMAD.MOV.U32 R3, RZ, RZ, 0x1 ;  /* 0x00000001ff037424 */ /* 0x000fc600078e00ff */
[----:B------:R-:W3:Y:S02]  /*ea80*/  LDL R18, [R1+0x100] ;  /* 0x0001000001127983 */ /* 0x000ee40000100800 */
[----:B------:R-:W-:Y:S02]  /*ea90*/  ISETP.NE.AND P1, PT, R3, c[0x0][0x4e8], PT ;  /* 0x00013a0003007a0c */ /* 0x000fe40003f25270 */
[----:B------:R-:W3:Y:S04]  /*eaa0*/  LDL R205, [R1+0x90] ;  /* 0x0000900001cd7983 */ /* 0x000ee80000100800 */
[----:B------:R1:W5:Y:S04]  /*eab0*/  LDL R204, [R1+0xf4] ;  /* 0x0000f40001cc7983 */ /* 0x0003680000100800 */
        /* <DEDUP_REMOVED lines=13> */
[----:B------:R-:W1:Y:S01]  /*eb90*/  S2R R20, SR_TID.X ;  /* 0x0000000000147919 */ /* 0x000e620000002100 */
[----:B------:R-:W-:-:S02]  /*eba0*/  ULDC UR5, c[0x0][0x4e8] ;  /* 0x00013a0000057ab9 */ /* 0x000fc40000000800 */
[----:B------:R-:W-:Y:S02]  /*ebb0*/  ULDC UR4, c[0x0][0x388] ;  /* 0x0000e20000047ab9 */ /* 0x000fe40000000800 */
[----:B------:R-:W-:Y:S01]  /*ebc0*/  UIMAD UR4, UR5, UR4, URZ ;  /* 0x00000004050472a4 */ /* 0x000fe2000f8e023f */
[----:B------:R-:W-:Y:S01]  /*ebd0*/  BSSY B0, `(.L_x_845) ;  /* 0x00000ff000007945 */ /* 0x000fe20003800000 */
[----:B----4-:R-:W-:Y:S01]  /*ebe0*/  SHF.R.S32.HI R0, RZ, 0x1f, R5 ;  /* 0x0000001fff007819 */ /* 0x010fe20000011405 */
[----:B------:R-:W-:-:S04]  /*ebf0*/  IMAD.WIDE.U32 R6, R5, c[0x0][0x4d0], RZ ;  /* 0x0001340005067a25 */ /* 0x000fc800078e00ff */
[C---:B------:R-:W-:Y:S02]  /*ec00*/  IMAD R2, R0.reuse, c[0x0][0x4d0], RZ ;  /* 0x0001340000027a24 */ /* 0x040fe400078e02ff */
[----:B------:R-:W-:Y:S02]  /*ec10*/  IMAD R4, R0, c[0x0][0x438], RZ ;  /* 0x00010e0000047a24 */ /* 0x000fe400078e02ff */
[----:B------:R-:W-:Y:S01]  /*ec20*/  IMAD R3, R5, c[0x0][0x4d4], R2 ;  /* 0x0001350005037a24 */ /* 0x000fe200078e0202 */
[----:B--2---:R-:W-:Y:S01]  /*ec30*/  SHF.R.S32.HI R2, RZ, 0x1f, R11 ;  /* 0x0000001fff027819 */ /* 0x004fe2000001140b */
[----:B---3--:R-:W-:Y:S02]  /*ec40*/  IMAD.IADD R0, R8, 0x1, R19 ;  /* 0x0000000108007824 */ /* 0x008fe400078e0213 */
[----:B------:R-:W-:Y:S02]  /*ec50*/  IMAD.IADD R7, R7, 0x1, R3 ;  /* 0x0000000107077824 */ /* 0x000fe400078e0203 */
[----:B------:R-:W-:-:S02]  /*ec60*/  IMAD R9, R2, c[0x0][0x4d8], RZ ;  /* 0x0001360002097a24 */ /* 0x000fc400078e02ff */
[----:B------:R-:W-:-:S04]  /*ec70*/  @P1 IMAD.HI.U32 R10, R0, c[0x0][0x4ec], RZ ;  /* 0x00013b00000a1a27 */ /* 0x000fc800078e00ff */
[----:B------:R-:W-:Y:S02]  /*ec80*/  IMAD R8, R5, c[0x0][0x43c], R4 ;  /* 0x00010f0005087a24 */ /* 0x000fe400078e0204 */
[----:B------:R-:W-:Y:S01]  /*ec90*/  IMAD.MOV.U32 R3, RZ, RZ, R0 ;  /* 0x000000ffff037224 */ /* 0x000fe200078e0000 */
[----:B------:R-:W-:Y:S01]  /*eca0*/  @P1 SHF.R.U32.HI R3, RZ, c[0x0][0x4f0], R10 ;  /* 0x00013c00ff031a19 */ /* 0x000fe2000001160a */
[C---:B------:R-:W-:Y:S02]  /*ecb0*/  IMAD R9, R11.reuse, c[0x0][0x4dc], R9 ;  /* 0x000137000b097a24 */ /* 0x040fe400078e0209 */
[----:B------:R-:W-:-:S04]  /*ecc0*/  IMAD.WIDE.U32 R6, R11, c[0x0][0x4d8], R6 ;  /* 0x000136000b067a25 */ /* 0x000fc800078e0006 */
[----:B------:R-:W-:-:S04]  /*ecd0*/  IMAD.WIDE.U32 R4, R5, c[0x0][0x438], RZ ;  /* 0x00010e0005047a25 */ /* 0x000fc800078e00ff */
[----:B------:R-:W-:Y:S01]  /*ece0*/  IMAD.IADD R7, R7, 0x1, R9 ;  /* 0x0000000107077824 */ /* 0x000fe200078e0209 */
[----:B------:R-:W-:Y:S01]  /*ecf0*/  SHF.R.S32.HI R9, RZ, 0x1f, R17 ;  /* 0x0000001fff097819 */ /* 0x000fe20000011411 */
[----:B------:R-:W-:Y:S02]  /*ed00*/  IMAD.IADD R5, R5, 0x1, R8 ;  /* 0x0000000105057824 */ /* 0x000fe400078e0208 */
[----:B------:R-:W-:Y:S02]  /*ed10*/  IMAD.MOV R8, RZ, RZ, -R3 ;  /* 0x000000ffff087224 */ /* 0x000fe400078e0a03 */
[----:B------:R-:W-:Y:S02]  /*ed20*/  IMAD R2, R2, c[0x0][0x440], RZ ;  /* 0x0001100002027a24 */ /* 0x000fe400078e02ff */
[----:B------:R-:W-:Y:S02]  /*ed30*/  IMAD R10, R9, c[0x0][0x4e0], RZ ;  /* 0x00013800090a7a24 */ /* 0x000fe400078e02ff */
[----:B------:R-:W-:-:S02]  /*ed40*/  IMAD R8, R8, c[0x0][0x4e8], R0 ;  /* 0x00013a0008087a24 */ /* 0x000fc400078e0200 */
[----:B------:R-:W-:Y:S01]  /*ed50*/  IMAD.WIDE.U32 R6, R17, c[0x0][0x4e0], R6 ;  /* 0x0001380011067a25 */ /* 0x000fe200078e0006 */
[----:B------:R-:W-:-:S03]  /*ed60*/  SHF.R.S32.HI R12, RZ, 0x1f, R3 ;  /* 0x0000001fff0c7819 */ /* 0x000fc60000011403 */
[C---:B------:R-:W-:Y:S02]  /*ed70*/  IMAD R14, R11.reuse, c[0x0][0x444], R2 ;  /* 0x000111000b0e7a24 */ /* 0x040fe400078e0202 */
[----:B------:R-:W-:Y:S01]  /*ed80*/  IMAD.WIDE.U32 R4, R11, c[0x0][0x440], R4 ;  /* 0x000110000b047a25 */ /* 0x000fe200078e0004 */
[----:B------:R-:W-:Y:S02]  /*ed90*/  SHF.R.S32.HI R13, RZ, 0x1f, R8 ;  /* 0x0000001fff0d7819 */ /* 0x000fe40000011408 */
[----:B------:R-:W-:Y:S01]  /*eda0*/  IADD3 R6, P0, R3, R6, RZ ;  /* 0x0000000603067210 */ /* 0x000fe20007f1e0ff */
[----:B------:R-:W-:Y:S02]  /*edb0*/  IMAD R11, R17, c[0x0][0x4e4], R10 ;  /* 0x00013900110b7a24 */ /* 0x000fe400078e020a */
[----:B------:R-:W-:-:S03]  /*edc0*/  @P1 IMAD.HI.U32 R10, R0, c[0x0][0x4ec], RZ ;  /* 0x00013b00000a1a27 */ /* 0x000fc600078e00ff */
[----:B------:R-:W-:Y:S01]  /*edd0*/  IADD3.X R7, R12, R7, R11, P0, !PT ;  /* 0x000000070c077210 */ /* 0x000fe200007fe40b */
[----:B------:R-:W-:Y:S02]  /*ede0*/  IMAD R9, R9, c[0x0][0x448], RZ ;  /* 0x0001120009097a24 */ /* 0x000fe400078e02ff */
[----:B------:R-:W-:Y:S01]  /*edf0*/  IMAD.MOV.U32 R2, RZ, RZ, R0 ;  /* 0x000000ffff027224 */ /* 0x000fe200078e0000 */
[----:B------:R-:W-:Y:S01]  /*ee00*/  @P1 SHF.R.U32.HI R2, RZ, c[0x0][0x4f0], R10 ;  /* 0x00013c00ff021a19 */ /* 0x000fe2000001160a */
[----:B------:R-:W-:Y:S02]  /*ee10*/  IMAD.IADD R5, R5, 0x1, R14 ;  /* 0x0000000105057824 */ /* 0x000fe400078e020e */
[----:B------:R-:W-:Y:S02]  /*ee20*/  IMAD R3, R13, c[0x0][0x4c8], RZ ;  /* 0x000132000d037a24 */ /* 0x000fe400078e02ff */
[C---:B------:R-:W-:Y:S02]  /*ee30*/  IMAD R10, R17.reuse, c[0x0][0x44c], R9 ;  /* 0x00011300110a7a24 */ /* 0x040fe400078e0209 */
[----:B------:R-:W-:Y:S01]  /*ee40*/  IMAD.WIDE.U32 R4, R17, c[0x0][0x448], R4 ;  /* 0x0001120011047a25 */ /* 0x000fe200078e0004 */
[----:B-1----:R-:W-:-:S03]  /*ee50*/  SHF.R.S32.HI R17, RZ, 0x1f, R20 ;  /* 0x0000001fff117819 */ /* 0x002fc60000011414 */
[C---:B------:R-:W-:Y:S02]  /*ee60*/  IMAD R9, R8.reuse, c[0x0][0x4cc], R3 ;  /* 0x0001330008097a24 */ /* 0x040fe400078e0203 */
[----:B------:R-:W-:Y:S01]  /*ee70*/  IMAD.WIDE.U32 R6, R8, c[0x0][0x4c8], R6 ;  /* 0x0001320008067a25 */ /* 0x000fe200078e0006 */
[----:B------:R-:W-:-:S03]  /*ee80*/  SHF.R.S32.HI R8, RZ, 0x1f, R2 ;  /* 0x0000001fff087819 */ /* 0x000fc60000011402 */
[----:B------:R-:W-:Y:S02]  /*ee90*/  IMAD.MOV R3, RZ, RZ, -R2 ;  /* 0x000000ffff037224 */ /* 0x000fe400078e0a02 */
[----:B------:R-:W-:Y:S01]  /*eea0*/  IMAD.IADD R5, R5, 0x1, R10 ;  /* 0x0000000105057824 */ /* 0x000fe200078e020a */
[----:B------:R-:W-:Y:S01]  /*eeb0*/  LEA R10, P0, R6, c[0x0][0x4a8], 0x2 ;  /* 0x00012a00060a7a11 */ /* 0x000fe200078010ff */
[----:B------:R-:W-:Y:S01]  /*eec0*/  IMAD.IADD R9, R7, 0x1, R9 ;  /* 0x0000000107097824 */ /* 0x000fe200078e0209 */
[----:B------:R-:W-:Y:S01]  /*eed0*/  LEA.HI R17, R17, R20, RZ, 0x5 ;  /* 0x0000001411117211 */ /* 0x000fe200078f28ff */
[----:B------:R-:W-:Y:S02]  /*eee0*/  IMAD R7, R3, c[0x0][0x4e8], R0 ;  /* 0x00013a0003077a24 */ /* 0x000fe400078e0200 */
[----:B------:R-:W-:Y:S01]  /*eef0*/  IMAD R0, R8, c[0x0][0x430], RZ ;  /* 0x00010c0008007a24 */ /* 0x000fe200078e02ff */
[----:B------:R-:W-:Y:S02]  /*ef00*/  LEA.HI.X R6, R6, c[0x0][0x4ac], R9, 0x2, P0 ;  /* 0x00012b0006067a11 */ /* 0x000fe400000f1409 */
[----:B------:R-:W-:Y:S01]  /*ef10*/  LOP3.LUT R17, R17, 0xffffffe0, RZ, 0xc0, !PT ;  /* 0xffffffe011117812 */ /* 0x000fe200078ec0ff */
[----:B------:R-:W-:-:S02]  /*ef20*/  IMAD R0, R2, c[0x0][0x434], R0 ;  /* 0x00010d0002007a24 */ /* 0x000fc400078e0200 */
[----:B------:R-:W-:Y:S01]  /*ef30*/  IMAD.WIDE.U32 R2, R2, c[0x0][0x430], R4 ;  /* 0x00010c0002027a25 */ /* 0x000fe200078e0004 */
[----:B------:R-:W-:Y:S04]  /*ef40*/  SHFL.IDX PT, R8, R10, RZ, 0x1c1f ;  /* 0x001c1fff0a087589 */ /* 0x000fe800000e0000 */
[----:B------:R-:W1:Y:S01]  /*ef50*/  SHFL.IDX PT, R9, R6, RZ, 0x1c1f ;  /* 0x001c1fff06097589 */ /* 0x000e6200000e0000 */
[----:B------:R-:W-:Y:S02]  /*ef60*/  IMAD.IADD R3, R3, 0x1, R0 ;  /* 0x0000000103037824 */ /* 0x000fe400078e0200 */
[----:B------:R-:W-:Y:S01]  /*ef70*/  IMAD.IADD R17, R20, 0x1, -R17 ;  /* 0x0000000114117824 */ /* 0x000fe200078e0a11 */
[----:B------:R-:W-:Y:S01]  /*ef80*/  SHFL.IDX PT, R4, R10, 0x1, 0x1c1f ;  /* 0x003c1f000a047f89 */ /* 0x000fe200000e0000 */
[----:B------:R-:W-:-:S03]  /*ef90*/  IMAD.IADD R0, R18, 0x1, R19 ;  /* 0x0000000112007824 */ /* 0x000fc600078e0213 */
[----:B------:R2:W3:Y:S01]  /*efa0*/  SHFL.IDX PT, R5, R6, 0x1, 0x1c1f ;  /* 0x003c1f0006057f89 */ /* 0x0004e200000e0000 */
[----:B------:R-:W-:Y:S01]  /*efb0*/  LOP3.LUT P3, RZ, R17, 0x3, RZ, 0xc0, !PT ;  /* 0x0000000311ff7812 */ /* 0x000fe2000786c0ff */
[----:B------:R-:W-:-:S03]  /*efc0*/  IMAD.WIDE.U32 R2, R7, c[0x0][0x428], R2 ;  /* 0x00010a0007027a25 */ /* 0x000fc600078e0002 */
[C---:B------:R-:W-:Y:S02]  /*efd0*/  ISETP.GE.OR P4, PT, R0.reuse, UR4, P3 ;  /* 0x0000000400007c0c */ /* 0x040fe40009f86670 */
[----:B------:R-:W-:Y:S02]  /*efe0*/  ISETP.GE.AND P1, PT, R0, UR4, PT ;  /* 0x0000000400007c0c */ /* 0x000fe4000bf26270 */
[----:B--2---:R-:W-:-:S05]  /*eff0*/  SHF.R.S32.HI R6, RZ, 0x1f, R7 ;  /* 0x0000001fff067819 */ /* 0x004fca0000011407 */
[----:B------:R-:W-:Y:S01]  /*f000*/  IMAD R10, R6, c[0x0][0x428], RZ ;  /* 0x00010a00060a7a24 */ /* 0x000fe200078e02ff */
[----:B------:R-:W-:-:S03]  /*f010*/  IADD3 R6, R0, 0x8, RZ ;  /* 0x0000000800067810 */ /* 0x000fc60007ffe0ff */
[----:B------:R-:W-:Y:S01]  /*f020*/  IMAD R10, R7, c[0x0][0x42c], R10 ;  /* 0x00010b00070a7a24 */ /* 0x000fe200078e020a */
[----:B------:R-:W-:Y:S02]  /*f030*/  ISETP.GE.OR P3, PT, R6, UR4, P3 ;  /* 0x0000000406007c0c */ /* 0x000fe40009f66670 */
[C---:B------:R-:W-:Y:S01]  /*f040*/  LEA R38, P2, R2.reuse, c[0x0][0x400], 0x2 ;  /* 0x0001000002267a11 */ /* 0x040fe200078410ff */
[----:B------:R-:W-:Y:S01]  /*f050*/  IMAD.IADD R3, R3, 0x1, R10 ;  /* 0x0000000103037824 */ /* 0x000fe200078e020a */
[----:B-1----:R1:W-:Y:S04]  /*f060*/  @!P4 ST.E [R8.64], R16 ;  /* 0x000000100800c985 */ /* 0x0023e8000c101906 */
[----:B------:R-:W-:Y:S02]  /*f070*/  LEA.HI.X R34, R2, c[0x0][0x404], R3, 0x2, P2 ;  /* 0x0001010002227a11 */ /* 0x000fe400010f1403 */
[C---:B------:R-:W-:Y:S01]  /*f080*/  IADD3 R0, R205.reuse, 0x8, RZ ;  /* 0x00000008cd007810 */ /* 0x040fe20007ffe0ff */
[----:B------:R-:W2:Y:S01]  /*f090*/  SHFL.IDX PT, R2, R38, RZ, 0x1c1f ;  /* 0x001c1fff26027589 */ /* 0x000ea200000e0000 */
[----:B------:R-:W-:-:S02]  /*f0a0*/  IADD3 R10, R205, 0x10, RZ ;  /* 0x00000010cd0a7810 */ /* 0x000fc40007ffe0ff */
[C---:B------:R-:W-:Y:S01]  /*f0b0*/  IADD3 R11, R205.reuse, 0x18, RZ ;  /* 0x00000018cd0b7810 */ /* 0x040fe20007ffe0ff */
[----:B---3--:R3:W-:Y:S01]  /*f0c0*/  @!P3 ST.E [R4.64], R15 ;  /* 0x0000000f0400b985 */ /* 0x0087e2000c101906 */
[C---:B------:R-:W-:Y:S02]  /*f0d0*/  IADD3 R12, R205.reuse, 0x20, RZ ;  /* 0x00000020cd0c7810 */ /* 0x040fe40007ffe0ff */
[C---:B------:R-:W-:Y:S01]  /*f0e0*/  IADD3 R13, R205.reuse, 0x28, RZ ;  /* 0x00000028cd0d7810 */ /* 0x040fe20007ffe0ff */
[----:B------:R4:W2:Y:S01]  /*f0f0*/  SHFL.IDX PT, R3, R34, RZ, 0x1c1f ;  /* 0x001c1fff22037589 */ /* 0x0008a200000e0000 */
[C---:B------:R-:W-:Y:S02]  /*f100*/  IADD3 R14, R205.reuse, 0x30, RZ ;  /* 0x00000030cd0e7810 */ /* 0x040fe40007ffe0ff */
[C---:B------:R-:W-:Y:S02]  /*f110*/  IADD3 R17, R205.reuse, 0x48, RZ ;  /* 0x00000048cd117810 */ /* 0x040fe40007ffe0ff */
[----:B------:R-:W-:-:S02]  /*f120*/  IADD3 R18, R205, 0x50, RZ ;  /* 0x00000050cd127810 */ /* 0x000fc40007ffe0ff */
[C---:B------:R-:W-:Y:S02]  /*f130*/  IADD3 R19, R205.reuse, 0x58, RZ ;  /* 0x00000058cd137810 */ /* 0x040fe40007ffe0ff */
[C---:B------:R-:W-:Y:S02]  /*f140*/  IADD3 R20, R205.reuse, 0x60, RZ ;  /* 0x00000060cd147810 */ /* 0x040fe40007ffe0ff */
[C---:B------:R-:W-:Y:S02]  /*f150*/  IADD3 R21, R205.reuse, 0x68, RZ ;  /* 0x00000068cd157810 */ /* 0x040fe40007ffe0ff */
[C---:B-1----:R-:W-:Y:S02]  /*f160*/  IADD3 R16, R205.reuse, 0x38, RZ ;  /* 0x00000038cd107810 */ /* 0x042fe40007ffe0ff */
[C---:B------:R-:W-:Y:S02]  /*f170*/  IADD3 R22, R205.reuse, 0x70, RZ ;  /* 0x00000070cd167810 */ /* 0x040fe40007ffe0ff */
[----:B------:R-:W-:-:S02]  /*f180*/  IADD3 R24, R205, 0x78, RZ ;  /* 0x00000078cd187810 */ /* 0x000fc40007ffe0ff */
[C---:B------:R-:W-:Y:S02]  /*f190*/  IADD3 R23, R205.reuse, 0x80, RZ ;  /* 0x00000080cd177810 */ /* 0x040fe40007ffe0ff */
[C---:B------:R-:W-:Y:S02]  /*f1a0*/  IADD3 R25, R205.reuse, 0x88, RZ ;  /* 0x00000088cd197810 */ /* 0x040fe40007ffe0ff */
[C---:B---3--:R-:W-:Y:S02]  /*f1b0*/  IADD3 R15, R205.reuse, 0x40, RZ ;  /* 0x00000040cd0f7810 */ /* 0x048fe40007ffe0ff */
[C---:B------:R-:W-:Y:S02]  /*f1c0*/  IADD3 R26, R205.reuse, 0x90, RZ ;  /* 0x00000090cd1a7810 */ /* 0x040fe40007ffe0ff */
[C---:B------:R-:W-:Y:S02]  /*f1d0*/  IADD3 R27, R205.reuse, 0x98, RZ ;  /* 0x00000098cd1b7810 */ /* 0x040fe40007ffe0ff */
[----:B------:R-:W-:-:S02]  /*f1e0*/  IADD3 R28, R205, 0xa0, RZ ;  /* 0x000000a0cd1c7810 */ /* 0x000fc40007ffe0ff */
[C---:B------:R-:W-:Y:S02]  /*f1f0*/  IADD3 R29, R205.reuse, 0xa8, RZ ;  /* 0x000000a8cd1d7810 */ /* 0x040fe40007ffe0ff */
[C---:B------:R-:W-:Y:S02]  /*f200*/  IADD3 R30, R205.reuse, 0xb0, RZ ;  /* 0x000000b0cd1e7810 */ /* 0x040fe40007ffe0ff */
[C---:B------:R-:W-:Y:S02]  /*f210*/  IADD3 R32, R205.reuse, 0xb8, RZ ;  /* 0x000000b8cd207810 */ /* 0x040fe40007ffe0ff */
[----:B------:R-:W-:Y:S02]  /*f220*/  IADD3 R31, R205, 0xc0, RZ ;  /* 0x000000c0cd1f7810 */ /* 0x000fe40007ffe0ff */
[----:B------:R-:W-:Y:S02]  /*f230*/  ISETP.GE.AND P0, PT, R6, UR4, PT ;  /* 0x0000000406007c0c */ /* 0x000fe4000bf06270 */
        /* <DEDUP_REMOVED lines=23> */
[----:B------:R-:W-:Y:S01]  /*f3b0*/  SHF.R.S32.HI R57, RZ, 0x1f, R31 ;  /* 0x0000001fff397819 */ /* 0x000fe2000001141f */
[----:B------:R-:W-:Y:S05]  /*f3c0*/  @P1 BRA `(.L_x_846) ;  /* 0x000007f000001947 */ /* 0x000fea0003800000 */
[----:B--2-4-:R-:W-:Y:S02]  /*f3d0*/  ISETP.GE.AND P1, PT, R205, c[0x0][0x3c8], PT ;  /* 0x0000f200cd007a0c */ /* 0x014fe40003f26270 */
[----:B------:R-:W-:-:S02]  /*f3e0*/  ISETP.GE.AND P3, PT, R0, c[0x0][0x3c8], PT ;  /* 0x0000f20000007a0c */ /* 0x000fc40003f66270 */
[----:B------:R-:W-:Y:S02]  /*f3f0*/  ISETP.GE.AND P2, PT, R10, c[0x0][0x3c8], PT ;  /* 0x0000f2000a007a0c */ /* 0x000fe40003f46270 */
[----:B------:R-:W-:Y:S02]  /*f400*/  ISETP.GE.AND P5, PT, R12, c[0x0][0x3c8], PT ;  /* 0x0000f2000c007a0c */ /* 0x000fe40003fa6270 */
[----:B------:R-:W-:-:S05]  /*f410*/  ISETP.GE.AND P4, PT, R14, c[0x0][0x3c8], PT ;  /* 0x0000f2000e007a0c */ /* 0x000fca0003f86270 */
[----:B------:R-:W-:-:S05]  /*f420*/  @!P1 IMAD.WIDE R4, R205, 0x4, R2 ;  /* 0x00000004cd049825 */ /* 0x000fca00078e0202 */
[----:B------:R1:W-:Y:S02]  /*f430*/  @!P1 ST.E.64 [R4.64], R136 ;  /* 0x0000008804009985 */ /* 0x0003e4000c101b06 */
[----:B-1----:R-:W-:-:S04]  /*f440*/  @!P3 LEA R4, P1, R0, R2, 0x2 ;  /* 0x000000020004b211 */ /* 0x002fc800078210ff */
[----:B------:R-:W-:-:S05]  /*f450*/  @!P3 LEA.HI.X R5, R0, R3, R33, 0x2, P1 ;  /* 0x000000030005b211 */ /* 0x000fca00008f1421 */
[----:B------:R1:W-:Y:S01]  /*f460*/  @!P3 ST.E.64 [R4.64], R140 ;  /* 0x0000008c0400b985 */ /* 0x0003e2000c101b06 */
[----:B------:R-:W-:Y:S02]  /*f470*/  ISETP.GE.AND P3, PT, R11, c[0x0][0x3c8], PT ;  /* 0x0000f2000b007a0c */ /* 0x000fe40003f66270 */
[----:B-1----:R-:W-:-:S04]  /*f480*/  @!P2 LEA R4, P1, R10, R2, 0x2 ;  /* 0x000000020a04a211 */ /* 0x002fc800078210ff */
[----:B------:R-:W-:Y:S02]  /*f490*/  @!P2 LEA.HI.X R5, R10, R3, R35, 0x2, P1 ;  /* 0x000000030a05a211 */ /* 0x000fe400008f1423 */
[----:B------:R-:W-:-:S03]  /*f4a0*/  ISETP.GE.AND P1, PT, R13, c[0x0][0x3c8], PT ;  /* 0x0000f2000d007a0c */ /* 0x000fc60003f26270 */
[----:B------:R1:W-:Y:S02]  /*f4b0*/  @!P2 ST.E.64 [R4.64], R144 ;  /* 0x000000900400a985 */ /* 0x0003e4000c101b06 */
[----:B-1----:R-:W-:-:S04]  /*f4c0*/  @!P3 LEA R4, P2, R11, R2, 0x2 ;  /* 0x000000020b04b211 */ /* 0x002fc800078410ff */
[----:B------:R-:W-:-:S05]  /*f4d0*/  @!P3 LEA.HI.X R5, R11, R3, R36, 0x2, P2 ;  /* 0x000000030b05b211 */ /* 0x000fca00010f1424 */
[----:B------:R1:W-:Y:S01]  /*f4e0*/  @!P3 ST.E.64 [R4.64], R148 ;  /* 0x000000940400b985 */ /* 0x0003e2000c101b06 */
[----:B------:R-:W-:-:S04]  /*f4f0*/  @!P1 LEA R6, P3, R13, R2, 0x2 ;  /* 0x000000020d069211 */ /* 0x000fc800078610ff */
[----:B------:R-:W-:Y:S02]  /*f500*/  @!P1 LEA.HI.X R7, R13, R3, R39, 0x2, P3 ;  /* 0x000000030d079211 */ /* 0x000fe400018f1427 */
[----:B-1----:R-:W-:-:S04]  /*f510*/  @!P5 LEA R4, P2, R12, R2, 0x2 ;  /* 0x000000020c04d211 */ /* 0x002fc800078410ff */
[----:B------:R-:W-:Y:S02]  /*f520*/  @!P5 LEA.HI.X R5, R12, R3, R37, 0x2, P2 ;  /* 0x000000030c05d211 */ /* 0x000fe400010f1425 */
[----:B------:R-:W-:-:S03]  /*f530*/  ISETP.GE.AND P2, PT, R16, c[0x0][0x3c8], PT ;  /* 0x0000f20010007a0c */ /* 0x000fc60003f46270 */
[----:B------:R1:W-:Y:S01]  /*f540*/  @!P5 ST.E.64 [R4.64], R152 ;  /* 0x000000980400d985 */ /* 0x0003e2000c101b06 */
[----:B------:R-:W-:-:S03]  /*f550*/  ISETP.GE.AND P5, PT, R15, c[0x0][0x3c8], PT ;  /* 0x0000f2000f007a0c */ /* 0x000fc60003fa6270 */
[----:B------:R2:W-:Y:S01]  /*f560*/  @!P1 ST.E.64 [R6.64], R156 ;  /* 0x0000009c06009985 */ /* 0x0005e2000c101b06 */
[----:B------:R-:W-:Y:S02]  /*f570*/  ISETP.GE.AND P1, PT, R17, c[0x0][0x3c8], PT ;  /* 0x0000f20011007a0c */ /* 0x000fe40003f26270 */
[----:B-1----:R-:W-:-:S04]  /*f580*/  @!P4 LEA R4, P3, R14, R2, 0x2 ;  /* 0x000000020e04c211 */ /* 0x002fc800078610ff */
[----:B------:R-:W-:Y:S02]  /*f590*/  @!P4 LEA.HI.X R5, R14, R3, R40, 0x2, P3 ;  /* 0x000000030e05c211 */ /* 0x000fe400018f1428 */
[----:B--2---:R-:W-:-:S03]  /*f5a0*/  @!P2 LEA R6, P3, R16, R2, 0x2 ;  /* 0x000000021006a211 */ /* 0x004fc600078610ff */
[----:B------:R1:W-:Y:S01]  /*f5b0*/  @!P4 ST.E.64 [R4.64], R160 ;  /* 0x000000a00400c985 */ /* 0x0003e2000c101b06 */
[----:B------:R-:W-:Y:S02]  /*f5c0*/  @!P2 LEA.HI.X R7, R16, R3, R42, 0x2, P3 ;  /* 0x000000031007a211 */ /* 0x000fe400018f142a */
        /* <DEDUP_REMOVED lines=58> */
[----:B-----5:R-:W-:Y:S02]  /*f970*/  ISETP.GE.AND P1, PT, R203, c[0x0][0x3c8], PT ;  /* 0x0000f200cb007a0c */ /* 0x020fe40003f26270 */
        /* <DEDUP_REMOVED lines=10> */
[----:B------:R-:W-:-:S03]  /*fa20*/  @!P1 LEA R8, P4, R203, R2, 0x2 ;  /* 0x00000002cb089211 */ /* 0x000fc600078810ff */
[----:B------:R1:W-:Y:S01]  /*fa30*/  @!P5 ST.E.64 [R4.64], R100 ;  /* 0x000000640400d985 */ /* 0x0003e2000c101b06 */
[-C--:B------:R-:W-:Y:S02]  /*fa40*/  @!P1 LEA.HI.X R9, R203, R3.reuse, R204, 0x2, P4 ;  /* 0x00000003cb099211 */ /* 0x080fe400020f14cc */
[----:B------:R-:W-:Y:S02]  /*fa50*/  ISETP.GE.AND P5, PT, R197, c[0x0][0x3c8], PT ;  /* 0x0000f200c5007a0c */ /* 0x000fe40003fa6270 */
[C---:B--2---:R-:W-:Y:S01]  /*fa60*/  @!P3 LEA R6, P4, R201.reuse, R2, 0x2 ;  /* 0x00000002c906b211 */ /* 0x044fe200078810ff */
[----:B------:R2:W-:Y:S03]  /*fa70*/  @!P1 ST.E.64 [R8.64], R104 ;  /* 0x0000006808009985 */ /* 0x0005e6000c101b06 */
        /* <DEDUP_REMOVED lines=8> */
[----:B------:R-:W-:Y:S02]  /*fb00*/  ISETP.GE.AND P2, PT, R191, c[0x0][0x3c8], PT ;  /* 0x0000f200bf007a0c */ /* 0x000fe40003f46270 */
[----:B------:R-:W-:Y:S02]  /*fb10*/  @!P5 LEA.HI.X R9, R197, R3, R198, 0x2, P1 ;  /* 0x00000003c509d211 */ /* 0x000fe400008f14c6 */
[----:B---3--:R-:W-:-:S03]  /*fb20*/  @!P4 LEA R6, P1, R195, R2, 0x2 ;  /* 0x00000002c306c211 */ /* 0x008fc600078210ff */
[----:B------:R2:W-:Y:S01]  /*fb30*/  @!P5 ST.E.64 [R8.64], R180 ;  /* 0x000000b40800d985 */ /* 0x0005e2000c101b06 */
[----:B------:R-:W-:-:S05]  /*fb40*/  @!P4 LEA.HI.X R7, R195, R3, R196, 0x2, P1 ;  /* 0x00000003c307c211 */ /* 0x000fca00008f14c4 */
[----:B------:R2:W-:Y:S01]  /*fb50*/  @!P4 ST.E.64 [R6.64], R178 ;  /* 0x000000b20600c985 */ /* 0x0005e2000c101b06 */
[----:B-1----:R-:W-:-:S04]  /*fb60*/  @!P3 LEA R4, P1, R193, R2, 0x2 ;  /* 0x00000002c104b211 */ /* 0x002fc800078210ff */
[----:B------:R-:W-:Y:S02]  /*fb70*/  @!P3 LEA.HI.X R5, R193, R3, R194, 0x2, P1 ;  /* 0x00000003c105b211 */ /* 0x000fe400008f14c2 */
[----:B------:R-:W-:-:S03]  /*fb80*/  @!P2 LEA R2, P1, R191, R2, 0x2 ;  /* 0x00000002bf02a211 */ /* 0x000fc600078210ff */
[----:B------:R2:W-:Y:S01]  /*fb90*/  @!P3 ST.E.64 [R4.64], R124 ;  /* 0x0000007c0400b985 */ /* 0x0005e2000c101b06 */
[----:B------:R-:W-:-:S05]  /*fba0*/  @!P2 LEA.HI.X R3, R191, R3, R192, 0x2, P1 ;  /* 0x00000003bf03a211 */ /* 0x000fca00008f14c0 */
[----:B------:R2:W-:Y:S04]  /*fbb0*/  @!P2 ST.E.64 [R2.64], R128 ;  /* 0x000000800200a985 */ /* 0x0005e8000c101b06 */
.L_x_846:
[----:B--2-4-:R-:W-:Y:S05]  /*fbc0*/  BSYNC B0 ;  /* 0x0000000000007941 */ /* 0x014fea0003800000 */
.L_x_845:
[----:B------:R1:W2:Y:S04]  /*fbd0*/  SHFL.IDX PT, R3, R34, 0x1, 0x1c1f ;  /* 0x003c1f0022037f89 */ /* 0x0002a800000e0000 */
[----:B------:R1:W3:Y:S01]  /*fbe0*/  SHFL.IDX PT, R2, R38, 0x1, 0x1c1f ;  /* 0x003c1f0026027f89 */ /* 0x0002e200000e0000 */
[----:B------:R-:W-:Y:S05]  /*fbf0*/  @P0 BRA `(.L_x_847) ;  /* 0x00000ad000000947 */ /* 0x000fea0003800000 */
[----:B------:R-:W-:Y:S02]  /*fc00*/  ISETP.GE.AND P0, PT, R10, c[0x0][0x3c8], PT ;  /* 0x0000f2000a007a0c */ /* 0x000fe40003f06270 */
[----:B------:R-:W-:Y:S02]  /*fc10*/  ISETP.GE.AND P3, PT, R0, c[0x0][0x3c8], PT ;  /* 0x0000f20000007a0c */ /* 0x000fe40003f66270 */
[----:B------:R-:W-:Y:S02]  /*fc20*/  ISETP.GE.AND P1, PT, R205, c[0x0][0x3c8], PT ;  /* 0x0000f200cd007a0c */ /* 0x000fe40003f26270 */
[----:B------:R-:W-:-:S07]  /*fc30*/  ISETP.GE.AND P2, PT, R11, c[0x0][0x3c8], PT ;  /* 0x0000f2000b007a0c */ /* 0x000fce0003f46270 */
[-C--:B---3--:R-:W-:Y:S02]  /*fc40*/  @!P0 LEA R6, P5, R10, R2.reuse, 0x2 ;  /* 0x000000020a068211 */ /* 0x088fe400078a10ff */
[----:B------:R-:W-:Y:S02]  /*fc50*/  @!P3 LEA R8, P4, R0, R2, 0x2 ;  /* 0x000000020008b211 */ /* 0x000fe400078810ff */
[-C--:B--2---:R-:W-:Y:S01]  /*fc60*/  @!P0 LEA.HI.X R7, R10, R3.reuse, R35, 0x2, P5 ;  /* 0x000000030a078211 */ /* 0x084fe200028f1423 */
[----:B-1----:R-:W-:Y:S01]  /*fc70*/  @!P1 IMAD.WIDE R34, R205, 0x4, R2 ;  /* 0x00000004cd229825 */ /* 0x002fe200078e0202 */
[----:B------:R-:W-:Y:S02]  /*fc80*/  @!P3 LEA.HI.X R9, R0, R3, R33, 0x2, P4 ;  /* 0x000000030009b211 */ /* 0x000fe400020f1421 */
[----:B------:R-:W-:Y:S02]  /*fc90*/  ISETP.GE.AND P4, PT, R12, c[0x0][0x3c8], PT ;  /* 0x0000f2000c007a0c */ /* 0x000fe40003f86270 */
[----:B------:R-:W-:Y:S01]  /*fca0*/  @!P1 ST.E.64 [R34.64], R182 ;  /* 0x000000b622009985 */ /* 0x000fe2000c101b06 */
[----:B------:R-:W-:-:S02]  /*fcb0*/  ISETP.GE.AND P1, PT, R13, c[0x0][0x3c8], PT ;  /* 0x0000f2000d007a0c */ /* 0x000fc40003f26270 */
[CC--:B------:R-:W-:Y:S01]  /*fcc0*/  @!P2 LEA R4, P5, R11.reuse, R2.reuse, 0x2 ;  /* 0x000000020b04a211 */ /* 0x0c0fe200078a10ff */
[----:B------:R-:W-:Y:S01]  /*fcd0*/  @!P3 ST.E.64 [R8.64], R184 ;  /* 0x000000b80800b985 */ /* 0x000fe2000c101b06 */
[----:B------:R-:W-:Y:S02]  /*fce0*/  ISETP.GE.AND P3, PT, R16, c[0x0][0x3c8], PT ;  /* 0x0000f20010007a0c */ /* 0x000fe40003f66270 */
[----:B------:R-:W-:Y:S01]  /*fcf0*/  @!P2 LEA.HI.X R5, R11, R3, R36, 0x2, P5 ;  /* 0x000000030b05a211 */ /* 0x000fe200028f1424 */
[----:B------:R-:W-:Y:S01]  /*fd00*/  @!P0 ST.E.64 [R6.64], R146 ;  /* 0x0000009206008985 */ /* 0x000fe2000c101b06 */
[----:B------:R-:W-:Y:S02]  /*fd10*/  ISETP.GE.AND P0, PT, R14, c[0x0][0x3c8], PT ;  /* 0x0000f2000e007a0c */ /* 0x000fe40003f06270 */
[----:B------:R-:W-:Y:S01]  /*fd20*/  @!P4 LEA R10, P5, R12, R2, 0x2 ;  /* 0x000000020c0ac211 */ /* 0x000fe200078a10ff */
[----:B------:R1:W-:Y:S01]  /*fd30*/  @!P2 ST.E.64 [R4.64], R150 ;  /* 0x000000960400a985 */ /* 0x0003e2000c101b06 */
[----:B------:R-:W-:-:S02]  /*fd40*/  ISETP.GE.AND P2, PT, R15, c[0x0][0x3c8], PT ;  /* 0x0000f2000f007a0c */ /* 0x000fc40003f46270 */
[----:B------:R-:W-:-:S05]  /*fd50*/  @!P4 LEA.HI.X R11, R12, R3, R37, 0x2, P5 ;  /* 0x000000030c0bc211 */ /* 0x000fca00028f1425 */
[----:B------:R2:W-:Y:S01]  /*fd60*/  @!P4 ST.E.64 [R10.64], R154 ;  /* 0x0000009a0a00c985 */ /* 0x0005e2000c101b06 */
[----:B------:R-:W-:Y:S02]  /*fd70*/  ISETP.GE.AND P4, PT, R17, c[0x0][0x3c8], PT ;  /* 0x0000f20011007a0c */ /* 0x000fe40003f86270 */
[----:B-1----:R-:W-:-:S04]  /*fd80*/  @!P1 LEA R4, P5, R13, R2, 0x2 ;  /* 0x000000020d049211 */ /* 0x002fc800078a10ff */
[----:B------:R-:W-:Y:S02]  /*fd90*/  @!P1 LEA.HI.X R5, R13, R3, R39, 0x2, P5 ;  /* 0x000000030d059211 */ /* 0x000fe400028f1427 */
[----:B------:R-:W-:-:S03]  /*fda0*/  @!P0 LEA R6, P5, R14, R2, 0x2 ;  /* 0x000000020e068211 */ /* 0x000fc600078a10ff */
[----:B------:R1:W-:Y:S01]  /*fdb0*/  @!P1 ST.E.64 [R4.64], R158 ;  /* 0x0000009e04009985 */ /* 0x0003e2000c101b06 */
[----:B------:R-:W-:Y:S02]  /*fdc0*/  @!P0 LEA.HI.X R7, R14, R3, R40, 0x2, P5 ;  /* 0x000000030e078211 */ /* 0x000fe400028f1428 */
[----:B------:R-:W-:-:S03]  /*fdd0*/  @!P2 LEA R8, P5, R15, R2, 0x2 ;  /* 0x000000020f08a211 */ /* 0x000fc600078a10ff */
[----:B------:R3:W-:Y:S01]  /*fde0*/  @!P0 ST.E.64 [R6.64], R162 ;  /* 0x000000a206008985 */ /* 0x0007e2000c101b06 */
[----:B------:R-:W-:Y:S02]  /*fdf0*/  ISETP.GE.AND P0, PT, R19, c[0x0][0x3c8], PT ;  /* 0x0000f20013007a0c */ /* 0x000fe40003f06270 */
[----:B------:R-:W-:Y:S02]  /*fe00*/  @!P2 LEA.HI.X R9, R15, R3, R41, 0x2, P5 ;  /* 0x000000030f09a211 */ /* 0x000fe400028f1429 */
[----:B--2---:R-:W-:-:S04]  /*fe10*/  @!P4 LEA R10, P5, R17, R2, 0x2 ;  /* 0x00000002110ac211 */ /* 0x004fc800078a10ff */
[----:B------:R-:W-:Y:S02]  /*fe20*/  @!P4 LEA.HI.X R11, R17, R3, R43, 0x2, P5 ;  /* 0x00000003110bc211 */ /* 0x000fe400028f142b */
[----:B-1----:R-:W-:-:S04]  /*fe30*/  @!P3 LEA R4, P1, R16, R2, 0x2 ;  /* 0x000000021004b211 */ /* 0x002fc800078210ff */
[----:B------:R-:W-:Y:S02]  /*fe40*/  @!P3 LEA.HI.X R5, R16, R3, R42, 0x2, P1 ;  /* 0x000000031005b211 */ /* 0x000fe400008f142a */
[----:B------:R-:W-:-:S03]  /*fe50*/  ISETP.GE.AND P1, PT, R18, c[0x0][0x3c8], PT ;  /* 0x0000f20012007a0c */ /* 0x000fc60003f26270 */
[----:B------:R1:W-:Y:S01]  /*fe60*/  @!P3 ST.E.64 [R4.64], R166 ;  /* 0x000000a60400b985 */ /* 0x0003e2000c101b06 */
[----:B------:R-:W-:-:S03]  /*fe70*/  ISETP.GE.AND P3, PT, R20, c[0x0][0x3c8], PT ;  /* 0x0000f20014007a0c */ /* 0x000fc60003f66270 */
[----:B------:R2:W-:Y:S01]  /*fe80*/  @!P2 ST.E.64 [R8.64], R186 ;  /* 0x000000ba0800a985 */ /* 0x0005e2000c101b06 */
[----:B------:R-:W-:-:S03]  /*fe90*/  ISETP.GE.AND P2, PT, R21, c[0x0][0x3c8], PT ;  /* 0x0000f20015007a0c */ /* 0x000fc60003f46270 */
[----:B------:R-:W-:Y:S01]  /*fea0*/  @!P4 ST.E.64 [R10.64], R188 ;  /* 0x000000bc0a00c985 */ /* 0x000fe2000c101b06 */
[----:B------:R-:W-:Y:S02]  /*feb0*/  ISETP.GE.AND P4, PT, R23, c[0x0][0x3c8], PT ;  /* 0x0000f20017007a0c */ /* 0x000fe40003f86270 */
[----:B---3--:R-:W-:-:S04]  /*fec0*/  @!P1 LEA R6, P5, R18, R2, 0x2 ;  /* 0x0000000212069211 */ /* 0x008fc800078a10ff */
[----:B------:R-:W-:-:S05]  /*fed0*/  @!P1 LEA.HI.X R7, R18, R3, R44, 0x2, P5 ;  /* 0x0000000312079211 */ /* 0x000fca00028f142c */
[----:B------:R-:W-:Y:S01]  /*fee0*/  @!P1 ST.E.64 [R6.64], R142 ;  /* 0x0000008e06009985 */ /* 0x000fe2000c101b06 */
[----:B------:R-:W-:Y:S02]  /*fef0*/  ISETP.GE.AND P1, PT, R22, c[0x0][0x3c8], PT ;  /* 0x0000f20016007a0c */ /* 0x000fe40003f26270 */
[----:B-1----:R-:W-:-:S04]  /*ff00*/  @!P0 LEA R4, P5, R19, R2, 0x2 ;  /* 0x0000000213048211 */ /* 0x002fc800078a10ff */
[----:B------:R-:W-:Y:S02]  /*ff10*/  @!P0 LEA.HI.X R5, R19, R3, R45, 0x2, P5 ;  /* 0x0000000313058211 */ /* 0x000fe400028f142d */
[----:B--2---:R-:W-:-:S03]  /*ff20*/  @!P3 LEA R8, P5, R20, R2, 0x2 ;  /* 0x000000021408b211 */ /* 0x004fc600078a10ff */
[----:B------:R1:W-:Y:S01]  /*ff30*/  @!P0 ST.E.64 [R4.64], R116 ;  /* 0x0000007404008985 */ /* 0x0003e2000c101b06 */
[----:B------:R-:W-:Y:S02]  /*ff40*/  ISETP.GE.AND P0, PT, R24, c[0x0][0x3c8], PT ;  /* 0x0000f20018007a0c */ /* 0x000fe40003f06270 */
        /* <DEDUP_REMOVED lines=8> */
[----:B--2---:R-:W-:-:S03]  /*ffd0*/  @!P4 LEA R8, P5, R23, R2, 0x2 ;  /* 0x000000021708c211 */ /* 0x004fc600078a10ff */
[----:B------:R2:W-:Y:S01]  /*ffe0*/  @!P1 ST.E.64 [R6.64], R62 ;  /* 0x0000003e06009985 */ /* 0x0005e2000c101b06 */
[----:B------:R-:W-:Y:S02]  /*fff0*/  ISETP.GE.AND P1, PT, R27, c[0x0][0x3c8], PT ;  /* 0x0000f2001b007a0c */ /* 0x000fe40003f26270 */
[----:B------:R-:W-:Y:S02]  /*10000*/  @!P4 LEA.HI.X R9, R23, R3, R49, 0x2, P5 ;  /* 0x000000031709c211 */ /* 0x000fe400028f1431 */
        /* <DEDUP_REMOVED lines=11> */
[----:B--2---:R-:W-:-:S04]  /*100c0*/  @!P2 LEA R6, P5, R26, R2, 0x2 ;  /* 0x000000021a06a211 */ /* 0x004fc800078a10ff */
[----:B------:R-:W-:-:S05]  /*100d0*/  @!P2 LEA.HI.X R7, R26, R3, R52, 0x2, P5 ;  /* 0x000000031a07a211 */ /* 0x000fca00028f1434 */
[----:B------:R-:W-:Y:S01]  /*100e0*/  @!P2 ST.E.64 [R6.64], R78 ;  /* 0x0000004e0600a985 */ /* 0x000fe2000c101b06 */
[----:B------:R-:W-:Y:S02]  /*100f0*/  ISETP.GE.AND P2, PT, R32, c[0x0][0x3c8], PT ;  /* 0x0000f20020007a0c */ /* 0x000fe40003f46270 */
[----:B-1----:R-:W-:-:S04]  /*10100*/  @!P1 LEA R4, P5, R27, R2, 0x2 ;  /* 0x000000021b049211 */ /* 0x002fc800078a10ff */
[----:B------:R-:W-:Y:S02]  /*10110*/  @!P1 LEA.HI.X R5, R27, R3, R53, 0x2, P5 ;  /* 0x000000031b059211 */ /* 0x000fe400028f1435 */
[----:B---3--:R-:W-:-:S03]  /*10120*/  @!P0 LEA R8, P5, R28, R2, 0x2 ;  /* 0x000000021c088211 */ /* 0x008fc600078a10ff */
        /* <DEDUP_REMOVED lines=9> */
[----:B------:R-:W-:Y:S02]  /*101c0*/  @!P2 LEA R6, P4, R32, R2, 0x2 ;  /* 0x000000022006a211 */ /* 0x000fe400078810ff */
[-C--:B------:R-:W-:Y:S02]  /*101d0*/  @!P3 LEA.HI.X R9, R30, R3.reuse, R56, 0x2, P5 ;  /* 0x000000031e09b211 */ /* 0x080fe400028f1438 */
[----:B------:R-:W-:Y:S02]  /*101e0*/  @!P2 LEA.HI.X R7, R32, R3, R58, 0x2, P4 ;  /* 0x000000032007a211 */ /* 0x000fe400020f143a */
[----:B------:R-:W-:Y:S01]  /*101f0*/  ISETP.GE.AND P4, PT, R201, c[0x0][0x3c8], PT ;  /* 0x0000f200c9007a0c */ /* 0x000fe20003f86270 */
[----:B------:R2:W-:Y:S01]  /*10200*/  @!P3 ST.E.64 [R8.64], R94 ;  /* 0x0000005e0800b985 */ /* 0x0005e2000c101b06 */
[----:B------:R-:W-:-:S03]  /*10210*/  ISETP.GE.AND P3, PT, R199, c[0x0][0x3c8], PT ;  /* 0x0000f200c7007a0c */ /* 0x000fc60003f66270 */
        /* <DEDUP_REMOVED lines=14> */
[-C--:B--2---:R-:W-:Y:S02]  /*10300*/  @!P2 LEA R8, P4, R197, R2.reuse, 0x2 ;  /* 0x00000002c508a211 */ /* 0x084fe400078810ff */
[-C--:B------:R-:W-:Y:S02]  /*10310*/  @!P3 LEA.HI.X R11, R199, R3.reuse, R200, 0x2, P5 ;  /* 0x00000003c70bb211 */ /* 0x080fe400028f14c8 */
[----:B------:R-:W-:Y:S02]  /*10320*/  @!P1 LEA R6, P5, R195, R2, 0x2 ;  /* 0x00000002c3069211 */ /* 0x000fe400078a10ff */
[-C--:B------:R-:W-:Y:S01]  /*10330*/  @!P2 LEA.HI.X R9, R197, R3.reuse, R198, 0x2, P4 ;  /* 0x00000003c509a211 */ /* 0x080fe200020f14c6 */
[----:B------:R2:W-:Y:S01]  /*10340*/  @!P3 ST.E.64 [R10.64], R114 ;  /* 0x000000720a00b985 */ /* 0x0005e2000c101b06 */
[----:B------:R-:W-:-:S03]  /*10350*/  @!P1 LEA.HI.X R7, R195, R3, R196, 0x2, P5 ;  /* 0x00000003c3079211 */ /* 0x000fc600028f14c4 */
[----:B------:R2:W-:Y:S04]  /*10360*/  @!P2 ST.E.64 [R8.64], R118 ;  /* 0x000000760800a985 */ /* 0x0005e8000c101b06 */
[----:B------:R2:W-:Y:S01]  /*10370*/  @!P1 ST.E.64 [R6.64], R122 ;  /* 0x0000007a06009985 */ /* 0x0005e2000c101b06 */
[----:B-1----:R-:W-:-:S04]  /*10380*/  @!P0 LEA R4, P4, R193, R2, 0x2 ;  /* 0x00000002c1048211 */ /* 0x002fc800078810ff */
[----:B------:R-:W-:-:S05]  /*10390*/  @!P0 LEA.HI.X R5, R193, R3, R194, 0x2, P4 ;  /* 0x00000003c1058211 */ /* 0x000fca00020f14c2 */
[----:B------:R2:W-:Y:S01]  /*103a0*/  @!P0 ST.E.64 [R4.64], R126 ;  /* 0x0000007e04008985 */ /* 0x0005e2000c101b06 */
[----:B------:R-:W-:-:S13]  /*103b0*/  ISETP.GE.AND P0, PT, R191, c[0x0][0x3c8], PT ;  /* 0x0000f200bf007a0c */ /* 0x000fda0003f06270 */
[----:B------:R-:W-:Y:S05]  /*103c0*/  @P0 BRA `(.L_x_847) ;  /* 0x0000030000000947 */ /* 0x000fea0003800000 */
[----:B------:R-:W-:-:S04]  /*103d0*/  LEA R2, P0, R191, R2, 0x2 ;  /* 0x00000002bf027211 */ /* 0x000fc800078010ff */
[----:B------:R-:W-:-:S05]  /*103e0*/  LEA.HI.X R3, R191, R3, R192, 0x2, P0 ;  /* 0x00000003bf037211 */ /* 0x000fca00000f14c0 */
[----:B------:R1:W-:Y:S01]  /*103f0*/  ST.E.64 [R2.64], R130 ;  /* 0x0000008202007985 */ /* 0x0003e2000c101b06 */
[----:B------:R-:W-:Y:S05]  /*10400*/  BRA `(.L_x_847) ;  /* 0x000002c000007947 */ /* 0x000fea0003800000 */
.L_x_843:
[----:B------:R-:W2:Y:S02]  /*10410*/  S2R R4, SR_TID.X ;  /* 0x0000000000047919 */ /* 0x000ea40000002100 */
[----:B--2---:R-:W-:-:S13]  /*10420*/  ISETP.GT.AND P0, PT, R4, 0x7f, PT ;  /* 0x0000007f0400780c */ /* 0x004fda0003f04270 */
[----:B------:R-:W-:Y:S05]  /*10430*/  @P0 BRA `(.L_x_847) ;  /* 0x0000029000000947 */ /* 0x000fea0003800000 */
[----:B------:R-:W2:Y:S01]  /*10440*/  LDL.LU R3, [R1+0xac] ;  /* 0x0000ac0001037983 */ /* 0x000ea20000300800 */
[----:B------:R-:W-:-:S05]  /*10450*/  MOV R2, c[0x0][0x4e8] ;  /* 0x00013a0000027a02 */ /* 0x000fca0000000f00 */
[----:B------:R-:W-:Y:S01]  /*10460*/  IMAD R0, R2, c[0x0][0x388], RZ ;  /* 0x0000e20002007a24 */ /* 0x000fe200078e02ff */
[----:B--2---:R-:W-:-:S04]  /*10470*/  IADD3 R4, R3, R4, RZ ;  /* 0x0000000403047210 */ /* 0x004fc80007ffe0ff */
[----:B------:R-:W-:-:S13]  /*10480*/  ISETP.GE.AND P0, PT, R4, R0, PT ;  /* 0x000000000400720c */ /* 0x000fda0003f06270 */
[----:B------:R-:W-:Y:S05]  /*10490*/  @P0 BRA `(.L_x_847) ;  /* 0x0000023000000947 */ /* 0x000fea0003800000 */
[----:B------:R-:W2:Y:S04]  /*104a0*/  LDL.LU R3, [R1+0x94] ;  /* 0x0000940001037983 */ /* 0x000ea80000300800 */
[----:B------:R-:W3:Y:S04]  /*104b0*/  LDL.LU R9, [R1+0x98] ;  /* 0x0000980001097983 */ /* 0x000ee80000300800 */
[----:B------:R-:W4:Y:S01]  /*104c0*/  LDL.LU R8, [R1+0xa8] ;  /* 0x0000a80001087983 */ /* 0x000f220000300800 */
[----:B------:R-:W-:-:S13]  /*104d0*/  ISETP.NE.AND P0, PT, R2, 0x1, PT ;  /* 0x000000010200780c */ /* 0x000fda0003f05270 */
[----:B------:R-:W-:Y:S01]  /*104e0*/  @P0 IMAD.HI.U32 R7, R4, c[0x0][0x4ec], RZ ;  /* 0x00013b0004070a27 */ /* 0x000fe200078e00ff */
[----:B--2---:R-:W-:Y:S02]  /*104f0*/  SHF.R.S32.HI R0, RZ, 0x1f, R3 ;  /* 0x0000001fff007819 */ /* 0x004fe40000011403 */
[----:B---3--:R-:W-:-:S03]  /*10500*/  SHF.R.S32.HI R6, RZ, 0x1f, R9 ;  /* 0x0000001fff067819 */ /* 0x008fc60000011409 */
[----:B------:R-:W-:-:S04]  /*10510*/  IMAD R0, R0, c[0x0][0x4d0], RZ ;  /* 0x0001340000007a24 */ /* 0x000fc800078e02ff */
[C---:B------:R-:W-:Y:S01]  /*10520*/  IMAD R5, R3.reuse, c[0x0][0x4d4], R0 ;  /* 0x0001350003057a24 */ /* 0x040fe200078e0200 */
[----:B------:R-:W-:Y:S01]  /*10530*/  MOV R0, R4 ;  /* 0x0000000400007202 */ /* 0x000fe20000000f00 */
[----:B------:R-:W-:Y:S01]  /*10540*/  IMAD.WIDE.U32 R2, R3, c[0x0][0x4d0], RZ ;  /* 0x0001340003027a25 */ /* 0x000fe200078e00ff */
[----:B------:R-:W-:-:S03]  /*10550*/  @P0 SHF.R.U32.HI R0, RZ, c[0x0][0x4f0], R7 ;  /* 0x00013c00ff000a19 */ /* 0x000fc60000011607 */
[----:B------:R-:W-:Y:S01]  /*10560*/  IMAD R6, R6, c[0x0][0x4d8], RZ ;  /* 0x0001360006067a24 */ /* 0x000fe200078e02ff */
[----:B------:R-:W-:Y:S02]  /*10570*/  IADD3 R3, R3, R5, RZ ;  /* 0x0000000503037210 */ /* 0x000fe40007ffe0ff */
[----:B----4-:R-:W-:Y:S01]  /*10580*/  SHF.R.S32.HI R5, RZ, 0x1f, R8 ;  /* 0x0000001fff057819 */ /* 0x010fe20000011408 */
[C---:B------:R-:W-:Y:S01]  /*10590*/  IMAD R7, R9.reuse, c[0x0][0x4dc], R6 ;  /* 0x0001370009077a24 */ /* 0x040fe200078e0206 */
[----:B------:R-:W-:Y:S01]  /*105a0*/  IADD3 R6, -R0, RZ, RZ ;  /* 0x000000ff00067210 */ /* 0x000fe20007ffe1ff */
[----:B------:R-:W-:-:S04]  /*105b0*/  IMAD.WIDE.U32 R2, R9, c[0x0][0x4d8], R2 ;  /* 0x0001360009027a25 */ /* 0x000fc800078e0002 */
[----:B------:R-:W-:Y:S01]  /*105c0*/  IMAD R5, R5, c[0x0][0x4e0], RZ ;  /* 0x0001380005057a24 */ /* 0x000fe200078e02ff */
[----:B------:R-:W-:Y:S01]  /*105d0*/  IADD3 R3, R3, R7, RZ ;  /* 0x0000000703037210 */ /* 0x000fe20007ffe0ff */
[----:B------:R-:W-:Y:S01]  /*105e0*/  IMAD R4, R6, c[0x0][0x4e8], R4 ;  /* 0x00013a0006047a24 */ /* 0x000fe200078e0204 */
[----:B------:R-:W-:Y:S01]  /*105f0*/  SHF.R.S32.HI R7, RZ, 0x1f, R0 ;  /* 0x0000001fff077819 */ /* 0x000fe20000011400 */
[C---:B------:R-:W-:Y:S02]  /*10600*/  IMAD R6, R8.reuse, c[0x0][0x4e4], R5 ;  /* 0x0001390008067a24 */ /* 0x040fe400078e0205 */
[----:B------:R-:W-:Y:S01]  /*10610*/  IMAD.WIDE.U32 R2, R8, c[0x0][0x4e0], R2 ;  /* 0x0001380008027a25 */ /* 0x000fe200078e0002 */
[----:B------:R-:W-:-:S04]  /*10620*/  SHF.R.S32.HI R5, RZ, 0x1f, R4 ;  /* 0x0000001fff057819 */ /* 0x000fc80000011404 */
[----:B------:R-:W-:Y:S01]  /*10630*/  IADD3 R2, P0, R0, R2, RZ ;  /* 0x0000000200027210 */ /* 0x000fe20007f1e0ff */
[----:B------:R-:W-:-:S03]  /*10640*/  IMAD R0, R5, c[0x0][0x4c8], RZ ;  /* 0x0001320005007a24 */ /* 0x000fc600078e02ff */
[----:B------:R-:W-:Y:S01]  /*10650*/  IADD3.X R3, R7, R3, R6, P0, !PT ;  /* 0x0000000307037210 */ /* 0x000fe200007fe406 */
[----:B------:R-:W-:-:S04]  /*10660*/  IMAD R0, R4, c[0x0][0x4cc], R0 ;  /* 0x0001330004007a24 */ /* 0x000fc800078e0200 */
[----:B------:R-:W-:-:S05]  /*10670*/  IMAD.WIDE.U32 R2, R4, c[0x0][0x4c8], R2 ;  /* 0x0001320004027a25 */ /* 0x000fca00078e0002 */
[----:B------:R-:W-:Y:S02]  /*10680*/  IADD3 R0, R3, R0, RZ ;  /* 0x0000000003007210 */ /* 0x000fe40007ffe0ff */
[----:B------:R-:W-:-:S04]  /*10690*/  LEA R4, P0, R2, c[0x0][0x4a8], 0x2 ;  /* 0x00012a0002047a11 */ /* 0x000fc800078010ff */
[----:B------:R-:W-:Y:S02]  /*106a0*/  LEA.HI.X R5, R2, c[0x0][0x4ac], R0, 0x2, P0 ;  /* 0x00012b0002057a11 */ /* 0x000fe400000f1400 */
[----:B------:R-:W-:-:S05]  /*106b0*/  MOV R0, 0xff800000 ;  /* 0xff80000000007802 */ /* 0x000fca0000000f00 */
[----:B------:R2:W-:Y:S02]  /*106c0*/  STG.E [R4.64], R0 ;  /* 0x0000000004007986 */ /* 0x0005e4000c101906 */
.L_x_847:
[----:B------:R-:W-:Y:S05]  /*106d0*/  BSYNC B1 ;  /* 0x0000000000017941 */ /* 0x000fea0003800000 */
.L_x_842:
[----:B--2---:R-:W2:Y:S02]  /*106e0*/  LDL R0, [R1+0xfc] ;  /* 0x0000fc0001007983 */ /* 0x004ea40000100800 */
[----:B--2---:R-:W-:-:S13]  /*106f0*/  ISETP.NE.AND P0, PT, R0, RZ, PT ;  /* 0x000000ff0000720c */ /* 0x004fda0003f05270 */
[----:B------:R-:W-:Y:S01]  /*10700*/  @P0 WARPSYNC 0xffffffff ;  /* 0xffffffff00000948 */ /* 0x000fe20003800000 */
[----:B------:R-:W-:Y:S06]  /*10710*/  @P0 BAR.SYNC.DEFER_BLOCKING 0x5, 0x100 ;  /* 0x0144000000000b1d */ /* 0x000fec0000010000 */
[----:B------:R-:W2:Y:S04]  /*10720*/  @P0 LDS R0, [0x18100] ;  /* 0x01810000ff000984 */ /* 0x000ea80000000800 */
[----:B--2---:R2:W-:Y:S04]  /*10730*/  @P0 STL [R1+0xb0], R0 ;  /* 0x0000b00001000387 */ /* 0x0045e80000100800 */
[----:B------:R-:W-:Y:S06]  /*10740*/  @P0 BAR.ARV 0x4, 0x100 ;  /* 0x0104000000000b1d */ /* 0x000fec0000002000 */
[----:B------:R-:W-:Y:S05]  /*10750*/  @P0 BRA `(.L_x_848) ;  /* 0x0000007000000947 */ /* 0x000fea0003800000 */
[----:B------:R-:W-:Y:S05]  /*10760*/  BRA.DIV ~URZ, `(.L_x_849) ;  /* 0x000002227f007947 */ /* 0x000fea000b800000 */
[----:B--2---:R2:W4:Y:S02]  /*10770*/  SHFL.IDX PT, R0, R59, RZ, 0x1f ;  /* 0x00001fff3b007589 */ /* 0x00452400000e0000 */
.L_x_854:
[----:B------:R-:W-:Y:S01]  /*10780*/  WARPSYNC 0xffffffff ;  /* 0xffffffff00007948 */ /* 0x000fe20003800000 */
[----:B------:R-:W-:Y:S06]  /*10790*/  BAR.SYNC.DEFER_BLOCKING 0x4, 0x100 ;  /* 0x0104000000007b1d */ /* 0x000fec0000010000 */
[----:B----4-:R4:W-:Y:S04]  /*107a0*/  STL [R1+0xb0], R0 ;  /* 0x0000b00001007387 */ /* 0x0109e80000100800 */
[----:B------:R4:W-:Y:S04]  /*107b0*/  @!P6 STS [0x18100], R59 ;  /* 0x0181003bff00e388 */ /* 0x0009e80000000800 */
[----:B------:R-:W-:Y:S06]  /*107c0*/  BAR.ARV 0x5, 0x100 ;  /* 0x0144000000007b1d */ /* 0x000fec0000002000 */
.L_x_848:
[----:B--2-4-:R-:W2:Y:S02]  /*107d0*/  LDL R0, [R1+0xb0] ;  /* 0x0000b00001007983 */ /* 0x014ea40000100800 */
[----:B--2---:R-:W-:-:S13]  /*107e0*/  ISETP.GE.AND P0, PT, R0, c[0x0][0x538], PT ;  /* 0x00014e0000007a0c */ /* 0x004fda0003f06270 */
[----:B-1-3-5:R-:W-:Y:S01]  /*107f0*/  @P0 CALL.REL.NOINC `(.L_x_850) ;  /* 0x0000001000000944 */ /* 0x02afe20003c00000 */
[----:B------:R-:W-:Y:S05]  /*10800*/  BRA `(.L_x_851) ;  /* 0xffff035000007947 */ /* 0x000fea000383ffff */
.L_x_850:
[----:B------:R-:W-:Y:S05]  /*10810*/  EXIT ;  /* 0x000000000000794d */ /* 0x000fea0003800000 */
.L_x_838:
[----:B------:R1:W5:Y:S01]  /*10820*/  LDL R2, [R1+0x80] ;  /* 0x0000800001027983 */ /* 0x0003620000100800 */
[----:B------:R-:W-:Y:S02]  /*10830*/  MOV R5, 0x2 ;  /* 0x0000000200057802 */ /* 0x000fe40000000f00 */
[----:B------:R-:W-:Y:S02]  /*10840*/  MOV R3, 0x10860 ;  /* 0x0001086000037802 */ /* 0x000fe40000000f00 */
[----:B-1---5:R-:W-:Y:S05]  /*10850*/  CALL.REL.NOINC `($__internal_16_$__cuda_sm70_shflsync_bfly_p) ;  /* 0x0000017000007944 */ /* 0x022fea0003c00000 */
[----:B------:R-:W-:Y:S01]  /*10860*/  MOV R0, R5 ;  /* 0x0000000500007202 */ /* 0x000fe20000000f00 */
[----:B------:R-:W-:Y:S05]  /*10870*/  BRA `(.L_x_852) ;  /* 0xffffd58000007947 */ /* 0x000fea000383ffff */
.L_x_839:
[----:B------:R-:W-:Y:S01]  /*10880*/  IMAD.MOV.U32 R2, RZ, RZ, R0 ;  /* 0x000000ffff027224 */ /* 0x000fe200078e0000 */
[----:B------:R-:W-:Y:S02]  /*10890*/  MOV R5, 0x1 ;  /* 0x0000000100057802 */ /* 0x000fe40000000f00 */
[----:B------:R-:W-:Y:S02]  /*108a0*/  MOV R3, 0x108c0 ;  /* 0x000108c000037802 */ /* 0x000fe40000000f00 */
[----:B-----5:R-:W-:Y:S05]  /*108b0*/  CALL.REL.NOINC `($__internal_16_$__cuda_sm70_shflsync_bfly_p) ;  /* 0x0000011000007944 */ /* 0x020fea0003c00000 */
[----:B------:R1:W5:Y:S01]  /*108c0*/  LDL R2, [R1+0x84] ;  /* 0x0000840001027983 */ /* 0x0003620000100800 */
[----:B------:R-:W-:Y:S01]  /*108d0*/  FADD.FTZ R0, R0, R5 ;  /* 0x0000000500007221 */ /* 0x000fe20000010000 */
[----:B------:R-:W-:Y:S02]  /*108e0*/  MOV R5, 0x2 ;  /* 0x0000000200057802 */ /* 0x000fe40000000f00 */
[----:B------:R-:W-:-:S02]  /*108f0*/  MOV R3, 0x10910 ;  /* 0x0001091000037802 */ /* 0x000fc40000000f00 */
[----:B-1---5:R-:W-:Y:S05]  /*10900*/  CALL.REL.NOINC `($__internal_16_$__cuda_sm70_shflsync_bfly_p) ;  /* 0x000000c000007944 */ /* 0x022fea0003c00000 */
[----:B------:R-:W2:Y:S01]  /*10910*/  LDL.LU R2, [R1+0x84] ;  /* 0x0000840001027983 */ /* 0x000ea20000300800 */
[----:B------:R-:W-:Y:S01]  /*10920*/  MOV R3, 0x10970 ;  /* 0x0001097000037802 */ /* 0x000fe20000000f00 */
[----:B--2---:R-:W-:Y:S01]  /*10930*/  FADD.FTZ R4, R2, R5 ;  /* 0x0000000502047221 */ /* 0x004fe20000010000 */
[----:B------:R-:W-:-:S04]  /*10940*/  MOV R5, 0x1 ;  /* 0x0000000100057802 */ /* 0x000fc80000000f00 */
[----:B------:R-:W-:Y:S02]  /*10950*/  MOV R2, R4 ;  /* 0x0000000400027202 */ /* 0x000fe40000000f00 */
[----:B------:R-:W-:Y:S05]  /*10960*/  CALL.REL.NOINC `($__internal_16_$__cuda_sm70_shflsync_bfly_p) ;  /* 0x0000006000007944 */ /* 0x000fea0003c00000 */
[----:B------:R-:W-:Y:S01]  /*10970*/  MOV R3, R5 ;  /* 0x0000000500037202 */ /* 0x000fe20000000f00 */
[----:B------:R-:W-:Y:S05]  /*10980*/  BRA `(.L_x_853) ;  /* 0xffffd50000007947 */ /* 0x000fea000383ffff */
.L_x_849:
[----:B--2---:R-:W-:Y:S02]  /*10990*/  MOV R0, R59 ;  /* 0x0000003b00007202 */ /* 0x004fe40000000f00 */
[----:B-1-3--:R-:W-:Y:S02]  /*109a0*/  MOV R2, 0x109c0 ;  /* 0x000109c000027802 */ /* 0x00afe40000000f00 */
[----:B-----5:R-:W-:Y:S05]  /*109b0*/  CALL.REL.NOINC `($__internal_17_$__cuda_sm70_shflsync_idx_p) ;  /* 0x0000006000007944 */ /* 0x020fea0003c00000 */
[----:B-12---:R-:W-:Y:S05]  /*109c0*/  BRA `(.L_x_854) ;  /* 0xfffffdb000007947 */ /* 0x006fea000383ffff */
        .weak           $__internal_16_$__cuda_sm70_shflsync_bfly_p
        .type           $__internal_16_$__cuda_sm70_shflsync_bfly_p,@function
        .size           $__internal_16_$__cuda_sm70_shflsync_bfly_p,($__internal_17_$__cuda_sm70_shflsync_idx_p - $__internal_16_$__cuda_sm70_shflsync_bfly_p)
$__internal_16_$__cuda_sm70_shflsync_bfly_p:
[----:B------:R-:W-:Y:S04]  /*109d0*/  WARPSYNC R6 ;  /* 0x0000000600007348 */ /* 0x000fe80003800000 */
[----:B------:R1:W2:Y:S02]  /*109e0*/  SHFL.BFLY PT, R5, R2, R5, R7 ;  /* 0x0c00000502057389 */ /* 0x0002a400000e0007 */
[----:B-1----:R-:W-:Y:S02]  /*109f0*/  MOV R2, R3 ;  /* 0x0000000300027202 */ /* 0x002fe40000000f00 */
[----:B------:R-:W-:-:S04]  /*10a00*/  MOV R3, 0x0 ;  /* 0x0000000000037802 */ /* 0x000fc80000000f00 */
[----:B--2---:R-:W-:Y:S05]  /*10a10*/  RET.REL.NODEC R2 `(_ZN7cutlass13device_kernelIN5flash19enable_sm80_to_sm89INS1_16FlashAttnFwdSm80INS1_25CollectiveMainloopFwdSm80ILi8ELi1ELb1EN4cute5tupleIJNS5_1CILi128EEENS7_ILi64EEENS7_ILi256EEEEEELi256ENS_6half_tEfNS_4arch4Sm80ELb1ELb0ELb1ELb0ELb0ELb0ELb1ELb1EEENS1_21CollectiveEpilogueFwdINS6_IJS8_SA_S9_EEENS6_IJNS7_ILi1EEESI_SI_EEESC_SE_Li256ELb0ELb1ELb1ELb0EEENS1_30DynamicPersistentTileSchedulerILi256ELi256ELb1ELb1ELb0EEEEEEEEEvNT_6ParamsE) ;  /* 0xfffef5e002007950 */ /* 0x004fea0003c3ffff */
        .weak           $__internal_17_$__cuda_sm70_shflsync_idx_p
        .type           $__internal_17_$__cuda_sm70_shflsync_idx_p,@function
        .size           $__internal_17_$__cuda_sm70_shflsync_idx_p,(.L_x_2606 - $__internal_17_$__cuda_sm70_shflsync_idx_p)
$__internal_17_$__cuda_sm70_shflsync_idx_p:
[----:B------:R-:W-:Y:S01]  /*10a20*/  MOV R3, 0x0 ;  /* 0x0000000000037802 */ /* 0x000fe20000000f00 */
[----:B------:R-:W-:Y:S04]  /*10a30*/  WARPSYNC R132 ;  /* 0x0000008400007348 */ /* 0x000fe80003800000 */
[----:B------:R1:W2:Y:S01]  /*10a40*/  SHFL.IDX PT, R0, R0, R190, R133 ;  /* 0x000000be00007389 */ /* 0x0002a200000e0085 */
[----:B------:R-:W-:Y:S05]  /*10a50*/  RET.REL.NODEC R2 `(_ZN7cutlass13device_kernelIN5flash19enable_sm80_to_sm89INS1_16FlashAttnFwdSm80INS1_25CollectiveMainloopFwdSm80ILi8ELi1ELb1EN4cute5tupleIJNS5_1CILi128EEENS7_ILi64EEENS7_ILi256EEEEEELi256ENS_6half_tEfNS_4arch4Sm80ELb1ELb0ELb1ELb0ELb0ELb0ELb1ELb1EEENS1_21CollectiveEpilogueFwdINS6_IJS8_SA_S9_EEENS6_IJNS7_ILi1EEESI_SI_EEESC_SE_Li256ELb0ELb1ELb1ELb0EEENS1_30DynamicPersistentTileSchedulerILi256ELi256ELb1ELb1ELb0EEEEEEEEEvNT_6ParamsE) ;  /* 0xfffef5a002007950 */ /* 0x000fea0003c3ffff */
.L_x_855:
        /* <DEDUP_REMOVED lines=10> */
.L_x_2606:


//--------------------- .text._ZN7cutlass13device_kernelIN5flash19enable_sm80_to_sm89INS1_16FlashAttnFwdSm80INS1_25CollectiveMainloopFwdSm80ILi8ELi1ELb1EN4cute5tupleIJNS5_1CILi128EEENS7_ILi48EEENS7_ILi256EEEEEELi256ENS_6half_tEfNS_4arch4Sm80ELb1ELb0ELb1ELb1ELb0ELb0ELb1ELb1EEENS1_21CollectiveEpilogueFwdINS6_IJS8_SA_S9_EEENS6_IJNS7_ILi1EEESI_SI_EEESC_SE_Li256ELb1ELb1ELb1ELb0EEENS1_36VarlenDynamicPersistentTileSchedulerILi128ELi48ELi256ELi256ELb1ELb1ELb0ELb1ELb1ELb1EEEEEEEEEvNT_6ParamsE --------------------------
	.section	.text._ZN7cutlass13device_kernelIN5flash19enable_sm80_to_sm89INS1_16FlashAttnFwdSm80INS1_25CollectiveMainloopFwdSm80ILi8ELi1ELb1EN4cute5tupleIJNS5_1CILi128EEENS7_ILi48EEENS7_ILi256EEEEEELi256ENS_6half_tEfNS_4arch4Sm80ELb1ELb0ELb1ELb1ELb0ELb0ELb1ELb1EEENS1_21CollectiveEpilogueFwdINS6_IJS8_SA_S9_EEENS6_IJNS7_ILi1EEESI_SI_EEESC_SE_Li256ELb1ELb1ELb1ELb0EEENS1_36VarlenDynamicPersistentTileSchedulerILi128ELi48ELi256ELi256ELb1ELb1ELb0ELb1ELb1ELb1EEEEEEEEEvNT_6ParamsE,"ax",@progbits
	.sectioninfo	@"SHI_REGISTERS=255"
	.align	128
.text._ZN7cutlass13device_kernelIN5flash19enable_sm80_to_sm89INS1_16FlashAttnFwdSm80INS1_25CollectiveMainloopFwdSm80ILi8ELi1ELb1EN4cute5tupleIJNS5_1CILi128EEENS7_ILi48EEENS7_ILi256EEEEEELi256ENS_6half_tEfNS_4arch4Sm80ELb1ELb0ELb1ELb1ELb0ELb0ELb1ELb1EEENS1_21CollectiveEpilogueFwdINS6_IJS8_SA_S9_EEENS6_IJNS7_ILi1EEESI_SI_EEESC_SE_Li256ELb1ELb1ELb1ELb0EEENS1_36VarlenDynamicPersistentTileSchedulerILi128ELi48ELi256ELi256ELb1ELb1ELb0ELb1ELb1ELb1EEEEEEEEEvNT_6ParamsE:
        .type           _ZN7cutlass13device_kernelIN5flash19enable_sm80_to_sm89INS1_16FlashAttnFwdSm80INS1_25CollectiveMainloopFwdSm80ILi8ELi1ELb1EN4cute5tupleIJNS5_1CILi128EEENS7_ILi48EEENS7_ILi256EEEEEELi256ENS_6half_tEfNS_4arch4Sm80ELb1ELb0ELb1ELb1ELb0ELb0ELb1ELb1EEENS1_21CollectiveEpilogueFwdINS6_IJS8_SA_S9_EEENS6_IJNS7_ILi1EEESI_SI_EEESC_SE_Li256ELb1ELb1ELb1ELb0EEENS1_36VarlenDynamicPersistentTileSchedulerILi128ELi48ELi256ELi256ELb1ELb1ELb0ELb1ELb1ELb1EEEEEEEEEvNT_6ParamsE,@function
        .size           _ZN7cutlass13device_kernelIN5flash19enable_sm80_to_sm89INS1_16FlashAttnFwdSm80INS1_25CollectiveMainloopFwdSm80ILi8ELi1ELb1EN4cute5tupleIJNS5_1CILi128EEENS7_ILi48EEENS7_ILi256EEEEEELi256ENS_6half_tEfNS_4arch4Sm80ELb1ELb0ELb1ELb1ELb0ELb0ELb1ELb1EEENS1_21CollectiveEpilogueFwdINS6_IJS8_SA_S9_EEENS6_IJNS7_ILi1EEESI_SI_EEESC_SE_Li256ELb1ELb1ELb1ELb0EEENS1_36VarlenDynamicPersistentTileSchedulerILi128ELi48ELi256ELi256ELb1ELb1ELb0ELb1ELb1ELb1EEEEEEEEEvNT_6ParamsE,(.L_x_2609 - _ZN7cutlass13device_kernelIN5flash19enable_sm80_to_sm89INS1_16FlashAttnFwdSm80INS1_25CollectiveMainloopFwdSm80ILi8ELi1ELb1EN4cute5tupleIJNS5_1CILi128EEENS7_ILi48EEENS7_ILi256EEEEEELi256ENS_6half_tEfNS_4arch4Sm80ELb1ELb0ELb1ELb1ELb0ELb0ELb1ELb1EEENS1_21CollectiveEpilogueFwdINS6_IJS8_SA_S9_EEENS6_IJNS7_ILi1EEESI_SI_EEESC_SE_Li256ELb1ELb1ELb1ELb0EEENS1_36VarlenDynamicPersistentTileSchedulerILi128ELi48ELi256ELi256ELb1ELb1ELb0ELb1ELb1ELb1EEEEEEEEEvNT_6ParamsE)
        .other          _ZN7cutlass13device_kernelIN5flash19enable_sm80_to_sm89INS1_16FlashAttnFwdSm80INS1_25CollectiveMainloopFwdSm80ILi8ELi1ELb1EN4cute5tupleIJNS5_1CILi128EEENS7_ILi48EEENS7_ILi256EEEEEELi256ENS_6half_tEfNS_4arch4Sm80ELb1ELb0ELb1ELb1ELb0ELb0ELb1ELb1EEENS1_21CollectiveEpilogueFwdINS6_IJS8_SA_S9_EEENS6_IJNS7_ILi1EEESI_SI_EEESC_SE_Li256ELb1ELb1ELb1ELb0EEENS1_36VarlenDynamicPersistentTileSchedulerILi128ELi48ELi256ELi256ELb1ELb1ELb0ELb1ELb1ELb1EEEEEEEEEvNT_6ParamsE,@"STO_CUDA_ENTRY STV_DEFAULT"
_ZN7cutlass13device_kernelIN5flash19enable_sm80_to_sm89INS1_16FlashAttnFwdSm80INS1_25CollectiveMainloopFwdSm80ILi8ELi1ELb1EN4cute5tupleIJNS5_1CILi128EEENS7_ILi48EEENS7_ILi256EEEEEELi256ENS_6half_tEfNS_4arch4Sm80ELb1ELb0ELb1ELb1ELb0ELb0ELb1ELb1EEENS1_21CollectiveEpilogueFwdINS6_IJS8_SA_S9_EEENS6_IJNS7_ILi1EEESI_SI_EEESC_SE_Li256ELb1ELb1ELb1ELb0EEENS1_36VarlenDynamicPersistentTileSchedulerILi128ELi48ELi256ELi256ELb1ELb1ELb0ELb1ELb1ELb1EEEEEEEEEvNT_6ParamsE:
        /* <DEDUP_REMOVED lines=54> */
.L_x_861:
        /* <DEDUP_REMOVED lines=16> */
.L_x_952:
        /* <DEDUP_REMOVED lines=16> */
.L_x_953:
[----:B--2---:R-:W-:-:S05]  /*0560*/  IMAD R0, R0, c[0x0][0x538], RZ ;  /* 0x00014e0000007a24 */ /* 0x004fca00078e02ff */
[----:B------:R-:W-:-:S04]  /*0570*/  IADD3 R6, R0, R6, RZ ;  /* 0x0000000600067210 */ /* 0x000fc80007ffe0ff */
[----:B------:R-:W-:-:S13]  /*0580*/  ISETP.GT.AND P0, PT, R6, UR4, PT ;  /* 0x0000000406007c0c */ /* 0x000fda000bf04270 */
[----:B-1----:R-:W-:Y:S05]  /*0590*/  @!P0 BRA `(.L_x_861) ;  /* 0xfffffdc000008947 */ /* 0x002fea000383ffff */
.L_x_857:
[----:B------:R-:W-:-:S05]  /*05a0*/  IADD3 R11, -R0, R6, RZ ;  /* 0x00000006000b7210 */ /* 0x000fca0007ffe1ff */
[----:B------:R-:W-:-:S05]  /*05b0*/  IMAD R0, R4, c[0x0][0x538], R11 ;  /* 0x00014e0004007a24 */ /* 0x000fca00078e020b */
[----:B------:R-:W-:Y:S01]  /*05c0*/  ISETP.GT.AND P0, PT, R0, UR4, PT ;  /* 0x0000000400007c0c */ /* 0x000fe2000bf04270 */
[----:B------:R-:W-:-:S12]  /*05d0*/  BRA.DIV ~URZ, `(.L_x_862) ;  /* 0x00011da27f007947 */ /* 0x000fd8000b800000 */
[----:B------:R-:W-:-:S04]  /*05e0*/  VOTE.ANY R10, PT, !P0 ;  /* 0x00000000000a7806 */ /* 0x000fc800040e0100 */
.L_x_954:
[----:B------:R-:W1:Y:S02]  /*05f0*/  POPC R6, R10 ;  /* 0x0000000a00067309 */ /* 0x000e640000000000 */
[----:B-1----:R-:W-:-:S05]  /*0600*/  IADD3 R0, R6, R7, RZ ;  /* 0x0000000706007210 */ /* 0x002fca0007ffe0ff */
[----:B------:R1:W-:Y:S01]  /*0610*/  STL [R1+0x84], R0 ;  /* 0x0000840001007387 */ /* 0x0003e20000100800 */
[----:B------:R-:W-:Y:S05]  /*0620*/  BRA.DIV ~URZ, `(.L_x_863) ;  /* 0x00011da27f007947 */ /* 0x000fea000b800000 */
[----:B------:R2:W3:Y:S01]  /*0630*/  SHFL.IDX PT, R12, R9, R6, 0x1f ;  /* 0x00001f06090c7589 */ /* 0x0004e200000e0000 */
[----:B------:R-:W-:-:S03]  /*0640*/  MOV R7, RZ ;  /* 0x000000ff00077202 */ /* 0x000fc60000000f00 */
[----:B------:R2:W4:Y:S04]  /*0650*/  SHFL.IDX PT, R9, R8, R6, 0x1f ;  /* 0x00001f0608097589 */ /* 0x00052800000e0000 */
.L_x_955:
[----:B------:R-:W-:Y:S01]  /*0660*/  ISETP.NE.AND P0, PT, R10, RZ, PT ;  /* 0x000000ff0a00720c */ /* 0x000fe20003f05270 */
[----:B------:R-:W-:-:S12]  /*0670*/  BSSY B0, `(.L_x_864) ;  /* 0x0000005000007945 */ /* 0x000fd80003800000 */
[----:B------:R-:W-:Y:S05]  /*0680*/  @!P0 BRA `(.L_x_865) ;  /* 0x0000003000008947 */ /* 0x000fea0003800000 */
[----:B------:R-:W-:Y:S01]  /*0690*/  IADD3 R3, R6, -0x1, RZ ;  /* 0xffffffff06037810 */ /* 0x000fe20007ffe0ff */
[----:B------:R-:W-:Y:S05]  /*06a0*/  BRA.DIV ~URZ, `(.L_x_866) ;  /* 0x00011e027f007947 */ /* 0x000fea000b800000 */
[----:B------:R1:W2:Y:S02]  /*06b0*/  SHFL.IDX PT, R7, R4, R3, 0x1f ;  /* 0x00001f0304077589 */ /* 0x0002a400000e0000 */
.L_x_865:
[----:B------:R-:W-:Y:S05]  /*06c0*/  BSYNC B0 ;  /* 0x0000000000007941 */ /* 0x000fea0003800000 */
.L_x_864:
        /* <DEDUP_REMOVED lines=69> */
.L_x_868:
        /* <DEDUP_REMOVED lines=70> */
.L_x_869:
[----:B------:R-:W-:Y:S05]  /*0f80*/  BSYNC B0 ;  /* 0x0000000000007941 */ /* 0x000fea0003800000 */
.L_x_867:
[----:B------:R-:W-:-:S04]  /*0f90*/  LOP3.LUT R0, RZ, R0, RZ, 0x33, !PT ;  /* 0x00000000ff007212 */ /* 0x000fc800078e33ff */
[----:B------:R-:W-:-:S05]  /*0fa0*/  IADD3 R0, R0, R12, RZ ;  /* 0x0000000c00007210 */ /* 0x000fca0007ffe0ff */
[----:B------:R2:W-:Y:S01]  /*0fb0*/  STL [R1+0x7c], R0 ;  /* 0x00007c0001007387 */ /* 0x0005e20000100800 */
[----:B------:R-:W-:Y:S05]  /*0fc0*/  BRA `(.L_x_870) ;  /* 0x0000006000007947 */ /* 0x000fea0003800000 */
.L_x_858:
[----:B------:R-:W-:Y:S01]  /*0fd0*/  MOV R0, UR4 ;  /* 0x0000000400007c02 */ /* 0x000fe20008000f00 */
[----:B------:R-:W-:Y:S04]  /*0fe0*/  STL [R1+0x7c], RZ ;  /* 0x00007cff01007387 */ /* 0x000fe80000100800 */
[----:B------:R-:W-:Y:S04]  /*0ff0*/  STL [R1+0x80], RZ ;  /* 0x000080ff01007387 */ /* 0x000fe80000100800 */
[----:B------:R1:W-:Y:S02]  /*1000*/  STL [R1+0x78], R0 ;  /* 0x0000780001007387 */ /* 0x0003e40000100800 */
[----:B-1----:R-:W-:-:S05]  /*1010*/  MOV R0, c[0x0][0x53c] ;  /* 0x00014f0000007a02 */ /* 0x002fca0000000f00 */
[----:B------:R1:W-:Y:S02]  /*1020*/  STL [R1+0x84], R0 ;  /* 0x0000840001007387 */ /* 0x0003e40000100800 */
.L_x_870:
        /* <DEDUP_REMOVED lines=8> */
.L_x_856:
[----:B-12---:R-:W2:Y:S02]  /*10b0*/  LDL R0, [R1+0x84] ;  /* 0x0000840001007983 */ /* 0x006ea40000100800 */
[----:B--2---:R-:W-:-:S13]  /*10c0*/  ISETP.GE.AND P0, PT, R0, c[0x0][0x53c], PT ;  /* 0x00014f0000007a0c */ /* 0x004fda0003f06270 */
        /* <DEDUP_REMOVED lines=8> */
[----:B---3--:R-:W-:-:S02]  /*1150*/  SHF.R.S32.HI R6, RZ, 0x2, R16 ;  /* 0x00000002ff067819 */ /* 0x008fc40000011410 */
        /* <DEDUP_REMOVED lines=19> */
[----:B------:R-:W-:Y:S01]  /*1290*/  SHF.R.U32.HI R5, RZ, 0x3, R2 ;  /* 0x00000003ff057819 */ /* 0x000fe20000011602 */
[----:B------:R-:W-:Y:S01]  /*12a0*/  STL [R1+0x70], R20 ;  /* 0x0000701401007387 */ /* 0x000fe20000100800 */
[----:B------:R-:W-:-:S02]  /*12b0*/  LOP3.LUT R3, R2, 0x38, R20, 0xf8, !PT ;  /* 0x0000003802037812 */ /* 0x000fc400078ef814 */
[----:B------:R-:W-:Y:S02]  /*12c0*/  LOP3.LUT R2, R12, 0xfffffff8, RZ, 0xc0, !PT ;  /* 0xfffffff80c027812 */ /* 0x000fe400078ec0ff */
[----:B------:R-:W-:Y:S02]  /*12d0*/  LOP3.LUT R7, R3, R5, RZ, 0x3c, !PT ;  /* 0x0000000503077212 */ /* 0x000fe400078e3cff */
[----:B------:R-:W-:Y:S01]  /*12e0*/  SHF.R.S32.HI R3, RZ, 0x1f, R9 ;  /* 0x0000001fff037819 */ /* 0x000fe20000011409 */
[----:B------:R-:W-:Y:S01]  /*12f0*/  IMAD.IADD R5, R0, 0x1, -R2 ;  /* 0x0000000100057824 */ /* 0x000fe200078e0a02 */
[----:B------:R-:W-:Y:S02]  /*1300*/  LOP3.LUT R2, R9, 0xffffffe0, RZ, 0xc0, !PT ;  /* 0xffffffe009027812 */ /* 0x000fe400078ec0ff */
[----:B------:R-:W-:Y:S02]  /*1310*/  LOP3.LUT R0, R4, 0x1c0, RZ, 0xc0, !PT ;  /* 0x000001c004007812 */ /* 0x000fe400078ec0ff */
[----:B------:R-:W-:Y:S01]  /*1320*/  LEA.HI R9, R10, R19, RZ, 0x6 ;  /* 0x000000130a097211 */ /* 0x000fe200078f30ff */
[----:B------:R-:W-:Y:S01]  /*1330*/  IMAD.IADD R18, R19, 0x1, -R2 ;  /* 0x0000000113127824 */ /* 0x000fe200078e0a02 */
[----:B------:R-:W-:-:S02]  /*1340*/  LOP3.LUT R4, R0, 0x8, R11, 0xf8, !PT ;  /* 0x0000000800047812 */ /* 0x000fc400078ef80b */
[----:B------:R-:W-:Y:S02]  /*1350*/  SHF.R.U32.HI R2, RZ, 0x3, R0 ;  /* 0x00000003ff027819 */ /* 0x000fe40000011600 */
[----:B------:R-:W-:Y:S02]  /*1360*/  LEA.HI R0, R3, R8, RZ, 0x3 ;  /* 0x0000000803007211 */ /* 0x000fe400078f18ff */
[----:B------:R-:W-:Y:S02]  /*1370*/  SHF.R.S32.HI R10, RZ, 0x1f, R18 ;  /* 0x0000001fff0a7819 */ /* 0x000fe40000011412 */
[----:B------:R-:W-:Y:S01]  /*1380*/  LOP3.LUT R13, R4, R2, RZ, 0x3c, !PT ;  /* 0x00000002040d7212 */ /* 0x000fe200078e3cff */
[----:B------:R-:W-:Y:S01]  /*1390*/  IMAD.SHL.U32 R2, R9, 0x8, RZ ;  /* 0x0000000809027824 */ /* 0x000fe200078e00ff */
[----:B------:R-:W-:Y:S02]  /*13a0*/  LOP3.LUT R0, R0, 0xffffff8, RZ, 0xc0, !PT ;  /* 0x0ffffff800007812 */ /* 0x000fe400078ec0ff */
[----:B------:R-:W-:-:S02]  /*13b0*/  LEA.HI R10, R10, R18, RZ, 0x2 ;  /* 0x000000120a0a7211 */ /* 0x000fc400078f10ff */
        /* <DEDUP_REMOVED lines=18> */
[----:B------:R-:W-:-:S02]  /*14e0*/  LEA.HI R0, R3, R3, RZ, 0x1 ;  /* 0x0000000303007211 */ /* 0x000fc400078f08ff */
[----:B------:R-:W-:Y:S01]  /*14f0*/  LOP3.LUT R7, R5, R2, RZ, 0x3c, !PT ;  /* 0x0000000205077212 */ /* 0x000fe200078e3cff */
[----:B------:R-:W-:Y:S01]  /*1500*/  IMAD R5, R8, 0x200, R3 ;  /* 0x0000020008057824 */ /* 0x000fe200078e0203 */
[----:B------:R-:W-:Y:S02]  /*1510*/  LOP3.LUT R2, R4, 0x1c0, RZ, 0xc0, !PT ;  /* 0x000001c004027812 */ /* 0x000fe400078ec0ff */
[----:B------:R-:W-:Y:S01]  /*1520*/  R2P PR, R6, 0x6 ;  /* 0x0000000606007804 */ /* 0x000fe20000000000 */
[----:B------:R-:W-:Y:S01]  /*1530*/  IMAD.MOV.U32 R6, RZ, RZ, 0x10 ;  /* 0x00000010ff067424 */ /* 0x000fe200078e00ff */
[----:B------:R-:W-:Y:S02]  /*1540*/  LOP3.LUT R0, R0, 0x1ffffffe, RZ, 0xc0, !PT ;  /* 0x1ffffffe00007812 */ /* 0x000fe400078ec0ff */
[----:B------:R-:W-:Y:S02]  /*1550*/  LEA.HI R2, R2, R2, RZ, 0x1d ;  /* 0x0000000202027211 */ /* 0x000fe400078fe8ff */
[----:B------:R-:W-:Y:S01]  /*1560*/  SEL R4, R6, 0xfffffff0, !P3 ;  /* 0xfffffff006047807 */ /* 0x000fe20005800000 */
[----:B------:R-:W-:Y:S01]  /*1570*/  IMAD.IADD R11, R3, 0x1, -R0 ;  /* 0x00000001030b7824 */ /* 0x000fe200078e0a00 */
[----:B------:R-:W-:Y:S01]  /*1580*/  SEL R3, R16, 0xffffffe0, !P0 ;  /* 0xffffffe010037807 */ /* 0x000fe20004000000 */
[----:B------:R-:W-:Y:S01]  /*1590*/  IMAD.SHL.U32 R6, R12, 0x40, RZ ;  /* 0x000000400c067824 */ /* 0x000fe200078e00ff */
[C---:B------:R-:W-:Y:S01]  /*15a0*/  IADD3 R19, R20.reuse, 0x80, RZ ;  /* 0x0000008014137810 */ /* 0x040fe20007ffe0ff */
[----:B------:R-:W-:Y:S01]  /*15b0*/  IMAD.U32 R9, R5, 0x2, R2 ;  /* 0x0000000205097824 */ /* 0x000fe200078e0002 */
[----:B------:R-:W-:Y:S01]  /*15c0*/  IADD3 R5, R20, 0xc0, RZ ;  /* 0x000000c014057810 */ /* 0x000fe20007ffe0ff */
[----:B------:R-:W-:Y:S01]  /*15d0*/  IMAD.IADD R4, R4, 0x1, R3 ;  /* 0x0000000104047824 */ /* 0x000fe200078e0203 */
[----:B------:R-:W-:Y:S01]  /*15e0*/  LOP3.LUT R2, R10, 0x7ffffffc, RZ, 0xc0, !PT ;  /* 0x7ffffffc0a027812 */ /* 0x000fe200078ec0ff */
[----:B------:R-:W-:Y:S01]  /*15f0*/  STL [R1+0x8c], R19 ;  /* 0x00008c1301007387 */ /* 0x000fe20000100800 */
[----:B------:R-:W-:Y:S01]  /*1600*/  LOP3.LUT R3, R7, 0x7ffffe00, R6, 0xf8, !PT ;  /* 0x7ffffe0007037812 */ /* 0x000fe200078ef806 */
[----:B------:R-:W-:Y:S01]  /*1610*/  IMAD.MOV.U32 R7, RZ, RZ, 0x40 ;  /* 0x00000040ff077424 */ /* 0x000fe200078e00ff */
[----:B------:R-:W-:Y:S01]  /*1620*/  SHF.R.S32.HI R6, RZ, 0x1f, R19 ;  /* 0x0000001fff067819 */ /* 0x000fe20000011413 */
[----:B------:R1:W-:Y:S01]  /*1630*/  STL [R1+0x90], R5 ;  /* 0x0000900501007387 */ /* 0x0003e20000100800 */
[----:B------:R-:W-:Y:S01]  /*1640*/  IMAD.IADD R2, R18, 0x1, -R2 ;  /* 0x0000000112027824 */ /* 0x000fe200078e0a02 */
[----:B------:R-:W-:Y:S01]  /*1650*/  LEA R12, R9, 0x80, 0x1 ;  /* 0x00000080090c7811 */ /* 0x000fe200078e08ff */
[----:B------:R-:W-:Y:S01]  /*1660*/  IMAD R0, R14, 0x200, R13 ;  /* 0x000002000e007824 */ /* 0x000fe200078e020d */
[----:B------:R2:W-:Y:S01]  /*1670*/  STL [R1+0xa4], R6 ;  /* 0x0000a40601007387 */ /* 0x0005e20000100800 */
[----:B------:R-:W-:Y:S01]  /*1680*/  IMAD.SHL.U32 R10, R15, 0x2, RZ ;  /* 0x000000020f0a7824 */ /* 0x000fe200078e00ff */
[----:B------:R-:W-:Y:S01]  /*1690*/  LEA R239, R3, 0x4080, 0x1 ;  /* 0x0000408003ef7811 */ /* 0x000fe200078e08ff */
[----:B------:R-:W-:Y:S01]  /*16a0*/  IMAD.SHL.U32 R9, R2, 0x2, RZ ;  /* 0x0000000202097824 */ /* 0x000fe200078e00ff */
[----:B------:R-:W-:Y:S01]  /*16b0*/  LEA R236, R0, 0x14080, 0x1 ;  /* 0x0001408000ec7811 */ /* 0x000fe200078e08ff */
[----:B------:R-:W-:Y:S01]  /*16c0*/  IMAD R2, R11, 0x8, R17 ;  /* 0x000000080b027824 */ /* 0x000fe200078e0211 */
[----:B------:R-:W-:-:S05]  /*16d0*/  SEL R0, R7, 0xffffffc0, !P0 ;  /* 0xffffffc007007807 */ /* 0x000fca0004000000 */
[----:B------:R-:W-:Y:S01]  /*16e0*/  IMAD.IADD R240, R239, 0x1, R0 ;  /* 0x00000001eff07824 */ /* 0x000fe200078e0200 */
[----:B-1----:R-:W-:Y:S02]  /*16f0*/  SHF.R.S32.HI R5, RZ, 0x1f, R5 ;  /* 0x0000001fff057819 */ /* 0x002fe40000011405 */
[----:B--2---:R-:W-:-:S03]  /*1700*/  SEL R6, R16, 0xffffffe0, !P1 ;  /* 0xffffffe010067807 */ /* 0x004fc60004800000 */
[----:B------:R1:W-:Y:S04]  /*1710*/  STL [R1+0xa0], R5 ;  /* 0x0000a00501007387 */ /* 0x0003e80000100800 */
[----:B------:R2:W-:Y:S04]  /*1720*/  STL [R1+0x18], R10 ;  /* 0x0000180a01007387 */ /* 0x0005e80000100800 */
[----:B------:R3:W-:Y:S04]  /*1730*/  STL [R1+0x64], R9 ;  /* 0x0000640901007387 */ /* 0x0007e80000100800 */
[----:B------:R-:W-:Y:S04]  /*1740*/  STL [R1+0xa8], R12 ;  /* 0x0000a80c01007387 */ /* 0x000fe80000100800 */
[----:B------:R4:W-:Y:S01]  /*1750*/  STL [R1+0xcc], R2 ;  /* 0x0000cc0201007387 */ /* 0x0009e20000100800 */
[----:B-1----:R-:W-:Y:S01]  /*1760*/  SEL R5, R7, 0xffffffc0, !P2 ;  /* 0xffffffc007057807 */ /* 0x002fe20005000000 */
[----:B--2---:R-:W-:-:S04]  /*1770*/  IMAD.IADD R10, R12, 0x1, R6 ;  /* 0x000000010c0a7824 */ /* 0x004fc800078e0206 */
[C-C-:B------:R-:W-:Y:S01]  /*1780*/  IMAD.IADD R7, R12.reuse, 0x1, R5.reuse ;  /* 0x000000010c077824 */ /* 0x140fe200078e0205 */
[----:B---3--:R-:W-:Y:S01]  /*1790*/  IADD3 R9, R12, -0x10, RZ ;  /* 0xfffffff00c097810 */ /* 0x008fe20007ffe0ff */
[----:B------:R-:W-:Y:S01]  /*17a0*/  IMAD.IADD R3, R10, 0x1, R5 ;  /* 0x000000010a037824 */ /* 0x000fe200078e0205 */
[----:B------:R-:W-:Y:S01]  /*17b0*/  @P4 IADD3 R9, R12, 0x10, RZ ;  /* 0x000000100c094810 */ /* 0x000fe20007ffe0ff */
[----:B------:R-:W-:Y:S04]  /*17c0*/  STL [R1+0xb4], R10 ;  /* 0x0000b40a01007387 */ /* 0x000fe80000100800 */
[----:B------:R1:W-:Y:S01]  /*17d0*/  STL [R1+0xc4], R7 ;  /* 0x0000c40701007387 */ /* 0x0003e20000100800 */
[----:B----4-:R-:W-:-:S03]  /*17e0*/  SEL R2, R16, 0xffffffe0, !P3 ;  /* 0xffffffe010027807 */ /* 0x010fc60005800000 */
[----:B------:R2:W-:Y:S01]  /*17f0*/  STL [R1+0xac], R9 ;  /* 0x0000ac0901007387 */ /* 0x0005e20000100800 */
[--C-:B------:R-:W-:Y:S01]  /*1800*/  IADD3 R242, R0, R239, R2.reuse ;  /* 0x000000ef00f27210 */ /* 0x100fe20007ffe002 */
[----:B------:R-:W-:Y:S02]  /*1810*/  IMAD.IADD R241, R239, 0x1, R2 ;  /* 0x00000001eff17824 */ /* 0x000fe400078e0202 */
[----:B------:R3:W-:Y:S01]  /*1820*/  STL [R1+0xc0], R3 ;  /* 0x0000c00301007387 */ /* 0x0007e20000100800 */
[----:B-1----:R-:W-:Y:S02]  /*1830*/  IMAD.IADD R7, R6, 0x1, R9 ;  /* 0x0000000106077824 */ /* 0x002fe400078e0209 */
[----:B------:R-:W-:Y:S02]  /*1840*/  IMAD R6, R8, 0x800, R239 ;  /* 0x0000080008067824 */ /* 0x000fe400078e02ef */
[----:B--2---:R-:W-:Y:S02]  /*1850*/  IMAD.IADD R9, R5, 0x1, R9 ;  /* 0x0000000105097824 */ /* 0x004fe400078e0209 */
[----:B---3--:R-:W-:-:S03]  /*1860*/  IMAD R3, R4, 0x2, R239 ;  /* 0x0000000204037824 */ /* 0x008fc600078e02ef */
[----:B------:R-:W-:Y:S01]  /*1870*/  STL [R1+0xbc], R9 ;  /* 0x0000bc0901007387 */ /* 0x000fe20000100800 */
[----:B------:R-:W-:-:S03]  /*1880*/  IMAD.IADD R4, R7, 0x1, R5 ;  /* 0x0000000107047824 */ /* 0x000fc600078e0205 */
[----:B------:R-:W-:Y:S04]  /*1890*/  STL [R1+0xb0], R7 ;  /* 0x0000b00701007387 */ /* 0x000fe80000100800 */
[----:B------:R1:W-:Y:S04]  /*18a0*/  STL [R1+0x8], R3 ;  /* 0x0000080301007387 */ /* 0x0003e80000100800 */
[----:B------:R2:W-:Y:S01]  /*18b0*/  STL [R1+0xb8], R4 ;  /* 0x0000b80401007387 */ /* 0x0005e20000100800 */
[--C-:B-1----:R-:W-:Y:S02]  /*18c0*/  IMAD.IADD R3, R2, 0x1, R6.reuse ;  /* 0x0000000102037824 */ /* 0x102fe400078e0206 */
[----:B------:R-:W-:-:S02]  /*18d0*/  IMAD.IADD R2, R0, 0x1, R6 ;  /* 0x0000000100027824 */ /* 0x000fc400078e0206 */
[----:B------:R-:W-:Y:S01]  /*18e0*/  IMAD.IADD R0, R0, 0x1, R3 ;  /* 0x0000000100007824 */ /* 0x000fe200078e0203 */
[----:B------:R2:W-:Y:S04]  /*18f0*/  STL [R1+0xc], R3 ;  /* 0x00000c0301007387 */ /* 0x0005e80000100800 */
[----:B------:R2:W-:Y:S04]  /*1900*/  STL [R1+0x14], R2 ;  /* 0x0000140201007387 */ /* 0x0005e80000100800 */
[----:B------:R2:W-:Y:S02]  /*1910*/  STL [R1+0x10], R0 ;  /* 0x0000100001007387 */ /* 0x0005e40000100800 */
.L_x_951:
[----:B--2---:R-:W2:Y:S01]  /*1920*/  LDL R0, [R1+0x84] ;  /* 0x0000840001007983 */ /* 0x004ea20000100800 */
[----:B------:R-:W-:Y:S01]  /*1930*/  IMAD.MOV.U32 R13, RZ, RZ, 0x4 ;  /* 0x00000004ff0d7424 */ /* 0x000fe200078e00ff */
[----:B------:R-:W-:-:S02]  /*1940*/  ISETP.NE.U32.AND P0, PT, RZ, c[0x0][0x370], PT ;  /* 0x0000dc00ff007a0c */ /* 0x000fc40003f05070 */
[----:B------:R-:W-:Y:S01]  /*1950*/  ISETP.NE.U32.AND P3, PT, RZ, c[0x0][0x360], PT ;  /* 0x0000d800ff007a0c */ /* 0x000fe20003f65070 */
[----:B------:R-:W3:Y:S01]  /*1960*/  LDL R10, [R1+0x80] ;  /* 0x00008000010a7983 */ /* 0x000ee20000100800 */
[----:B------:R-:W-:Y:S01]  /*1970*/  ISETP.NE.AND.EX P1, PT, RZ, c[0x0][0x374], PT, P0 ;  /* 0x0000dd00ff007a0c */ /* 0x000fe20003f25300 */
[----:B--2---:R-:W-:-:S05]  /*1980*/  IMAD.WIDE R2, R0, R13, c[0x0][0x588] ;  /* 0x0001620000027625 */ /* 0x004fca00078e020d */
[----:B------:R-:W2:Y:S01]  /*1990*/  LDG.E R32, [R2.64] ;  /* 0x0000000602207981 */ /* 0x000ea2000c1e1900 */
[----:B------:R-:W-:Y:S01]  /*19a0*/  ISETP.NE.AND.EX P3, PT, RZ, c[0x0][0x364], PT, P3 ;  /* 0x0000d900ff007a0c */ /* 0x000fe20003f65330 */
[----:B------:R-:W-:Y:S01]  /*19b0*/  CS2R R8, SRZ ;  /* 0x0000000000087805 */ /* 0x000fe2000001ff00 */
[----:B------:R-:W-:Y:S02]  /*19c0*/  ISETP.NE.U32.AND P4, PT, RZ, c[0x0][0x348], PT ;  /* 0x0000d200ff007a0c */ /* 0x000fe40003f85070 */
[----:B------:R-:W-:Y:S02]  /*19d0*/  ISETP.NE.U32.AND P2, PT, RZ, c[0x0][0x350], PT ;  /* 0x0000d400ff007a0c */ /* 0x000fe40003f45070 */
[----:B------:R-:W-:Y:S02]  /*19e0*/  ISETP.NE.AND.EX P4, PT, RZ, c[0x0][0x34c], PT, P4 ;  /* 0x0000d300ff007a0c */ /* 0x000fe40003f85340 */
[----:B------:R-:W-:Y:S01]  /*19f0*/  ISETP.NE.AND.EX P5, PT, RZ, c[0x0][0x354], PT, P2 ;  /* 0x0000d500ff007a0c */ /* 0x000fe20003fa5320 */
[----:B------:R-:W-:Y:S01]  /*1a00*/  IMAD.MOV.U32 R12, RZ, RZ, RZ ;  /* 0x000000ffff0c7224 */ /* 0x000fe200078e00ff */
[----:B--2---:R-:W-:Y:S01]  /*1a10*/  SHF.R.S32.HI R11, RZ, 0x1f, R32 ;  /* 0x0000001fff0b7819 */ /* 0x004fe20000011420 */
[----:B------:R1:W-:Y:S01]  /*1a20*/  STL [R1+0x94], R32 ;  /* 0x0000942001007387 */ /* 0x0003e20000100800 */
[----:B------:R-:W-:-:S04]  /*1a30*/  @P1 LEA R2, P0, R32, c[0x0][0x370], 0x2 ;  /* 0x0000dc0020021a11 */ /* 0x000fc800078010ff */
[C-C-:B------:R-:W-:Y:S02]  /*1a40*/  @P1 LEA.HI.X R3, R32.reuse, c[0x0][0x374], R11.reuse, 0x2, P0 ;  /* 0x0000dd0020031a11 */ /* 0x140fe400000f140b */
[C---:B------:R-:W-:Y:S02]  /*1a50*/  @P3 LEA R6, P0, R32.reuse, c[0x0][0x360], 0x2 ;  /* 0x0000d80020063a11 */ /* 0x040fe400078010ff */
[C---:B------:R-:W-:Y:S01]  /*1a60*/  LEA R4, P2, R32.reuse, c[0x0][0x348], 0x2 ;  /* 0x0000d20020047a11 */ /* 0x040fe200078410ff */
[----:B------:R2:W5:Y:S01]  /*1a70*/  @P1 LDG.E R8, [R2.64] ;  /* 0x0000000602081981 */ /* 0x000562000c1e1900 */
[C-C-:B------:R-:W-:Y:S02]  /*1a80*/  @P3 LEA.HI.X R7, R32.reuse, c[0x0][0x364], R11.reuse, 0x2, P0 ;  /* 0x0000d90020073a11 */ /* 0x140fe400000f140b */
[----:B------:R-:W-:Y:S02]  /*1a90*/  LEA.HI.X R5, R32, c[0x0][0x34c], R11, 0x2, P2 ;  /* 0x0000d30020057a11 */ /* 0x000fe400010f140b */
[----:B---3--:R-:W-:Y:S01]  /*1aa0*/  LOP3.LUT R25, R10, 0xffff, RZ, 0xc0, !PT ;  /* 0x0000ffff0a197812 */ /* 0x008fe200078ec0ff */
[----:B------:R-:W3:Y:S01]  /*1ab0*/  @P3 LDG.E R0, [R6.64] ;  /* 0x0000000606003981 */ /* 0x000ee2000c1e1900 */
[----:B------:R-:W-:Y:S01]  /*1ac0*/  YIELD ;  /* 0x0000000000007946 */ /* 0x000fe20003800000 */
[----:B------:R-:W-:-:S02]  /*1ad0*/  P2R R21, PR, RZ, 0x20 ;  /* 0x00000020ff157803 */ /* 0x000fc40000000000 */
[----:B------:R1:W5:Y:S01]  /*1ae0*/  @P4 LDG.E R12, [R4.64] ;  /* 0x00000006040c4981 */ /* 0x000362000c1e1900 */
[----:B--2---:R-:W-:-:S04]  /*1af0*/  LEA R2, P1, R32, c[0x0][0x350], 0x2 ;  /* 0x0000d40020027a11 */ /* 0x004fc800078210ff */
[----:B------:R-:W-:-:S05]  /*1b00*/  LEA.HI.X R3, R32, c[0x0][0x354], R11, 0x2, P1 ;  /* 0x0000d50020037a11 */ /* 0x000fca00008f140b */
[----:B------:R1:W5:Y:S04]  /*1b10*/  @P5 LDG.E R9, [R2.64] ;  /* 0x0000000602095981 */ /* 0x000368000c1e1900 */
[----:B------:R1:W-:Y:S04]  /*1b20*/  STL [R1+0x98], R25 ;  /* 0x0000981901007387 */ /* 0x0003e80000100800 */
[----:B---3--:R1:W-:Y:S01]  /*1b30*/  @P3 STL [R1+0x88], R0 ;  /* 0x0000880001003387 */ /* 0x0083e20000100800 */
        /* <DEDUP_REMOVED lines=8> */
.L_x_871:
[----:B------:R-:W-:-:S04]  /*1bc0*/  ISETP.NE.U32.AND P0, PT, RZ, c[0x0][0x368], PT ;  /* 0x0000da00ff007a0c */ /* 0x000fc80003f05070 */
[----:B------:R-:W-:-:S13]  /*1bd0*/  ISETP.NE.AND.EX P0, PT, RZ, c[0x0][0x36c], PT, P0 ;  /* 0x0000db00ff007a0c */ /* 0x000fda0003f05300 */
[----:B------:R-:W-:Y:S05]  /*1be0*/  @!P0 BRA `(.L_x_872) ;  /* 0x0000004000008947 */ /* 0x000fea0003800000 */
[----:B-1----:R-:W-:-:S04]  /*1bf0*/  LEA R2, P0, R32, c[0x0][0x368], 0x2 ;  /* 0x0000da0020027a11 */ /* 0x002fc800078010ff */
[----:B------:R-:W-:-:S05]  /*1c00*/  LEA.HI.X R3, R32, c[0x0][0x36c], R11, 0x2, P0 ;  /* 0x0000db0020037a11 */ /* 0x000fca00000f140b */
[----:B------:R1:W5:Y:S01]  /*1c10*/  LDG.E R0, [R2.64] ;  /* 0x0000000602007981 */ /* 0x000362000c1e1900 */
[----:B------:R-:W-:Y:S05]  /*1c20*/  BRA `(.L_x_873) ;  /* 0x0000005000007947 */ /* 0x000fea0003800000 */
.L_x_872:
[----:B-1----:R-:W-:Y:S01]  /*1c30*/  MOV R0, c[0x0][0x1d0] ;  /* 0x0000740000007a02 */ /* 0x002fe20000000f00 */
[----:B------:R-:W-:Y:S05]  /*1c40*/  @!P5 BRA `(.L_x_873) ;  /* 0x000000300000d947 */ /* 0x000fea0003800000 */
[----:B------:R-:W2:Y:S04]  /*1c50*/  LDG.E R4, [R2.64] ;  /* 0x0000000602047981 */ /* 0x000ea8000c1e1900 */
[----:B------:R-:W2:Y:S02]  /*1c60*/  LDG.E R0, [R2.64+0x4] ;  /* 0x0000040602007981 */ /* 0x000ea4000c1e1900 */
[----:B--2---:R-:W-:Y:S02]  /*1c70*/  IADD3 R0, -R4, R0, RZ ;  /* 0x0000000004007210 */ /* 0x004fe40007ffe1ff */
.L_x_873:
[----:B-1----:R-:W2:Y:S04]  /*1c80*/  LDL R3, [R1+0x88] ;  /* 0x0000880001037983 */ /* 0x002ea80000100800 */
[----:B------:R-:W3:Y:S04]  /*1c90*/  LDL.LU R2, [R1+0x7c] ;  /* 0x00007c0001027983 */ /* 0x000ee80000300800 */
[----:B------:R-:W4:Y:S01]  /*1ca0*/  LDL.LU R31, [R1+0x2c] ;  /* 0x00002c00011f7983 */ /* 0x000f220000300800 */
[----:B------:R-:W-:-:S05]  /*1cb0*/  IMAD.MOV.U32 R102, RZ, RZ, c[0x0][0x2c4] ;  /* 0x0000b100ff667624 */ /* 0x000fca00078e00ff */
[----:B------:R-:W-:Y:S01]  /*1cc0*/  ISETP.NE.AND P3, PT, R102, 0x1, PT ;  /* 0x000000016600780c */ /* 0x000fe20003f65270 */
[--C-:B-----5:R-:W-:Y:S01]  /*1cd0*/  IMAD.IADD R23, R0, 0x1, -R8.reuse ;  /* 0x0000000100177824 */ /* 0x120fe200078e0a08 */
[----:B------:R-:W-:Y:S01]  /*1ce0*/  BSSY B0, `(.L_x_874) ;  /* 0x0000040000007945 */ /* 0x000fe20003800000 */
[----:B------:R-:W-:Y:S02]  /*1cf0*/  IMAD.IADD R18, R9, 0x1, R8 ;  /* 0x0000000109127824 */ /* 0x000fe400078e0208 */
[----:B--2---:R-:W-:Y:S02]  /*1d00*/  IMAD.MOV.U32 R14, RZ, RZ, R3 ;  /* 0x000000ffff0e7224 */ /* 0x004fe400078e0003 */
[----:B---3--:R-:W-:-:S05]  /*1d10*/  IMAD.SHL.U32 R15, R2, 0x80, RZ ;  /* 0x00000080020f7824 */ /* 0x008fca00078e00ff */
[----:B------:R-:W-:-:S05]  /*1d20*/  IADD3 R2, R15, 0x7f, RZ ;  /* 0x0000007f0f027810 */ /* 0x000fca0007ffe0ff */
[----:B------:R-:W-:-:S04]  /*1d30*/  @P3 IMAD.HI.U32 R3, R2, c[0x0][0x2c8], RZ ;  /* 0x0000b20002033a27 */ /* 0x000fc800078e00ff */
[----:B------:R-:W-:Y:S01]  /*1d40*/  IMAD.MOV.U32 R0, RZ, RZ, R2 ;  /* 0x000000ffff007224 */ /* 0x000fe200078e0002 */
[C---:B------:R-:W-:Y:S02]  /*1d50*/  IADD3 R2, R23.reuse, 0x30, -R14 ;  /* 0x0000003017027810 */ /* 0x040fe40007ffe80e */
[----:B------:R-:W-:Y:S02]  /*1d60*/  @P3 SHF.R.U32.HI R0, RZ, c[0x0][0x2cc], R3 ;  /* 0x0000b300ff003a19 */ /* 0x000fe40000011603 */
[----:B------:R-:W-:-:S03]  /*1d70*/  IADD3 R3, R23, 0x2f, RZ ;  /* 0x0000002f17037810 */ /* 0x000fc60007ffe0ff */
[----:B------:R-:W-:Y:S02]  /*1d80*/  IMAD.IADD R0, R2, 0x1, R0 ;  /* 0x0000000102007824 */ /* 0x000fe400078e0200 */
[----:B------:R-:W-:-:S04]  /*1d90*/  IMAD.HI R2, R3, 0x2aaaaaab, RZ ;  /* 0x2aaaaaab03027827 */ /* 0x000fc800078e02ff */
[----:B------:R-:W-:Y:S01]  /*1da0*/  IMAD.HI R0, R0, 0x2aaaaaab, RZ ;  /* 0x2aaaaaab00007827 */ /* 0x000fe200078e02ff */
[----:B------:R-:W-:-:S04]  /*1db0*/  SHF.R.U32.HI R4, RZ, 0x1f, R2 ;  /* 0x0000001fff047819 */ /* 0x000fc80000011602 */
[----:B------:R-:W-:Y:S02]  /*1dc0*/  SHF.R.U32.HI R3, RZ, 0x1f, R0 ;  /* 0x0000001fff037819 */ /* 0x000fe40000011600 */
[----:B------:R-:W-:Y:S02]  /*1dd0*/  LEA.HI.SX32 R4, R2, R4, 0x1d ;  /* 0x0000000402047211 */ /* 0x000fe400078feaff */
[----:B------:R-:W-:Y:S02]  /*1de0*/  LOP3.LUT R2, R10, 0xff000000, RZ, 0xc0, !PT ;  /* 0xff0000000a027812 */ /* 0x000fe400078ec0ff */
[----:B------:R-:W-:Y:S02]  /*1df0*/  LEA.HI.SX32 R0, R0, R3, 0x1d ;  /* 0x0000000300007211 */ /* 0x000fe400078feaff */
[----:B------:R-:W-:Y:S02]  /*1e00*/  LOP3.LUT R3, R10, 0xff0000, RZ, 0xc0, !PT ;  /* 0x00ff00000a037812 */ /* 0x000fe400078ec0ff */
[----:B------:R-:W-:-:S02]  /*1e10*/  SHF.R.U32.HI R2, RZ, 0x8, R2 ;  /* 0x00000008ff027819 */ /* 0x000fc40000011602 */
[----:B----4-:R-:W-:Y:S02]  /*1e20*/  LOP3.LUT R31, R31, 0xfffffbff, RZ, 0xc0, !PT ;  /* 0xfffffbff1f1f7812 */ /* 0x010fe400078ec0ff */
[----:B------:R-:W-:Y:S02]  /*1e30*/  LEA.HI R3, R3, R2, RZ, 0x10 ;  /* 0x0000000203037211 */ /* 0x000fe400078f80ff */
[----:B------:R-:W-:Y:S02]  /*1e40*/  @P3 LOP3.LUT R31, R31, 0x400, RZ, 0xfc, !PT ;  /* 0x000004001f1f3812 */ /* 0x000fe400078efcff */
[----:B------:R-:W-:Y:S01]  /*1e50*/  LOP3.LUT R16, R3, 0xff, RZ, 0xc0, !PT ;  /* 0x000000ff03107812 */ /* 0x000fe200078ec0ff */
[----:B------:R1:W-:Y:S01]  /*1e60*/  STL [R1+0x9c], R15 ;  /* 0x00009c0f01007387 */ /* 0x0003e20000100800 */
[----:B------:R-:W-:-:S03]  /*1e70*/  SHF.R.U32.HI R5, RZ, 0x10, R3 ;  /* 0x00000010ff057819 */ /* 0x000fc60000011603 */
[----:B------:R1:W-:Y:S01]  /*1e80*/  STL [R1+0x7c], R23 ;  /* 0x00007c1701007387 */ /* 0x0003e20000100800 */
[----:B------:R-:W-:-:S03]  /*1e90*/  IMNMX R6, R4, R0, PT ;  /* 0x0000000004067217 */ /* 0x000fc60003800200 */
[----:B------:R1:W-:Y:S04]  /*1ea0*/  STL [R1+0x2c], R31 ;  /* 0x00002c1f01007387 */ /* 0x0003e80000100800 */
[----:B------:R1:W-:Y:S04]  /*1eb0*/  STL [R1+0xc8], R16 ;  /* 0x0000c81001007387 */ /* 0x0003e80000100800 */
[----:B------:R1:W-:Y:S01]  /*1ec0*/  STL [R1+0x80], R5 ;  /* 0x0000800501007387 */ /* 0x0003e20000100800 */
[----:B------:R-:W-:Y:S01]  /*1ed0*/  ISETP.GE.AND P0, PT, R6, 0x1, PT ;  /* 0x000000010600780c */ /* 0x000fe20003f06270 */
[----:B------:R-:W-:-:S12]  /*1ee0*/  IMAD.MOV.U32 R2, RZ, RZ, RZ ;  /* 0x000000ffff027224 */ /* 0x000fd800078e00ff */
[----:B------:R-:W-:Y:S05]  /*1ef0*/  @!P0 BRA `(.L_x_875) ;  /* 0x000001e000008947 */ /* 0x000fea0003800000 */
[----:B------:R-:W-:-:S04]  /*1f00*/  ISETP.NE.AND P0, PT, R5, RZ, PT ;  /* 0x000000ff0500720c */ /* 0x000fc80003f05270 */
        /* <DEDUP_REMOVED lines=29> */
.L_x_875:
[----:B------:R-:W-:Y:S05]  /*20e0*/  BSYNC B0 ;  /* 0x0000000000007941 */ /* 0x000fea0003800000 */
.L_x_874:
        /* <DEDUP_REMOVED lines=14> */
[----:B------:R2:W-:Y:S01]  /*21d0*/  STL [R1+0x28], R103 ;  /* 0x0000286701007387 */ /* 0x0005e20000100800 */
        /* <DEDUP_REMOVED lines=59> */
[----:B--2---:R-:W-:Y:S01]  /*2590*/  ISETP.NE.U32.AND P0, PT, RZ, c[0x0][0x340], PT ;  /* 0x0000d000ff007a0c */ /* 0x004fe20003f05070 */
[----:B------:R-:W2:Y:S01]  /*25a0*/  LDL.64 R8, [R1+0x70] ;  /* 0x0000700001087983 */ /* 0x000ea20000100a00 */
[----:B------:R-:W-:-:S02]  /*25b0*/  IMAD.MOV.U32 R135, RZ, RZ, R15 ;  /* 0x000000ffff877224 */ /* 0x000fc400078e000f */
[----:B------:R-:W-:Y:S01]  /*25c0*/  ISETP.NE.AND.EX P1, PT, RZ, c[0x0][0x344], PT, P0 ;  /* 0x0000d100ff007a0c */ /* 0x000fe20003f25300 */
[----:B------:R3:W2:Y:S04]  /*25d0*/  LDL.64 R26, [R1+0x70] ;  /* 0x00007000011a7983 */ /* 0x0006a80000100a00 */
[----:B------:R-:W4:Y:S04]  /*25e0*/  LDL R22, [R1+0x8c] ;  /* 0x00008c0001167983 */ /* 0x000f280000100800 */
[----:B------:R-:W5:Y:S04]  /*25f0*/  LDL R20, [R1+0x90] ;  /* 0x0000900001147983 */ /* 0x000f680000100800 */
[----:B------:R-:W-:Y:S01]  /*2600*/  @P1 IMAD.WIDE R2, R32, R13, c[0x0][0x340] ;  /* 0x0000d00020021625 */ /* 0x000fe200078e020d */
[----:B------:R-:W3:Y:S04]  /*2610*/  LDL R30, [R1+0xa4] ;  /* 0x0000a400011e7983 */ /* 0x000ee80000100800 */
[----:B------:R1:W3:Y:S04]  /*2620*/  @P1 LDG.E R19, [R2.64] ;  /* 0x0000000602131981 */ /* 0x0002e8000c1e1900 */
[----:B------:R-:W4:Y:S04]  /*2630*/  LDL R29, [R1+0xa0] ;  /* 0x0000a000011d7983 */ /* 0x000f280000100800 */
[----:B------:R-:W4:Y:S04]  /*2640*/  LDL R78, [R1+0x18] ;  /* 0x00001800014e7983 */ /* 0x000f280000100800 */
[----:B------:R-:W1:Y:S01]  /*2650*/  S2R R4, SR_TID.X ;  /* 0x0000000000047919 */ /* 0x000e620000002100 */
[----:B------:R-:W-:-:S05]  /*2660*/  SHF.R.S32.HI R0, RZ, 0x1f, R12 ;  /* 0x0000001fff007819 */ /* 0x000fca000001140c */
[----:B------:R-:W-:Y:S01]  /*2670*/  IMAD R0, R0, c[0x0][0x178], RZ ;  /* 0x00005e0000007a24 */ /* 0x000fe200078e02ff */
[--C-:B-1----:R-:W-:Y:S02]  /*2680*/  SHF.R.S32.HI R24, RZ, 0x1f, R4.reuse ;  /* 0x0000001fff187819 */ /* 0x102fe40000011404 */
[----:B------:R-:W-:Y:S02]  /*2690*/  SHF.R.S32.HI R118, RZ, 0x1f, R4 ;  /* 0x0000001fff767819 */ /* 0x000fe40000011404 */
[-C--:B------:R-:W-:Y:S02]  /*26a0*/  LEA.HI R24, R24, R4.reuse, RZ, 0x3 ;  /* 0x0000000418187211 */ /* 0x080fe400078f18ff */
[----:B------:R-:W-:Y:S02]  /*26b0*/  LEA.HI R118, R118, R4, RZ, 0x3 ;  /* 0x0000000476767211 */ /* 0x000fe400078f18ff */
[----:B------:R-:W-:Y:S02]  /*26c0*/  LOP3.LUT R24, R24, 0xfffffff8, RZ, 0xc0, !PT ;  /* 0xfffffff818187812 */ /* 0x000fe400078ec0ff */
[----:B------:R-:W-:-:S03]  /*26d0*/  SHF.R.S32.HI R118, RZ, 0x3, R118 ;  /* 0x00000003ff767819 */ /* 0x000fc60000011476 */
[----:B------:R-:W-:Y:S02]  /*26e0*/  IMAD.IADD R24, R4, 0x1, -R24 ;  /* 0x0000000104187824 */ /* 0x000fe400078e0a18 */
[----:B------:R-:W-:-:S04]  /*26f0*/  IMAD.WIDE.U32 R2, R12, c[0x0][0x178], RZ ;  /* 0x00005e000c027a25 */ /* 0x000fc800078e00ff */
[----:B------:R-:W-:Y:S02]  /*2700*/  IMAD R5, R24, 0x20, R118 ;  /* 0x0000002018057824 */ /* 0x000fe400078e0276 */
[----:B------:R-:W-:Y:S02]  /*2710*/  IMAD R0, R12, c[0x0][0x17c], R0 ;  /* 0x00005f000c007a24 */ /* 0x000fe400078e0200 */
[----:B------:R-:W-:Y:S02]  /*2720*/  IMAD.IADD R5, R135, 0x1, R5 ;  /* 0x0000000187057824 */ /* 0x000fe400078e0205 */
[----:B------:R-:W-:Y:S01]  /*2730*/  IMAD.IADD R3, R3, 0x1, R0 ;  /* 0x0000000103037824 */ /* 0x000fe200078e0200 */
[----:B------:R-:W-:Y:S01]  /*2740*/  SEL R6, R11, RZ, !P4 ;  /* 0x000000ff0b067207 */ /* 0x000fe20006000000 */
[----:B------:R-:W-:Y:S01]  /*2750*/  @P3 IMAD.HI.U32 R7, R5, c[0x0][0x2c8], RZ ;  /* 0x0000b20005073a27 */ /* 0x000fe200078e00ff */
[----:B------:R-:W-:-:S03]  /*2760*/  SEL R4, R32, RZ, !P4 ;  /* 0x000000ff20047207 */ /* 0x000fc60006000000 */
        /* <DEDUP_REMOVED lines=8> */
[----:B------:R-:W-:-:S04]  /*27f0*/  IMAD.MOV R4, RZ, RZ, -R0 ;  /* 0x000000ffff047224 */ /* 0x000fc800078e0a00 */
[----:B------:R-:W-:Y:S02]  /*2800*/  IMAD R4, R4, c[0x0][0x2c4], R5 ;  /* 0x0000b10004047a24 */ /* 0x000fe400078e0205 */
[----:B------:R-:W-:Y:S02]  /*2810*/  IMAD R5, R7, c[0x0][0x1b0], RZ ;  /* 0x00006c0007057a24 */ /* 0x000fe400078e02ff */
[----:B------:R-:W-:Y:S02]  /*2820*/  IMAD.IADD R3, R3, 0x1, R6 ;  /* 0x0000000103037824 */ /* 0x000fe400078e0206 */
[C---:B------:R-:W-:Y:S01]  /*2830*/  IMAD R6, R0.reuse, c[0x0][0x1b4], R5 ;  /* 0x00006d0000067a24 */ /* 0x040fe200078e0205 */
[----:B------:R-:W-:Y:S01]  /*2840*/  SHF.R.S32.HI R5, RZ, 0x1f, R4 ;  /* 0x0000001fff057819 */ /* 0x000fe20000011404 */
[----:B------:R-:W-:-:S04]  /*2850*/  IMAD.WIDE.U32 R2, R0, c[0x0][0x1b0], R2 ;  /* 0x00006c0000027a25 */ /* 0x000fc800078e0002 */
[----:B------:R-:W-:Y:S02]  /*2860*/  IMAD R0, R5, c[0x0][0x1a8], RZ ;  /* 0x00006a0005007a24 */ /* 0x000fe400078e02ff */
[----:B------:R-:W-:Y:S02]  /*2870*/  IMAD.IADD R3, R3, 0x1, R6 ;  /* 0x0000000103037824 */ /* 0x000fe400078e0206 */
[C---:B------:R-:W-:Y:S02]  /*2880*/  IMAD R0, R4.reuse, c[0x0][0x1ac], R0 ;  /* 0x00006b0004007a24 */ /* 0x040fe400078e0200 */
[----:B------:R-:W-:-:S04]  /*2890*/  IMAD.WIDE.U32 R2, R4, c[0x0][0x1a8], R2 ;  /* 0x00006a0004027a25 */ /* 0x000fc800078e0002 */
[----:B------:R-:W-:Y:S01]  /*28a0*/  IMAD.IADD R0, R3, 0x1, R0 ;  /* 0x0000000103007824 */ /* 0x000fe200078e0200 */
[----:B------:R-:W-:Y:S01]  /*28b0*/  LEA R13, P0, R2, c[0x0][0x160], 0x1 ;  /* 0x00005800020d7a11 */ /* 0x000fe200078008ff */
[----:B------:R-:W-:Y:S01]  /*28c0*/  WARPSYNC 0xffffffff ;  /* 0xffffffff00007948 */ /* 0x000fe20003800000 */
[----:B------:R-:W-:Y:S01]  /*28d0*/  IMAD R15, R14, c[0x0][0x2c4], RZ ;  /* 0x0000b1000e0f7a24 */ /* 0x000fe200078e02ff */
[----:B------:R-:W-:Y:S01]  /*28e0*/  BAR.SYNC.DEFER_BLOCKING 0x0 ;  /* 0x0000000000007b1d */ /* 0x000fe20000010000 */
[----:B------:R-:W-:-:S05]  /*28f0*/  LEA.HI.X R12, R2, c[0x0][0x164], R0, 0x1, P0 ;  /* 0x00005900020c7a11 */ /* 0x000fca00000f0c00 */
[----:B------:R-:W1:Y:S01]  /*2900*/  SHFL.IDX PT, R2, R13, RZ, 0x181f ;  /* 0x00181fff0d027589 */ /* 0x000e6200000e0000 */
[----:B------:R-:W-:-:S03]  /*2910*/  IMAD.IADD R14, R118, 0x1, R135 ;  /* 0x00000001760e7824 */ /* 0x000fc600078e0287 */
[----:B------:R-:W1:Y:S02]  /*2920*/  SHFL.IDX PT, R3, R12, RZ, 0x181f ;  /* 0x00181fff0c037589 */ /* 0x000e6400000e0000 */
[----:B------:R-:W-:Y:S02]  /*2930*/  ISETP.GE.AND P0, PT, R14, R15, PT ;  /* 0x0000000f0e00720c */ /* 0x000fe40003f06270 */
[----:B------:R-:W-:Y:S01]  /*2940*/  IADD3 R77, R103, -0x1, RZ ;  /* 0xffffffff674d7810 */ /* 0x000fe20007ffe0ff */
[----:B------:R-:W-:-:S05]  /*2950*/  IMAD.MOV.U32 R119, RZ, RZ, R31 ;  /* 0x000000ffff777224 */ /* 0x000fca00078e001f */
[----:B------:R-:W-:Y:S01]  /*2960*/  LOP3.LUT R119, R119, 0xfffffffd, RZ, 0xc0, !PT ;  /* 0xfffffffd77777812 */ /* 0x000fe200078ec0ff */
[----:B--2---:R-:W-:-:S05]  /*2970*/  IMAD.MOV.U32 R26, RZ, RZ, R8 ;  /* 0x000000ffff1a7224 */ /* 0x004fca00078e0008 */
[C---:B------:R-:W-:Y:S02]  /*2980*/  IADD3 R0, R26.reuse, 0x40, RZ ;  /* 0x000000401a007810 */ /* 0x040fe40007ffe0ff */
[C---:B------:R-:W-:Y:S02]  /*2990*/  ISETP.GE.AND P3, PT, R26.reuse, c[0x0][0x198], PT ;  /* 0x000066001a007a0c */ /* 0x040fe40003f66270 */
[----:B------:R-:W-:Y:S02]  /*29a0*/  SHF.R.S32.HI R27, RZ, 0x1f, R26 ;  /* 0x0000001fff1b7819 */ /* 0x000fe4000001141a */
[----:B------:R-:W-:Y:S02]  /*29b0*/  SHF.R.S32.HI R17, RZ, 0x1f, R0 ;  /* 0x0000001fff117819 */ /* 0x000fe40000011400 */
[----:B-1----:R-:W-:Y:S02]  /*29c0*/  @!P0 LEA R6, P2, R26, R2, 0x1 ;  /* 0x000000021a068211 */ /* 0x002fe400078408ff */
[----:B---3--:R-:W-:Y:S01]  /*29d0*/  @P1 SHF.R.S32.HI R16, RZ, 0x1f, R19 ;  /* 0x0000001fff101819 */ /* 0x008fe20000011413 */
[----:B------:R-:W-:-:S02]  /*29e0*/  @!P1 IMAD.MOV.U32 R16, RZ, RZ, R11 ;  /* 0x000000ffff109224 */ /* 0x000fc400078e000b */
[----:B------:R-:W-:Y:S01]  /*29f0*/  @!P1 IMAD.MOV.U32 R19, RZ, RZ, R32 ;  /* 0x000000ffff139224 */ /* 0x000fe200078e0020 */
[C---:B------:R-:W-:Y:S02]  /*2a00*/  @!P0 LEA R10, P1, R0.reuse, R2, 0x1 ;  /* 0x00000002000a8211 */ /* 0x040fe400078208ff */
[----:B------:R-:W-:Y:S02]  /*2a10*/  ISETP.GE.AND P6, PT, R0, c[0x0][0x198], PT ;  /* 0x0000660000007a0c */ /* 0x000fe40003fc6270 */
[----:B----4-:R-:W-:Y:S02]  /*2a20*/  ISETP.GE.AND P5, PT, R22, c[0x0][0x198], PT ;  /* 0x0000660016007a0c */ /* 0x010fe40003fa6270 */
[----:B-----5:R-:W-:Y:S02]  /*2a30*/  ISETP.GE.AND P4, PT, R20, c[0x0][0x198], PT ;  /* 0x0000660014007a0c */ /* 0x020fe40003f86270 */
[-C--:B------:R-:W-:Y:S02]  /*2a40*/  @!P0 LEA.HI.X R7, R26, R3.reuse, R27, 0x1, P2 ;  /* 0x000000031a078211 */ /* 0x080fe400010f0c1b */
[----:B------:R-:W-:-:S02]  /*2a50*/  @!P0 LEA.HI.X R11, R0, R3, R17, 0x1, P1 ;  /* 0x00000003000b8211 */ /* 0x000fc400008f0c11 */
[-C--:B------:R-:W-:Y:S01]  /*2a60*/  @!P0 LEA R8, P2, R22, R2.reuse, 0x1 ;  /* 0x0000000216088211 */ /* 0x080fe200078408ff */
[----:B------:R-:W-:Y:S01]  /*2a70*/  @!PT LDS RZ, [RZ] ;  /* 0x00000000fffff984 */ /* 0x000fe20000000800 */
[----:B------:R1:W-:Y:S01]  /*2a80*/  @!P0 LDGSTS.E.BYPASS.LTC128B.128 [R78+0x4080], [R6.64], !P3 ;  /* 0x04080000064e8fae */ /* 0x0003e2000d901d46 */
[----:B------:R-:W-:-:S03]  /*2a90*/  @!P0 LEA R4, P1, R20, R2, 0x1 ;  /* 0x0000000214048211 */ /* 0x000fc600078208ff */
[----:B------:R-:W2:Y:S01]  /*2aa0*/  SHFL.IDX PT, R2, R13, 0x1, 0x181f ;  /* 0x00381f000d027f89 */ /* 0x000ea200000e0000 */
[-C--:B------:R-:W-:Y:S02]  /*2ab0*/  @!P0 LEA.HI.X R9, R22, R3.reuse, R30, 0x1, P2 ;  /* 0x0000000316098211 */ /* 0x080fe400010f0c1e */
[----:B------:R-:W-:Y:S01]  /*2ac0*/  @!P0 LEA.HI.X R5, R20, R3, R29, 0x1, P1 ;  /* 0x0000000314058211 */ /* 0x000fe200008f0c1d */
[----:B------:R3:W-:Y:S04]  /*2ad0*/  @!P0 LDGSTS.E.BYPASS.LTC128B.128 [R78+0x8080], [R10.64], !P6 ;  /* 0x080800000a4e8fae */ /* 0x0007e8000f101d46 */
[----:B------:R-:W4:Y:S04]  /*2ae0*/  SHFL.IDX PT, R3, R12, 0x1, 0x181f ;  /* 0x00381f000c037f89 */ /* 0x000f2800000e0000 */
[----:B------:R5:W-:Y:S04]  /*2af0*/  @!P0 LDGSTS.E.BYPASS.LTC128B.128 [R78+0xc080], [R8.64], !P5 ;  /* 0x0c080000084e8fae */ /* 0x000be8000e901d46 */
[----:B------:R3:W-:Y:S01]  /*2b00*/  @!P0 LDGSTS.E.BYPASS.LTC128B.128 [R78+0x10080], [R4.64], !P4 ;  /* 0x10080000044e8fae */ /* 0x0007e2000e101d46 */
[----:B-1----:R-:W-:-:S04]  /*2b10*/  IADD3 R6, R14, 0x20, RZ ;  /* 0x000000200e067810 */ /* 0x002fc80007ffe0ff */
[----:B------:R-:W-:-:S13]  /*2b20*/  ISETP.GE.AND P0, PT, R6, R15, PT ;  /* 0x0000000f0600720c */ /* 0x000fda0003f06270 */
[----:B--2---:R-:W-:-:S04]  /*2b30*/  @!P0 LEA R6, P1, R26, R2, 0x1 ;  /* 0x000000021a068211 */ /* 0x004fc800078208ff */
[----:B----4-:R-:W-:Y:S02]  /*2b40*/  @!P0 LEA.HI.X R7, R26, R3, R27, 0x1, P1 ;  /* 0x000000031a078211 */ /* 0x010fe400008f0c1b */
[----:B---3--:R-:W-:-:S03]  /*2b50*/  @!P0 LEA R10, P1, R0, R2, 0x1 ;  /* 0x00000002000a8211 */ /* 0x008fc600078208ff */
[----:B------:R1:W-:Y:S01]  /*2b60*/  @!P0 LDGSTS.E.BYPASS.LTC128B.128 [R78+0x5080], [R6.64], !P3 ;  /* 0x05080000064e8fae */ /* 0x0003e2000d901d46 */
[----:B------:R-:W-:Y:S02]  /*2b70*/  @!P0 LEA.HI.X R11, R0, R3, R17, 0x1, P1 ;  /* 0x00000003000b8211 */ /* 0x000fe400008f0c11 */
[----:B-----5:R-:W-:-:S03]  /*2b80*/  @!P0 LEA R8, P1, R22, R2, 0x1 ;  /* 0x0000000216088211 */ /* 0x020fc600078208ff */
[----:B------:R2:W-:Y:S01]  /*2b90*/  @!P0 LDGSTS.E.BYPASS.LTC128B.128 [R78+0x9080], [R10.64], !P6 ;  /* 0x090800000a4e8fae */ /* 0x0005e2000f101d46 */
[-C--:B------:R-:W-:Y:S02]  /*2ba0*/  @!P0 LEA.HI.X R9, R22, R3.reuse, R30, 0x1, P1 ;  /* 0x0000000316098211 */ /* 0x080fe400008f0c1e */
[C---:B------:R-:W-:Y:S02]  /*2bb0*/  @!P0 LEA R4, P1, R20.reuse, R2, 0x1 ;  /* 0x0000000214048211 */ /* 0x040fe400078208ff */
[----:B------:R-:W3:Y:S02]  /*2bc0*/  SHFL.IDX PT, R2, R13, 0x2, 0x181f ;  /* 0x00581f000d027f89 */ /* 0x000ee400000e0000 */
[----:B------:R-:W-:Y:S02]  /*2bd0*/  @!P0 LEA.HI.X R5, R20, R3, R29, 0x1, P1 ;  /* 0x0000000314058211 */ /* 0x000fe400008f0c1d */
[----:B------:R-:W4:Y:S04]  /*2be0*/  SHFL.IDX PT, R3, R12, 0x2, 0x181f ;  /* 0x00581f000c037f89 */ /* 0x000f2800000e0000 */
[----:B------:R3:W-:Y:S04]  /*2bf0*/  @!P0 LDGSTS.E.BYPASS.LTC128B.128 [R78+0xd080], [R8.64], !P5 ;  /* 0x0d080000084e8fae */ /* 0x0007e8000e901d46 */
[----:B------:R5:W-:Y:S01]  /*2c00*/  @!P0 LDGSTS.E.BYPASS.LTC128B.128 [R78+0x11080], [R4.64], !P4 ;  /* 0x11080000044e8fae */ /* 0x000be2000e101d46 */
[----:B-1----:R-:W-:-:S04]  /*2c10*/  IADD3 R6, R14, 0x40, RZ ;  /* 0x000000400e067810 */ /* 0x002fc80007ffe0ff */
[----:B------:R-:W-:-:S13]  /*2c20*/  ISETP.GE.AND P0, PT, R6, R15, PT ;  /* 0x0000000f0600720c */ /* 0x000fda0003f06270 */
[----:B---3--:R-:W-:-:S04]  /*2c30*/  @!P0 LEA R8, P1, R26, R2, 0x1 ;  /* 0x000000021a088211 */ /* 0x008fc800078208ff */
[-C--:B----4-:R-:W-:Y:S02]  /*2c40*/  @!P0 LEA.HI.X R9, R26, R3.reuse, R27, 0x1, P1 ;  /* 0x000000031a098211 */ /* 0x090fe400008f0c1b */
[CC--:B------:R-:W-:Y:S01]  /*2c50*/  @!P0 LEA R6, P1, R0.reuse, R2.reuse, 0x1 ;  /* 0x0000000200068211 */ /* 0x0c0fe200078208ff */
[----:B--2---:R-:W1:Y:S03]  /*2c60*/  SHFL.IDX PT, R11, R13, 0x3, 0x181f ;  /* 0x00781f000d0b7f89 */ /* 0x004e6600000e0000 */
[----:B------:R-:W-:Y:S01]  /*2c70*/  @!P0 LEA.HI.X R7, R0, R3, R17, 0x1, P1 ;  /* 0x0000000300078211 */ /* 0x000fe200008f0c11 */
[----:B------:R2:W-:Y:S01]  /*2c80*/  @!P0 LDGSTS.E.BYPASS.LTC128B.128 [R78+0x6080], [R8.64], !P3 ;  /* 0x06080000084e8fae */ /* 0x0005e2000d901d46 */
[----:B-----5:R-:W-:-:S03]  /*2c90*/  @!P0 LEA R4, P1, R22, R2, 0x1 ;  /* 0x0000000216048211 */ /* 0x020fc600078208ff */
[----:B------:R1:W-:Y:S01]  /*2ca0*/  @!P0 LDGSTS.E.BYPASS.LTC128B.128 [R78+0xa080], [R6.64], !P6 ;  /* 0x0a080000064e8fae */ /* 0x0003e2000f101d46 */
[-C--:B------:R-:W-:Y:S02]  /*2cb0*/  @!P0 LEA.HI.X R5, R22, R3.reuse, R30, 0x1, P1 ;  /* 0x0000000316058211 */ /* 0x080fe400008f0c1e */
[C---:B------:R-:W-:Y:S01]  /*2cc0*/  @!P0 LEA R2, P1, R20.reuse, R2, 0x1 ;  /* 0x0000000214028211 */ /* 0x040fe200078208ff */
[----:B------:R-:W3:Y:S03]  /*2cd0*/  SHFL.IDX PT, R10, R12, 0x3, 0x181f ;  /* 0x00781f000c0a7f89 */ /* 0x000ee600000e0000 */
[----:B------:R-:W-:Y:S01]  /*2ce0*/  @!P0 LEA.HI.X R3, R20, R3, R29, 0x1, P1 ;  /* 0x0000000314038211 */ /* 0x000fe200008f0c1d */
[----:B------:R4:W-:Y:S04]  /*2cf0*/  @!P0 LDGSTS.E.BYPASS.LTC128B.128 [R78+0xe080], [R4.64], !P5 ;  /* 0x0e080000044e8fae */ /* 0x0009e8000e901d46 */
[----:B------:R5:W-:Y:S01]  /*2d00*/  @!P0 LDGSTS.E.BYPASS.LTC128B.128 [R78+0x12080], [R2.64], !P4 ;  /* 0x12080000024e8fae */ /* 0x000be2000e101d46 */
[----:B----4-:R-:W-:-:S02]  /*2d10*/  IADD3 R4, R14, 0x60, RZ ;  /* 0x000000600e047810 */ /* 0x010fc40007ffe0ff */
[----:B-----5:R-:W-:Y:S02]  /*2d20*/  SHF.R.S32.HI R3, RZ, 0x1f, R18 ;  /* 0x0000001fff037819 */ /* 0x020fe40000011412 */
[----:B------:R-:W-:-:S04]  /*2d30*/  IADD3 R2, P0, R118, R18, RZ ;  /* 0x0000001276027210 */ /* 0x000fc80007f1e0ff */
[----:B------:R-:W-:Y:S02]  /*2d40*/  LEA.HI.X.SX32 R3, R118, R3, 0x1, P0 ;  /* 0x0000000376037211 */ /* 0x000fe400000f0eff */
[----:B------:R-:W-:Y:S01]  /*2d50*/  ISETP.GE.AND P0, PT, R4, R15, PT ;  /* 0x0000000f0400720c */ /* 0x000fe20003f06270 */
[----:B------:R-:W-:Y:S02]  /*2d60*/  IMAD.MOV.U32 R15, RZ, RZ, 0x30 ;  /* 0x00000030ff0f7424 */ /* 0x000fe400078e00ff */
[----:B--2---:R-:W-:-:S10]  /*2d70*/  IMAD R8, R3, c[0x0][0x1e0], RZ ;  /* 0x0000780003087a24 */ /* 0x004fd400078e02ff */
[----:B-1----:R-:W-:-:S04]  /*2d80*/  @!P0 LEA R6, P1, R26, R11, 0x1 ;  /* 0x0000000b1a068211 */ /* 0x002fc800078208ff */
[--C-:B---3--:R-:W-:Y:S01]  /*2d90*/  @!P0 LEA.HI.X R7, R26, R10, R27.reuse, 0x1, P1 ;  /* 0x0000000a1a078211 */ /* 0x108fe200008f0c1b */
[----:B------:R-:W-:-:S04]  /*2da0*/  IMAD.WIDE.U32 R4, R2, c[0x0][0x1e0], R26 ;  /* 0x0000780002047a25 */ /* 0x000fc800078e001a */
[----:B------:R1:W-:Y:S01]  /*2db0*/  @!P0 LDGSTS.E.BYPASS.LTC128B.128 [R78+0x7080], [R6.64], !P3 ;  /* 0x07080000064e8fae */ /* 0x0003e2000d901d46 */
[C---:B------:R-:W-:Y:S02]  /*2dc0*/  IMAD R8, R2.reuse, c[0x0][0x1e4], R8 ;  /* 0x0000790002087a24 */ /* 0x040fe400078e0208 */
[----:B------:R-:W-:Y:S02]  /*2dd0*/  IMAD R12, R3, c[0x0][0x208], RZ ;  /* 0x00008200030c7a24 */ /* 0x000fe400078e02ff */
[----:B------:R-:W-:Y:S02]  /*2de0*/  IMAD R15, R103, -0x30, R15 ;  /* 0xffffffd0670f7824 */ /* 0x000fe400078e020f */
[----:B------:R-:W-:Y:S01]  /*2df0*/  IMAD.IADD R3, R5, 0x1, R8 ;  /* 0x0000000105037824 */ /* 0x000fe200078e0208 */
[----:B------:R-:W-:Y:S01]  /*2e00*/  SHF.R.S32.HI R18, RZ, 0x1f, R77 ;  /* 0x0000001fff127819 */ /* 0x000fe2000001144d */
[----:B------:R-:W-:Y:S01]  /*2e10*/  IMAD.WIDE.U32 R8, R2, c[0x0][0x208], R26 ;  /* 0x0000820002087a25 */ /* 0x000fe200078e001a */
[----:B------:R-:W-:-:S03]  /*2e20*/  ISETP.NE.AND P2, PT, R21, RZ, PT ;  /* 0x000000ff1500720c */ /* 0x000fc60003f45270 */
[----:B------:R-:W-:Y:S02]  /*2e30*/  IMAD R12, R2, c[0x0][0x20c], R12 ;  /* 0x00008300020c7a24 */ /* 0x000fe400078e020c */
[----:B------:R-:W-:Y:S02]  /*2e40*/  IMAD.MOV.U32 R2, RZ, RZ, R4 ;  /* 0x000000ffff027224 */ /* 0x000fe400078e0004 */
[----:B------:R-:W-:Y:S01]  /*2e50*/  IMAD.IADD R76, R23, 0x1, R15 ;  /* 0x00000001174c7824 */ /* 0x000fe200078e020f */
[----:B-1----:R-:W-:-:S04]  /*2e60*/  @!P0 LEA R6, P1, R0, R11, 0x1 ;  /* 0x0000000b00068211 */ /* 0x002fc800078208ff */
[C---:B------:R-:W-:Y:S02]  /*2e70*/  @!P0 LEA.HI.X R7, R0.reuse, R10, R17, 0x1, P1 ;  /* 0x0000000a00078211 */ /* 0x040fe400008f0c11 */
[----:B------:R-:W-:Y:S01]  /*2e80*/  ISETP.GE.AND P1, PT, R0, c[0x0][0x1d4], PT ;  /* 0x0000750000007a0c */ /* 0x000fe20003f26270 */
[----:B------:R-:W-:Y:S02]  /*2e90*/  IMAD.WIDE.U32 R4, R25, c[0x0][0x1e8], R2 ;  /* 0x00007a0019047a25 */ /* 0x000fe400078e0002 */
[----:B------:R1:W-:Y:S02]  /*2ea0*/  @!P0 LDGSTS.E.BYPASS.LTC128B.128 [R78+0xb080], [R6.64], !P6 ;  /* 0x0b080000064e8fae */ /* 0x0003e4000f101d46 */
[----:B------:R-:W-:Y:S01]  /*2eb0*/  IMAD.IADD R3, R9, 0x1, R12 ;  /* 0x0000000109037824 */ /* 0x000fe200078e020c */
[----:B------:R-:W-:Y:S01]  /*2ec0*/  SEL R12, R16, RZ, !P2 ;  /* 0x000000ff100c7207 */ /* 0x000fe20005000000 */
[----:B------:R-:W-:Y:S01]  /*2ed0*/  IMAD.MOV.U32 R2, RZ, RZ, R8 ;  /* 0x000000ffff027224 */ /* 0x000fe200078e0008 */
[----:B------:R-:W-:Y:S01]  /*2ee0*/  SEL R0, R19, RZ, !P2 ;  /* 0x000000ff13007207 */ /* 0x000fe20005000000 */
[----:B------:R-:W-:-:S02]  /*2ef0*/  IMAD R5, R25, c[0x0][0x1ec], R5 ;  /* 0x00007b0019057a24 */ /* 0x000fc400078e0205 */
[----:B------:R-:W-:Y:S02]  /*2f00*/  IMAD R9, R12, c[0x0][0x1f0], RZ ;  /* 0x00007c000c097a24 */ /* 0x000fe400078e02ff */
[----:B------:R-:W-:Y:S01]  /*2f10*/  @P1 LOP3.LUT R119, R119, 0x2, RZ, 0xfc, !PT ;  /* 0x0000000277771812 */ /* 0x000fe200078efcff */
[----:B------:R-:W-:-:S04]  /*2f20*/  IMAD.WIDE.U32 R82, R0, c[0x0][0x1f0], R4 ;  /* 0x00007c0000527a25 */ /* 0x000fc800078e0004 */
[----:B------:R-:W-:-:S04]  /*2f30*/  IMAD.WIDE.U32 R16, R77, c[0x0][0x1e0], RZ ;  /* 0x000078004d107a25 */ /* 0x000fc800078e00ff */
[----:B-1----:R-:W-:Y:S01]  /*2f40*/  IMAD R6, R18, c[0x0][0x1e0], RZ ;  /* 0x0000780012067a24 */ /* 0x002fe200078e02ff */
[----:B------:R-:W-:-:S03]  /*2f50*/  IMNMX R7, R76, 0x30, PT ;  /* 0x000000304c077817 */ /* 0x000fc60003800200 */
[----:B------:R-:W-:Y:S01]  /*2f60*/  IMAD R14, R77, c[0x0][0x1e4], R6 ;  /* 0x000079004d0e7a24 */ /* 0x000fe200078e0206 */
[-C--:B------:R-:W-:Y:S01]  /*2f70*/  @!P0 LEA R6, P1, R22, R11.reuse, 0x1 ;  /* 0x0000000b16068211 */ /* 0x080fe200078208ff */
[----:B------:R-:W-:Y:S02]  /*2f80*/  IMAD.IADD R8, R7, 0x1, -R118 ;  /* 0x0000000107087824 */ /* 0x000fe400078e0a76 */
[----:B------:R-:W-:Y:S01]  /*2f90*/  IMAD R13, R0, c[0x0][0x1f4], R9 ;  /* 0x00007d00000d7a24 */ /* 0x000fe200078e0209 */
[-C--:B------:R-:W-:Y:S02]  /*2fa0*/  @!P0 LEA.HI.X R7, R22, R10.reuse, R30, 0x1, P1 ;  /* 0x0000000a16078211 */ /* 0x080fe400008f0c1e */
[----:B------:R-:W-:Y:S02]  /*2fb0*/  ISETP.GE.AND P2, PT, R8, 0x1, PT ;  /* 0x000000010800780c */ /* 0x000fe40003f46270 */
[C---:B------:R-:W-:Y:S01]  /*2fc0*/  @!P0 LEA R4, P1, R20.reuse, R11, 0x1 ;  /* 0x0000000b14048211 */ /* 0x040fe200078208ff */
[----:B------:R-:W-:Y:S01]  /*2fd0*/  IMAD.IADD R9, R17, 0x1, R14 ;  /* 0x0000000111097824 */ /* 0x000fe200078e020e */
[----:B------:R1:W-:Y:S01]  /*2fe0*/  @!P0 LDGSTS.E.BYPASS.LTC128B.128 [R78+0xf080], [R6.64], !P5 ;  /* 0x0f080000064e8fae */ /* 0x0003e2000e901d46 */
[----:B------:R-:W-:Y:S01]  /*2ff0*/  IMAD.IADD R81, R83, 0x1, R13 ;  /* 0x0000000153517824 */ /* 0x000fe200078e020d */
[----:B------:R-:W-:Y:S01]  /*3000*/  @!P0 LEA.HI.X R5, R20, R10, R29, 0x1, P1 ;  /* 0x0000000a14058211 */ /* 0x000fe200008f0c1d */
[----:B------:R-:W-:Y:S01]  /*3010*/  IMAD.MOV.U32 R80, RZ, RZ, R82 ;  /* 0x000000ffff507224 */ /* 0x000fe200078e0052 */
[----:B------:R-:W-:Y:S01]  /*3020*/  ISETP.GE.AND P3, PT, R26, c[0x0][0x1d4], PT ;  /* 0x000075001a007a0c */ /* 0x000fe20003f66270 */
[----:B------:R-:W-:-:S02]  /*3030*/  IMAD R9, R9, 0x30, RZ ;  /* 0x0000003009097824 */ /* 0x000fc400078e02ff */
[----:B------:R2:W-:Y:S01]  /*3040*/  @!P0 LDGSTS.E.BYPASS.LTC128B.128 [R78+0x13080], [R4.64], !P4 ;  /* 0x13080000044e8fae */ /* 0x0005e2000e101d46 */
[----:B------:R-:W-:Y:S02]  /*3050*/  LOP3.LUT P4, RZ, R119, 0x2, RZ, 0xc0, !PT ;  /* 0x0000000277ff7812 */ /* 0x000fe4000788c0ff */
[----:B------:R-:W-:Y:S01]  /*3060*/  ISETP.GE.AND P6, PT, R22, c[0x0][0x1d4], PT ;  /* 0x0000750016007a0c */ /* 0x000fe20003fc6270 */
[----:B------:R-:W0:Y:S01]  /*3070*/  LDGDEPBAR ;  /* 0x00000000000079af */ /* 0x000e220000000000 */
[----:B------:R-:W-:Y:S02]  /*3080*/  ISETP.GE.AND P5, PT, R20, c[0x0][0x1d4], PT ;  /* 0x0000750014007a0c */ /* 0x000fe40003fa6270 */
[----:B------:R-:W-:Y:S01]  /*3090*/  ISETP.GE.AND P1, PT, R8, 0x21, PT ;  /* 0x000000210800780c */ /* 0x000fe20003f26270 */
[----:B------:R-:W-:Y:S02]  /*30a0*/  IMAD R8, R12, c[0x0][0x218], RZ ;  /* 0x000086000c087a24 */ /* 0x000fe400078e02ff */
[----:B-1----:R-:W-:-:S04]  /*30b0*/  IMAD.WIDE.U32 R6, R16, 0x30, R80 ;  /* 0x0000003010067825 */ /* 0x002fc800078e0050 */
[----:B------:R-:W-:Y:S02]  /*30c0*/  IMAD.IADD R7, R7, 0x1, R9 ;  /* 0x0000000107077824 */ /* 0x000fe400078e0209 */
[----:B--2---:R-:W-:Y:S01]  /*30d0*/  IMAD.WIDE.U32 R4, R25, c[0x0][0x210], R2 ;  /* 0x0000840019047a25 */ /* 0x004fe200078e0002 */
[----:B------:R-:W-:-:S03]  /*30e0*/  @P2 LEA R2, P0, R6, c[0x0][0x1c8], 0x1 ;  /* 0x0000720006022a11 */ /* 0x000fc600078008ff */
[----:B------:R-:W-:Y:S01]  /*30f0*/  IMAD R5, R25, c[0x0][0x214], R5 ;  /* 0x0000850019057a24 */ /* 0x000fe200078e0205 */
[----:B------:R-:W-:Y:S01]  /*3100*/  @P2 LEA.HI.X R3, R6, c[0x0][0x1cc], R7, 0x1, P0 ;  /* 0x0000730006032a11 */ /* 0x000fe200000f0c07 */
[----:B------:R-:W-:Y:S01]  /*3110*/  IMAD.MOV.U32 R9, RZ, RZ, 0x20 ;  /* 0x00000020ff097424 */ /* 0x000fe200078e00ff */
[----:B------:R-:W-:Y:S01]  /*3120*/  LOP3.LUT R119, R119, 0xfffffffe, RZ, 0xc0, !PT ;  /* 0xfffffffe77777812 */ /* 0x000fe200078ec0ff */
[C---:B------:R-:W-:Y:S02]  /*3130*/  IMAD R8, R0.reuse, c[0x0][0x21c], R8 ;  /* 0x0000870000087a24 */ /* 0x040fe400078e0208 */
[----:B------:R-:W-:Y:S01]  /*3140*/  IMAD.WIDE.U32 R20, R0, c[0x0][0x218], R4 ;  /* 0x0000860000147a25 */ /* 0x000fe200078e0004 */
[----:B------:R1:W-:Y:S01]  /*3150*/  @P2 LDGSTS.E.BYPASS.LTC128B.128 [R78+0x14080], [R2.64], !P3 ;  /* 0x14080000024e2fae */ /* 0x0003e2000d901d46 */
[----:B------:R-:W-:Y:S02]  /*3160*/  @P3 LOP3.LUT R119, R119, 0x1, RZ, 0xfc, !PT ;  /* 0x0000000177773812 */ /* 0x000fe400078efcff */
[----:B------:R-:W-:Y:S01]  /*3170*/  IMAD.WIDE.U32 R10, R9, c[0x0][0x1e0], RZ ;  /* 0x00007800090a7a25 */ /* 0x000fe200078e00ff */
[----:B------:R1:W-:Y:S04]  /*3180*/  @P2 LDGSTS.E.BYPASS.LTC128B.128 [R78+0x15880], [R2.64+0x80], !P4 ;  /* 0x15880080024e2fae */ /* 0x0003e8000e101d46 */
[----:B------:R1:W-:Y:S01]  /*3190*/  @P2 LDGSTS.E.BYPASS.LTC128B.128 [R78+0x17080], [R2.64+0x100], !P6 ;  /* 0x17080100024e2fae */ /* 0x0003e2000f101d46 */
[----:B------:R-:W-:Y:S01]  /*31a0*/  IMAD.IADD R17, R21, 0x1, R8 ;  /* 0x0000000115117824 */ /* 0x000fe200078e0208 */
[----:B------:R-:W-:Y:S01]  /*31b0*/  @P1 IADD3 R0, P0, R6, R10, RZ ;  /* 0x0000000a06001210 */ /* 0x000fe20007f1e0ff */
[----:B------:R-:W-:Y:S01]  /*31c0*/  IMAD.MOV.U32 R16, RZ, RZ, R20 ;  /* 0x000000ffff107224 */ /* 0x000fe200078e0014 */
[----:B------:R1:W-:Y:S04]  /*31d0*/  @P2 LDGSTS.E.BYPASS.LTC128B.128 [R78+0x18880], [R2.64+0x180], !P5 ;  /* 0x18880180024e2fae */ /* 0x0003e8000e901d46 */
[----:B------:R-:W-:Y:S04]  /*31e0*/  STL [R1+0x74], R27 ;  /* 0x0000741b01007387 */ /* 0x000fe80000100800 */
[----:B------:R-:W-:Y:S04]  /*31f0*/  STL.64 [R1+0x50], R82 ;  /* 0x0000505201007387 */ /* 0x000fe80000100a00 */
[----:B------:R-:W-:Y:S04]  /*3200*/  STL.64 [R1+0x40], R80 ;  /* 0x0000405001007387 */ /* 0x000fe80000100a00 */
[----:B------:R-:W-:Y:S04]  /*3210*/  STL [R1+0x2c], R119 ;  /* 0x00002c7701007387 */ /* 0x000fe80000100800 */
[----:B------:R-:W-:Y:S01]  /*3220*/  STL.64 [R1+0x58], R20 ;  /* 0x0000581401007387 */ /* 0x000fe20000100a00 */
[----:B-1----:R-:W-:-:S03]  /*3230*/  IMAD R3, R9, c[0x0][0x1e4], RZ ;  /* 0x0000790009037a24 */ /* 0x002fc600078e02ff */
[----:B------:R-:W-:Y:S02]  /*3240*/  STL.64 [R1+0x48], R16 ;  /* 0x0000481001007387 */ /* 0x000fe40000100a00 */
[----:B------:R-:W-:Y:S02]  /*3250*/  @P1 IADD3.X R3, R7, R11, R3, P0, !PT ;  /* 0x0000000b07031210 */ /* 0x000fe400007fe403 */
[----:B------:R-:W2:Y:S04]  /*3260*/  LDL R10, [R1+0x14] ;  /* 0x00001400010a7983 */ /* 0x000ea80000100800 */
[----:B------:R-:W3:Y:S04]  /*3270*/  LDL R11, [R1+0xc] ;  /* 0x00000c00010b7983 */ /* 0x000ee80000100800 */
[----:B------:R-:W4:Y:S01]  /*3280*/  LDL R9, [R1+0x10] ;  /* 0x0000100001097983 */ /* 0x000f220000100800 */
[----:B------:R-:W-:-:S04]  /*3290*/  IMAD R2, R18, c[0x0][0x208], RZ ;  /* 0x0000820012027a24 */ /* 0x000fc800078e02ff */
[----:B------:R-:W-:Y:S01]  /*32a0*/  IMAD R6, R77, c[0x0][0x20c], R2 ;  /* 0x000083004d067a24 */ /* 0x000fe200078e0202 */
[----:B------:R-:W-:-:S04]  /*32b0*/  @P1 LEA R2, P0, R0, c[0x0][0x1c8], 0x1 ;  /* 0x0000720000021a11 */ /* 0x000fc800078008ff */
[----:B------:R-:W-:-:S05]  /*32c0*/  @P1 LEA.HI.X R3, R0, c[0x0][0x1cc], R3, 0x1, P0 ;  /* 0x0000730000031a11 */ /* 0x000fca00000f0c03 */
[----:B------:R1:W-:Y:S04]  /*32d0*/  @P1 LDGSTS.E.BYPASS.LTC128B.128 [R78+0x15080], [R2.64], !P3 ;  /* 0x15080000024e1fae */ /* 0x0003e8000d901d46 */
[----:B------:R1:W-:Y:S04]  /*32e0*/  @P1 LDGSTS.E.BYPASS.LTC128B.128 [R78+0x16880], [R2.64+0x80], !P4 ;  /* 0x16880080024e1fae */ /* 0x0003e8000e101d46 */
[----:B------:R1:W-:Y:S04]  /*32f0*/  @P1 LDGSTS.E.BYPASS.LTC128B.128 [R78+0x18080], [R2.64+0x100], !P6 ;  /* 0x18080100024e1fae */ /* 0x0003e8000f101d46 */
[----:B------:R1:W-:Y:S04]  /*3300*/  @P1 LDGSTS.E.BYPASS.LTC128B.128 [R78+0x19880], [R2.64+0x180], !P5 ;  /* 0x19880180024e1fae */ /* 0x0003e8000e901d46 */
[----:B------:R-:W0:Y:S04]  /*3310*/  LDGDEPBAR ;  /* 0x00000000000079af */ /* 0x000e280000000000 */
[----:B------:R-:W5:Y:S04]  /*3320*/  S2R R14, SR_TID.X ;  /* 0x00000000000e7919 */ /* 0x000f680000002100 */
[----:B------:R-:W1:Y:S01]  /*3330*/  S2R R13, SR_TID.X ;  /* 0x00000000000d7919 */ /* 0x000e620000002100 */
[----:B------:R-:W-:-:S04]  /*3340*/  DEPBAR.LE SB0, 0x1 ;  /* 0x000080400000791a */ /* 0x000fc80000000000 */
[----:B------:R-:W-:Y:S01]  /*3350*/  BAR.SYNC.DEFER_BLOCKING 0x0 ;  /* 0x0000000000007b1d */ /* 0x000fe20000010000 */
[----:B-----5:R-:W-:-:S04]  /*3360*/  SHF.R.S32.HI R12, RZ, 0x1f, R14 ;  /* 0x0000001fff0c7819 */ /* 0x020fc8000001140e */
[----:B------:R-:W-:Y:S01]  /*3370*/  LEA.HI R12, R12, R14, RZ, 0x5 ;  /* 0x0000000e0c0c7211 */ /* 0x000fe200078f28ff */
[----:B------:R-:W-:Y:S01]  /*3380*/  IMAD.WIDE.U32 R4, R77, c[0x0][0x208], RZ ;  /* 0x000082004d047a25 */ /* 0x000fe200078e00ff */
[----:B-1----:R-:W-:Y:S02]  /*3390*/  ISETP.GT.AND P2, PT, R13, 0x7f, PT ;  /* 0x0000007f0d00780c */ /* 0x002fe40003f44270 */
[----:B------:R-:W-:Y:S01]  /*33a0*/  SHF.R.S32.HI R12, RZ, 0x5, R12 ;  /* 0x00000005ff0c7819 */ /* 0x000fe2000001140c */
[----:B------:R-:W-:-:S04]  /*33b0*/  IMAD.IADD R6, R5, 0x1, R6 ;  /* 0x0000000105067824 */ /* 0x000fc800078e0206 */
[----:B------:R-:W-:Y:S02]  /*33c0*/  IMAD R12, R12, 0x800, R239 ;  /* 0x000008000c0c7824 */ /* 0x000fe400078e02ef */
[----:B------:R-:W-:-:S04]  /*33d0*/  IMAD.WIDE.U32 R4, R4, 0x30, R16 ;  /* 0x0000003004047825 */ /* 0x000fc800078e0010 */
[----:B------:R-:W-:Y:S01]  /*33e0*/  IMAD R0, R6, 0x30, RZ ;  /* 0x0000003006007824 */ /* 0x000fe200078e02ff */
[----:B------:R-:W-:Y:S04]  /*33f0*/  LDSM.16.M88.4 R160, [R12] ;  /* 0x000000000ca0783b */ /* 0x000fe80000000200 */
[----:B------:R-:W-:Y:S04]  /*3400*/  LDSM.16.M88.4 R188, [R12+0x4000] ;  /* 0x004000000cbc783b */ /* 0x000fe80000000200 */
[----:B------:R-:W-:Y:S04]  /*3410*/  LDSM.16.M88.4 R204, [R12+0x8000] ;  /* 0x008000000ccc783b */ /* 0x000fe80000000200 */
[----:B------:R-:W-:Y:S01]  /*3420*/  LDSM.16.M88.4 R220, [R12+0xc000] ;  /* 0x00c000000cdc783b */ /* 0x000fe20000000200 */
[----:B------:R-:W-:Y:S01]  /*3430*/  IMAD.IADD R5, R5, 0x1, R0 ;  /* 0x0000000105057824 */ /* 0x000fe200078e0200 */
[----:B------:R-:W-:Y:S01]  /*3440*/  LEA R6, P0, R4, c[0x0][0x1f8], 0x1 ;  /* 0x00007e0004067a11 */ /* 0x000fe200078008ff */
[----:B------:R-:W-:-:S02]  /*3450*/  @!P2 IMAD.MOV.U32 R0, RZ, RZ, c[0x0][0x208] ;  /* 0x00008200ff00a624 */ /* 0x000fc400078e00ff */
[----:B------:R-:W-:Y:S01]  /*3460*/  @!P2 IMAD.MOV.U32 R2, RZ, RZ, c[0x0][0x20c] ;  /* 0x00008300ff02a624 */ /* 0x000fe200078e00ff */
[----:B------:R-:W-:Y:S02]  /*3470*/  LEA.HI.X R7, R4, c[0x0][0x1fc], R5, 0x1, P0 ;  /* 0x00007f0004077a11 */ /* 0x000fe400000f0c05 */
[----:B------:R-:W-:-:S04]  /*3480*/  @!P2 LEA R4, P0, R0, R6, 0x6 ;  /* 0x000000060004a211 */ /* 0x000fc800078030ff */
[----:B------:R-:W-:Y:S02]  /*3490*/  @!P2 LEA.HI.X R5, R0, R7, R2, 0x6, P0 ;  /* 0x000000070005a211 */ /* 0x000fe400000f3402 */
[----:B------:R-:W-:Y:S02]  /*34a0*/  SEL R0, RZ, 0xffffffff, P4 ;  /* 0xffffffffff007807 */ /* 0x000fe40002000000 */
[----:B------:R-:W-:Y:S02]  /*34b0*/  LOP3.LUT P0, RZ, R24, 0x2, RZ, 0xc0, !PT ;  /* 0x0000000218ff7812 */ /* 0x000fe4000780c0ff */
[----:B------:R-:W-:Y:S01]  /*34c0*/  SEL R2, RZ, 0x1, P3 ;  /* 0x00000001ff027807 */ /* 0x000fe20001800000 */
[----:B------:R-:W-:-:S05]  /*34d0*/  IMAD.SHL.U32 R0, R0, 0x2, RZ ;  /* 0x0000000200007824 */ /* 0x000fca00078e00ff */
[----:B------:R-:W-:Y:S02]  /*34e0*/  LOP3.LUT R3, R0, 0x2, R2, 0xe2, !PT ;  /* 0x0000000200037812 */ /* 0x000fe400078ee202 */
[----:B------:R-:W-:Y:S02]  /*34f0*/  SEL R2, RZ, 0x4, P6 ;  /* 0x00000004ff027807 */ /* 0x000fe40003000000 */
[----:B------:R-:W-:Y:S01]  /*3500*/  SEL R0, RZ, 0x8, P5 ;  /* 0x00000008ff007807 */ /* 0x000fe20002800000 */
[----:B------:R-:W-:Y:S01]  /*3510*/  IMAD.MOV.U32 R8, RZ, RZ, 0x40 ;  /* 0x00000040ff087424 */ /* 0x000fe200078e00ff */
[----:B------:R-:W-:Y:S02]  /*3520*/  IADD3 R243, R236, 0x20, RZ ;  /* 0x00000020ecf37810 */ /* 0x000fe40007ffe0ff */
[----:B------:R-:W-:Y:S02]  /*3530*/  LOP3.LUT R3, R0, R3, R2, 0xfe, !PT ;  /* 0x0000000300037212 */ /* 0x000fe400078efe02 */
[----:B------:R-:W-:-:S02]  /*3540*/  @P0 IADD3 R243, R236, -0x20, RZ ;  /* 0xffffffe0ecf30810 */ /* 0x000fc40007ffe0ff */
[----:B------:R-:W-:Y:S02]  /*3550*/  LOP3.LUT P0, RZ, R24, 0x4, RZ, 0xc0, !PT ;  /* 0x0000000418ff7812 */ /* 0x000fe4000780c0ff */
[----:B------:R-:W-:Y:S02]  /*3560*/  IADD3 R2, R15, R23, -R118 ;  /* 0x000000170f027210 */ /* 0x000fe40007ffe876 */
[C---:B------:R-:W-:Y:S02]  /*3570*/  LOP3.LUT P3, RZ, R3.reuse, 0x1, RZ, 0xc0, !PT ;  /* 0x0000000103ff7812 */ /* 0x040fe4000786c0ff */
[----:B------:R-:W-:Y:S02]  /*3580*/  SEL R0, R8, 0xffffffc0, !P0 ;  /* 0xffffffc008007807 */ /* 0x000fe40004000000 */
[----:B------:R-:W-:Y:S02]  /*3590*/  ISETP.LT.OR P0, PT, R2, 0x1, !P3 ;  /* 0x000000010200780c */ /* 0x000fe40005f01670 */
[----:B------:R-:W-:-:S02]  /*35a0*/  LOP3.LUT P2, RZ, R3, 0x2, RZ, 0xc0, !PT ;  /* 0x0000000203ff7812 */ /* 0x000fc4000784c0ff */
[----:B------:R-:W-:Y:S01]  /*35b0*/  LOP3.LUT P1, RZ, R3, 0x4, RZ, 0xc0, !PT ;  /* 0x0000000403ff7812 */ /* 0x000fe2000782c0ff */
[----:B------:R-:W-:Y:S01]  /*35c0*/  IMAD.IADD R238, R236, 0x1, R0 ;  /* 0x00000001ecee7824 */ /* 0x000fe200078e0200 */
[----:B--2---:R-:W-:Y:S04]  /*35d0*/  LDSM.16.M88.4 R180, [R10] ;  /* 0x000000000ab4783b */ /* 0x004fe80000000200 */
[----:B---3--:R-:W-:Y:S04]  /*35e0*/  LDSM.16.M88.4 R164, [R11] ;  /* 0x000000000ba4783b */ /* 0x008fe80000000200 */
[----:B----4-:R-:W-:Y:S04]  /*35f0*/  LDSM.16.M88.4 R184, [R9] ;  /* 0x0000000009b8783b */ /* 0x010fe80000000200 */
        /* <DEDUP_REMOVED lines=12> */
[----:B------:R-:W1:Y:S04]  /*36c0*/  LDSM.16.M88.4 R8, [R236] ;  /* 0x00000000ec08783b */ /* 0x000e680000000200 */
[----:B------:R-:W2:Y:S04]  /*36d0*/  LDSM.16.M88.4 R20, [R236+0x800] ;  /* 0x00080000ec14783b */ /* 0x000ea80000000200 */
[----:B------:R-:W-:Y:S04]  /*36e0*/  LDSM.16.M88.4 R44, [R236+0x1000] ;  /* 0x00100000ec2c783b */ /* 0x000fe80000000200 */
[----:B------:R-:W3:Y:S04]  /*36f0*/  LDSM.16.M88.4 R24, [R243] ;  /* 0x00000000f318783b */ /* 0x000ee80000000200 */
[----:B------:R-:W4:Y:S04]  /*3700*/  LDSM.16.M88.4 R36, [R243+0x800] ;  /* 0x00080000f324783b */ /* 0x000f280000000200 */
[----:B------:R-:W-:Y:S04]  /*3710*/  LDSM.16.M88.4 R56, [R243+0x1000] ;  /* 0x00100000f338783b */ /* 0x000fe80000000200 */
[----:B------:R-:W-:Y:S01]  /*3720*/  @!PT LDS RZ, [RZ] ;  /* 0x00000000fffff984 */ /* 0x000fe20000000800 */
[----:B------:R-:W-:Y:S01]  /*3730*/  @!PT LDS RZ, [RZ] ;  /* 0x00000000fffff984 */ /* 0x000fe20000000800 */
[----:B------:R-:W-:Y:S01]  /*3740*/  @!PT LDS RZ, [RZ] ;  /* 0x00000000fffff984 */ /* 0x000fe20000000800 */
[----:B------:R5:W-:Y:S01]  /*3750*/  LDGSTS.E.BYPASS.LTC128B.128 [R78+0x4080], [R6.64], !P0 ;  /* 0x04080000064e7fae */ /* 0x000be2000c101d46 */
[----:B------:R-:W-:-:S13]  /*3760*/  ISETP.LT.OR P0, PT, R2, 0x1, !P2 ;  /* 0x000000010200780c */ /* 0x000fda0005701670 */
[----:B------:R5:W-:Y:S01]  /*3770*/  LDGSTS.E.BYPASS.LTC128B.128 [R78+0x5880], [R6.64+0x80], !P0 ;  /* 0x05880080064e7fae */ /* 0x000be2000c101d46 */
[----:B------:R-:W-:-:S13]  /*3780*/  ISETP.LT.OR P0, PT, R2, 0x1, !P1 ;  /* 0x000000010200780c */ /* 0x000fda0004f01670 */
[----:B------:R5:W-:Y:S01]  /*3790*/  LDGSTS.E.BYPASS.LTC128B.128 [R78+0x7080], [R6.64+0x100], !P0 ;  /* 0x07080100064e7fae */ /* 0x000be2000c101d46 */
[----:B------:R-:W-:-:S04]  /*37a0*/  LOP3.LUT P0, RZ, R3, 0x8, RZ, 0xc0, !PT ;  /* 0x0000000803ff7812 */ /* 0x000fc8000780c0ff */
[----:B------:R-:W-:-:S13]  /*37b0*/  ISETP.LT.OR P4, PT, R2, 0x1, !P0 ;  /* 0x000000010200780c */ /* 0x000fda0004781670 */
[----:B------:R5:W-:Y:S01]  /*37c0*/  LDGSTS.E.BYPASS.LTC128B.128 [R78+0x8880], [R6.64+0x180], !P4 ;  /* 0x08880180064e7fae */ /* 0x000be2000e101d46 */
[----:B------:R-:W-:Y:S01]  /*37d0*/  ISETP.GT.AND P4, PT, R13, 0x7f, PT ;  /* 0x0000007f0d00780c */ /* 0x000fe20003f84270 */
[C---:B-1----:R-:W-:Y:S11]  /*37e0*/  HMMA.16816.F32 R16, R160.reuse, R8, RZ ;  /* 0x00000008a010723c */ /* 0x042ff600000018ff */
[----:B------:R-:W-:Y:S01]  /*37f0*/  @!UPT UIADD3 URZ, URZ, URZ, URZ ;  /* 0x0000003f3f3ff290 */ /* 0x000fe2000fffe03f */
[C---:B------:R-:W-:Y:S02]  /*3800*/  @!P4 ISETP.LT.OR P3, PT, R2.reuse, 0x21, !P3 ;  /* 0x000000210200c80c */ /* 0x040fe40005f61670 */
[C---:B------:R-:W-:Y:S02]  /*3810*/  @!P4 ISETP.LT.OR P2, PT, R2.reuse, 0x21, !P2 ;  /* 0x000000210200c80c */ /* 0x040fe40005741670 */
[C---:B------:R-:W-:Y:S02]  /*3820*/  @!P4 ISETP.LT.OR P1, PT, R2.reuse, 0x21, !P1 ;  /* 0x000000210200c80c */ /* 0x040fe40004f21670 */
[----:B------:R-:W-:Y:S01]  /*3830*/  @!P4 ISETP.LT.OR P0, PT, R2, 0x21, !P0 ;  /* 0x000000210200c80c */ /* 0x000fe20004701670 */
[C---:B------:R-:W-:Y:S06]  /*3840*/  HMMA.16816.F32 R12, R160.reuse, R10, RZ ;  /* 0x0000000aa00c723c */ /* 0x040fec00000018ff */
[----:B------:R5:W-:Y:S02]  /*3850*/  @!P4 LDGSTS.E.BYPASS.LTC128B.128 [R78+0x5080], [R4.64], !P3 ;  /* 0x05080000044ecfae */ /* 0x000be4000d901d46 */
[----:B--2---:R-:W-:Y:S02]  /*3860*/  HMMA.16816.F32 R8, R160, R20, RZ ;  /* 0x00000014a008723c */ /* 0x004fe400000018ff */
[----:B------:R5:W-:Y:S04]  /*3870*/  @!P4 LDGSTS.E.BYPASS.LTC128B.128 [R78+0x6880], [R4.64+0x80], !P2 ;  /* 0x06880080044ecfae */ /* 0x000be8000d101d46 */
[----:B------:R5:W-:Y:S04]  /*3880*/  @!P4 LDGSTS.E.BYPASS.LTC128B.128 [R78+0x8080], [R4.64+0x100], !P1 ;  /* 0x08080100044ecfae */ /* 0x000be8000c901d46 */
[----:B------:R5:W-:Y:S04]  /*3890*/  @!P4 LDGSTS.E.BYPASS.LTC128B.128 [R78+0x9880], [R4.64+0x180], !P0 ;  /* 0x09880180044ecfae */ /* 0x000be8000c101d46 */
[----:B------:R-:W1:Y:S01]  /*38a0*/  LDSM.16.M88.4 R48, [R238] ;  /* 0x00000000ee30783b */ /* 0x000e620000000200 */
[----:B---3--:R-:W-:Y:S01]  /*38b0*/  HMMA.16816.F32 R16, R164, R24, R16 ;  /* 0x00000018a410723c */ /* 0x008fe20000001810 */
[----:B------:R-:W-:-:S02]  /*38c0*/  IMAD.IADD R237, R243, 0x1, R0 ;  /* 0x00000001f3ed7824 */ /* 0x000fc400078e0200 */
[----:B------:R-:W-:Y:S01]  /*38d0*/  IMAD.MOV.U32 R155, RZ, RZ, R28 ;  /* 0x000000ffff9b7224 */ /* 0x000fe200078e001c */
[----:B------:R-:W2:Y:S04]  /*38e0*/  LDSM.16.M88.4 R40, [R238+0x800] ;  /* 0x00080000ee28783b */ /* 0x000ea80000000200 */
[----:B------:R-:W3:Y:S01]  /*38f0*/  LDSM.16.M88.4 R52, [R237] ;  /* 0x00000000ed34783b */ /* 0x000ee20000000200 */
[----:B----4-:R-:W-:Y:S03]  /*3900*/  HMMA.16816.F32 R28, R164, R36, R8 ;  /* 0x00000024a41c723c */ /* 0x010fe60000001808 */
[----:B------:R-:W-:Y:S04]  /*3910*/  LDSM.16.M88.4 R60, [R237+0x800] ;  /* 0x00080000ed3c783b */ /* 0x000fe80000000200 */
[----:B------:R-:W-:Y:S01]  /*3920*/  LDSM.16.M88.4 R64, [R243+0x1800] ;  /* 0x00180000f340783b */ /* 0x000fe20000000200 */
[----:B------:R-:W-:Y:S03]  /*3930*/  HMMA.16816.F32 R8, R160, R22, RZ ;  /* 0x00000016a008723c */ /* 0x000fe600000018ff */
[----:B------:R-:W-:Y:S04]  /*3940*/  LDSM.16.M88.4 R20, [R237+0x1000] ;  /* 0x00100000ed14783b */ /* 0x000fe80000000200 */
[----:B------:R-:W-:Y:S01]  /*3950*/  LDSM.16.M88.4 R68, [R237+0x1800] ;  /* 0x00180000ed44783b */ /* 0x000fe20000000200 */
[----:B------:R-:W-:Y:S03]  /*3960*/  HMMA.16816.F32 R32, R164, R26, R12 ;  /* 0x0000001aa420723c */ /* 0x000fe6000000180c */
[----:B------:R-:W-:Y:S01]  /*3970*/  LDSM.16.M88.4 R72, [R237+0x4800] ;  /* 0x00480000ed48783b */ /* 0x000fe20000000200 */
[----:B------:R-:W-:-:S03]  /*3980*/  IADD3 R3, R243, 0x1000, RZ ;  /* 0x00001000f3037810 */ /* 0x000fc60007ffe0ff */
[----:B------:R-:W0:Y:S01]  /*3990*/  LDGDEPBAR ;  /* 0x00000000000079af */ /* 0x000e220000000000 */
[C---:B-----5:R-:W-:Y:S08]  /*39a0*/  HMMA.16816.F32 R4, R160.reuse, R44, RZ ;  /* 0x0000002ca004723c */ /* 0x060ff000000018ff */
[----:B------:R-:W-:Y:S01]  /*39b0*/  HMMA.16816.F32 R24, R160, R46, RZ ;  /* 0x0000002ea018723c */ /* 0x000fe200000018ff */
[----:B------:R-:W4:Y:S07]  /*39c0*/  LDSM.16.M88.4 R44, [R238+0x1000] ;  /* 0x00100000ee2c783b */ /* 0x000f2e0000000200 */
[----:B-1----:R-:W-:Y:S08]  /*39d0*/  HMMA.16816.F32 R12, R180, R48, R16 ;  /* 0x00000030b40c723c */ /* 0x002ff00000001810 */
[C---:B------:R-:W-:Y:S01]  /*39e0*/  HMMA.16816.F32 R16, R164.reuse, R38, R8 ;  /* 0x00000026a410723c */ /* 0x040fe20000001808 */
[----:B------:R-:W1:Y:S07]  /*39f0*/  LDSM.16.M88.4 R36, [R236+0x1800] ;  /* 0x00180000ec24783b */ /* 0x000e6e0000000200 */
[C---:B------:R-:W-:Y:S08]  /*3a00*/  HMMA.16816.F32 R8, R164.reuse, R56, R4 ;  /* 0x00000038a408723c */ /* 0x040ff00000001804 */
[----:B------:R-:W-:Y:S01]  /*3a10*/  HMMA.16816.F32 R24, R164, R58, R24 ;  /* 0x0000003aa418723c */ /* 0x000fe20000001818 */
[----:B------:R-:W-:Y:S07]  /*3a20*/  LDSM.16.M88.4 R56, [R238+0x1800] ;  /* 0x00180000ee38783b */ /* 0x000fee0000000200 */
[C---:B------:R-:W-:Y:S01]  /*3a30*/  HMMA.16816.F32 R32, R180.reuse, R50, R32 ;  /* 0x00000032b420723c */ /* 0x040fe20000001820 */
[----:B------:R-:W5:Y:S07]  /*3a40*/  LDSM.16.M88.4 R48, [R236+0x2000] ;  /* 0x00200000ec30783b */ /* 0x000f6e0000000200 */
[----:B--2---:R-:W-:Y:S08]  /*3a50*/  HMMA.16816.F32 R28, R180, R40, R28 ;  /* 0x00000028b41c723c */ /* 0x004ff0000000181c */
[----:B---3--:R-:W-:Y:S08]  /*3a60*/  HMMA.16816.F32 R4, R184, R52, R12 ;  /* 0x00000034b804723c */ /* 0x008ff0000000180c */
[C---:B------:R-:W-:Y:S01]  /*3a70*/  HMMA.16816.F32 R12, R180.reuse, R42, R16 ;  /* 0x0000002ab40c723c */ /* 0x040fe20000001810 */
[----:B------:R-:W2:Y:S07]  /*3a80*/  LDSM.16.M88.4 R40, [R236+0x2800] ;  /* 0x00280000ec28783b */ /* 0x000eae0000000200 */
[C---:B----4-:R-:W-:Y:S08]  /*3a90*/  HMMA.16816.F32 R8, R180.reuse, R44, R8 ;  /* 0x0000002cb408723c */ /* 0x050ff00000001808 */
        /* <DEDUP_REMOVED lines=12> */
[----:B-----5:R-:W-:Y:S08]  /*3b60*/  HMMA.16816.F32 R28, R188, R48, R28 ;  /* 0x00000030bc1c723c */ /* 0x020ff0000000181c */
        /* <DEDUP_REMOVED lines=30> */
[C---:B-1----:R-:W-:Y:S08]  /*3d50*/  HMMA.16816.F32 R28, R200.reuse, R36, R16 ;  /* 0x00000024c81c723c */ /* 0x042ff00000001810 */
[----:B------:R-:W-:Y:S01]  /*3d60*/  HMMA.16816.F32 R32, R200, R50, R24 ;  /* 0x00000032c820723c */ /* 0x000fe20000001818 */
[----:B------:R-:W1:Y:S04]  /*3d70*/  LDSM.16.M88.4 R24, [R243+0x3800] ;  /* 0x00380000f318783b */ /* 0x000e680000000200 */
[----:B------:R-:W-:Y:S03]  /*3d80*/  LDSM.16.M88.4 R48, [R243+0x4000] ;  /* 0x00400000f330783b */ /* 0x000fe60000000200 */
[----:B------:R-:W-:Y:S08]  /*3d90*/  HMMA.16816.F32 R16, R204, R44, R12 ;  /* 0x0000002ccc10723c */ /* 0x000ff0000000180c */
[C---:B---3--:R-:W-:Y:S01]  /*3da0*/  HMMA.16816.F32 R12, R208.reuse, R52, R20 ;  /* 0x00000034d00c723c */ /* 0x048fe20000001814 */
[----:B------:R-:W2:Y:S07]  /*3db0*/  LDSM.16.M88.4 R20, [R237+0x3000] ;  /* 0x00300000ed14783b */ /* 0x000eae0000000200 */
[----:B------:R-:W-:Y:S01]  /*3dc0*/  HMMA.16816.F32 R4, R208, R54, R4 ;  /* 0x00000036d004723c */ /* 0x000fe20000001804 */
[----:B------:R-:W3:Y:S07]  /*3dd0*/  LDSM.16.M88.4 R52, [R238+0x3800] ;  /* 0x00380000ee34783b */ /* 0x000eee0000000200 */
[----:B------:R-:W-:Y:S08]  /*3de0*/  HMMA.16816.F32 R36, R200, R38, R8 ;  /* 0x00000026c824723c */ /* 0x000ff00000001808 */
[----:B------:R-:W-:Y:S01]  /*3df0*/  HMMA.16816.F32 R8, R204, R46, R32 ;  /* 0x0000002ecc08723c */ /* 0x000fe20000001820 */
[----:B------:R-:W4:Y:S04]  /*3e00*/  LDSM.16.M88.4 R44, [R236+0x4800] ;  /* 0x00480000ec2c783b */ /* 0x000f280000000200 */
[----:B------:R-:W-:Y:S03]  /*3e10*/  LDSM.16.M88.4 R32, [R243+0x4800] ;  /* 0x00480000f320783b */ /* 0x000fe60000000200 */
[----:B------:R-:W-:Y:S08]  /*3e20*/  HMMA.16816.F32 R12, R212, R56, R12 ;  /* 0x00000038d40c723c */ /* 0x000ff0000000180c */
[----:B-1----:R-:W-:Y:S08]  /*3e30*/  HMMA.16816.F32 R16, R208, R24, R16 ;  /* 0x00000018d010723c */ /* 0x002ff00000001810 */
[----:B------:R-:W-:Y:S01]  /*3e40*/  HMMA.16816.F32 R4, R212, R58, R4 ;  /* 0x0000003ad404723c */ /* 0x000fe20000001804 */
[----:B------:R-:W-:Y:S07]  /*3e50*/  LDSM.16.M88.4 R56, [R236+0x5800] ;  /* 0x00580000ec38783b */ /* 0x000fee0000000200 */
[----:B------:R-:W-:Y:S01]  /*3e60*/  HMMA.16816.F32 R8, R208, R26, R8 ;  /* 0x0000001ad008723c */ /* 0x000fe20000001808 */
[----:B------:R-:W1:Y:S07]  /*3e70*/  LDSM.16.M88.4 R24, [R237+0x3800] ;  /* 0x00380000ed18783b */ /* 0x000e6e0000000200 */
[----:B--2---:R-:W-:Y:S08]  /*3e80*/  HMMA.16816.F32 R12, R216, R20, R12 ;  /* 0x00000014d80c723c */ /* 0x004ff0000000180c */
[C---:B------:R-:W-:Y:S08]  /*3e90*/  HMMA.16816.F32 R28, R204.reuse, R40, R28 ;  /* 0x00000028cc1c723c */ /* 0x040ff0000000181c */
[----:B------:R-:W-:Y:S01]  /*3ea0*/  HMMA.16816.F32 R40, R204, R42, R36 ;  /* 0x0000002acc28723c */ /* 0x000fe20000001824 */
[----:B------:R-:W2:Y:S07]  /*3eb0*/  LDSM.16.M88.4 R36, [R236+0x5000] ;  /* 0x00500000ec24783b */ /* 0x000eae0000000200 */
        /* <DEDUP_REMOVED lines=8> */
[----:B-1----:R-:W-:Y:S08]  /*3f40*/  HMMA.16816.F32 R16, R216, R24, R16 ;  /* 0x00000018d810723c */ /* 0x002ff00000001810 */
[----:B------:R-:W-:Y:S01]  /*3f50*/  HMMA.16816.F32 R8, R220, R46, R4 ;  /* 0x0000002edc08723c */ /* 0x000fe20000001804 */
[----:B------:R-:W1:Y:S07]  /*3f60*/  LDSM.16.M88.4 R44, [R243+0x5800] ;  /* 0x00580000f32c783b */ /* 0x000e6e0000000200 */
[----:B------:R-:W-:Y:S08]  /*3f70*/  HMMA.16816.F32 R4, R224, R32, R12 ;  /* 0x00000020e004723c */ /* 0x000ff0000000180c */
[----:B------:R-:W-:Y:S08]  /*3f80*/  HMMA.16816.F32 R28, R212, R64, R28 ;  /* 0x00000040d41c723c */ /* 0x000ff0000000181c */
[----:B------:R-:W-:Y:S08]  /*3f90*/  HMMA.16816.F32 R20, R216, R26, R20 ;  /* 0x0000001ad814723c */ /* 0x000ff00000001814 */
[----:B--2---:R-:W-:Y:S08]  /*3fa0*/  HMMA.16816.F32 R16, R220, R36, R16 ;  /* 0x00000024dc10723c */ /* 0x004ff00000001810 */
[----:B------:R-:W-:Y:S08]  /*3fb0*/  HMMA.16816.F32 R12, R224, R34, R8 ;  /* 0x00000022e00c723c */ /* 0x000ff00000001808 */
[----:B------:R-:W-:Y:S08]  /*3fc0*/  HMMA.16816.F32 R4, R228, R68, R4 ;  /* 0x00000044e404723c */ /* 0x000ff00000001804 */
[----:B------:R-:W-:Y:S01]  /*3fd0*/  HMMA.16816.F32 R8, R212, R66, R40 ;  /* 0x00000042d408723c */ /* 0x000fe20000001828 */
[----:B------:R-:W2:Y:S07]  /*3fe0*/  LDSM.16.M88.4 R40, [R237+0x5000] ;  /* 0x00500000ed28783b */ /* 0x000eae0000000200 */
[----:B---3--:R-:W-:Y:S08]  /*3ff0*/  HMMA.16816.F32 R28, R216, R48, R28 ;  /* 0x00000030d81c723c */ /* 0x008ff0000000181c */
[----:B------:R-:W-:Y:S01]  /*4000*/  HMMA.16816.F32 R24, R220, R38, R20 ;  /* 0x00000026dc18723c */ /* 0x000fe20000001814 */
[----:B------:R-:W3:Y:S07]  /*4010*/  LDSM.16.M88.4 R36, [R238+0x5800] ;  /* 0x00580000ee24783b */ /* 0x000eee0000000200 */
[----:B------:R-:W-:Y:S08]  /*4020*/  HMMA.16816.F32 R20, R224, R60, R16 ;  /* 0x0000003ce014723c */ /* 0x000ff00000001810 */
[----:B------:R-:W-:Y:S08]  /*4030*/  HMMA.16816.F32 R12, R228, R70, R12 ;  /* 0x00000046e40c723c */ /* 0x000ff0000000180c */
[----:B------:R-:W-:Y:S08]  /*4040*/  HMMA.16816.F32 R32, R232, R72, R4 ;  /* 0x00000048e820723c */ /* 0x000ff00000001804 */
[----:B------:R-:W-:Y:S08]  /*4050*/  HMMA.16816.F32 R8, R216, R50, R8 ;  /* 0x00000032d808723c */ /* 0x000ff00000001808 */
[----:B------:R-:W-:Y:S01]  /*4060*/  HMMA.16816.F32 R4, R220, R56, R28 ;  /* 0x00000038dc04723c */ /* 0x000fe2000000181c */
[----:B------:R-:W4:Y:S01]  /*4070*/  LDSM.16.M88.4 R28, [R237+0x5800] ;  /* 0x00580000ed1c783b */ /* 0x000f220000000200 */
[----:B------:R-:W-:Y:S01]  /*4080*/  IADD3 R2, R243, 0x800, RZ ;  /* 0x00000800f3027810 */ /* 0x000fe20007ffe0ff */
[----:B------:R-:W-:-:S05]  /*4090*/  DEPBAR.LE SB0, 0x0 ;  /* 0x000080000000791a */ /* 0x000fca0000000000 */
[----:B------:R-:W-:Y:S08]  /*40a0*/  HMMA.16816.F32 R16, R224, R62, R24 ;  /* 0x0000003ee010723c */ /* 0x000ff00000001818 */
[----:B------:R-:W-:Y:S01]  /*40b0*/  HMMA.16816.F32 R20, R228, R52, R20 ;  /* 0x00000034e414723c */ /* 0x000fe20000001814 */
[----:B------:R-:W-:-:S07]  /*40c0*/  FMUL.FTZ R0, R32, c[0x0][0x320] ;  /* 0x0000c80020007a20 */ /* 0x000fce0000410000 */
[----:B------:R-:W-:Y:S01]  /*40d0*/  HMMA.16816.F32 R24, R232, R74, R12 ;  /* 0x0000004ae818723c */ /* 0x000fe2000000180c */
[----:B------:R5:W1:Y:S07]  /*40e0*/  MUFU.TANH R49, R0 ;  /* 0x0000000000317308 */ /* 0x000a6e0000002400 */
[----:B------:R-:W-:Y:S01]  /*40f0*/  HMMA.16816.F32 R12, R220, R58, R8 ;  /* 0x0000003adc0c723c */ /* 0x000fe20000001808 */
[----:B-----5:R-:W-:-:S07]  /*4100*/  FMUL.FTZ R0, R33, c[0x0][0x320] ;  /* 0x0000c80021007a20 */ /* 0x020fce0000410000 */
[----:B-1----:R-:W-:Y:S01]  /*4110*/  HMMA.16816.F32 R8, R224, R44, R4 ;  /* 0x0000002ce008723c */ /* 0x002fe20000001804 */
[----:B------:R1:W1:Y:S07]  /*4120*/  MUFU.TANH R48, R0 ;  /* 0x0000000000307308 */ /* 0x00026e0000002400 */
[----:B------:R-:W-:Y:S01]  /*4130*/  HMMA.16816.F32 R4, R228, R54, R16 ;  /* 0x00000036e404723c */ /* 0x000fe20000001810 */
[----:B-1----:R-:W-:-:S07]  /*4140*/  FMUL.FTZ R0, R34, c[0x0][0x320] ;  /* 0x0000c80022007a20 */ /* 0x002fce0000410000 */
[----:B--2---:R-:W-:Y:S01]  /*4150*/  HMMA.16816.F32 R20, R232, R40, R20 ;  /* 0x00000028e814723c */ /* 0x004fe20000001814 */
[----:B------:R1:W2:Y:S02]  /*4160*/  MUFU.TANH R45, R0 ;  /* 0x00000000002d7308 */ /* 0x0002a40000002400 */
[----:B-1----:R-:W-:-:S06]  /*4170*/  FMUL.FTZ R0, R35, c[0x0][0x320] ;  /* 0x0000c80023007a20 */ /* 0x002fcc0000410000 */
[----:B------:R1:W1:Y:S01]  /*4180*/  MUFU.TANH R44, R0 ;  /* 0x00000000002c7308 */ /* 0x0002620000002400 */
[----:B------:R-:W-:Y:S01]  /*4190*/  HMMA.16816.F32 R16, R224, R46, R12 ;  /* 0x0000002ee010723c */ /* 0x000fe2000000180c */
[----:B-1----:R-:W-:-:S06]  /*41a0*/  FMUL.FTZ R0, R24, c[0x0][0x320] ;  /* 0x0000c80018007a20 */ /* 0x002fcc0000410000 */
[----:B------:R1:W1:Y:S01]  /*41b0*/  MUFU.TANH R40, R0 ;  /* 0x0000000000287308 */ /* 0x0002620000002400 */
[----:B---3--:R-:W-:Y:S01]  /*41c0*/  HMMA.16816.F32 R12, R228, R36, R8 ;  /* 0x00000024e40c723c */ /* 0x008fe20000001808 */
[----:B-1----:R-:W-:-:S06]  /*41d0*/  FMUL.FTZ R0, R25, c[0x0][0x320] ;  /* 0x0000c80019007a20 */ /* 0x002fcc0000410000 */
[----:B------:R1:W3:Y:S01]  /*41e0*/  MUFU.TANH R35, R0 ;  /* 0x0000000000237308 */ /* 0x0002e20000002400 */
[----:B------:R-:W-:Y:S01]  /*41f0*/  HMMA.16816.F32 R4, R232, R42, R4 ;  /* 0x0000002ae804723c */ /* 0x000fe20000001804 */
[----:B-1----:R-:W-:-:S06]  /*4200*/  FMUL.FTZ R0, R26, c[0x0][0x320] ;  /* 0x0000c8001a007a20 */ /* 0x002fcc0000410000 */
[----:B------:R1:W1:Y:S02]  /*4210*/  MUFU.TANH R41, R0 ;  /* 0x0000000000297308 */ /* 0x0002640000002400 */
[----:B-1----:R-:W-:-:S06]  /*4220*/  FMUL.FTZ R0, R27, c[0x0][0x320] ;  /* 0x0000c8001b007a20 */ /* 0x002fcc0000410000 */
[----:B------:R1:W1:Y:S01]  /*4230*/  MUFU.TANH R36, R0 ;  /* 0x0000000000247308 */ /* 0x0002620000002400 */
[----:B------:R-:W-:Y:S01]  /*4240*/  HMMA.16816.F32 R8, R228, R38, R16 ;  /* 0x00000026e408723c */ /* 0x000fe20000001810 */
[----:B-1----:R-:W-:-:S06]  /*4250*/  FMUL.FTZ R0, R20, c[0x0][0x320] ;  /* 0x0000c80014007a20 */ /* 0x002fcc0000410000 */
[----:B------:R1:W1:Y:S01]  /*4260*/  MUFU.TANH R32, R0 ;  /* 0x0000000000207308 */ /* 0x0002620000002400 */
[----:B----4-:R-:W-:Y:S01]  /*4270*/  HMMA.16816.F32 R12, R232, R28, R12 ;  /* 0x0000001ce80c723c */ /* 0x010fe2000000180c */
[----:B-1----:R-:W-:-:S06]  /*4280*/  FMUL.FTZ R0, R21, c[0x0][0x320] ;  /* 0x0000c80015007a20 */ /* 0x002fcc0000410000 */
        /* <DEDUP_REMOVED lines=19> */
[----:B------:R1:W1:Y:S01]  /*43c0*/  MUFU.TANH R26, R0 ;  /* 0x00000000001a7308 */ /* 0x0002620000002400 */
[----:B------:R2:W-:Y:S01]  /*43d0*/  STL [R1+0x4], R3 ;  /* 0x0000040301007387 */ /* 0x0005e20000100800 */
[----:B-1----:R-:W-:-:S06]  /*43e0*/  FMUL.FTZ R0, R15, c[0x0][0x320] ;  /* 0x0000c8000f007a20 */ /* 0x002fcc0000410000 */
[----:B------:R1:W1:Y:S01]  /*43f0*/  MUFU.TANH R25, R0 ;  /* 0x0000000000197308 */ /* 0x0002620000002400 */
[----:B------:R2:W-:Y:S01]  /*4400*/  STL [R1], R2 ;  /* 0x0000000201007387 */ /* 0x0005e20000100800 */
[----:B-1----:R-:W-:-:S06]  /*4410*/  FMUL.FTZ R0, R4, c[0x0][0x320] ;  /* 0x0000c80004007a20 */ /* 0x002fcc0000410000 */
[----:B------:R1:W1:Y:S01]  /*4420*/  MUFU.TANH R18, R0 ;  /* 0x0000000000127308 */ /* 0x0002620000002400 */
[----:B------:R-:W-:Y:S01]  /*4430*/  ISETP.GT.AND P0, PT, R77, R155, PT ;  /* 0x0000009b4d00720c */ /* 0x000fe20003f04270 */
[----:B-1----:R-:W-:-:S06]  /*4440*/  FMUL.FTZ R0, R5, c[0x0][0x320] ;  /* 0x0000c80005007a20 */ /* 0x002fcc0000410000 */
[----:B------:R1:W1:Y:S02]  /*4450*/  MUFU.TANH R9, R0 ;  /* 0x0000000000097308 */ /* 0x0002640000002400 */
[----:B-1----:R-:W-:-:S06]  /*4460*/  FMUL.FTZ R0, R6, c[0x0][0x320] ;  /* 0x0000c80006007a20 */ /* 0x002fcc0000410000 */
[----:B------:R1:W1:Y:S01]  /*4470*/  MUFU.TANH R24, R0 ;  /* 0x0000000000187308 */ /* 0x0002620000002400 */
[----:B------:R-:W-:Y:S01]  /*4480*/  BSSY B0, `(.L_x_877) ;  /* 0x0000033000007945 */ /* 0x000fe20003800000 */
[----:B-1----:R-:W-:-:S06]  /*4490*/  FMUL.FTZ R0, R7, c[0x0][0x320] ;  /* 0x0000c80007007a20 */ /* 0x002fcc0000410000 */
[----:B------:R1:W1:Y:S01]  /*44a0*/  MUFU.TANH R23, R0 ;  /* 0x0000000000177308 */ /* 0x0002620000002400 */
        /* <DEDUP_REMOVED lines=8> */
[----:B------:R-:W-:Y:S01]  /*4530*/  IADD3 R244, R243, 0x2000, RZ ;  /* 0x00002000f3f47810 */ /* 0x000fe20007ffe0ff */
[----:B------:R-:W-:Y:S06]  /*4540*/  BAR.SYNC.DEFER_BLOCKING 0x0 ;  /* 0x0000000000007b1d */ /* 0x000fec0000010000 */
[----:B------:R-:W-:Y:S05]  /*4550*/  @!P0 BRA `(.L_x_878) ;  /* 0x0000025000008947 */ /* 0x000fea0003800000 */
[----:B-1234-:R-:W-:Y:S02]  /*4560*/  IADD3 R4, -R118, 0x30, RZ ;  /* 0x0000003076047810 */ /* 0x01efe40007ffe1ff */
[----:B------:R-:W-:-:S02]  /*4570*/  IADD3 R0, R103, -0x2, RZ ;  /* 0xfffffffe67007810 */ /* 0x000fc40007ffe0ff */
        /* <DEDUP_REMOVED lines=35> */
.L_x_878:
[----:B-1234-:R-:W-:Y:S05]  /*47b0*/  BSYNC B0 ;  /* 0x0000000000007941 */ /* 0x01efea0003800000 */
.L_x_877:
[----:B------:R-:W2:Y:S04]  /*47c0*/  LDL R4, [R1+0x64] ;  /* 0x0000640001047983 */ /* 0x000ea80000100800 */
[----:B------:R-:W-:Y:S04]  /*47d0*/  STL [R1+0xe0], R162 ;  /* 0x0000e0a201007387 */ /* 0x000fe80000100800 */
[----:B------:R-:W-:Y:S04]  /*47e0*/  STL [R1+0xdc], R161 ;  /* 0x0000dca101007387 */ /* 0x000fe80000100800 */
[----:B------:R1:W-:Y:S04]  /*47f0*/  STL [R1+0xd8], R160 ;  /* 0x0000d8a001007387 */ /* 0x0003e80000100800 */
[----:B------:R-:W3:Y:S04]  /*4800*/  LDL R134, [R1+0xcc] ;  /* 0x0000cc0001867983 */ /* 0x000ee80000100800 */
[----:B------:R-:W4:Y:S01]  /*4810*/  LDL R37, [R1+0x8] ;  /* 0x0000080001257983 */ /* 0x000f220000100800 */
[----:B------:R-:W-:-:S03]  /*4820*/  ISETP.NE.AND P3, PT, R102, 0x1, PT ;  /* 0x000000016600780c */ /* 0x000fc60003f65270 */
[----:B------:R-:W-:Y:S04]  /*4830*/  LDSM.16.MT88.4 R68, [R241+0x1800] ;  /* 0x00180000f144783b */ /* 0x000fe80000004200 */
[----:B------:R-:W-:Y:S04]  /*4840*/  LDSM.16.MT88.4 R64, [R240+0x800] ;  /* 0x00080000f040783b */ /* 0x000fe80000004200 */
[----:B------:R-:W-:Y:S04]  /*4850*/  LDSM.16.MT88.4 R56, [R239+0x2000] ;  /* 0x00200000ef38783b */ /* 0x000fe80000004200 */
[----:B------:R-:W-:Y:S04]  /*4860*/  LDSM.16.MT88.4 R60, [R242+0x800] ;  /* 0x00080000f23c783b */ /* 0x000fe80000004200 */
[----:B-1----:R-:W4:Y:S04]  /*4870*/  LDL R160, [R1+0x88] ;  /* 0x0000880001a07983 */ /* 0x002f280000100800 */
[----:B------:R-:W-:Y:S04]  /*4880*/  LDSM.16.MT88.4 R72, [R241+0x2000] ;  /* 0x00200000f148783b */ /* 0x000fe80000004200 */
[----:B------:R-:W0:Y:S01]  /*4890*/  LDGDEPBAR ;  /* 0x00000000000079af */ /* 0x000e220000000000 */
[----:B---3--:R-:W-:-:S04]  /*48a0*/  IMAD.IADD R0, R134, 0x1, R135 ;  /* 0x0000000186007824 */ /* 0x008fc800078e0287 */
[----:B------:R-:W-:-:S05]  /*48b0*/  @P3 IMAD.HI.U32 R2, R0, c[0x0][0x2c8], RZ ;  /* 0x0000b20000023a27 */ /* 0x000fca00078e00ff */
[----:B------:R-:W-:-:S05]  /*48c0*/  @P3 SHF.R.U32.HI R0, RZ, c[0x0][0x2cc], R2 ;  /* 0x0000b300ff003a19 */ /* 0x000fca0000011602 */
[----:B------:R-:W1:Y:S01]  /*48d0*/  SHFL.IDX PT, R2, R0, RZ, 0x1c1f ;  /* 0x001c1fff00027589 */ /* 0x000e6200000e0000 */
[----:B--2---:R-:W-:Y:S01]  /*48e0*/  IADD3 R3, -R4, 0x1, R76 ;  /* 0x0000000104037810 */ /* 0x004fe20007ffe14c */
[----:B------:R-:W-:-:S04]  /*48f0*/  IMAD.IADD R4, R76, 0x1, -R4 ;  /* 0x000000014c047824 */ /* 0x000fc800078e0a04 */
[----:B----4-:R-:W-:Y:S01]  /*4900*/  IMAD.IADD R3, R3, 0x1, -R160 ;  /* 0x0000000103037824 */ /* 0x010fe200078e0aa0 */
[----:B------:R2:W3:Y:S04]  /*4910*/  SHFL.IDX PT, R6, R0, 0x1, 0x1c1f ;  /* 0x003c1f0000067f89 */ /* 0x0004e800000e0000 */
[----:B-1----:R-:W-:-:S04]  /*4920*/  IADD3 R2, R3, R2, RZ ;  /* 0x0000000203027210 */ /* 0x002fc80007ffe0ff */
[----:B------:R-:W-:-:S04]  /*4930*/  IMNMX R2, R4, R2, PT ;  /* 0x0000000204027217 */ /* 0x000fc80003800200 */
[C---:B------:R-:W-:Y:S02]  /*4940*/  ISETP.GT.AND P0, PT, R2.reuse, RZ, PT ;  /* 0x000000ff0200720c */ /* 0x040fe40003f04270 */
[C---:B------:R-:W-:Y:S02]  /*4950*/  ISETP.GT.AND P1, PT, R2.reuse, 0x1, PT ;  /* 0x000000010200780c */ /* 0x040fe40003f24270 */
[----:B------:R-:W-:Y:S02]  /*4960*/  FSEL R16, R49, -INF , P0 ;  /* 0xff80000031107808 */ /* 0x000fe40000000000 */
[----:B------:R-:W-:Y:S02]  /*4970*/  ISETP.GT.AND P0, PT, R2, 0x8, PT ;  /* 0x000000080200780c */ /* 0x000fe40003f04270 */
[----:B------:R-:W-:Y:S02]  /*4980*/  FSEL R15, R48, -INF , P1 ;  /* 0xff800000300f7808 */ /* 0x000fe40000800000 */
[----:B------:R-:W-:Y:S01]  /*4990*/  ISETP.GT.AND P1, PT, R2, 0x9, PT ;  /* 0x000000090200780c */ /* 0x000fe20003f24270 */
[----:B------:R-:W-:Y:S01]  /*49a0*/  LDSM.16.MT88.4 R48, [R241+0x800] ;  /* 0x00080000f130783b */ /* 0x000fe20000004200 */
[----:B------:R-:W-:-:S02]  /*49b0*/  FSEL R14, R40, -INF , P0 ;  /* 0xff800000280e7808 */ /* 0x000fc40000000000 */
[----:B--2---:R-:W-:Y:S02]  /*49c0*/  FMNMX.FTZ R0, R16, R15, !PT ;  /* 0x0000000f10007209 */ /* 0x004fe40007810000 */
[C---:B------:R-:W-:Y:S02]  /*49d0*/  ISETP.GT.AND P0, PT, R2.reuse, 0x10, PT ;  /* 0x000000100200780c */ /* 0x040fe40003f04270 */
[----:B------:R-:W-:Y:S02]  /*49e0*/  FSEL R13, R35, -INF , P1 ;  /* 0xff800000230d7808 */ /* 0x000fe40000800000 */
[----:B------:R-:W-:Y:S02]  /*49f0*/  ISETP.GT.AND P1, PT, R2, 0x11, PT ;  /* 0x000000110200780c */ /* 0x000fe40003f24270 */
[----:B------:R-:W-:Y:S02]  /*4a00*/  FMNMX.FTZ R0, R14, R0, !PT ;  /* 0x000000000e007209 */ /* 0x000fe40007810000 */
[----:B------:R-:W-:-:S02]  /*4a10*/  FSEL R12, R32, -INF , P0 ;  /* 0xff800000200c7808 */ /* 0x000fc40000000000 */
[C---:B------:R-:W-:Y:S02]  /*4a20*/  ISETP.GT.AND P0, PT, R2.reuse, 0x18, PT ;  /* 0x000000180200780c */ /* 0x040fe40003f04270 */
[----:B------:R-:W-:Y:S02]  /*4a30*/  FSEL R17, R27, -INF , P1 ;  /* 0xff8000001b117808 */ /* 0x000fe40000800000 */
[----:B------:R-:W-:Y:S02]  /*4a40*/  FMNMX.FTZ R0, R13, R0, !PT ;  /* 0x000000000d007209 */ /* 0x000fe40007810000 */
[----:B------:R-:W-:Y:S02]  /*4a50*/  ISETP.GT.AND P1, PT, R2, 0x19, PT ;  /* 0x000000190200780c */ /* 0x000fe40003f24270 */
[----:B------:R-:W-:Y:S02]  /*4a60*/  FSEL R11, R21, -INF , P0 ;  /* 0xff800000150b7808 */ /* 0x000fe40000000000 */
[----:B------:R-:W-:Y:S01]  /*4a70*/  FMNMX.FTZ R5, R12, R0, !PT ;  /* 0x000000000c057209 */ /* 0x000fe20007810000 */
[----:B---3--:R-:W-:Y:S01]  /*4a80*/  IMAD.IADD R0, R3, 0x1, R6 ;  /* 0x0000000103007824 */ /* 0x008fe200078e0206 */
[----:B------:R-:W-:-:S02]  /*4a90*/  ISETP.GT.AND P0, PT, R2, 0x20, PT ;  /* 0x000000200200780c */ /* 0x000fc40003f04270 */
[----:B------:R-:W-:Y:S02]  /*4aa0*/  FSEL R10, R22, -INF , P1 ;  /* 0xff800000160a7808 */ /* 0x000fe40000800000 */
[----:B------:R-:W-:Y:S02]  /*4ab0*/  ISETP.GT.AND P1, PT, R2, 0x21, PT ;  /* 0x000000210200780c */ /* 0x000fe40003f24270 */
[----:B------:R-:W-:Y:S02]  /*4ac0*/  FSEL R99, R20, -INF , P0 ;  /* 0xff80000014637808 */ /* 0x000fe40000000000 */
[----:B------:R-:W-:Y:S02]  /*4ad0*/  ISETP.GT.AND P0, PT, R2, 0x28, PT ;  /* 0x000000280200780c */ /* 0x000fe40003f04270 */
[----:B------:R-:W-:Y:S02]  /*4ae0*/  FSEL R98, R19, -INF , P1 ;  /* 0xff80000013627808 */ /* 0x000fe40000800000 */
[----:B------:R-:W-:-:S02]  /*4af0*/  FMNMX.FTZ R3, R17, R5, !PT ;  /* 0x0000000511037209 */ /* 0x000fc40007810000 */
[----:B------:R-:W-:Y:S02]  /*4b00*/  IMNMX R0, R4, R0, PT ;  /* 0x0000000004007217 */ /* 0x000fe40003800200 */
[----:B------:R-:W-:Y:S02]  /*4b10*/  ISETP.GT.AND P1, PT, R2, 0x29, PT ;  /* 0x000000290200780c */ /* 0x000fe40003f24270 */
[----:B------:R-:W-:Y:S02]  /*4b20*/  FSEL R97, R18, -INF , P0 ;  /* 0xff80000012617808 */ /* 0x000fe40000000000 */
[----:B------:R-:W-:Y:S02]  /*4b30*/  FMNMX.FTZ R3, R11, R3, !PT ;  /* 0x000000030b037209 */ /* 0x000fe40007810000 */
[----:B------:R-:W-:Y:S02]  /*4b40*/  ISETP.GT.AND P0, PT, R0, RZ, PT ;  /* 0x000000ff0000720c */ /* 0x000fe40003f04270 */
[----:B------:R-:W-:-:S02]  /*4b50*/  FSEL R94, R9, -INF , P1 ;  /* 0xff800000095e7808 */ /* 0x000fc40000800000 */
[----:B------:R-:W-:Y:S02]  /*4b60*/  ISETP.GT.AND P1, PT, R0, 0x1, PT ;  /* 0x000000010000780c */ /* 0x000fe40003f24270 */
[----:B------:R-:W-:Y:S02]  /*4b70*/  FMNMX.FTZ R3, R10, R3, !PT ;  /* 0x000000030a037209 */ /* 0x000fe40007810000 */
[----:B------:R-:W-:Y:S02]  /*4b80*/  FSEL R9, R45, -INF , P0 ;  /* 0xff8000002d097808 */ /* 0x000fe40000000000 */
[----:B------:R-:W-:Y:S02]  /*4b90*/  ISETP.GT.AND P0, PT, R0, 0x8, PT ;  /* 0x000000080000780c */ /* 0x000fe40003f04270 */
[----:B------:R-:W-:Y:S02]  /*4ba0*/  FSEL R8, R44, -INF , P1 ;  /* 0xff8000002c087808 */ /* 0x000fe40000800000 */
[----:B------:R-:W-:Y:S01]  /*4bb0*/  FMNMX.FTZ R2, R99, R3, !PT ;  /* 0x0000000363027209 */ /* 0x000fe20007810000 */
[----:B------:R-:W-:Y:S01]  /*4bc0*/  LDSM.16.MT88.4 R44, [R239+0x1800] ;  /* 0x00180000ef2c783b */ /* 0x000fe20000004200 */
[----:B------:R-:W-:-:S02]  /*4bd0*/  ISETP.GT.AND P1, PT, R0, 0x9, PT ;  /* 0x000000090000780c */ /* 0x000fc40003f24270 */
[----:B------:R-:W-:Y:S02]  /*4be0*/  FSEL R7, R41, -INF , P0 ;  /* 0xff80000029077808 */ /* 0x000fe40000000000 */
[----:B------:R-:W-:Y:S01]  /*4bf0*/  FMNMX.FTZ R3, R9, R8, !PT ;  /* 0x0000000809037209 */ /* 0x000fe20007810000 */
[----:B------:R-:W-:Y:S01]  /*4c00*/  LDSM.16.MT88.4 R40, [R37] ;  /* 0x000000002528783b */ /* 0x000fe20000004200 */
[----:B------:R-:W-:Y:S02]  /*4c10*/  ISETP.GT.AND P0, PT, R0, 0x10, PT ;  /* 0x000000100000780c */ /* 0x000fe40003f04270 */
[----:B------:R-:W-:Y:S02]  /*4c20*/  FSEL R6, R36, -INF , P1 ;  /* 0xff80000024067808 */ /* 0x000fe40000800000 */
[----:B------:R-:W-:Y:S02]  /*4c30*/  FMNMX.FTZ R3, R7, R3, !PT ;  /* 0x0000000307037209 */ /* 0x000fe40007810000 */
[----:B------:R-:W-:-:S02]  /*4c40*/  FMNMX.FTZ R2, R98, R2, !PT ;  /* 0x0000000262027209 */ /* 0x000fc40007810000 */
[----:B------:R-:W-:Y:S02]  /*4c50*/  ISETP.GT.AND P1, PT, R0, 0x11, PT ;  /* 0x000000110000780c */ /* 0x000fe40003f24270 */
[----:B------:R-:W-:Y:S02]  /*4c60*/  FSEL R5, R34, -INF , P0 ;  /* 0xff80000022057808 */ /* 0x000fe40000000000 */
[----:B------:R-:W-:Y:S02]  /*4c70*/  FMNMX.FTZ R3, R6, R3, !PT ;  /* 0x0000000306037209 */ /* 0x000fe40007810000 */
[----:B------:R-:W-:Y:S02]  /*4c80*/  FMNMX.FTZ R2, R97, R2, !PT ;  /* 0x0000000261027209 */ /* 0x000fe40007810000 */
[----:B------:R-:W-:Y:S02]  /*4c90*/  ISETP.GT.AND P0, PT, R0, 0x18, PT ;  /* 0x000000180000780c */ /* 0x000fe40003f04270 */
[----:B------:R-:W-:-:S02]  /*4ca0*/  FSEL R4, R33, -INF , P1 ;  /* 0xff80000021047808 */ /* 0x000fc40000800000 */
[----:B------:R-:W-:Y:S01]  /*4cb0*/  FMNMX.FTZ R18, R5, R3, !PT ;  /* 0x0000000305127209 */ /* 0x000fe20007810000 */
[----:B------:R-:W-:Y:S01]  /*4cc0*/  LDSM.16.MT88.4 R32, [R239+0x800] ;  /* 0x00080000ef20783b */ /* 0x000fe20000004200 */
[----:B------:R-:W-:Y:S02]  /*4cd0*/  FMNMX.FTZ R2, R94, R2, !PT ;  /* 0x000000025e027209 */ /* 0x000fe40007810000 */
[----:B------:R-:W-:Y:S02]  /*4ce0*/  ISETP.GT.AND P1, PT, R0, 0x19, PT ;  /* 0x000000190000780c */ /* 0x000fe40003f24270 */
[----:B------:R-:W-:Y:S02]  /*4cf0*/  FSEL R3, R29, -INF , P0 ;  /* 0xff8000001d037808 */ /* 0x000fe40000000000 */
[----:B------:R-:W-:Y:S01]  /*4d00*/  FMNMX.FTZ R19, R4, R18, !PT ;  /* 0x0000001204137209 */ /* 0x000fe20007810000 */
[----:B------:R-:W1:Y:S01]  /*4d10*/  SHFL.BFLY PT, R20, R2, 0x2, 0x1f ;  /* 0x0c401f0002147f89 */ /* 0x000e6200000e0000 */
[----:B------:R-:W-:-:S02]  /*4d20*/  ISETP.GT.AND P0, PT, R0, 0x20, PT ;  /* 0x000000200000780c */ /* 0x000fc40003f04270 */
[----:B------:R-:W-:Y:S02]  /*4d30*/  FSEL R18, R28, -INF , P1 ;  /* 0xff8000001c127808 */ /* 0x000fe40000800000 */
[----:B------:R-:W-:Y:S01]  /*4d40*/  FMNMX.FTZ R19, R3, R19, !PT ;  /* 0x0000001303137209 */ /* 0x000fe20007810000 */
[----:B------:R-:W-:Y:S01]  /*4d50*/  LDSM.16.MT88.4 R28, [R241] ;  /* 0x00000000f11c783b */ /* 0x000fe20000004200 */
        /* <DEDUP_REMOVED lines=8> */
[----:B------:R-:W-:Y:S01]  /*4de0*/  FMNMX.FTZ R0, R95, R19, !PT ;  /* 0x000000135f007209 */ /* 0x000fe20007810000 */
[----:B------:R-:W-:Y:S01]  /*4df0*/  LDSM.16.MT88.4 R24, [R240] ;  /* 0x00000000f018783b */ /* 0x000fe20000004200 */
[----:B------:R-:W-:-:S02]  /*4e00*/  FSEL R92, R23, -INF , P0 ;  /* 0xff800000175c7808 */ /* 0x000fc40000000000 */
[----:B------:R-:W-:-:S04]  /*4e10*/  FMNMX.FTZ R0, R93, R0, !PT ;  /* 0x000000005d007209 */ /* 0x000fc80007810000 */
        /* <DEDUP_REMOVED lines=8> */
[----:B------:R-:W-:-:S05]  /*4ea0*/  FMUL.FTZ R2, R133, c[0x0][0x2d0] ;  /* 0x0000b40085027a20 */ /* 0x000fca0000410000 */
[----:B------:R-:W-:-:S05]  /*4eb0*/  FSEL R2, R2, RZ, P0 ;  /* 0x000000ff02027208 */ /* 0x000fca0000000000 */
[--C-:B------:R-:W-:Y:S02]  /*4ec0*/  FFMA.FTZ R12, R12, c[0x0][0x2d0], -R2.reuse ;  /* 0x0000b4000c0c7a23 */ /* 0x100fe40000010802 */
[--C-:B------:R-:W-:Y:S02]  /*4ed0*/  FFMA.FTZ R15, R15, c[0x0][0x2d0], -R2.reuse ;  /* 0x0000b4000f0f7a23 */ /* 0x100fe40000010802 */
[----:B------:R2:W-:Y:S01]  /*4ee0*/  MUFU.EX2 R88, R12 ;  /* 0x0000000c00587308 */ /* 0x0005e20000000800 */
[--C-:B------:R-:W-:Y:S01]  /*4ef0*/  FFMA.FTZ R14, R14, c[0x0][0x2d0], -R2.reuse ;  /* 0x0000b4000e0e7a23 */ /* 0x100fe20000010802 */
[----:B-1----:R-:W-:Y:S01]  /*4f00*/  FMNMX.FTZ R132, R0, R19, !PT ;  /* 0x0000001300847209 */ /* 0x002fe20007810000 */
[--C-:B------:R-:W-:Y:S02]  /*4f10*/  FFMA.FTZ R0, R17, c[0x0][0x2d0], -R2.reuse ;  /* 0x0000b40011007a23 */ /* 0x100fe40000010802 */
[----:B------:R-:W-:-:S03]  /*4f20*/  FFMA.FTZ R13, R13, c[0x0][0x2d0], -R2 ;  /* 0x0000b4000d0d7a23 */ /* 0x000fc60000010802 */
[----:B------:R1:W-:Y:S01]  /*4f30*/  MUFU.EX2 R89, R0 ;  /* 0x0000000000597308 */ /* 0x0003e20000000800 */
[C---:B------:R-:W-:Y:S01]  /*4f40*/  FSETP.NEU.FTZ.AND P0, PT, R132.reuse, -INF , PT ;  /* 0xff8000008400780b */ /* 0x040fe20003f1d000 */
[----:B--2---:R-:W-:-:S06]  /*4f50*/  FMUL.FTZ R12, R132, c[0x0][0x2d0] ;  /* 0x0000b400840c7a20 */ /* 0x004fcc0000410000 */
[----:B------:R-:W-:Y:S01]  /*4f60*/  MUFU.EX2 R80, R15 ;  /* 0x0000000f00507308 */ /* 0x000fe20000000800 */
[----:B-1----:R-:W-:-:S07]  /*4f70*/  FFMA.FTZ R0, R11, c[0x0][0x2d0], -R2 ;  /* 0x0000b4000b007a23 */ /* 0x002fce0000010802 */
[----:B------:R-:W-:Y:S08]  /*4f80*/  MUFU.EX2 R84, R14 ;  /* 0x0000000e00547308 */ /* 0x000ff00000000800 */
[----:B------:R1:W-:Y:S08]  /*4f90*/  MUFU.EX2 R90, R0 ;  /* 0x00000000005a7308 */ /* 0x0003f00000000800 */
[----:B------:R2:W-:Y:S01]  /*4fa0*/  MUFU.EX2 R83, R13 ;  /* 0x0000000d00537308 */ /* 0x0005e20000000800 */
[----:B-1----:R-:W-:-:S02]  /*4fb0*/  FSEL R0, R12, RZ, P0 ;  /* 0x000000ff0c007208 */ /* 0x002fc40000000000 */
[----:B--2---:R-:W1:Y:S01]  /*4fc0*/  LDSM.16.MT88.4 R12, [R239] ;  /* 0x00000000ef0c783b */ /* 0x004e620000004200 */
[----:B------:R-:W-:Y:S02]  /*4fd0*/  FFMA.FTZ R16, R16, c[0x0][0x2d0], -R2 ;  /* 0x0000b40010107a23 */ /* 0x000fe40000010802 */
[--C-:B------:R-:W-:Y:S02]  /*4fe0*/  FFMA.FTZ R9, R9, c[0x0][0x2d0], -R0.reuse ;  /* 0x0000b40009097a23 */ /* 0x100fe40000010800 */
[--C-:B------:R-:W-:Y:S02]  /*4ff0*/  FFMA.FTZ R8, R8, c[0x0][0x2d0], -R0.reuse ;  /* 0x0000b40008087a23 */ /* 0x100fe40000010800 */
[--C-:B------:R-:W-:Y:S02]  /*5000*/  FFMA.FTZ R7, R7, c[0x0][0x2d0], -R0.reuse ;  /* 0x0000b40007077a23 */ /* 0x100fe40000010800 */
[----:B------:R-:W-:Y:S01]  /*5010*/  FFMA.FTZ R6, R6, c[0x0][0x2d0], -R0 ;  /* 0x0000b40006067a23 */ /* 0x000fe20000010800 */
[----:B------:R-:W2:Y:S08]  /*5020*/  MUFU.EX2 R82, R16 ;  /* 0x0000001000527308 */ /* 0x000eb00000000800 */
[----:B------:R-:W-:Y:S08]  /*5030*/  MUFU.EX2 R78, R9 ;  /* 0x00000009004e7308 */ /* 0x000ff00000000800 */
[----:B------:R2:W3:Y:S08]  /*5040*/  MUFU.EX2 R77, R8 ;  /* 0x00000008004d7308 */ /* 0x0004f00000000800 */
[----:B------:R-:W-:Y:S08]  /*5050*/  MUFU.EX2 R76, R7 ;  /* 0x00000007004c7308 */ /* 0x000ff00000000800 */
[----:B------:R-:W4:Y:S01]  /*5060*/  MUFU.EX2 R79, R6 ;  /* 0x00000006004f7308 */ /* 0x000f220000000800 */
[----:B------:R-:W-:Y:S01]  /*5070*/  FFMA.FTZ R10, R10, c[0x0][0x2d0], -R2 ;  /* 0x0000b4000a0a7a23 */ /* 0x000fe20000010802 */
[----:B--2---:R-:W-:Y:S01]  /*5080*/  F2FP.PACK_AB R8, R80, R82 ;  /* 0x000000525008723e */ /* 0x004fe200000000ff */
[----:B------:R-:W-:Y:S01]  /*5090*/  FFMA.FTZ R3, R3, c[0x0][0x2d0], -R0 ;  /* 0x0000b40003037a23 */ /* 0x000fe20000010800 */
[----:B---3--:R-:W-:-:S04]  /*50a0*/  F2FP.PACK_AB R9, R77, R78 ;  /* 0x0000004e4d09723e */ /* 0x008fc800000000ff */
[----:B------:R2:W-:Y:S01]  /*50b0*/  MUFU.EX2 R91, R10 ;  /* 0x0000000a005b7308 */ /* 0x0005e20000000800 */
[--C-:B------:R-:W-:Y:S02]  /*50c0*/  FFMA.FTZ R5, R5, c[0x0][0x2d0], -R0.reuse ;  /* 0x0000b40005057a23 */ /* 0x100fe40000010800 */
[----:B------:R-:W-:Y:S01]  /*50d0*/  FFMA.FTZ R4, R4, c[0x0][0x2d0], -R0 ;  /* 0x0000b40004047a23 */ /* 0x000fe20000010800 */
[----:B----4-:R-:W-:-:S04]  /*50e0*/  F2FP.PACK_AB R11, R79, R76 ;  /* 0x0000004c4f0b723e */ /* 0x010fc800000000ff */
[----:B------:R3:W-:Y:S01]  /*50f0*/  MUFU.EX2 R86, R3 ;  /* 0x0000000300567308 */ /* 0x0007e20000000800 */
[----:B--2---:R-:W-:-:S07]  /*5100*/  F2FP.PACK_AB R10, R83, R84 ;  /* 0x00000054530a723e */ /* 0x004fce00000000ff */
[----:B------:R-:W-:Y:S01]  /*5110*/  MUFU.EX2 R81, R5 ;  /* 0x0000000500517308 */ /* 0x000fe20000000800 */
[----:B---3--:R-:W-:Y:S01]  /*5120*/  FFMA.FTZ R3, R18, c[0x0][0x2d0], -R0 ;  /* 0x0000b40012037a23 */ /* 0x008fe20000010800 */
[C---:B-1----:R-:W-:Y:S06]  /*5130*/  HMMA.16816.F32 R20, R8.reuse, R12, RZ ;  /* 0x0000000c0814723c */ /* 0x042fec00000018ff */
[----:B------:R1:W2:Y:S02]  /*5140*/  MUFU.EX2 R85, R4 ;  /* 0x0000000400557308 */ /* 0x0002a40000000800 */
[C---:B------:R-:W-:Y:S06]  /*5150*/  HMMA.16816.F32 R16, R8.reuse, R14, RZ ;  /* 0x0000000e0810723c */ /* 0x040fec00000018ff */
[----:B------:R-:W3:Y:S02]  /*5160*/  MUFU.EX2 R87, R3 ;  /* 0x0000000300577308 */ /* 0x000ee40000000800 */
[----:B------:R-:W-:Y:S01]  /*5170*/  HMMA.16816.F32 R12, R8, R28, RZ ;  /* 0x0000001c080c723c */ /* 0x000fe200000018ff */
[----:B-1----:R-:W-:-:S02]  /*5180*/  F2FP.PACK_AB R4, R89, R88 ;  /* 0x000000585904723e */ /* 0x002fc400000000ff */
[----:B--2---:R-:W-:Y:S02]  /*5190*/  F2FP.PACK_AB R5, R85, R81 ;  /* 0x000000515505723e */ /* 0x004fe400000000ff */
[----:B------:R-:W-:-:S03]  /*51a0*/  F2FP.PACK_AB R6, R91, R90 ;  /* 0x0000005a5b06723e */ /* 0x000fc600000000ff */
[----:B------:R-:W-:Y:S01]  /*51b0*/  HMMA.16816.F32 R52, R8, R30, RZ ;  /* 0x0000001e0834723c */ /* 0x000fe200000018ff */
[----:B---3--:R-:W-:-:S07]  /*51c0*/  F2FP.PACK_AB R7, R87, R86 ;  /* 0x000000565707723e */ /* 0x008fce00000000ff */
[C---:B------:R-:W-:Y:S08]  /*51d0*/  HMMA.16816.F32 R156, R4.reuse, R32, R20 ;  /* 0x00000020049c723c */ /* 0x040ff00000001814 */
[----:B------:R-:W-:Y:S08]  /*51e0*/  HMMA.16816.F32 R144, R4, R34, R16 ;  /* 0x000000220490723c */ /* 0x000ff00000001810 */
[----:B------:R-:W-:Y:S08]  /*51f0*/  HMMA.16816.F32 R32, R8, R26, RZ ;  /* 0x0000001a0820723c */ /* 0x000ff000000018ff */
[----:B------:R-:W-:Y:S08]  /*5200*/  HMMA.16816.F32 R148, R4, R48, R12 ;  /* 0x000000300494723c */ /* 0x000ff0000000180c */
[C---:B------:R-:W-:Y:S08]  /*5210*/  HMMA.16816.F32 R16, R8.reuse, R46, RZ ;  /* 0x0000002e0810723c */ /* 0x040ff000000018ff */
[C---:B------:R-:W-:Y:S08]  /*5220*/  HMMA.16816.F32 R28, R8.reuse, R40, RZ ;  /* 0x00000028081c723c */ /* 0x040ff000000018ff */
[C---:B------:R-:W-:Y:S08]  /*5230*/  HMMA.16816.F32 R12, R8.reuse, R68, RZ ;  /* 0x00000044080c723c */ /* 0x040ff000000018ff */
[C---:B------:R-:W-:Y:S08]  /*5240*/  HMMA.16816.F32 R36, R8.reuse, R24, RZ ;  /* 0x000000180824723c */ /* 0x040ff000000018ff */
[C---:B------:R-:W-:Y:S08]  /*5250*/  HMMA.16816.F32 R24, R8.reuse, R42, RZ ;  /* 0x0000002a0818723c */ /* 0x040ff000000018ff */
[----:B------:R-:W-:Y:S01]  /*5260*/  HMMA.16816.F32 R20, R8, R44, RZ ;  /* 0x0000002c0814723c */ /* 0x000fe200000018ff */
[----:B------:R-:W1:Y:S07]  /*5270*/  LDSM.16.MT88.4 R44, [R240+0x1800] ;  /* 0x00180000f02c783b */ /* 0x000e6e0000004200 */
[C---:B------:R-:W-:Y:S01]  /*5280*/  HMMA.16816.F32 R136, R4.reuse, R50, R52 ;  /* 0x000000320488723c */ /* 0x040fe20000001834 */
[----:B------:R-:W2:Y:S04]  /*5290*/  LDSM.16.MT88.4 R52, [R242+0x1800] ;  /* 0x00180000f234783b */ /* 0x000ea80000004200 */
[----:B------:R-:W-:Y:S03]  /*52a0*/  LDSM.16.MT88.4 R48, [R239+0x3800] ;  /* 0x00380000ef30783b */ /* 0x000fe60000004200 */
[C---:B------:R-:W-:Y:S01]  /*52b0*/  HMMA.16816.F32 R100, R4.reuse, R66, R32 ;  /* 0x000000420464723c */ /* 0x040fe20000001820 */
[----:B------:R-:W3:Y:S07]  /*52c0*/  LDSM.16.MT88.4 R32, [R242+0x2000] ;  /* 0x00200000f220783b */ /* 0x000eee0000004200 */
[C---:B------:R-:W-:Y:S08]  /*52d0*/  HMMA.16816.F32 R16, R4.reuse, R58, R16 ;  /* 0x0000003a0410723c */ /* 0x040ff00000001810 */
[C---:B------:R-:W-:Y:S08]  /*52e0*/  HMMA.16816.F32 R28, R4.reuse, R60, R28 ;  /* 0x0000003c041c723c */ /* 0x040ff0000000181c */
[C---:B------:R-:W-:Y:S08]  /*52f0*/  HMMA.16816.F32 R12, R4.reuse, R72, R12 ;  /* 0x00000048040c723c */ /* 0x040ff0000000180c */
[C---:B------:R-:W-:Y:S08]  /*5300*/  HMMA.16816.F32 R24, R4.reuse, R62, R24 ;  /* 0x0000003e0418723c */ /* 0x040ff00000001818 */
[----:B------:R-:W-:Y:S01]  /*5310*/  HMMA.16816.F32 R20, R4, R56, R20 ;  /* 0x000000380414723c */ /* 0x000fe20000001814 */
[----:B------:R-:W-:Y:S01]  /*5320*/  IMAD.MOV.U32 R116, RZ, RZ, R100 ;  /* 0x000000ffff747224 */ /* 0x000fe200078e0064 */
[----:B------:R-:W-:Y:S01]  /*5330*/  MOV R114, R103 ;  /* 0x0000006700727202 */ /* 0x000fe20000000f00 */
[----:B------:R-:W-:-:S02]  /*5340*/  IMAD.MOV.U32 R115, RZ, RZ, R102 ;  /* 0x000000ffff737224 */ /* 0x000fc400078e0066 */
[----:B------:R-:W-:Y:S01]  /*5350*/  IMAD.MOV.U32 R113, RZ, RZ, R101 ;  /* 0x000000ffff717224 */ /* 0x000fe200078e0065 */
[----:B------:R-:W-:Y:S01]  /*5360*/  MOV R101, R16 ;  /* 0x0000001000657202 */ /* 0x000fe20000000f00 */
[----:B------:R-:W-:Y:S01]  /*5370*/  IMAD.MOV.U32 R103, RZ, RZ, R18 ;  /* 0x000000ffff677224 */ /* 0x000fe200078e0012 */
[----:B------:R-:W-:Y:S01]  /*5380*/  HMMA.16816.F32 R140, R4, R64, R36 ;  /* 0x00000040048c723c */ /* 0x000fe20000001824 */
[----:B------:R-:W-:Y:S01]  /*5390*/  IMAD.MOV.U32 R102, RZ, RZ, R19 ;  /* 0x000000ffff667224 */ /* 0x000fe200078e0013 */
[----:B------:R-:W-:Y:S01]  /*53a0*/  MOV R111, R31 ;  /* 0x0000001f006f7202 */ /* 0x000fe20000000f00 */
[----:B------:R-:W-:Y:S01]  /*53b0*/  IMAD.MOV.U32 R100, RZ, RZ, R17 ;  /* 0x000000ffff647224 */ /* 0x000fe200078e0011 */
[----:B------:R-:W-:Y:S01]  /*53c0*/  MOV R162, R14 ;  /* 0x0000000e00a27202 */ /* 0x000fe20000000f00 */
[----:B------:R-:W-:Y:S01]  /*53d0*/  IMAD.MOV.U32 R3, RZ, RZ, R28 ;  /* 0x000000ffff037224 */ /* 0x000fe200078e001c */
[----:B------:R-:W4:Y:S01]  /*53e0*/  LDSM.16.MT88.4 R16, [R240+0x2000] ;  /* 0x00200000f010783b */ /* 0x000f220000004200 */
[----:B------:R-:W-:Y:S01]  /*53f0*/  IMAD.MOV.U32 R112, RZ, RZ, R30 ;  /* 0x000000ffff707224 */ /* 0x000fe200078e001e */
[----:B------:R-:W-:Y:S01]  /*5400*/  HMMA.16816.F32 R40, R8, R70, RZ ;  /* 0x000000460828723c */ /* 0x000fe200000018ff */
[----:B------:R-:W-:Y:S01]  /*5410*/  IMAD.MOV.U32 R110, RZ, RZ, R29 ;  /* 0x000000ffff6e7224 */ /* 0x000fe200078e001d */
[----:B------:R-:W3:Y:S01]  /*5420*/  LDSM.16.MT88.4 R36, [R239+0x3000] ;  /* 0x00300000ef24783b */ /* 0x000ee20000004200 */
[----:B------:R-:W-:-:S02]  /*5430*/  IMAD.MOV.U32 R109, RZ, RZ, R12 ;  /* 0x000000ffff6d7224 */ /* 0x000fc400078e000c */
[----:B------:R-:W-:Y:S02]  /*5440*/  IMAD.MOV.U32 R108, RZ, RZ, R13 ;  /* 0x000000ffff6c7224 */ /* 0x000fe400078e000d */
[----:B------:R-:W-:Y:S01]  /*5450*/  IMAD.MOV.U32 R161, RZ, RZ, R15 ;  /* 0x000000ffffa17224 */ /* 0x000fe200078e000f */
[----:B-1----:R-:W-:Y:S01]  /*5460*/  HMMA.16816.F32 R28, R8, R46, RZ ;  /* 0x0000002e081c723c */ /* 0x002fe200000018ff */
[----:B------:R-:W-:Y:S01]  /*5470*/  IMAD.MOV.U32 R107, RZ, RZ, R26 ;  /* 0x000000ffff6b7224 */ /* 0x000fe200078e001a */
[----:B------:R-:W-:Y:S01]  /*5480*/  MOV R105, R24 ;  /* 0x0000001800697202 */ /* 0x000fe20000000f00 */
[----:B------:R-:W-:Y:S01]  /*5490*/  IMAD.MOV.U32 R106, RZ, RZ, R27 ;  /* 0x000000ffff6a7224 */ /* 0x000fe200078e001b */
[----:B------:R-:W-:Y:S01]  /*54a0*/  MOV R117, R21 ;  /* 0x0000001500757202 */ /* 0x000fe20000000f00 */
[----:B------:R-:W-:-:S03]  /*54b0*/  IMAD.MOV.U32 R104, RZ, RZ, R25 ;  /* 0x000000ffff687224 */ /* 0x000fc600078e0019 */
[C---:B------:R-:W-:Y:S01]  /*54c0*/  HMMA.16816.F32 R12, R8.reuse, R44, RZ ;  /* 0x0000002c080c723c */ /* 0x040fe200000018ff */
[----:B------:R-:W1:Y:S01]  /*54d0*/  LDSM.16.MT88.4 R44, [R241+0x3000] ;  /* 0x00300000f12c783b */ /* 0x000e620000004200 */
[----:B------:R-:W-:Y:S02]  /*54e0*/  IMAD.MOV.U32 R119, RZ, RZ, R22 ;  /* 0x000000ffff777224 */ /* 0x000fe400078e0016 */
[----:B------:R-:W-:Y:S02]  /*54f0*/  IMAD.MOV.U32 R118, RZ, RZ, R23 ;  /* 0x000000ffff767224 */ /* 0x000fe400078e0017 */
[----:B------:R-:W-:Y:S02]  /*5500*/  IMAD.MOV.U32 R130, RZ, RZ, R20 ;  /* 0x000000ffff827224 */ /* 0x000fe400078e0014 */
[C---:B--2---:R-:W-:Y:S08]  /*5510*/  HMMA.16816.F32 R24, R8.reuse, R52, RZ ;  /* 0x000000340818723c */ /* 0x044ff000000018ff */
[----:B------:R-:W-:Y:S01]  /*5520*/  HMMA.16816.F32 R20, R8, R54, RZ ;  /* 0x000000360814723c */ /* 0x000fe200000018ff */
[----:B------:R-:W2:Y:S07]  /*5530*/  LDSM.16.MT88.4 R52, [R240+0x3000] ;  /* 0x00300000f034783b */ /* 0x000eae0000004200 */
[C---:B------:R-:W-:Y:S01]  /*5540*/  HMMA.16816.F32 R56, R4.reuse, R74, R40 ;  /* 0x0000004a0438723c */ /* 0x040fe20000001828 */
[----:B------:R-:W1:Y:S07]  /*5550*/  LDSM.16.MT88.4 R40, [R241+0x3800] ;  /* 0x00380000f128783b */ /* 0x000e6e0000004200 */
[C---:B---3--:R-:W-:Y:S08]  /*5560*/  HMMA.16816.F32 R72, R4.reuse, R32, R24 ;  /* 0x000000200448723c */ /* 0x048ff00000001818 */
[C---:B------:R-:W-:Y:S01]  /*5570*/  HMMA.16816.F32 R68, R4.reuse, R34, R20 ;  /* 0x000000220444723c */ /* 0x040fe20000001814 */
[----:B------:R-:W3:Y:S07]  /*5580*/  LDSM.16.MT88.4 R32, [R240+0x3800] ;  /* 0x00380000f020783b */ /* 0x000eee0000004200 */
[C---:B----4-:R-:W-:Y:S08]  /*5590*/  HMMA.16816.F32 R64, R4.reuse, R16, R12 ;  /* 0x000000100440723c */ /* 0x050ff0000000180c */
[----:B------:R-:W-:Y:S08]  /*55a0*/  HMMA.16816.F32 R60, R4, R18, R28 ;  /* 0x00000012043c723c */ /* 0x000ff0000000181c */
[C---:B------:R-:W-:Y:S08]  /*55b0*/  HMMA.16816.F32 R12, R8.reuse, R36, RZ ;  /* 0x00000024080c723c */ /* 0x040ff000000018ff */
[C---:B------:R-:W-:Y:S01]  /*55c0*/  HMMA.16816.F32 R28, R8.reuse, R38, RZ ;  /* 0x00000026081c723c */ /* 0x040fe200000018ff */
[----:B------:R-:W4:Y:S07]  /*55d0*/  LDSM.16.MT88.4 R36, [R242+0x3000] ;  /* 0x00300000f224783b */ /* 0x000f2e0000004200 */
[C---:B-1----:R-:W-:Y:S08]  /*55e0*/  HMMA.16816.F32 R24, R8.reuse, R44, RZ ;  /* 0x0000002c0818723c */ /* 0x042ff000000018ff */
[C---:B--2---:R-:W-:Y:S08]  /*55f0*/  HMMA.16816.F32 R16, R8.reuse, R52, RZ ;  /* 0x000000340810723c */ /* 0x044ff000000018ff */
[----:B------:R-:W-:Y:S08]  /*5600*/  HMMA.16816.F32 R20, R8, R46, RZ ;  /* 0x0000002e0814723c */ /* 0x000ff000000018ff */
[C---:B------:R-:W-:Y:S08]  /*5610*/  HMMA.16816.F32 R120, R4.reuse, R48, R12 ;  /* 0x000000300478723c */ /* 0x040ff0000000180c */
[C---:B------:R-:W-:Y:S08]  /*5620*/  HMMA.16816.F32 R176, R4.reuse, R50, R28 ;  /* 0x0000003204b0723c */ /* 0x040ff0000000181c */
[----:B------:R-:W-:Y:S08]  /*5630*/  HMMA.16816.F32 R48, R4, R40, R24 ;  /* 0x000000280430723c */ /* 0x000ff00000001818 */
[----:B------:R-:W-:Y:S08]  /*5640*/  HMMA.16816.F32 R12, R8, R54, RZ ;  /* 0x00000036080c723c */ /* 0x000ff000000018ff */
[C---:B---3--:R-:W-:Y:S08]  /*5650*/  HMMA.16816.F32 R16, R4.reuse, R32, R16 ;  /* 0x000000200410723c */ /* 0x048ff00000001810 */
[----:B------:R-:W-:Y:S01]  /*5660*/  HMMA.16816.F32 R172, R4, R42, R20 ;  /* 0x0000002a04ac723c */ /* 0x000fe20000001814 */
[----:B------:R-:W1:Y:S01]  /*5670*/  LDSM.16.MT88.4 R20, [R242+0x3800] ;  /* 0x00380000f214783b */ /* 0x000e620000004200 */
[----:B------:R-:W-:Y:S01]  /*5680*/  IMAD.MOV.U32 R27, RZ, RZ, R48 ;  /* 0x000000ffff1b7224 */ /* 0x000fe200078e0030 */
[----:B------:R-:W-:Y:S01]  /*5690*/  MOV R25, R51 ;  /* 0x0000003300197202 */ /* 0x000fe20000000f00 */
[----:B------:R-:W-:-:S02]  /*56a0*/  IMAD.MOV.U32 R26, RZ, RZ, R50 ;  /* 0x000000ffff1a7224 */ /* 0x000fc400078e0032 */
[----:B------:R-:W-:Y:S02]  /*56b0*/  IMAD.MOV.U32 R24, RZ, RZ, R49 ;  /* 0x000000ffff187224 */ /* 0x000fe400078e0031 */
[----:B------:R-:W-:Y:S01]  /*56c0*/  IMAD.MOV.U32 R30, RZ, RZ, R3 ;  /* 0x000000ffff1e7224 */ /* 0x000fe200078e0003 */
[----:B------:R-:W-:Y:S07]  /*56d0*/  HMMA.16816.F32 R168, R4, R34, R12 ;  /* 0x0000002204a8723c */ /* 0x000fee000000180c */
[----:B------:R-:W-:Y:S01]  /*56e0*/  IMAD.MOV.U32 R3, RZ, RZ, R16 ;  /* 0x000000ffff037224 */ /* 0x000fe200078e0010 */
[----:B------:R-:W-:Y:S01]  /*56f0*/  MOV R29, R19 ;  /* 0x00000013001d7202 */ /* 0x000fe20000000f00 */
[----:B------:R-:W-:Y:S01]  /*5700*/  IMAD.MOV.U32 R44, RZ, RZ, R18 ;  /* 0x000000ffff2c7224 */ /* 0x000fe200078e0012 */
[----:B----4-:R-:W-:Y:S01]  /*5710*/  HMMA.16816.F32 R12, R8, R38, RZ ;  /* 0x00000026080c723c */ /* 0x010fe200000018ff */
[----:B------:R-:W-:-:S02]  /*5720*/  IMAD.MOV.U32 R28, RZ, RZ, R17 ;  /* 0x000000ffff1c7224 */ /* 0x000fc400078e0011 */
[----:B------:R-:W-:-:S04]  /*5730*/  IMAD.MOV.U32 R34, RZ, RZ, R27 ;  /* 0x000000ffff227224 */ /* 0x000fc800078e001b */
[----:B------:R-:W-:Y:S01]  /*5740*/  MOV R39, R24 ;  /* 0x0000001800277202 */ /* 0x000fe20000000f00 */
[----:B------:R-:W-:Y:S07]  /*5750*/  HMMA.16816.F32 R16, R8, R36, RZ ;  /* 0x000000240810723c */ /* 0x000fee00000018ff */
[----:B------:R-:W-:Y:S02]  /*5760*/  IMAD.MOV.U32 R36, RZ, RZ, R26 ;  /* 0x000000ffff247224 */ /* 0x000fe400078e001a */
[----:B------:R-:W-:-:S02]  /*5770*/  IMAD.MOV.U32 R37, RZ, RZ, R25 ;  /* 0x000000ffff257224 */ /* 0x000fc400078e0019 */
[----:B------:R-:W2:Y:S11]  /*5780*/  LDSM.16.MT88.4 R24, [R239+0x4800] ;  /* 0x00480000ef18783b */ /* 0x000eb60000004200 */
[----:B------:R-:W-:Y:S02]  /*5790*/  @!UPT UIADD3 URZ, URZ, URZ, URZ ;  /* 0x0000003f3f3ff290 */ /* 0x000fe4000fffe03f */
[C---:B-1----:R-:W-:Y:S01]  /*57a0*/  HMMA.16816.F32 R124, R4.reuse, R20, R16 ;  /* 0x00000014047c723c */ /* 0x042fe20000001810 */
[----:B------:R-:W1:Y:S01]  /*57b0*/  LDSM.16.MT88.4 R16, [R239+0x5000] ;  /* 0x00500000ef10783b */ /* 0x000e620000004200 */
[----:B------:R-:W-:Y:S01]  /*57c0*/  IMAD.MOV.U32 R42, RZ, RZ, R107 ;  /* 0x000000ffff2a7224 */ /* 0x000fe200078e006b */
[----:B------:R-:W-:Y:S01]  /*57d0*/  MOV R41, R104 ;  /* 0x0000006800297202 */ /* 0x000fe20000000f00 */
[----:B------:R-:W-:Y:S02]  /*57e0*/  IMAD.MOV.U32 R43, RZ, RZ, R106 ;  /* 0x000000ffff2b7224 */ /* 0x000fe400078e006a */
[----:B------:R-:W-:Y:S02]  /*57f0*/  IMAD.MOV.U32 R40, RZ, RZ, R105 ;  /* 0x000000ffff287224 */ /* 0x000fe400078e0069 */
[----:B------:R-:W-:Y:S01]  /*5800*/  HMMA.16816.F32 R104, R4, R22, R12 ;  /* 0x000000160468723c */ /* 0x000fe2000000180c */
[----:B------:R-:W-:Y:S01]  /*5810*/  IMAD.MOV.U32 R50, RZ, RZ, R103 ;  /* 0x000000ffff327224 */ /* 0x000fe200078e0067 */
[----:B------:R-:W-:Y:S01]  /*5820*/  MOV R49, R100 ;  /* 0x0000006400317202 */ /* 0x000fe20000000f00 */
[----:B------:R-:W-:Y:S01]  /*5830*/  IMAD.MOV.U32 R51, RZ, RZ, R102 ;  /* 0x000000ffff337224 */ /* 0x000fe200078e0066 */
[----:B------:R-:W-:Y:S04]  /*5840*/  LDSM.16.MT88.4 R20, [R241+0x5000] ;  /* 0x00500000f114783b */ /* 0x000fe80000004200 */
[----:B--2---:R-:W-:Y:S01]  /*5850*/  HMMA.16816.F32 R12, R8, R24, RZ ;  /* 0x00000018080c723c */ /* 0x004fe200000018ff */
[----:B------:R-:W-:Y:S11]  /*5860*/  IMAD.MOV.U32 R48, RZ, RZ, R101 ;  /* 0x000000ffff307224 */ /* 0x000ff600078e0065 */
[----:B------:R-:W-:Y:S11]  /*5870*/  @!UPT UIADD3 URZ, URZ, URZ, URZ ;  /* 0x0000003f3f3ff290 */ /* 0x000ff6000fffe03f */
[----:B------:R-:W-:Y:S01]  /*5880*/  @!UPT UIADD3 URZ, URZ, URZ, URZ ;  /* 0x0000003f3f3ff290 */ /* 0x000fe2000fffe03f */
[----:B-1----:R-:W-:Y:S07]  /*5890*/  HMMA.16816.F32 R100, R4, R16, R12 ;  /* 0x000000100464723c */ /* 0x002fee000000180c */
[----:B------:R-:W-:-:S04]  /*58a0*/  FADD.FTZ R12, R78, R77 ;  /* 0x0000004d4e0c7221 */ /* 0x000fc80000010000 */
[----:B------:R-:W-:Y:S02]  /*58b0*/  FADD.FTZ R17, R76, R12 ;  /* 0x0000000c4c117221 */ /* 0x000fe40000010000 */
[----:B------:R-:W-:Y:S01]  /*58c0*/  HMMA.16816.F32 R12, R8, R26, RZ ;  /* 0x0000001a080c723c */ /* 0x000fe200000018ff */
[----:B------:R-:W1:Y:S01]  /*58d0*/  LDSM.16.MT88.4 R24, [R241+0x4800] ;  /* 0x00480000f118783b */ /* 0x000e620000004200 */
[----:B------:R-:W-:Y:S01]  /*58e0*/  IMAD.MOV.U32 R54, RZ, RZ, R115 ;  /* 0x000000ffff367224 */ /* 0x000fe200078e0073 */
[----:B------:R-:W-:Y:S01]  /*58f0*/  MOV R31, R113 ;  /* 0x00000071001f7202 */ /* 0x000fe20000000f00 */
[----:B------:R-:W-:Y:S02]  /*5900*/  IMAD.MOV.U32 R55, RZ, RZ, R114 ;  /* 0x000000ffff377224 */ /* 0x000fe400078e0072 */
[----:B------:R-:W-:Y:S11]  /*5910*/  IMAD.MOV.U32 R32, RZ, RZ, R112 ;  /* 0x000000ffff207224 */ /* 0x000ff600078e0070 */
[----:B------:R-:W-:Y:S07]  /*5920*/  @!UPT UIADD3 URZ, URZ, URZ, URZ ;  /* 0x0000003f3f3ff290 */ /* 0x000fee000fffe03f */
[----:B------:R-:W-:Y:S08]  /*5930*/  HMMA.16816.F32 R112, R4, R18, R12 ;  /* 0x000000120470723c */ /* 0x000ff0000000180c */
[----:B-1----:R-:W-:Y:S01]  /*5940*/  HMMA.16816.F32 R12, R8, R24, RZ ;  /* 0x00000018080c723c */ /* 0x002fe200000018ff */
[----:B------:R-:W-:Y:S02]  /*5950*/  IMAD.MOV.U32 R38, RZ, RZ, R3 ;  /* 0x000000ffff267224 */ /* 0x000fe400078e0003 */
[----:B------:R-:W-:Y:S01]  /*5960*/  FADD.FTZ R3, R82, R80 ;  /* 0x0000005052037221 */ /* 0x000fe20000010000 */
[----:B------:R-:W-:Y:S01]  /*5970*/  MOV R35, R110 ;  /* 0x0000006e00237202 */ /* 0x000fe20000000f00 */
[----:B------:R-:W-:-:S02]  /*5980*/  IMAD.MOV.U32 R82, RZ, RZ, R44 ;  /* 0x000000ffff527224 */ /* 0x000fc400078e002c */
[----:B------:R-:W-:Y:S02]  /*5990*/  IMAD.MOV.U32 R33, RZ, RZ, R111 ;  /* 0x000000ffff217224 */ /* 0x000fe400078e006f */
[----:B------:R-:W-:Y:S02]  /*59a0*/  IMAD.MOV.U32 R44, RZ, RZ, R109 ;  /* 0x000000ffff2c7224 */ /* 0x000fe400078e006d */
[----:B------:R-:W-:Y:S02]  /*59b0*/  IMAD.MOV.U32 R45, RZ, RZ, R108 ;  /* 0x000000ffff2d7224 */ /* 0x000fe400078e006c */
[----:B------:R-:W-:-:S11]  /*59c0*/  FADD.FTZ R3, R84, R3 ;  /* 0x0000000354037221 */ /* 0x000fd60000010000 */
[----:B------:R-:W-:Y:S08]  /*59d0*/  HMMA.16816.F32 R108, R4, R20, R12 ;  /* 0x00000014046c723c */ /* 0x000ff0000000180c */
[----:B------:R-:W-:Y:S01]  /*59e0*/  HMMA.16816.F32 R12, R8, R26, RZ ;  /* 0x0000001a080c723c */ /* 0x000fe200000018ff */
[----:B------:R-:W-:Y:S02]  /*59f0*/  FADD.FTZ R3, R83, R3 ;  /* 0x0000000353037221 */ /* 0x000fe40000010000 */
[----:B------:R-:W-:-:S02]  /*5a00*/  FADD.FTZ R17, R79, R17 ;  /* 0x000000114f117221 */ /* 0x000fc40000010000 */
[----:B------:R-:W-:Y:S02]  /*5a10*/  FADD.FTZ R3, R88, R3 ;  /* 0x0000000358037221 */ /* 0x000fe40000010000 */
[----:B------:R-:W-:Y:S02]  /*5a20*/  FADD.FTZ R17, R81, R17 ;  /* 0x0000001151117221 */ /* 0x000fe40000010000 */
[----:B------:R-:W-:Y:S01]  /*5a30*/  FADD.FTZ R16, R89, R3 ;  /* 0x0000000359107221 */ /* 0x000fe20000010000 */
[----:B------:R-:W-:Y:S01]  /*5a40*/  MOV R152, R122 ;  /* 0x0000007a00987202 */ /* 0x000fe20000000f00 */
[----:B------:R-:W-:Y:S02]  /*5a50*/  IMAD.MOV.U32 R154, RZ, RZ, R120 ;  /* 0x000000ffff9a7224 */ /* 0x000fe400078e0078 */
[----:B------:R-:W-:Y:S02]  /*5a60*/  IMAD.MOV.U32 R153, RZ, RZ, R121 ;  /* 0x000000ffff997224 */ /* 0x000fe400078e0079 */
[----:B------:R-:W-:-:S02]  /*5a70*/  IMAD.MOV.U32 R131, RZ, RZ, R123 ;  /* 0x000000ffff837224 */ /* 0x000fc400078e007b */
[----:B------:R-:W-:-:S07]  /*5a80*/  FADD.FTZ R3, R85, R17 ;  /* 0x0000001155037221 */ /* 0x000fce0000010000 */
[----:B------:R-:W-:Y:S01]  /*5a90*/  HMMA.16816.F32 R120, R4, R22, R12 ;  /* 0x000000160478723c */ /* 0x000fe2000000180c */
[----:B------:R-:W-:Y:S06]  /*5aa0*/  LDSM.16.MT88.4 R20, [R240+0x5000] ;  /* 0x00500000f014783b */ /* 0x000fec0000004200 */
[----:B------:R-:W-:Y:S02]  /*5ab0*/  FADD.FTZ R12, R90, R16 ;  /* 0x000000105a0c7221 */ /* 0x000fe40000010000 */
[----:B------:R-:W1:Y:S02]  /*5ac0*/  LDSM.16.MT88.4 R16, [R240+0x4800] ;  /* 0x00480000f010783b */ /* 0x000e640000004200 */
[----:B------:R-:W-:-:S02]  /*5ad0*/  FADD.FTZ R27, R91, R12 ;  /* 0x0000000c5b1b7221 */ /* 0x000fc40000010000 */
[----:B------:R-:W-:Y:S02]  /*5ae0*/  FADD.FTZ R3, R86, R3 ;  /* 0x0000000356037221 */ /* 0x000fe40000010000 */
[----:B------:R-:W-:Y:S01]  /*5af0*/  FFMA.FTZ R24, R99, c[0x0][0x2d0], -R2 ;  /* 0x0000b40063187a23 */ /* 0x000fe20000010802 */
[----:B------:R-:W-:Y:S01]  /*5b00*/  MOV R53, R117 ;  /* 0x0000007500357202 */ /* 0x000fe20000000f00 */
[----:B------:R-:W-:Y:S02]  /*5b10*/  IMAD.MOV.U32 R80, RZ, RZ, R29 ;  /* 0x000000ffff507224 */ /* 0x000fe400078e001d */
[----:B------:R-:W-:Y:S02]  /*5b20*/  IMAD.MOV.U32 R46, RZ, RZ, R119 ;  /* 0x000000ffff2e7224 */ /* 0x000fe400078e0077 */
[----:B------:R-:W-:Y:S02]  /*5b30*/  IMAD.MOV.U32 R47, RZ, RZ, R118 ;  /* 0x000000ffff2f7224 */ /* 0x000fe400078e0076 */
[----:B------:R-:W-:-:S02]  /*5b40*/  IMAD.MOV.U32 R52, RZ, RZ, R116 ;  /* 0x000000ffff347224 */ /* 0x000fc400078e0074 */
[----:B------:R-:W-:Y:S01]  /*5b50*/  FADD.FTZ R29, R87, R3 ;  /* 0x00000003571d7221 */ /* 0x000fe20000010000 */
[C---:B-1----:R-:W-:Y:S08]  /*5b60*/  HMMA.16816.F32 R12, R8.reuse, R16, RZ ;  /* 0x00000010080c723c */ /* 0x042ff000000018ff */
[----:B------:R-:W-:Y:S01]  /*5b70*/  HMMA.16816.F32 R16, R8, R18, RZ ;  /* 0x000000120810723c */ /* 0x000fe200000018ff */
[--C-:B------:R-:W-:Y:S01]  /*5b80*/  FFMA.FTZ R25, R98, c[0x0][0x2d0], -R2.reuse ;  /* 0x0000b40062197a23 */ /* 0x100fe20000010802 */
[----:B------:R-:W1:Y:S01]  /*5b90*/  MUFU.EX2 R3, R24 ;  /* 0x0000001800037308 */ /* 0x000e620000000800 */
[----:B------:R-:W-:Y:S01]  /*5ba0*/  MOV R77, R28 ;  /* 0x0000001c004d7202 */ /* 0x000fe20000000f00 */
[----:B------:R-:W-:-:S02]  /*5bb0*/  FFMA.FTZ R26, R97, c[0x0][0x2d0], -R2 ;  /* 0x0000b400611a7a23 */ /* 0x000fc40000010802 */
[----:B------:R-:W-:-:S04]  /*5bc0*/  FFMA.FTZ R28, R94, c[0x0][0x2d0], -R2 ;  /* 0x0000b4005e1c7a23 */ /* 0x000fc80000010802 */
[----:B------:R-:W2:Y:S06]  /*5bd0*/  MUFU.EX2 R2, R25 ;  /* 0x0000001900027308 */ /* 0x000eac0000000800 */
[----:B------:R-:W-:Y:S07]  /*5be0*/  HMMA.16816.F32 R116, R4, R20, R12 ;  /* 0x000000140474723c */ /* 0x000fee000000180c */
[----:B------:R-:W-:-:S02]  /*5bf0*/  FFMA.FTZ R13, R96, c[0x0][0x2d0], -R0 ;  /* 0x0000b400600d7a23 */ /* 0x000fc40000010800 */
[----:B------:R-:W-:Y:S01]  /*5c00*/  FFMA.FTZ R12, R95, c[0x0][0x2d0], -R0 ;  /* 0x0000b4005f0c7a23 */ /* 0x000fe20000010800 */
[----:B------:R-:W-:Y:S08]  /*5c10*/  MUFU.EX2 R15, R26 ;  /* 0x0000001a000f7308 */ /* 0x000ff00000000800 */
[----:B------:R-:W3:Y:S01]  /*5c20*/  MUFU.EX2 R13, R13 ;  /* 0x0000000d000d7308 */ /* 0x000ee20000000800 */
[----:B------:R-:W-:Y:S07]  /*5c30*/  HMMA.16816.F32 R20, R4, R22, R16 ;  /* 0x000000160414723c */ /* 0x000fee0000001810 */
[----:B------:R-:W4:Y:S01]  /*5c40*/  MUFU.EX2 R12, R12 ;  /* 0x0000000c000c7308 */ /* 0x000f220000000800 */
[----:B-1----:R-:W-:-:S07]  /*5c50*/  FADD.FTZ R16, R3, R27 ;  /* 0x0000001b03107221 */ /* 0x002fce0000010000 */
[----:B------:R-:W1:Y:S01]  /*5c60*/  MUFU.EX2 R14, R28 ;  /* 0x0000001c000e7308 */ /* 0x000e620000000800 */
[C---:B--2---:R-:W-:Y:S01]  /*5c70*/  FADD.FTZ R16, R2.reuse, R16 ;  /* 0x0000001002107221 */ /* 0x044fe20000010000 */
[----:B------:R-:W-:Y:S01]  /*5c80*/  F2FP.PACK_AB R128, R2, R3 ;  /* 0x000000030280723e */ /* 0x000fe200000000ff */
[--C-:B------:R-:W-:Y:S02]  /*5c90*/  FFMA.FTZ R18, R93, c[0x0][0x2d0], -R0.reuse ;  /* 0x0000b4005d127a23 */ /* 0x100fe40000010800 */
[----:B------:R-:W-:Y:S02]  /*5ca0*/  FFMA.FTZ R17, R92, c[0x0][0x2d0], -R0 ;  /* 0x0000b4005c117a23 */ /* 0x000fe40000010800 */
[----:B---3--:R-:W-:Y:S02]  /*5cb0*/  FADD.FTZ R0, R13, R29 ;  /* 0x0000001d0d007221 */ /* 0x008fe40000010000 */
[----:B------:R-:W-:Y:S02]  /*5cc0*/  FADD.FTZ R2, R15, R16 ;  /* 0x000000100f027221 */ /* 0x000fe40000010000 */
[----:B----4-:R-:W-:-:S02]  /*5cd0*/  FADD.FTZ R3, R12, R0 ;  /* 0x000000000c037221 */ /* 0x010fc40000010000 */
[----:B-1----:R-:W-:Y:S02]  /*5ce0*/  FADD.FTZ R0, R14, R2 ;  /* 0x000000020e007221 */ /* 0x002fe40000010000 */
[----:B------:R-:W1:Y:S03]  /*5cf0*/  MUFU.EX2 R2, R18 ;  /* 0x0000001200027308 */ /* 0x000e660000000800 */
[----:B------:R2:W-:Y:S01]  /*5d00*/  STL [R1+0x38], R0 ;  /* 0x0000380001007387 */ /* 0x0005e20000100800 */
[----:B------:R-:W-:Y:S01]  /*5d10*/  MOV R78, R38 ;  /* 0x00000026004e7202 */ /* 0x000fe20000000f00 */
[----:B------:R-:W-:Y:S02]  /*5d20*/  IMAD.MOV.U32 R38, RZ, RZ, R34 ;  /* 0x000000ffff267224 */ /* 0x000fe400078e0022 */
[----:B------:R-:W-:Y:S01]  /*5d30*/  IMAD.MOV.U32 R34, RZ, RZ, R30 ;  /* 0x000000ffff227224 */ /* 0x000fe200078e001e */
[----:B------:R-:W-:Y:S01]  /*5d40*/  MOV R30, R52 ;  /* 0x00000034001e7202 */ /* 0x000fe20000000f00 */
[----:B------:R-:W-:-:S02]  /*5d50*/  IMAD.MOV.U32 R52, RZ, RZ, R130 ;  /* 0x000000ffff347224 */ /* 0x000fc400078e0082 */
[----:B-1----:R-:W-:Y:S01]  /*5d60*/  FADD.FTZ R3, R2, R3 ;  /* 0x0000000302037221 */ /* 0x002fe20000010000 */
[----:B--2---:R-:W1:Y:S01]  /*5d70*/  MUFU.EX2 R0, R17 ;  /* 0x0000001100007308 */ /* 0x004e620000000800 */
[----:B------:R-:W-:Y:S01]  /*5d80*/  MOV R85, R77 ;  /* 0x0000004d00557202 */ /* 0x000fe20000000f00 */
[----:B------:R-:W-:Y:S01]  /*5d90*/  IMAD.MOV.U32 R77, RZ, RZ, R39 ;  /* 0x000000ffff4d7224 */ /* 0x000fe200078e0027 */
[----:B------:R-:W-:Y:S01]  /*5da0*/  MOV R76, R38 ;  /* 0x00000026004c7202 */ /* 0x000fe20000000f00 */
[----:B------:R-:W-:Y:S01]  /*5db0*/  IMAD.MOV.U32 R38, RZ, RZ, R46 ;  /* 0x000000ffff267224 */ /* 0x000fe200078e002e */
[----:B------:R-:W-:Y:S01]  /*5dc0*/  MOV R39, R47 ;  /* 0x0000002f00277202 */ /* 0x000fe20000000f00 */
[----:B------:R-:W-:Y:S02]  /*5dd0*/  IMAD.MOV.U32 R84, RZ, RZ, R78 ;  /* 0x000000ffff547224 */ /* 0x000fe400078e004e */
[----:B------:R-:W-:Y:S02]  /*5de0*/  IMAD.MOV.U32 R46, RZ, RZ, R162 ;  /* 0x000000ffff2e7224 */ /* 0x000fe400078e00a2 */
[----:B------:R-:W-:-:S02]  /*5df0*/  IMAD.MOV.U32 R78, RZ, RZ, R36 ;  /* 0x000000ffff4e7224 */ /* 0x000fc400078e0024 */
[----:B-1----:R-:W-:Y:S01]  /*5e00*/  FADD.FTZ R3, R0, R3 ;  /* 0x0000000300037221 */ /* 0x002fe20000010000 */
[----:B------:R-:W-:Y:S01]  /*5e10*/  MOV R36, R52 ;  /* 0x0000003400247202 */ /* 0x000fe20000000f00 */
[----:B------:R-:W-:-:S03]  /*5e20*/  IMAD.MOV.U32 R47, RZ, RZ, R161 ;  /* 0x000000ffff2f7224 */ /* 0x000fc600078e00a1 */
[----:B------:R-:W-:Y:S04]  /*5e30*/  STL [R1+0x34], R3 ;  /* 0x0000340301007387 */ /* 0x000fe80000100800 */
[----:B------:R1:W5:Y:S04]  /*5e40*/  LDL.LU R162, [R1+0xe0] ;  /* 0x0000e00001a27983 */ /* 0x0003680000300800 */
[----:B------:R1:W5:Y:S04]  /*5e50*/  LDL.LU R161, [R1+0xdc] ;  /* 0x0000dc0001a17983 */ /* 0x0003680000300800 */
[----:B------:R-:W2:Y:S01]  /*5e60*/  LDL R52, [R1+0x7c] ;  /* 0x00007c0001347983 */ /* 0x000ea20000100800 */
[----:B------:R-:W-:Y:S01]  /*5e70*/  IMAD.MOV.U32 R86, RZ, RZ, R82 ;  /* 0x000000ffff567224 */ /* 0x000fe200078e0052 */
[----:B------:R-:W-:Y:S01]  /*5e80*/  MOV R89, R153 ;  /* 0x0000009900597202 */ /* 0x000fe20000000f00 */
[----:B------:R-:W-:-:S02]  /*5e90*/  IMAD.MOV.U32 R82, RZ, RZ, R155 ;  /* 0x000000ffff527224 */ /* 0x000fc400078e009b */
[----:B------:R-:W-:Y:S02]  /*5ea0*/  IMAD.MOV.U32 R88, RZ, RZ, R154 ;  /* 0x000000ffff587224 */ /* 0x000fe400078e009a */
[----:B------:R-:W-:Y:S02]  /*5eb0*/  IMAD.MOV.U32 R90, RZ, RZ, R152 ;  /* 0x000000ffff5a7224 */ /* 0x000fe400078e0098 */
[----:B------:R-:W3:Y:S01]  /*5ec0*/  LDSM.16.MT88.4 R152, [R239+0x1000] ;  /* 0x00100000ef98783b */ /* 0x000ee20000004200 */
[----:B------:R-:W-:Y:S01]  /*5ed0*/  IMAD.MOV.U32 R91, RZ, RZ, R131 ;  /* 0x000000ffff5b7224 */ /* 0x000fe200078e0083 */
[----:B------:R-:W-:Y:S02]  /*5ee0*/  F2FP.PACK_AB R129, R12, R13 ;  /* 0x0000000d0c81723e */ /* 0x000fe400000000ff */
[----:B------:R-:W-:Y:S02]  /*5ef0*/  F2FP.PACK_AB R130, R14, R15 ;  /* 0x0000000f0e82723e */ /* 0x000fe400000000ff */
[----:B------:R-:W-:-:S02]  /*5f00*/  F2FP.PACK_AB R131, R0, R2 ;  /* 0x000000020083723e */ /* 0x000fc400000000ff */
[----:B------:R-:W-:Y:S01]  /*5f10*/  MOV R79, R37 ;  /* 0x00000025004f7202 */ /* 0x000fe20000000f00 */
[----:B------:R-:W-:Y:S02]  /*5f20*/  IMAD.MOV.U32 R37, RZ, RZ, R53 ;  /* 0x000000ffff257224 */ /* 0x000fe400078e0035 */
[----:B------:R-:W-:Y:S01]  /*5f30*/  IMAD.MOV.U32 R87, RZ, RZ, R80 ;  /* 0x000000ffff577224 */ /* 0x000fe200078e0050 */
[----:B------:R-:W-:Y:S01]  /*5f40*/  MOV R98, R32 ;  /* 0x0000002000627202 */ /* 0x000fe20000000f00 */
[----:B------:R-:W-:Y:S01]  /*5f50*/  IMAD.MOV.U32 R96, RZ, RZ, R34 ;  /* 0x000000ffff607224 */ /* 0x000fe200078e0022 */
[----:B------:R-:W-:Y:S01]  /*5f60*/  LDSM.16.MT88.4 R12, [R242+0x4800] ;  /* 0x00480000f20c783b */ /* 0x000fe20000004200 */
[C---:B---3--:R-:W-:Y:S08]  /*5f70*/  HMMA.16816.F32 R156, R128.reuse, R152, R156 ;  /* 0x00000098809c723c */ /* 0x048ff0000000189c */
[----:B------:R-:W-:Y:S01]  /*5f80*/  HMMA.16816.F32 R152, R128, R154, R144 ;  /* 0x0000009a8098723c */ /* 0x000fe20000001890 */
[----:B------:R-:W3:Y:S01]  /*5f90*/  LDSM.16.MT88.4 R144, [R241+0x1000] ;  /* 0x00100000f190783b */ /* 0x000ee20000004200 */
[----:B------:R-:W-:-:S03]  /*5fa0*/  MOV R53, R160 ;  /* 0x000000a000357202 */ /* 0x000fc60000000f00 */
[----:B------:R1:W5:Y:S04]  /*5fb0*/  LDL.LU R160, [R1+0xd8] ;  /* 0x0000d80001a07983 */ /* 0x0003680000300800 */
[----:B------:R-:W4:Y:S01]  /*5fc0*/  LDL.LU R80, [R1+0x28] ;  /* 0x0000280001507983 */ /* 0x000f220000300800 */
[C---:B---3--:R-:W-:Y:S08]  /*5fd0*/  HMMA.16816.F32 R148, R128.reuse, R144, R148 ;  /* 0x000000908094723c */ /* 0x048ff00000001894 */
[----:B------:R-:W-:Y:S01]  /*5fe0*/  HMMA.16816.F32 R144, R128, R146, R136 ;  /* 0x000000928090723c */ /* 0x000fe20000001888 */
[----:B------:R-:W3:Y:S01]  /*5ff0*/  LDSM.16.MT88.4 R136, [R240+0x1000] ;  /* 0x00100000f088783b */ /* 0x000ee20000004200 */
[----:B------:R-:W-:-:S02]  /*6000*/  IMAD.MOV.U32 R97, RZ, RZ, R35 ;  /* 0x000000ffff617224 */ /* 0x000fc400078e0023 */
[----:B------:R-:W-:Y:S01]  /*6010*/  IMAD.MOV.U32 R99, RZ, RZ, R33 ;  /* 0x000000ffff637224 */ /* 0x000fe200078e0021 */
[----:B------:R-:W-:Y:S01]  /*6020*/  MOV R33, R31 ;  /* 0x0000001f00217202 */ /* 0x000fe20000000f00 */
[----:B------:R-:W-:Y:S02]  /*6030*/  IMAD.MOV.U32 R32, RZ, RZ, R30 ;  /* 0x000000ffff207224 */ /* 0x000fe400078e001e */
[----:B------:R-:W-:Y:S02]  /*6040*/  IMAD.MOV.U32 R34, RZ, RZ, R54 ;  /* 0x000000ffff227224 */ /* 0x000fe400078e0036 */
[----:B------:R-:W-:Y:S01]  /*6050*/  IMAD.MOV.U32 R35, RZ, RZ, R55 ;  /* 0x000000ffff237224 */ /* 0x000fe200078e0037 */
[C---:B---3--:R-:W-:Y:S08]  /*6060*/  HMMA.16816.F32 R140, R128.reuse, R136, R140 ;  /* 0x00000088808c723c */ /* 0x048ff0000000188c */
[C---:B------:R-:W-:Y:S01]  /*6070*/  HMMA.16816.F32 R136, R128.reuse, R138, R32 ;  /* 0x0000008a8088723c */ /* 0x040fe20000001820 */
[----:B------:R-:W3:Y:S07]  /*6080*/  LDSM.16.MT88.4 R32, [R242+0x1000] ;  /* 0x00100000f220783b */ /* 0x000eee0000004200 */
[C---:B---3--:R-:W-:Y:S01]  /*6090*/  HMMA.16816.F32 R28, R128.reuse, R32, R96 ;  /* 0x00000020801c723c */ /* 0x048fe20000001860 */
[----:B------:R-:W-:Y:S07]  /*60a0*/  LDSM.16.MT88.4 R96, [R242+0x4000] ;  /* 0x00400000f260783b */ /* 0x000fee0000004200 */
[C---:B------:R-:W-:Y:S01]  /*60b0*/  HMMA.16816.F32 R32, R128.reuse, R34, R40 ;  /* 0x000000228020723c */ /* 0x040fe20000001828 */
[----:B------:R-:W3:Y:S07]  /*60c0*/  LDSM.16.MT88.4 R40, [R239+0x2800] ;  /* 0x00280000ef28783b */ /* 0x000eee0000004200 */
[C---:B---3--:R-:W-:Y:S08]  /*60d0*/  HMMA.16816.F32 R36, R128.reuse, R40, R36 ;  /* 0x000000288024723c */ /* 0x048ff00000001824 */
[C---:B------:R-:W-:Y:S01]  /*60e0*/  HMMA.16816.F32 R40, R128.reuse, R42, R48 ;  /* 0x0000002a8028723c */ /* 0x040fe20000001830 */
[----:B------:R-:W3:Y:S07]  /*60f0*/  LDSM.16.MT88.4 R48, [R241+0x2800] ;  /* 0x00280000f130783b */ /* 0x000eee0000004200 */
[C---:B---3--:R-:W-:Y:S08]  /*6100*/  HMMA.16816.F32 R44, R128.reuse, R48, R44 ;  /* 0x00000030802c723c */ /* 0x048ff0000000182c */
[----:B------:R-:W-:Y:S01]  /*6110*/  HMMA.16816.F32 R48, R128, R50, R56 ;  /* 0x000000328030723c */ /* 0x000fe20000001838 */
[----:B------:R-:W3:Y:S01]  /*6120*/  LDSM.16.MT88.4 R56, [R240+0x2800] ;  /* 0x00280000f038783b */ /* 0x000ee20000004200 */
[----:B--2---:R-:W-:Y:S01]  /*6130*/  MOV R26, R52 ;  /* 0x00000034001a7202 */ /* 0x004fe20000000f00 */
[----:B------:R-:W-:-:S05]  /*6140*/  IMAD.MOV.U32 R27, RZ, RZ, R53 ;  /* 0x000000ffff1b7224 */ /* 0x000fca00078e0035 */
[C---:B------:R-:W-:Y:S08]  /*6150*/  HMMA.16816.F32 R92, R128.reuse, R96, R124 ;  /* 0x00000060805c723c */ /* 0x040ff0000000187c */
[C---:B------:R-:W-:Y:S01]  /*6160*/  HMMA.16816.F32 R96, R128.reuse, R98, R104 ;  /* 0x000000628060723c */ /* 0x040fe20000001868 */
[----:B------:R-:W2:Y:S07]  /*6170*/  LDSM.16.MT88.4 R104, [R239+0x5800] ;  /* 0x00580000ef68783b */ /* 0x000eae0000004200 */
[C---:B---3--:R-:W-:Y:S01]  /*6180*/  HMMA.16816.F32 R52, R128.reuse, R56, R64 ;  /* 0x000000388034723c */ /* 0x048fe20000001840 */
[----:B------:R-:W3:Y:S07]  /*6190*/  LDSM.16.MT88.4 R64, [R242+0x2800] ;  /* 0x00280000f240783b */ /* 0x000eee0000004200 */
[C---:B------:R-:W-:Y:S08]  /*61a0*/  HMMA.16816.F32 R56, R128.reuse, R58, R60 ;  /* 0x0000003a8038723c */ /* 0x040ff0000000183c */
[C---:B--2---:R-:W-:Y:S08]  /*61b0*/  HMMA.16816.F32 R100, R128.reuse, R104, R100 ;  /* 0x000000688064723c */ /* 0x044ff00000001864 */
[----:B------:R-:W-:Y:S01]  /*61c0*/  HMMA.16816.F32 R104, R128, R106, R112 ;  /* 0x0000006a8068723c */ /* 0x000fe20000001870 */
[----:B------:R-:W2:Y:S07]  /*61d0*/  LDSM.16.MT88.4 R112, [R241+0x5800] ;  /* 0x00580000f170783b */ /* 0x000eae0000004200 */
[C---:B------:R-:W-:Y:S08]  /*61e0*/  HMMA.16816.F32 R16, R8.reuse, R12, RZ ;  /* 0x0000000c0810723c */ /* 0x040ff000000018ff */
[----:B------:R-:W-:Y:S01]  /*61f0*/  HMMA.16816.F32 R8, R8, R14, RZ ;  /* 0x0000000e0808723c */ /* 0x000fe200000018ff */
[----:B------:R-:W1:Y:S07]  /*6200*/  LDSM.16.MT88.4 R12, [R242+0x5000] ;  /* 0x00500000f20c783b */ /* 0x000e6e0000004200 */
[----:B---3--:R-:W-:Y:S01]  /*6210*/  HMMA.16816.F32 R60, R128, R64, R72 ;  /* 0x00000040803c723c */ /* 0x008fe20000001848 */
[----:B------:R-:W3:Y:S01]  /*6220*/  LDSM.16.MT88.4 R72, [R239+0x4000] ;  /* 0x00400000ef48783b */ /* 0x000ee20000004200 */
[----:B------:R-:W-:Y:S01]  /*6230*/  @P3 IMAD.HI.U32 R2, R135, c[0x0][0x2c8], RZ ;  /* 0x0000b20087023a27 */ /* 0x000fe200078e00ff */
[----:B----4-:R-:W-:-:S03]  /*6240*/  MOV R25, R80 ;  /* 0x0000005000197202 */ /* 0x010fc60000000f00 */
[----:B------:R-:W-:Y:S01]  /*6250*/  IMAD.MOV.U32 R0, RZ, RZ, R135 ;  /* 0x000000ffff007224 */ /* 0x000fe200078e0087 */
[----:B------:R-:W-:Y:S01]  /*6260*/  @P3 SHF.R.U32.HI R0, RZ, c[0x0][0x2cc], R2 ;  /* 0x0000b300ff003a19 */ /* 0x000fe20000011602 */
[----:B------:R-:W-:Y:S01]  /*6270*/  HMMA.16816.F32 R64, R128, R66, R68 ;  /* 0x000000428040723c */ /* 0x000fe20000001844 */
[----:B------:R-:W-:Y:S02]  /*6280*/  IMAD.MOV.U32 R24, RZ, RZ, R82 ;  /* 0x000000ffff187224 */ /* 0x000fe400078e0052 */
[----:B------:R-:W4:Y:S01]  /*6290*/  LDSM.16.MT88.4 R80, [R241+0x4000] ;  /* 0x00400000f150783b */ /* 0x000f220000004200 */
[----:B------:R-:W-:-:S04]  /*62a0*/  IADD3 R0, R0, R26, -R27 ;  /* 0x0000001a00007210 */ /* 0x000fc80007ffe81b */
[C---:B--2---:R-:W-:Y:S08]  /*62b0*/  HMMA.16816.F32 R108, R128.reuse, R112, R108 ;  /* 0x00000070806c723c */ /* 0x044ff0000000186c */
[----:B------:R-:W-:Y:S01]  /*62c0*/  HMMA.16816.F32 R112, R128, R114, R120 ;  /* 0x000000728070723c */ /* 0x000fe20000001878 */
[----:B------:R-:W2:Y:S07]  /*62d0*/  LDSM.16.MT88.4 R120, [R240+0x5800] ;  /* 0x00580000f078783b */ /* 0x000eae0000004200 */
[----:B-1----:R-:W-:Y:S08]  /*62e0*/  HMMA.16816.F32 R16, R4, R12, R16 ;  /* 0x0000000c0410723c */ /* 0x002ff00000001810 */
[----:B---3--:R-:W-:Y:S01]  /*62f0*/  HMMA.16816.F32 R68, R128, R72, R88 ;  /* 0x000000488044723c */ /* 0x008fe20000001858 */
[----:B------:R-:W1:Y:S07]  /*6300*/  LDSM.16.MT88.4 R88, [R240+0x4000] ;  /* 0x00400000f058783b */ /* 0x000e6e0000004200 */
[----:B------:R-:W-:Y:S01]  /*6310*/  HMMA.16816.F32 R8, R4, R14, R8 ;  /* 0x0000000e0408723c */ /* 0x000fe20000001808 */
[----:B------:R-:W3:Y:S01]  /*6320*/  LDSM.16.MT88.4 R4, [R242+0x5800] ;  /* 0x00580000f204783b */ /* 0x000ee20000004200 */
[----:B------:R-:W-:-:S05]  /*6330*/  IMAD.HI R0, R0, 0x2aaaaaab, RZ ;  /* 0x2aaaaaab00007827 */ /* 0x000fca00078e02ff */
[----:B------:R-:W-:-:S04]  /*6340*/  SHF.R.U32.HI R2, RZ, 0x1f, R0 ;  /* 0x0000001fff027819 */ /* 0x000fc80000011600 */
[----:B------:R-:W-:Y:S02]  /*6350*/  LEA.HI.SX32 R0, R0, R2, 0x1d ;  /* 0x0000000200007211 */ /* 0x000fe400078feaff */
[----:B------:R-:W-:Y:S02]  /*6360*/  IADD3 R3, R25, -0x2, RZ ;  /* 0xfffffffe19037810 */ /* 0x000fe40007ffe0ff */
[----:B------:R-:W-:-:S03]  /*6370*/  IMNMX R0, R24, R0, !PT ;  /* 0x0000000018007217 */ /* 0x000fc60007800200 */
[----:B------:R3:W-:Y:S04]  /*6380*/  STL [R1+0x20], R3 ;  /* 0x0000200301007387 */ /* 0x0007e80000100800 */
[----:B------:R3:W-:Y:S01]  /*6390*/  STL [R1+0x60], R0 ;  /* 0x0000600001007387 */ /* 0x0007e20000100800 */
[----:B------:R-:W-:Y:S01]  /*63a0*/  ISETP.GE.AND P0, PT, R3, R0, PT ;  /* 0x000000000300720c */ /* 0x000fe20003f06270 */
[C---:B----4-:R-:W-:Y:S08]  /*63b0*/  HMMA.16816.F32 R76, R128.reuse, R80, R76 ;  /* 0x00000050804c723c */ /* 0x050ff0000000184c */
[C---:B--2---:R-:W-:Y:S08]  /*63c0*/  HMMA.16816.F32 R116, R128.reuse, R120, R116 ;  /* 0x000000788074723c */ /* 0x044ff00000001874 */
[C---:B-1----:R-:W-:Y:S08]  /*63d0*/  HMMA.16816.F32 R84, R128.reuse, R88, R84 ;  /* 0x000000588054723c */ /* 0x042ff00000001854 */
[C---:B------:R-:W-:Y:S08]  /*63e0*/  HMMA.16816.F32 R72, R128.reuse, R74, R176 ;  /* 0x0000004a8048723c */ /* 0x040ff000000018b0 */
[C---:B------:R-:W-:Y:S08]  /*63f0*/  HMMA.16816.F32 R80, R128.reuse, R82, R172 ;  /* 0x000000528050723c */ /* 0x040ff000000018ac */
[C---:B------:R-:W-:Y:S08]  /*6400*/  HMMA.16816.F32 R88, R128.reuse, R90, R168 ;  /* 0x0000005a8058723c */ /* 0x040ff000000018a8 */
[C---:B------:R-:W-:Y:S08]  /*6410*/  HMMA.16816.F32 R120, R128.reuse, R122, R20 ;  /* 0x0000007a8078723c */ /* 0x040ff00000001814 */
[C---:B---3--:R-:W-:Y:S08]  /*6420*/  HMMA.16816.F32 R124, R128.reuse, R4, R16 ;  /* 0x00000004807c723c */ /* 0x048ff00000001810 */
[----:B------:R-:W-:Y:S01]  /*6430*/  HMMA.16816.F32 R128, R128, R6, R8 ;  /* 0x000000068080723c */ /* 0x000fe20000001808 */
[----:B------:R-:W-:Y:S07]  /*6440*/  @!P0 BRA `(.L_x_879) ;  /* 0x000032c000008947 */ /* 0x000fee0003800000 */
[----:B------:R-:W-:Y:S01]  /*6450*/  IMAD.IADD R0, R134, 0x1, R135 ;  /* 0x0000000186007824 */ /* 0x000fe200078e0287 */
[----:B------:R-:W-:Y:S01]  /*6460*/  MOV R2, R3 ;  /* 0x0000000300027202 */ /* 0x000fe20000000f00 */
[----:B------:R-:W-:Y:S01]  /*6470*/  IMAD.MOV.U32 R134, RZ, RZ, R132 ;  /* 0x000000ffff867224 */ /* 0x000fe200078e0084 */
[----:B------:R-:W-:-:S02]  /*6480*/  MOV R135, R133 ;  /* 0x0000008500877202 */ /* 0x000fc40000000f00 */
[----:B------:R1:W-:Y:S02]  /*6490*/  STL [R1+0x30], R0 ;  /* 0x0000300001007387 */ /* 0x0003e40000100800 */
[----:B-1----:R-:W-:-:S05]  /*64a0*/  @P3 IMAD.HI.U32 R0, R0, c[0x0][0x2c8], RZ ;  /* 0x0000b20000003a27 */ /* 0x002fca00078e00ff */
[----:B------:R-:W-:-:S05]  /*64b0*/  @P3 SHF.R.U32.HI R0, RZ, c[0x0][0x2cc], R0 ;  /* 0x0000b300ff003a19 */ /* 0x000fca0000011600 */
[----:B------:R1:W-:Y:S04]  /*64c0*/  @P3 STL [R1+0x68], R0 ;  /* 0x0000680001003387 */ /* 0x0003e80000100800 */
[----:B------:R1:W-:Y:S02]  /*64d0*/  STL [R1+0x1c], R2 ;  /* 0x00001c0201007387 */ /* 0x0003e40000100800 */
.L_x_884:
[----:B------:R-:W2:Y:S01]  /*64e0*/  LDL R3, [R1] ;  /* 0x0000000001037983 */ /* 0x000ea20000100800 */
[----:B------:R-:W-:Y:S04]  /*64f0*/  DEPBAR.LE SB0, 0x0 ;  /* 0x000080000000791a */ /* 0x000fe80000000000 */
[----:B------:R-:W3:Y:S01]  /*6500*/  LDL R6, [R1+0x3c] ;  /* 0x00003c0001067983 */ /* 0x000ee20000100800 */
[----:B------:R-:W-:Y:S01]  /*6510*/  WARPSYNC 0xffffffff ;  /* 0xffffffff00007948 */ /* 0x000fe20003800000 */
[----:B------:R-:W-:Y:S02]  /*6520*/  BSSY B0, `(.L_x_880) ;  /* 0x0000033000007945 */ /* 0x000fe40003800000 */
[----:B-1----:R-:W4:Y:S04]  /*6530*/  LDL R2, [R1+0x4] ;  /* 0x0000040001027983 */ /* 0x002f280000100800 */
[----:B------:R-:W3:Y:S04]  /*6540*/  LDL R132, [R1+0x1c] ;  /* 0x00001c0001847983 */ /* 0x000ee80000100800 */
[----:B------:R-:W3:Y:S04]  /*6550*/  LDL R0, [R1+0x2c] ;  /* 0x00002c0001007983 */ /* 0x000ee80000100800 */
[----:B------:R-:W-:Y:S06]  /*6560*/  BAR.SYNC.DEFER_BLOCKING 0x0 ;  /* 0x0000000000007b1d */ /* 0x000fec0000010000 */
[----:B------:R1:W1:Y:S04]  /*6570*/  LDSM.16.M88.4 R8, [R236] ;  /* 0x00000000ec08783b */ /* 0x0002680000000200 */
[----:B------:R1:W1:Y:S04]  /*6580*/  LDSM.16.M88.4 R16, [R236+0x800] ;  /* 0x00080000ec10783b */ /* 0x0002680000000200 */
[----:B------:R1:W1:Y:S04]  /*6590*/  LDSM.16.M88.4 R24, [R236+0x1000] ;  /* 0x00100000ec18783b */ /* 0x0002680000000200 */
[----:B------:R1:W1:Y:S04]  /*65a0*/  LDSM.16.M88.4 R168, [R243] ;  /* 0x00000000f3a8783b */ /* 0x0002680000000200 */
[----:B--2---:R2:W1:Y:S04]  /*65b0*/  LDSM.16.M88.4 R172, [R3] ;  /* 0x0000000003ac783b */ /* 0x0044680000000200 */
[----:B----4-:R2:W4:Y:S01]  /*65c0*/  LDSM.16.M88.4 R176, [R2] ;  /* 0x0000000002b0783b */ /* 0x0105220000000200 */
[----:B---3--:R-:W-:Y:S02]  /*65d0*/  ISETP.GT.AND P0, PT, R6, R132, PT ;  /* 0x000000840600720c */ /* 0x008fe40003f04270 */
[----:B------:R-:W-:Y:S11]  /*65e0*/  LOP3.LUT P4, RZ, R0, 0x2, RZ, 0xc0, !PT ;  /* 0x0000000200ff7812 */ /* 0x000ff6000788c0ff */
[----:B------:R-:W-:-:S05]  /*65f0*/  @P0 BRA `(.L_x_881) ;  /* 0x0000025000000947 */ /* 0x000fca0003800000 */
[----:B------:R-:W3:Y:S01]  /*6600*/  LDL.64 R14, [R1+0x58] ;  /* 0x00005800010e7983 */ /* 0x000ee20000100a00 */
[----:B------:R-:W-:Y:S02]  /*6610*/  LOP3.LUT P3, RZ, R0, 0x1, RZ, 0xc0, !PT ;  /* 0x0000000100ff7812 */ /* 0x000fe4000786c0ff */
[----:B------:R-:W-:Y:S01]  /*6620*/  SHF.R.S32.HI R0, RZ, 0x1f, R132 ;  /* 0x0000001fff007819 */ /* 0x000fe20000011484 */
[----:B--2---:R-:W2:Y:S04]  /*6630*/  LDL.64 R12, [R1+0x48] ;  /* 0x00004800010c7983 */ /* 0x004ea80000100a00 */
[----:B----4-:R-:W4:Y:S01]  /*6640*/  LDL R7, [R1+0x18] ;  /* 0x0000180001077983 */ /* 0x010f220000100800 */
[----:B------:R-:W-:Y:S03]  /*6650*/  IMAD R0, R0, c[0x0][0x208], RZ ;  /* 0x0000820000007a24 */ /* 0x000fe600078e02ff */
[----:B------:R-:W1:Y:S01]  /*6660*/  S2R R2, SR_TID.X ;  /* 0x0000000000027919 */ /* 0x000e620000002100 */
[----:B------:R-:W-:Y:S01]  /*6670*/  IMAD R0, R132, c[0x0][0x20c], R0 ;  /* 0x0000830084007a24 */ /* 0x000fe200078e0200 */
[----:B-1----:R-:W-:Y:S01]  /*6680*/  ISETP.GT.AND P2, PT, R2, 0x7f, PT ;  /* 0x0000007f0200780c */ /* 0x002fe20003f44270 */
[----:B------:R-:W-:Y:S04]  /*6690*/  IMAD.WIDE.U32 R2, R132, c[0x0][0x208], RZ ;  /* 0x0000820084027a25 */ /* 0x000fe800078e00ff */
[----:B------:R-:W-:Y:S02]  /*66a0*/  IMAD.IADD R0, R3, 0x1, R0 ;  /* 0x0000000103007824 */ /* 0x000fe400078e0200 */
[----:B------:R-:W-:Y:S04]  /*66b0*/  IMAD.WIDE.U32 R2, R2, 0x30, RZ ;  /* 0x0000003002027825 */ /* 0x000fe800078e00ff */
[----:B------:R-:W-:Y:S02]  /*66c0*/  IMAD R0, R0, 0x30, RZ ;  /* 0x0000003000007824 */ /* 0x000fe400078e02ff */
[----:B------:R-:W-:Y:S02]  /*66d0*/  @!P2 IMAD.MOV.U32 R4, RZ, RZ, c[0x0][0x208] ;  /* 0x00008200ff04a624 */ /* 0x000fe400078e00ff */
[----:B------:R-:W-:Y:S02]  /*66e0*/  IMAD.IADD R0, R3, 0x1, R0 ;  /* 0x0000000103007824 */ /* 0x000fe400078e0200 */
[----:B------:R-:W-:Y:S01]  /*66f0*/  @!P2 IMAD.MOV.U32 R3, RZ, RZ, c[0x0][0x20c] ;  /* 0x00008300ff03a624 */ /* 0x000fe200078e00ff */
[-C--:B---3--:R-:W-:Y:S02]  /*6700*/  IADD3 R5, P1, R14, R2.reuse, RZ ;  /* 0x000000020e057210 */ /* 0x088fe40007f3e0ff */
[C---:B------:R-:W-:Y:S04]  /*6710*/  @!P2 LEA R2, P0, R4.reuse, R2, 0x5 ;  /* 0x000000020402a211 */ /* 0x040fe800078028ff */
[----:B------:R-:W-:Y:S01]  /*6720*/  @!P2 LEA.HI.X R3, R4, R0, R3, 0x5, P0 ;  /* 0x000000000403a211 */ /* 0x000fe200000f2c03 */
[--C-:B--2---:R-:W-:Y:S01]  /*6730*/  IMAD.X R0, R0, 0x1, R13.reuse, P1 ;  /* 0x0000000100007824 */ /* 0x104fe200008e060d */
[C---:B------:R-:W-:Y:S04]  /*6740*/  LEA R4, P0, R5.reuse, c[0x0][0x1f8], 0x1 ;  /* 0x00007e0005047a11 */ /* 0x040fe800078008ff */
[----:B------:R-:W-:Y:S02]  /*6750*/  LEA.HI.X R5, R5, c[0x0][0x1fc], R0, 0x1, P0 ;  /* 0x00007f0005057a11 */ /* 0x000fe400000f0c00 */
[----:B------:R-:W-:Y:S03]  /*6760*/  @!P2 IADD3 R0, P0, R2, R14, RZ ;  /* 0x0000000e0200a210 */ /* 0x000fe60007f1e0ff */
[----:B------:R-:W-:Y:S01]  /*6770*/  @!PT LDS RZ, [RZ] ;  /* 0x00000000fffff984 */ /* 0x000fe20000000800 */
[----:B------:R-:W-:Y:S01]  /*6780*/  @!PT LDS RZ, [RZ] ;  /* 0x00000000fffff984 */ /* 0x000fe20000000800 */
[----:B------:R-:W-:Y:S01]  /*6790*/  @!PT LDS RZ, [RZ] ;  /* 0x00000000fffff984 */ /* 0x000fe20000000800 */
[----:B----4-:R1:W-:Y:S02]  /*67a0*/  LDGSTS.E.BYPASS.LTC128B.128 [R7+0x4080], [R4.64], !P3 ;  /* 0x0408000004077fae */ /* 0x0103e4000d901d46 */
        /* <DEDUP_REMOVED lines=10> */
.L_x_881:
[----:B------:R-:W-:Y:S05]  /*6850*/  BSYNC B0 ;  /* 0x0000000000007941 */ /* 0x000fea0003800000 */
.L_x_880:
[----:B-12---:R-:W-:Y:S01]  /*6860*/  MOV R2, R6 ;  /* 0x0000000600027202 */ /* 0x006fe20000000f00 */
[----:B------:R-:W0:Y:S01]  /*6870*/  LDGDEPBAR ;  /* 0x00000000000079af */ /* 0x000e220000000000 */
[C---:B-----5:R-:W-:Y:S01]  /*6880*/  HMMA.16816.F32 R4, R160.reuse, R8, RZ ;  /* 0x00000008a004723c */ /* 0x060fe200000018ff */
[----:B------:R-:W-:Y:S07]  /*6890*/  BSSY B0, `(.L_x_882) ;  /* 0x00000f0000007945 */ /* 0x000fee0003800000 */
        /* <DEDUP_REMOVED lines=11> */
[C---:B----4-:R-:W-:Y:S08]  /*6950*/  HMMA.16816.F32 R20, R164.reuse, R176, R20 ;  /* 0x000000b0a414723c */ /* 0x050ff00000001814 */
        /* <DEDUP_REMOVED lines=125> */
[----:B------:R-:W-:Y:S04]  /*7130*/  FMUL.FTZ R10, R10, c[0x0][0x320] ;  /* 0x0000c8000a0a7a20 */ /* 0x000fe80000410000 */
[----:B------:R-:W-:Y:S01]  /*7140*/  MUFU.TANH R133, R10 ;  /* 0x0000000a00857308 */ /* 0x000fe20000002400 */
[C---:B------:R-:W-:Y:S04]  /*7150*/  HMMA.16816.F32 R16, R232.reuse, R170, R16 ;  /* 0x000000aae810723c */ /* 0x040fe80000001810 */
[----:B--2---:R-:W-:Y:S05]  /*7160*/  FMUL.FTZ R0, R5, c[0x0][0x320] ;  /* 0x0000c80005007a20 */ /* 0x004fea0000410000 */
[----:B------:R1:W-:Y:S03]  /*7170*/  MUFU.TANH R178, R0 ;  /* 0x0000000000b27308 */ /* 0x0003e60000002400 */
[----:B-1----:R-:W-:Y:S07]  /*7180*/  FMUL.FTZ R0, R6, c[0x0][0x320] ;  /* 0x0000c80006007a20 */ /* 0x002fee0000410000 */
[----:B------:R1:W-:Y:S02]  /*7190*/  MUFU.TANH R173, R0 ;  /* 0x0000000000ad7308 */ /* 0x0003e40000002400 */
[----:B-1----:R-:W-:Y:S02]  /*71a0*/  FMUL.FTZ R0, R7, c[0x0][0x320] ;  /* 0x0000c80007007a20 */ /* 0x002fe40000410000 */
[----:B------:R-:W1:Y:S01]  /*71b0*/  LDSM.16.M88.4 R4, [R237+0x5800] ;  /* 0x00580000ed04783b */ /* 0x000e620000000200 */
[----:B------:R-:W-:Y:S05]  /*71c0*/  DEPBAR.LE SB0, 0x0 ;  /* 0x000080000000791a */ /* 0x000fea0000000000 */
[----:B------:R2:W-:Y:S02]  /*71d0*/  MUFU.TANH R172, R0 ;  /* 0x0000000000ac7308 */ /* 0x0005e40000002400 */
[----:B------:R-:W-:Y:S01]  /*71e0*/  BAR.SYNC.DEFER_BLOCKING 0x0 ;  /* 0x0000000000007b1d */ /* 0x000fe20000010000 */
[----:B--2---:R-:W-:Y:S01]  /*71f0*/  FMUL.FTZ R0, R8, c[0x0][0x320] ;  /* 0x0000c80008007a20 */ /* 0x004fe20000410000 */
[----:B------:R-:W-:Y:S06]  /*7200*/  MOV R8, R132 ;  /* 0x0000008400087202 */ /* 0x000fec0000000f00 */
[----:B------:R2:W-:Y:S01]  /*7210*/  MUFU.TANH R132, R3 ;  /* 0x0000000300847308 */ /* 0x0005e20000002400 */
[C---:B-1----:R-:W-:Y:S09]  /*7220*/  HMMA.16816.F32 R20, R232.reuse, R4, R20 ;  /* 0x00000004e814723c */ /* 0x042ff20000001814 */
[----:B------:R1:W-:Y:S01]  /*7230*/  MUFU.TANH R177, R0 ;  /* 0x0000000000b17308 */ /* 0x0003e20000002400 */
[----:B------:R-:W-:Y:S03]  /*7240*/  HMMA.16816.F32 R24, R232, R6, R24 ;  /* 0x00000006e818723c */ /* 0x000fe60000001818 */
[----:B--2---:R-:W-:Y:S01]  /*7250*/  MOV R3, R2 ;  /* 0x0000000200037202 */ /* 0x004fe20000000f00 */
[----:B------:R-:W-:Y:S05]  /*7260*/  FMUL.FTZ R2, R13, c[0x0][0x320] ;  /* 0x0000c8000d027a20 */ /* 0x000fea0000410000 */
[----:B------:R-:W-:Y:S03]  /*7270*/  MUFU.TANH R168, R2 ;  /* 0x0000000200a87308 */ /* 0x000fe60000002400 */
[----:B-1----:R-:W-:Y:S07]  /*7280*/  FMUL.FTZ R0, R9, c[0x0][0x320] ;  /* 0x0000c80009007a20 */ /* 0x002fee0000410000 */
[----:B------:R1:W-:Y:S02]  /*7290*/  MUFU.TANH R175, R0 ;  /* 0x0000000000af7308 */ /* 0x0003e40000002400 */
[----:B-1----:R-:W-:Y:S08]  /*72a0*/  FMUL.FTZ R0, R12, c[0x0][0x320] ;  /* 0x0000c8000c007a20 */ /* 0x002ff00000410000 */
        /* <DEDUP_REMOVED lines=9> */
[----:B-1----:R-:W-:Y:S01]  /*7340*/  FMUL.FTZ R0, R18, c[0x0][0x320] ;  /* 0x0000c80012007a20 */ /* 0x002fe20000410000 */
[----:B------:R-:W-:Y:S07]  /*7350*/  MOV R18, R8 ;  /* 0x0000000800127202 */ /* 0x000fee0000000f00 */
[----:B------:R1:W-:Y:S01]  /*7360*/  MUFU.TANH R10, R0 ;  /* 0x00000000000a7308 */ /* 0x0003e20000002400 */
[----:B------:R-:W-:Y:S01]  /*7370*/  ISETP.GT.AND P0, PT, R18, R3, PT ;  /* 0x000000031200720c */ /* 0x000fe20003f04270 */
[----:B-1----:R-:W-:Y:S02]  /*7380*/  FMUL.FTZ R0, R19, c[0x0][0x320] ;  /* 0x0000c80013007a20 */ /* 0x002fe40000410000 */
[----:B------:R1:W5:Y:S06]  /*7390*/  LDL R19, [R1+0x2c] ;  /* 0x00002c0001137983 */ /* 0x00036c0000100800 */
[----:B------:R2:W-:Y:S02]  /*73a0*/  MUFU.TANH R9, R0 ;  /* 0x0000000000097308 */ /* 0x0005e40000002400 */
[----:B--2---:R-:W-:Y:S08]  /*73b0*/  FMUL.FTZ R0, R20, c[0x0][0x320] ;  /* 0x0000c80014007a20 */ /* 0x004ff00000410000 */
        /* <DEDUP_REMOVED lines=8> */
[----:B------:R2:W3:Y:S02]  /*7440*/  MUFU.TANH R4, R0 ;  /* 0x0000000000047308 */ /* 0x0004e40000002400 */
[----:B--2---:R-:W-:Y:S01]  /*7450*/  FMUL.FTZ R0, R25, c[0x0][0x320] ;  /* 0x0000c80019007a20 */ /* 0x004fe20000410000 */
[----:B---3--:R1:W-:Y:S07]  /*7460*/  STL [R1+0x20], R4 ;  /* 0x0000200401007387 */ /* 0x0083ee0000100800 */
[----:B------:R2:W3:Y:S02]  /*7470*/  MUFU.TANH R2, R0 ;  /* 0x0000000000027308 */ /* 0x0004e40000002400 */
[----:B--2---:R-:W-:Y:S01]  /*7480*/  FMUL.FTZ R0, R26, c[0x0][0x320] ;  /* 0x0000c8001a007a20 */ /* 0x004fe20000410000 */
[----:B---3--:R1:W-:Y:S07]  /*7490*/  STL [R1+0x24], R2 ;  /* 0x0000240201007387 */ /* 0x0083ee0000100800 */
[----:B------:R2:W3:Y:S02]  /*74a0*/  MUFU.TANH R17, R0 ;  /* 0x0000000000117308 */ /* 0x0004e40000002400 */
[----:B--2---:R-:W-:Y:S08]  /*74b0*/  FMUL.FTZ R0, R27, c[0x0][0x320] ;  /* 0x0000c8001b007a20 */ /* 0x004ff00000410000 */
[----:B------:R1:W2:Y:S01]  /*74c0*/  MUFU.TANH R16, R0 ;  /* 0x0000000000107308 */ /* 0x0002a20000002400 */
[----:B------:R-:W-:-:S05]  /*74d0*/  @!P0 BRA `(.L_x_883) ;  /* 0x000002b000008947 */ /* 0x000fca0003800000 */
[----:B---3--:R-:W3:Y:S01]  /*74e0*/  LDL.64 R20, [R1+0x50] ;  /* 0x0000500001147983 */ /* 0x008ee20000100a00 */
[----:B-1----:R-:W-:Y:S03]  /*74f0*/  IADD3 R0, R18, -0x1, RZ ;  /* 0xffffffff12007810 */ /* 0x002fe60007ffe0ff */
[----:B------:R-:W4:Y:S04]  /*7500*/  LDL.64 R14, [R1+0x40] ;  /* 0x00004000010e7983 */ /* 0x000f280000100a00 */
[----:B--2---:R-:W2:Y:S04]  /*7510*/  LDL R13, [R1+0x18] ;  /* 0x00001800010d7983 */ /* 0x004ea80000100800 */
[----:B------:R-:W1:Y:S02]  /*7520*/  S2R R2, SR_TID.X ;  /* 0x0000000000027919 */ /* 0x000e640000002100 */
[----:B-1----:R-:W-:Y:S04]  /*7530*/  SHF.R.S32.HI R3, RZ, 0x1f, R2 ;  /* 0x0000001fff037819 */ /* 0x002fe80000011402 */
[----:B------:R-:W-:Y:S02]  /*7540*/  LEA.HI R3, R3, R2, RZ, 0x3 ;  /* 0x0000000203037211 */ /* 0x000fe400078f18ff */
[----:B------:R-:W-:Y:S02]  /*7550*/  SHF.R.S32.HI R2, RZ, 0x1f, R0 ;  /* 0x0000001fff027819 */ /* 0x000fe40000011400 */
[----:B------:R-:W-:Y:S03]  /*7560*/  SHF.R.S32.HI R3, RZ, 0x3, R3 ;  /* 0x00000003ff037819 */ /* 0x000fe60000011403 */
[----:B------:R-:W-:Y:S01]  /*7570*/  IMAD R4, R2, c[0x0][0x1e0], RZ ;  /* 0x0000780002047a24 */ /* 0x000fe200078e02ff */
[----:B------:R-:W-:Y:S03]  /*7580*/  IADD3 R3, -R3, 0x30, RZ ;  /* 0x0000003003037810 */ /* 0x000fe60007ffe1ff */
[C---:B------:R-:W-:Y:S01]  /*7590*/  IMAD R4, R0.reuse, c[0x0][0x1e4], R4 ;  /* 0x0000790000047a24 */ /* 0x040fe200078e0204 */
        /* <DEDUP_REMOVED lines=9> */
[-C--:B---3--:R-:W-:Y:S02]  /*7630*/  @P1 IADD3 R5, P3, R20, R2.reuse, RZ ;  /* 0x0000000214051210 */ /* 0x088fe40007f7e0ff */
[----:B------:R-:W-:Y:S03]  /*7640*/  @P0 LEA R2, P2, R4, R2, 0x5 ;  /* 0x0000000204020211 */ /* 0x000fe600078428ff */
[----:B----4-:R-:W-:Y:S01]  /*7650*/  @P1 IMAD.X R6, R0, 0x1, R15, P3 ;  /* 0x0000000100061824 */ /* 0x010fe200018e060f */
[----:B------:R-:W-:Y:S02]  /*7660*/  @P0 LEA.HI.X R3, R4, R0, R3, 0x5, P2 ;  /* 0x0000000004030211 */ /* 0x000fe400010f2c03 */
[----:B------:R-:W-:Y:S02]  /*7670*/  @P0 IADD3 R0, P2, R2, R20, RZ ;  /* 0x0000001402000210 */ /* 0x000fe40007f5e0ff */
[----:B-----5:R-:W-:Y:S03]  /*7680*/  LOP3.LUT P3, RZ, R19, 0x1, RZ, 0xc0, !PT ;  /* 0x0000000113ff7812 */ /* 0x020fe6000786c0ff */
        /* <DEDUP_REMOVED lines=8> */
[----:B--2---:R1:W-:Y:S04]  /*7710*/  @P1 LDGSTS.E.BYPASS.LTC128B.128 [R13+0x14080], [R4.64], !P3 ;  /* 0x14080000040d1fae */ /* 0x0043e8000d901d46 */
[----:B------:R1:W-:Y:S04]  /*7720*/  @P1 LDGSTS.E.BYPASS.LTC128B.128 [R13+0x15880], [R4.64+0x80], !P4 ;  /* 0x15880080040d1fae */ /* 0x0003e8000e101d46 */
[----:B------:R1:W-:Y:S04]  /*7730*/  @P1 LDGSTS.E.BYPASS.LTC128B.128 [R13+0x17080], [R4.64+0x100], !P6 ;  /* 0x17080100040d1fae */ /* 0x0003e8000f101d46 */
[----:B------:R1:W-:Y:S04]  /*7740*/  @P1 LDGSTS.E.BYPASS.LTC128B.128 [R13+0x18880], [R4.64+0x180], !P5 ;  /* 0x18880180040d1fae */ /* 0x0003e8000e901d46 */
[----:B------:R1:W-:Y:S04]  /*7750*/  @P0 LDGSTS.E.BYPASS.LTC128B.128 [R13+0x15080], [R2.64], !P3 ;  /* 0x15080000020d0fae */ /* 0x0003e8000d901d46 */
[----:B------:R1:W-:Y:S04]  /*7760*/  @P0 LDGSTS.E.BYPASS.LTC128B.128 [R13+0x16880], [R2.64+0x80], !P4 ;  /* 0x16880080020d0fae */ /* 0x0003e8000e101d46 */
[----:B------:R1:W-:Y:S04]  /*7770*/  @P0 LDGSTS.E.BYPASS.LTC128B.128 [R13+0x18080], [R2.64+0x100], !P6 ;  /* 0x18080100020d0fae */ /* 0x0003e8000f101d46 */
[----:B------:R1:W-:Y:S02]  /*7780*/  @P0 LDGSTS.E.BYPASS.LTC128B.128 [R13+0x19880], [R2.64+0x180], !P5 ;  /* 0x19880180020d0fae */ /* 0x0003e4000e901d46 */
.L_x_883:
[----:B---3--:R-:W-:Y:S05]  /*7790*/  BSYNC B0 ;  /* 0x0000000000007941 */ /* 0x008fea0003800000 */
.L_x_882:
[----:B-1----:R-:W-:Y:S01]  /*77a0*/  MOV R0, c[0x0][0x2c4] ;  /* 0x0000b10000007a02 */ /* 0x002fe20000000f00 */
[----:B------:R-:W3:Y:S01]  /*77b0*/  LDL R2, [R1+0x68] ;  /* 0x0000680001027983 */ /* 0x000ee20000100800 */
[----:B-----5:R-:W-:Y:S02]  /*77c0*/  LOP3.LUT R19, R19, 0xfffff7ff, RZ, 0xc0, !PT ;  /* 0xfffff7ff13137812 */ /* 0x020fe400078ec0ff */
[----:B------:R-:W-:Y:S01]  /*77d0*/  ISETP.NE.AND P0, PT, R0, 0x1, PT ;  /* 0x000000010000780c */ /* 0x000fe20003f05270 */
[----:B------:R-:W4:Y:S01]  /*77e0*/  LDL R6, [R1+0x64] ;  /* 0x0000640001067983 */ /* 0x000f220000100800 */
[----:B------:R-:W-:Y:S03]  /*77f0*/  @P5 LOP3.LUT R19, R19, 0x800, RZ, 0xfc, !PT ;  /* 0x0000080013135812 */ /* 0x000fe600078efcff */
[----:B------:R1:W3:Y:S04]  /*7800*/  LDL R0, [R1+0x30] ;  /* 0x0000300001007983 */ /* 0x0002e80000100800 */
[----:B--2---:R-:W2:Y:S04]  /*7810*/  LDL R5, [R1+0x7c] ;  /* 0x00007c0001057983 */ /* 0x004ea80000100800 */
[----:B------:R-:W2:Y:S04]  /*7820*/  LDL R4, [R1+0x88] ;  /* 0x0000880001047983 */ /* 0x000ea80000100800 */
[----:B------:R-:W-:Y:S04]  /*7830*/  STL [R1+0x2c], R19 ;  /* 0x00002c1301007387 */ /* 0x000fe80000100800 */
[----:B------:R-:W0:Y:S01]  /*7840*/  LDGDEPBAR ;  /* 0x00000000000079af */ /* 0x000e220000000000 */
[----:B---3--:R-:W-:Y:S07]  /*7850*/  @P0 MOV R0, R2 ;  /* 0x0000000200000202 */ /* 0x008fee0000000f00 */
[----:B------:R-:W3:Y:S08]  /*7860*/  SHFL.IDX PT, R3, R0, RZ, 0x1c1f ;  /* 0x001c1fff00037589 */ /* 0x000ef000000e0000 */
[----:B------:R1:W2:Y:S02]  /*7870*/  SHFL.IDX PT, R2, R0, 0x1, 0x1c1f ;  /* 0x003c1f0000027f89 */ /* 0x0002a400000e0000 */
[----:B-1----:R-:W-:Y:S05]  /*7880*/  IMAD R0, R18, -0x30, RZ ;  /* 0xffffffd012007824 */ /* 0x002fea00078e02ff */
[----:B----4-:R-:W-:Y:S04]  /*7890*/  IADD3 R0, -R6, 0x1, R0 ;  /* 0x0000000106007810 */ /* 0x010fe80007ffe100 */
[----:B--2---:R-:W-:Y:S04]  /*78a0*/  IADD3 R0, -R4, R0, R5 ;  /* 0x0000000004007210 */ /* 0x004fe80007ffe105 */
[C---:B---3--:R-:W-:Y:S02]  /*78b0*/  IADD3 R4, R0.reuse, R3, RZ ;  /* 0x0000000300047210 */ /* 0x048fe40007ffe0ff */
[----:B------:R-:W-:Y:S02]  /*78c0*/  IADD3 R0, R0, R2, RZ ;  /* 0x0000000200007210 */ /* 0x000fe40007ffe0ff */
[----:B------:R-:W-:Y:S02]  /*78d0*/  ISETP.GT.AND P1, PT, R4, 0x11, PT ;  /* 0x000000110400780c */ /* 0x000fe40003f24270 */
[----:B------:R-:W-:Y:S02]  /*78e0*/  ISETP.GT.AND P0, PT, R0, RZ, PT ;  /* 0x000000ff0000720c */ /* 0x000fe40003f04270 */
[----:B------:R-:W-:Y:S02]  /*78f0*/  ISETP.GT.AND P4, PT, R4, 0x8, PT ;  /* 0x000000080400780c */ /* 0x000fe40003f84270 */
[----:B------:R-:W-:Y:S02]  /*7900*/  FSEL R5, R173, -INF , P0 ;  /* 0xff800000ad057808 */ /* 0x000fe40000000000 */
[----:B------:R-:W-:Y:S02]  /*7910*/  ISETP.GT.AND P0, PT, R0, 0x1, PT ;  /* 0x000000010000780c */ /* 0x000fe40003f04270 */
[----:B------:R-:W-:Y:S02]  /*7920*/  FSEL R21, R168, -INF , P1 ;  /* 0xff800000a8157808 */ /* 0x000fe40000800000 */
[----:B------:R-:W-:Y:S02]  /*7930*/  FSEL R15, R172, -INF , P0 ;  /* 0xff800000ac0f7808 */ /* 0x000fe40000000000 */
[----:B------:R-:W-:Y:S01]  /*7940*/  ISETP.GT.AND P0, PT, R0, 0x8, PT ;  /* 0x000000080000780c */ /* 0x000fe20003f04270 */
[----:B------:R-:W2:Y:S01]  /*7950*/  LDL.LU R172, [R1+0x20] ;  /* 0x0000200001ac7983 */ /* 0x000ea20000300800 */
[----:B------:R-:W-:Y:S02]  /*7960*/  ISETP.GT.AND P5, PT, R4, RZ, PT ;  /* 0x000000ff0400720c */ /* 0x000fe40003fa4270 */
[----:B------:R-:W-:Y:S01]  /*7970*/  FSEL R14, R133, -INF , P0 ;  /* 0xff800000850e7808 */ /* 0x000fe20000000000 */
[----:B------:R-:W3:Y:S01]  /*7980*/  LDL.LU R173, [R1+0x24] ;  /* 0x0000240001ad7983 */ /* 0x000ee20000300800 */
[----:B------:R-:W-:Y:S02]  /*7990*/  ISETP.GT.AND P0, PT, R0, 0x9, PT ;  /* 0x000000090000780c */ /* 0x000fe40003f04270 */
[----:B------:R-:W-:Y:S02]  /*79a0*/  ISETP.GT.AND P1, PT, R4, 0x18, PT ;  /* 0x000000180400780c */ /* 0x000fe40003f24270 */
[----:B------:R-:W-:Y:S02]  /*79b0*/  FSEL R13, R132, -INF , P0 ;  /* 0xff800000840d7808 */ /* 0x000fe40000000000 */
[----:B------:R-:W-:Y:S02]  /*79c0*/  ISETP.GT.AND P0, PT, R0, 0x10, PT ;  /* 0x000000100000780c */ /* 0x000fe40003f04270 */
[----:B------:R-:W-:Y:S02]  /*79d0*/  FSEL R24, R177, -INF , P4 ;  /* 0xff800000b1187808 */ /* 0x000fe40002000000 */
[----:B------:R-:W-:Y:S02]  /*79e0*/  FSEL R12, R12, -INF , P0 ;  /* 0xff8000000c0c7808 */ /* 0x000fe40000000000 */
[C---:B------:R-:W-:Y:S02]  /*79f0*/  ISETP.GT.AND P0, PT, R0.reuse, 0x11, PT ;  /* 0x000000110000780c */ /* 0x040fe40003f04270 */
[----:B------:R-:W-:Y:S02]  /*7a00*/  FSEL R20, R179, -INF , P5 ;  /* 0xff800000b3147808 */ /* 0x000fe40002800000 */
[----:B------:R-:W-:Y:S02]  /*7a10*/  FSEL R11, R11, -INF , P0 ;  /* 0xff8000000b0b7808 */ /* 0x000fe40000000000 */
[----:B------:R-:W-:Y:S02]  /*7a20*/  ISETP.GT.AND P0, PT, R0, 0x18, PT ;  /* 0x000000180000780c */ /* 0x000fe40003f04270 */
[----:B------:R-:W-:Y:S02]  /*7a30*/  LOP3.LUT P5, RZ, R19, 0x800, RZ, 0xc0, !PT ;  /* 0x0000080013ff7812 */ /* 0x000fe400078ac0ff */
[----:B------:R-:W-:Y:S02]  /*7a40*/  FSEL R10, R10, -INF , P0 ;  /* 0xff8000000a0a7808 */ /* 0x000fe40000000000 */
[----:B------:R-:W-:Y:S02]  /*7a50*/  ISETP.GT.AND P0, PT, R0, 0x19, PT ;  /* 0x000000190000780c */ /* 0x000fe40003f04270 */
[----:B------:R-:W-:Y:S02]  /*7a60*/  FSEL R19, R176, -INF , P1 ;  /* 0xff800000b0137808 */ /* 0x000fe40000800000 */
[----:B------:R-:W-:Y:S02]  /*7a70*/  FSEL R9, R9, -INF , P0 ;  /* 0xff80000009097808 */ /* 0x000fe40000000000 */
[----:B------:R-:W-:Y:S02]  /*7a80*/  ISETP.GT.AND P0, PT, R0, 0x20, PT ;  /* 0x000000200000780c */ /* 0x000fe40003f04270 */
[----:B------:R-:W-:Y:S02]  /*7a90*/  ISETP.GT.AND P4, PT, R4, 0x21, PT ;  /* 0x000000210400780c */ /* 0x000fe40003f84270 */
[----:B------:R-:W-:Y:S02]  /*7aa0*/  FSEL R8, R8, -INF , P0 ;  /* 0xff80000008087808 */ /* 0x000fe40000000000 */
[----:B------:R-:W-:Y:S02]  /*7ab0*/  ISETP.GT.AND P0, PT, R0, 0x21, PT ;  /* 0x000000210000780c */ /* 0x000fe40003f04270 */
[----:B------:R-:W-:Y:S02]  /*7ac0*/  ISETP.GT.AND P2, PT, R4, 0x10, PT ;  /* 0x000000100400780c */ /* 0x000fe40003f44270 */
[----:B------:R-:W-:Y:S02]  /*7ad0*/  FSEL R7, R7, -INF , P0 ;  /* 0xff80000007077808 */ /* 0x000fe40000000000 */
[----:B------:R-:W-:Y:S02]  /*7ae0*/  ISETP.GT.AND P0, PT, R0, 0x28, PT ;  /* 0x000000280000780c */ /* 0x000fe40003f04270 */
[----:B------:R-:W-:Y:S02]  /*7af0*/  FSEL R22, R174, -INF , P2 ;  /* 0xff800000ae167808 */ /* 0x000fe40001000000 */
[----:B------:R-:W-:Y:S02]  /*7b00*/  FSEL R6, R17, -INF , P0 ;  /* 0xff80000011067808 */ /* 0x000fe40000000000 */
[----:B------:R-:W-:Y:S02]  /*7b10*/  ISETP.GT.AND P0, PT, R0, 0x29, PT ;  /* 0x000000290000780c */ /* 0x000fe40003f04270 */
[----:B------:R-:W-:Y:S02]  /*7b20*/  FMNMX.FTZ R0, R5, R134, !PT ;  /* 0x0000008605007209 */ /* 0x000fe40007810000 */
[----:B------:R-:W-:Y:S02]  /*7b30*/  FSEL R3, R16, -INF , P0 ;  /* 0xff80000010037808 */ /* 0x000fe40000000000 */
[----:B------:R-:W-:Y:S02]  /*7b40*/  ISETP.GT.AND P0, PT, R4, 0x1, PT ;  /* 0x000000010400780c */ /* 0x000fe40003f04270 */
[----:B------:R-:W-:Y:S02]  /*7b50*/  FMNMX.FTZ R0, R15, R0, !PT ;  /* 0x000000000f007209 */ /* 0x000fe40007810000 */
[----:B------:R-:W-:Y:S02]  /*7b60*/  FSEL R25, R178, -INF , P0 ;  /* 0xff800000b2197808 */ /* 0x000fe40000000000 */
[----:B------:R-:W4:Y:S01]  /*7b70*/  LDL.LU R178, [R1+0x34] ;  /* 0x0000340001b27983 */ /* 0x000f220000300800 */
[----:B------:R-:W-:Y:S02]  /*7b80*/  FMNMX.FTZ R0, R14, R0, !PT ;  /* 0x000000000e007209 */ /* 0x000fe40007810000 */
[----:B------:R-:W-:Y:S02]  /*7b90*/  FSEL R16, R169, -INF , P4 ;  /* 0xff800000a9107808 */ /* 0x000fe40002000000 */
[----:B------:R-:W-:Y:S02]  /*7ba0*/  FMNMX.FTZ R0, R13, R0, !PT ;  /* 0x000000000d007209 */ /* 0x000fe40007810000 */
[----:B------:R-:W-:Y:S02]  /*7bb0*/  ISETP.GT.AND P2, PT, R4, 0x19, PT ;  /* 0x000000190400780c */ /* 0x000fe40003f44270 */
[----:B------:R-:W-:Y:S02]  /*7bc0*/  FMNMX.FTZ R0, R12, R0, !PT ;  /* 0x000000000c007209 */ /* 0x000fe40007810000 */
[----:B------:R-:W-:Y:S02]  /*7bd0*/  MOV R133, R18 ;  /* 0x0000001200857202 */ /* 0x000fe40000000f00 */
[----:B------:R-:W-:Y:S02]  /*7be0*/  FMNMX.FTZ R0, R11, R0, !PT ;  /* 0x000000000b007209 */ /* 0x000fe40007810000 */
[----:B------:R-:W-:Y:S02]  /*7bf0*/  FSEL R18, R171, -INF , P2 ;  /* 0xff800000ab127808 */ /* 0x000fe40001000000 */
[----:B------:R-:W-:Y:S02]  /*7c00*/  FMNMX.FTZ R0, R10, R0, !PT ;  /* 0x000000000a007209 */ /* 0x000fe40007810000 */
[----:B------:R-:W-:Y:S02]  /*7c10*/  ISETP.GT.AND P3, PT, R4, 0x9, PT ;  /* 0x000000090400780c */ /* 0x000fe40003f64270 */
[----:B------:R-:W-:Y:S02]  /*7c20*/  FMNMX.FTZ R0, R9, R0, !PT ;  /* 0x0000000009007209 */ /* 0x000fe40007810000 */
[----:B------:R-:W-:Y:S02]  /*7c30*/  FSEL R23, R175, -INF , P3 ;  /* 0xff800000af177808 */ /* 0x000fe40001800000 */
[----:B------:R-:W-:Y:S02]  /*7c40*/  FMNMX.FTZ R0, R8, R0, !PT ;  /* 0x0000000008007209 */ /* 0x000fe40007810000 */
[----:B------:R-:W-:Y:S02]  /*7c50*/  ISETP.GT.AND P3, PT, R4, 0x20, PT ;  /* 0x000000200400780c */ /* 0x000fe40003f64270 */
[----:B------:R-:W-:Y:S02]  /*7c60*/  FMNMX.FTZ R0, R7, R0, !PT ;  /* 0x0000000007007209 */ /* 0x000fe40007810000 */
[----:B------:R-:W-:Y:S02]  /*7c70*/  FSEL R17, R170, -INF , P3 ;  /* 0xff800000aa117808 */ /* 0x000fe40001800000 */
[----:B------:R-:W-:Y:S02]  /*7c80*/  FMNMX.FTZ R0, R6, R0, !PT ;  /* 0x0000000006007209 */ /* 0x000fe40007810000 */
[C---:B------:R-:W-:Y:S02]  /*7c90*/  ISETP.GT.AND P3, PT, R4.reuse, 0x28, PT ;  /* 0x000000280400780c */ /* 0x040fe40003f64270 */
[----:B------:R-:W-:Y:S02]  /*7ca0*/  FMNMX.FTZ R0, R3, R0, !PT ;  /* 0x0000000003007209 */ /* 0x000fe40007810000 */
[----:B------:R-:W-:Y:S03]  /*7cb0*/  ISETP.GT.AND P4, PT, R4, 0x29, PT ;  /* 0x000000290400780c */ /* 0x000fe60003f84270 */
[----:B------:R-:W1:Y:S02]  /*7cc0*/  SHFL.BFLY PT, R2, R0, 0x2, 0x1f ;  /* 0x0c401f0000027f89 */ /* 0x000e6400000e0000 */
[----:B-1----:R-:W-:Y:S06]  /*7cd0*/  FMNMX.FTZ R0, R0, R2, !PT ;  /* 0x0000000200007209 */ /* 0x002fec0007810000 */
[----:B------:R-:W1:Y:S02]  /*7ce0*/  SHFL.BFLY PT, R2, R0, 0x1, 0x1f ;  /* 0x0c201f0000027f89 */ /* 0x000e6400000e0000 */
[----:B-1----:R-:W-:Y:S04]  /*7cf0*/  FMNMX.FTZ R132, R0, R2, !PT ;  /* 0x0000000200847209 */ /* 0x002fe80007810000 */
[C---:B------:R-:W-:Y:S01]  /*7d00*/  FSETP.NEU.FTZ.AND P0, PT, R132.reuse, -INF , PT ;  /* 0xff8000008400780b */ /* 0x040fe20003f1d000 */
[C---:B------:R-:W-:Y:S03]  /*7d10*/  FMUL.FTZ R2, R132.reuse, c[0x0][0x2d0] ;  /* 0x0000b40084027a20 */ /* 0x040fe60000410000 */
[----:B------:R-:W-:Y:S02]  /*7d20*/  FSEL R0, R132, RZ, P0 ;  /* 0x000000ff84007208 */ /* 0x000fe40000000000 */
[----:B------:R-:W-:Y:S03]  /*7d30*/  FSEL R2, R2, RZ, P0 ;  /* 0x000000ff02027208 */ /* 0x000fe60000000000 */
[----:B------:R-:W-:Y:S02]  /*7d40*/  FADD.FTZ R0, -R0, R134 ;  /* 0x0000008600007221 */ /* 0x000fe40000010100 */
[--C-:B------:R-:W-:Y:S02]  /*7d50*/  FFMA.FTZ R5, R5, c[0x0][0x2d0], -R2.reuse ;  /* 0x0000b40005057a23 */ /* 0x100fe40000010802 */
[----:B------:R-:W-:Y:S02]  /*7d60*/  FMUL.FTZ R0, R0, c[0x0][0x2d0] ;  /* 0x0000b40000007a20 */ /* 0x000fe40000410000 */
[--C-:B------:R-:W-:Y:S02]  /*7d70*/  FFMA.FTZ R26, R8, c[0x0][0x2d0], -R2.reuse ;  /* 0x0000b400081a7a23 */ /* 0x100fe40000010802 */
[--C-:B------:R-:W-:Y:S01]  /*7d80*/  FFMA.FTZ R179, R11, c[0x0][0x2d0], -R2.reuse ;  /* 0x0000b4000bb37a23 */ /* 0x100fe20000010802 */
[----:B------:R-:W2:Y:S01]  /*7d90*/  LDL.LU R8, [R1+0x38] ;  /* 0x0000380001087983 */ /* 0x000ea20000300800 */
[--C-:B------:R-:W-:Y:S02]  /*7da0*/  FFMA.FTZ R27, R7, c[0x0][0x2d0], -R2.reuse ;  /* 0x0000b400071b7a23 */ /* 0x100fe40000010802 */
[--C-:B------:R-:W-:Y:S02]  /*7db0*/  FFMA.FTZ R11, R6, c[0x0][0x2d0], -R2.reuse ;  /* 0x0000b400060b7a23 */ /* 0x100fe40000010802 */
[--C-:B------:R-:W-:Y:S02]  /*7dc0*/  FFMA.FTZ R15, R15, c[0x0][0x2d0], -R2.reuse ;  /* 0x0000b4000f0f7a23 */ /* 0x100fe40000010802 */
[--C-:B------:R-:W-:Y:S02]  /*7dd0*/  FFMA.FTZ R14, R14, c[0x0][0x2d0], -R2.reuse ;  /* 0x0000b4000e0e7a23 */ /* 0x100fe40000010802 */
[--C-:B------:R-:W-:Y:S02]  /*7de0*/  FFMA.FTZ R13, R13, c[0x0][0x2d0], -R2.reuse ;  /* 0x0000b4000d0d7a23 */ /* 0x100fe40000010802 */
[--C-:B------:R-:W-:Y:S02]  /*7df0*/  FFMA.FTZ R12, R12, c[0x0][0x2d0], -R2.reuse ;  /* 0x0000b4000c0c7a23 */ /* 0x100fe40000010802 */
[--C-:B------:R-:W-:Y:S02]  /*7e00*/  FFMA.FTZ R177, R10, c[0x0][0x2d0], -R2.reuse ;  /* 0x0000b4000ab17a23 */ /* 0x100fe40000010802 */
[--C-:B------:R-:W-:Y:S02]  /*7e10*/  FFMA.FTZ R10, R3, c[0x0][0x2d0], -R2.reuse ;  /* 0x0000b400030a7a23 */ /* 0x100fe40000010802 */
[----:B------:R-:W-:Y:S01]  /*7e20*/  FFMA.FTZ R176, R9, c[0x0][0x2d0], -R2 ;  /* 0x0000b40009b07a23 */ /* 0x000fe20000010802 */
[----:B------:R-:W-:Y:S01]  /*7e30*/  MUFU.EX2 R3, R5 ;  /* 0x0000000500037308 */ /* 0x000fe20000000800 */
[----:B------:R-:W-:Y:S09]  /*7e40*/  MOV R9, R133 ;  /* 0x0000008500097202 */ /* 0x000ff20000000f00 */
[----:B------:R-:W1:Y:S10]  /*7e50*/  MUFU.EX2 R2, R0 ;  /* 0x0000000000027308 */ /* 0x000e740000000800 */
[----:B------:R-:W1:Y:S02]  /*7e60*/  MUFU.EX2 R0, R15 ;  /* 0x0000000f00007308 */ /* 0x000e640000000800 */
[C---:B-1----:R-:W-:Y:S02]  /*7e70*/  FMUL.FTZ R30, R2.reuse, R30 ;  /* 0x0000001e021e7220 */ /* 0x042fe40000410000 */
[C---:B------:R-:W-:Y:S02]  /*7e80*/  FMUL.FTZ R31, R2.reuse, R31 ;  /* 0x0000001f021f7220 */ /* 0x040fe40000410000 */
[C---:B------:R-:W-:Y:S02]  /*7e90*/  FMUL.FTZ R34, R2.reuse, R34 ;  /* 0x0000002202227220 */ /* 0x040fe40000410000 */
[C---:B------:R-:W-:Y:S02]  /*7ea0*/  FMUL.FTZ R35, R2.reuse, R35 ;  /* 0x0000002302237220 */ /* 0x040fe40000410000 */
[----:B------:R-:W-:Y:S01]  /*7eb0*/  FMUL.FTZ R38, R2, R38 ;  /* 0x0000002602267220 */ /* 0x000fe20000410000 */
[----:B------:R-:W-:Y:S01]  /*7ec0*/  F2FP.PACK_AB R169, R0, R3 ;  /* 0x0000000300a9723e */ /* 0x000fe200000000ff */
        /* <DEDUP_REMOVED lines=30> */
[----:B---3--:R-:W-:Y:S01]  /*80b0*/  FSEL R4, R173, -INF , P4 ;  /* 0xff800000ad047808 */ /* 0x008fe20002000000 */
        /* <DEDUP_REMOVED lines=17> */
[----:B----4-:R-:W-:Y:S02]  /*81d0*/  FFMA.FTZ R5, R2, R178, R3 ;  /* 0x000000b202057223 */ /* 0x010fe40000010003 */
[----:B------:R-:W-:Y:S02]  /*81e0*/  MUFU.EX2 R3, R13 ;  /* 0x0000000d00037308 */ /* 0x000fe40000000800 */
[----:B------:R-:W-:Y:S08]  /*81f0*/  FADD.FTZ R5, R0, R5 ;  /* 0x0000000500057221 */ /* 0x000ff00000010000 */
[----:B------:R-:W1:Y:S02]  /*8200*/  MUFU.EX2 R0, R14 ;  /* 0x0000000e00007308 */ /* 0x000e640000000800 */
[C---:B-1----:R-:W-:Y:S01]  /*8210*/  F2FP.PACK_AB R171, R3.reuse, R0 ;  /* 0x0000000003ab723e */ /* 0x042fe200000000ff */
[----:B------:R-:W-:Y:S01]  /*8220*/  FADD.FTZ R5, R0, R5 ;  /* 0x0000000500057221 */ /* 0x000fe20000010000 */
[----:B------:R-:W-:Y:S03]  /*8230*/  FMNMX.FTZ R0, R20, R135, !PT ;  /* 0x0000008714007209 */ /* 0x000fe60007810000 */
[----:B------:R-:W-:Y:S01]  /*8240*/  FADD.FTZ R178, R3, R5 ;  /* 0x0000000503b27221 */ /* 0x000fe20000010000 */
[----:B------:R-:W-:Y:S02]  /*8250*/  FMNMX.FTZ R0, R25, R0, !PT ;  /* 0x0000000019007209 */ /* 0x000fe40007810000 */
[----:B--2---:R-:W-:Y:S02]  /*8260*/  FSEL R5, R172, -INF , P3 ;  /* 0xff800000ac057808 */ /* 0x004fe40001800000 */
        /* <DEDUP_REMOVED lines=21> */
[----:B------:R1:W-:Y:S01]  /*83c0*/  MUFU.EX2 R168, R6 ;  /* 0x0000000600a87308 */ /* 0x0003e20000000800 */
        /* <DEDUP_REMOVED lines=8> */
[--C-:B------:R-:W-:Y:S01]  /*8450*/  FFMA.FTZ R173, R22, c[0x0][0x2d0], -R3.reuse ;  /* 0x0000b40016ad7a23 */ /* 0x100fe20000010803 */
[----:B------:R-:W-:Y:S01]  /*8460*/  MOV R22, R9 ;  /* 0x0000000900167202 */ /* 0x000fe20000000f00 */
[--C-:B------:R-:W-:Y:S02]  /*8470*/  FFMA.FTZ R172, R21, c[0x0][0x2d0], -R3.reuse ;  /* 0x0000b40015ac7a23 */ /* 0x100fe40000010803 */
[--C-:B------:R-:W-:Y:S01]  /*8480*/  FFMA.FTZ R174, R19, c[0x0][0x2d0], -R3.reuse ;  /* 0x0000b40013ae7a23 */ /* 0x100fe20000010803 */
[----:B------:R-:W-:Y:S01]  /*8490*/  MOV R19, R12 ;  /* 0x0000000c00137202 */ /* 0x000fe20000000f00 */
[----:B------:R-:W-:Y:S01]  /*84a0*/  FFMA.FTZ R3, R4, c[0x0][0x2d0], -R3 ;  /* 0x0000b40004037a23 */ /* 0x000fe20000010803 */
[----:B------:R-:W-:Y:S01]  /*84b0*/  MUFU.EX2 R175, R175 ;  /* 0x000000af00af7308 */ /* 0x000fe20000000800 */
[C---:B------:R-:W-:Y:S02]  /*84c0*/  FMUL.FTZ R18, R2.reuse, R146 ;  /* 0x0000009202127220 */ /* 0x040fe40000410000 */
[C---:B-1----:R-:W-:Y:S01]  /*84d0*/  FMUL.FTZ R6, R2.reuse, R158 ;  /* 0x0000009e02067220 */ /* 0x042fe20000410000 */
[----:B------:R-:W-:Y:S01]  /*84e0*/  MOV R158, R10 ;  /* 0x0000000a009e7202 */ /* 0x000fe20000000f00 */
[----:B------:R-:W-:Y:S02]  /*84f0*/  FMUL.FTZ R10, R2, R154 ;  /* 0x0000009a020a7220 */ /* 0x000fe40000410000 */
[----:B------:R-:W3:Y:S03]  /*8500*/  LDL R154, [R1+0x8] ;  /* 0x00000800019a7983 */ /* 0x000ee60000100800 */
[----:B------:R-:W-:Y:S01]  /*8510*/  MUFU.EX2 R174, R174 ;  /* 0x000000ae00ae7308 */ /* 0x000fe20000000800 */
[C---:B--2---:R-:W-:Y:S02]  /*8520*/  FMUL.FTZ R24, R0.reuse, R136 ;  /* 0x0000008800187220 */ /* 0x044fe40000410000 */
[C---:B------:R-:W-:Y:S02]  /*8530*/  FMUL.FTZ R25, R0.reuse, R137 ;  /* 0x0000008900197220 */ /* 0x040fe40000410000 */
[----:B------:R-:W-:Y:S01]  /*8540*/  FMUL.FTZ R13, R0, R149 ;  /* 0x00000095000d7220 */ /* 0x000fe20000410000 */
[----:B------:R-:W-:Y:S01]  /*8550*/  MOV R149, R26 ;  /* 0x0000001a00957202 */ /* 0x000fe20000000f00 */
[----:B------:R-:W-:Y:S02]  /*8560*/  FMUL.FTZ R26, R2, R138 ;  /* 0x0000008a021a7220 */ /* 0x000fe40000410000 */
[----:B------:R-:W-:Y:S01]  /*8570*/  FMUL.FTZ R20, R0, R140 ;  /* 0x0000008c00147220 */ /* 0x000fe20000410000 */
[----:B------:R-:W-:Y:S01]  /*8580*/  MOV R140, R27 ;  /* 0x0000001b008c7202 */ /* 0x000fe20000000f00 */
[----:B------:R-:W-:Y:S02]  /*8590*/  FMUL.FTZ R27, R2, R139 ;  /* 0x0000008b021b7220 */ /* 0x000fe40000410000 */
[----:B------:R-:W1:Y:S01]  /*85a0*/  LDSM.16.MT88.4 R136, [R239] ;  /* 0x00000000ef88783b */ /* 0x000e620000004200 */
[C---:B------:R-:W-:Y:S02]  /*85b0*/  FFMA.FTZ R134, R0.reuse, R8, R168 ;  /* 0x0000000800867223 */ /* 0x040fe400000100a8 */
[C---:B------:R-:W-:Y:S01]  /*85c0*/  FMUL.FTZ R4, R0.reuse, R156 ;  /* 0x0000009c00047220 */ /* 0x040fe20000410000 */
[----:B------:R-:W-:Y:S01]  /*85d0*/  MOV R156, R22 ;  /* 0x00000016009c7202 */ /* 0x000fe20000000f00 */
[C---:B------:R-:W-:Y:S01]  /*85e0*/  FMUL.FTZ R5, R0.reuse, R157 ;  /* 0x0000009d00057220 */ /* 0x040fe20000410000 */
[----:B------:R-:W-:Y:S01]  /*85f0*/  MOV R157, R23 ;  /* 0x00000017009d7202 */ /* 0x000fe20000000f00 */
[C---:B------:R-:W-:Y:S01]  /*8600*/  FMUL.FTZ R8, R0.reuse, R152 ;  /* 0x0000009800087220 */ /* 0x040fe20000410000 */
[----:B------:R-:W-:Y:S01]  /*8610*/  MOV R152, R15 ;  /* 0x0000000f00987202 */ /* 0x000fe20000000f00 */
[C---:B------:R-:W-:Y:S01]  /*8620*/  FMUL.FTZ R9, R0.reuse, R153 ;  /* 0x0000009900097220 */ /* 0x040fe20000410000 */
[----:B------:R-:W-:Y:S01]  /*8630*/  MOV R153, R14 ;  /* 0x0000000e00997202 */ /* 0x000fe20000000f00 */
[C---:B------:R-:W-:Y:S02]  /*8640*/  FMUL.FTZ R12, R0.reuse, R148 ;  /* 0x00000094000c7220 */ /* 0x040fe40000410000 */
[C---:B------:R-:W-:Y:S01]  /*8650*/  FMUL.FTZ R16, R0.reuse, R144 ;  /* 0x0000009000107220 */ /* 0x040fe20000410000 */
[----:B------:R-:W-:Y:S01]  /*8660*/  MUFU.EX2 R148, R170 ;  /* 0x000000aa00947308 */ /* 0x000fe20000000800 */
[C---:B------:R-:W-:Y:S02]  /*8670*/  FMUL.FTZ R17, R0.reuse, R145 ;  /* 0x0000009100117220 */ /* 0x040fe40000410000 */
[C---:B------:R-:W-:Y:S01]  /*8680*/  FMUL.FTZ R21, R0.reuse, R141 ;  /* 0x0000008d00157220 */ /* 0x040fe20000410000 */
[----:B------:R-:W-:Y:S01]  /*8690*/  MOV R141, R11 ;  /* 0x0000000b008d7202 */ /* 0x000fe20000000f00 */
[C---:B------:R-:W-:Y:S02]  /*86a0*/  FMUL.FTZ R28, R0.reuse, R28 ;  /* 0x0000001c001c7220 */ /* 0x040fe40000410000 */
[C---:B------:R-:W-:Y:S02]  /*86b0*/  FMUL.FTZ R29, R0.reuse, R29 ;  /* 0x0000001d001d7220 */ /* 0x040fe40000410000 */
[C---:B------:R-:W-:Y:S01]  /*86c0*/  FMUL.FTZ R32, R0.reuse, R32 ;  /* 0x0000002000207220 */ /* 0x040fe20000410000 */
[----:B------:R-:W2:Y:S01]  /*86d0*/  MUFU.EX2 R144, R135 ;  /* 0x0000008700907308 */ /* 0x000ea20000000800 */
        /* <DEDUP_REMOVED lines=13> */
[----:B------:R-:W-:Y:S01]  /*87b0*/  FMUL.FTZ R56, R0, R56 ;  /* 0x0000003800387220 */ /* 0x000fe20000410000 */
[----:B--2---:R-:W-:Y:S01]  /*87c0*/  F2FP.PACK_AB R170, R148, R144 ;  /* 0x0000009094aa723e */ /* 0x004fe200000000ff */
        /* <DEDUP_REMOVED lines=38> */
[----:B------:R2:W4:Y:S01]  /*8a30*/  MUFU.EX2 R0, R7 ;  /* 0x0000000700007308 */ /* 0x0005220000000800 */
[C---:B------:R-:W-:Y:S01]  /*8a40*/  FMUL.FTZ R11, R2.reuse, R155 ;  /* 0x0000009b020b7220 */ /* 0x040fe20000410000 */
[----:B------:R-:W-:Y:S01]  /*8a50*/  MOV R155, R149 ;  /* 0x00000095009b7202 */ /* 0x000fe20000000f00 */
[C---:B------:R-:W-:Y:S02]  /*8a60*/  FMUL.FTZ R14, R2.reuse, R150 ;  /* 0x00000096020e7220 */ /* 0x040fe40000410000 */
[C---:B------:R-:W-:Y:S02]  /*8a70*/  FMUL.FTZ R15, R2.reuse, R151 ;  /* 0x00000097020f7220 */ /* 0x040fe40000410000 */
[C---:B------:R-:W-:Y:S02]  /*8a80*/  FMUL.FTZ R22, R2.reuse, R142 ;  /* 0x0000008e02167220 */ /* 0x040fe40000410000 */
[C---:B------:R-:W-:Y:S02]  /*8a90*/  FMUL.FTZ R23, R2.reuse, R143 ;  /* 0x0000008f02177220 */ /* 0x040fe40000410000 */
[----:B--2---:R-:W-:Y:S01]  /*8aa0*/  FMUL.FTZ R7, R2, R159 ;  /* 0x0000009f02077220 */ /* 0x004fe20000410000 */
[C---:B----4-:R-:W-:Y:S01]  /*8ab0*/  F2FP.PACK_AB R168, R0.reuse, R168 ;  /* 0x000000a800a8723e */ /* 0x050fe200000000ff */
[----:B------:R-:W-:Y:S01]  /*8ac0*/  FADD.FTZ R145, R0, R134 ;  /* 0x0000008600917221 */ /* 0x000fe20000010000 */
[----:B------:R-:W-:Y:S01]  /*8ad0*/  MOV R159, R19 ;  /* 0x00000013009f7202 */ /* 0x000fe20000000f00 */
[----:B------:R-:W-:Y:S01]  /*8ae0*/  FMUL.FTZ R19, R2, R147 ;  /* 0x0000009302137220 */ /* 0x000fe20000410000 */
[----:B------:R-:W-:Y:S01]  /*8af0*/  MUFU.EX2 R0, R179 ;  /* 0x000000b300007308 */ /* 0x000fe20000000800 */
[----:B------:R-:W-:Y:S02]  /*8b00*/  FADD.FTZ R150, R144, R145 ;  /* 0x0000009190967221 */ /* 0x000fe40000010000 */
[C---:B-1----:R-:W-:Y:S01]  /*8b10*/  HMMA.16816.F32 R4, R168.reuse, R136, R4 ;  /* 0x00000088a804723c */ /* 0x042fe20000001804 */
[----:B------:R-:W-:Y:S06]  /*8b20*/  LDSM.16.MT88.4 R144, [R241+0x800] ;  /* 0x00080000f190783b */ /* 0x000fec0000004200 */
[----:B------:R-:W-:Y:S01]  /*8b30*/  MUFU.EX2 R179, R152 ;  /* 0x0000009800b37308 */ /* 0x000fe20000000800 */
[C---:B------:R-:W-:Y:S01]  /*8b40*/  HMMA.16816.F32 R8, R168.reuse, R138, R8 ;  /* 0x0000008aa808723c */ /* 0x040fe20000001808 */
[----:B------:R-:W1:Y:S08]  /*8b50*/  LDSM.16.MT88.4 R136, [R241] ;  /* 0x00000000f188783b */ /* 0x000e700000004200 */
[----:B------:R2:W4:Y:S10]  /*8b60*/  MUFU.EX2 R2, R159 ;  /* 0x0000009f00027308 */ /* 0x0005340000000800 */
[----:B------:R-:W3:Y:S10]  /*8b70*/  MUFU.EX2 R134, R176 ;  /* 0x000000b000867308 */ /* 0x000ef40000000800 */
[----:B------:R-:W3:Y:S01]  /*8b80*/  MUFU.EX2 R176, R173 ;  /* 0x000000ad00b07308 */ /* 0x000ee20000000800 */
[----:B--2---:R-:W-:Y:S09]  /*8b90*/  MOV R159, R141 ;  /* 0x0000008d009f7202 */ /* 0x004ff20000000f00 */
[----:B------:R-:W2:Y:S01]  /*8ba0*/  MUFU.EX2 R173, R3 ;  /* 0x0000000300ad7308 */ /* 0x000ea20000000800 */
[C---:B-1----:R-:W-:Y:S08]  /*8bb0*/  HMMA.16816.F32 R12, R168.reuse, R136, R12 ;  /* 0x00000088a80c723c */ /* 0x042ff0000000180c */
[C---:B------:R-:W-:Y:S01]  /*8bc0*/  HMMA.16816.F32 R16, R168.reuse, R138, R16 ;  /* 0x0000008aa810723c */ /* 0x040fe20000001810 */
[----:B------:R-:W1:Y:S07]  /*8bd0*/  LDSM.16.MT88.4 R136, [R240] ;  /* 0x00000000f088783b */ /* 0x000e6e0000004200 */
[C---:B-1----:R-:W-:Y:S08]  /*8be0*/  HMMA.16816.F32 R20, R168.reuse, R136, R20 ;  /* 0x00000088a814723c */ /* 0x042ff00000001814 */
[C---:B------:R-:W-:Y:S01]  /*8bf0*/  HMMA.16816.F32 R24, R168.reuse, R138, R24 ;  /* 0x0000008aa818723c */ /* 0x040fe20000001818 */
[----:B---3--:R1:W3:Y:S03]  /*8c00*/  LDSM.16.MT88.4 R136, [R154] ;  /* 0x000000009a88783b */ /* 0x0082e60000004200 */
[----:B-1----:R-:W-:Y:S05]  /*8c10*/  MOV R154, R140 ;  /* 0x0000008c009a7202 */ /* 0x002fea0000000f00 */
[----:B------:R-:W-:Y:S01]  /*8c20*/  LDSM.16.MT88.4 R140, [R239+0x800] ;  /* 0x00080000ef8c783b */ /* 0x000fe20000004200 */
[C---:B---3--:R-:W-:Y:S08]  /*8c30*/  HMMA.16816.F32 R28, R168.reuse, R136, R28 ;  /* 0x00000088a81c723c */ /* 0x048ff0000000181c */
        /* <DEDUP_REMOVED lines=36> */
[----:B----4-:R-:W-:Y:S01]  /*8e80*/  FADD.FTZ R136, R2, R178 ;  /* 0x000000b202887221 */ /* 0x010fe20000010000 */
[----:B------:R-:W-:Y:S01]  /*8e90*/  HMMA.16816.F32 R128, R168, R138, R128 ;  /* 0x0000008aa880723c */ /* 0x000fe20000001880 */
[----:B------:R-:W1:Y:S03]  /*8ea0*/  MUFU.EX2 R178, R153 ;  /* 0x0000009900b27308 */ /* 0x000e660000000800 */
[C---:B------:R-:W-:Y:S01]  /*8eb0*/  FADD.FTZ R136, R0.reuse, R136 ;  /* 0x0000008800887221 */ /* 0x040fe20000010000 */
[----:B------:R-:W-:Y:S02]  /*8ec0*/  F2FP.PACK_AB R137, R0, R2 ;  /* 0x000000020089723e */ /* 0x000fe400000000ff */
[C---:B------:R-:W-:Y:S01]  /*8ed0*/  F2FP.PACK_AB R139, R134.reuse, R135 ;  /* 0x00000087868b723e */ /* 0x040fe200000000ff */
[----:B------:R-:W-:Y:S01]  /*8ee0*/  FADD.FTZ R136, R135, R136 ;  /* 0x0000008887887221 */ /* 0x000fe20000010000 */
[----:B------:R-:W-:Y:S02]  /*8ef0*/  F2FP.PACK_AB R138, R175, R174 ;  /* 0x000000aeaf8a723e */ /* 0x000fe400000000ff */
[----:B------:R-:W3:Y:S01]  /*8f00*/  MUFU.EX2 R2, R155 ;  /* 0x0000009b00027308 */ /* 0x000ee20000000800 */
[----:B------:R-:W-:Y:S01]  /*8f10*/  FADD.FTZ R149, R134, R136 ;  /* 0x0000008886957221 */ /* 0x000fe20000010000 */
[----:B------:R-:W-:Y:S02]  /*8f20*/  F2FP.PACK_AB R136, R177, R176 ;  /* 0x000000b0b188723e */ /* 0x000fe400000000ff */
[----:B--2---:R-:W-:Y:S05]  /*8f30*/  F2FP.PACK_AB R170, R173, R172 ;  /* 0x000000acadaa723e */ /* 0x004fea00000000ff */
[C---:B------:R-:W-:Y:S01]  /*8f40*/  HMMA.16816.F32 R4, R136.reuse, R140, R4 ;  /* 0x0000008c8804723c */ /* 0x040fe20000001804 */
[----:B------:R-:W2:Y:S04]  /*8f50*/  MUFU.EX2 R0, R154 ;  /* 0x0000009a00007308 */ /* 0x000ea80000000800 */
[----:B-1----:R-:W-:Y:S03]  /*8f60*/  F2FP.PACK_AB R168, R179, R178 ;  /* 0x000000b2b3a8723e */ /* 0x002fe600000000ff */
[C---:B------:R-:W-:Y:S01]  /*8f70*/  HMMA.16816.F32 R8, R136.reuse, R142, R8 ;  /* 0x0000008e8808723c */ /* 0x040fe20000001808 */
[----:B------:R-:W1:Y:S02]  /*8f80*/  LDSM.16.MT88.4 R140, [R240+0x800] ;  /* 0x00080000f08c783b */ /* 0x000e640000004200 */
[----:B------:R-:W-:Y:S01]  /*8f90*/  MUFU.EX2 R134, R158 ;  /* 0x0000009e00867308 */ /* 0x000fe20000000800 */
[----:B---3--:R-:W-:Y:S04]  /*8fa0*/  FADD.FTZ R3, R2, R149 ;  /* 0x0000009502037221 */ /* 0x008fe80000010000 */
[C---:B------:R-:W-:Y:S05]  /*8fb0*/  HMMA.16816.F32 R12, R136.reuse, R144, R12 ;  /* 0x00000090880c723c */ /* 0x040fea000000180c */
[----:B------:R-:W3:Y:S03]  /*8fc0*/  MUFU.EX2 R135, R159 ;  /* 0x0000009f00877308 */ /* 0x000ee60000000800 */
[C---:B------:R-:W-:Y:S01]  /*8fd0*/  HMMA.16816.F32 R16, R136.reuse, R146, R16 ;  /* 0x000000928810723c */ /* 0x040fe20000001810 */
[----:B------:R-:W4:Y:S03]  /*8fe0*/  LDSM.16.MT88.4 R144, [R242+0x800] ;  /* 0x00080000f290783b */ /* 0x000f260000004200 */
[C---:B--2---:R-:W-:Y:S01]  /*8ff0*/  FADD.FTZ R3, R0.reuse, R3 ;  /* 0x0000000300037221 */ /* 0x044fe20000010000 */
[----:B------:R-:W-:Y:S04]  /*9000*/  F2FP.PACK_AB R169, R0, R2 ;  /* 0x0000000200a9723e */ /* 0x000fe800000000ff */
[----:B------:R-:W-:Y:S03]  /*9010*/  LDSM.16.MT88.4 R152, [R239+0x1000] ;  /* 0x00100000ef98783b */ /* 0x000fe60000004200 */
[C---:B---3--:R-:W-:Y:S01]  /*9020*/  F2FP.PACK_AB R171, R134.reuse, R135 ;  /* 0x0000008786ab723e */ /* 0x048fe200000000ff */
[----:B------:R-:W-:Y:S01]  /*9030*/  FADD.FTZ R3, R135, R3 ;  /* 0x0000000387037221 */ /* 0x000fe20000010000 */
[----:B------:R-:W-:Y:S01]  /*9040*/  MOV R135, R133 ;  /* 0x0000008500877202 */ /* 0x000fe20000000f00 */
[C---:B-1----:R-:W-:Y:S03]  /*9050*/  HMMA.16816.F32 R20, R136.reuse, R140, R20 ;  /* 0x0000008c8814723c */ /* 0x042fe60000001814 */
[----:B------:R-:W-:Y:S01]  /*9060*/  FADD.FTZ R0, R134, R3 ;  /* 0x0000000386007221 */ /* 0x000fe20000010000 */
[----:B------:R-:W-:Y:S04]  /*9070*/  MOV R3, R156 ;  /* 0x0000009c00037202 */ /* 0x000fe80000000f00 */
[C---:B------:R-:W-:Y:S01]  /*9080*/  HMMA.16816.F32 R24, R136.reuse, R142, R24 ;  /* 0x0000008e8818723c */ /* 0x040fe20000001818 */
[----:B------:R-:W1:Y:S03]  /*9090*/  LDSM.16.MT88.4 R140, [R239+0x2000] ;  /* 0x00200000ef8c783b */ /* 0x000e660000004200 */
[----:B------:R-:W-:Y:S04]  /*90a0*/  IADD3 R2, R3, -0x1, RZ ;  /* 0xffffffff03027810 */ /* 0x000fe80007ffe0ff */
[C---:B----4-:R-:W-:Y:S01]  /*90b0*/  HMMA.16816.F32 R28, R136.reuse, R144, R28 ;  /* 0x00000090881c723c */ /* 0x050fe2000000181c */
[----:B------:R2:W-:Y:S04]  /*90c0*/  STL [R1+0x34], R0 ;  /* 0x0000340001007387 */ /* 0x0005e80000100800 */
[----:B------:R-:W3:Y:S03]  /*90d0*/  LDL R134, [R1+0x60] ;  /* 0x0000600001867983 */ /* 0x000ee60000100800 */
[C---:B------:R-:W-:Y:S01]  /*90e0*/  HMMA.16816.F32 R32, R136.reuse, R146, R32 ;  /* 0x000000928820723c */ /* 0x040fe20000001820 */
[----:B------:R-:W4:Y:S08]  /*90f0*/  LDSM.16.MT88.4 R144, [R241+0x2000] ;  /* 0x00200000f190783b */ /* 0x000f300000004200 */
[----:B------:R-:W-:Y:S03]  /*9100*/  STL [R1+0x20], R2 ;  /* 0x0000200201007387 */ /* 0x000fe60000100800 */
[----:B--2---:R-:W-:Y:S04]  /*9110*/  FADD.FTZ R0, R148, R150 ;  /* 0x0000009694007221 */ /* 0x004fe80000010000 */
[----:B------:R-:W-:Y:S01]  /*9120*/  FADD.FTZ R0, R176, R0 ;  /* 0x00000000b0007221 */ /* 0x000fe20000010000 */
[C---:B-1----:R-:W-:Y:S03]  /*9130*/  HMMA.16816.F32 R36, R136.reuse, R140, R36 ;  /* 0x0000008c8824723c */ /* 0x042fe60000001824 */
[----:B------:R-:W-:Y:S04]  /*9140*/  FADD.FTZ R0, R177, R0 ;  /* 0x00000000b1007221 */ /* 0x000fe80000010000 */
[----:B------:R-:W-:Y:S01]  /*9150*/  FADD.FTZ R0, R174, R0 ;  /* 0x00000000ae007221 */ /* 0x000fe20000010000 */
[C---:B------:R-:W-:Y:S01]  /*9160*/  HMMA.16816.F32 R40, R136.reuse, R142, R40 ;  /* 0x0000008e8828723c */ /* 0x040fe20000001828 */
[----:B------:R-:W1:Y:S03]  /*9170*/  LDSM.16.MT88.4 R140, [R240+0x2000] ;  /* 0x00200000f08c783b */ /* 0x000e660000004200 */
[----:B------:R-:W-:Y:S04]  /*9180*/  FADD.FTZ R0, R175, R0 ;  /* 0x00000000af007221 */ /* 0x000fe80000010000 */
[C---:B----4-:R-:W-:Y:S04]  /*9190*/  HMMA.16816.F32 R44, R136.reuse, R144, R44 ;  /* 0x00000090882c723c */ /* 0x050fe8000000182c */
[----:B------:R-:W-:Y:S04]  /*91a0*/  FADD.FTZ R0, R178, R0 ;  /* 0x00000000b2007221 */ /* 0x000fe80000010000 */
[C---:B------:R-:W-:Y:S01]  /*91b0*/  HMMA.16816.F32 R48, R136.reuse, R146, R48 ;  /* 0x000000928830723c */ /* 0x040fe20000001830 */
[----:B------:R-:W2:Y:S03]  /*91c0*/  LDSM.16.MT88.4 R144, [R242+0x2000] ;  /* 0x00200000f290783b */ /* 0x000ea60000004200 */
[----:B------:R-:W-:Y:S04]  /*91d0*/  FADD.FTZ R0, R179, R0 ;  /* 0x00000000b3007221 */ /* 0x000fe80000010000 */
[----:B------:R-:W-:Y:S01]  /*91e0*/  FADD.FTZ R0, R172, R0 ;  /* 0x00000000ac007221 */ /* 0x000fe20000010000 */
        /* <DEDUP_REMOVED lines=25> */
[C---:B------:R-:W-:Y:S08]  /*9380*/  HMMA.16816.F32 R120, R136.reuse, R142, R120 ;  /* 0x0000008e8878723c */ /* 0x040ff00000001878 */
[C---:B--2---:R-:W-:Y:S08]  /*9390*/  HMMA.16816.F32 R124, R136.reuse, R144, R124 ;  /* 0x00000090887c723c */ /* 0x044ff0000000187c */
[----:B------:R-:W-:Y:S01]  /*93a0*/  HMMA.16816.F32 R128, R136, R146, R128 ;  /* 0x000000928880723c */ /* 0x000fe20000001880 */
[----:B------:R-:W1:Y:S02]  /*93b0*/  LDSM.16.MT88.4 R144, [R241+0x1000] ;  /* 0x00100000f190783b */ /* 0x000e640000004200 */
[----:B---3--:R-:W-:Y:S01]  /*93c0*/  ISETP.GT.AND P0, PT, R3, R134, PT ;  /* 0x000000860300720c */ /* 0x008fe20003f04270 */
[----:B------:R-:W-:Y:S01]  /*93d0*/  FADD.FTZ R3, R173, R0 ;  /* 0x00000000ad037221 */ /* 0x000fe20000010000 */
[----:B------:R-:W-:Y:S02]  /*93e0*/  MOV R0, R2 ;  /* 0x0000000200007202 */ /* 0x000fe40000000f00 */
[----:B------:R-:W-:Y:S01]  /*93f0*/  MOV R134, R132 ;  /* 0x0000008400867202 */ /* 0x000fe20000000f00 */
[C---:B------:R-:W-:Y:S01]  /*9400*/  HMMA.16816.F32 R156, R168.reuse, R152, R4 ;  /* 0x00000098a89c723c */ /* 0x040fe20000001804 */
[----:B------:R-:W2:Y:S07]  /*9410*/  LDSM.16.MT88.4 R136, [R240+0x1000] ;  /* 0x00100000f088783b */ /* 0x000eae0000004200 */
[C---:B------:R-:W-:Y:S01]  /*9420*/  HMMA.16816.F32 R152, R168.reuse, R154, R8 ;  /* 0x0000009aa898723c */ /* 0x040fe20000001808 */
[----:B------:R-:W3:Y:S08]  /*9430*/  LDSM.16.MT88.4 R4, [R242+0x1000] ;  /* 0x00100000f204783b */ /* 0x000ef00000004200 */
[----:B------:R-:W4:Y:S08]  /*9440*/  LDSM.16.MT88.4 R8, [R239+0x2800] ;  /* 0x00280000ef08783b */ /* 0x000f300000004200 */
[----:B------:R-:W-:Y:S04]  /*9450*/  STL [R1+0x38], R3 ;  /* 0x0000380301007387 */ /* 0x000fe80000100800 */
[----:B------:R-:W-:Y:S01]  /*9460*/  STL [R1+0x1c], R0 ;  /* 0x00001c0001007387 */ /* 0x000fe20000100800 */
[C---:B-1----:R-:W-:Y:S03]  /*9470*/  HMMA.16816.F32 R148, R168.reuse, R144, R12 ;  /* 0x00000090a894723c */ /* 0x042fe6000000180c */
[----:B------:R-:W1:Y:S05]  /*9480*/  LDSM.16.MT88.4 R12, [R241+0x2800] ;  /* 0x00280000f10c783b */ /* 0x000e6a0000004200 */
        /* <DEDUP_REMOVED lines=40> */
.L_x_879:
[----:B------:R-:W2:Y:S04]  /*9710*/  LDL R2, [R1+0x3c] ;  /* 0x00003c0001027983 */ /* 0x000ea80000100800 */
[----:B------:R-:W2:Y:S02]  /*9720*/  LDL R0, [R1+0x20] ;  /* 0x0000200001007983 */ /* 0x000ea40000100800 */
[----:B--2---:R-:W-:-:S13]  /*9730*/  ISETP.GE.AND P0, PT, R0, R2, PT ;  /* 0x000000020000720c */ /* 0x004fda0003f06270 */
[----:B------:R-:W-:Y:S05]  /*9740*/  @!P0 BRA `(.L_x_885) ;  /* 0x00002d1000008947 */ /* 0x000fea0003800000 */
.L_x_888:
[----:B------:R-:W2:Y:S01]  /*9750*/  LDL R20, [R1+0x20] ;  /* 0x0000200001147983 */ /* 0x000ea20000100800 */
[----:B------:R-:W-:Y:S04]  /*9760*/  DEPBAR.LE SB0, 0x0 ;  /* 0x000080000000791a */ /* 0x000fe80000000000 */
[----:B------:R-:W-:Y:S01]  /*9770*/  WARPSYNC 0xffffffff ;  /* 0xffffffff00007948 */ /* 0x000fe20003800000 */
[----:B------:R-:W3:Y:S01]  /*9780*/  LDL.64 R6, [R1+0x58] ;  /* 0x0000580001067983 */ /* 0x000ee20000100a00 */
[----:B------:R-:W-:Y:S05]  /*9790*/  BSSY B0, `(.L_x_886) ;  /* 0x0000124000007945 */ /* 0x000fea0003800000 */
[----:B------:R-:W4:Y:S06]  /*97a0*/  LDL.64 R22, [R1+0x48] ;  /* 0x0000480001167983 */ /* 0x000f2c0000100a00 */
[----:B------:R-:W3:Y:S06]  /*97b0*/  LDL R135, [R1+0x2c] ;  /* 0x00002c0001877983 */ /* 0x000eec0000100800 */
[----:B------:R-:W4:Y:S06]  /*97c0*/  LDL R134, [R1] ;  /* 0x0000000001867983 */ /* 0x000f2c0000100800 */
[----:B------:R-:W4:Y:S06]  /*97d0*/  LDL R15, [R1+0x4] ;  /* 0x00000400010f7983 */ /* 0x000f2c0000100800 */
[----:B------:R-:W4:Y:S06]  /*97e0*/  LDL R21, [R1+0x18] ;  /* 0x0000180001157983 */ /* 0x000f2c0000100800 */
[----:B------:R-:W1:Y:S06]  /*97f0*/  S2R R2, SR_TID.X ;  /* 0x0000000000027919 */ /* 0x000e6c0000002100 */
[----:B------:R-:W-:Y:S06]  /*9800*/  BAR.SYNC.DEFER_BLOCKING 0x0 ;  /* 0x0000000000007b1d */ /* 0x000fec0000010000 */
[----:B------:R-:W2:Y:S06]  /*9810*/  LDSM.16.M88.4 R8, [R236] ;  /* 0x00000000ec08783b */ /* 0x000eac0000000200 */
[----:B------:R-:W2:Y:S06]  /*9820*/  LDSM.16.M88.4 R16, [R236+0x800] ;  /* 0x00080000ec10783b */ /* 0x000eac0000000200 */
[----:B------:R-:W2:Y:S06]  /*9830*/  LDSM.16.M88.4 R24, [R236+0x1000] ;  /* 0x00100000ec18783b */ /* 0x000eac0000000200 */
[----:B------:R-:W2:Y:S01]  /*9840*/  LDSM.16.M88.4 R168, [R243] ;  /* 0x00000000f3a8783b */ /* 0x000ea20000000200 */
[----:B-1----:R-:W-:Y:S11]  /*9850*/  ISETP.GT.AND P3, PT, R2, 0x7f, PT ;  /* 0x0000007f0200780c */ /* 0x002ff60003f64270 */
[----:B------:R-:W-:Y:S02]  /*9860*/  @!UPT UIADD3 URZ, URZ, URZ, URZ ;  /* 0x0000003f3f3ff290 */ /* 0x000fe4000fffe03f */
[----:B------:R-:W-:Y:S02]  /*9870*/  @!P3 MOV R4, c[0x0][0x208] ;  /* 0x000082000004ba02 */ /* 0x000fe40000000f00 */
[----:B------:R-:W-:Y:S02]  /*9880*/  @!P3 MOV R5, c[0x0][0x20c] ;  /* 0x000083000005ba02 */ /* 0x000fe40000000f00 */
[----:B--2---:R-:W-:Y:S01]  /*9890*/  SHF.R.S32.HI R0, RZ, 0x1f, R20 ;  /* 0x0000001fff007819 */ /* 0x004fe20000011414 */
[----:B------:R-:W-:Y:S04]  /*98a0*/  IMAD.WIDE.U32 R2, R20, c[0x0][0x208], RZ ;  /* 0x0000820014027a25 */ /* 0x000fe800078e00ff */
[----:B------:R-:W-:Y:S04]  /*98b0*/  IMAD R0, R0, c[0x0][0x208], RZ ;  /* 0x0000820000007a24 */ /* 0x000fe800078e02ff */
[----:B------:R-:W-:Y:S05]  /*98c0*/  IMAD R0, R20, c[0x0][0x20c], R0 ;  /* 0x0000830014007a24 */ /* 0x000fea00078e0200 */
[----:B------:R-:W-:Y:S01]  /*98d0*/  IADD3 R0, R3, R0, RZ ;  /* 0x0000000003007210 */ /* 0x000fe20007ffe0ff */
[----:B------:R-:W-:Y:S01]  /*98e0*/  IMAD.WIDE.U32 R2, R2, 0x30, RZ ;  /* 0x0000003002027825 */ /* 0x000fe200078e00ff */
[----:B---3--:R-:W-:Y:S03]  /*98f0*/  LOP3.LUT P4, RZ, R135, 0x2, RZ, 0xc0, !PT ;  /* 0x0000000287ff7812 */ /* 0x008fe6000788c0ff */
[----:B------:R-:W-:Y:S01]  /*9900*/  IMAD R0, R0, 0x30, RZ ;  /* 0x0000003000007824 */ /* 0x000fe200078e02ff */
[----:B------:R-:W-:Y:S04]  /*9910*/  IADD3 R12, P1, R6, R2, RZ ;  /* 0x00000002060c7210 */ /* 0x000fe80007f3e0ff */
[----:B------:R-:W-:Y:S01]  /*9920*/  IADD3 R0, R3, R0, RZ ;  /* 0x0000000003007210 */ /* 0x000fe20007ffe0ff */
[----:B----4-:R1:W2:Y:S01]  /*9930*/  LDSM.16.M88.4 R172, [R134] ;  /* 0x0000000086ac783b */ /* 0x0102a20000000200 */
[----:B------:R-:W-:Y:S02]  /*9940*/  @!P3 LEA R3, P0, R4, R2, 0x5 ;  /* 0x000000020403b211 */ /* 0x000fe400078028ff */
[----:B------:R-:W-:Y:S02]  /*9950*/  LEA R2, P2, R12, c[0x0][0x1f8], 0x1 ;  /* 0x00007e000c027a11 */ /* 0x000fe400078408ff */
[-C--:B------:R-:W-:Y:S01]  /*9960*/  IADD3.X R13, R0, R23.reuse, RZ, P1, !PT ;  /* 0x00000017000d7210 */ /* 0x080fe20000ffe4ff */
[----:B------:R3:W4:Y:S01]  /*9970*/  LDSM.16.M88.4 R176, [R15] ;  /* 0x000000000fb0783b */ /* 0x0007220000000200 */
[----:B------:R-:W-:Y:S02]  /*9980*/  @!P3 LEA.HI.X R14, R4, R0, R5, 0x5, P0 ;  /* 0x00000000040eb211 */ /* 0x000fe400000f2c05 */
[----:B------:R-:W-:Y:S02]  /*9990*/  @!P3 IADD3 R0, P1, R3, R6, RZ ;  /* 0x000000060300b210 */ /* 0x000fe40007f3e0ff */
[C---:B-----5:R-:W-:Y:S03]  /*99a0*/  HMMA.16816.F32 R4, R160.reuse, R8, RZ ;  /* 0x00000008a004723c */ /* 0x060fe600000018ff */
[----:B------:R-:W-:Y:S02]  /*99b0*/  LEA.HI.X R3, R12, c[0x0][0x1fc], R13, 0x1, P2 ;  /* 0x00007f000c037a11 */ /* 0x000fe400010f0c0d */
[----:B------:R-:W-:Y:S02]  /*99c0*/  LOP3.LUT P2, RZ, R135, 0x1, RZ, 0xc0, !PT ;  /* 0x0000000187ff7812 */ /* 0x000fe4000784c0ff */
[----:B------:R-:W-:Y:S01]  /*99d0*/  @!P3 IADD3.X R14, R14, R23, RZ, P1, !PT ;  /* 0x000000170e0eb210 */ /* 0x000fe20000ffe4ff */
[C---:B------:R-:W-:Y:S01]  /*99e0*/  HMMA.16816.F32 R8, R160.reuse, R10, RZ ;  /* 0x0000000aa008723c */ /* 0x040fe200000018ff */
[C---:B-1----:R-:W-:Y:S04]  /*99f0*/  @!P3 LEA R134, P0, R0.reuse, c[0x0][0x1f8], 0x1 ;  /* 0x00007e000086ba11 */ /* 0x042fe800078008ff */
[----:B------:R-:W-:Y:S03]  /*9a00*/  @!P3 LEA.HI.X R135, R0, c[0x0][0x1fc], R14, 0x1, P0 ;  /* 0x00007f000087ba11 */ /* 0x000fe600000f0c0e */
[C---:B---3--:R-:W-:Y:S02]  /*9a10*/  HMMA.16816.F32 R12, R160.reuse, R16, RZ ;  /* 0x00000010a00c723c */ /* 0x048fe400000018ff */
[----:B------:R-:W-:Y:S01]  /*9a20*/  @!PT LDS RZ, [RZ] ;  /* 0x00000000fffff984 */ /* 0x000fe20000000800 */
[----:B------:R-:W-:Y:S01]  /*9a30*/  @!PT LDS RZ, [RZ] ;  /* 0x00000000fffff984 */ /* 0x000fe20000000800 */
[----:B------:R-:W-:Y:S01]  /*9a40*/  @!PT LDS RZ, [RZ] ;  /* 0x00000000fffff984 */ /* 0x000fe20000000800 */
[----:B------:R1:W-:Y:S06]  /*9a50*/  LDGSTS.E.BYPASS.LTC128B.128 [R21+0x4080], [R2.64], !P2 ;  /* 0x0408000002157fae */ /* 0x0003ec000d101d46 */
[----:B------:R1:W-:Y:S01]  /*9a60*/  LDGSTS.E.BYPASS.LTC128B.128 [R21+0x5880], [R2.64+0x80], !P4 ;  /* 0x0588008002157fae */ /* 0x0003e2000e101d46 */
[C---:B------:R-:W-:Y:S05]  /*9a70*/  HMMA.16816.F32 R16, R160.reuse, R18, RZ ;  /* 0x00000012a010723c */ /* 0x040fea00000018ff */
[----:B------:R1:W-:Y:S06]  /*9a80*/  LDGSTS.E.BYPASS.LTC128B.128 [R21+0x7080], [R2.64+0x100], !P6 ;  /* 0x0708010002157fae */ /* 0x0003ec000f101d46 */
[----:B------:R1:W-:Y:S06]  /*9a90*/  LDGSTS.E.BYPASS.LTC128B.128 [R21+0x8880], [R2.64+0x180], !P5 ;  /* 0x0888018002157fae */ /* 0x0003ec000e901d46 */
[----:B------:R3:W-:Y:S06]  /*9aa0*/  @!P3 LDGSTS.E.BYPASS.LTC128B.128 [R21+0x5080], [R134.64], !P2 ;  /* 0x050800008615bfae */ /* 0x0007ec000d101d46 */
[----:B------:R3:W-:Y:S06]  /*9ab0*/  @!P3 LDGSTS.E.BYPASS.LTC128B.128 [R21+0x6880], [R134.64+0x80], !P4 ;  /* 0x068800808615bfae */ /* 0x0007ec000e101d46 */
[----:B------:R3:W-:Y:S06]  /*9ac0*/  @!P3 LDGSTS.E.BYPASS.LTC128B.128 [R21+0x8080], [R134.64+0x100], !P6 ;  /* 0x080801008615bfae */ /* 0x0007ec000f101d46 */
[----:B------:R3:W-:Y:S01]  /*9ad0*/  @!P3 LDGSTS.E.BYPASS.LTC128B.128 [R21+0x9880], [R134.64+0x180], !P5 ;  /* 0x098801808615bfae */ /* 0x0007e2000e901d46 */
[----:B-1----:R-:W-:Y:S05]  /*9ae0*/  MOV R3, R20 ;  /* 0x0000001400037202 */ /* 0x002fea0000000f00 */
[----:B------:R-:W0:Y:S01]  /*9af0*/  LDGDEPBAR ;  /* 0x00000000000079af */ /* 0x000e220000000000 */
[C---:B---3--:R-:W-:Y:S08]  /*9b00*/  HMMA.16816.F32 R20, R160.reuse, R24, RZ ;  /* 0x00000018a014723c */ /* 0x048ff000000018ff */
[----:B------:R-:W-:Y:S08]  /*9b10*/  HMMA.16816.F32 R24, R160, R26, RZ ;  /* 0x0000001aa018723c */ /* 0x000ff000000018ff */
[C---:B------:R-:W-:Y:S08]  /*9b20*/  HMMA.16816.F32 R4, R164.reuse, R168, R4 ;  /* 0x000000a8a404723c */ /* 0x040ff00000001804 */
[C---:B------:R-:W-:Y:S01]  /*9b30*/  HMMA.16816.F32 R8, R164.reuse, R170, R8 ;  /* 0x000000aaa408723c */ /* 0x040fe20000001808 */
[----:B------:R-:W1:Y:S07]  /*9b40*/  LDSM.16.M88.4 R168, [R238] ;  /* 0x00000000eea8783b */ /* 0x000e6e0000000200 */
[C---:B--2---:R-:W-:Y:S08]  /*9b50*/  HMMA.16816.F32 R12, R164.reuse, R172, R12 ;  /* 0x000000aca40c723c */ /* 0x044ff0000000180c */
        /* <DEDUP_REMOVED lines=125> */
[----:B------:R2:W3:Y:S04]  /*a330*/  MUFU.TANH R175, R0 ;  /* 0x0000000000af7308 */ /* 0x0004e80000002400 */
[----:B------:R-:W-:Y:S01]  /*a340*/  FMUL.FTZ R10, R10, c[0x0][0x320] ;  /* 0x0000c8000a0a7a20 */ /* 0x000fe20000410000 */
[C---:B-1----:R-:W-:Y:S05]  /*a350*/  HMMA.16816.F32 R12, R232.reuse, R168, R12 ;  /* 0x000000a8e80c723c */ /* 0x042fea000000180c */
[----:B------:R-:W1:Y:S03]  /*a360*/  MUFU.TANH R177, R10 ;  /* 0x0000000a00b17308 */ /* 0x000e660000002400 */
[C---:B------:R-:W-:Y:S04]  /*a370*/  HMMA.16816.F32 R16, R232.reuse, R170, R16 ;  /* 0x000000aae810723c */ /* 0x040fe80000001810 */
[----:B--2---:R-:W-:Y:S04]  /*a380*/  FMUL.FTZ R0, R5, c[0x0][0x320] ;  /* 0x0000c80005007a20 */ /* 0x004fe80000410000 */
[----:B------:R2:W4:Y:S08]  /*a390*/  MUFU.TANH R174, R0 ;  /* 0x0000000000ae7308 */ /* 0x0005300000002400 */
[----:B------:R-:W-:Y:S04]  /*a3a0*/  FMUL.FTZ R2, R13, c[0x0][0x320] ;  /* 0x0000c8000d027a20 */ /* 0x000fe80000410000 */
[----:B------:R-:W1:Y:S01]  /*a3b0*/  MUFU.TANH R134, R2 ;  /* 0x0000000200867308 */ /* 0x000e620000002400 */
[----:B--2---:R-:W-:Y:S09]  /*a3c0*/  FMUL.FTZ R0, R6, c[0x0][0x320] ;  /* 0x0000c80006007a20 */ /* 0x004ff20000410000 */
[----:B------:R2:W1:Y:S02]  /*a3d0*/  MUFU.TANH R178, R0 ;  /* 0x0000000000b27308 */ /* 0x0004640000002400 */
[----:B--2---:R-:W-:Y:S02]  /*a3e0*/  FMUL.FTZ R0, R7, c[0x0][0x320] ;  /* 0x0000c80007007a20 */ /* 0x004fe40000410000 */
[----:B------:R-:W2:Y:S01]  /*a3f0*/  LDSM.16.M88.4 R4, [R237+0x5800] ;  /* 0x00580000ed04783b */ /* 0x000ea20000000200 */
[----:B------:R-:W-:Y:S05]  /*a400*/  DEPBAR.LE SB0, 0x0 ;  /* 0x000080000000791a */ /* 0x000fea0000000000 */
[----:B------:R1:W1:Y:S01]  /*a410*/  MUFU.TANH R179, R0 ;  /* 0x0000000000b37308 */ /* 0x0002620000002400 */
[----:B------:R-:W-:Y:S01]  /*a420*/  BAR.SYNC.DEFER_BLOCKING 0x0 ;  /* 0x0000000000007b1d */ /* 0x000fe20000010000 */
[----:B-1----:R-:W-:Y:S05]  /*a430*/  FMUL.FTZ R0, R8, c[0x0][0x320] ;  /* 0x0000c80008007a20 */ /* 0x002fea0000410000 */
[----:B------:R-:W3:Y:S03]  /*a440*/  LDL R8, [R1+0x3c] ;  /* 0x00003c0001087983 */ /* 0x000ee60000100800 */
[----:B------:R1:W1:Y:S01]  /*a450*/  MUFU.TANH R173, R0 ;  /* 0x0000000000ad7308 */ /* 0x0002620000002400 */
[C---:B--2---:R-:W-:Y:S08]  /*a460*/  HMMA.16816.F32 R20, R232.reuse, R4, R20 ;  /* 0x00000004e814723c */ /* 0x044ff00000001814 */
[----:B------:R-:W-:Y:S04]  /*a470*/  HMMA.16816.F32 R24, R232, R6, R24 ;  /* 0x00000006e818723c */ /* 0x000fe80000001818 */
[----:B-1----:R-:W-:Y:S01]  /*a480*/  FMUL.FTZ R0, R9, c[0x0][0x320] ;  /* 0x0000c80009007a20 */ /* 0x002fe20000410000 */
[----:B------:R-:W-:Y:S03]  /*a490*/  MOV R9, R3 ;  /* 0x0000000300097202 */ /* 0x000fe60000000f00 */
[----:B------:R1:W2:Y:S01]  /*a4a0*/  MUFU.TANH R169, R0 ;  /* 0x0000000000a97308 */ /* 0x0002a20000002400 */
[----:B------:R-:W-:Y:S09]  /*a4b0*/  FMUL.FTZ R3, R11, c[0x0][0x320] ;  /* 0x0000c8000b037a20 */ /* 0x000ff20000410000 */
[----:B------:R-:W2:Y:S01]  /*a4c0*/  MUFU.TANH R176, R3 ;  /* 0x0000000300b07308 */ /* 0x000ea20000002400 */
[----:B-1----:R-:W-:Y:S09]  /*a4d0*/  FMUL.FTZ R0, R12, c[0x0][0x320] ;  /* 0x0000c8000c007a20 */ /* 0x002ff20000410000 */
        /* <DEDUP_REMOVED lines=26> */
[----:B---3--:R-:W-:Y:S01]  /*a680*/  ISETP.GT.AND P4, PT, R25, R8, PT ;  /* 0x000000081900720c */ /* 0x008fe20003f84270 */
[----:B-1----:R-:W-:Y:S08]  /*a690*/  FMUL.FTZ R0, R26, c[0x0][0x320] ;  /* 0x0000c8001a007a20 */ /* 0x002ff00000410000 */
[----:B------:R1:W3:Y:S02]  /*a6a0*/  MUFU.TANH R4, R0 ;  /* 0x0000000000047308 */ /* 0x0002e40000002400 */
        /* <DEDUP_REMOVED lines=36> */
[----:B------:R-:W-:Y:S02]  /*a8f0*/  @P1 LEA.HI.X R9, R5, c[0x0][0x1cc], R9, 0x1, P2 ;  /* 0x0000730005091a11 */ /* 0x000fe400010f0c09 */
[----:B------:R-:W-:Y:S11]  /*a900*/  LOP3.LUT P2, RZ, R19, 0x1, RZ, 0xc0, !PT ;  /* 0x0000000113ff7812 */ /* 0x000ff6000784c0ff */
[----:B------:R-:W-:Y:S02]  /*a910*/  @!UPT UIADD3 URZ, URZ, URZ, URZ ;  /* 0x0000003f3f3ff290 */ /* 0x000fe4000fffe03f */
        /* <DEDUP_REMOVED lines=11> */
.L_x_887:
[----:B--234-:R-:W-:Y:S05]  /*a9d0*/  BSYNC B0 ;  /* 0x0000000000007941 */ /* 0x01cfea0003800000 */
.L_x_886:
[----:B-1----:R-:W2:Y:S01]  /*a9e0*/  LDL.LU R9, [R1+0x38] ;  /* 0x0000380001097983 */ /* 0x002ea20000300800 */
        /* <DEDUP_REMOVED lines=36> */
[C---:B------:R-:W-:Y:S01]  /*ac30*/  FMUL.FTZ R13, R6.reuse, R149 ;  /* 0x00000095060d7220 */ /* 0x040fe20000410000 */
[----:B------:R-:W-:Y:S04]  /*ac40*/  MOV R149, R27 ;  /* 0x0000001b00957202 */ /* 0x000fe80000000f00 */
        /* <DEDUP_REMOVED lines=79> */
[C---:B------:R-:W-:Y:S02]  /*b140*/  FMUL.FTZ R5, R2.reuse, c[0x0][0x2d0] ;  /* 0x0000b40002057a20 */ /* 0x040fe40000410000 */
[----:B------:R-:W-:Y:S02]  /*b150*/  FADD.FTZ R0, -R2, R132 ;  /* 0x0000008402007221 */ /* 0x000fe40000010100 */
[--C-:B------:R-:W-:Y:S02]  /*b160*/  FFMA.FTZ R7, R179, c[0x0][0x2d0], -R5.reuse ;  /* 0x0000b400b3077a23 */ /* 0x100fe40000010805 */
[----:B------:R-:W-:Y:S02]  /*b170*/  FMUL.FTZ R0, R0, c[0x0][0x2d0] ;  /* 0x0000b40000007a20 */ /* 0x000fe40000410000 */
        /* <DEDUP_REMOVED lines=8> */
[----:B------:R-:W1:Y:S01]  /*b200*/  MUFU.EX2 R0, R0 ;  /* 0x0000000000007308 */ /* 0x000e620000000800 */
[--C-:B------:R-:W-:Y:S01]  /*b210*/  FFMA.FTZ R174, R135, c[0x0][0x2d0], -R5.reuse ;  /* 0x0000b40087ae7a23 */ /* 0x100fe20000010805 */
[----:B------:R-:W-:Y:S01]  /*b220*/  MOV R135, R21 ;  /* 0x0000001500877202 */ /* 0x000fe20000000f00 */
[C---:B------:R-:W-:Y:S01]  /*b230*/  FMUL.FTZ R21, R6.reuse, R141 ;  /* 0x0000008d06157220 */ /* 0x040fe20000410000 */
[----:B------:R-:W-:Y:S01]  /*b240*/  MOV R141, R25 ;  /* 0x00000019008d7202 */ /* 0x000fe20000000f00 */
[C---:B------:R-:W-:Y:S02]  /*b250*/  FMUL.FTZ R25, R6.reuse, R137 ;  /* 0x0000008906197220 */ /* 0x040fe40000410000 */
[--C-:B------:R-:W-:Y:S02]  /*b260*/  FFMA.FTZ R177, R17, c[0x0][0x2d0], -R5.reuse ;  /* 0x0000b40011b17a23 */ /* 0x100fe40000010805 */
[C---:B------:R-:W-:Y:S01]  /*b270*/  FMUL.FTZ R17, R6.reuse, R145 ;  /* 0x0000009106117220 */ /* 0x040fe20000410000 */
[----:B------:R-:W3:Y:S01]  /*b280*/  MUFU.EX2 R4, R8 ;  /* 0x0000000800047308 */ /* 0x000ee20000000800 */
[--C-:B------:R-:W-:Y:S01]  /*b290*/  FFMA.FTZ R176, R15, c[0x0][0x2d0], -R5.reuse ;  /* 0x0000b4000fb07a23 */ /* 0x100fe20000010805 */
[----:B------:R-:W-:Y:S01]  /*b2a0*/  MOV R145, R22 ;  /* 0x0000001600917202 */ /* 0x000fe20000000f00 */
[----:B------:R-:W-:Y:S02]  /*b2b0*/  FFMA.FTZ R179, R3, c[0x0][0x2d0], -R5 ;  /* 0x0000b40003b37a23 */ /* 0x000fe40000010805 */
[----:B------:R-:W-:Y:S01]  /*b2c0*/  FMUL.FTZ R5, R6, R157 ;  /* 0x0000009d06057220 */ /* 0x000fe20000410000 */
[----:B------:R-:W-:Y:S04]  /*b2d0*/  MOV R157, R26 ;  /* 0x0000001a009d7202 */ /* 0x000fe80000000f00 */
[----:B------:R-:W-:Y:S01]  /*b2e0*/  MUFU.EX2 R135, R135 ;  /* 0x0000008700877308 */ /* 0x000fe20000000800 */
[C---:B-1----:R-:W-:Y:S02]  /*b2f0*/  FMUL.FTZ R26, R0.reuse, R138 ;  /* 0x0000008a001a7220 */ /* 0x042fe40000410000 */
[C---:B------:R-:W-:Y:S02]  /*b300*/  FMUL.FTZ R27, R0.reuse, R139 ;  /* 0x0000008b001b7220 */ /* 0x040fe40000410000 */
[C---:B------:R-:W-:Y:S02]  /*b310*/  FMUL.FTZ R11, R0.reuse, R155 ;  /* 0x0000009b000b7220 */ /* 0x040fe40000410000 */
[C---:B------:R-:W-:Y:S02]  /*b320*/  FMUL.FTZ R18, R0.reuse, R146 ;  /* 0x0000009200127220 */ /* 0x040fe40000410000 */
[----:B------:R-:W-:Y:S01]  /*b330*/  FMUL.FTZ R19, R0, R147 ;  /* 0x0000009300137220 */ /* 0x000fe20000410000 */
[C---:B---3--:R-:W-:Y:S01]  /*b340*/  F2FP.PACK_AB R169, R7.reuse, R4 ;  /* 0x0000000407a9723e */ /* 0x048fe200000000ff */
[C---:B------:R-:W-:Y:S01]  /*b350*/  FMUL.FTZ R8, R6.reuse, R152 ;  /* 0x0000009806087220 */ /* 0x040fe20000410000 */
[----:B------:R-:W-:Y:S01]  /*b360*/  MOV R152, R24 ;  /* 0x0000001800987202 */ /* 0x000fe20000000f00 */
[----:B------:R-:W-:Y:S02]  /*b370*/  FMUL.FTZ R24, R6, R136 ;  /* 0x0000008806187220 */ /* 0x000fe40000410000 */
[----:B------:R-:W1:Y:S01]  /*b380*/  LDSM.16.MT88.4 R136, [R239] ;  /* 0x00000000ef88783b */ /* 0x000e620000004200 */
        /* <DEDUP_REMOVED lines=59> */
[C---:B------:R-:W-:Y:S01]  /*b740*/  FMUL.FTZ R4, R6.reuse, R156 ;  /* 0x0000009c06047220 */ /* 0x040fe20000410000 */
[----:B------:R-:W-:Y:S01]  /*b750*/  MOV R156, R20 ;  /* 0x00000014009c7202 */ /* 0x000fe20000000f00 */
[C---:B------:R-:W-:Y:S01]  /*b760*/  FMUL.FTZ R9, R6.reuse, R153 ;  /* 0x0000009906097220 */ /* 0x040fe20000410000 */
[----:B------:R-:W-:Y:S01]  /*b770*/  MOV R153, R23 ;  /* 0x0000001700997202 */ /* 0x000fe20000000f00 */
[----:B------:R-:W-:Y:S01]  /*b780*/  FMUL.FTZ R20, R6, R140 ;  /* 0x0000008c06147220 */ /* 0x000fe20000410000 */
[----:B------:R-:W-:Y:S01]  /*b790*/  MOV R140, R10 ;  /* 0x0000000a008c7202 */ /* 0x000fe20000000f00 */
[C---:B------:R-:W-:Y:S01]  /*b7a0*/  FMUL.FTZ R6, R0.reuse, R158 ;  /* 0x0000009e00067220 */ /* 0x040fe20000410000 */
[----:B------:R-:W-:Y:S01]  /*b7b0*/  MUFU.EX2 R134, R156 ;  /* 0x0000009c00867308 */ /* 0x000fe20000000800 */
[----:B------:R-:W2:Y:S01]  /*b7c0*/  LDL R158, [R1+0x8] ;  /* 0x00000800019e7983 */ /* 0x000ea20000100800 */
[C---:B------:R-:W-:Y:S02]  /*b7d0*/  FMUL.FTZ R23, R0.reuse, R143 ;  /* 0x0000008f00177220 */ /* 0x040fe40000410000 */
[C---:B------:R-:W-:Y:S01]  /*b7e0*/  FMUL.FTZ R10, R0.reuse, R154 ;  /* 0x0000009a000a7220 */ /* 0x040fe20000410000 */
[----:B------:R-:W-:Y:S01]  /*b7f0*/  MOV R154, R144 ;  /* 0x00000090009a7202 */ /* 0x000fe20000000f00 */
[----:B------:R-:W-:Y:S02]  /*b800*/  FADD.FTZ R3, R7, R3 ;  /* 0x0000000307037221 */ /* 0x000fe40000010000 */
        /* <DEDUP_REMOVED lines=13> */
[----:B------:R-:W4:Y:S07]  /*b8e0*/  MUFU.EX2 R156, R174 ;  /* 0x000000ae009c7308 */ /* 0x000f2e0000000800 */
[----:B------:R-:W-:Y:S03]  /*b8f0*/  LDSM.16.MT88.4 R144, [R241+0x800] ;  /* 0x00080000f190783b */ /* 0x000fe60000004200 */
[----:B------:R-:W5:Y:S01]  /*b900*/  MUFU.EX2 R157, R175 ;  /* 0x000000af009d7308 */ /* 0x000f620000000800 */
[----:B---3--:R-:W-:Y:S04]  /*b910*/  FADD.FTZ R0, R3, R0 ;  /* 0x0000000003007221 */ /* 0x008fe80000010000 */
[----:B------:R-:W-:Y:S05]  /*b920*/  FADD.FTZ R0, R135, R0 ;  /* 0x0000000087007221 */ /* 0x000fea0000010000 */
[----:B------:R3:W-:Y:S01]  /*b930*/  MUFU.EX2 R173, R179 ;  /* 0x000000b300ad7308 */ /* 0x0007e20000000800 */
[----:B------:R-:W-:Y:S01]  /*b940*/  FADD.FTZ R0, R134, R0 ;  /* 0x0000000086007221 */ /* 0x000fe20000010000 */
[----:B----4-:R-:W-:Y:S08]  /*b950*/  MOV R178, R156 ;  /* 0x0000009c00b27202 */ /* 0x010ff00000000f00 */
[----:B------:R-:W-:Y:S01]  /*b960*/  MUFU.EX2 R174, R177 ;  /* 0x000000b100ae7308 */ /* 0x000fe20000000800 */
[C---:B-1----:R-:W-:Y:S09]  /*b970*/  HMMA.16816.F32 R12, R168.reuse, R136, R12 ;  /* 0x00000088a80c723c */ /* 0x042ff2000000180c */
[----:B------:R5:W1:Y:S03]  /*b980*/  MUFU.EX2 R175, R176 ;  /* 0x000000b000af7308 */ /* 0x000a660000000800 */
[----:B---3--:R-:W-:Y:S01]  /*b990*/  MOV R179, R151 ;  /* 0x0000009700b37202 */ /* 0x008fe20000000f00 */
[C---:B------:R-:W-:Y:S01]  /*b9a0*/  HMMA.16816.F32 R16, R168.reuse, R138, R16 ;  /* 0x0000008aa810723c */ /* 0x040fe20000001810 */
[----:B------:R-:W3:Y:S02]  /*b9b0*/  LDSM.16.MT88.4 R136, [R240] ;  /* 0x00000000f088783b */ /* 0x000ee40000004200 */
[----:B-----5:R-:W-:Y:S05]  /*b9c0*/  MOV R176, R157 ;  /* 0x0000009d00b07202 */ /* 0x020fea0000000f00 */
[C---:B---3--:R-:W-:Y:S08]  /*b9d0*/  HMMA.16816.F32 R20, R168.reuse, R136, R20 ;  /* 0x00000088a814723c */ /* 0x048ff00000001814 */
[C---:B------:R-:W-:Y:S01]  /*b9e0*/  HMMA.16816.F32 R24, R168.reuse, R138, R24 ;  /* 0x0000008aa818723c */ /* 0x040fe20000001818 */
[----:B--2---:R2:W3:Y:S03]  /*b9f0*/  LDSM.16.MT88.4 R136, [R158] ;  /* 0x000000009e88783b */ /* 0x0044e60000004200 */
[----:B--2---:R-:W-:Y:S05]  /*ba00*/  MOV R158, R141 ;  /* 0x0000008d009e7202 */ /* 0x004fea0000000f00 */
[----:B------:R-:W-:Y:S03]  /*ba10*/  LDSM.16.MT88.4 R140, [R239+0x800] ;  /* 0x00080000ef8c783b */ /* 0x000fe60000004200 */
[----:B------:R-:W-:Y:S04]  /*ba20*/  MOV R177, R158 ;  /* 0x0000009e00b17202 */ /* 0x000fe80000000f00 */
[----:B------:R-:W-:Y:S01]  /*ba30*/  IADD3 R177, R177, -0x1, RZ ;  /* 0xffffffffb1b17810 */ /* 0x000fe20007ffe0ff */
[C---:B---3--:R-:W-:Y:S08]  /*ba40*/  HMMA.16816.F32 R28, R168.reuse, R136, R28 ;  /* 0x00000088a81c723c */ /* 0x048ff0000000181c */
        /* <DEDUP_REMOVED lines=38> */
[----:B------:R-:W-:Y:S03]  /*bcb0*/  MUFU.EX2 R132, R159 ;  /* 0x0000009f00847308 */ /* 0x000fe60000000800 */
[----:B------:R-:W-:Y:S01]  /*bcc0*/  F2FP.PACK_AB R137, R151, R149 ;  /* 0x000000959789723e */ /* 0x000fe200000000ff */
[----:B------:R-:W-:Y:S02]  /*bcd0*/  FADD.FTZ R3, R150, R148 ;  /* 0x0000009496037221 */ /* 0x000fe40000010000 */
[----:B------:R-:W-:Y:S02]  /*bce0*/  F2FP.PACK_AB R138, R134, R135 ;  /* 0x00000087868a723e */ /* 0x000fe400000000ff */
[----:B------:R-:W-:Y:S02]  /*bcf0*/  F2FP.PACK_AB R139, R157, R156 ;  /* 0x0000009c9d8b723e */ /* 0x000fe400000000ff */
[----:B------:R-:W2:Y:S01]  /*bd00*/  MUFU.EX2 R134, R154 ;  /* 0x0000009a00867308 */ /* 0x000ea20000000800 */
[----:B-1----:R-:W-:Y:S02]  /*bd10*/  F2FP.PACK_AB R169, R175, R174 ;  /* 0x000000aeafa9723e */ /* 0x002fe400000000ff */
[----:B------:R-:W-:Y:S02]  /*bd20*/  F2FP.PACK_AB R171, R173, R172 ;  /* 0x000000acadab723e */ /* 0x000fe400000000ff */
[C---:B------:R-:W-:Y:S05]  /*bd30*/  HMMA.16816.F32 R4, R136.reuse, R140, R4 ;  /* 0x0000008c8804723c */ /* 0x040fea0000001804 */
[----:B------:R-:W-:Y:S03]  /*bd40*/  MUFU.EX2 R135, R152 ;  /* 0x0000009800877308 */ /* 0x000fe60000000800 */
[C---:B------:R-:W-:Y:S01]  /*bd50*/  HMMA.16816.F32 R8, R136.reuse, R142, R8 ;  /* 0x0000008e8808723c */ /* 0x040fe20000001808 */
[----:B------:R-:W1:Y:S07]  /*bd60*/  LDSM.16.MT88.4 R140, [R240+0x800] ;  /* 0x00080000f08c783b */ /* 0x000e6e0000004200 */
[C---:B------:R-:W-:Y:S04]  /*bd70*/  HMMA.16816.F32 R12, R136.reuse, R144, R12 ;  /* 0x00000090880c723c */ /* 0x040fe8000000180c */
[----:B--2---:R-:W-:Y:S01]  /*bd80*/  F2FP.PACK_AB R168, R132, R134 ;  /* 0x0000008684a8723e */ /* 0x004fe200000000ff */
[----:B------:R-:W-:Y:S03]  /*bd90*/  FADD.FTZ R0, R134, R0 ;  /* 0x0000000086007221 */ /* 0x000fe60000010000 */
[C---:B------:R-:W-:Y:S01]  /*bda0*/  HMMA.16816.F32 R16, R136.reuse, R146, R16 ;  /* 0x000000928810723c */ /* 0x040fe20000001810 */
[----:B------:R-:W2:Y:S03]  /*bdb0*/  LDSM.16.MT88.4 R144, [R242+0x800] ;  /* 0x00080000f290783b */ /* 0x000ea60000004200 */
[----:B------:R-:W-:Y:S01]  /*bdc0*/  FADD.FTZ R0, R132, R0 ;  /* 0x0000000084007221 */ /* 0x000fe20000010000 */
[----:B------:R-:W-:Y:S03]  /*bdd0*/  MOV R132, R2 ;  /* 0x0000000200847202 */ /* 0x000fe60000000f00 */
        /* <DEDUP_REMOVED lines=36> */
[C---:B-1----:R-:W-:Y:S01]  /*c020*/  HMMA.16816.F32 R116, R136.reuse, R140, R116 ;  /* 0x0000008c8874723c */ /* 0x042fe20000001874 */
[----:B------:R1:W3:Y:S07]  /*c030*/  MUFU.EX2 R140, R153 ;  /* 0x00000099008c7308 */ /* 0x0002ee0000000800 */
[C---:B------:R-:W-:Y:S08]  /*c040*/  HMMA.16816.F32 R120, R136.reuse, R142, R120 ;  /* 0x0000008e8878723c */ /* 0x040ff00000001878 */
[C---:B--2---:R-:W-:Y:S08]  /*c050*/  HMMA.16816.F32 R124, R136.reuse, R144, R124 ;  /* 0x00000090887c723c */ /* 0x044ff0000000187c */
[----:B------:R-:W-:Y:S01]  /*c060*/  HMMA.16816.F32 R128, R136, R146, R128 ;  /* 0x000000928880723c */ /* 0x000fe20000001880 */
[----:B-1----:R-:W1:Y:S03]  /*c070*/  LDSM.16.MT88.4 R152, [R239+0x1000] ;  /* 0x00100000ef98783b */ /* 0x002e660000004200 */
[----:B---3--:R-:W-:Y:S01]  /*c080*/  FADD.FTZ R0, R140, R0 ;  /* 0x000000008c007221 */ /* 0x008fe20000010000 */
[C---:B------:R-:W-:Y:S03]  /*c090*/  F2FP.PACK_AB R170, R135.reuse, R140 ;  /* 0x0000008c87aa723e */ /* 0x040fe600000000ff */
[----:B------:R-:W-:Y:S01]  /*c0a0*/  FADD.FTZ R0, R135, R0 ;  /* 0x0000000087007221 */ /* 0x000fe20000010000 */
[----:B------:R-:W2:Y:S08]  /*c0b0*/  LDSM.16.MT88.4 R144, [R241+0x1000] ;  /* 0x00100000f190783b */ /* 0x000eb00000004200 */
[----:B------:R3:W-:Y:S04]  /*c0c0*/  STL [R1+0x38], R0 ;  /* 0x0000380001007387 */ /* 0x0007e80000100800 */
[----:B------:R-:W4:Y:S01]  /*c0d0*/  LDSM.16.MT88.4 R136, [R240+0x1000] ;  /* 0x00100000f088783b */ /* 0x000f220000004200 */
[C---:B-1----:R-:W-:Y:S07]  /*c0e0*/  HMMA.16816.F32 R156, R168.reuse, R152, R4 ;  /* 0x00000098a89c723c */ /* 0x042fee0000001804 */
[----:B------:R-:W1:Y:S01]  /*c0f0*/  LDSM.16.MT88.4 R4, [R242+0x1000] ;  /* 0x00100000f204783b */ /* 0x000e620000004200 */
[----:B---3--:R-:W-:Y:S01]  /*c100*/  FADD.FTZ R0, R149, R3 ;  /* 0x0000000395007221 */ /* 0x008fe20000010000 */
[C---:B------:R-:W-:Y:S06]  /*c110*/  HMMA.16816.F32 R152, R168.reuse, R154, R8 ;  /* 0x0000009aa898723c */ /* 0x040fec0000001808 */
[----:B------:R-:W3:Y:S01]  /*c120*/  LDSM.16.MT88.4 R8, [R239+0x2800] ;  /* 0x00280000ef08783b */ /* 0x000ee20000004200 */
[----:B------:R-:W-:Y:S01]  /*c130*/  FADD.FTZ R0, R179, R0 ;  /* 0x00000000b3007221 */ /* 0x000fe20000010000 */
[C---:B--2---:R-:W-:Y:S06]  /*c140*/  HMMA.16816.F32 R148, R168.reuse, R144, R12 ;  /* 0x00000090a894723c */ /* 0x044fec000000180c */
[----:B------:R-:W2:Y:S01]  /*c150*/  LDSM.16.MT88.4 R12, [R241+0x2800] ;  /* 0x00280000f10c783b */ /* 0x000ea20000004200 */
[----:B------:R-:W-:Y:S01]  /*c160*/  FADD.FTZ R0, R178, R0 ;  /* 0x00000000b2007221 */ /* 0x000fe20000010000 */
[C---:B------:R-:W-:Y:S04]  /*c170*/  HMMA.16816.F32 R144, R168.reuse, R146, R16 ;  /* 0x00000092a890723c */ /* 0x040fe80000001810 */
[----:B------:R-:W-:Y:S04]  /*c180*/  FADD.FTZ R0, R176, R0 ;  /* 0x00000000b0007221 */ /* 0x000fe80000010000 */
[C---:B----4-:R-:W-:Y:S04]  /*c190*/  HMMA.16816.F32 R140, R168.reuse, R136, R20 ;  /* 0x00000088a88c723c */ /* 0x050fe80000001814 */
[----:B------:R-:W-:Y:S04]  /*c1a0*/  FADD.FTZ R0, R174, R0 ;  /* 0x00000000ae007221 */ /* 0x000fe80000010000 */
[C---:B------:R-:W-:Y:S04]  /*c1b0*/  HMMA.16816.F32 R136, R168.reuse, R138, R24 ;  /* 0x0000008aa888723c */ /* 0x040fe80000001818 */
[----:B------:R-:W-:Y:S04]  /*c1c0*/  FADD.FTZ R0, R175, R0 ;  /* 0x00000000af007221 */ /* 0x000fe80000010000 */
[C---:B-1----:R-:W-:Y:S04]  /*c1d0*/  HMMA.16816.F32 R28, R168.reuse, R4, R28 ;  /* 0x00000004a81c723c */ /* 0x042fe8000000181c */
[----:B------:R-:W-:Y:S04]  /*c1e0*/  FADD.FTZ R0, R172, R0 ;  /* 0x00000000ac007221 */ /* 0x000fe80000010000 */
[C---:B------:R-:W-:Y:S01]  /*c1f0*/  HMMA.16816.F32 R32, R168.reuse, R6, R32 ;  /* 0x00000006a820723c */ /* 0x040fe20000001820 */
[----:B------:R-:W1:Y:S03]  /*c200*/  LDSM.16.MT88.4 R4, [R240+0x2800] ;  /* 0x00280000f004783b */ /* 0x000e660000004200 */
[----:B------:R-:W-:Y:S04]  /*c210*/  FADD.FTZ R0, R173, R0 ;  /* 0x00000000ad007221 */ /* 0x000fe80000010000 */
[C---:B---3--:R-:W-:Y:S01]  /*c220*/  HMMA.16816.F32 R36, R168.reuse, R8, R36 ;  /* 0x00000008a824723c */ /* 0x048fe20000001824 */
[----:B------:R-:W-:Y:S04]  /*c230*/  STL [R1+0x34], R0 ;  /* 0x0000340001007387 */ /* 0x000fe80000100800 */
[----:B------:R-:W-:Y:S03]  /*c240*/  STL [R1+0x20], R177 ;  /* 0x000020b101007387 */ /* 0x000fe60000100800 */
[C---:B------:R-:W-:Y:S01]  /*c250*/  HMMA.16816.F32 R40, R168.reuse, R10, R40 ;  /* 0x0000000aa828723c */ /* 0x040fe20000001828 */
[----:B------:R-:W3:Y:S07]  /*c260*/  LDSM.16.MT88.4 R8, [R242+0x2800] ;  /* 0x00280000f208783b */ /* 0x000eee0000004200 */
[C---:B--2---:R-:W-:Y:S08]  /*c270*/  HMMA.16816.F32 R44, R168.reuse, R12, R44 ;  /* 0x0000000ca82c723c */ /* 0x044ff0000000182c */
        /* <DEDUP_REMOVED lines=24> */
[C---:B------:R-:W-:Y:S08]  /*c400*/  HMMA.16816.F32 R112, R168.reuse, R10, R112 ;  /* 0x0000000aa870723c */ /* 0x040ff00000001870 */
[C---:B--2---:R-:W-:Y:S08]  /*c410*/  HMMA.16816.F32 R116, R168.reuse, R12, R116 ;  /* 0x0000000ca874723c */ /* 0x044ff00000001874 */
[C---:B------:R-:W-:Y:S08]  /*c420*/  HMMA.16816.F32 R120, R168.reuse, R14, R120 ;  /* 0x0000000ea878723c */ /* 0x040ff00000001878 */
[C---:B-1----:R-:W-:Y:S08]  /*c430*/  HMMA.16816.F32 R124, R168.reuse, R4, R124 ;  /* 0x00000004a87c723c */ /* 0x042ff0000000187c */
[----:B------:R-:W-:Y:S01]  /*c440*/  HMMA.16816.F32 R128, R168, R6, R128 ;  /* 0x00000006a880723c */ /* 0x000fe20000001880 */
[----:B------:R-:W-:-:S07]  /*c450*/  @P4 BRA `(.L_x_888) ;  /* 0xffffd2f000004947 */ /* 0x000fce000383ffff */
.L_x_885:
[----:B------:R-:W-:Y:S07]  /*c460*/  @!UPT UIADD3 URZ, URZ, URZ, URZ ;  /* 0x0000003f3f3ff290 */ /* 0x000fee000fffe03f */
[----:B------:R-:W-:Y:S02]  /*c470*/  MOV R7, 0x1f ;  /* 0x0000001f00077802 */ /* 0x000fe40000000f00 */
[----:B------:R-:W-:Y:S01]  /*c480*/  MOV R6, 0xffffffff ;  /* 0xffffffff00067802 */ /* 0x000fe20000000f00 */
[----:B------:R-:W-:Y:S06]  /*c490*/  BRA.DIV ~URZ, `(.L_x_889) ;  /* 0x000060727f007947 */ /* 0x000fec000b800000 */
[----:B------:R-:W2:Y:S04]  /*c4a0*/  LDL R2, [R1+0x38] ;  /* 0x0000380001027983 */ /* 0x000ea80000100800 */
[----:B--2---:R1:W2:Y:S02]  /*c4b0*/  SHFL.BFLY PT, R0, R2, 0x2, 0x1f ;  /* 0x0c401f0002007f89 */ /* 0x0042a400000e0000 */
.L_x_956:
        /* <DEDUP_REMOVED lines=9> */
.L_x_957:
        /* <DEDUP_REMOVED lines=36> */
[C---:B-----5:R-:W-:Y:S02]  /*c790*/  FMUL.FTZ R160, R2.reuse, R32 ;  /* 0x0000002002a07220 */ /* 0x060fe40000410000 */
        /* <DEDUP_REMOVED lines=112> */
.L_x_876:
        /* <DEDUP_REMOVED lines=19> */
.L_x_892:
[----:B--2---:R-:W-:Y:S05]  /*cfd0*/  BSYNC B0 ;  /* 0x0000000000007941 */ /* 0x004fea0003800000 */
.L_x_891:
[----:B------:R-:W2:Y:S01]  /*cfe0*/  LDL.64 R2, [R1+0x70] ;  /* 0x0000700001027983 */ /* 0x000ea20000100a00 */
[----:B------:R-:W-:Y:S01]  /*cff0*/  PRMT R0, R0, 0x9910, RZ ;  /* 0x0000991000007816 */ /* 0x000fe200000000ff */
[----:B------:R-:W-:Y:S01]  /*d000*/  BSSY B1, `(.L_x_893) ;  /* 0x0000403000017945 */ /* 0x000fe20003800000 */
[----:B-----5:R-:W-:Y:S02]  /*d010*/  IMAD.MOV.U32 R103, RZ, RZ, R6 ;  /* 0x000000ffff677224 */ /* 0x020fe400078e0006 */
[----:B------:R-:W-:Y:S02]  /*d020*/  ISETP.NE.AND P0, PT, R0, RZ, PT ;  /* 0x000000ff0000720c */ /* 0x000fe40003f05270 */
[----:B--2---:R-:W-:-:S11]  /*d030*/  IADD3 R14, R2, 0x40, RZ ;  /* 0x00000040020e7810 */ /* 0x004fd60007ffe0ff */
[----:B------:R-:W-:Y:S05]  /*d040*/  @!P0 BRA `(.L_x_894) ;  /* 0x000030b000008947 */ /* 0x000fea0003800000 */
[----:B------:R-:W2:Y:S04]  /*d050*/  LDL R13, [R1+0xa8] ;  /* 0x0000a800010d7983 */ /* 0x000ea80000100800 */
[----:B------:R-:W3:Y:S04]  /*d060*/  LDL R12, [R1+0xac] ;  /* 0x0000ac00010c7983 */ /* 0x000ee80000100800 */
[----:B------:R-:W4:Y:S04]  /*d070*/  LDL R11, [R1+0xb4] ;  /* 0x0000b400010b7983 */ /* 0x000f280000100800 */
[----:B------:R-:W4:Y:S04]  /*d080*/  LDL R9, [R1+0xb0] ;  /* 0x0000b00001097983 */ /* 0x000f280000100800 */
[----:B------:R-:W4:Y:S04]  /*d090*/  LDL R7, [R1+0xc4] ;  /* 0x0000c40001077983 */ /* 0x000f280000100800 */
[----:B-1----:R-:W4:Y:S04]  /*d0a0*/  LDL R6, [R1+0xbc] ;  /* 0x0000bc0001067983 */ /* 0x002f280000100800 */
        /* <DEDUP_REMOVED lines=102> */
[----:B---3--:R-:W-:Y:S02]  /*d710*/  F2FP.PACK_AB R4, R95, R94 ;  /* 0x0000005e5f04723e */ /* 0x008fe400000000ff */
[----:B----4-:R-:W-:-:S03]  /*d720*/  F2FP.PACK_AB R2, R83, R82 ;  /* 0x000000525302723e */ /* 0x010fc600000000ff */
[----:B------:R2:W-:Y:S04]  /*d730*/  STS [R10+0x8400], R4 ;  /* 0x008400040a007388 */ /* 0x0005e80000000800 */
[----:B------:R3:W-:Y:S04]  /*d740*/  STS [R13+0xc000], R3 ;  /* 0x00c000030d007388 */ /* 0x0007e80000000800 */
[----:B------:R4:W-:Y:S01]  /*d750*/  STS [R13+0xc400], R2 ;  /* 0x00c400020d007388 */ /* 0x0009e20000000800 */
[----:B-1----:R-:W-:-:S05]  /*d760*/  F2FP.PACK_AB R0, R101, R100 ;  /* 0x000000646500723e */ /* 0x002fca00000000ff */
[----:B------:R1:W-:Y:S01]  /*d770*/  STS [R12+0xc000], R0 ;  /* 0x00c000000c007388 */ /* 0x0003e20000000800 */
[----:B--2---:R-:W-:Y:S02]  /*d780*/  F2FP.PACK_AB R4, R105, R104 ;  /* 0x000000686904723e */ /* 0x004fe400000000ff */
[----:B---3--:R-:W-:Y:S02]  /*d790*/  F2FP.PACK_AB R3, R107, R106 ;  /* 0x0000006a6b03723e */ /* 0x008fe400000000ff */
[----:B----4-:R-:W-:-:S03]  /*d7a0*/  F2FP.PACK_AB R2, R115, R114 ;  /* 0x000000727302723e */ /* 0x010fc600000000ff */
[----:B------:R2:W-:Y:S04]  /*d7b0*/  STS [R12+0xc400], R3 ;  /* 0x00c400030c007388 */ /* 0x0005e80000000800 */
[----:B------:R3:W-:Y:S01]  /*d7c0*/  STS [R11+0xc000], R4 ;  /* 0x00c000040b007388 */ /* 0x0007e20000000800 */
[----:B-1----:R-:W-:-:S05]  /*d7d0*/  F2FP.PACK_AB R0, R111, R110 ;  /* 0x0000006e6f00723e */ /* 0x002fca00000000ff */
[----:B------:R1:W-:Y:S01]  /*d7e0*/  STS [R11+0xc400], R0 ;  /* 0x00c400000b007388 */ /* 0x0003e20000000800 */
[----:B--2---:R-:W-:-:S05]  /*d7f0*/  F2FP.PACK_AB R3, R109, R108 ;  /* 0x0000006c6d03723e */ /* 0x004fca00000000ff */
[----:B------:R2:W-:Y:S01]  /*d800*/  STS [R9+0xc000], R3 ;  /* 0x00c0000309007388 */ /* 0x0005e20000000800 */
[----:B---3--:R-:W-:-:S03]  /*d810*/  F2FP.PACK_AB R4, R99, R98 ;  /* 0x000000626304723e */ /* 0x008fc600000000ff */
[----:B------:R3:W-:Y:S01]  /*d820*/  STS [R9+0xc400], R2 ;  /* 0x00c4000209007388 */ /* 0x0007e20000000800 */
[----:B-1----:R-:W-:-:S05]  /*d830*/  F2FP.PACK_AB R0, R189, R188 ;  /* 0x000000bcbd00723e */ /* 0x002fca00000000ff */
[----:B------:R1:W-:Y:S04]  /*d840*/  STS [R7+0xc000], R0 ;  /* 0x00c0000007007388 */ /* 0x0003e80000000800 */
[----:B------:R4:W-:Y:S01]  /*d850*/  STS [R7+0xc400], R4 ;  /* 0x00c4000407007388 */ /* 0x0009e20000000800 */
[----:B--2---:R-:W-:Y:S02]  /*d860*/  F2FP.PACK_AB R3, R91, R90 ;  /* 0x0000005a5b03723e */ /* 0x004fe400000000ff */
[----:B---3--:R-:W-:Y:S01]  /*d870*/  F2FP.PACK_AB R2, R113, R112 ;  /* 0x000000707102723e */ /* 0x008fe200000000ff */
[----:B------:R-:W2:Y:S01]  /*d880*/  LDL.LU R9, [R1+0x80] ;  /* 0x0000800001097983 */ /* 0x000ea20000300800 */
[----:B------:R-:W-:Y:S01]  /*d890*/  ISETP.NE.U32.AND P0, PT, RZ, c[0x0][0x508], PT ;  /* 0x00014200ff007a0c */ /* 0x000fe20003f05070 */
[----:B------:R-:W-:-:S03]  /*d8a0*/  IMAD.MOV.U32 R15, RZ, RZ, c[0x0][0x388] ;  /* 0x0000e200ff0f7624 */ /* 0x000fc600078e00ff */
[----:B------:R-:W-:Y:S02]  /*d8b0*/  ISETP.NE.AND.EX P1, PT, RZ, c[0x0][0x50c], PT, P0 ;  /* 0x00014300ff007a0c */ /* 0x000fe40003f25300 */
[----:B-1----:R-:W-:Y:S01]  /*d8c0*/  F2FP.PACK_AB R0, R187, R186 ;  /* 0x000000babb00723e */ /* 0x002fe200000000ff */
[----:B----4-:R-:W-:-:S04]  /*d8d0*/  IMAD.MOV.U32 R4, RZ, RZ, 0x4 ;  /* 0x00000004ff047424 */ /* 0x010fc800078e00ff */
[----:B------:R1:W-:Y:S01]  /*d8e0*/  STS [R6+0xc000], R0 ;  /* 0x00c0000006007388 */ /* 0x0003e20000000800 */
[----:B------:R-:W-:-:S03]  /*d8f0*/  SHF.R.S32.HI R7, RZ, 0x1f, R8 ;  /* 0x0000001fff077819 */ /* 0x000fc60000011408 */
[----:B------:R3:W-:Y:S04]  /*d900*/  STS [R6+0xc400], R3 ;  /* 0x00c4000306007388 */ /* 0x0007e80000000800 */
[----:B------:R4:W-:Y:S01]  /*d910*/  STS [R5+0xc000], R2 ;  /* 0x00c0000205007388 */ /* 0x0009e20000000800 */
[----:B-1----:R-:W-:Y:S02]  /*d920*/  F2FP.PACK_AB R0, R87, R86 ;  /* 0x000000565700723e */ /* 0x002fe400000000ff */
[----:B---3--:R-:W-:-:S03]  /*d930*/  F2FP.PACK_AB R3, R77, R76 ;  /* 0x0000004c4d03723e */ /* 0x008fc600000000ff */
[----:B------:R1:W-:Y:S01]  /*d940*/  STS [R5+0xc400], R0 ;  /* 0x00c4000005007388 */ /* 0x0003e20000000800 */
[----:B------:R-:W-:Y:S02]  /*d950*/  F2FP.PACK_AB R6, R79, R78 ;  /* 0x0000004e4f06723e */ /* 0x000fe400000000ff */
[C---:B----4-:R-:W-:Y:S01]  /*d960*/  @P1 LEA R2, P0, R8.reuse, c[0x0][0x508], 0x2 ;  /* 0x0001420008021a11 */ /* 0x050fe200078010ff */
[----:B------:R3:W-:Y:S04]  /*d970*/  STS [R10+0xc000], R3 ;  /* 0x00c000030a007388 */ /* 0x0007e80000000800 */
[----:B------:R4:W-:Y:S01]  /*d980*/  STS [R10+0xc400], R6 ;  /* 0x00c400060a007388 */ /* 0x0009e20000000800 */
[----:B-1----:R-:W-:Y:S02]  /*d990*/  IMAD.MOV.U32 R0, RZ, RZ, RZ ;  /* 0x000000ffff007224 */ /* 0x002fe400078e00ff */
[C---:B------:R-:W-:Y:S01]  /*d9a0*/  IMAD.WIDE R4, R8.reuse, R4, c[0x0][0x500] ;  /* 0x0001400008047625 */ /* 0x040fe200078e0204 */
[----:B------:R-:W-:Y:S01]  /*d9b0*/  BAR.SYNC.DEFER_BLOCKING 0x1, 0x100 ;  /* 0x0044000000007b1d */ /* 0x000fe20000010000 */
[----:B---3--:R-:W-:-:S05]  /*d9c0*/  @P1 LEA.HI.X R3, R8, c[0x0][0x50c], R7, 0x2, P0 ;  /* 0x0001430008031a11 */ /* 0x008fca00000f1407 */
[----:B------:R4:W5:Y:S04]  /*d9d0*/  @P2 LDG.E R0, [R4.64] ;  /* 0x0000000604002981 */ /* 0x000968000c1e1900 */
[----:B------:R1:W5:Y:S01]  /*d9e0*/  @P1 LDG.E R15, [R2.64] ;  /* 0x00000006020f1981 */ /* 0x000362000c1e1900 */
[----:B--2---:R-:W-:-:S04]  /*d9f0*/  ISETP.NE.AND P0, PT, R9, RZ, PT ;  /* 0x000000ff0900720c */ /* 0x004fc80003f05270 */
[----:B-1----:R-:W-:Y:S01]  /*da00*/  SEL R3, R9, c[0x0][0x3d4], P0 ;  /* 0x0000f50009037a07 */ /* 0x002fe20000000000 */
[----:B------:R-:W-:Y:S05]  /*da10*/  @P1 BRA `(.L_x_895) ;  /* 0x0000004000001947 */ /* 0x000fea0003800000 */
[----:B----4-:R-:W-:Y:S05]  /*da20*/  @!P2 BRA `(.L_x_895) ;  /* 0x000000300000a947 */ /* 0x010fea0003800000 */
[----:B------:R1:W2:Y:S04]  /*da30*/  LDG.E R2, [R4.64] ;  /* 0x0000000604027981 */ /* 0x0002a8000c1e1900 */
[----:B-1----:R-:W2:Y:S02]  /*da40*/  LDG.E R4, [R4.64+0x4] ;  /* 0x0000040604047981 */ /* 0x002ea4000c1e1900 */
[----:B--2--5:R-:W-:Y:S02]  /*da50*/  IADD3 R15, -R2, R4, RZ ;  /* 0x00000004020f7210 */ /* 0x024fe40007ffe1ff */
.L_x_895:
[----:B----4-:R-:W2:Y:S04]  /*da60*/  LDL R6, [R1+0xcc] ;  /* 0x0000cc0001067983 */ /* 0x010ea80000100800 */
[----:B------:R-:W2:Y:S04]  /*da70*/  LDL R119, [R1+0x9c] ;  /* 0x00009c0001777983 */ /* 0x000ea80000100800 */
[----:B------:R-:W3:Y:S04]  /*da80*/  LDL R21, [R1+0x98] ;  /* 0x0000980001157983 */ /* 0x000ee80000100800 */
[----:B------:R-:W4:Y:S04]  /*da90*/  LDL R23, [R1+0xc8] ;  /* 0x0000c80001177983 */ /* 0x000f280000100800 */
[----:B------:R-:W4:Y:S01]  /*daa0*/  LDL R24, [R1+0xd4] ;  /* 0x0000d40001187983 */ /* 0x000f220000100800 */
[----:B------:R-:W-:Y:S01]  /*dab0*/  IMAD.MOV.U32 R10, RZ, RZ, 0x368 ;  /* 0x00000368ff0a7424 */ /* 0x000fe200078e00ff */
[----:B------:R-:W-:-:S04]  /*dac0*/  ISETP.GT.AND P2, PT, R3, 0x1, PT ;  /* 0x000000010300780c */ /* 0x000fc80003f44270 */
[----:B------:R-:W-:-:S04]  /*dad0*/  SEL R10, R10, 0x328, P2 ;  /* 0x000003280a0a7807 */ /* 0x000fc80001000000 */
[----:B------:R-:W1:Y:S08]  /*dae0*/  LDC.64 R4, c[0x0][R10+0x170] ;  /* 0x00005c000a047b82 */ /* 0x000e700000000a00 */
[----:B------:R-:W3:Y:S08]  /*daf0*/  LDC.64 R12, c[0x0][R10+0x168] ;  /* 0x00005a000a0c7b82 */ /* 0x000ef00000000a00 */
[----:B------:R1:W2:Y:S08]  /*db00*/  LDC.64 R16, c[0x0][R10+0x178] ;  /* 0x00005e000a107b82 */ /* 0x0002b00000000a00 */
[----:B------:R1:W2:Y:S01]  /*db10*/  LDC.64 R18, c[0x0][R10+0x160] ;  /* 0x000058000a127b82 */ /* 0x0002a20000000a00 */
[----:B------:R-:W-:Y:S01]  /*db20*/  IMAD.MOV.U32 R2, RZ, RZ, c[0x0][0x4e8] ;  /* 0x00013a00ff027624 */ /* 0x000fe200078e00ff */
[----:B------:R-:W-:-:S04]  /*db30*/  ISETP.NE.U32.AND P0, PT, RZ, c[0x0][0x500], PT ;  /* 0x00014000ff007a0c */ /* 0x000fc80003f05070 */
[----:B------:R-:W-:Y:S02]  /*db40*/  ISETP.NE.AND P3, PT, R2, 0x1, PT ;  /* 0x000000010200780c */ /* 0x000fe40003f65270 */
[----:B------:R-:W-:-:S04]  /*db50*/  ISETP.NE.AND.EX P0, PT, RZ, c[0x0][0x504], PT, P0 ;  /* 0x00014100ff007a0c */ /* 0x000fc80003f05300 */
[----:B------:R-:W-:Y:S02]  /*db60*/  SEL R8, R8, RZ, !P0 ;  /* 0x000000ff08087207 */ /* 0x000fe40004000000 */
[----:B------:R-:W-:Y:S01]  /*db70*/  SEL R7, R7, RZ, !P0 ;  /* 0x000000ff07077207 */ /* 0x000fe20004000000 */
[----:B------:R-:W2:Y:S02]  /*db80*/  S2R R25, SR_TID.X ;  /* 0x0000000000197919 */ /* 0x000ea40000002100 */
[----:B-1----:R-:W-:-:S04]  /*db90*/  IMAD R2, R5, R8, RZ ;  /* 0x0000000805027224 */ /* 0x002fc800078e02ff */
[C---:B------:R-:W-:Y:S02]  /*dba0*/  IMAD R11, R4.reuse, R7, R2 ;  /* 0x00000007040b7224 */ /* 0x040fe400078e0202 */
[----:B------:R-:W-:-:S04]  /*dbb0*/  IMAD.WIDE.U32 R4, R4, R8, RZ ;  /* 0x0000000804047225 */ /* 0x000fc800078e00ff */
[----:B--2---:R-:W-:-:S04]  /*dbc0*/  IMAD.IADD R9, R6, 0x1, R119 ;  /* 0x0000000106097824 */ /* 0x004fc800078e0277 */
        /* <DEDUP_REMOVED lines=28> */
[C---:B------:R-:W-:Y:S02]  /*dd90*/  LEA R4, P0, R2.reuse, R4, 0x2 ;  /* 0x0000000402047211 */ /* 0x040fe400078010ff */
        /* <DEDUP_REMOVED lines=21> */
[----:B------:R-:W2:Y:S04]  /*def0*/  LDL R11, [R1+0x18] ;  /* 0x00001800010b7983 */ /* 0x000ea80000100800 */
[----:B------:R-:W3:Y:S01]  /*df00*/  S2R R24, SR_TID.X ;  /* 0x0000000000187919 */ /* 0x000ee20000002100 */
[----:B------:R-:W-:Y:S02]  /*df10*/  IMAD R10, R10, c[0x0][0x3a0], RZ ;  /* 0x0000e8000a0a7a24 */ /* 0x000fe400078e02ff */
[----:B------:R-:W-:-:S04]  /*df20*/  IMAD.WIDE.U32 R2, R0, c[0x0][0x3a0], RZ ;  /* 0x0000e80000027a25 */ /* 0x000fc800078e00ff */
[----:B------:R-:W-:Y:S01]  /*df30*/  IMAD R0, R0, c[0x0][0x3a4], R10 ;  /* 0x0000e90000007a24 */ /* 0x000fe200078e020a */
[--C-:B---3--:R-:W-:Y:S02]  /*df40*/  SHF.R.S32.HI R23, RZ, 0x1f, R24.reuse ;  /* 0x0000001fff177819 */ /* 0x108fe40000011418 */
[----:B------:R-:W-:Y:S02]  /*df50*/  SHF.R.S32.HI R118, RZ, 0x1f, R24 ;  /* 0x0000001fff767819 */ /* 0x000fe40000011418 */
[-C--:B------:R-:W-:Y:S02]  /*df60*/  LEA.HI R23, R23, R24.reuse, RZ, 0x3 ;  /* 0x0000001817177211 */ /* 0x080fe400078f18ff */
[----:B------:R-:W-:Y:S02]  /*df70*/  LEA.HI R118, R118, R24, RZ, 0x3 ;  /* 0x0000001876767211 */ /* 0x000fe400078f18ff */
[----:B------:R-:W-:Y:S02]  /*df80*/  LOP3.LUT R23, R23, 0xfffffff8, RZ, 0xc0, !PT ;  /* 0xfffffff817177812 */ /* 0x000fe400078ec0ff */
[----:B------:R-:W-:-:S02]  /*df90*/  SHF.R.S32.HI R118, RZ, 0x3, R118 ;  /* 0x00000003ff767819 */ /* 0x000fc40000011476 */
[----:B------:R-:W-:-:S04]  /*dfa0*/  IADD3 R23, -R23, R24, RZ ;  /* 0x0000001817177210 */ /* 0x000fc80007ffe1ff */
[----:B-1----:R-:W-:Y:S01]  /*dfb0*/  LEA R4, R23, R118, 0x5 ;  /* 0x0000007617047211 */ /* 0x002fe200078e28ff */
[----:B------:R-:W-:-:S03]  /*dfc0*/  IMAD.IADD R3, R3, 0x1, R0 ;  /* 0x0000000103037824 */ /* 0x000fc600078e0200 */
[----:B------:R-:W-:Y:S01]  /*dfd0*/  IADD3 R4, R119, R4, RZ ;  /* 0x0000000477047210 */ /* 0x000fe20007ffe0ff */
[----:B------:R-:W-:Y:S01]  /*dfe0*/  IMAD.WIDE.U32 R2, R21, c[0x0][0x3e8], R2 ;  /* 0x0000fa0015027a25 */ /* 0x000fe200078e0002 */
[----:B------:R-:W-:-:S03]  /*dff0*/  SHF.R.S32.HI R5, RZ, 0x1f, R8 ;  /* 0x0000001fff057819 */ /* 0x000fc60000011408 */
[----:B------:R-:W-:-:S04]  /*e000*/  @P3 IMAD.HI.U32 R6, R4, c[0x0][0x4ec], RZ ;  /* 0x00013b0004063a27 */ /* 0x000fc800078e00ff */
[----:B------:R-:W-:Y:S02]  /*e010*/  IMAD R5, R5, c[0x0][0x3f0], RZ ;  /* 0x0000fc0005057a24 */ /* 0x000fe400078e02ff */
        /* <DEDUP_REMOVED lines=39> */
.L_x_958:
[----:B------:R-:W-:Y:S05]  /*e290*/  BRA.DIV ~URZ, `(.L_x_898) ;  /* 0x000044527f007947 */ /* 0x000fea000b800000 */
[----:B------:R4:W2:Y:S02]  /*e2a0*/  SHFL.IDX PT, R0, R15, RZ, 0x181f ;  /* 0x00181fff0f007589 */ /* 0x0008a400000e0000 */
.L_x_959:
[----:B------:R-:W5:Y:S01]  /*e2b0*/  LDL.64 R2, [R1+0x70] ;  /* 0x0000700001027983 */ /* 0x000f620000100a00 */
[----:B------:R-:W-:Y:S01]  /*e2c0*/  ISETP.GE.AND P0, PT, R11, R13, PT ;  /* 0x0000000d0b00720c */ /* 0x000fe20003f06270 */
[----:B------:R-:W-:Y:S01]  /*e2d0*/  BSSY B0, `(.L_x_899) ;  /* 0x0000018000007945 */ /* 0x000fe20003800000 */
[----:B------:R-:W-:-:S02]  /*e2e0*/  SHF.R.S32.HI R17, RZ, 0x1f, R14 ;  /* 0x0000001fff117819 */ /* 0x000fc4000001140e */
[----:B-----5:R-:W-:-:S09]  /*e2f0*/  SHF.R.S32.HI R16, RZ, 0x1f, R2 ;  /* 0x0000001fff107819 */ /* 0x020fd20000011402 */
[----:B------:R-:W-:Y:S05]  /*e300*/  @P0 BRA `(.L_x_900) ;  /* 0x0000014000000947 */ /* 0x000fea0003800000 */
[----:B------:R-:W5:Y:S04]  /*e310*/  LDL R84, [R1+0x8c] ;  /* 0x00008c0001547983 */ /* 0x000f680000100800 */
[----:B----4-:R-:W4:Y:S04]  /*e320*/  LDL R18, [R1+0x90] ;  /* 0x0000900001127983 */ /* 0x010f280000100800 */
[----:B---3--:R-:W3:Y:S04]  /*e330*/  LDL R85, [R1+0xa4] ;  /* 0x0000a40001557983 */ /* 0x008ee80000100800 */
[----:B--2---:R-:W2:Y:S01]  /*e340*/  LDL R19, [R1+0xa0] ;  /* 0x0000a00001137983 */ /* 0x004ea20000100800 */
[----:B------:R-:W-:-:S02]  /*e350*/  ISETP.GE.AND P3, PT, R2, c[0x0][0x3c8], PT ;  /* 0x0000f20002007a0c */ /* 0x000fc40003f66270 */
[----:B------:R-:W-:-:S11]  /*e360*/  ISETP.GE.AND P2, PT, R14, c[0x0][0x3c8], PT ;  /* 0x0000f2000e007a0c */ /* 0x000fd60003f46270 */
[-C--:B------:R-:W-:Y:S02]  /*e370*/  @!P3 LEA R8, P4, R2, R0.reuse, 0x1 ;  /* 0x000000000208b211 */ /* 0x080fe400078808ff */
[----:B------:R-:W-:Y:S02]  /*e380*/  @!P2 LEA R6, P6, R14, R0, 0x1 ;  /* 0x000000000e06a211 */ /* 0x000fe400078c08ff */
[-C--:B------:R-:W-:Y:S02]  /*e390*/  @!P3 LEA.HI.X R9, R2, R10.reuse, R16, 0x1, P4 ;  /* 0x0000000a0209b211 */ /* 0x080fe400020f0c10 */
[----:B------:R-:W-:-:S03]  /*e3a0*/  @!P2 LEA.HI.X R7, R14, R10, R17, 0x1, P6 ;  /* 0x0000000a0e07a211 */ /* 0x000fc600030f0c11 */
[----:B-1----:R1:W-:Y:S04]  /*e3b0*/  @!P3 ST.E.128 [R8.64], R32 ;  /* 0x000000200800b985 */ /* 0x0023e8000c101d06 */
[----:B------:R1:W-:Y:S01]  /*e3c0*/  @!P2 ST.E.128 [R6.64], R28 ;  /* 0x0000001c0600a985 */ /* 0x0003e2000c101d06 */
[----:B-----5:R-:W-:Y:S02]  /*e3d0*/  ISETP.GE.AND P1, PT, R84, c[0x0][0x3c8], PT ;  /* 0x0000f20054007a0c */ /* 0x020fe40003f26270 */
[----:B----4-:R-:W-:-:S11]  /*e3e0*/  ISETP.GE.AND P0, PT, R18, c[0x0][0x3c8], PT ;  /* 0x0000f20012007a0c */ /* 0x010fd60003f06270 */
[-C--:B------:R-:W-:Y:S02]  /*e3f0*/  @!P1 LEA R4, P5, R84, R0.reuse, 0x1 ;  /* 0x0000000054049211 */ /* 0x080fe400078a08ff */
[----:B------:R-:W-:Y:S02]  /*e400*/  @!P0 LEA R2, P4, R18, R0, 0x1 ;  /* 0x0000000012028211 */ /* 0x000fe400078808ff */
[-C--:B---3--:R-:W-:Y:S02]  /*e410*/  @!P1 LEA.HI.X R5, R84, R10.reuse, R85, 0x1, P5 ;  /* 0x0000000a54059211 */ /* 0x088fe400028f0c55 */
[----:B--2---:R-:W-:-:S03]  /*e420*/  @!P0 LEA.HI.X R3, R18, R10, R19, 0x1, P4 ;  /* 0x0000000a12038211 */ /* 0x004fc600020f0c13 */
[----:B------:R1:W-:Y:S04]  /*e430*/  @!P1 ST.E.128 [R4.64], R24 ;  /* 0x0000001804009985 */ /* 0x0003e8000c101d06 */
[----:B------:R1:W-:Y:S02]  /*e440*/  @!P0 ST.E.128 [R2.64], R20 ;  /* 0x0000001402008985 */ /* 0x0003e4000c101d06 */
.L_x_900:
[----:B------:R-:W-:Y:S05]  /*e450*/  BSYNC B0 ;  /* 0x0000000000007941 */ /* 0x000fea0003800000 */
.L_x_899:
[----:B------:R-:W-:Y:S05]  /*e460*/  BRA.DIV ~URZ, `(.L_x_901) ;  /* 0x000042e27f007947 */ /* 0x000fea000b800000 */
[----:B---3--:R3:W4:Y:S04]  /*e470*/  SHFL.IDX PT, R10, R12, 0x1, 0x181f ;  /* 0x00381f000c0a7f89 */ /* 0x00872800000e0000 */
[----:B--2---:R3:W2:Y:S02]  /*e480*/  SHFL.IDX PT, R0, R15, 0x1, 0x181f ;  /* 0x00381f000f007f89 */ /* 0x0046a400000e0000 */
.L_x_960:
[----:B-1----:R-:W-:Y:S01]  /*e490*/  IADD3 R2, R11, 0x20, RZ ;  /* 0x000000200b027810 */ /* 0x002fe20007ffe0ff */
[----:B------:R-:W-:Y:S03]  /*e4a0*/  BSSY B0, `(.L_x_902) ;  /* 0x0000018000007945 */ /* 0x000fe60003800000 */
[----:B------:R-:W-:-:S13]  /*e4b0*/  ISETP.GE.AND P0, PT, R2, R13, PT ;  /* 0x0000000d0200720c */ /* 0x000fda0003f06270 */
[----:B------:R-:W-:Y:S05]  /*e4c0*/  @P0 BRA `(.L_x_903) ;  /* 0x0000015000000947 */ /* 0x000fea0003800000 */
[----:B------:R-:W5:Y:S04]  /*e4d0*/  LDL.64 R22, [R1+0x70] ;  /* 0x0000700001167983 */ /* 0x000f680000100a00 */
[----:B---3--:R-:W3:Y:S04]  /*e4e0*/  LDL R20, [R1+0x8c] ;  /* 0x00008c0001147983 */ /* 0x008ee80000100800 */
[----:B----4-:R-:W4:Y:S04]  /*e4f0*/  LDL R18, [R1+0x90] ;  /* 0x0000900001127983 */ /* 0x010f280000100800 */
[----:B--2---:R-:W2:Y:S04]  /*e500*/  LDL R21, [R1+0xa4] ;  /* 0x0000a40001157983 */ /* 0x004ea80000100800 */
[----:B------:R-:W2:Y:S01]  /*e510*/  LDL R19, [R1+0xa0] ;  /* 0x0000a00001137983 */ /* 0x000ea20000100800 */
[----:B------:R-:W-:-:S13]  /*e520*/  ISETP.GE.AND P2, PT, R14, c[0x0][0x3c8], PT ;  /* 0x0000f2000e007a0c */ /* 0x000fda0003f46270 */
[----:B------:R-:W-:-:S04]  /*e530*/  @!P2 LEA R6, P6, R14, R0, 0x1 ;  /* 0x000000000e06a211 */ /* 0x000fc800078c08ff */
[----:B------:R-:W-:Y:S02]  /*e540*/  @!P2 LEA.HI.X R7, R14, R10, R17, 0x1, P6 ;  /* 0x0000000a0e07a211 */ /* 0x000fe400030f0c11 */
[----:B-----5:R-:W-:Y:S02]  /*e550*/  ISETP.GE.AND P3, PT, R22, c[0x0][0x3c8], PT ;  /* 0x0000f20016007a0c */ /* 0x020fe40003f66270 */
[----:B---3--:R-:W-:Y:S02]  /*e560*/  ISETP.GE.AND P1, PT, R20, c[0x0][0x3c8], PT ;  /* 0x0000f20014007a0c */ /* 0x008fe40003f26270 */
[----:B----4-:R-:W-:-:S09]  /*e570*/  ISETP.GE.AND P0, PT, R18, c[0x0][0x3c8], PT ;  /* 0x0000f20012007a0c */ /* 0x010fd20003f06270 */
[-C--:B------:R-:W-:Y:S02]  /*e580*/  @!P3 LEA R8, P4, R22, R0.reuse, 0x1 ;  /* 0x000000001608b211 */ /* 0x080fe400078808ff */
[----:B------:R-:W-:Y:S02]  /*e590*/  @!P1 LEA R4, P5, R20, R0, 0x1 ;  /* 0x0000000014049211 */ /* 0x000fe400078a08ff */
[----:B------:R-:W-:Y:S02]  /*e5a0*/  @!P3 LEA.HI.X R9, R22, R10, R16, 0x1, P4 ;  /* 0x0000000a1609b211 */ /* 0x000fe400020f0c10 */
[----:B------:R-:W-:Y:S02]  /*e5b0*/  @!P0 LEA R2, P4, R18, R0, 0x1 ;  /* 0x0000000012028211 */ /* 0x000fe400078808ff */
[-C--:B--2---:R-:W-:Y:S02]  /*e5c0*/  @!P1 LEA.HI.X R5, R20, R10.reuse, R21, 0x1, P5 ;  /* 0x0000000a14059211 */ /* 0x084fe400028f0c15 */
[----:B------:R-:W-:Y:S01]  /*e5d0*/  @!P0 LEA.HI.X R3, R18, R10, R19, 0x1, P4 ;  /* 0x0000000a12038211 */ /* 0x000fe200020f0c13 */
[----:B------:R1:W-:Y:S04]  /*e5e0*/  @!P3 ST.E.128 [R8.64], R48 ;  /* 0x000000300800b985 */ /* 0x0003e8000c101d06 */
[----:B------:R1:W-:Y:S04]  /*e5f0*/  @!P2 ST.E.128 [R6.64], R44 ;  /* 0x0000002c0600a985 */ /* 0x0003e8000c101d06 */
[----:B------:R1:W-:Y:S04]  /*e600*/  @!P1 ST.E.128 [R4.64], R40 ;  /* 0x0000002804009985 */ /* 0x0003e8000c101d06 */
[----:B------:R1:W-:Y:S02]  /*e610*/  @!P0 ST.E.128 [R2.64], R36 ;  /* 0x0000002402008985 */ /* 0x0003e4000c101d06 */
.L_x_903:
[----:B------:R-:W-:Y:S05]  /*e620*/  BSYNC B0 ;  /* 0x0000000000007941 */ /* 0x000fea0003800000 */
.L_x_902:
[----:B------:R-:W-:Y:S05]  /*e630*/  BRA.DIV ~URZ, `(.L_x_904) ;  /* 0x000041d27f007947 */ /* 0x000fea000b800000 */
[----:B----4-:R4:W1:Y:S02]  /*e640*/  SHFL.IDX PT, R10, R12, 0x2, 0x181f ;  /* 0x00581f000c0a7f89 */ /* 0x01086400000e0000 */
.L_x_961:
[----:B------:R-:W-:Y:S05]  /*e650*/  BRA.DIV ~URZ, `(.L_x_905) ;  /* 0x000042227f007947 */ /* 0x000fea000b800000 */
[----:B--2---:R2:W3:Y:S02]  /*e660*/  SHFL.IDX PT, R0, R15, 0x2, 0x181f ;  /* 0x00581f000f007f89 */ /* 0x0044e400000e0000 */
.L_x_962:
        /* <DEDUP_REMOVED lines=8> */
[----:B------:R-:W3:Y:S01]  /*e6f0*/  LDL R19, [R1+0xa0] ;  /* 0x0000a00001137983 */ /* 0x000ee20000100800 */
[----:B------:R-:W-:-:S13]  /*e700*/  ISETP.GE.AND P2, PT, R14, c[0x0][0x3c8], PT ;  /* 0x0000f2000e007a0c */ /* 0x000fda0003f46270 */
[----:B------:R-:W-:-:S04]  /*e710*/  @!P2 LEA R6, P6, R14, R0, 0x1 ;  /* 0x000000000e06a211 */ /* 0x000fc800078c08ff */
[----:B------:R-:W-:Y:S02]  /*e720*/  @!P2 LEA.HI.X R7, R14, R10, R17, 0x1, P6 ;  /* 0x0000000a0e07a211 */ /* 0x000fe400030f0c11 */
[----:B-----5:R-:W-:Y:S02]  /*e730*/  ISETP.GE.AND P3, PT, R22, c[0x0][0x3c8], PT ;  /* 0x0000f20016007a0c */ /* 0x020fe40003f66270 */
[----:B--2---:R-:W-:Y:S02]  /*e740*/  ISETP.GE.AND P1, PT, R20, c[0x0][0x3c8], PT ;  /* 0x0000f20014007a0c */ /* 0x004fe40003f26270 */
[----:B----4-:R-:W-:-:S09]  /*e750*/  ISETP.GE.AND P0, PT, R18, c[0x0][0x3c8], PT ;  /* 0x0000f20012007a0c */ /* 0x010fd20003f06270 */
[-C--:B------:R-:W-:Y:S02]  /*e760*/  @!P3 LEA R8, P4, R22, R0.reuse, 0x1 ;  /* 0x000000001608b211 */ /* 0x080fe400078808ff */
[----:B------:R-:W-:Y:S02]  /*e770*/  @!P1 LEA R4, P5, R20, R0, 0x1 ;  /* 0x0000000014049211 */ /* 0x000fe400078a08ff */
[----:B------:R-:W-:Y:S02]  /*e780*/  @!P3 LEA.HI.X R9, R22, R10, R16, 0x1, P4 ;  /* 0x0000000a1609b211 */ /* 0x000fe400020f0c10 */
[----:B------:R-:W-:Y:S02]  /*e790*/  @!P0 LEA R2, P4, R18, R0, 0x1 ;  /* 0x0000000012028211 */ /* 0x000fe400078808ff */
[-C--:B---3--:R-:W-:Y:S02]  /*e7a0*/  @!P1 LEA.HI.X R5, R20, R10.reuse, R21, 0x1, P5 ;  /* 0x0000000a14059211 */ /* 0x088fe400028f0c15 */
[----:B------:R-:W-:Y:S01]  /*e7b0*/  @!P0 LEA.HI.X R3, R18, R10, R19, 0x1, P4 ;  /* 0x0000000a12038211 */ /* 0x000fe200020f0c13 */
[----:B------:R1:W-:Y:S04]  /*e7c0*/  @!P3 ST.E.128 [R8.64], R64 ;  /* 0x000000400800b985 */ /* 0x0003e8000c101d06 */
[----:B------:R1:W-:Y:S04]  /*e7d0*/  @!P2 ST.E.128 [R6.64], R60 ;  /* 0x0000003c0600a985 */ /* 0x0003e8000c101d06 */
[----:B------:R1:W-:Y:S04]  /*e7e0*/  @!P1 ST.E.128 [R4.64], R56 ;  /* 0x0000003804009985 */ /* 0x0003e8000c101d06 */
[----:B------:R1:W-:Y:S02]  /*e7f0*/  @!P0 ST.E.128 [R2.64], R52 ;  /* 0x0000003402008985 */ /* 0x0003e4000c101d06 */
.L_x_907:
[----:B------:R-:W-:Y:S05]  /*e800*/  BSYNC B0 ;  /* 0x0000000000007941 */ /* 0x000fea0003800000 */
.L_x_906:
[----:B------:R-:W-:Y:S05]  /*e810*/  BRA.DIV ~URZ, `(.L_x_908) ;  /* 0x000040c27f007947 */ /* 0x000fea000b800000 */
[----:B-1----:R1:W2:Y:S04]  /*e820*/  SHFL.IDX PT, R8, R12, 0x3, 0x181f ;  /* 0x00781f000c087f89 */ /* 0x0022a800000e0000 */
[----:B---3--:R1:W3:Y:S02]  /*e830*/  SHFL.IDX PT, R0, R15, 0x3, 0x181f ;  /* 0x00781f000f007f89 */ /* 0x0082e400000e0000 */
.L_x_963:
[----:B------:R-:W-:-:S04]  /*e840*/  IADD3 R2, R11, 0x60, RZ ;  /* 0x000000600b027810 */ /* 0x000fc80007ffe0ff */
[----:B------:R-:W-:-:S13]  /*e850*/  ISETP.GE.AND P0, PT, R2, R13, PT ;  /* 0x0000000d0200720c */ /* 0x000fda0003f06270 */
[----:B------:R-:W-:Y:S05]  /*e860*/  @P0 BRA `(.L_x_909) ;  /* 0x000027c000000947 */ /* 0x000fea0003800000 */
[----:B------:R-:W5:Y:S04]  /*e870*/  LDL.64 R18, [R1+0x70] ;  /* 0x0000700001127983 */ /* 0x000f680000100a00 */
[----:B----4-:R-:W4:Y:S04]  /*e880*/  LDL R10, [R1+0x8c] ;  /* 0x00008c00010a7983 */ /* 0x010f280000100800 */
[----:B-1-3--:R-:W3:Y:S04]  /*e890*/  LDL R12, [R1+0xa4] ;  /* 0x0000a400010c7983 */ /* 0x00aee80000100800 */
[----:B--2---:R-:W2:Y:S01]  /*e8a0*/  LDL R9, [R1+0x90] ;  /* 0x0000900001097983 */ /* 0x004ea20000100800 */
[----:B------:R-:W-:-:S13]  /*e8b0*/  ISETP.GE.AND P1, PT, R14, c[0x0][0x3c8], PT ;  /* 0x0000f2000e007a0c */ /* 0x000fda0003f26270 */
[----:B------:R-:W-:-:S04]  /*e8c0*/  @!P1 LEA R4, P4, R14, R0, 0x1 ;  /* 0x000000000e049211 */ /* 0x000fc800078808ff */
[----:B------:R-:W-:Y:S02]  /*e8d0*/  @!P1 LEA.HI.X R5, R14, R8, R17, 0x1, P4 ;  /* 0x000000080e059211 */ /* 0x000fe400020f0c11 */
[----:B-----5:R-:W-:Y:S02]  /*e8e0*/  ISETP.GE.AND P2, PT, R18, c[0x0][0x3c8], PT ;  /* 0x0000f20012007a0c */ /* 0x020fe40003f46270 */
[----:B----4-:R-:W-:-:S11]  /*e8f0*/  ISETP.GE.AND P0, PT, R10, c[0x0][0x3c8], PT ;  /* 0x0000f2000a007a0c */ /* 0x010fd60003f06270 */
[-C--:B------:R-:W-:Y:S02]  /*e900*/  @!P2 LEA R6, P5, R18, R0.reuse, 0x1 ;  /* 0x000000001206a211 */ /* 0x080fe400078a08ff */
[----:B------:R-:W-:Y:S02]  /*e910*/  @!P0 LEA R2, P3, R10, R0, 0x1 ;  /* 0x000000000a028211 */ /* 0x000fe400078608ff */
[-C--:B------:R-:W-:Y:S02]  /*e920*/  @!P2 LEA.HI.X R7, R18, R8.reuse, R16, 0x1, P5 ;  /* 0x000000081207a211 */ /* 0x080fe400028f0c10 */
[----:B---3--:R-:W-:-:S03]  /*e930*/  @!P0 LEA.HI.X R3, R10, R8, R12, 0x1, P3 ;  /* 0x000000080a038211 */ /* 0x008fc600018f0c0c */
[----:B------:R1:W-:Y:S04]  /*e940*/  @!P2 ST.E.128 [R6.64], R76 ;  /* 0x0000004c0600a985 */ /* 0x0003e8000c101d06 */
[----:B------:R1:W-:Y:S04]  /*e950*/  @!P1 ST.E.128 [R4.64], R72 ;  /* 0x0000004804009985 */ /* 0x0003e8000c101d06 */
[----:B------:R1:W-:Y:S01]  /*e960*/  @!P0 ST.E.128 [R2.64], R68 ;  /* 0x0000004402008985 */ /* 0x0003e2000c101d06 */
[----:B--2---:R-:W-:-:S13]  /*e970*/  ISETP.GE.AND P0, PT, R9, c[0x0][0x3c8], PT ;  /* 0x0000f20009007a0c */ /* 0x004fda0003f06270 */
[----:B------:R-:W-:Y:S05]  /*e980*/  @P0 BRA `(.L_x_909) ;  /* 0x000026a000000947 */ /* 0x000fea0003800000 */
[----:B------:R-:W2:Y:S01]  /*e990*/  LDL R10, [R1+0xa0] ;  /* 0x0000a000010a7983 */ /* 0x000ea20000100800 */
[----:B-1----:R-:W-:-:S04]  /*e9a0*/  LEA R2, P0, R9, R0, 0x1 ;  /* 0x0000000009027211 */ /* 0x002fc800078008ff */
[----:B--2---:R-:W-:-:S05]  /*e9b0*/  LEA.HI.X R3, R9, R8, R10, 0x1, P0 ;  /* 0x0000000809037211 */ /* 0x004fca00000f0c0a */
[----:B------:R1:W-:Y:S01]  /*e9c0*/  ST.E.128 [R2.64], R80 ;  /* 0x0000005002007985 */ /* 0x0003e2000c101d06 */
[----:B------:R-:W-:Y:S05]  /*e9d0*/  BRA `(.L_x_909) ;  /* 0x0000265000007947 */ /* 0x000fea0003800000 */
.L_x_896:
        /* <DEDUP_REMOVED lines=34> */
.L_x_964:
[----:B------:R-:W-:Y:S05]  /*ec00*/  BRA.DIV ~URZ, `(.L_x_911) ;  /* 0x00003e027f007947 */ /* 0x000fea000b800000 */
[----:B------:R3:W4:Y:S02]  /*ec10*/  SHFL.IDX PT, R0, R14, RZ, 0x1c1f ;  /* 0x001c1fff0e007589 */ /* 0x00072400000e0000 */
.L_x_965:
        /* <DEDUP_REMOVED lines=72> */
[----:B--2---:R-:W-:Y:S02]  /*f0a0*/  @!P0 IMAD.MOV.U32 R3, RZ, RZ, R4 ;  /* 0x000000ffff038224 */ /* 0x004fe400078e0004 */
[C---:B------:R-:W-:Y:S02]  /*f0b0*/  @!P3 LEA R6, P5, R16.reuse, R0, 0x2 ;  /* 0x000000001006b211 */ /* 0x040fe400078a10ff */
[----:B------:R-:W-:Y:S02]  /*f0c0*/  @!P0 IMAD.WIDE R2, R5, 0x4, R2 ;  /* 0x0000000405028825 */ /* 0x000fe400078e0202 */
[----:B------:R-:W-:-:S03]  /*f0d0*/  @!P3 LEA.HI.X R7, R16, R4, R47, 0x2, P5 ;  /* 0x000000041007b211 */ /* 0x000fc600028f142f */
[----:B------:R2:W-:Y:S02]  /*f0e0*/  @!P0 ST.E.64 [R2.64], R134 ;  /* 0x0000008602008985 */ /* 0x0005e4000c101b06 */
[----:B--2---:R-:W-:-:S04]  /*f0f0*/  @!P1 LEA R2, P0, R13, R0, 0x2 ;  /* 0x000000000d029211 */ /* 0x004fc800078010ff */
[----:B------:R-:W-:-:S05]  /*f100*/  @!P1 LEA.HI.X R3, R13, R4, R15, 0x2, P0 ;  /* 0x000000040d039211 */ /* 0x000fca00000f140f */
[----:B------:R2:W-:Y:S01]  /*f110*/  @!P1 ST.E.64 [R2.64], R152 ;  /* 0x0000009802009985 */ /* 0x0005e2000c101b06 */
[----:B------:R-:W-:-:S03]  /*f120*/  ISETP.GE.AND P1, PT, R19, c[0x0][0x3c8], PT ;  /* 0x0000f20013007a0c */ /* 0x000fc60003f26270 */
[----:B------:R4:W-:Y:S01]  /*f130*/  @!P3 ST.E.64 [R6.64], R148 ;  /* 0x000000940600b985 */ /* 0x0009e2000c101b06 */
[----:B------:R-:W-:Y:S02]  /*f140*/  ISETP.GE.AND P3, PT, R20, c[0x0][0x3c8], PT ;  /* 0x0000f20014007a0c */ /* 0x000fe40003f66270 */
[----:B--2---:R-:W-:-:S04]  /*f150*/  @!P2 LEA R2, P0, R17, R0, 0x2 ;  /* 0x000000001102a211 */ /* 0x004fc800078010ff */
[----:B------:R-:W-:Y:S02]  /*f160*/  @!P2 LEA.HI.X R3, R17, R4, R46, 0x2, P0 ;  /* 0x000000041103a211 */ /* 0x000fe400000f142e */
[----:B----4-:R-:W-:-:S03]  /*f170*/  @!P4 LEA R6, P5, R18, R0, 0x2 ;  /* 0x000000001206c211 */ /* 0x010fc600078a10ff */
[----:B------:R2:W-:Y:S01]  /*f180*/  @!P2 ST.E.64 [R2.64], R144 ;  /* 0x000000900200a985 */ /* 0x0005e2000c101b06 */
[----:B------:R-:W-:Y:S02]  /*f190*/  ISETP.GE.AND P2, PT, R21, c[0x0][0x3c8], PT ;  /* 0x0000f20015007a0c */ /* 0x000fe40003f46270 */
[----:B------:R-:W-:-:S05]  /*f1a0*/  @!P4 LEA.HI.X R7, R18, R4, R48, 0x2, P5 ;  /* 0x000000041207c211 */ /* 0x000fca00028f1430 */
        /* <DEDUP_REMOVED lines=71> */
[----:B------:R-:W-:Y:S02]  /*f620*/  @!P3 LEA.HI.X R7, R36, R4, R66, 0x2, P5 ;  /* 0x000000042407b211 */ /* 0x000fe400028f1442 */
[----:B------:R-:W-:-:S03]  /*f630*/  ISETP.GE.AND P5, PT, R40, c[0x0][0x3c8], PT ;  /* 0x0000f20028007a0c */ /* 0x000fc60003fa6270 */
[----:B------:R4:W-:Y:S01]  /*f640*/  @!P3 ST.E.64 [R6.64], R92 ;  /* 0x0000005c0600b985 */ /* 0x0009e2000c101b06 */
[----:B--2---:R-:W-:-:S04]  /*f650*/  @!P2 LEA R2, P0, R37, R0, 0x2 ;  /* 0x000000002502a211 */ /* 0x004fc800078010ff */
[----:B------:R-:W-:Y:S02]  /*f660*/  @!P2 LEA.HI.X R3, R37, R4, R67, 0x2, P0 ;  /* 0x000000042503a211 */ /* 0x000fe400000f1443 */
[----:B------:R-:W-:-:S03]  /*f670*/  @!P4 LEA R8, P0, R38, R0, 0x2 ;  /* 0x000000002608c211 */ /* 0x000fc600078010ff */
[----:B------:R2:W-:Y:S01]  /*f680*/  @!P2 ST.E.64 [R2.64], R96 ;  /* 0x000000600200a985 */ /* 0x0005e2000c101b06 */
[----:B------:R-:W-:Y:S02]  /*f690*/  @!P4 LEA.HI.X R9, R38, R4, R68, 0x2, P0 ;  /* 0x000000042609c211 */ /* 0x000fe400000f1444 */
[----:B----4-:R-:W-:-:S03]  /*f6a0*/  @!P6 LEA R6, P0, R41, R0, 0x2 ;  /* 0x000000002906e211 */ /* 0x010fc600078010ff */
[----:B------:R-:W-:Y:S01]  /*f6b0*/  @!P4 ST.E.64 [R8.64], R184 ;  /* 0x000000b80800c985 */ /* 0x000fe2000c101b06 */
[----:B------:R-:W-:Y:S02]  /*f6c0*/  ISETP.GE.AND P4, PT, R42, c[0x0][0x3c8], PT ;  /* 0x0000f2002a007a0c */ /* 0x000fe40003f86270 */
[----:B------:R-:W-:Y:S02]  /*f6d0*/  @!P6 LEA.HI.X R7, R41, R4, R71, 0x2, P0 ;  /* 0x000000042907e211 */ /* 0x000fe400000f1447 */
[----:B------:R-:W-:Y:S02]  /*f6e0*/  ISETP.GE.AND P0, PT, R45, c[0x0][0x3c8], PT ;  /* 0x0000f2002d007a0c */ /* 0x000fe40003f06270 */
[----:B--2---:R-:W-:-:S04]  /*f6f0*/  @!P1 LEA R2, P2, R39, R0, 0x2 ;  /* 0x0000000027029211 */ /* 0x004fc800078410ff */
        /* <DEDUP_REMOVED lines=20> */
.L_x_913:
[----:B------:R-:W-:Y:S05]  /*f840*/  BSYNC B0 ;  /* 0x0000000000007941 */ /* 0x000fea0003800000 */
.L_x_912:
[----:B------:R-:W-:Y:S05]  /*f850*/  BRA.DIV ~URZ, `(.L_x_914) ;  /* 0x000032127f007947 */ /* 0x000fea000b800000 */
[----:B--2---:R2:W1:Y:S04]  /*f860*/  SHFL.IDX PT, R4, R12, 0x1, 0x1c1f ;  /* 0x003c1f000c047f89 */ /* 0x00446800000e0000 */
[----:B----4-:R2:W4:Y:S02]  /*f870*/  SHFL.IDX PT, R0, R14, 0x1, 0x1c1f ;  /* 0x003c1f000e007f89 */ /* 0x01052400000e0000 */
.L_x_966:
        /* <DEDUP_REMOVED lines=19> */
[C---:B------:R-:W-:Y:S02]  /*f9b0*/  @!P3 LEA R10, P6, R17.reuse, R0, 0x2 ;  /* 0x00000000110ab211 */ /* 0x040fe400078c10ff */
        /* <DEDUP_REMOVED lines=116> */
.L_x_894:
[----:B------:R-:W2:Y:S04]  /*10100*/  LDL.LU R7, [R1+0x80] ;  /* 0x0000800001077983 */ /* 0x000ea80000300800 */
[----:B-1----:R-:W3:Y:S01]  /*10110*/  LDL R6, [R1+0x94] ;  /* 0x0000940001067983 */ /* 0x002ee20000100800 */
[----:B------:R-:W-:Y:S01]  /*10120*/  ISETP.NE.U32.AND P0, PT, RZ, c[0x0][0x508], PT ;  /* 0x00014200ff007a0c */ /* 0x000fe20003f05070 */
[----:B------:R-:W-:Y:S01]  /*10130*/  IMAD.MOV.U32 R4, RZ, RZ, 0x4 ;  /* 0x00000004ff047424 */ /* 0x000fe200078e00ff */
[----:B------:R-:W-:Y:S01]  /*10140*/  ISETP.NE.U32.AND P2, PT, RZ, c[0x0][0x500], PT ;  /* 0x00014000ff007a0c */ /* 0x000fe20003f45070 */
[----:B------:R-:W-:Y:S01]  /*10150*/  IMAD.MOV.U32 R8, RZ, RZ, RZ ;  /* 0x000000ffff087224 */ /* 0x000fe200078e00ff */
[----:B------:R-:W-:Y:S01]  /*10160*/  ISETP.NE.AND.EX P1, PT, RZ, c[0x0][0x50c], PT, P0 ;  /* 0x00014300ff007a0c */ /* 0x000fe20003f25300 */
[----:B------:R-:W-:Y:S01]  /*10170*/  IMAD.MOV.U32 R20, RZ, RZ, c[0x0][0x388] ;  /* 0x0000e200ff147624 */ /* 0x000fe200078e00ff */
[----:B------:R-:W-:-:S02]  /*10180*/  ISETP.NE.AND.EX P2, PT, RZ, c[0x0][0x504], PT, P2 ;  /* 0x00014100ff007a0c */ /* 0x000fc40003f45320 */
[----:B---3--:R-:W-:Y:S01]  /*10190*/  SHF.R.S32.HI R0, RZ, 0x1f, R6 ;  /* 0x0000001fff007819 */ /* 0x008fe20000011406 */
[----:B------:R-:W-:-:S08]  /*101a0*/  IMAD.WIDE R4, R6, R4, c[0x0][0x500] ;  /* 0x0001400006047625 */ /* 0x000fd000078e0204 */
[----:B------:R-:W-:-:S04]  /*101b0*/  @P1 LEA R2, P0, R6, c[0x0][0x508], 0x2 ;  /* 0x0001420006021a11 */ /* 0x000fc800078010ff */
[----:B------:R-:W-:Y:S01]  /*101c0*/  @P1 LEA.HI.X R3, R6, c[0x0][0x50c], R0, 0x2, P0 ;  /* 0x0001430006031a11 */ /* 0x000fe200000f1400 */
[----:B------:R1:W5:Y:S04]  /*101d0*/  @P2 LDG.E R8, [R4.64] ;  /* 0x0000000604082981 */ /* 0x000368000c1e1900 */
[----:B------:R1:W5:Y:S01]  /*101e0*/  @P1 LDG.E R20, [R2.64] ;  /* 0x0000000602141981 */ /* 0x000362000c1e1900 */
[----:B--2---:R-:W-:-:S04]  /*101f0*/  ISETP.NE.AND P0, PT, R7, RZ, PT ;  /* 0x000000ff0700720c */ /* 0x004fc80003f05270 */
[----:B------:R-:W-:Y:S01]  /*10200*/  SEL R19, R7, c[0x0][0x3d4], P0 ;  /* 0x0000f50007137a07 */ /* 0x000fe20000000000 */
[----:B------:R-:W-:Y:S05]  /*10210*/  @P1 BRA `(.L_x_915) ;  /* 0x0000004000001947 */ /* 0x000fea0003800000 */
[----:B------:R-:W-:Y:S05]  /*10220*/  @!P2 BRA `(.L_x_915) ;  /* 0x000000300000a947 */ /* 0x000fea0003800000 */
[----:B-1----:R1:W2:Y:S04]  /*10230*/  LDG.E R2, [R4.64] ;  /* 0x0000000604027981 */ /* 0x0022a8000c1e1900 */
[----:B-1----:R-:W2:Y:S02]  /*10240*/  LDG.E R4, [R4.64+0x4] ;  /* 0x0000040604047981 */ /* 0x002ea4000c1e1900 */
[----:B--2--5:R-:W-:Y:S02]  /*10250*/  IADD3 R20, -R2, R4, RZ ;  /* 0x0000000402147210 */ /* 0x024fe40007ffe1ff */
.L_x_915:
        /* <DEDUP_REMOVED lines=57> */
.L_x_917:
[----:B------:R-:W-:Y:S05]  /*105f0*/  BSYNC B0 ;  /* 0x0000000000007941 */ /* 0x000fea0003800000 */
.L_x_916:
        /* <DEDUP_REMOVED lines=47> */
.L_x_967:
[----:B------:R-:W-:Y:S05]  /*108f0*/  BRA.DIV ~URZ, `(.L_x_919) ;  /* 0x000022a27f007947 */ /* 0x000fea000b800000 */
[----:B------:R3:W4:Y:S02]  /*10900*/  SHFL.IDX PT, R0, R15, RZ, 0x181f ;  /* 0x00181fff0f007589 */ /* 0x00072400000e0000 */
.L_x_968:
[----:B------:R-:W5:Y:S01]  /*10910*/  LDL.64 R2, [R1+0x70] ;  /* 0x0000700001027983 */ /* 0x000f620000100a00 */
[----:B------:R-:W-:Y:S01]  /*10920*/  IMAD R12, R20, c[0x0][0x4e8], RZ ;  /* 0x00013a00140c7a24 */ /* 0x000fe200078e02ff */
[----:B------:R-:W-:Y:S01]  /*10930*/  BSSY B0, `(.L_x_920) ;  /* 0x0000019000007945 */ /* 0x000fe20003800000 */
[----:B------:R-:W-:-:S03]  /*10940*/  SHF.R.S32.HI R17, RZ, 0x1f, R14 ;  /* 0x0000001fff117819 */ /* 0x000fc6000001140e */
[----:B------:R-:W-:Y:S02]  /*10950*/  ISETP.GE.AND P0, PT, R13, R12, PT ;  /* 0x0000000c0d00720c */ /* 0x000fe40003f06270 */
[----:B-----5:R-:W-:-:S11]  /*10960*/  SHF.R.S32.HI R16, RZ, 0x1f, R2 ;  /* 0x0000001fff107819 */ /* 0x020fd60000011402 */
[----:B------:R-:W-:Y:S05]  /*10970*/  @P0 BRA `(.L_x_921) ;  /* 0x0000014000000947 */ /* 0x000fea0003800000 */
[----:B------:R-:W5:Y:S04]  /*10980*/  LDL R21, [R1+0x8c] ;  /* 0x00008c0001157983 */ /* 0x000f680000100800 */
[----:B---3--:R-:W3:Y:S04]  /*10990*/  LDL R18, [R1+0x90] ;  /* 0x0000900001127983 */ /* 0x008ee80000100800 */
[----:B----4-:R-:W4:Y:S04]  /*109a0*/  LDL R22, [R1+0xa4] ;  /* 0x0000a40001167983 */ /* 0x010f280000100800 */
[----:B--2---:R-:W2:Y:S01]  /*109b0*/  LDL R19, [R1+0xa0] ;  /* 0x0000a00001137983 */ /* 0x004ea20000100800 */
[----:B------:R-:W-:-:S02]  /*109c0*/  ISETP.GE.AND P3, PT, R2, c[0x0][0x3c8], PT ;  /* 0x0000f20002007a0c */ /* 0x000fc40003f66270 */
[----:B------:R-:W-:-:S11]  /*109d0*/  ISETP.GE.AND P2, PT, R14, c[0x0][0x3c8], PT ;  /* 0x0000f2000e007a0c */ /* 0x000fd60003f46270 */
[-C--:B------:R-:W-:Y:S02]  /*109e0*/  @!P3 LEA R8, P4, R2, R0.reuse, 0x1 ;  /* 0x000000000208b211 */ /* 0x080fe400078808ff */
[----:B------:R-:W-:Y:S02]  /*109f0*/  @!P2 LEA R6, P6, R14, R0, 0x1 ;  /* 0x000000000e06a211 */ /* 0x000fe400078c08ff */
[-C--:B------:R-:W-:Y:S02]  /*10a00*/  @!P3 LEA.HI.X R9, R2, R10.reuse, R16, 0x1, P4 ;  /* 0x0000000a0209b211 */ /* 0x080fe400020f0c10 */
[----:B------:R-:W-:-:S03]  /*10a10*/  @!P2 LEA.HI.X R7, R14, R10, R17, 0x1, P6 ;  /* 0x0000000a0e07a211 */ /* 0x000fc600030f0c11 */
[----:B------:R1:W-:Y:S04]  /*10a20*/  @!P3 ST.E.128 [R8.64], RZ ;  /* 0x000000ff0800b985 */ /* 0x0003e8000c101d06 */
[----:B------:R1:W-:Y:S01]  /*10a30*/  @!P2 ST.E.128 [R6.64], RZ ;  /* 0x000000ff0600a985 */ /* 0x0003e2000c101d06 */
[----:B-----5:R-:W-:Y:S02]  /*10a40*/  ISETP.GE.AND P1, PT, R21, c[0x0][0x3c8], PT ;  /* 0x0000f20015007a0c */ /* 0x020fe40003f26270 */
[----:B---3--:R-:W-:-:S11]  /*10a50*/  ISETP.GE.AND P0, PT, R18, c[0x0][0x3c8], PT ;  /* 0x0000f20012007a0c */ /* 0x008fd60003f06270 */
[CC--:B------:R-:W-:Y:S02]  /*10a60*/  @!P1 LEA R4, P5, R21.reuse, R0.reuse, 0x1 ;  /* 0x0000000015049211 */ /* 0x0c0fe400078a08ff */
[C---:B------:R-:W-:Y:S02]  /*10a70*/  @!P0 LEA R2, P4, R18.reuse, R0, 0x1 ;  /* 0x0000000012028211 */ /* 0x040fe400078808ff */
[-C--:B----4-:R-:W-:Y:S02]  /*10a80*/  @!P1 LEA.HI.X R5, R21, R10.reuse, R22, 0x1, P5 ;  /* 0x0000000a15059211 */ /* 0x090fe400028f0c16 */
[----:B--2---:R-:W-:-:S03]  /*10a90*/  @!P0 LEA.HI.X R3, R18, R10, R19, 0x1, P4 ;  /* 0x0000000a12038211 */ /* 0x004fc600020f0c13 */
[----:B------:R1:W-:Y:S04]  /*10aa0*/  @!P1 ST.E.128 [R4.64], RZ ;  /* 0x000000ff04009985 */ /* 0x0003e8000c101d06 */
[----:B------:R1:W-:Y:S02]  /*10ab0*/  @!P0 ST.E.128 [R2.64], RZ ;  /* 0x000000ff02008985 */ /* 0x0003e4000c101d06 */
.L_x_921:
[----:B------:R-:W-:Y:S05]  /*10ac0*/  BSYNC B0 ;  /* 0x0000000000007941 */ /* 0x000fea0003800000 */
.L_x_920:
[----:B------:R-:W-:Y:S05]  /*10ad0*/  BRA.DIV ~URZ, `(.L_x_922) ;  /* 0x000021227f007947 */ /* 0x000fea000b800000 */
[----:B--2---:R2:W1:Y:S04]  /*10ae0*/  SHFL.IDX PT, R10, R11, 0x1, 0x181f ;  /* 0x00381f000b0a7f89 */ /* 0x00446800000e0000 */
[----:B----4-:R2:W4:Y:S02]  /*10af0*/  SHFL.IDX PT, R0, R15, 0x1, 0x181f ;  /* 0x00381f000f007f89 */ /* 0x01052400000e0000 */
.L_x_969:
[----:B-1----:R-:W-:Y:S01]  /*10b00*/  IADD3 R2, R13, 0x20, RZ ;  /* 0x000000200d027810 */ /* 0x002fe20007ffe0ff */
[----:B------:R-:W-:Y:S03]  /*10b10*/  BSSY B0, `(.L_x_923) ;  /* 0x0000018000007945 */ /* 0x000fe60003800000 */
[----:B------:R-:W-:-:S13]  /*10b20*/  ISETP.GE.AND P0, PT, R2, R12, PT ;  /* 0x0000000c0200720c */ /* 0x000fda0003f06270 */
[----:B------:R-:W-:Y:S05]  /*10b30*/  @P0 BRA `(.L_x_924) ;  /* 0x0000015000000947 */ /* 0x000fea0003800000 */
[----:B------:R-:W5:Y:S04]  /*10b40*/  LDL.64 R22, [R1+0x70] ;  /* 0x0000700001167983 */ /* 0x000f680000100a00 */
[----:B--2---:R-:W2:Y:S04]  /*10b50*/  LDL R20, [R1+0x8c] ;  /* 0x00008c0001147983 */ /* 0x004ea80000100800 */
[----:B---3--:R-:W3:Y:S04]  /*10b60*/  LDL R18, [R1+0x90] ;  /* 0x0000900001127983 */ /* 0x008ee80000100800 */
[----:B----4-:R-:W4:Y:S04]  /*10b70*/  LDL R21, [R1+0xa4] ;  /* 0x0000a40001157983 */ /* 0x010f280000100800 */
[----:B------:R-:W4:Y:S01]  /*10b80*/  LDL R19, [R1+0xa0] ;  /* 0x0000a00001137983 */ /* 0x000f220000100800 */
[----:B------:R-:W-:-:S13]  /*10b90*/  ISETP.GE.AND P2, PT, R14, c[0x0][0x3c8], PT ;  /* 0x0000f2000e007a0c */ /* 0x000fda0003f46270 */
[----:B------:R-:W-:-:S04]  /*10ba0*/  @!P2 LEA R6, P6, R14, R0, 0x1 ;  /* 0x000000000e06a211 */ /* 0x000fc800078c08ff */
[----:B------:R-:W-:Y:S02]  /*10bb0*/  @!P2 LEA.HI.X R7, R14, R10, R17, 0x1, P6 ;  /* 0x0000000a0e07a211 */ /* 0x000fe400030f0c11 */
[----:B-----5:R-:W-:Y:S02]  /*10bc0*/  ISETP.GE.AND P3, PT, R22, c[0x0][0x3c8], PT ;  /* 0x0000f20016007a0c */ /* 0x020fe40003f66270 */
        /* <DEDUP_REMOVED lines=8> */
[----:B------:R1:W-:Y:S04]  /*10c50*/  @!P3 ST.E.128 [R8.64], RZ ;  /* 0x000000ff0800b985 */ /* 0x0003e8000c101d06 */
[----:B------:R1:W-:Y:S04]  /*10c60*/  @!P2 ST.E.128 [R6.64], RZ ;  /* 0x000000ff0600a985 */ /* 0x0003e8000c101d06 */
[----:B------:R1:W-:Y:S04]  /*10c70*/  @!P1 ST.E.128 [R4.64], RZ ;  /* 0x000000ff04009985 */ /* 0x0003e8000c101d06 */
[----:B------:R1:W-:Y:S02]  /*10c80*/  @!P0 ST.E.128 [R2.64], RZ ;  /* 0x000000ff02008985 */ /* 0x0003e4000c101d06 */
.L_x_924:
[----:B------:R-:W-:Y:S05]  /*10c90*/  BSYNC B0 ;  /* 0x0000000000007941 */ /* 0x000fea0003800000 */
.L_x_923:
[----:B------:R-:W-:Y:S05]  /*10ca0*/  BRA.DIV ~URZ, `(.L_x_925) ;  /* 0x000020127f007947 */ /* 0x000fea000b800000 */
[----:B------:R1:W2:Y:S02]  /*10cb0*/  SHFL.IDX PT, R10, R11, 0x2, 0x181f ;  /* 0x00581f000b0a7f89 */ /* 0x0002a400000e0000 */
.L_x_970:
[----:B------:R-:W-:Y:S05]  /*10cc0*/  BRA.DIV ~URZ, `(.L_x_926) ;  /* 0x000020627f007947 */ /* 0x000fea000b800000 */
[----:B----4-:R4:W1:Y:S02]  /*10cd0*/  SHFL.IDX PT, R0, R15, 0x2, 0x181f ;  /* 0x00581f000f007f89 */ /* 0x01086400000e0000 */
.L_x_971:
        /* <DEDUP_REMOVED lines=21> */
[----:B------:R1:W-:Y:S04]  /*10e30*/  @!P3 ST.E.128 [R8.64], RZ ;  /* 0x000000ff0800b985 */ /* 0x0003e8000c101d06 */
[----:B------:R1:W-:Y:S04]  /*10e40*/  @!P2 ST.E.128 [R6.64], RZ ;  /* 0x000000ff0600a985 */ /* 0x0003e8000c101d06 */
[----:B------:R1:W-:Y:S04]  /*10e50*/  @!P1 ST.E.128 [R4.64], RZ ;  /* 0x000000ff04009985 */ /* 0x0003e8000c101d06 */
[----:B------:R1:W-:Y:S02]  /*10e60*/  @!P0 ST.E.128 [R2.64], RZ ;  /* 0x000000ff02008985 */ /* 0x0003e4000c101d06 */
.L_x_928:
[----:B------:R-:W-:Y:S05]  /*10e70*/  BSYNC B0 ;  /* 0x0000000000007941 */ /* 0x000fea0003800000 */
.L_x_927:
[----:B------:R-:W-:Y:S05]  /*10e80*/  BRA.DIV ~URZ, `(.L_x_929) ;  /* 0x00001f027f007947 */ /* 0x000fea000b800000 */
[----:B--2---:R2:W1:Y:S04]  /*10e90*/  SHFL.IDX PT, R10, R11, 0x3, 0x181f ;  /* 0x00781f000b0a7f89 */ /* 0x00446800000e0000 */
[----:B------:R2:W3:Y:S02]  /*10ea0*/  SHFL.IDX PT, R0, R15, 0x3, 0x181f ;  /* 0x00781f000f007f89 */ /* 0x0004e400000e0000 */
.L_x_972:
[----:B-1----:R-:W-:-:S04]  /*10eb0*/  IADD3 R2, R13, 0x60, RZ ;  /* 0x000000600d027810 */ /* 0x002fc80007ffe0ff */
        /* <DEDUP_REMOVED lines=16> */
[C---:B------:R-:W-:Y:S02]  /*10fc0*/  @!P0 LEA R2, P4, R11.reuse, R0, 0x1 ;  /* 0x000000000b028211 */ /* 0x040fe400078808ff */
[-C--:B---3--:R-:W-:Y:S02]  /*10fd0*/  @!P1 LEA.HI.X R5, R18, R10.reuse, R19, 0x1, P5 ;  /* 0x0000000a12059211 */ /* 0x088fe400028f0c13 */
[----:B------:R-:W-:Y:S01]  /*10fe0*/  @!P0 LEA.HI.X R3, R11, R10, R15, 0x1, P4 ;  /* 0x0000000a0b038211 */ /* 0x000fe200020f0c0f */
[----:B------:R1:W-:Y:S04]  /*10ff0*/  @!P3 ST.E.128 [R8.64], RZ ;  /* 0x000000ff0800b985 */ /* 0x0003e8000c101d06 */
[----:B------:R1:W-:Y:S04]  /*11000*/  @!P2 ST.E.128 [R6.64], RZ ;  /* 0x000000ff0600a985 */ /* 0x0003e8000c101d06 */
[----:B------:R1:W-:Y:S04]  /*11010*/  @!P1 ST.E.128 [R4.64], RZ ;  /* 0x000000ff04009985 */ /* 0x0003e8000c101d06 */
[----:B------:R1:W-:Y:S02]  /*11020*/  @!P0 ST.E.128 [R2.64], RZ ;  /* 0x000000ff02008985 */ /* 0x0003e4000c101d06 */
.L_x_909:
[----:B------:R-:W-:Y:S05]  /*11030*/  BSYNC B1 ;  /* 0x0000000000017941 */ /* 0x000fea0003800000 */
.L_x_893:
[----:B-1-34-:R-:W3:Y:S02]  /*11040*/  LDL R0, [R1+0xd0] ;  /* 0x0000d00001007983 */ /* 0x01aee40000100800 */
[----:B---3--:R-:W-:-:S13]  /*11050*/  ISETP.NE.AND P0, PT, R0, RZ, PT ;  /* 0x000000ff0000720c */ /* 0x008fda0003f05270 */
[----:B------:R-:W-:Y:S01]  /*11060*/  @P0 WARPSYNC 0xffffffff ;  /* 0xffffffff00000948 */ /* 0x000fe20003800000 */
[----:B------:R-:W-:Y:S06]  /*11070*/  @P0 BAR.SYNC.DEFER_BLOCKING 0x5, 0x100 ;  /* 0x0144000000000b1d */ /* 0x000fec0000010000 */
[----:B------:R-:W1:Y:S04]  /*11080*/  @P0 LDS.128 R4, [0x1a080] ;  /* 0x01a08000ff040984 */ /* 0x000e680000000c00 */
[----:B-1----:R1:W-:Y:S04]  /*11090*/  @P0 STL.64 [R1+0x78], R4 ;  /* 0x0000780401000387 */ /* 0x0023e80000100a00 */
[----:B------:R1:W-:Y:S04]  /*110a0*/  @P0 STL.64 [R1+0x80], R6 ;  /* 0x0000800601000387 */ /* 0x0003e80000100a00 */
[----:B------:R-:W-:Y:S06]  /*110b0*/  @P0 BAR.ARV 0x4, 0x100 ;  /* 0x0104000000000b1d */ /* 0x000fec0000002000 */
[----:B------:R-:W-:Y:S05]  /*110c0*/  @P0 BRA `(.L_x_930) ;  /* 0x0000105000000947 */ /* 0x000fea0003800000 */
[----:B------:R-:W3:Y:S01]  /*110d0*/  S2R R0, SR_TID.X ;  /* 0x0000000000007919 */ /* 0x000ee20000002100 */
[----:B-1----:R-:W-:Y:S01]  /*110e0*/  IMAD.MOV.U32 R7, RZ, RZ, RZ ;  /* 0x000000ffff077224 */ /* 0x002fe200078e00ff */
[----:B--23--:R-:W-:-:S04]  /*110f0*/  LOP3.LUT R14, R0, 0x1f, RZ, 0xc0, !PT ;  /* 0x0000001f000e7812 */ /* 0x00cfc800078ec0ff */
[----:B------:R-:W-:Y:S01]  /*11100*/  ISETP.NE.AND P6, PT, R14, 0x1f, PT ;  /* 0x0000001f0e00780c */ /* 0x000fe20003fc5270 */
[----:B------:R-:W-:Y:S10]  /*11110*/  BRA.DIV ~URZ, `(.L_x_931) ;  /* 0x00001d327f007947 */ /* 0x000ff4000b800000 */
[----:B------:R1:W2:Y:S02]  /*11120*/  SHFL.IDX PT, R9, R103, RZ, 0x1f ;  /* 0x00001fff67097589 */ /* 0x0002a400000e0000 */
.L_x_973:
[----:B------:R-:W-:Y:S05]  /*11130*/  BRA.DIV ~URZ, `(.L_x_932) ;  /* 0x00001d827f007947 */ /* 0x000fea000b800000 */
[----:B------:R3:W4:Y:S02]  /*11140*/  SHFL.IDX PT, R8, R103, 0x1, 0x1f ;  /* 0x00201f0067087f89 */ /* 0x00072400000e0000 */
.L_x_974:
        /* <DEDUP_REMOVED lines=19> */
.L_x_975:
        /* <DEDUP_REMOVED lines=16> */
.L_x_976:
[----:B---3--:R-:W-:Y:S01]  /*11380*/  IMAD R0, R0, c[0x0][0x538], RZ ;  /* 0x00014e0000007a24 */ /* 0x008fe200078e02ff */
[----:B------:R-:W-:Y:S04]  /*11390*/  BSSY B1, `(.L_x_935) ;  /* 0x00000cf000017945 */ /* 0x000fe80003800000 */
[----:B----4-:R-:W-:-:S04]  /*113a0*/  IADD3 R8, R0, R8, RZ ;  /* 0x0000000800087210 */ /* 0x010fc80007ffe0ff */
[----:B--2---:R-:W-:-:S13]  /*113b0*/  ISETP.GT.AND P0, PT, R8, R9, PT ;  /* 0x000000090800720c */ /* 0x004fda0003f04270 */
[----:B------:R-:W-:Y:S05]  /*113c0*/  @P0 BRA `(.L_x_936) ;  /* 0x0000025000000947 */ /* 0x000fea0003800000 */
.L_x_940:
        /* <DEDUP_REMOVED lines=17> */
.L_x_977:
        /* <DEDUP_REMOVED lines=16> */
.L_x_978:
[----:B--2---:R-:W-:-:S05]  /*115e0*/  IMAD R0, R0, c[0x0][0x538], RZ ;  /* 0x00014e0000007a24 */ /* 0x004fca00078e02ff */
[----:B------:R-:W-:-:S04]  /*115f0*/  IADD3 R8, R0, R8, RZ ;  /* 0x0000000800087210 */ /* 0x000fc80007ffe0ff */
[----:B------:R-:W-:-:S13]  /*11600*/  ISETP.GT.AND P0, PT, R8, R9, PT ;  /* 0x000000090800720c */ /* 0x000fda0003f04270 */
[----:B-1----:R-:W-:Y:S05]  /*11610*/  @!P0 BRA `(.L_x_940) ;  /* 0xfffffdb000008947 */ /* 0x002fea000383ffff */
.L_x_936:
[----:B------:R-:W-:-:S05]  /*11620*/  IADD3 R11, -R0, R8, RZ ;  /* 0x00000008000b7210 */ /* 0x000fca0007ffe1ff */
[----:B------:R-:W-:-:S05]  /*11630*/  IMAD R0, R4, c[0x0][0x538], R11 ;  /* 0x00014e0004007a24 */ /* 0x000fca00078e020b */
[----:B------:R-:W-:Y:S01]  /*11640*/  ISETP.GT.AND P0, PT, R0, R9, PT ;  /* 0x000000090000720c */ /* 0x000fe20003f04270 */
[----:B------:R-:W-:-:S12]  /*11650*/  BRA.DIV ~URZ, `(.L_x_941) ;  /* 0x00001ca27f007947 */ /* 0x000fd8000b800000 */
[----:B------:R-:W-:-:S03]  /*11660*/  VOTE.ANY R10, PT, !P0 ;  /* 0x00000000000a7806 */ /* 0x000fc600040e0100 */
.L_x_979:
[----:B------:R-:W2:Y:S01]  /*11670*/  LDL.LU R0, [R1+0x84] ;  /* 0x0000840001007983 */ /* 0x000ea20000300800 */
[----:B------:R-:W2:Y:S02]  /*11680*/  POPC R8, R10 ;  /* 0x0000000a00087309 */ /* 0x000ea40000000000 */
[----:B--2---:R-:W-:-:S05]  /*11690*/  IADD3 R0, R8, R0, RZ ;  /* 0x0000000008007210 */ /* 0x004fca0007ffe0ff */
[----:B------:R2:W-:Y:S01]  /*116a0*/  STL [R1+0x84], R0 ;  /* 0x0000840001007387 */ /* 0x0005e20000100800 */
[----:B------:R-:W-:Y:S05]  /*116b0*/  BRA.DIV ~URZ, `(.L_x_942) ;  /* 0x00001c927f007947 */ /* 0x000fea000b800000 */
[----:B------:R3:W4:Y:S04]  /*116c0*/  SHFL.IDX PT, R12, R6, R8, 0x1f ;  /* 0x00001f08060c7589 */ /* 0x00072800000e0000 */
[----:B------:R3:W1:Y:S02]  /*116d0*/  SHFL.IDX PT, R7, R7, R8, 0x1f ;  /* 0x00001f0807077589 */ /* 0x00066400000e0000 */
.L_x_980:
[----:B------:R-:W-:Y:S01]  /*116e0*/  ISETP.NE.AND P0, PT, R10, RZ, PT ;  /* 0x000000ff0a00720c */ /* 0x000fe20003f05270 */
[----:B------:R-:W-:-:S12]  /*116f0*/  BSSY B0, `(.L_x_943) ;  /* 0x0000005000007945 */ /* 0x000fd80003800000 */
[----:B------:R-:W-:Y:S05]  /*11700*/  @!P0 BRA `(.L_x_944) ;  /* 0x0000003000008947 */ /* 0x000fea0003800000 */
[----:B------:R-:W-:Y:S01]  /*11710*/  IADD3 R3, R8, -0x1, RZ ;  /* 0xffffffff08037810 */ /* 0x000fe20007ffe0ff */
[----:B------:R-:W-:Y:S05]  /*11720*/  BRA.DIV ~URZ, `(.L_x_945) ;  /* 0x00001cf27f007947 */ /* 0x000fea000b800000 */
[----:B------:R2:W3:Y:S02]  /*11730*/  SHFL.IDX PT, R13, R4, R3, 0x1f ;  /* 0x00001f03040d7589 */ /* 0x0004e400000e0000 */
.L_x_944:
[----:B------:R-:W-:Y:S05]  /*11740*/  BSYNC B0 ;  /* 0x0000000000007941 */ /* 0x000fea0003800000 */
.L_x_943:
        /* <DEDUP_REMOVED lines=68> */
.L_x_947:
        /* <DEDUP_REMOVED lines=69> */
.L_x_948:
[----:B------:R-:W-:Y:S05]  /*11fe0*/  BSYNC B0 ;  /* 0x0000000000007941 */ /* 0x000fea0003800000 */
.L_x_946:
[----:B------:R-:W-:-:S04]  /*11ff0*/  LOP3.LUT R2, RZ, R2, RZ, 0x33, !PT ;  /* 0x00000002ff027212 */ /* 0x000fc800078e33ff */
[----:B-1----:R-:W-:-:S05]  /*12000*/  IADD3 R0, R2, R12, RZ ;  /* 0x0000000c02007210 */ /* 0x002fca0007ffe0ff */
[----:B------:R1:W-:Y:S01]  /*12010*/  STL [R1+0x7c], R0 ;  /* 0x00007c0001007387 */ /* 0x0003e20000100800 */
[----:B------:R-:W-:Y:S05]  /*12020*/  BRA `(.L_x_949) ;  /* 0x0000005000007947 */ /* 0x000fea0003800000 */
.L_x_937:
[----:B------:R-:W-:Y:S01]  /*12030*/  MOV R0, c[0x0][0x53c] ;  /* 0x00014f0000007a02 */ /* 0x000fe20000000f00 */
[----:B------:R2:W-:Y:S04]  /*12040*/  STL [R1+0x78], R9 ;  /* 0x0000780901007387 */ /* 0x0005e80000100800 */
[----:B------:R2:W-:Y:S04]  /*12050*/  STL [R1+0x7c], RZ ;  /* 0x00007cff01007387 */ /* 0x0005e80000100800 */
[----:B------:R2:W-:Y:S04]  /*12060*/  STL [R1+0x80], RZ ;  /* 0x000080ff01007387 */ /* 0x0005e80000100800 */
[----:B------:R2:W-:Y:S02]  /*12070*/  STL [R1+0x84], R0 ;  /* 0x0000840001007387 */ /* 0x0005e40000100800 */
.L_x_949:
[----:B------:R-:W-:Y:S05]  /*12080*/  BSYNC B1 ;  /* 0x0000000000017941 */ /* 0x000fea0003800000 */
.L_x_935:
        /* <DEDUP_REMOVED lines=9> */
.L_x_930:
[----:B--2---:R-:W2:Y:S02]  /*12120*/  LDL R0, [R1+0x84] ;  /* 0x0000840001007983 */ /* 0x004ea40000100800 */
[----:B--2---:R-:W-:-:S13]  /*12130*/  ISETP.GE.AND P0, PT, R0, c[0x0][0x53c], PT ;  /* 0x00014f0000007a0c */ /* 0x004fda0003f06270 */
[----:B-1----:R-:W-:Y:S01]  /*12140*/  @P0 CALL.REL.NOINC `(.L_x_950) ;  /* 0x0000001000000944 */ /* 0x002fe20003c00000 */
[----:B------:R-:W-:Y:S05]  /*12150*/  BRA `(.L_x_951) ;  /* 0xfffef7c000007947 */ /* 0x000fea000383ffff */
.L_x_950:
[----:B------:R-:W-:Y:S05]  /*12160*/  EXIT ;  /* 0x000000000000794d */ /* 0x000fea0003800000 */
.L_x_859:
[----:B------:R-:W-:Y:S01]  /*12170*/  IMAD.MOV.U32 R0, RZ, RZ, R5 ;  /* 0x000000ffff007224 */ /* 0x000fe200078e0005 */
[----:B------:R-:W-:Y:S02]  /*12180*/  MOV R2, 0x1 ;  /* 0x0000000100027802 */ /* 0x000fe40000000f00 */
[----:B------:R-:W-:Y:S02]  /*12190*/  MOV R3, 0x121b0 ;  /* 0x000121b000037802 */ /* 0x000fe40000000f00 */
[----:B------:R-:W-:Y:S05]  /*121a0*/  CALL.REL.NOINC `($__internal_20_$__cuda_sm70_shflsync_up_p) ;  /* 0x0000137000007944 */ /* 0x000fea0003c00000 */
[----:B------:R-:W-:Y:S01]  /*121b0*/  MOV R0, R4 ;  /* 0x0000000400007202 */ /* 0x000fe20000000f00 */
[----:B------:R-:W-:Y:S05]  /*121c0*/  BRA `(.L_x_952) ;  /* 0xfffee29000007947 */ /* 0x000fea000383ffff */
.L_x_860:
[----:B------:R-:W-:Y:S01]  /*121d0*/  IMAD.MOV.U32 R0, RZ, RZ, R5 ;  /* 0x000000ffff007224 */ /* 0x000fe200078e0005 */
[----:B------:R-:W-:Y:S02]  /*121e0*/  MOV R2, 0x2 ;  /* 0x0000000200027802 */ /* 0x000fe40000000f00 */
[----:B------:R-:W-:Y:S02]  /*121f0*/  MOV R3, 0x12210 ;  /* 0x0001221000037802 */ /* 0x000fe40000000f00 */
[----:B------:R-:W-:Y:S05]  /*12200*/  CALL.REL.NOINC `($__internal_20_$__cuda_sm70_shflsync_up_p) ;  /* 0x0000131000007944 */ /* 0x000fea0003c00000 */
[----:B------:R-:W-:Y:S01]  /*12210*/  SEL R0, R4, RZ, P4 ;  /* 0x000000ff04007207 */ /* 0x000fe20002000000 */
[----:B------:R-:W-:Y:S01]  /*12220*/  IMAD.MOV.U32 R2, RZ, RZ, 0x4 ;  /* 0x00000004ff027424 */ /* 0x000fe200078e00ff */
[----:B------:R-:W-:-:S03]  /*12230*/  MOV R3, 0x12260 ;  /* 0x0001226000037802 */ /* 0x000fc60000000f00 */
[----:B------:R-:W-:Y:S02]  /*12240*/  IMAD.IADD R0, R5, 0x1, R0 ;  /* 0x0000000105007824 */ /* 0x000fe400078e0200 */
        /* <DEDUP_REMOVED lines=14> */
[----:B------:R-:W-:Y:S01]  /*12330*/  IMAD.IADD R4, R0, 0x1, R4 ;  /* 0x0000000100047824 */ /* 0x000fe200078e0204 */
[----:B------:R-:W-:-:S03]  /*12340*/  MOV R0, 0x1f ;  /* 0x0000001f00007802 */ /* 0x000fc60000000f00 */
[----:B------:R-:W-:Y:S02]  /*12350*/  IMAD.MOV.U32 R5, RZ, RZ, R4 ;  /* 0x000000ffff057224 */ /* 0x000fe400078e0004 */
[----:B------:R-:W-:Y:S05]  /*12360*/  CALL.REL.NOINC `($__internal_19_$__cuda_sm70_shflsync_idx_p) ;  /* 0x0000116000007944 */ /* 0x000fea0003c00000 */
[----:B------:R-:W-:Y:S05]  /*12370*/  BRA `(.L_x_953) ;  /* 0xfffee1e000007947 */ /* 0x000fea000383ffff */
.L_x_862:
[----:B------:R-:W-:Y:S02]  /*12380*/  SEL R0, RZ, 0x1, P0 ;  /* 0x00000001ff007807 */ /* 0x000fe40000000000 */
[----:B------:R-:W-:Y:S02]  /*12390*/  MOV R2, 0x123b0 ;  /* 0x000123b000027802 */ /* 0x000fe40000000f00 */
[----:B------:R-:W-:Y:S05]  /*123a0*/  CALL.REL.NOINC `($__internal_21_$__cuda_sm70_votesync_ballot) ;  /* 0x000011e000007944 */ /* 0x000fea0003c00000 */
[----:B------:R-:W-:Y:S01]  /*123b0*/  MOV R10, R0 ;  /* 0x00000000000a7202 */ /* 0x000fe20000000f00 */
[----:B------:R-:W-:Y:S05]  /*123c0*/  BRA `(.L_x_954) ;  /* 0xfffee22000007947 */ /* 0x000fea000383ffff */
.L_x_863:
[----:B------:R-:W-:Y:S01]  /*123d0*/  IMAD.MOV.U32 R5, RZ, RZ, R9 ;  /* 0x000000ffff057224 */ /* 0x000fe200078e0009 */
[----:B------:R-:W-:Y:S01]  /*123e0*/  MOV R3, R6 ;  /* 0x0000000600037202 */ /* 0x000fe20000000f00 */
[----:B-1----:R-:W-:Y:S01]  /*123f0*/  IMAD.MOV.U32 R0, RZ, RZ, 0x1f ;  /* 0x0000001fff007424 */ /* 0x002fe200078e00ff */
[----:B------:R-:W-:Y:S02]  /*12400*/  MOV R2, 0x12420 ;  /* 0x0001242000027802 */ /* 0x000fe40000000f00 */
[----:B------:R-:W-:Y:S05]  /*12410*/  CALL.REL.NOINC `($__internal_19_$__cuda_sm70_shflsync_idx_p) ;  /* 0x000010b000007944 */ /* 0x000fea0003c00000 */
[----:B------:R-:W-:Y:S01]  /*12420*/  IMAD.MOV.U32 R12, RZ, RZ, R0 ;  /* 0x000000ffff0c7224 */ /* 0x000fe200078e0000 */
[----:B------:R-:W-:Y:S01]  /*12430*/  MOV R5, R8 ;  /* 0x0000000800057202 */ /* 0x000fe20000000f00 */
[----:B------:R-:W-:Y:S01]  /*12440*/  IMAD.MOV.U32 R7, RZ, RZ, RZ ;  /* 0x000000ffff077224 */ /* 0x000fe200078e00ff */
[----:B------:R-:W-:Y:S01]  /*12450*/  MOV R3, R6 ;  /* 0x0000000600037202 */ /* 0x000fe20000000f00 */
[----:B------:R-:W-:Y:S01]  /*12460*/  IMAD.MOV.U32 R0, RZ, RZ, 0x1f ;  /* 0x0000001fff007424 */ /* 0x000fe200078e00ff */
[----:B------:R-:W-:-:S02]  /*12470*/  MOV R2, 0x12490 ;  /* 0x0001249000027802 */ /* 0x000fc40000000f00 */
[----:B------:R-:W-:Y:S05]  /*12480*/  CALL.REL.NOINC `($__internal_19_$__cuda_sm70_shflsync_idx_p) ;  /* 0x0000104000007944 */ /* 0x000fea0003c00000 */
[----:B------:R-:W-:Y:S01]  /*12490*/  MOV R9, R0 ;  /* 0x0000000000097202 */ /* 0x000fe20000000f00 */
[----:B------:R-:W-:Y:S05]  /*124a0*/  BRA `(.L_x_955) ;  /* 0xfffee1b000007947 */ /* 0x000fea000383ffff */
.L_x_866:
[----:B------:R-:W-:Y:S01]  /*124b0*/  IMAD.MOV.U32 R5, RZ, RZ, R4 ;  /* 0x000000ffff057224 */ /* 0x000fe200078e0004 */
[----:B-1----:R-:W-:-:S02]  /*124c0*/  MOV R0, 0x1f ;  /* 0x0000001f00007802 */ /* 0x002fc40000000f00 */
[----:B------:R-:W-:Y:S02]  /*124d0*/  MOV R2, 0x124f0 ;  /* 0x000124f000027802 */ /* 0x000fe40000000f00 */
[----:B--234-:R-:W-:Y:S05]  /*124e0*/  CALL.REL.NOINC `($__internal_19_$__cuda_sm70_shflsync_idx_p) ;  /* 0x00000fe000007944 */ /* 0x01cfea0003c00000 */
[----:B------:R-:W-:Y:S01]  /*124f0*/  MOV R7, R0 ;  /* 0x0000000000077202 */ /* 0x000fe20000000f00 */
[----:B------:R-:W-:Y:S05]  /*12500*/  BRA `(.L_x_865) ;  /* 0xfffee1b000007947 */ /* 0x000fea000383ffff */
.L_x_889:
[----:B------:R1:W5:Y:S01]  /*12510*/  LDL R2, [R1+0x38] ;  /* 0x0000380001027983 */ /* 0x0003620000100800 */
[----:B------:R-:W-:Y:S02]  /*12520*/  MOV R5, 0x2 ;  /* 0x0000000200057802 */ /* 0x000fe40000000f00 */
[----:B------:R-:W-:Y:S02]  /*12530*/  MOV R3, 0x12550 ;  /* 0x0001255000037802 */ /* 0x000fe40000000f00 */
[----:B-1---5:R-:W-:Y:S05]  /*12540*/  CALL.REL.NOINC `($__internal_18_$__cuda_sm70_shflsync_bfly_p) ;  /* 0x00000f3000007944 */ /* 0x022fea0003c00000 */
[----:B------:R-:W-:Y:S01]  /*12550*/  MOV R0, R5 ;  /* 0x0000000500007202 */ /* 0x000fe20000000f00 */
[----:B------:R-:W-:Y:S05]  /*12560*/  BRA `(.L_x_956) ;  /* 0xffff9f5000007947 */ /* 0x000fea000383ffff */
.L_x_890:
[----:B------:R-:W-:Y:S01]  /*12570*/  IMAD.MOV.U32 R2, RZ, RZ, R0 ;  /* 0x000000ffff027224 */ /* 0x000fe200078e0000 */
[----:B------:R-:W-:Y:S02]  /*12580*/  MOV R5, 0x1 ;  /* 0x0000000100057802 */ /* 0x000fe40000000f00 */
[----:B------:R-:W-:Y:S02]  /*12590*/  MOV R3, 0x125b0 ;  /* 0x000125b000037802 */ /* 0x000fe40000000f00 */
[----:B-----5:R-:W-:Y:S05]  /*125a0*/  CALL.REL.NOINC `($__internal_18_$__cuda_sm70_shflsync_bfly_p) ;  /* 0x00000ed000007944 */ /* 0x020fea0003c00000 */
[----:B------:R1:W5:Y:S01]  /*125b0*/  LDL R2, [R1+0x34] ;  /* 0x0000340001027983 */ /* 0x0003620000100800 */
[----:B------:R-:W-:Y:S01]  /*125c0*/  FADD.FTZ R0, R0, R5 ;  /* 0x0000000500007221 */ /* 0x000fe20000010000 */
[----:B------:R-:W-:-:S02]  /*125d0*/  MOV R5, 0x2 ;  /* 0x0000000200057802 */ /* 0x000fc40000000f00 */
[----:B------:R-:W-:Y:S02]  /*125e0*/  MOV R3, 0x12600 ;  /* 0x0001260000037802 */ /* 0x000fe40000000f00 */
[----:B-1---5:R-:W-:Y:S05]  /*125f0*/  CALL.REL.NOINC `($__internal_18_$__cuda_sm70_shflsync_bfly_p) ;  /* 0x00000e8000007944 */ /* 0x022fea0003c00000 */
[----:B------:R-:W2:Y:S01]  /*12600*/  LDL.LU R2, [R1+0x34] ;  /* 0x0000340001027983 */ /* 0x000ea20000300800 */
[----:B------:R-:W-:Y:S01]  /*12610*/  MOV R3, 0x12660 ;  /* 0x0001266000037802 */ /* 0x000fe20000000f00 */
[----:B--2---:R-:W-:Y:S01]  /*12620*/  FADD.FTZ R4, R2, R5 ;  /* 0x0000000502047221 */ /* 0x004fe20000010000 */
[----:B------:R-:W-:-:S04]  /*12630*/  MOV R5, 0x1 ;  /* 0x0000000100057802 */ /* 0x000fc80000000f00 */
[----:B------:R-:W-:Y:S02]  /*12640*/  MOV R2, R4 ;  /* 0x0000000400027202 */ /* 0x000fe40000000f00 */
[----:B------:R-:W-:Y:S05]  /*12650*/  CALL.REL.NOINC `($__internal_18_$__cuda_sm70_shflsync_bfly_p) ;  /* 0x00000e2000007944 */ /* 0x000fea0003c00000 */
[----:B------:R-:W-:Y:S01]  /*12660*/  MOV R3, R5 ;  /* 0x0000000500037202 */ /* 0x000fe20000000f00 */
[----:B------:R-:W-:Y:S05]  /*12670*/  BRA `(.L_x_957) ;  /* 0xffff9ed000007947 */ /* 0x000fea000383ffff */
.L_x_897:
[----:B--234-:R-:W-:Y:S01]  /*12680*/  IMAD.MOV.U32 R5, RZ, RZ, R12 ;  /* 0x000000ffff057224 */ /* 0x01cfe200078e000c */
[----:B------:R-:W-:Y:S01]  /*12690*/  MOV R3, RZ ;  /* 0x000000ff00037202 */ /* 0x000fe20000000f00 */
[----:B------:R-:W-:Y:S01]  /*126a0*/  IMAD.MOV.U32 R0, RZ, RZ, 0x181f ;  /* 0x0000181fff007424 */ /* 0x000fe200078e00ff */
[----:B------:R-:W-:Y:S02]  /*126b0*/  MOV R2, 0x126d0 ;  /* 0x000126d000027802 */ /* 0x000fe40000000f00 */
[----:B-1----:R-:W-:Y:S05]  /*126c0*/  CALL.REL.NOINC `($__internal_19_$__cuda_sm70_shflsync_idx_p) ;  /* 0x00000e0000007944 */ /* 0x002fea0003c00000 */
[----:B------:R-:W-:Y:S01]  /*126d0*/  MOV R10, R0 ;  /* 0x00000000000a7202 */ /* 0x000fe20000000f00 */
[----:B------:R-:W-:Y:S05]  /*126e0*/  BRA `(.L_x_958) ;  /* 0xffffbba000007947 */ /* 0x000fea000383ffff */
.L_x_898:
[----:B------:R-:W-:Y:S01]  /*126f0*/  IMAD.MOV.U32 R5, RZ, RZ, R15 ;  /* 0x000000ffff057224 */ /* 0x000fe200078e000f */
[----:B------:R-:W-:Y:S01]  /*12700*/  MOV R3, RZ ;  /* 0x000000ff00037202 */ /* 0x000fe20000000f00 */
[----:B------:R-:W-:Y:S01]  /*12710*/  IMAD.MOV.U32 R0, RZ, RZ, 0x181f ;  /* 0x0000181fff007424 */ /* 0x000fe200078e00ff */
[----:B------:R-:W-:Y:S02]  /*12720*/  MOV R2, 0x12740 ;  /* 0x0001274000027802 */ /* 0x000fe40000000f00 */
[----:B-123--:R-:W-:Y:S05]  /*12730*/  CALL.REL.NOINC `($__internal_19_$__cuda_sm70_shflsync_idx_p) ;  /* 0x00000d9000007944 */ /* 0x00efea0003c00000 */
[----:B------:R-:W-:Y:S05]  /*12740*/  BRA `(.L_x_959) ;  /* 0xffffbb6000007947 */ /* 0x000fea000383ffff */
.L_x_901:
[----:B-1----:R-:W-:Y:S01]  /*12750*/  IMAD.MOV.U32 R5, RZ, RZ, R12 ;  /* 0x000000ffff057224 */ /* 0x002fe200078e000c */
[----:B------:R-:W-:Y:S01]  /*12760*/  MOV R3, 0x1 ;  /* 0x0000000100037802 */ /* 0x000fe20000000f00 */
[----:B--2---:R-:W-:Y:S01]  /*12770*/  IMAD.MOV.U32 R0, RZ, RZ, 0x181f ;  /* 0x0000181fff007424 */ /* 0x004fe200078e00ff */
[----:B------:R-:W-:-:S02]  /*12780*/  MOV R2, 0x127a0 ;  /* 0x000127a000027802 */ /* 0x000fc40000000f00 */
[----:B---34-:R-:W-:Y:S05]  /*12790*/  CALL.REL.NOINC `($__internal_19_$__cuda_sm70_shflsync_idx_p) ;  /* 0x00000d3000007944 */ /* 0x018fea0003c00000 */
[----:B------:R-:W-:Y:S01]  /*127a0*/  IMAD.MOV.U32 R10, RZ, RZ, R0 ;  /* 0x000000ffff0a7224 */ /* 0x000fe200078e0000 */
[----:B------:R-:W-:Y:S01]  /*127b0*/  MOV R3, 0x1 ;  /* 0x0000000100037802 */ /* 0x000fe20000000f00 */
[----:B------:R-:W-:Y:S01]  /*127c0*/  IMAD.MOV.U32 R5, RZ, RZ, R15 ;  /* 0x000000ffff057224 */ /* 0x000fe200078e000f */
[----:B------:R-:W-:-:S02]  /*127d0*/  MOV R0, 0x181f ;  /* 0x0000181f00007802 */ /* 0x000fc40000000f00 */
[----:B------:R-:W-:Y:S02]  /*127e0*/  MOV R2, 0x12800 ;  /* 0x0001280000027802 */ /* 0x000fe40000000f00 */
[----:B------:R-:W-:Y:S05]  /*127f0*/  CALL.REL.NOINC `($__internal_19_$__cuda_sm70_shflsync_idx_p) ;  /* 0x00000cd000007944 */ /* 0x000fea0003c00000 */
[----:B------:R-:W-:Y:S05]  /*12800*/  BRA `(.L_x_960) ;  /* 0xffffbc8000007947 */ /* 0x000fea000383ffff */
.L_x_904:
[----:B-1----:R-:W-:Y:S01]  /*12810*/  IMAD.MOV.U32 R5, RZ, RZ, R12 ;  /* 0x000000ffff057224 */ /* 0x002fe200078e000c */
[----:B------:R-:W-:Y:S01]  /*12820*/  MOV R3, 0x2 ;  /* 0x0000000200037802 */ /* 0x000fe20000000f00 */
[----:B--2---:R-:W-:Y:S01]  /*12830*/  IMAD.MOV.U32 R0, RZ, RZ, 0x181f ;  /* 0x0000181fff007424 */ /* 0x004fe200078e00ff */
[----:B------:R-:W-:Y:S02]  /*12840*/  MOV R2, 0x12860 ;  /* 0x0001286000027802 */ /* 0x000fe40000000f00 */
[----:B---34-:R-:W-:Y:S05]  /*12850*/  CALL.REL.NOINC `($__internal_19_$__cuda_sm70_shflsync_idx_p) ;  /* 0x00000c7000007944 */ /* 0x018fea0003c00000 */
[----:B------:R-:W-:Y:S01]  /*12860*/  MOV R10, R0 ;  /* 0x00000000000a7202 */ /* 0x000fe20000000f00 */
[----:B------:R-:W-:Y:S05]  /*12870*/  BRA `(.L_x_961) ;  /* 0xffffbdd000007947 */ /* 0x000fea000383ffff */
.L_x_905:
[----:B-1----:R-:W-:Y:S01]  /*12880*/  IMAD.MOV.U32 R5, RZ, RZ, R15 ;  /* 0x000000ffff057224 */ /* 0x002fe200078e000f */
[----:B------:R-:W-:Y:S01]  /*12890*/  MOV R3, 0x2 ;  /* 0x0000000200037802 */ /* 0x000fe20000000f00 */
[----:B--2---:R-:W-:Y:S01]  /*128a0*/  IMAD.MOV.U32 R0, RZ, RZ, 0x181f ;  /* 0x0000181fff007424 */ /* 0x004fe200078e00ff */
[----:B------:R-:W-:Y:S02]  /*128b0*/  MOV R2, 0x128d0 ;  /* 0x000128d000027802 */ /* 0x000fe40000000f00 */
[----:B---34-:R-:W-:Y:S05]  /*128c0*/  CALL.REL.NOINC `($__internal_19_$__cuda_sm70_shflsync_idx_p) ;  /* 0x00000c0000007944 */ /* 0x018fea0003c00000 */
[----:B------:R-:W-:Y:S05]  /*128d0*/  BRA `(.L_x_962) ;  /* 0xffffbd9000007947 */ /* 0x000fea000383ffff */
.L_x_908:
[----:B-1----:R-:W-:Y:S01]  /*128e0*/  IMAD.MOV.U32 R5, RZ, RZ, R12 ;  /* 0x000000ffff057224 */ /* 0x002fe200078e000c */
[----:B------:R-:W-:Y:S01]  /*128f0*/  MOV R3, 0x3 ;  /* 0x0000000300037802 */ /* 0x000fe20000000f00 */
[----:B---3--:R-:W-:Y:S01]  /*12900*/  IMAD.MOV.U32 R0, RZ, RZ, 0x181f ;  /* 0x0000181fff007424 */ /* 0x008fe200078e00ff */
[----:B------:R-:W-:-:S02]  /*12910*/  MOV R2, 0x12930 ;  /* 0x0001293000027802 */ /* 0x000fc40000000f00 */
[----:B--2-4-:R-:W-:Y:S05]  /*12920*/  CALL.REL.NOINC `($__internal_19_$__cuda_sm70_shflsync_idx_p) ;  /* 0x00000ba000007944 */ /* 0x014fea0003c00000 */
[----:B------:R-:W-:Y:S01]  /*12930*/  IMAD.MOV.U32 R8, RZ, RZ, R0 ;  /* 0x000000ffff087224 */ /* 0x000fe200078e0000 */
[----:B------:R-:W-:Y:S01]  /*12940*/  MOV R3, 0x3 ;  /* 0x0000000300037802 */ /* 0x000fe20000000f00 */
[----:B------:R-:W-:Y:S01]  /*12950*/  IMAD.MOV.U32 R5, RZ, RZ, R15 ;  /* 0x000000ffff057224 */ /* 0x000fe200078e000f */
[----:B------:R-:W-:-:S02]  /*12960*/  MOV R0, 0x181f ;  /* 0x0000181f00007802 */ /* 0x000fc40000000f00 */
[----:B------:R-:W-:Y:S02]  /*12970*/  MOV R2, 0x12990 ;  /* 0x0001299000027802 */ /* 0x000fe40000000f00 */
[----:B------:R-:W-:Y:S05]  /*12980*/  CALL.REL.NOINC `($__internal_19_$__cuda_sm70_shflsync_idx_p) ;  /* 0x00000b4000007944 */ /* 0x000fea0003c00000 */
[----:B------:R-:W-:Y:S05]  /*12990*/  BRA `(.L_x_963) ;  /* 0xffffbea000007947 */ /* 0x000fea000383ffff */
.L_x_910:
[----:B------:R-:W-:Y:S01]  /*129a0*/  IMAD.MOV.U32 R5, RZ, RZ, R12 ;  /* 0x000000ffff057224 */ /* 0x000fe200078e000c */
[----:B------:R-:W-:Y:S01]  /*129b0*/  MOV R3, RZ ;  /* 0x000000ff00037202 */ /* 0x000fe20000000f00 */
[----:B------:R-:W-:Y:S01]  /*129c0*/  IMAD.MOV.U32 R0, RZ, RZ, 0x1c1f ;  /* 0x00001c1fff007424 */ /* 0x000fe200078e00ff */
[----:B------:R-:W-:Y:S02]  /*129d0*/  MOV R2, 0x129f0 ;  /* 0x000129f000027802 */ /* 0x000fe40000000f00 */
[----:B------:R-:W-:Y:S05]  /*129e0*/  CALL.REL.NOINC `($__internal_19_$__cuda_sm70_shflsync_idx_p) ;  /* 0x00000ae000007944 */ /* 0x000fea0003c00000 */
[----:B------:R-:W-:Y:S01]  /*129f0*/  MOV R4, R0 ;  /* 0x0000000000047202 */ /* 0x000fe20000000f00 */
[----:B------:R-:W-:Y:S05]  /*12a00*/  BRA `(.L_x_964) ;  /* 0xffffc1f000007947 */ /* 0x000fea000383ffff */
.L_x_911:
[----:B------:R-:W-:Y:S01]  /*12a10*/  IMAD.MOV.U32 R5, RZ, RZ, R14 ;  /* 0x000000ffff057224 */ /* 0x000fe200078e000e */
[----:B------:R-:W-:Y:S01]  /*12a20*/  MOV R3, RZ ;  /* 0x000000ff00037202 */ /* 0x000fe20000000f00 */
[----:B------:R-:W-:Y:S01]  /*12a30*/  IMAD.MOV.U32 R0, RZ, RZ, 0x1c1f ;  /* 0x00001c1fff007424 */ /* 0x000fe200078e00ff */
[----:B------:R-:W-:Y:S02]  /*12a40*/  MOV R2, 0x12a60 ;  /* 0x00012a6000027802 */ /* 0x000fe40000000f00 */
[----:B-12---:R-:W-:Y:S05]  /*12a50*/  CALL.REL.NOINC `($__internal_19_$__cuda_sm70_shflsync_idx_p) ;  /* 0x00000a7000007944 */ /* 0x006fea0003c00000 */
[----:B------:R-:W-:Y:S05]  /*12a60*/  BRA `(.L_x_965) ;  /* 0xffffc1b000007947 */ /* 0x000fea000383ffff */
.L_x_914:
[----:B------:R-:W-:Y:S01]  /*12a70*/  IMAD.MOV.U32 R5, RZ, RZ, R12 ;  /* 0x000000ffff057224 */ /* 0x000fe200078e000c */
[----:B----4-:R-:W-:Y:S01]  /*12a80*/  MOV R3, 0x1 ;  /* 0x0000000100037802 */ /* 0x010fe20000000f00 */
[----:B------:R-:W-:Y:S01]  /*12a90*/  IMAD.MOV.U32 R0, RZ, RZ, 0x1c1f ;  /* 0x00001c1fff007424 */ /* 0x000fe200078e00ff */
[----:B------:R-:W-:-:S02]  /*12aa0*/  MOV R2, 0x12ac0 ;  /* 0x00012ac000027802 */ /* 0x000fc40000000f00 */
[----:B-123--:R-:W-:Y:S05]  /*12ab0*/  CALL.REL.NOINC `($__internal_19_$__cuda_sm70_shflsync_idx_p) ;  /* 0x00000a1000007944 */ /* 0x00efea0003c00000 */
[----:B------:R-:W-:Y:S01]  /*12ac0*/  IMAD.MOV.U32 R4, RZ, RZ, R0 ;  /* 0x000000ffff047224 */ /* 0x000fe200078e0000 */
[----:B------:R-:W-:Y:S01]  /*12ad0*/  MOV R3, 0x1 ;  /* 0x0000000100037802 */ /* 0x000fe20000000f00 */
[----:B------:R-:W-:Y:S01]  /*12ae0*/  IMAD.MOV.U32 R5, RZ, RZ, R14 ;  /* 0x000000ffff057224 */ /* 0x000fe200078e000e */
[----:B------:R-:W-:-:S02]  /*12af0*/  MOV R0, 0x1c1f ;  /* 0x00001c1f00007802 */ /* 0x000fc40000000f00 */
[----:B------:R-:W-:Y:S02]  /*12b00*/  MOV R2, 0x12b20 ;  /* 0x00012b2000027802 */ /* 0x000fe40000000f00 */
[----:B------:R-:W-:Y:S05]  /*12b10*/  CALL.REL.NOINC `($__internal_19_$__cuda_sm70_shflsync_idx_p) ;  /* 0x000009b000007944 */ /* 0x000fea0003c00000 */
[----:B------:R-:W-:Y:S05]  /*12b20*/  BRA `(.L_x_966) ;  /* 0xffffcd5000007947 */ /* 0x000fea000383ffff */
.L_x_918:
[----:B------:R-:W-:Y:S01]  /*12b30*/  IMAD.MOV.U32 R5, RZ, RZ, R11 ;  /* 0x000000ffff057224 */ /* 0x000fe200078e000b */
[----:B------:R-:W-:Y:S01]  /*12b40*/  MOV R3, RZ ;  /* 0x000000ff00037202 */ /* 0x000fe20000000f00 */
[----:B------:R-:W-:Y:S01]  /*12b50*/  IMAD.MOV.U32 R0, RZ, RZ, 0x181f ;  /* 0x0000181fff007424 */ /* 0x000fe200078e00ff */
[----:B------:R-:W-:Y:S02]  /*12b60*/  MOV R2, 0x12b80 ;  /* 0x00012b8000027802 */ /* 0x000fe40000000f00 */
[----:B------:R-:W-:Y:S05]  /*12b70*/  CALL.REL.NOINC `($__internal_19_$__cuda_sm70_shflsync_idx_p) ;  /* 0x0000095000007944 */ /* 0x000fea0003c00000 */
[----:B------:R-:W-:Y:S01]  /*12b80*/  MOV R10, R0 ;  /* 0x00000000000a7202 */ /* 0x000fe20000000f00 */
[----:B------:R-:W-:Y:S05]  /*12b90*/  BRA `(.L_x_967) ;  /* 0xffffdd5000007947 */ /* 0x000fea000383ffff */
.L_x_919:
[----:B------:R-:W-:Y:S01]  /*12ba0*/  IMAD.MOV.U32 R5, RZ, RZ, R15 ;  /* 0x000000ffff057224 */ /* 0x000fe200078e000f */
[----:B------:R-:W-:Y:S01]  /*12bb0*/  MOV R3, RZ ;  /* 0x000000ff00037202 */ /* 0x000fe20000000f00 */
[----:B------:R-:W-:Y:S01]  /*12bc0*/  IMAD.MOV.U32 R0, RZ, RZ, 0x181f ;  /* 0x0000181fff007424 */ /* 0x000fe200078e00ff */
[----:B------:R-:W-:Y:S02]  /*12bd0*/  MOV R2, 0x12bf0 ;  /* 0x00012bf000027802 */ /* 0x000fe40000000f00 */
[----:B-12---:R-:W-:Y:S05]  /*12be0*/  CALL.REL.NOINC `($__internal_19_$__cuda_sm70_shflsync_idx_p) ;  /* 0x000008e000007944 */ /* 0x006fea0003c00000 */
[----:B------:R-:W-:Y:S05]  /*12bf0*/  BRA `(.L_x_968) ;  /* 0xffffdd1000007947 */ /* 0x000fea000383ffff */
.L_x_922:
[----:B-1----:R-:W-:Y:S01]  /*12c00*/  IMAD.MOV.U32 R5, RZ, RZ, R11 ;  /* 0x000000ffff057224 */ /* 0x002fe200078e000b */
[----:B------:R-:W-:Y:S01]  /*12c10*/  MOV R3, 0x1 ;  /* 0x0000000100037802 */ /* 0x000fe20000000f00 */
[----:B----4-:R-:W-:Y:S01]  /*12c20*/  IMAD.MOV.U32 R0, RZ, RZ, 0x181f ;  /* 0x0000181fff007424 */ /* 0x010fe200078e00ff */
[----:B------:R-:W-:-:S02]  /*12c30*/  MOV R2, 0x12c50 ;  /* 0x00012c5000027802 */ /* 0x000fc40000000f00 */
[----:B--23--:R-:W-:Y:S05]  /*12c40*/  CALL.REL.NOINC `($__internal_19_$__cuda_sm70_shflsync_idx_p) ;  /* 0x0000088000007944 */ /* 0x00cfea0003c00000 */
[----:B------:R-:W-:Y:S01]  /*12c50*/  IMAD.MOV.U32 R10, RZ, RZ, R0 ;  /* 0x000000ffff0a7224 */ /* 0x000fe200078e0000 */
[----:B------:R-:W-:Y:S01]  /*12c60*/  MOV R3, 0x1 ;  /* 0x0000000100037802 */ /* 0x000fe20000000f00 */
[----:B------:R-:W-:Y:S01]  /*12c70*/  IMAD.MOV.U32 R5, RZ, RZ, R15 ;  /* 0x000000ffff057224 */ /* 0x000fe200078e000f */
[----:B------:R-:W-:-:S02]  /*12c80*/  MOV R0, 0x181f ;  /* 0x0000181f00007802 */ /* 0x000fc40000000f00 */
[----:B------:R-:W-:Y:S02]  /*12c90*/  MOV R2, 0x12cb0 ;  /* 0x00012cb000027802 */ /* 0x000fe40000000f00 */
[----:B------:R-:W-:Y:S05]  /*12ca0*/  CALL.REL.NOINC `($__internal_19_$__cuda_sm70_shflsync_idx_p) ;  /* 0x0000082000007944 */ /* 0x000fea0003c00000 */
[----:B------:R-:W-:Y:S05]  /*12cb0*/  BRA `(.L_x_969) ;  /* 0xffffde4000007947 */ /* 0x000fea000383ffff */
.L_x_925:
[----:B-1----:R-:W-:Y:S01]  /*12cc0*/  IMAD.MOV.U32 R5, RZ, RZ, R11 ;  /* 0x000000ffff057224 */ /* 0x002fe200078e000b */
[----:B------:R-:W-:Y:S01]  /*12cd0*/  MOV R3, 0x2 ;  /* 0x0000000200037802 */ /* 0x000fe20000000f00 */
[----:B----4-:R-:W-:Y:S01]  /*12ce0*/  IMAD.MOV.U32 R0, RZ, RZ, 0x181f ;  /* 0x0000181fff007424 */ /* 0x010fe200078e00ff */
[----:B------:R-:W-:Y:S02]  /*12cf0*/  MOV R2, 0x12d10 ;  /* 0x00012d1000027802 */ /* 0x000fe40000000f00 */
[----:B--23--:R-:W-:Y:S05]  /*12d00*/  CALL.REL.NOINC `($__internal_19_$__cuda_sm70_shflsync_idx_p) ;  /* 0x000007c000007944 */ /* 0x00cfea0003c00000 */
[----:B------:R-:W-:Y:S01]  /*12d10*/  MOV R10, R0 ;  /* 0x00000000000a7202 */ /* 0x000fe20000000f00 */
[----:B------:R-:W-:Y:S05]  /*12d20*/  BRA `(.L_x_970) ;  /* 0xffffdf9000007947 */ /* 0x000fea000383ffff */
.L_x_926:
[----:B-1----:R-:W-:Y:S01]  /*12d30*/  IMAD.MOV.U32 R5, RZ, RZ, R15 ;  /* 0x000000ffff057224 */ /* 0x002fe200078e000f */
[----:B------:R-:W-:Y:S01]  /*12d40*/  MOV R3, 0x2 ;  /* 0x0000000200037802 */ /* 0x000fe20000000f00 */
[----:B----4-:R-:W-:Y:S01]  /*12d50*/  IMAD.MOV.U32 R0, RZ, RZ, 0x181f ;  /* 0x0000181fff007424 */ /* 0x010fe200078e00ff */
[----:B------:R-:W-:Y:S02]  /*12d60*/  MOV R2, 0x12d80 ;  /* 0x00012d8000027802 */ /* 0x000fe40000000f00 */
[----:B--23--:R-:W-:Y:S05]  /*12d70*/  CALL.REL.NOINC `($__internal_19_$__cuda_sm70_shflsync_idx_p) ;  /* 0x0000075000007944 */ /* 0x00cfea0003c00000 */
[----:B------:R-:W-:Y:S05]  /*12d80*/  BRA `(.L_x_971) ;  /* 0xffffdf5000007947 */ /* 0x000fea000383ffff */
.L_x_929:
[----:B-1----:R-:W-:Y:S01]  /*12d90*/  IMAD.MOV.U32 R5, RZ, RZ, R11 ;  /* 0x000000ffff057224 */ /* 0x002fe200078e000b */
[----:B------:R-:W-:Y:S01]  /*12da0*/  MOV R3, 0x3 ;  /* 0x0000000300037802 */ /* 0x000fe20000000f00 */
[----:B------:R-:W-:Y:S01]  /*12db0*/  IMAD.MOV.U32 R0, RZ, RZ, 0x181f ;  /* 0x0000181fff007424 */ /* 0x000fe200078e00ff */
[----:B------:R-:W-:-:S02]  /*12dc0*/  MOV R2, 0x12de0 ;  /* 0x00012de000027802 */ /* 0x000fc40000000f00 */
[----:B--234-:R-:W-:Y:S05]  /*12dd0*/  CALL.REL.NOINC `($__internal_19_$__cuda_sm70_shflsync_idx_p) ;  /* 0x000006f000007944 */ /* 0x01cfea0003c00000 */
[----:B------:R-:W-:Y:S01]  /*12de0*/  IMAD.MOV.U32 R10, RZ, RZ, R0 ;  /* 0x000000ffff0a7224 */ /* 0x000fe200078e0000 */
[----:B------:R-:W-:Y:S01]  /*12df0*/  MOV R3, 0x3 ;  /* 0x0000000300037802 */ /* 0x000fe20000000f00 */
[----:B------:R-:W-:Y:S01]  /*12e00*/  IMAD.MOV.U32 R5, RZ, RZ, R15 ;  /* 0x000000ffff057224 */ /* 0x000fe200078e000f */
[----:B------:R-:W-:-:S02]  /*12e10*/  MOV R0, 0x181f ;  /* 0x0000181f00007802 */ /* 0x000fc40000000f00 */
[----:B------:R-:W-:Y:S02]  /*12e20*/  MOV R2, 0x12e40 ;  /* 0x00012e4000027802 */ /* 0x000fe40000000f00 */
[----:B------:R-:W-:Y:S05]  /*12e30*/  CALL.REL.NOINC `($__internal_19_$__cuda_sm70_shflsync_idx_p) ;  /* 0x0000069000007944 */ /* 0x000fea0003c00000 */
[----:B------:R-:W-:Y:S05]  /*12e40*/  BRA `(.L_x_972) ;  /* 0xffffe06000007947 */ /* 0x000fea000383ffff */
.L_x_931:
[----:B------:R-:W-:Y:S01]  /*12e50*/  IMAD.MOV.U32 R5, RZ, RZ, R103 ;  /* 0x000000ffff057224 */ /* 0x000fe200078e0067 */
[----:B------:R-:W-:Y:S01]  /*12e60*/  MOV R3, RZ ;  /* 0x000000ff00037202 */ /* 0x000fe20000000f00 */
[----:B------:R-:W-:Y:S01]  /*12e70*/  IMAD.MOV.U32 R0, RZ, RZ, 0x1f ;  /* 0x0000001fff007424 */ /* 0x000fe200078e00ff */
[----:B------:R-:W-:Y:S02]  /*12e80*/  MOV R2, 0x12ea0 ;  /* 0x00012ea000027802 */ /* 0x000fe40000000f00 */
[----:B------:R-:W-:Y:S05]  /*12e90*/  CALL.REL.NOINC `($__internal_19_$__cuda_sm70_shflsync_idx_p) ;  /* 0x0000063000007944 */ /* 0x000fea0003c00000 */
[----:B------:R-:W-:Y:S01]  /*12ea0*/  MOV R9, R0 ;  /* 0x0000000000097202 */ /* 0x000fe20000000f00 */
[----:B------:R-:W-:Y:S05]  /*12eb0*/  BRA `(.L_x_973) ;  /* 0xffffe27000007947 */ /* 0x000fea000383ffff */
.L_x_932:
[----:B------:R-:W-:Y:S01]  /*12ec0*/  IMAD.MOV.U32 R5, RZ, RZ, R103 ;  /* 0x000000ffff057224 */ /* 0x000fe200078e0067 */
[----:B------:R-:W-:Y:S01]  /*12ed0*/  MOV R3, 0x1 ;  /* 0x0000000100037802 */ /* 0x000fe20000000f00 */
[----:B------:R-:W-:Y:S01]  /*12ee0*/  IMAD.MOV.U32 R0, RZ, RZ, 0x1f ;  /* 0x0000001fff007424 */ /* 0x000fe200078e00ff */
[----:B------:R-:W-:Y:S02]  /*12ef0*/  MOV R2, 0x12f10 ;  /* 0x00012f1000027802 */ /* 0x000fe40000000f00 */
[----:B-12---:R-:W-:Y:S05]  /*12f00*/  CALL.REL.NOINC `($__internal_19_$__cuda_sm70_shflsync_idx_p) ;  /* 0x000005c000007944 */ /* 0x006fea0003c00000 */
[----:B------:R-:W-:Y:S01]  /*12f10*/  MOV R8, R0 ;  /* 0x0000000000087202 */ /* 0x000fe20000000f00 */
[----:B------:R-:W-:Y:S05]  /*12f20*/  BRA `(.L_x_974) ;  /* 0xffffe22000007947 */ /* 0x000fea000383ffff */
.L_x_933:
[----:B------:R-:W-:Y:S02]  /*12f30*/  MOV R2, 0x1 ;  /* 0x0000000100027802 */ /* 0x000fe40000000f00 */
[----:B------:R-:W-:-:S02]  /*12f40*/  MOV R3, 0x12f60 ;  /* 0x00012f6000037802 */ /* 0x000fc40000000f00 */
[----:B-1234-:R-:W-:Y:S05]  /*12f50*/  CALL.REL.NOINC `($__internal_20_$__cuda_sm70_shflsync_up_p) ;  /* 0x000005c000007944 */ /* 0x01efea0003c00000 */
[----:B------:R-:W-:Y:S05]  /*12f60*/  BRA `(.L_x_975) ;  /* 0xffffe31000007947 */ /* 0x000fea000383ffff */
.L_x_934:
[----:B------:R-:W-:Y:S02]  /*12f70*/  MOV R2, 0x2 ;  /* 0x0000000200027802 */ /* 0x000fe40000000f00 */
[----:B------:R-:W-:-:S02]  /*12f80*/  MOV R3, 0x12fa0 ;  /* 0x00012fa000037802 */ /* 0x000fc40000000f00 */
[----:B--2-4-:R-:W-:Y:S05]  /*12f90*/  CALL.REL.NOINC `($__internal_20_$__cuda_sm70_shflsync_up_p) ;  /* 0x0000058000007944 */ /* 0x014fea0003c00000 */
[----:B------:R-:W-:Y:S01]  /*12fa0*/  SEL R3, R4, RZ, P1 ;  /* 0x000000ff04037207 */ /* 0x000fe20000800000 */
[----:B------:R-:W-:-:S04]  /*12fb0*/  IMAD.MOV.U32 R2, RZ, RZ, 0x4 ;  /* 0x00000004ff027424 */ /* 0x000fc800078e00ff */
[----:B------:R-:W-:Y:S01]  /*12fc0*/  IMAD.IADD R0, R0, 0x1, R3 ;  /* 0x0000000100007824 */ /* 0x000fe200078e0203 */
        /* <DEDUP_REMOVED lines=20> */
.L_x_938:
[----:B------:R-:W-:Y:S02]  /*13110*/  MOV R2, 0x1 ;  /* 0x0000000100027802 */ /* 0x000fe40000000f00 */
[----:B------:R-:W-:Y:S02]  /*13120*/  MOV R3, 0x13140 ;  /* 0x0001314000037802 */ /* 0x000fe40000000f00 */
[----:B------:R-:W-:Y:S05]  /*13130*/  CALL.REL.NOINC `($__internal_20_$__cuda_sm70_shflsync_up_p) ;  /* 0x000003e000007944 */ /* 0x000fea0003c00000 */
[----:B------:R-:W-:Y:S01]  /*13140*/  MOV R2, R4 ;  /* 0x0000000400027202 */ /* 0x000fe20000000f00 */
[----:B------:R-:W-:Y:S05]  /*13150*/  BRA `(.L_x_977) ;  /* 0xffffe38000007947 */ /* 0x000fea000383ffff */
.L_x_939:
        /* <DEDUP_REMOVED lines=26> */
.L_x_941:
[----:B------:R-:W-:Y:S02]  /*13300*/  SEL R0, RZ, 0x1, P0 ;  /* 0x00000001ff007807 */ /* 0x000fe40000000000 */
[----:B------:R-:W-:Y:S02]  /*13310*/  MOV R2, 0x13330 ;  /* 0x0001333000027802 */ /* 0x000fe40000000f00 */
[----:B-1----:R-:W-:Y:S05]  /*13320*/  CALL.REL.NOINC `($__internal_21_$__cuda_sm70_votesync_ballot) ;  /* 0x0000026000007944 */ /* 0x002fea0003c00000 */
[----:B------:R-:W-:Y:S01]  /*13330*/  MOV R10, R0 ;  /* 0x00000000000a7202 */ /* 0x000fe20000000f00 */
[----:B------:R-:W-:Y:S05]  /*13340*/  BRA `(.L_x_979) ;  /* 0xffffe32000007947 */ /* 0x000fea000383ffff */
.L_x_942:
[----:B------:R-:W-:Y:S01]  /*13350*/  IMAD.MOV.U32 R5, RZ, RZ, R6 ;  /* 0x000000ffff057224 */ /* 0x000fe200078e0006 */
[----:B------:R-:W-:Y:S01]  /*13360*/  MOV R3, R8 ;  /* 0x0000000800037202 */ /* 0x000fe20000000f00 */
[----:B--2---:R-:W-:Y:S01]  /*13370*/  IMAD.MOV.U32 R0, RZ, RZ, 0x1f ;  /* 0x0000001fff007424 */ /* 0x004fe200078e00ff */
[----:B------:R-:W-:Y:S02]  /*13380*/  MOV R2, 0x133a0 ;  /* 0x000133a000027802 */ /* 0x000fe40000000f00 */
[----:B-1----:R-:W-:Y:S05]  /*13390*/  CALL.REL.NOINC `($__internal_19_$__cuda_sm70_shflsync_idx_p) ;  /* 0x0000013000007944 */ /* 0x002fea0003c00000 */
[----:B------:R-:W-:Y:S01]  /*133a0*/  IMAD.MOV.U32 R12, RZ, RZ, R0 ;  /* 0x000000ffff0c7224 */ /* 0x000fe200078e0000 */
[----:B------:R-:W-:Y:S01]  /*133b0*/  MOV R3, R8 ;  /* 0x0000000800037202 */ /* 0x000fe20000000f00 */
[----:B------:R-:W-:Y:S01]  /*133c0*/  IMAD.MOV.U32 R5, RZ, RZ, R7 ;  /* 0x000000ffff057224 */ /* 0x000fe200078e0007 */
[----:B------:R-:W-:Y:S02]  /*133d0*/  MOV R0, 0x1f ;  /* 0x0000001f00007802 */ /* 0x000fe40000000f00 */
[----:B------:R-:W-:-:S02]  /*133e0*/  MOV R2, 0x13400 ;  /* 0x0001340000027802 */ /* 0x000fc40000000f00 */
[----:B------:R-:W-:Y:S05]  /*133f0*/  CALL.REL.NOINC `($__internal_19_$__cuda_sm70_shflsync_idx_p) ;  /* 0x000000d000007944 */ /* 0x000fea0003c00000 */
[----:B------:R-:W-:Y:S01]  /*13400*/  MOV R7, R0 ;  /* 0x0000000000077202 */ /* 0x000fe20000000f00 */
[----:B------:R-:W-:Y:S05]  /*13410*/  BRA `(.L_x_980) ;  /* 0xffffe2c000007947 */ /* 0x000fea000383ffff */
.L_x_945:
[----:B------:R-:W-:Y:S01]  /*13420*/  IMAD.MOV.U32 R5, RZ, RZ, R4 ;  /* 0x000000ffff057224 */ /* 0x000fe200078e0004 */
[----:B--2---:R-:W-:-:S02]  /*13430*/  MOV R0, 0x1f ;  /* 0x0000001f00007802 */ /* 0x004fc40000000f00 */
[----:B------:R-:W-:Y:S02]  /*13440*/  MOV R2, 0x13460 ;  /* 0x0001346000027802 */ /* 0x000fe40000000f00 */
[----:B-1-34-:R-:W-:Y:S05]  /*13450*/  CALL.REL.NOINC `($__internal_19_$__cuda_sm70_shflsync_idx_p) ;  /* 0x0000007000007944 */ /* 0x01afea0003c00000 */
[----:B------:R-:W-:Y:S01]  /*13460*/  MOV R13, R0 ;  /* 0x00000000000d7202 */ /* 0x000fe20000000f00 */
[----:B------:R-:W-:Y:S05]  /*13470*/  BRA `(.L_x_944) ;  /* 0xffffe2c000007947 */ /* 0x000fea000383ffff */
        .weak           $__internal_18_$__cuda_sm70_shflsync_bfly_p
        .type           $__internal_18_$__cuda_sm70_shflsync_bfly_p,@function
        .size           $__internal_18_$__cuda_sm70_shflsync_bfly_p,($__internal_19_$__cuda_sm70_shflsync_idx_p - $__internal_18_$__cuda_sm70_shflsync_bfly_p)
$__internal_18_$__cuda_sm70_shflsync_bfly_p:
[----:B------:R-:W-:Y:S04]  /*13480*/  WARPSYNC R6 ;  /* 0x0000000600007348 */ /* 0x000fe80003800000 */
[----:B------:R1:W2:Y:S02]  /*13490*/  SHFL.BFLY PT, R5, R2, R5, R7 ;  /* 0x0c00000502057389 */ /* 0x0002a400000e0007 */
[----:B-1----:R-:W-:Y:S02]  /*134a0*/  MOV R2, R3 ;  /* 0x0000000300027202 */ /* 0x002fe40000000f00 */
[----:B------:R-:W-:-:S04]  /*134b0*/  MOV R3, 0x0 ;  /* 0x0000000000037802 */ /* 0x000fc80000000f00 */
[----:B--2---:R-:W-:Y:S05]  /*134c0*/  RET.REL.NODEC R2 `(_ZN7cutlass13device_kernelIN5flash19enable_sm80_to_sm89INS1_16FlashAttnFwdSm80INS1_25CollectiveMainloopFwdSm80ILi8ELi1ELb1EN4cute5tupleIJNS5_1CILi128EEENS7_ILi48EEENS7_ILi256EEEEEELi256ENS_6half_tEfNS_4arch4Sm80ELb1ELb0ELb1ELb1ELb0ELb0ELb1ELb1EEENS1_21CollectiveEpilogueFwdINS6_IJS8_SA_S9_EEENS6_IJNS7_ILi1EEESI_SI_EEESC_SE_Li256ELb1ELb1ELb1ELb0EEENS1_36VarlenDynamicPersistentTileSchedulerILi128ELi48ELi256ELi256ELb1ELb1ELb0ELb1ELb1ELb1EEEEEEEEEvNT_6ParamsE) ;  /* 0xfffecb3002007950 */ /* 0x004fea0003c3ffff */
        .weak           $__internal_19_$__cuda_sm70_shflsync_idx_p
        .type           $__internal_19_$__cuda_sm70_shflsync_idx_p,@function
        .size           $__internal_19_$__cuda_sm70_shflsync_idx_p,($__internal_20_$__cuda_sm70_shflsync_up_p - $__internal_19_$__cuda_sm70_shflsync_idx_p)
$__internal_19_$__cuda_sm70_shflsync_idx_p:
[----:B------:R-:W-:-:S04]  /*134d0*/  MOV R118, 0xffffffff ;  /* 0xffffffff00767802 */ /* 0x000fc80000000f00 */
[----:B------:R-:W-:Y:S04]  /*134e0*/  WARPSYNC R118 ;  /* 0x0000007600007348 */ /* 0x000fe80003800000 */
[----:B------:R1:W2:Y:S02]  /*134f0*/  SHFL.IDX PT, R0, R5, R3, R0 ;  /* 0x0000000305007389 */ /* 0x0002a400000e0000 */
[----:B-1----:R-:W-:-:S04]  /*13500*/  MOV R3, 0x0 ;  /* 0x0000000000037802 */ /* 0x002fc80000000f00 */
[----:B--2---:R-:W-:Y:S05]  /*13510*/  RET.REL.NODEC R2 `(_ZN7cutlass13device_kernelIN5flash19enable_sm80_to_sm89INS1_16FlashAttnFwdSm80INS1_25CollectiveMainloopFwdSm80ILi8ELi1ELb1EN4cute5tupleIJNS5_1CILi128EEENS7_ILi48EEENS7_ILi256EEEEEELi256ENS_6half_tEfNS_4arch4Sm80ELb1ELb0ELb1ELb1ELb0ELb0ELb1ELb1EEENS1_21CollectiveEpilogueFwdINS6_IJS8_SA_S9_EEENS6_IJNS7_ILi1EEESI_SI_EEESC_SE_Li256ELb1ELb1ELb1ELb0EEENS1_36VarlenDynamicPersistentTileSchedulerILi128ELi48ELi256ELi256ELb1ELb1ELb0ELb1ELb1ELb1EEEEEEEEEvNT_6ParamsE) ;  /* 0xfffecae002007950 */ /* 0x004fea0003c3ffff */
        .weak           $__internal_20_$__cuda_sm70_shflsync_up_p
        .type           $__internal_20_$__cuda_sm70_shflsync_up_p,@function
        .size           $__internal_20_$__cuda_sm70_shflsync_up_p,($__internal_21_$__cuda_sm70_votesync_ballot - $__internal_20_$__cuda_sm70_shflsync_up_p)
$__internal_20_$__cuda_sm70_shflsync_up_p:
[----:B------:R-:W-:Y:S02]  /*13520*/  IMAD.MOV.U32 R4, RZ, RZ, RZ ;  /* 0x000000ffff047224 */ /* 0x000fe400078e00ff */
[----:B------:R-:W-:-:S04]  /*13530*/  IMAD.MOV.U32 R10, RZ, RZ, -0x1 ;  /* 0xffffffffff0a7424 */ /* 0x000fc800078e00ff */
[----:B------:R-:W-:Y:S04]  /*13540*/  WARPSYNC R10 ;  /* 0x0000000a00007348 */ /* 0x000fe80003800000 */
[----:B------:R1:W2:Y:S02]  /*13550*/  SHFL.UP PT, R4, R0, R2, R4 ;  /* 0x0400000200047389 */ /* 0x0002a400000e0004 */
[----:B-1----:R-:W-:Y:S02]  /*13560*/  MOV R2, R3 ;  /* 0x0000000300027202 */ /* 0x002fe40000000f00 */
[----:B------:R-:W-:-:S04]  /*13570*/  MOV R3, 0x0 ;  /* 0x0000000000037802 */ /* 0x000fc80000000f00 */
[----:B--2---:R-:W-:Y:S05]  /*13580*/  RET.REL.NODEC R2 `(_ZN7cutlass13device_kernelIN5flash19enable_sm80_to_sm89INS1_16FlashAttnFwdSm80INS1_25CollectiveMainloopFwdSm80ILi8ELi1ELb1EN4cute5tupleIJNS5_1CILi128EEENS7_ILi48EEENS7_ILi256EEEEEELi256ENS_6half_tEfNS_4arch4Sm80ELb1ELb0ELb1ELb1ELb0ELb0ELb1ELb1EEENS1_21CollectiveEpilogueFwdINS6_IJS8_SA_S9_EEENS6_IJNS7_ILi1EEESI_SI_EEESC_SE_Li256ELb1ELb1ELb1ELb0EEENS1_36VarlenDynamicPersistentTileSchedulerILi128ELi48ELi256ELi256ELb1ELb1ELb0ELb1ELb1ELb1EEEEEEEEEvNT_6ParamsE) ;  /* 0xfffeca7002007950 */ /* 0x004fea0003c3ffff */
        .weak           $__internal_21_$__cuda_sm70_votesync_ballot
        .type           $__internal_21_$__cuda_sm70_votesync_ballot,@function
        .size           $__internal_21_$__cuda_sm70_votesync_ballot,(.L_x_2609 - $__internal_21_$__cuda_sm70_votesync_ballot)
$__internal_21_$__cuda_sm70_votesync_ballot:
[----:B------:R-:W-:Y:S01]  /*13590*/  ISETP.NE.U32.AND P0, PT, R0, 0x1, PT ;  /* 0x000000010000780c */ /* 0x000fe20003f05070 */
[----:B------:R-:W-:-:S04]  /*135a0*/  IMAD.MOV.U32 R3, RZ, RZ, -0x1 ;  /* 0xffffffffff037424 */ /* 0x000fc800078e00ff */
[----:B------:R-:W-:Y:S08]  /*135b0*/  WARPSYNC R3 ;  /* 0x0000000300007348 */ /* 0x000ff00003800000 */
[----:B------:R-:W-:-:S04]  /*135c0*/  VOTE.ANY R0, PT, !P0 ;  /* 0x0000000000007806 */ /* 0x000fc800040e0100 */
[----:B------:R-:W-:Y:S01]  /*135d0*/  LOP3.LUT R0, R0, R3, RZ, 0xc0, !PT ;  /* 0x0000000300007212 */ /* 0x000fe200078ec0ff */
[----:B------:R-:W-:-:S04]  /*135e0*/  IMAD.MOV.U32 R3, RZ, RZ, 0x0 ;  /* 0x00000000ff037424 */ /* 0x000fc800078e00ff */
[----:B------:R-:W-:Y:S05]  /*135f0*/  RET.REL.NODEC R2 `(_ZN7cutlass13device_kernelIN5flash19enable_sm80_to_sm89INS1_16FlashAttnFwdSm80INS1_25CollectiveMainloopFwdSm80ILi8ELi1ELb1EN4cute5tupleIJNS5_1CILi128EEENS7_ILi48EEENS7_ILi256EEEEEELi256ENS_6half_tEfNS_4arch4Sm80ELb1ELb0ELb1ELb1ELb0ELb0ELb1ELb1EEENS1_21CollectiveEpilogueFwdINS6_IJS8_SA_S9_EEENS6_IJNS7_ILi1EEESI_SI_EEESC_SE_Li256ELb1ELb1ELb1ELb0EEENS1_36VarlenDynamicPersistentTileSchedulerILi128ELi48ELi256ELi256ELb1ELb1ELb0ELb1ELb1ELb1EEEEEEEEEvNT_6ParamsE) ;  /* 0xfffeca0002007950 */ /* 0x000fea0003c3ffff */
.L_x_981:
        /* <DEDUP_REMOVED lines=16> */
.L_x_2609:


//--------------------- .text._ZN7cutlass13device_kernelIN5flash19enable_sm80_to_sm89INS1_16FlashAttnFwdSm80INS1_25CollectiveMainloopFwdSm80ILi8ELi1ELb0EN4cute5tupleIJNS5_1CILi128EEENS7_ILi32EEENS7_ILi256EEEEEELi256ENS_6half_tEfNS_4arch4Sm80ELb1ELb0ELb1ELb1ELb0ELb1ELb1ELb1EEENS1_21CollectiveEpilogueFwdINS6_IJS8_SA_S9_EEENS6_IJNS7_ILi1EEESI_SI_EEESC_SE_Li256ELb1ELb1ELb1ELb0EEENS1_36VarlenDynamicPersistentTileSchedulerILi128ELi32ELi256ELi256ELb1ELb1ELb0ELb1ELb1ELb1EEEEEEEEEvNT_6ParamsE --------------------------
	.section	.text._ZN7cutlass13device_kernelIN5flash19enable_sm80_to_sm89INS1_16FlashAttnFwdSm80INS1_25CollectiveMainloopFwdSm80ILi8ELi1ELb0EN4cute5tupleIJNS5_1CILi128EEENS7_ILi32EEENS7_ILi256EEEEEELi256ENS_6half_tEfNS_4arch4Sm80ELb1ELb0ELb1ELb1ELb0ELb1ELb1ELb1EEENS1_21CollectiveEpilogueFwdINS6_IJS8_SA_S9_EEENS6_IJNS7_ILi1EEESI_SI_EEESC_SE_Li256ELb1ELb1ELb1ELb0EEENS1_36VarlenDynamicPersistentTileSchedulerILi128ELi32ELi256ELi256ELb1ELb1ELb0ELb1ELb1ELb1EEEEEEEEEvNT_6ParamsE,"ax",@progbits
	.sectioninfo	@"SHI_REGISTERS=255"
	.align	128
.text._ZN7cutlass13device_kernelIN5flash19enable_sm80_to_sm89INS1_16FlashAttnFwdSm80INS1_25CollectiveMainloopFwdSm80ILi8ELi1ELb0EN4cute5tupleIJNS5_1CILi128EEENS7_ILi32EEENS7_ILi256EEEEEELi256ENS_6half_tEfNS_4arch4Sm80ELb1ELb0ELb1ELb1ELb0ELb1ELb1ELb1EEENS1_21CollectiveEpilogueFwdINS6_IJS8_SA_S9_EEENS6_IJNS7_ILi1EEESI_SI_EEESC_SE_Li256ELb1ELb1ELb1ELb0EEENS1_36VarlenDynamicPersistentTileSchedulerILi128ELi32ELi256ELi256ELb1ELb1ELb0ELb1ELb1ELb1EEEEEEEEEvNT_6ParamsE:
        .type           _ZN7cutlass13device_kernelIN5flash19enable_sm80_to_sm89INS1_16FlashAttnFwdSm80INS1_25CollectiveMainloopFwdSm80ILi8ELi1ELb0EN4cute5tupleIJNS5_1CILi128EEENS7_ILi32EEENS7_ILi256EEEEEELi256ENS_6half_tEfNS_4arch4Sm80ELb1ELb0ELb1ELb1ELb0ELb1ELb1ELb1EEENS1_21CollectiveEpilogueFwdINS6_IJS8_SA_S9_EEENS6_IJNS7_ILi1EEESI_SI_EEESC_SE_Li256ELb1ELb1ELb1ELb0EEENS1_36VarlenDynamicPersistentTileSchedulerILi128ELi32ELi256ELi256ELb1ELb1ELb0ELb1ELb1ELb1EEEEEEEEEvNT_6ParamsE,@function
        .size           _ZN7cutlass13device_kernelIN5flash19enable_sm80_to_sm89INS1_16FlashAttnFwdSm80INS1_25CollectiveMainloopFwdSm80ILi8ELi1ELb0EN4cute5tupleIJNS5_1CILi128EEENS7_ILi32EEENS7_ILi256EEEEEELi256ENS_6half_tEfNS_4arch4Sm80ELb1ELb0ELb1ELb1ELb0ELb1ELb1ELb1EEENS1_21CollectiveEpilogueFwdINS6_IJS8_SA_S9_EEENS6_IJNS7_ILi1EEESI_SI_EEESC_SE_Li256ELb1ELb1ELb1ELb0EEENS1_36VarlenDynamicPersistentTileSchedulerILi128ELi32ELi256ELi256ELb1ELb1ELb0ELb1ELb1ELb1EEEEEEEEEvNT_6ParamsE,(.L_x_2614 - _ZN7cutlass13device_kernelIN5flash19enable_sm80_to_sm89INS1_16FlashAttnFwdSm80INS1_25CollectiveMainloopFwdSm80ILi8ELi1ELb0EN4cute5tupleIJNS5_1CILi128EEENS7_ILi32EEENS7_ILi256EEEEEELi256ENS_6half_tEfNS_4arch4Sm80ELb1ELb0ELb1ELb1ELb0ELb1ELb1ELb1EEENS1_21CollectiveEpilogueFwdINS6_IJS8_SA_S9_EEENS6_IJNS7_ILi1EEESI_SI_EEESC_SE_Li256ELb1ELb1ELb1ELb0EEENS1_36VarlenDynamicPersistentTileSchedulerILi128ELi32ELi256ELi256ELb1ELb1ELb0ELb1ELb1ELb1EEEEEEEEEvNT_6ParamsE)
        .other          _ZN7cutlass13device_kernelIN5flash19enable_sm80_to_sm89INS1_16FlashAttnFwdSm80INS1_25CollectiveMainloopFwdSm80ILi8ELi1ELb0EN4cute5tupleIJNS5_1CILi128EEENS7_ILi32EEENS7_ILi256EEEEEELi256ENS_6half_tEfNS_4arch4Sm80ELb1ELb0ELb1ELb1ELb0ELb1ELb1ELb1EEENS1_21CollectiveEpilogueFwdINS6_IJS8_SA_S9_EEENS6_IJNS7_ILi1EEESI_SI_EEESC_SE_Li256ELb1ELb1ELb1ELb0EEENS1_36VarlenDynamicPersistentTileSchedulerILi128ELi32ELi256ELi256ELb1ELb1ELb0ELb1ELb1ELb1EEEEEEEEEvNT_6ParamsE,@"STO_CUDA_ENTRY STV_DEFAULT"
_ZN7cutlass13device_kernelIN5flash19enable_sm80_to_sm89INS1_16FlashAttnFwdSm80INS1_25CollectiveMainloopFwdSm80ILi8ELi1ELb0EN4cute5tupleIJNS5_1CILi128EEENS7_ILi32EEENS7_ILi256EEEEEELi256ENS_6half_tEfNS_4arch4Sm80ELb1ELb0ELb1ELb1ELb0ELb1ELb1ELb1EEENS1_21CollectiveEpilogueFwdINS6_IJS8_SA_S9_EEENS6_IJNS7_ILi1EEESI_SI_EEESC_SE_Li256ELb1ELb1ELb1ELb0EEENS1_36VarlenDynamicPersistentTileSchedulerILi128ELi32ELi256ELi256ELb1ELb1ELb0ELb1ELb1ELb1EEEEEEEEEvNT_6ParamsE:
        /* <DEDUP_REMOVED lines=13> */
[----:B------:R-:W-:-:S03]  /*00d0*/  CS2R R8, SRZ ;  /* 0x0000000000087805 */ /* 0x000fc6000001ff00 */
        /* <DEDUP_REMOVED lines=10> */
[C---:B------:R-:W-:Y:S01]  /*0180*/  ISETP.GE.U32.AND P4, PT, R12.reuse, 0x2, PT ;  /* 0x000000020c00780c */ /* 0x040fe20003f86070 */
[----:B------:R-:W-:Y:S01]  /*0190*/  IMAD.MOV.U32 R7, RZ, RZ, RZ ;  /* 0x000000ffff077224 */ /* 0x000fe200078e00ff */
        /* <DEDUP_REMOVED lines=26> */
.L_x_987:
        /* <DEDUP_REMOVED lines=16> */
.L_x_1170:
        /* <DEDUP_REMOVED lines=16> */
.L_x_1171:
[----:B---3--:R-:W-:-:S05]  /*0540*/  IMAD R0, R0, c[0x0][0x538], RZ ;  /* 0x00014e0000007a24 */ /* 0x008fca00078e02ff */
[----:B------:R-:W-:-:S04]  /*0550*/  IADD3 R6, R0, R6, RZ ;  /* 0x0000000600067210 */ /* 0x000fc80007ffe0ff */
[----:B------:R-:W-:-:S13]  /*0560*/  ISETP.GT.AND P0, PT, R6, UR4, PT ;  /* 0x0000000406007c0c */ /* 0x000fda000bf04270 */
[----:B-12---:R-:W-:Y:S05]  /*0570*/  @!P0 BRA `(.L_x_987) ;  /* 0xfffffdc000008947 */ /* 0x006fea000383ffff */
.L_x_983:
[----:B------:R-:W-:-:S05]  /*0580*/  IADD3 R11, -R0, R6, RZ ;  /* 0x00000006000b7210 */ /* 0x000fca0007ffe1ff */
[----:B------:R-:W-:-:S05]  /*0590*/  IMAD R0, R4, c[0x0][0x538], R11 ;  /* 0x00014e0004007a24 */ /* 0x000fca00078e020b */
[----:B------:R-:W-:Y:S01]  /*05a0*/  ISETP.GT.AND P0, PT, R0, UR4, PT ;  /* 0x0000000400007c0c */ /* 0x000fe2000bf04270 */
[----:B------:R-:W-:-:S12]  /*05b0*/  BRA.DIV ~URZ, `(.L_x_988) ;  /* 0x0001b6b27f007947 */ /* 0x000fd8000b800000 */
[----:B------:R-:W-:-:S04]  /*05c0*/  VOTE.ANY R10, PT, !P0 ;  /* 0x00000000000a7806 */ /* 0x000fc800040e0100 */
.L_x_1172:
[----:B------:R-:W1:Y:S02]  /*05d0*/  POPC R6, R10 ;  /* 0x0000000a00067309 */ /* 0x000e640000000000 */
[----:B-12---:R-:W-:Y:S01]  /*05e0*/  IADD3 R235, R6, R7, RZ ;  /* 0x0000000706eb7210 */ /* 0x006fe20007ffe0ff */
[----:B------:R-:W-:Y:S05]  /*05f0*/  BRA.DIV ~URZ, `(.L_x_989) ;  /* 0x0001b6c27f007947 */ /* 0x000fea000b800000 */
[----:B------:R1:W2:Y:S01]  /*0600*/  SHFL.IDX PT, R233, R9, R6, 0x1f ;  /* 0x00001f0609e97589 */ /* 0x0002a200000e0000 */
[----:B------:R-:W-:-:S03]  /*0610*/  MOV R7, RZ ;  /* 0x000000ff00077202 */ /* 0x000fc60000000f00 */
[----:B------:R1:W3:Y:S04]  /*0620*/  SHFL.IDX PT, R9, R8, R6, 0x1f ;  /* 0x00001f0608097589 */ /* 0x0002e800000e0000 */
.L_x_1173:
[----:B------:R-:W-:Y:S01]  /*0630*/  ISETP.NE.AND P0, PT, R10, RZ, PT ;  /* 0x000000ff0a00720c */ /* 0x000fe20003f05270 */
[----:B------:R-:W-:-:S12]  /*0640*/  BSSY B0, `(.L_x_990) ;  /* 0x0000005000007945 */ /* 0x000fd80003800000 */
[----:B------:R-:W-:Y:S05]  /*0650*/  @!P0 BRA `(.L_x_991) ;  /* 0x0000003000008947 */ /* 0x000fea0003800000 */
[----:B------:R-:W-:Y:S01]  /*0660*/  IADD3 R3, R6, -0x1, RZ ;  /* 0xffffffff06037810 */ /* 0x000fe20007ffe0ff */
[----:B------:R-:W-:Y:S05]  /*0670*/  BRA.DIV ~URZ, `(.L_x_992) ;  /* 0x0001b7227f007947 */ /* 0x000fea000b800000 */
[----:B------:R4:W1:Y:S02]  /*0680*/  SHFL.IDX PT, R7, R4, R3, 0x1f ;  /* 0x00001f0304077589 */ /* 0x00086400000e0000 */
.L_x_991:
[----:B------:R-:W-:Y:S05]  /*0690*/  BSYNC B0 ;  /* 0x0000000000007941 */ /* 0x000fea0003800000 */
.L_x_990:
[----:B---3--:R-:W-:Y:S01]  /*06a0*/  ISETP.NE.AND P0, PT, R9, 0x1, PT ;  /* 0x000000010900780c */ /* 0x008fe20003f05270 */
[----:B-1----:R-:W-:Y:S01]  /*06b0*/  IMAD R232, R7, c[0x0][0x538], R11 ;  /* 0x00014e0007e87a24 */ /* 0x002fe200078e020b */
[----:B------:R-:W-:Y:S04]  /*06c0*/  BSSY B0, `(.L_x_993) ;  /* 0x0000085000007945 */ /* 0x000fe80003800000 */
[----:B------:R-:W-:-:S07]  /*06d0*/  IADD3 R11, -R232, UR4, RZ ;  /* 0x00000004e80b7c10 */ /* 0x000fce000fffe1ff */
[----:B------:R-:W-:Y:S05]  /*06e0*/  @!P0 BRA `(.L_x_994) ;  /* 0x000003e000008947 */ /* 0x000fea0003800000 */
[-C--:B--2---:R-:W-:Y:S02]  /*06f0*/  IABS R0, R233.reuse ;  /* 0x000000e900007213 */ /* 0x084fe40000000000 */
        /* <DEDUP_REMOVED lines=9> */
[----:B----4-:R-:W1:Y:S02]  /*0790*/  F2I.FTZ.U32.TRUNC.NTZ R3, R2 ;  /* 0x0000000200037305 */ /* 0x010e64000021f000 */
        /* <DEDUP_REMOVED lines=51> */
.L_x_994:
[----:B------:R-:W-:-:S04]  /*0ad0*/  IMAD.MOV.U32 R2, RZ, RZ, 0x4 ;  /* 0x00000004ff027424 */ /* 0x000fc800078e00ff */
[----:B----4-:R-:W-:-:S05]  /*0ae0*/  IMAD.WIDE R2, R235, R2, c[0x0][0x590] ;  /* 0x00016400eb027625 */ /* 0x010fca00078e0202 */
        /* <DEDUP_REMOVED lines=66> */
.L_x_995:
[----:B------:R-:W-:Y:S05]  /*0f10*/  BSYNC B0 ;  /* 0x0000000000007941 */ /* 0x000fea0003800000 */
.L_x_993:
[----:B------:R-:W-:-:S04]  /*0f20*/  LOP3.LUT R0, RZ, R0, RZ, 0x33, !PT ;  /* 0x00000000ff007212 */ /* 0x000fc800078e33ff */
[----:B------:R-:W-:Y:S01]  /*0f30*/  IADD3 R233, R0, R233, RZ ;  /* 0x000000e900e97210 */ /* 0x000fe20007ffe0ff */
[----:B------:R-:W-:Y:S05]  /*0f40*/  BRA `(.L_x_996) ;  /* 0x0000004000007947 */ /* 0x000fea0003800000 */
.L_x_984:
[----:B--2---:R-:W-:Y:S01]  /*0f50*/  IMAD.MOV.U32 R233, RZ, RZ, RZ ;  /* 0x000000ffffe97224 */ /* 0x004fe200078e00ff */
[----:B------:R-:W-:Y:S01]  /*0f60*/  MOV R234, RZ ;  /* 0x000000ff00ea7202 */ /* 0x000fe20000000f00 */
[----:B------:R-:W-:Y:S01]  /*0f70*/  IMAD.U32 R232, RZ, RZ, UR4 ;  /* 0x00000004ffe87e24 */ /* 0x000fe2000f8e00ff */
[----:B------:R-:W-:Y:S02]  /*0f80*/  MOV R235, c[0x0][0x53c] ;  /* 0x00014f0000eb7a02 */ /* 0x000fe40000000f00 */
.L_x_996:
[----:B------:R-:W-:Y:S01]  /*0f90*/  ISETP.NE.AND P0, PT, R12, RZ, PT ;  /* 0x000000ff0c00720c */ /* 0x000fe20003f05270 */
[----:B------:R-:W-:-:S12]  /*0fa0*/  WARPSYNC 0xffffffff ;  /* 0xffffffff00007948 */ /* 0x000fd80003800000 */
[----:B------:R1:W-:Y:S04]  /*0fb0*/  @!P0 STS.128 [0x20080], R232 ;  /* 0x020080e8ff008388 */ /* 0x0003e80000000c00 */
[----:B------:R-:W-:Y:S06]  /*0fc0*/  BAR.ARV 0x5, 0x100 ;  /* 0x0144000000007b1d */ /* 0x000fec0000002000 */
.L_x_982:
        /* <DEDUP_REMOVED lines=9> */
[----:B------:R-:W-:-:S02]  /*1060*/  LOP3.LUT R4, R8, 0xfffffff8, RZ, 0xc0, !PT ;  /* 0xfffffff808047812 */ /* 0x000fc400078ec0ff */
[----:B------:R-:W-:Y:S02]  /*1070*/  LOP3.LUT R0, R0, 0xfffffffe, RZ, 0xc0, !PT ;  /* 0xfffffffe00007812 */ /* 0x000fe400078ec0ff */
[----:B------:R-:W-:Y:S01]  /*1080*/  SHF.R.S32.HI R211, RZ, 0x3, R8 ;  /* 0x00000003ffd37819 */ /* 0x000fe20000011408 */
[----:B------:R-:W-:Y:S01]  /*1090*/  IMAD.IADD R140, R14, 0x1, -R4 ;  /* 0x000000010e8c7824 */ /* 0x000fe200078e0a04 */
[--C-:B------:R-:W-:Y:S01]  /*10a0*/  SHF.R.S32.HI R6, RZ, 0x2, R13.reuse ;  /* 0x00000002ff067819 */ /* 0x100fe2000001140d */
[----:B------:R-:W-:Y:S01]  /*10b0*/  IMAD.IADD R11, R3, 0x1, -R0 ;  /* 0x00000001030b7824 */ /* 0x000fe200078e0a00 */
[----:B------:R-:W-:Y:S01]  /*10c0*/  SHF.R.S32.HI R3, RZ, 0x1f, R13 ;  /* 0x0000001fff037819 */ /* 0x000fe2000001140d */
[----:B------:R-:W-:Y:S01]  /*10d0*/  IMAD.SHL.U32 R136, R140, 0x8, RZ ;  /* 0x000000088c887824 */ /* 0x000fe200078e00ff */
[----:B------:R-:W-:Y:S01]  /*10e0*/  LOP3.LUT R0, R2, 0xfffffff0, RZ, 0xc0, !PT ;  /* 0xfffffff002007812 */ /* 0x000fe200078ec0ff */
[----:B------:R-:W-:Y:S01]  /*10f0*/  IMAD.SHL.U32 R2, R211, 0x40, RZ ;  /* 0x00000040d3027824 */ /* 0x000fe200078e00ff */
[----:B------:R-:W-:Y:S01]  /*1100*/  LEA.HI R3, R3, R6, RZ, 0x3 ;  /* 0x0000000603037211 */ /* 0x000fe200078f18ff */
[----:B------:R-:W-:Y:S01]  /*1110*/  IMAD.SHL.U32 R7, R140, 0x40, RZ ;  /* 0x000000408c077824 */ /* 0x000fe200078e00ff */
[----:B------:R-:W-:Y:S01]  /*1120*/  IADD3 R213, R136, 0x80, RZ ;  /* 0x0000008088d57810 */ /* 0x000fe20007ffe0ff */
[----:B------:R-:W-:Y:S01]  /*1130*/  IMAD.IADD R0, R14, 0x1, -R0 ;  /* 0x000000010e007824 */ /* 0x000fe200078e0a00 */
[----:B------:R-:W-:Y:S01]  /*1140*/  LOP3.LUT R3, R3, 0xfffffff8, RZ, 0xc0, !PT ;  /* 0xfffffff803037812 */ /* 0x000fe200078ec0ff */
[----:B------:R-:W-:Y:S01]  /*1150*/  IMAD.SHL.U32 R140, R140, 0x4, RZ ;  /* 0x000000048c8c7824 */ /* 0x000fe200078e00ff */
[----:B------:R-:W-:-:S02]  /*1160*/  LOP3.LUT R2, R2, 0x1c0, RZ, 0xc0, !PT ;  /* 0x000001c002027812 */ /* 0x000fc400078ec0ff */
[----:B------:R-:W-:Y:S01]  /*1170*/  SHF.R.S32.HI R10, RZ, 0x1f, R0 ;  /* 0x0000001fff0a7819 */ /* 0x000fe20000011400 */
[----:B------:R-:W-:Y:S01]  /*1180*/  IMAD.IADD R6, R6, 0x1, -R3 ;  /* 0x0000000106067824 */ /* 0x000fe200078e0a03 */
[----:B------:R-:W-:Y:S02]  /*1190*/  LOP3.LUT R5, R2, 0x38, R136, 0xf8, !PT ;  /* 0x0000003802057812 */ /* 0x000fe400078ef888 */
[----:B------:R-:W-:Y:S02]  /*11a0*/  SHF.R.U32.HI R4, RZ, 0x3, R2 ;  /* 0x00000003ff047819 */ /* 0x000fe40000011602 */
[----:B------:R-:W-:Y:S02]  /*11b0*/  LEA.HI R3, R9, R14, RZ, 0x6 ;  /* 0x0000000e09037211 */ /* 0x000fe400078f30ff */
[----:B------:R-:W-:Y:S02]  /*11c0*/  LOP3.LUT R2, R7, 0x1c0, RZ, 0xc0, !PT ;  /* 0x000001c007027812 */ /* 0x000fe400078ec0ff */
[----:B------:R-:W-:Y:S01]  /*11d0*/  LEA.HI R10, R10, R0, RZ, 0x3 ;  /* 0x000000000a0a7211 */ /* 0x000fe200078f18ff */
[----:B------:R-:W-:Y:S01]  /*11e0*/  IMAD.SHL.U32 R3, R3, 0x8, RZ ;  /* 0x0000000803037824 */ /* 0x000fe200078e00ff */
[----:B------:R-:W-:-:S02]  /*11f0*/  LOP3.LUT R7, R5, R4, RZ, 0x3c, !PT ;  /* 0x0000000405077212 */ /* 0x000fc400078e3cff */
[----:B------:R-:W-:Y:S02]  /*1200*/  LOP3.LUT R4, R2, 0x8, R8, 0xf8, !PT ;  /* 0x0000000802047812 */ /* 0x000fe400078ef808 */
[----:B------:R-:W-:Y:S02]  /*1210*/  LOP3.LUT R5, R10, 0xfffffff8, RZ, 0xc0, !PT ;  /* 0xfffffff80a057812 */ /* 0x000fe400078ec0ff */
[----:B------:R-:W-:Y:S02]  /*1220*/  SHF.R.U32.HI R2, RZ, 0x3, R2 ;  /* 0x00000003ff027819 */ /* 0x000fe40000011602 */
[----:B------:R-:W-:Y:S01]  /*1230*/  LEA.HI R9, R9, R14, RZ, 0x5 ;  /* 0x0000000e09097211 */ /* 0x000fe200078f28ff */
[----:B------:R-:W-:Y:S01]  /*1240*/  IMAD.IADD R8, R0, 0x1, -R5 ;  /* 0x0000000100087824 */ /* 0x000fe200078e0a05 */
[----:B------:R-:W-:Y:S02]  /*1250*/  LOP3.LUT R12, R4, R2, RZ, 0x3c, !PT ;  /* 0x00000002040c7212 */ /* 0x000fe400078e3cff */
[----:B------:R-:W-:-:S02]  /*1260*/  LOP3.LUT R3, R3, 0xfffffe00, RZ, 0xc0, !PT ;  /* 0xfffffe0003037812 */ /* 0x000fc400078ec0ff */
[--C-:B------:R-:W-:Y:S02]  /*1270*/  SHF.R.S32.HI R2, RZ, 0x5, R9.reuse ;  /* 0x00000005ff027819 */ /* 0x100fe40000011409 */
[----:B------:R-:W-:Y:S02]  /*1280*/  SHF.R.S32.HI R0, RZ, 0x1f, R9 ;  /* 0x0000001fff007819 */ /* 0x000fe40000011409 */
[----:B------:R-:W-:Y:S02]  /*1290*/  LOP3.LUT R5, R13, 0xfffffffc, RZ, 0xc0, !PT ;  /* 0xfffffffc0d057812 */ /* 0x000fe400078ec0ff */
        /* <DEDUP_REMOVED lines=8> */
[----:B------:R-:W-:-:S02]  /*1320*/  LEA.HI R3, R0, R0, RZ, 0x1 ;  /* 0x0000000000037211 */ /* 0x000fc400078f08ff */
[----:B------:R-:W-:Y:S01]  /*1330*/  ISETP.NE.U32.AND P0, PT, R5, 0x1, PT ;  /* 0x000000010500780c */ /* 0x000fe20003f05070 */
[----:B------:R-:W-:Y:S01]  /*1340*/  IMAD.IADD R9, R2, 0x1, -R4 ;  /* 0x0000000102097824 */ /* 0x000fe200078e0a04 */
[----:B------:R-:W-:Y:S01]  /*1350*/  LOP3.LUT R3, R3, 0x1ffffffe, RZ, 0xc0, !PT ;  /* 0x1ffffffe03037812 */ /* 0x000fe200078ec0ff */
[C---:B------:R-:W-:Y:S01]  /*1360*/  IMAD.SHL.U32 R4, R6.reuse, 0x40, RZ ;  /* 0x0000004006047824 */ /* 0x040fe200078e00ff */
[----:B------:R-:W-:Y:S01]  /*1370*/  R2P PR, R6, 0x6 ;  /* 0x0000000606007804 */ /* 0x000fe20000000000 */
[----:B------:R-:W-:Y:S01]  /*1380*/  IMAD.SHL.U32 R6, R2, 0x400, RZ ;  /* 0x0000040002067824 */ /* 0x000fe200078e00ff */
[----:B------:R-:W-:Y:S01]  /*1390*/  SHF.R.S32.HI R7, RZ, 0x1f, R15 ;  /* 0x0000001fff077819 */ /* 0x000fe2000001140f */
[----:B------:R-:W-:Y:S01]  /*13a0*/  IMAD.IADD R13, R0, 0x1, -R3 ;  /* 0x00000001000d7824 */ /* 0x000fe200078e0a03 */
[----:B------:R-:W-:Y:S01]  /*13b0*/  LOP3.LUT R2, R4, 0x1c0, RZ, 0xc0, !PT ;  /* 0x000001c004027812 */ /* 0x000fe200078ec0ff */
[----:B------:R-:W-:Y:S01]  /*13c0*/  IMAD R4, R0, 0x2, R6 ;  /* 0x0000000200047824 */ /* 0x000fe200078e0206 */
[----:B------:R-:W-:Y:S01]  /*13d0*/  LEA.HI R7, R7, R15, RZ, 0x2 ;  /* 0x0000000f07077211 */ /* 0x000fe200078f10ff */
[----:B------:R-:W-:Y:S01]  /*13e0*/  IMAD.SHL.U32 R0, R8, 0x40, RZ ;  /* 0x0000004008007824 */ /* 0x000fe200078e00ff */
[----:B------:R-:W-:Y:S01]  /*13f0*/  LEA.HI R2, R2, R2, RZ, 0x1d ;  /* 0x0000000202027211 */ /* 0x000fe200078fe8ff */
[----:B------:R-:W-:Y:S01]  /*1400*/  IMAD.SHL.U32 R5, R11, 0x8, RZ ;  /* 0x000000080b057824 */ /* 0x000fe200078e00ff */
[----:B------:R-:W-:-:S02]  /*1410*/  SHF.R.S32.HI R3, RZ, 0x2, R7 ;  /* 0x00000002ff037819 */ /* 0x000fc40000011407 */
[----:B------:R-:W-:Y:S01]  /*1420*/  LOP3.LUT R0, R0, 0x1c0, RZ, 0xc0, !PT ;  /* 0x000001c000007812 */ /* 0x000fe200078ec0ff */
[----:B------:R-:W-:Y:S01]  /*1430*/  IMAD.IADD R2, R4, 0x1, R2 ;  /* 0x0000000104027824 */ /* 0x000fe200078e0202 */
[----:B------:R-:W-:Y:S01]  /*1440*/  LOP3.LUT P4, RZ, R8, 0x2, RZ, 0xc0, !PT ;  /* 0x0000000208ff7812 */ /* 0x000fe2000788c0ff */
[----:B------:R-:W-:Y:S01]  /*1450*/  IMAD R14, R9, 0x10, R3 ;  /* 0x00000010090e7824 */ /* 0x000fe200078e0203 */
[----:B------:R-:W-:Y:S01]  /*1460*/  LOP3.LUT R3, R0, 0x8, R5, 0xf8, !PT ;  /* 0x0000000800037812 */ /* 0x000fe200078ef805 */
[----:B------:R-:W-:Y:S01]  /*1470*/  IMAD.SHL.U32 R4, R10, 0x40, RZ ;  /* 0x000000400a047824 */ /* 0x000fe200078e00ff */
[----:B------:R-:W-:Y:S01]  /*1480*/  SHF.R.U32.HI R0, RZ, 0x3, R0 ;  /* 0x00000003ff007819 */ /* 0x000fe20000011600 */
[----:B------:R-:W-:Y:S01]  /*1490*/  IMAD.SHL.U32 R242, R2, 0x2, RZ ;  /* 0x0000000202f27824 */ /* 0x000fe200078e00ff */
[----:B------:R-:W-:Y:S01]  /*14a0*/  LOP3.LUT P3, RZ, R8, 0x4, RZ, 0xc0, !PT ;  /* 0x0000000408ff7812 */ /* 0x000fe2000786c0ff */
[----:B------:R-:W-:Y:S01]  /*14b0*/  IMAD R2, R11, 0x200, R12 ;  /* 0x000002000b027824 */ /* 0x000fe200078e020c */
[----:B------:R-:W-:Y:S01]  /*14c0*/  LOP3.LUT R0, R3, R0, RZ, 0x3c, !PT ;  /* 0x0000000003007212 */ /* 0x000fe200078e3cff */
[----:B------:R-:W-:Y:S01]  /*14d0*/  IMAD.MOV.U32 R8, RZ, RZ, 0x20 ;  /* 0x00000020ff087424 */ /* 0x000fe200078e00ff */
[----:B------:R-:W-:Y:S01]  /*14e0*/  LOP3.LUT R4, R4, 0xfffffe00, RZ, 0xc0, !PT ;  /* 0xfffffe0004047812 */ /* 0x000fe200078ec0ff */
[----:B------:R-:W-:Y:S01]  /*14f0*/  IMAD.MOV.U32 R9, RZ, RZ, 0x40 ;  /* 0x00000040ff097424 */ /* 0x000fe200078e00ff */
[----:B------:R-:W-:Y:S01]  /*1500*/  IADD3 R5, R242, 0x80, RZ ;  /* 0x00000080f2057810 */ /* 0x000fe20007ffe0ff */
[----:B------:R1:W-:Y:S01]  /*1510*/  STL [R1+0x4], R14 ;  /* 0x0000040e01007387 */ /* 0x0003e20000100800 */
[----:B------:R-:W-:Y:S01]  /*1520*/  IADD3 R3, R0, R4, R6 ;  /* 0x0000000400037210 */ /* 0x000fe20007ffe006 */
[----:B------:R-:W-:Y:S01]  /*1530*/  IMAD R240, R13, 0x8, R14 ;  /* 0x000000080df07824 */ /* 0x000fe200078e020e */
[----:B------:R-:W-:-:S02]  /*1540*/  IADD3 R243, R242, 0x70, RZ ;  /* 0x00000070f2f37810 */ /* 0x000fc40007ffe0ff */
[----:B------:R-:W-:Y:S02]  /*1550*/  LOP3.LUT R4, R0, R4, RZ, 0xfc, !PT ;  /* 0x0000000400047212 */ /* 0x000fe400078efcff */
[----:B------:R-:W-:Y:S02]  /*1560*/  @P0 IADD3 R243, R5, 0x10, RZ ;  /* 0x0000001005f30810 */ /* 0x000fe40007ffe0ff */
[----:B------:R-:W-:Y:S02]  /*1570*/  IADD3 R0, R140, 0x40, RZ ;  /* 0x000000408c007810 */ /* 0x000fe40007ffe0ff */
[----:B------:R-:W-:Y:S02]  /*1580*/  LOP3.LUT R5, R7, 0x7ffffffc, RZ, 0xc0, !PT ;  /* 0x7ffffffc07057812 */ /* 0x000fe400078ec0ff */
[----:B------:R-:W-:Y:S01]  /*1590*/  LEA R186, R2, 0xc080, 0x1 ;  /* 0x0000c08002ba7811 */ /* 0x000fe200078e08ff */
[----:B------:R-:W-:Y:S01]  /*15a0*/  IMAD.IADD R138, R140, 0x1, R0 ;  /* 0x000000018c8a7824 */ /* 0x000fe200078e0200 */
[C---:B------:R-:W-:Y:S01]  /*15b0*/  SEL R2, R8.reuse, 0xffffffe0, !P4 ;  /* 0xffffffe008027807 */ /* 0x040fe20006000000 */
[----:B------:R-:W-:Y:S01]  /*15c0*/  IMAD.IADD R0, R15, 0x1, -R5 ;  /* 0x000000010f007824 */ /* 0x000fe200078e0a05 */
[----:B------:R-:W-:-:S02]  /*15d0*/  SEL R5, R8, 0xffffffe0, !P1 ;  /* 0xffffffe008057807 */ /* 0x000fc40004800000 */
[----:B------:R-:W-:Y:S01]  /*15e0*/  LEA R191, R3, 0x10080, 0x1 ;  /* 0x0001008003bf7811 */ /* 0x000fe200078e08ff */
[----:B------:R-:W-:Y:S01]  /*15f0*/  IMAD.SHL.U32 R217, R0, 0x2, RZ ;  /* 0x0000000200d97824 */ /* 0x000fe200078e00ff */
[----:B------:R-:W-:Y:S01]  /*1600*/  LEA R187, R4, 0x8080, 0x1 ;  /* 0x0000808004bb7811 */ /* 0x000fe200078e08ff */
[----:B------:R-:W-:Y:S01]  /*1610*/  IMAD.IADD R245, R242, 0x1, R5 ;  /* 0x00000001f2f57824 */ /* 0x000fe200078e0205 */
[----:B------:R-:W-:Y:S01]  /*1620*/  SEL R6, R9, 0xffffffc0, !P2 ;  /* 0xffffffc009067807 */ /* 0x000fe20005000000 */
[----:B------:R-:W-:Y:S01]  /*1630*/  IMAD.IADD R244, R5, 0x1, R243 ;  /* 0x0000000105f47824 */ /* 0x000fe200078e02f3 */
[----:B------:R-:W-:Y:S01]  /*1640*/  IADD3 R15, R217, 0x10, RZ ;  /* 0x00000010d90f7810 */ /* 0x000fe20007ffe0ff */
[----:B------:R-:W-:Y:S01]  /*1650*/  IMAD.IADD R192, R191, 0x1, R2 ;  /* 0x00000001bfc07824 */ /* 0x000fe200078e0202 */
[C---:B------:R-:W-:Y:S01]  /*1660*/  IADD3 R16, R217.reuse, 0x8, RZ ;  /* 0x00000008d9107810 */ /* 0x040fe20007ffe0ff */
[----:B------:R-:W-:Y:S01]  /*1670*/  IMAD.IADD R188, R2, 0x1, R187 ;  /* 0x0000000102bc7824 */ /* 0x000fe200078e02bb */
[----:B------:R-:W-:Y:S01]  /*1680*/  IADD3 R11, R217, 0x28, RZ ;  /* 0x00000028d90b7810 */ /* 0x000fe20007ffe0ff */
[--C-:B------:R-:W-:Y:S01]  /*1690*/  IMAD.IADD R249, R242, 0x1, R6.reuse ;  /* 0x00000001f2f97824 */ /* 0x100fe200078e0206 */
[----:B------:R-:W-:Y:S01]  /*16a0*/  SEL R0, R9, 0xffffffc0, !P3 ;  /* 0xffffffc009007807 */ /* 0x000fe20005800000 */
[C---:B------:R-:W-:Y:S01]  /*16b0*/  IMAD.IADD R248, R6.reuse, 0x1, R245 ;  /* 0x0000000106f87824 */ /* 0x040fe200078e02f5 */
[C---:B-1----:R-:W-:Y:S01]  /*16c0*/  IADD3 R14, R217.reuse, 0x18, RZ ;  /* 0x00000018d90e7810 */ /* 0x042fe20007ffe0ff */
[----:B------:R-:W-:Y:S01]  /*16d0*/  IMAD.IADD R247, R6, 0x1, R243 ;  /* 0x0000000106f77824 */ /* 0x000fe200078e02f3 */
[C---:B------:R-:W-:Y:S01]  /*16e0*/  IADD3 R7, R217.reuse, 0x38, RZ ;  /* 0x00000038d9077810 */ /* 0x040fe20007ffe0ff */
[----:B------:R-:W-:Y:S01]  /*16f0*/  IMAD.IADD R246, R244, 0x1, R6 ;  /* 0x00000001f4f67824 */ /* 0x000fe200078e0206 */
[----:B------:R-:W-:Y:S01]  /*1700*/  IADD3 R12, R217, 0x20, RZ ;  /* 0x00000020d90c7810 */ /* 0x000fe20007ffe0ff */
[--C-:B------:R-:W-:Y:S01]  /*1710*/  IMAD.IADD R194, R191, 0x1, R0.reuse ;  /* 0x00000001bfc27824 */ /* 0x100fe200078e0200 */
[C---:B------:R-:W-:Y:S01]  /*1720*/  IADD3 R10, R217.reuse, 0x30, RZ ;  /* 0x00000030d90a7810 */ /* 0x040fe20007ffe0ff */
[----:B------:R-:W-:Y:S01]  /*1730*/  IMAD.IADD R190, R0, 0x1, R187 ;  /* 0x0000000100be7824 */ /* 0x000fe200078e02bb */
[----:B------:R-:W-:Y:S01]  /*1740*/  IADD3 R252, R217, 0x40, RZ ;  /* 0x00000040d9fc7810 */ /* 0x000fe20007ffe0ff */
[----:B------:R-:W-:Y:S01]  /*1750*/  IMAD.IADD R193, R192, 0x1, R0 ;  /* 0x00000001c0c17824 */ /* 0x000fe200078e0200 */
[----:B------:R-:W-:Y:S01]  /*1760*/  SHF.R.S32.HI R8, RZ, 0x1f, R15 ;  /* 0x0000001fff087819 */ /* 0x000fe2000001140f */
[----:B------:R-:W-:Y:S01]  /*1770*/  IMAD.IADD R189, R0, 0x1, R188 ;  /* 0x0000000100bd7824 */ /* 0x000fe200078e02bc */
[----:B------:R-:W-:-:S02]  /*1780*/  SHF.R.S32.HI R9, RZ, 0x1f, R16 ;  /* 0x0000001fff097819 */ /* 0x000fc40000011410 */
[----:B------:R-:W-:Y:S02]  /*1790*/  SHF.R.S32.HI R8, RZ, 0x1f, R11 ;  /* 0x0000001fff087819 */ /* 0x000fe4000001140b */
[----:B------:R-:W-:Y:S02]  /*17a0*/  SHF.R.S32.HI R9, RZ, 0x1f, R14 ;  /* 0x0000001fff097819 */ /* 0x000fe4000001140e */
[----:B------:R-:W-:Y:S02]  /*17b0*/  SHF.R.S32.HI R8, RZ, 0x1f, R7 ;  /* 0x0000001fff087819 */ /* 0x000fe40000011407 */
[----:B------:R-:W-:Y:S02]  /*17c0*/  IADD3 R139, R140, 0x60, RZ ;  /* 0x000000608c8b7810 */ /* 0x000fe40007ffe0ff */
[----:B------:R-:W-:Y:S02]  /*17d0*/  IADD3 R214, R136, 0xc0, RZ ;  /* 0x000000c088d67810 */ /* 0x000fe40007ffe0ff */
[----:B------:R-:W-:-:S02]  /*17e0*/  IADD3 R250, R217, 0x48, RZ ;  /* 0x00000048d9fa7810 */ /* 0x000fc40007ffe0ff */
[----:B------:R-:W-:Y:S02]  /*17f0*/  SHF.R.S32.HI R12, RZ, 0x1f, R12 ;  /* 0x0000001fff0c7819 */ /* 0x000fe4000001140c */
[----:B------:R-:W-:Y:S02]  /*1800*/  SHF.R.S32.HI R9, RZ, 0x1f, R10 ;  /* 0x0000001fff097819 */ /* 0x000fe4000001140a */
[----:B------:R-:W-:Y:S02]  /*1810*/  SHF.R.S32.HI R7, RZ, 0x1f, R252 ;  /* 0x0000001fff077819 */ /* 0x000fe400000114fc */
.L_x_1169:
        /* <DEDUP_REMOVED lines=41> */
.L_x_997:
[----:B------:R-:W-:-:S04]  /*1ab0*/  ISETP.NE.U32.AND P0, PT, RZ, c[0x0][0x368], PT ;  /* 0x0000da00ff007a0c */ /* 0x000fc80003f05070 */
[----:B------:R-:W-:-:S13]  /*1ac0*/  ISETP.NE.AND.EX P0, PT, RZ, c[0x0][0x36c], PT, P0 ;  /* 0x0000db00ff007a0c */ /* 0x000fda0003f05300 */
[----:B------:R-:W-:Y:S05]  /*1ad0*/  @!P0 BRA `(.L_x_998) ;  /* 0x0000004000008947 */ /* 0x000fea0003800000 */
[----:B---3--:R-:W-:-:S04]  /*1ae0*/  LEA R4, P0, R236, c[0x0][0x368], 0x2 ;  /* 0x0000da00ec047a11 */ /* 0x008fc800078010ff */
[----:B------:R-:W-:-:S05]  /*1af0*/  LEA.HI.X R5, R236, c[0x0][0x36c], R241, 0x2, P0 ;  /* 0x0000db00ec057a11 */ /* 0x000fca00000f14f1 */
[----:B------:R1:W5:Y:S01]  /*1b00*/  LDG.E R11, [R4.64] ;  /* 0x00000006040b7981 */ /* 0x000362000c1e1900 */
[----:B------:R-:W-:Y:S05]  /*1b10*/  BRA `(.L_x_999) ;  /* 0x0000005000007947 */ /* 0x000fea0003800000 */
.L_x_998:
[----:B------:R-:W-:Y:S01]  /*1b20*/  MOV R11, c[0x0][0x1d0] ;  /* 0x00007400000b7a02 */ /* 0x000fe20000000f00 */
[----:B------:R-:W-:Y:S05]  /*1b30*/  @!P6 BRA `(.L_x_999) ;  /* 0x000000300000e947 */ /* 0x000fea0003800000 */
[----:B---3--:R-:W2:Y:S04]  /*1b40*/  LDG.E R6, [R4.64] ;  /* 0x0000000604067981 */ /* 0x008ea8000c1e1900 */
[----:B------:R-:W2:Y:S02]  /*1b50*/  LDG.E R0, [R4.64+0x4] ;  /* 0x0000040604007981 */ /* 0x000ea4000c1e1900 */
[----:B--2---:R-:W-:Y:S02]  /*1b60*/  IADD3 R11, -R6, R0, RZ ;  /* 0x00000000060b7210 */ /* 0x004fe40007ffe1ff */
.L_x_999:
[----:B-1-3--:R1:W2:Y:S04]  /*1b70*/  @P5 LDG.E R5, [R2.64] ;  /* 0x0000000602055981 */ /* 0x00a2a8000c1e1900 */
[----:B------:R1:W2:Y:S01]  /*1b80*/  @P5 LDG.E R4, [R2.64+0x4] ;  /* 0x0000040602045981 */ /* 0x0002a2000c1e1900 */
[----:B------:R-:W-:Y:S01]  /*1b90*/  ISETP.NE.U32.AND P0, PT, RZ, c[0x0][0x378], PT ;  /* 0x0000de00ff007a0c */ /* 0x000fe20003f05070 */
[----:B-----5:R-:W-:-:S03]  /*1ba0*/  IMAD.MOV.U32 R112, RZ, RZ, R11 ;  /* 0x000000ffff707224 */ /* 0x020fc600078e000b */
[----:B------:R-:W-:Y:S01]  /*1bb0*/  ISETP.NE.AND.EX P1, PT, RZ, c[0x0][0x37c], PT, P0 ;  /* 0x0000df00ff007a0c */ /* 0x000fe20003f25300 */
[----:B------:R-:W-:Y:S02]  /*1bc0*/  IMAD.MOV.U32 R0, RZ, RZ, c[0x0][0x2c4] ;  /* 0x0000b100ff007624 */ /* 0x000fe400078e00ff */
[----:B------:R-:W-:Y:S02]  /*1bd0*/  IMAD.SHL.U32 R233, R233, 0x80, RZ ;  /* 0x00000080e9e97824 */ /* 0x000fe400078e00ff */
[----:B------:R-:W-:-:S08]  /*1be0*/  IMAD.MOV.U32 R66, RZ, RZ, c[0x0][0x228] ;  /* 0x00008a00ff427624 */ /* 0x000fd000078e00ff */
[----:B-1----:R-:W-:-:S04]  /*1bf0*/  @P1 LEA R2, P0, R236, c[0x0][0x378], 0x2 ;  /* 0x0000de00ec021a11 */ /* 0x002fc800078010ff */
[----:B------:R-:W-:Y:S02]  /*1c00*/  @P1 LEA.HI.X R3, R236, c[0x0][0x37c], R241, 0x2, P0 ;  /* 0x0000df00ec031a11 */ /* 0x000fe400000f14f1 */
[----:B------:R-:W-:Y:S01]  /*1c10*/  ISETP.NE.AND P0, PT, R0, 0x1, PT ;  /* 0x000000010000780c */ /* 0x000fe20003f05270 */
[----:B------:R-:W-:Y:S01]  /*1c20*/  IMAD.IADD R10, R11, 0x1, -R117 ;  /* 0x000000010b0a7824 */ /* 0x000fe200078e0a75 */
[----:B------:R-:W-:Y:S01]  /*1c30*/  IADD3 R0, R233, 0x7f, RZ ;  /* 0x0000007fe9007810 */ /* 0x000fe20007ffe0ff */
[----:B------:R1:W5:Y:S01]  /*1c40*/  @P1 LDG.E R112, [R2.64] ;  /* 0x0000000602701981 */ /* 0x000362000c1e1900 */
[----:B------:R-:W-:Y:S01]  /*1c50*/  LOP3.LUT R6, R234, 0xff0000, RZ, 0xc0, !PT ;  /* 0x00ff0000ea067812 */ /* 0x000fe200078ec0ff */
[----:B------:R-:W-:Y:S08]  /*1c60*/  BSSY B0, `(.L_x_1000) ;  /* 0x0000036000007945 */ /* 0x000ff00003800000 */
[----:B-1----:R-:W-:Y:S01]  /*1c70*/  @P0 IMAD.HI.U32 R2, R0, c[0x0][0x2c8], RZ ;  /* 0x0000b20000020a27 */ /* 0x002fe200078e00ff */
[----:B------:R-:W-:-:S04]  /*1c80*/  LOP3.LUT R3, R234, 0xff000000, RZ, 0xc0, !PT ;  /* 0xff000000ea037812 */ /* 0x000fc800078ec0ff */
[----:B------:R-:W-:Y:S02]  /*1c90*/  @P0 SHF.R.U32.HI R0, RZ, c[0x0][0x2cc], R2 ;  /* 0x0000b300ff000a19 */ /* 0x000fe40000011602 */
[----:B------:R-:W-:-:S04]  /*1ca0*/  SHF.R.U32.HI R3, RZ, 0x8, R3 ;  /* 0x00000008ff037819 */ /* 0x000fc80000011603 */
[----:B------:R-:W-:-:S04]  /*1cb0*/  LEA.HI R3, R6, R3, RZ, 0x10 ;  /* 0x0000000306037211 */ /* 0x000fc800078f80ff */
[----:B------:R-:W-:Y:S02]  /*1cc0*/  SHF.R.U32.HI R234, RZ, 0x10, R3 ;  /* 0x00000010ffea7819 */ /* 0x000fe40000011603 */
[----:B------:R-:W-:Y:S02]  /*1cd0*/  LOP3.LUT R251, R3, 0xff, RZ, 0xc0, !PT ;  /* 0x000000ff03fb7812 */ /* 0x000fe400078ec0ff */
[----:B------:R-:W-:-:S04]  /*1ce0*/  ISETP.NE.AND P1, PT, R234, RZ, PT ;  /* 0x000000ffea00720c */ /* 0x000fc80003f25270 */
[----:B------:R-:W-:Y:S01]  /*1cf0*/  SEL R111, R234, c[0x0][0x338], P1 ;  /* 0x0000ce00ea6f7a07 */ /* 0x000fe20000800000 */
[----:B--2---:R-:W-:-:S04]  /*1d00*/  @P5 IMAD.IADD R66, R4, 0x1, -R5 ;  /* 0x0000000104425824 */ /* 0x004fc800078e0a05 */
[----:B------:R-:W-:-:S05]  /*1d10*/  IMAD.IADD R237, R10, 0x1, R66 ;  /* 0x000000010aed7824 */ /* 0x000fca00078e0242 */
[C---:B------:R-:W-:Y:S02]  /*1d20*/  IADD3 R122, R237.reuse, 0x20, -R238 ;  /* 0x00000020ed7a7810 */ /* 0x040fe40007ffe8ee */
[----:B------:R-:W-:-:S03]  /*1d30*/  IADD3 R2, R237, 0x1f, RZ ;  /* 0x0000001fed027810 */ /* 0x000fc60007ffe0ff */
[----:B------:R-:W-:Y:S01]  /*1d40*/  IMAD.IADD R0, R122, 0x1, R0 ;  /* 0x000000017a007824 */ /* 0x000fe200078e0200 */
[----:B------:R-:W-:-:S04]  /*1d50*/  SHF.R.S32.HI R4, RZ, 0x1f, R2 ;  /* 0x0000001fff047819 */ /* 0x000fc80000011402 */
[----:B------:R-:W-:Y:S02]  /*1d60*/  SHF.R.S32.HI R5, RZ, 0x1f, R0 ;  /* 0x0000001fff057819 */ /* 0x000fe40000011400 */
[----:B------:R-:W-:Y:S02]  /*1d70*/  LEA.HI R2, R4, R2, RZ, 0x5 ;  /* 0x0000000204027211 */ /* 0x000fe400078f28ff */
[----:B------:R-:W-:Y:S02]  /*1d80*/  LEA.HI R0, R5, R0, RZ, 0x5 ;  /* 0x0000000005007211 */ /* 0x000fe400078f28ff */
[----:B------:R-:W-:Y:S02]  /*1d90*/  SHF.R.S32.HI R121, RZ, 0x5, R2 ;  /* 0x00000005ff797819 */ /* 0x000fe40000011402 */
[----:B------:R-:W-:-:S04]  /*1da0*/  SHF.R.S32.HI R0, RZ, 0x5, R0 ;  /* 0x00000005ff007819 */ /* 0x000fc80000011400 */
[----:B------:R-:W-:Y:S01]  /*1db0*/  IMNMX R5, R121, R0, PT ;  /* 0x0000000079057217 */ /* 0x000fe20003800200 */
[----:B------:R-:W-:-:S03]  /*1dc0*/  IMAD.MOV.U32 R0, RZ, RZ, RZ ;  /* 0x000000ffff007224 */ /* 0x000fc600078e00ff */
[----:B------:R-:W-:-:S13]  /*1dd0*/  ISETP.GE.AND P0, PT, R5, 0x1, PT ;  /* 0x000000010500780c */ /* 0x000fda0003f06270 */
        /* <DEDUP_REMOVED lines=30> */
.L_x_1001:
[----:B------:R-:W-:Y:S05]  /*1fc0*/  BSYNC B0 ;  /* 0x0000000000007941 */ /* 0x000fea0003800000 */
.L_x_1000:
        /* <DEDUP_REMOVED lines=13> */
[----:B-1----:R-:W-:-:S04]  /*20a0*/  SHF.R.S32.HI R131, RZ, 0x1f, R6 ;  /* 0x0000001fff837819 */ /* 0x002fc80000011406 */
[----:B------:R-:W-:-:S05]  /*20b0*/  LEA.HI R5, R131, R6, RZ, 0x6 ;  /* 0x0000000683057211 */ /* 0x000fca00078f30ff */
[----:B------:R-:W-:Y:S02]  /*20c0*/  IMAD.SHL.U32 R2, R5, 0x8, RZ ;  /* 0x0000000805027824 */ /* 0x000fe400078e00ff */
[----:B------:R-:W-:-:S03]  /*20d0*/  @P0 IADD3 R0, R0, 0x1f, RZ ;  /* 0x0000001f00000810 */ /* 0x000fc60007ffe0ff */
[----:B------:R-:W-:Y:S02]  /*20e0*/  LOP3.LUT R114, R2, 0xfffffe00, RZ, 0xc0, !PT ;  /* 0xfffffe0002727812 */ /* 0x000fe400078ec0ff */
[----:B------:R-:W-:-:S04]  /*20f0*/  @P0 SHF.R.S32.HI R3, RZ, 0x1f, R0 ;  /* 0x0000001fff030819 */ /* 0x000fc80000011400 */
[----:B------:R-:W-:Y:S01]  /*2100*/  @P0 LEA.HI R4, R3, R0, RZ, 0x5 ;  /* 0x0000000003040211 */ /* 0x000fe200078f28ff */
[----:B------:R-:W-:Y:S01]  /*2110*/  IMAD.MOV.U32 R0, RZ, RZ, R107 ;  /* 0x000000ffff007224 */ /* 0x000fe200078e006b */
[----:B------:R-:W-:Y:S02]  /*2120*/  LOP3.LUT R3, R113, 0x38, R136, 0xf8, !PT ;  /* 0x0000003871037812 */ /* 0x000fe400078ef888 */
[----:B------:R-:W-:Y:S02]  /*2130*/  @P0 SHF.R.S32.HI R0, RZ, 0x5, R4 ;  /* 0x00000005ff000819 */ /* 0x000fe40000011404 */
[----:B------:R-:W-:Y:S02]  /*2140*/  LOP3.LUT R2, R3, R135, RZ, 0x3c, !PT ;  /* 0x0000008703027212 */ /* 0x000fe400078e3cff */
[----:B------:R-:W-:-:S03]  /*2150*/  ISETP.GT.AND P0, PT, R0, R107, PT ;  /* 0x0000006b0000720c */ /* 0x000fc60003f04270 */
[----:B------:R-:W-:-:S04]  /*2160*/  IMAD.IADD R2, R114, 0x1, R2 ;  /* 0x0000000172027824 */ /* 0x000fc800078e0202 */
[----:B------:R-:W-:-:S06]  /*2170*/  IMAD.SHL.U32 R203, R2, 0x2, RZ ;  /* 0x0000000202cb7824 */ /* 0x000fcc00078e00ff */
        /* <DEDUP_REMOVED lines=195> */
.L_x_1021:
        /* <DEDUP_REMOVED lines=29> */
[C---:B------:R-:W-:Y:S01]  /*2f80*/  IADD3 R20, R140.reuse, 0x40, RZ ;  /* 0x000000408c147810 */ /* 0x040fe20007ffe0ff */
[----:B------:R-:W-:Y:S01]  /*2f90*/  CS2R R34, SRZ ;  /* 0x0000000000227805 */ /* 0x000fe2000001ff00 */
[----:B------:R-:W-:Y:S01]  /*2fa0*/  IADD3 R18, R140, 0x20, RZ ;  /* 0x000000208c127810 */ /* 0x000fe20007ffe0ff */
[----:B------:R-:W-:Y:S01]  /*2fb0*/  CS2R R32, SRZ ;  /* 0x0000000000207805 */ /* 0x000fe2000001ff00 */
[----:B------:R-:W-:Y:S01]  /*2fc0*/  CS2R R30, SRZ ;  /* 0x00000000001e7805 */ /* 0x000fe2000001ff00 */
[----:B------:R-:W-:Y:S01]  /*2fd0*/  CS2R R24, SRZ ;  /* 0x0000000000187805 */ /* 0x000fe2000001ff00 */
[----:B------:R-:W-:Y:S01]  /*2fe0*/  CS2R R14, SRZ ;  /* 0x00000000000e7805 */ /* 0x000fe2000001ff00 */
[----:B------:R-:W-:Y:S01]  /*2ff0*/  CS2R R12, SRZ ;  /* 0x00000000000c7805 */ /* 0x000fe2000001ff00 */
[----:B------:R-:W-:Y:S01]  /*3000*/  CS2R R6, SRZ ;  /* 0x0000000000067805 */ /* 0x000fe2000001ff00 */
[----:B------:R-:W-:Y:S02]  /*3010*/  CS2R R2, SRZ ;  /* 0x0000000000027805 */ /* 0x000fe4000001ff00 */
        /* <DEDUP_REMOVED lines=33> */
.L_x_1007:
[----:B------:R-:W-:Y:S05]  /*3230*/  BSYNC B0 ;  /* 0x0000000000007941 */ /* 0x000fea0003800000 */
.L_x_1006:
        /* <DEDUP_REMOVED lines=77> */
.L_x_1010:
[----:B------:R-:W-:Y:S05]  /*3710*/  BSYNC B0 ;  /* 0x0000000000007941 */ /* 0x000fea0003800000 */
.L_x_1009:
        /* <DEDUP_REMOVED lines=56> */
.L_x_1012:
[----:B------:R-:W-:Y:S05]  /*3aa0*/  BSYNC B0 ;  /* 0x0000000000007941 */ /* 0x000fea0003800000 */
.L_x_1011:
        /* <DEDUP_REMOVED lines=56> */
.L_x_1014:
[----:B------:R-:W-:Y:S05]  /*3e30*/  BSYNC B0 ;  /* 0x0000000000007941 */ /* 0x000fea0003800000 */
.L_x_1013:
        /* <DEDUP_REMOVED lines=56> */
.L_x_1005:
        /* <DEDUP_REMOVED lines=31> */
.L_x_1016:
[----:B------:R-:W-:Y:S05]  /*43b0*/  BSYNC B0 ;  /* 0x0000000000007941 */ /* 0x000fea0003800000 */
.L_x_1015:
        /* <DEDUP_REMOVED lines=137> */
.L_x_1018:
[----:B------:R-:W-:Y:S05]  /*4c50*/  BSYNC B0 ;  /* 0x0000000000007941 */ /* 0x000fea0003800000 */
.L_x_1017:
        /* <DEDUP_REMOVED lines=117> */
.L_x_1004:
        /* <DEDUP_REMOVED lines=21> */
.L_x_1008:
[----:B------:R-:W-:Y:S05]  /*5500*/  BSYNC B1 ;  /* 0x0000000000017941 */ /* 0x000fea0003800000 */
.L_x_1003:
[----:B-1---5:R-:W-:Y:S01]  /*5510*/  IMAD.SHL.U32 R6, R48, 0x20, RZ ;  /* 0x0000002030067824 */ /* 0x022fe200078e00ff */
[----:B------:R-:W-:Y:S03]  /*5520*/  BSSY B0, `(.L_x_1019) ;  /* 0x0000036000007945 */ /* 0x000fe60003800000 */
[----:B------:R-:W-:Y:S05]  /*5530*/  IMAD.IADD R0, R104, 0x1, -R6 ;  /* 0x0000000168007824 */ /* 0x000fea00078e0a06 */
[----:B------:R-:W-:Y:S11]  /*5540*/  ISETP.GE.AND P0, PT, R0, 0x1, PT ;  /* 0x000000010000780c */ /* 0x000ff60003f06270 */
[----:B------:R-:W-:Y:S02]  /*5550*/  @!UPT UIADD3 URZ, URZ, URZ, URZ ;  /* 0x0000003f3f3ff290 */ /* 0x000fe4000fffe03f */
[C---:B------:R-:W-:Y:S01]  /*5560*/  @P0 LEA R0, P1, R48.reuse, R105, 0x5 ;  /* 0x0000006930000211 */ /* 0x040fe200078228ff */
[----:B------:R-:W-:Y:S01]  /*5570*/  @P0 IMAD.MOV.U32 R4, RZ, RZ, R84 ;  /* 0x000000ffff040224 */ /* 0x000fe200078e0054 */
[----:B------:R-:W-:Y:S02]  /*5580*/  @P0 MOV R5, R100 ;  /* 0x0000006400050202 */ /* 0x000fe40000000f00 */
[----:B--2---:R-:W-:Y:S03]  /*5590*/  @P0 LEA.HI.X R2, R48, R108, R62, 0x5, P1 ;  /* 0x0000006c30020211 */ /* 0x004fe600008f2c3e */
[----:B------:R-:W-:Y:S04]  /*55a0*/  @P0 IMAD.WIDE.U32 R4, R0, c[0x0][0x258], R4 ;  /* 0x0000960000040a25 */ /* 0x000fe800078e0004 */
[----:B------:R-:W-:Y:S04]  /*55b0*/  @P0 IMAD R2, R2, c[0x0][0x258], RZ ;  /* 0x0000960002020a24 */ /* 0x000fe800078e02ff */
        /* <DEDUP_REMOVED lines=44> */
.L_x_1020:
[----:B-1----:R-:W-:Y:S05]  /*5880*/  BSYNC B0 ;  /* 0x0000000000007941 */ /* 0x002fea0003800000 */
.L_x_1019:
        /* <DEDUP_REMOVED lines=22> */
.L_x_1002:
[----:B------:R-:W-:Y:S01]  /*59f0*/  IMAD.MOV.U32 R0, RZ, RZ, c[0x0][0x2c4] ;  /* 0x0000b100ff007624 */ /* 0x000fe200078e00ff */
[----:B------:R-:W-:Y:S01]  /*5a00*/  LOP3.LUT R216, R216, 0xffffffdf, RZ, 0xc0, !PT ;  /* 0xffffffdfd8d87812 */ /* 0x000fe200078ec0ff */
[----:B------:R-:W-:Y:S01]  /*5a10*/  BSSY B0, `(.L_x_1022) ;  /* 0x000002c000007945 */ /* 0x000fe20003800000 */
[----:B------:R-:W-:-:S02]  /*5a20*/  IMAD.IADD R10, R116, 0x1, R117 ;  /* 0x00000001740a7824 */ /* 0x000fc400078e0275 */
[----:B------:R-:W-:Y:S02]  /*5a30*/  ISETP.NE.AND P3, PT, R0, 0x1, PT ;  /* 0x000000010000780c */ /* 0x000fe40003f65270 */
[----:B------:R-:W-:-:S11]  /*5a40*/  IADD3 R0, R233, 0x7f, RZ ;  /* 0x0000007fe9007810 */ /* 0x000fd60007ffe0ff */
[----:B------:R-:W-:Y:S01]  /*5a50*/  @P3 IMAD.HI.U32 R2, R0, c[0x0][0x2c8], RZ ;  /* 0x0000b20000023a27 */ /* 0x000fe200078e00ff */
[----:B------:R-:W-:-:S04]  /*5a60*/  @P3 LOP3.LUT R216, R216, 0x20, RZ, 0xfc, !PT ;  /* 0x00000020d8d83812 */ /* 0x000fc800078efcff */
[----:B------:R-:W-:-:S05]  /*5a70*/  @P3 SHF.R.U32.HI R0, RZ, c[0x0][0x2cc], R2 ;  /* 0x0000b300ff003a19 */ /* 0x000fca0000011602 */
[----:B------:R-:W-:-:S05]  /*5a80*/  IMAD.IADD R0, R122, 0x1, R0 ;  /* 0x000000017a007824 */ /* 0x000fca00078e0200 */
[----:B------:R-:W-:-:S04]  /*5a90*/  SHF.R.S32.HI R2, RZ, 0x1f, R0 ;  /* 0x0000001fff027819 */ /* 0x000fc80000011400 */
[----:B------:R-:W-:-:S04]  /*5aa0*/  LEA.HI R0, R2, R0, RZ, 0x5 ;  /* 0x0000000002007211 */ /* 0x000fc800078f28ff */
[----:B------:R-:W-:-:S04]  /*5ab0*/  SHF.R.S32.HI R0, RZ, 0x5, R0 ;  /* 0x00000005ff007819 */ /* 0x000fc80000011400 */
[----:B-1----:R-:W-:Y:S01]  /*5ac0*/  IMNMX R5, R121, R0, PT ;  /* 0x0000000079057217 */ /* 0x002fe20003800200 */
        /* <DEDUP_REMOVED lines=32> */
.L_x_1023:
[----:B------:R-:W-:Y:S05]  /*5cd0*/  BSYNC B0 ;  /* 0x0000000000007941 */ /* 0x000fea0003800000 */
.L_x_1022:
        /* <DEDUP_REMOVED lines=73> */
[----:B------:R-:W1:Y:S03]  /*6170*/  S2R R6, SR_TID.X ;  /* 0x0000000000067919 */ /* 0x000e660000002100 */
[----:B------:R-:W-:-:S13]  /*6180*/  ISETP.NE.AND.EX P1, PT, RZ, c[0x0][0x344], PT, P0 ;  /* 0x0000d100ff007a0c */ /* 0x000fda0003f25300 */
[----:B------:R-:W-:-:S04]  /*6190*/  @P1 IMAD.MOV.U32 R2, RZ, RZ, 0x4 ;  /* 0x00000004ff021424 */ /* 0x000fc800078e00ff */
[----:B------:R-:W-:-:S05]  /*61a0*/  @P1 IMAD.WIDE R2, R236, R2, c[0x0][0x340] ;  /* 0x0000d000ec021625 */ /* 0x000fca00078e0202 */
[----:B------:R1:W2:Y:S01]  /*61b0*/  @P1 LDG.E R14, [R2.64] ;  /* 0x00000006020e1981 */ /* 0x0002a2000c1e1900 */
[----:B------:R-:W-:Y:S02]  /*61c0*/  SHF.R.S32.HI R0, RZ, 0x1f, R115 ;  /* 0x0000001fff007819 */ /* 0x000fe40000011473 */
[----:B------:R-:W-:Y:S02]  /*61d0*/  ISETP.NE.U32.AND P2, PT, RZ, c[0x0][0x348], PT ;  /* 0x0000d200ff007a0c */ /* 0x000fe40003f45070 */
[----:B------:R-:W-:Y:S01]  /*61e0*/  SHF.R.S32.HI R19, RZ, 0x1f, R136 ;  /* 0x0000001fff137819 */ /* 0x000fe20000011488 */
[----:B------:R-:W-:Y:S01]  /*61f0*/  IMAD R0, R0, c[0x0][0x178], RZ ;  /* 0x00005e0000007a24 */ /* 0x000fe200078e02ff */
[----:B------:R-:W-:Y:S02]  /*6200*/  MOV R18, R136 ;  /* 0x0000008800127202 */ /* 0x000fe40000000f00 */
[----:B------:R-:W-:Y:S01]  /*6210*/  ISETP.GE.AND P6, PT, R138, c[0x0][0x1d4], PT ;  /* 0x000075008a007a0c */ /* 0x000fe20003fc6270 */
[----:B------:R-:W-:Y:S01]  /*6220*/  IMAD R0, R115, c[0x0][0x17c], R0 ;  /* 0x00005f0073007a24 */ /* 0x000fe200078e0200 */
[----:B------:R-:W-:-:S02]  /*6230*/  LOP3.LUT R216, R216, 0xfffffffe, RZ, 0xc0, !PT ;  /* 0xfffffffed8d87812 */ /* 0x000fc400078ec0ff */
[----:B------:R-:W-:Y:S02]  /*6240*/  ISETP.GE.AND P5, PT, R213, c[0x0][0x1d4], PT ;  /* 0x00007500d5007a0c */ /* 0x000fe40003fa6270 */
[----:B------:R-:W-:Y:S02]  /*6250*/  ISETP.GE.AND P4, PT, R214, c[0x0][0x1d4], PT ;  /* 0x00007500d6007a0c */ /* 0x000fe40003f86270 */
[----:B------:R-:W-:Y:S02]  /*6260*/  IADD3 R110, R204, -0x1, RZ ;  /* 0xffffffffcc6e7810 */ /* 0x000fe40007ffe0ff */
[----:B-1----:R-:W-:-:S04]  /*6270*/  LEA.HI R2, R131, R6, RZ, 0x3 ;  /* 0x0000000683027211 */ /* 0x002fc800078f18ff */
[----:B------:R-:W-:Y:S01]  /*6280*/  LOP3.LUT R4, R2, 0xfffffff8, RZ, 0xc0, !PT ;  /* 0xfffffff802047812 */ /* 0x000fe200078ec0ff */
[----:B------:R-:W-:-:S04]  /*6290*/  IMAD.WIDE.U32 R2, R115, c[0x0][0x178], RZ ;  /* 0x00005e0073027a25 */ /* 0x000fc800078e00ff */
[----:B------:R-:W-:Y:S01]  /*62a0*/  IMAD.IADD R103, R6, 0x1, -R4 ;  /* 0x0000000106677824 */ /* 0x000fe200078e0a04 */
[----:B------:R-:W-:Y:S01]  /*62b0*/  SHF.R.S32.HI R6, RZ, 0x1f, R211 ;  /* 0x0000001fff067819 */ /* 0x000fe200000114d3 */
[----:B------:R-:W-:Y:S01]  /*62c0*/  IMAD.IADD R3, R3, 0x1, R0 ;  /* 0x0000000103037824 */ /* 0x000fe200078e0200 */
[----:B------:R-:W-:Y:S02]  /*62d0*/  IADD3 R4, P0, R211, R10, RZ ;  /* 0x0000000ad3047210 */ /* 0x000fe40007f1e0ff */
[----:B------:R-:W-:Y:S01]  /*62e0*/  LEA R0, R103, R211, 0x5 ;  /* 0x000000d367007211 */ /* 0x000fe200078e28ff */
[----:B------:R-:W-:Y:S01]  /*62f0*/  IMAD.WIDE.U32 R2, R239, c[0x0][0x1b8], R2 ;  /* 0x00006e00ef027a25 */ /* 0x000fe200078e0002 */
[----:B------:R-:W-:Y:S02]  /*6300*/  LEA.HI.X.SX32 R6, R10, R6, 0x1, P0 ;  /* 0x000000060a067211 */ /* 0x000fe400000f0eff */
[----:B------:R-:W-:Y:S01]  /*6310*/  ISETP.NE.AND.EX P0, PT, RZ, c[0x0][0x34c], PT, P2 ;  /* 0x0000d300ff007a0c */ /* 0x000fe20003f05320 */
[----:B------:R-:W-:Y:S01]  /*6320*/  IMAD.IADD R10, R233, 0x1, R0 ;  /* 0x00000001e90a7824 */ /* 0x000fe200078e0200 */
[----:B------:R-:W-:Y:S01]  /*6330*/  ISETP.GE.AND P2, PT, R213, c[0x0][0x198], PT ;  /* 0x00006600d5007a0c */ /* 0x000fe20003f46270 */
[----:B------:R-:W-:Y:S01]  /*6340*/  IMAD R3, R239, c[0x0][0x1bc], R3 ;  /* 0x00006f00ef037a24 */ /* 0x000fe200078e0203 */
[----:B------:R-:W-:Y:S01]  /*6350*/  SEL R7, R241, RZ, !P0 ;  /* 0x000000fff1077207 */ /* 0x000fe20004000000 */
[----:B------:R-:W-:Y:S01]  /*6360*/  @P3 IMAD.HI.U32 R8, R10, c[0x0][0x2c8], RZ ;  /* 0x0000b2000a083a27 */ /* 0x000fe200078e00ff */
[----:B------:R-:W-:-:S02]  /*6370*/  SEL R5, R236, RZ, !P0 ;  /* 0x000000ffec057207 */ /* 0x000fc40004000000 */
[----:B------:R-:W-:Y:S01]  /*6380*/  ISETP.GE.AND P0, PT, R136, c[0x0][0x1d4], PT ;  /* 0x0000750088007a0c */ /* 0x000fe20003f06270 */
[----:B------:R-:W-:Y:S02]  /*6390*/  IMAD R7, R7, c[0x0][0x1c0], RZ ;  /* 0x0000700007077a24 */ /* 0x000fe400078e02ff */
[----:B------:R-:W-:-:S04]  /*63a0*/  IMAD.WIDE.U32 R2, R5, c[0x0][0x1c0], R2 ;  /* 0x0000700005027a25 */ /* 0x000fc800078e0002 */
[----:B------:R-:W-:Y:S02]  /*63b0*/  IMAD R13, R5, c[0x0][0x1c4], R7 ;  /* 0x00007100050d7a24 */ /* 0x000fe400078e0207 */
[----:B------:R-:W-:Y:S01]  /*63c0*/  IMAD.MOV.U32 R0, RZ, RZ, R10 ;  /* 0x000000ffff007224 */ /* 0x000fe200078e000a */
[----:B------:R-:W-:Y:S01]  /*63d0*/  @P3 SHF.R.U32.HI R0, RZ, c[0x0][0x2cc], R8 ;  /* 0x0000b300ff003a19 */ /* 0x000fe20000011608 */
[----:B------:R-:W-:Y:S01]  /*63e0*/  IMAD R5, R6, c[0x0][0x1e0], RZ ;  /* 0x0000780006057a24 */ /* 0x000fe200078e02ff */
[----:B------:R-:W-:Y:S01]  /*63f0*/  ISETP.GE.AND P3, PT, R138, c[0x0][0x198], PT ;  /* 0x000066008a007a0c */ /* 0x000fe20003f66270 */
[----:B------:R-:W-:Y:S01]  /*6400*/  IMAD R12, R6, c[0x0][0x208], RZ ;  /* 0x00008200060c7a24 */ /* 0x000fe200078e02ff */
[----:B------:R-:W-:Y:S01]  /*6410*/  @P0 LOP3.LUT R216, R216, 0x1, RZ, 0xfc, !PT ;  /* 0x00000001d8d80812 */ /* 0x000fe200078efcff */
[----:B------:R-:W-:Y:S01]  /*6420*/  IMAD R15, R4, c[0x0][0x1e4], R5 ;  /* 0x00007900040f7a24 */ /* 0x000fe200078e0205 */
[--C-:B------:R-:W-:Y:S01]  /*6430*/  SHF.R.S32.HI R5, RZ, 0x1f, R0.reuse ;  /* 0x0000001fff057819 */ /* 0x100fe20000011400 */
[----:B------:R-:W-:Y:S01]  /*6440*/  IMAD.MOV R11, RZ, RZ, -R0 ;  /* 0x000000ffff0b7224 */ /* 0x000fe200078e0a00 */
[----:B------:R-:W-:Y:S01]  /*6450*/  LOP3.LUT R216, R216, 0xfffffffd, RZ, 0xc0, !PT ;  /* 0xfffffffdd8d87812 */ /* 0x000fe200078ec0ff */
[----:B------:R-:W-:-:S04]  /*6460*/  IMAD.WIDE.U32 R6, R4, c[0x0][0x1e0], R18 ;  /* 0x0000780004067a25 */ /* 0x000fc800078e0012 */
[----:B------:R-:W-:-:S04]  /*6470*/  IMAD.WIDE.U32 R8, R4, c[0x0][0x208], R18 ;  /* 0x0000820004087a25 */ /* 0x000fc800078e0012 */
[----:B------:R-:W-:Y:S02]  /*6480*/  IMAD R12, R4, c[0x0][0x20c], R12 ;  /* 0x00008300040c7a24 */ /* 0x000fe400078e020c */
[----:B------:R-:W-:Y:S02]  /*6490*/  IMAD.IADD R3, R3, 0x1, R13 ;  /* 0x0000000103037824 */ /* 0x000fe400078e020d */
[----:B------:R-:W-:Y:S01]  /*64a0*/  IMAD R4, R5, c[0x0][0x1b0], RZ ;  /* 0x00006c0005047a24 */ /* 0x000fe200078e02ff */
[----:B------:R-:W-:Y:S01]  /*64b0*/  SEL R5, RZ, 0xffffffff, P6 ;  /* 0xffffffffff057807 */ /* 0x000fe20003000000 */
[----:B------:R-:W-:Y:S01]  /*64c0*/  IMAD R10, R11, c[0x0][0x2c4], R10 ;  /* 0x0000b1000b0a7a24 */ /* 0x000fe200078e020a */
[----:B------:R-:W-:Y:S01]  /*64d0*/  SEL R11, RZ, 0x1, P0 ;  /* 0x00000001ff0b7807 */ /* 0x000fe20000000000 */
[C---:B------:R-:W-:Y:S01]  /*64e0*/  IMAD R4, R0.reuse, c[0x0][0x1b4], R4 ;  /* 0x00006d0000047a24 */ /* 0x040fe200078e0204 */
[----:B------:R-:W-:Y:S01]  /*64f0*/  ISETP.NE.U32.AND P0, PT, RZ, c[0x0][0x350], PT ;  /* 0x0000d400ff007a0c */ /* 0x000fe20003f05070 */
[----:B------:R-:W-:Y:S01]  /*6500*/  IMAD.WIDE.U32 R2, R0, c[0x0][0x1b0], R2 ;  /* 0x00006c0000027a25 */ /* 0x000fe200078e0002 */
[----:B------:R-:W-:-:S02]  /*6510*/  SHF.L.U32 R0, R5, 0x1, RZ ;  /* 0x0000000105007819 */ /* 0x000fc400000006ff */
[----:B------:R-:W-:Y:S01]  /*6520*/  ISETP.NE.AND.EX P0, PT, RZ, c[0x0][0x354], PT, P0 ;  /* 0x0000d500ff007a0c */ /* 0x000fe20003f05300 */
[----:B------:R-:W-:Y:S01]  /*6530*/  IMAD.IADD R5, R9, 0x1, R12 ;  /* 0x0000000109057824 */ /* 0x000fe200078e020c */
[----:B------:R-:W-:Y:S01]  /*6540*/  SHF.R.S32.HI R9, RZ, 0x1f, R10 ;  /* 0x0000001fff097819 */ /* 0x000fe2000001140a */
[----:B------:R-:W-:Y:S01]  /*6550*/  IMAD.IADD R7, R7, 0x1, R15 ;  /* 0x0000000107077824 */ /* 0x000fe200078e020f */
[----:B------:R-:W-:Y:S01]  /*6560*/  IADD3 R3, R3, R4, RZ ;  /* 0x0000000403037210 */ /* 0x000fe20007ffe0ff */
[----:B------:R-:W-:Y:S01]  /*6570*/  IMAD.MOV.U32 R4, RZ, RZ, R8 ;  /* 0x000000ffff047224 */ /* 0x000fe200078e0008 */
[----:B------:R-:W-:Y:S01]  /*6580*/  LOP3.LUT R15, R0, 0x2, R11, 0xe2, !PT ;  /* 0x00000002000f7812 */ /* 0x000fe200078ee20b */
[----:B------:R-:W-:Y:S01]  /*6590*/  IMAD R0, R9, c[0x0][0x1a8], RZ ;  /* 0x00006a0009007a24 */ /* 0x000fe200078e02ff */
[----:B------:R-:W-:Y:S01]  /*65a0*/  SEL R12, RZ, 0x4, P5 ;  /* 0x00000004ff0c7807 */ /* 0x000fe20002800000 */
[----:B------:R-:W-:Y:S01]  /*65b0*/  IMAD.WIDE.U32 R8, R10, c[0x0][0x1a8], R2 ;  /* 0x00006a000a087a25 */ /* 0x000fe200078e0002 */
[----:B------:R-:W-:-:S03]  /*65c0*/  SEL R11, RZ, 0x8, P4 ;  /* 0x00000008ff0b7807 */ /* 0x000fc60002000000 */
[----:B------:R-:W-:Y:S01]  /*65d0*/  IMAD R13, R10, c[0x0][0x1ac], R0 ;  /* 0x00006b000a0d7a24 */ /* 0x000fe200078e0200 */
[----:B------:R-:W-:Y:S01]  /*65e0*/  LOP3.LUT R129, R11, R15, R12, 0xfe, !PT ;  /* 0x0000000f0b817212 */ /* 0x000fe200078efe0c */
[----:B------:R-:W-:Y:S01]  /*65f0*/  IMAD.WIDE.U32 R6, R239, c[0x0][0x1e8], R6 ;  /* 0x00007a00ef067a25 */ /* 0x000fe200078e0006 */
[----:B------:R-:W-:-:S03]  /*6600*/  IADD3 R15, R211, R233, RZ ;  /* 0x000000e9d30f7210 */ /* 0x000fc60007ffe0ff */
[----:B------:R-:W-:-:S04]  /*6610*/  IMAD.WIDE.U32 R2, R239, c[0x0][0x210], R4 ;  /* 0x00008400ef027a25 */ /* 0x000fc800078e0004 */
[----:B------:R-:W-:Y:S02]  /*6620*/  IMAD R5, R239, c[0x0][0x1ec], R7 ;  /* 0x00007b00ef057a24 */ /* 0x000fe400078e0207 */
[----:B------:R-:W-:Y:S02]  /*6630*/  IMAD.IADD R9, R9, 0x1, R13 ;  /* 0x0000000109097824 */ /* 0x000fe400078e020d */
[----:B------:R-:W-:Y:S02]  /*6640*/  IMAD R3, R239, c[0x0][0x214], R3 ;  /* 0x00008500ef037a24 */ /* 0x000fe400078e0203 */
[----:B------:R-:W-:Y:S01]  /*6650*/  IMAD.MOV.U32 R4, RZ, RZ, R6 ;  /* 0x000000ffff047224 */ /* 0x000fe200078e0006 */
[----:B--2---:R-:W-:Y:S01]  /*6660*/  @P1 SHF.R.S32.HI R10, RZ, 0x1f, R14 ;  /* 0x0000001fff0a1819 */ /* 0x004fe2000001140e */
[----:B------:R-:W-:Y:S01]  /*6670*/  @!P1 IMAD.MOV.U32 R14, RZ, RZ, R236 ;  /* 0x000000ffff0e9224 */ /* 0x000fe200078e00ec */
[----:B------:R-:W-:Y:S02]  /*6680*/  @!P1 MOV R10, R241 ;  /* 0x000000f1000a9202 */ /* 0x000fe40000000f00 */
[----:B------:R-:W-:-:S02]  /*6690*/  ISETP.GE.AND P1, PT, R214, c[0x0][0x198], PT ;  /* 0x00006600d6007a0c */ /* 0x000fc40003f26270 */
[----:B------:R-:W-:Y:S02]  /*66a0*/  SEL R0, R14, RZ, !P0 ;  /* 0x000000ff0e007207 */ /* 0x000fe40004000000 */
[----:B------:R-:W-:Y:S02]  /*66b0*/  SEL R7, R10, RZ, !P0 ;  /* 0x000000ff0a077207 */ /* 0x000fe40004000000 */
[----:B------:R-:W-:Y:S01]  /*66c0*/  LEA R17, P0, R8, c[0x0][0x160], 0x1 ;  /* 0x0000580008117a11 */ /* 0x000fe200078008ff */
[----:B------:R-:W-:-:S03]  /*66d0*/  IMAD.WIDE.U32 R220, R0, c[0x0][0x218], R2 ;  /* 0x0000860000dc7a25 */ /* 0x000fc600078e0002 */
[----:B------:R-:W-:Y:S01]  /*66e0*/  LEA.HI.X R14, R8, c[0x0][0x164], R9, 0x1, P0 ;  /* 0x00005900080e7a11 */ /* 0x000fe200000f0c09 */
[C---:B------:R-:W-:Y:S01]  /*66f0*/  IMAD R6, R7.reuse, c[0x0][0x1f0], RZ ;  /* 0x00007c0007067a24 */ /* 0x040fe200078e02ff */
[----:B------:R-:W-:Y:S01]  /*6700*/  ISETP.GE.AND P0, PT, R136, c[0x0][0x198], PT ;  /* 0x0000660088007a0c */ /* 0x000fe20003f06270 */
[----:B------:R-:W-:Y:S02]  /*6710*/  IMAD R7, R7, c[0x0][0x218], RZ ;  /* 0x0000860007077a24 */ /* 0x000fe400078e02ff */
[----:B------:R-:W-:-:S04]  /*6720*/  IMAD.WIDE.U32 R218, R0, c[0x0][0x1f0], R4 ;  /* 0x00007c0000da7a25 */ /* 0x000fc800078e0004 */
[C---:B------:R-:W-:Y:S02]  /*6730*/  IMAD R2, R0.reuse, c[0x0][0x1f4], R6 ;  /* 0x00007d0000027a24 */ /* 0x040fe400078e0206 */
[----:B------:R-:W-:Y:S02]  /*6740*/  IMAD R0, R0, c[0x0][0x21c], R7 ;  /* 0x0000870000007a24 */ /* 0x000fe400078e0207 */
[----:B------:R-:W-:Y:S02]  /*6750*/  IMAD.IADD R222, R219, 0x1, R2 ;  /* 0x00000001dbde7824 */ /* 0x000fe400078e0202 */
[----:B------:R-:W-:Y:S02]  /*6760*/  @P0 LOP3.LUT R216, R216, 0x2, RZ, 0xfc, !PT ;  /* 0x00000002d8d80812 */ /* 0x000fe400078efcff */
[----:B------:R-:W-:Y:S01]  /*6770*/  IADD3 R223, R221, R0, RZ ;  /* 0x00000000dddf7210 */ /* 0x000fe20007ffe0ff */
[----:B------:R-:W-:Y:S05]  /*6780*/  BRA.DIV ~URZ, `(.L_x_1025) ;  /* 0x000156727f007947 */ /* 0x000fea000b800000 */
[----:B------:R1:W2:Y:S02]  /*6790*/  SHFL.IDX PT, R12, R14, RZ, 0x181f ;  /* 0x00181fff0e0c7589 */ /* 0x0002a400000e0000 */
.L_x_1174:
[----:B------:R-:W-:Y:S05]  /*67a0*/  BRA.DIV ~URZ, `(.L_x_1026) ;  /* 0x000156c27f007947 */ /* 0x000fea000b800000 */
[----:B------:R3:W4:Y:S02]  /*67b0*/  SHFL.IDX PT, R0, R17, RZ, 0x181f ;  /* 0x00181fff11007589 */ /* 0x00072400000e0000 */
.L_x_1175:
[----:B------:R-:W-:Y:S01]  /*67c0*/  IMAD R72, R238, c[0x0][0x2c4], RZ ;  /* 0x0000b100ee487a24 */ /* 0x000fe200078e02ff */
[----:B------:R-:W-:Y:S01]  /*67d0*/  SHF.R.S32.HI R100, RZ, 0x1f, R138 ;  /* 0x0000001fff647819 */ /* 0x000fe2000001148a */
[----:B------:R-:W-:Y:S01]  /*67e0*/  BSSY B0, `(.L_x_1027) ;  /* 0x000001a000007945 */ /* 0x000fe20003800000 */
[----:B------:R-:W-:-:S02]  /*67f0*/  LOP3.LUT R216, R216, 0xfffffff7, RZ, 0xc0, !PT ;  /* 0xfffffff7d8d87812 */ /* 0x000fc400078ec0ff */
[----:B------:R-:W-:Y:S02]  /*6800*/  ISETP.GE.AND P0, PT, R15, R72, PT ;  /* 0x000000480f00720c */ /* 0x000fe40003f06270 */
[----:B------:R-:W-:Y:S02]  /*6810*/  LEA.HI R74, R100, R138, RZ, 0x3 ;  /* 0x0000008a644a7211 */ /* 0x000fe400078f18ff */
[----:B------:R-:W-:Y:S02]  /*6820*/  SHF.R.S32.HI R13, RZ, 0x1f, R213 ;  /* 0x0000001fff0d7819 */ /* 0x000fe400000114d5 */
        /* <DEDUP_REMOVED lines=21> */
.L_x_1028:
[----:B------:R-:W-:Y:S05]  /*6980*/  BSYNC B0 ;  /* 0x0000000000007941 */ /* 0x000fea0003800000 */
.L_x_1027:
[----:B------:R-:W-:Y:S05]  /*6990*/  BRA.DIV ~URZ, `(.L_x_1029) ;  /* 0x000155327f007947 */ /* 0x000fea000b800000 */
[----:B--2---:R2:W1:Y:S04]  /*69a0*/  SHFL.IDX PT, R12, R14, 0x1, 0x181f ;  /* 0x00381f000e0c7f89 */ /* 0x00446800000e0000 */
[----:B----4-:R2:W4:Y:S02]  /*69b0*/  SHFL.IDX PT, R0, R17, 0x1, 0x181f ;  /* 0x00381f0011007f89 */ /* 0x01052400000e0000 */
.L_x_1176:
        /* <DEDUP_REMOVED lines=22> */
.L_x_1031:
[----:B------:R-:W-:Y:S05]  /*6b20*/  BSYNC B0 ;  /* 0x0000000000007941 */ /* 0x000fea0003800000 */
.L_x_1030:
[----:B------:R-:W-:Y:S05]  /*6b30*/  BRA.DIV ~URZ, `(.L_x_1032) ;  /* 0x000154527f007947 */ /* 0x000fea000b800000 */
[----:B-1----:R1:W2:Y:S02]  /*6b40*/  SHFL.IDX PT, R12, R14, 0x2, 0x181f ;  /* 0x00581f000e0c7f89 */ /* 0x0022a400000e0000 */
.L_x_1177:
[----:B------:R-:W-:Y:S05]  /*6b50*/  BRA.DIV ~URZ, `(.L_x_1033) ;  /* 0x000154a27f007947 */ /* 0x000fea000b800000 */
[----:B----4-:R4:W1:Y:S02]  /*6b60*/  SHFL.IDX PT, R0, R17, 0x2, 0x181f ;  /* 0x00581f0011007f89 */ /* 0x01086400000e0000 */
.L_x_1178:
        /* <DEDUP_REMOVED lines=22> */
.L_x_1035:
[----:B------:R-:W-:Y:S05]  /*6cd0*/  BSYNC B0 ;  /* 0x0000000000007941 */ /* 0x000fea0003800000 */
.L_x_1034:
[----:B------:R-:W-:Y:S05]  /*6ce0*/  BRA.DIV ~URZ, `(.L_x_1036) ;  /* 0x000153727f007947 */ /* 0x000fea000b800000 */
[----:B--2---:R2:W3:Y:S04]  /*6cf0*/  SHFL.IDX PT, R12, R14, 0x3, 0x181f ;  /* 0x00781f000e0c7f89 */ /* 0x0044e800000e0000 */
[----:B-1----:R2:W1:Y:S02]  /*6d00*/  SHFL.IDX PT, R0, R17, 0x3, 0x181f ;  /* 0x00781f0011007f89 */ /* 0x00246400000e0000 */
.L_x_1179:
[----:B------:R-:W-:Y:S02]  /*6d10*/  IADD3 R2, R15, 0x60, RZ ;  /* 0x000000600f027810 */ /* 0x000fe40007ffe0ff */
[----:B------:R-:W-:-:S02]  /*6d20*/  P2R R5, PR, RZ, 0x10 ;  /* 0x00000010ff057803 */ /* 0x000fc40000000000 */
        /* <DEDUP_REMOVED lines=9> */
[----:B------:R-:W-:Y:S01]  /*6dc0*/  @!P4 LEA R2, P0, R214, R0, 0x1 ;  /* 0x00000000d602c211 */ /* 0x000fe200078008ff */
[----:B------:R-:W-:-:S03]  /*6dd0*/  IMAD.IADD R0, R237, 0x1, -R211 ;  /* 0x00000001ed007824 */ /* 0x000fc600078e0ad3 */
[----:B------:R-:W-:Y:S01]  /*6de0*/  @!P4 LEA.HI.X R3, R214, R12, R16, 0x1, P0 ;  /* 0x0000000cd603c211 */ /* 0x000fe200000f0c10 */
[----:B------:R-:W-:Y:S01]  /*6df0*/  IMAD R0, R110, -0x20, R0 ;  /* 0xffffffe06e007824 */ /* 0x000fe200078e0200 */
[----:B------:R-:W-:-:S13]  /*6e00*/  LOP3.LUT P0, RZ, R216, 0x2, RZ, 0xc0, !PT ;  /* 0x00000002d8ff7812 */ /* 0x000fda000780c0ff */
[----:B------:R-:W-:Y:S01]  /*6e10*/  @!PT LDS RZ, [RZ] ;  /* 0x00000000fffff984 */ /* 0x000fe20000000800 */
[----:B------:R-:W-:Y:S01]  /*6e20*/  @!PT LDS RZ, [RZ] ;  /* 0x00000000fffff984 */ /* 0x000fe20000000800 */
[----:B------:R-:W-:Y:S01]  /*6e30*/  @!PT LDS RZ, [RZ] ;  /* 0x00000000fffff984 */ /* 0x000fe20000000800 */
[----:B------:R1:W-:Y:S01]  /*6e40*/  @!P4 LDGSTS.E.BYPASS.LTC128B.128 [R215+0x13080], [R10.64], !P0 ;  /* 0x130800000ad7cfae */ /* 0x0003e2000c101d46 */
[----:B------:R-:W-:-:S03]  /*6e50*/  ISETP.GE.AND P0, PT, R0, 0x1, PT ;  /* 0x000000010000780c */ /* 0x000fc60003f06270 */
[----:B------:R1:W-:Y:S04]  /*6e60*/  @!P4 LDGSTS.E.BYPASS.LTC128B.128 [R215+0x17080], [R8.64], !P3 ;  /* 0x1708000008d7cfae */ /* 0x0003e8000d901d46 */
[----:B------:R1:W-:Y:S04]  /*6e70*/  @!P4 LDGSTS.E.BYPASS.LTC128B.128 [R215+0x1b080], [R6.64], !P2 ;  /* 0x1b08000006d7cfae */ /* 0x0003e8000d101d46 */
[----:B------:R1:W-:Y:S01]  /*6e80*/  @!P4 LDGSTS.E.BYPASS.LTC128B.128 [R215+0x1f080], [R2.64], !P1 ;  /* 0x1f08000002d7cfae */ /* 0x0003e2000c901d46 */
[----:B------:R-:W-:-:S03]  /*6e90*/  ISETP.NE.AND P4, PT, R5, RZ, PT ;  /* 0x000000ff0500720c */ /* 0x000fc60003f85270 */
[----:B------:R-:W0:Y:S01]  /*6ea0*/  LDGDEPBAR ;  /* 0x00000000000079af */ /* 0x000e220000000000 */
[----:B------:R-:W-:Y:S01]  /*6eb0*/  WARPSYNC 0xffffffff ;  /* 0xffffffff00007948 */ /* 0x000fe20003800000 */
[----:B------:R-:W-:Y:S02]  /*6ec0*/  BSSY B0, `(.L_x_1037) ;  /* 0x0000013000007945 */ /* 0x000fe40003800000 */
[----:B------:R-:W-:Y:S06]  /*6ed0*/  BAR.SYNC.DEFER_BLOCKING 0x0 ;  /* 0x0000000000007b1d */ /* 0x000fec0000010000 */
[----:B------:R-:W-:Y:S05]  /*6ee0*/  @!P0 BRA `(.L_x_1038) ;  /* 0x0000010000008947 */ /* 0x000fea0003800000 */
[----:B------:R-:W-:Y:S01]  /*6ef0*/  IMAD R0, R142, c[0x0][0x1e0], RZ ;  /* 0x000078008e007a24 */ /* 0x000fe200078e02ff */
[----:B------:R-:W-:Y:S01]  /*6f00*/  LOP3.LUT P3, RZ, R216, 0x1, RZ, 0xc0, !PT ;  /* 0x00000001d8ff7812 */ /* 0x000fe2000786c0ff */
[----:B-1----:R-:W-:-:S04]  /*6f10*/  IMAD.WIDE.U32 R2, R110, c[0x0][0x1e0], RZ ;  /* 0x000078006e027a25 */ /* 0x002fc800078e00ff */
        /* <DEDUP_REMOVED lines=13> */
.L_x_1038:
[----:B------:R-:W-:Y:S05]  /*6ff0*/  BSYNC B0 ;  /* 0x0000000000007941 */ /* 0x000fea0003800000 */
.L_x_1037:
[----:B------:R-:W-:Y:S01]  /*7000*/  ISETP.LT.AND P0, PT, RZ, c[0x0][0x27c], PT ;  /* 0x00009f00ff007a0c */ /* 0x000fe20003f01270 */
[----:B------:R-:W0:Y:S01]  /*7010*/  LDGDEPBAR ;  /* 0x00000000000079af */ /* 0x000e220000000000 */
[----:B------:R-:W-:-:S11]  /*7020*/  MOV R145, c[0x0][0x2c4] ;  /* 0x0000b10000917a02 */ /* 0x000fd60000000f00 */
[----:B------:R-:W-:Y:S05]  /*7030*/  @P0 BRA `(.L_x_1039) ;  /* 0x0000002000000947 */ /* 0x000fea0003800000 */
[----:B------:R-:W-:-:S04]  /*7040*/  DEPBAR.LE SB0, 0x1 ;  /* 0x000080400000791a */ /* 0x000fc80000000000 */
[----:B------:R-:W-:Y:S05]  /*7050*/  BRA `(.L_x_1040) ;  /* 0x00008fe000007947 */ /* 0x000fea0003800000 */
.L_x_1039:
[----:B------:R-:W-:Y:S01]  /*7060*/  ULDC.U8 UR4, c[0x0][0x298] ;  /* 0x0000a60000047ab9 */ /* 0x000fe20000000000 */
[----:B-----5:R-:W-:Y:S01]  /*7070*/  SHF.R.S32.HI R0, RZ, 0x1f, R112 ;  /* 0x0000001fff007819 */ /* 0x020fe20000011470 */
[----:B-1----:R-:W-:Y:S01]  /*7080*/  IMAD.WIDE.U32 R6, R112, c[0x0][0x280], RZ ;  /* 0x0000a00070067a25 */ /* 0x002fe200078e00ff */
[----:B------:R-:W-:Y:S01]  /*7090*/  ISETP.NE.AND P0, PT, RZ, UR4, PT ;  /* 0x00000004ff007c0c */ /* 0x000fe2000bf05270 */
[----:B------:R-:W-:Y:S01]  /*70a0*/  BSSY B2, `(.L_x_1040) ;  /* 0x00008f9000027945 */ /* 0x000fe20003800000 */
[C---:B------:R-:W-:Y:S01]  /*70b0*/  IADD3 R134, R211.reuse, 0x20, RZ ;  /* 0x00000020d3867810 */ /* 0x040fe20007ffe0ff */
[C---:B------:R-:W-:Y:S01]  /*70c0*/  IMAD R3, R0.reuse, c[0x0][0x280], RZ ;  /* 0x0000a00000037a24 */ /* 0x040fe200078e02ff */
[----:B------:R-:W-:Y:S01]  /*70d0*/  IADD3 R144, R211, 0x60, RZ ;  /* 0x00000060d3907810 */ /* 0x000fe20007ffe0ff */
[----:B------:R-:W-:Y:S01]  /*70e0*/  IMAD R2, R0, c[0x0][0x290], RZ ;  /* 0x0000a40000027a24 */ /* 0x000fe200078e02ff */
[----:B------:R-:W-:Y:S01]  /*70f0*/  LEA R0, R103, R15, 0x5 ;  /* 0x0000000f67007211 */ /* 0x000fe200078e28ff */
[C---:B------:R-:W-:Y:S01]  /*7100*/  IMAD R5, R112.reuse, c[0x0][0x284], R3 ;  /* 0x0000a10070057a24 */ /* 0x040fe200078e0203 */
[----:B------:R-:W-:Y:S01]  /*7110*/  IADD3 R143, R211, 0x40, RZ ;  /* 0x00000040d38f7810 */ /* 0x000fe20007ffe0ff */
[----:B------:R-:W-:-:S02]  /*7120*/  IMAD R8, R112, c[0x0][0x294], R2 ;  /* 0x0000a50070087a24 */ /* 0x000fc400078e0202 */
[----:B------:R-:W-:Y:S01]  /*7130*/  IMAD.WIDE.U32 R2, R112, c[0x0][0x290], RZ ;  /* 0x0000a40070027a25 */ /* 0x000fe200078e00ff */
[----:B------:R-:W-:-:S04]  /*7140*/  IADD3 R5, R5, R7, RZ ;  /* 0x0000000705057210 */ /* 0x000fc80007ffe0ff */
[----:B------:R-:W-:Y:S01]  /*7150*/  IADD3 R8, R8, R3, RZ ;  /* 0x0000000308087210 */ /* 0x000fe20007ffe0ff */
[----:B------:R-:W-:Y:S05]  /*7160*/  @!P0 BRA `(.L_x_1041) ;  /* 0x0000462000008947 */ /* 0x000fea0003800000 */
[----:B------:R-:W-:Y:S01]  /*7170*/  ISETP.NE.AND P1, PT, R145, 0x1, PT ;  /* 0x000000019100780c */ /* 0x000fe20003f25270 */
[----:B------:R-:W-:Y:S01]  /*7180*/  IMAD.MOV.U32 R4, RZ, RZ, R6 ;  /* 0x000000ffff047224 */ /* 0x000fe200078e0006 */
[C---:B------:R-:W-:Y:S01]  /*7190*/  IADD3 R43, R140.reuse, 0x40, RZ ;  /* 0x000000408c2b7810 */ /* 0x040fe20007ffe0ff */
[----:B------:R-:W-:Y:S01]  /*71a0*/  BSSY B0, `(.L_x_1042) ;  /* 0x0000053000007945 */ /* 0x000fe20003800000 */
[----:B------:R-:W-:Y:S01]  /*71b0*/  IADD3 R42, R140, 0x20, RZ ;  /* 0x000000208c2a7810 */ /* 0x000fe20007ffe0ff */
        /* <DEDUP_REMOVED lines=16> */
[----:B------:R-:W-:Y:S01]  /*72c0*/  IMAD.WIDE.U32 R4, R0, c[0x0][0x280], R4 ;  /* 0x0000a00000047a25 */ /* 0x000fe200078e0004 */
[----:B------:R-:W-:-:S03]  /*72d0*/  SHF.R.S32.HI R30, RZ, 0x1f, R42 ;  /* 0x0000001fff1e7819 */ /* 0x000fc6000001142a */
[----:B------:R-:W-:Y:S01]  /*72e0*/  IMAD R7, R3, c[0x0][0x280], RZ ;  /* 0x0000a00003077a24 */ /* 0x000fe200078e02ff */
[----:B------:R-:W-:-:S03]  /*72f0*/  LEA R36, P0, R4, c[0x0][0x270], 0x1 ;  /* 0x00009c0004247a11 */ /* 0x000fc600078008ff */
[----:B------:R-:W-:-:S04]  /*7300*/  IMAD R6, R0, c[0x0][0x284], R7 ;  /* 0x0000a10000067a24 */ /* 0x000fc800078e0207 */
[----:B------:R-:W-:-:S05]  /*7310*/  IMAD.IADD R6, R5, 0x1, R6 ;  /* 0x0000000105067824 */ /* 0x000fca00078e0206 */
[----:B------:R-:W-:Y:S01]  /*7320*/  LEA.HI.X R34, R4, c[0x0][0x274], R6, 0x1, P0 ;  /* 0x00009d0004227a11 */ /* 0x000fe200000f0c06 */
[----:B------:R-:W-:Y:S02]  /*7330*/  IMAD R4, R3, c[0x0][0x290], RZ ;  /* 0x0000a40003047a24 */ /* 0x000fe400078e02ff */
[----:B------:R-:W-:-:S04]  /*7340*/  IMAD.MOV.U32 R3, RZ, RZ, R8 ;  /* 0x000000ffff037224 */ /* 0x000fc800078e0008 */
[----:B------:R-:W-:-:S04]  /*7350*/  IMAD.WIDE.U32 R2, R0, c[0x0][0x290], R2 ;  /* 0x0000a40000027a25 */ /* 0x000fc800078e0002 */
[----:B------:R-:W-:Y:S01]  /*7360*/  IMAD R0, R0, c[0x0][0x294], R4 ;  /* 0x0000a50000007a24 */ /* 0x000fe200078e0204 */
[C---:B------:R-:W-:Y:S01]  /*7370*/  LEA R33, P0, R2.reuse, c[0x0][0x288], 0x1 ;  /* 0x0000a20002217a11 */ /* 0x040fe200078008ff */
[----:B------:R1:W3:Y:S02]  /*7380*/  SHFL.IDX PT, R4, R34, RZ, 0x181f ;  /* 0x00181fff22047589 */ /* 0x0002e400000e0000 */
[----:B------:R-:W-:Y:S02]  /*7390*/  IMAD.IADD R0, R3, 0x1, R0 ;  /* 0x0000000103007824 */ /* 0x000fe400078e0200 */
[----:B------:R1:W2:Y:S03]  /*73a0*/  SHFL.IDX PT, R3, R36, RZ, 0x181f ;  /* 0x00181fff24037589 */ /* 0x0002a600000e0000 */
[----:B------:R-:W-:Y:S02]  /*73b0*/  LEA.HI.X R31, R2, c[0x0][0x28c], R0, 0x1, P0 ;  /* 0x0000a300021f7a11 */ /* 0x000fe400000f0c00 */
[----:B------:R1:W4:Y:S04]  /*73c0*/  SHFL.IDX PT, R0, R33, RZ, 0x181f ;  /* 0x00181fff21007589 */ /* 0x00032800000e0000 */
[----:B------:R1:W1:Y:S01]  /*73d0*/  SHFL.IDX PT, R2, R31, RZ, 0x181f ;  /* 0x00181fff1f027589 */ /* 0x00026200000e0000 */
        /* <DEDUP_REMOVED lines=9> */
[----:B--2---:R-:W-:-:S05]  /*7470*/  @!P3 IADD3 R18, P0, R3, R6, RZ ;  /* 0x000000060312b210 */ /* 0x004fca0007f1e0ff */
[--C-:B---3--:R-:W-:Y:S01]  /*7480*/  @!P3 IMAD.X R19, R4, 0x1, R5.reuse, P0 ;  /* 0x000000010413b824 */ /* 0x108fe200000e0605 */
[----:B----4-:R-:W-:Y:S02]  /*7490*/  @!P3 IADD3 R16, P0, R0, R6, RZ ;  /* 0x000000060010b210 */ /* 0x010fe40007f1e0ff */
[----:B------:R-:W-:Y:S01]  /*74a0*/  @!P2 SHF.L.U64.HI R6, R42, 0x1, R30 ;  /* 0x000000012a06a819 */ /* 0x000fe2000001021e */
        /* <DEDUP_REMOVED lines=34> */
.L_x_1043:
[----:B------:R-:W-:Y:S05]  /*76d0*/  BSYNC B0 ;  /* 0x0000000000007941 */ /* 0x000fea0003800000 */
.L_x_1042:
[----:B----45:R-:W-:Y:S01]  /*76e0*/  IMAD.MOV.U32 R0, RZ, RZ, R45 ;  /* 0x000000ffff007224 */ /* 0x030fe200078e002d */
[----:B------:R-:W-:Y:S01]  /*76f0*/  LOP3.LUT P0, RZ, R216, 0x10, RZ, 0xc0, !PT ;  /* 0x00000010d8ff7812 */ /* 0x000fe2000780c0ff */
[----:B-1----:R-:W-:Y:S01]  /*7700*/  IMAD.MOV.U32 R2, RZ, RZ, R44 ;  /* 0x000000ffff027224 */ /* 0x002fe200078e002c */
[----:B------:R-:W-:Y:S01]  /*7710*/  MOV R5, R41 ;  /* 0x0000002900057202 */ /* 0x000fe20000000f00 */
[----:B---3--:R-:W-:Y:S01]  /*7720*/  IMAD.MOV.U32 R4, RZ, RZ, R38 ;  /* 0x000000ffff047224 */ /* 0x008fe200078e0026 */
        /* <DEDUP_REMOVED lines=46> */
[----:B------:R-:W-:Y:S01]  /*7a10*/  @!P2 IMAD.SHL.U32 R5, R42, 0x2, RZ ;  /* 0x000000022a05a824 */ /* 0x000fe200078e00ff */
[----:B------:R-:W-:Y:S01]  /*7a20*/  CS2R R52, SRZ ;  /* 0x0000000000347805 */ /* 0x000fe2000001ff00 */
[----:B------:R-:W-:Y:S01]  /*7a30*/  CS2R R54, SRZ ;  /* 0x0000000000367805 */ /* 0x000fe2000001ff00 */
[----:B------:R-:W-:Y:S01]  /*7a40*/  CS2R R56, SRZ ;  /* 0x0000000000387805 */ /* 0x000fe2000001ff00 */
[----:B----4-:R-:W-:Y:S01]  /*7a50*/  @!P3 IMAD.X R17, R2, 0x1, R6, P0 ;  /* 0x000000010211b824 */ /* 0x010fe200000e0606 */
[----:B------:R-:W-:Y:S01]  /*7a60*/  @!P2 SHF.L.U64.HI R6, R42, 0x1, R30 ;  /* 0x000000012a06a819 */ /* 0x000fe2000001021e */
[----:B------:R-:W-:Y:S01]  /*7a70*/  CS2R R58, SRZ ;  /* 0x00000000003a7805 */ /* 0x000fe2000001ff00 */
[-C--:B------:R-:W-:Y:S01]  /*7a80*/  @!P2 IADD3 R14, P0, R3, R5.reuse, RZ ;  /* 0x00000005030ea210 */ /* 0x080fe20007f1e0ff */
[----:B------:R-:W-:Y:S01]  /*7a90*/  CS2R R64, SRZ ;  /* 0x0000000000407805 */ /* 0x000fe2000001ff00 */
[----:B------:R-:W-:Y:S01]  /*7aa0*/  CS2R R60, SRZ ;  /* 0x00000000003c7805 */ /* 0x000fe2000001ff00 */
[----:B------:R1:W5:Y:S02]  /*7ab0*/  @!P3 LD.E.64 R48, [R18.64] ;  /* 0x000000061230b980 */ /* 0x000364000c101b00 */
[--C-:B------:R-:W-:Y:S01]  /*7ac0*/  @!P2 IMAD.X R15, R4, 0x1, R6.reuse, P0 ;  /* 0x00000001040fa824 */ /* 0x100fe200000e0606 */
[----:B------:R-:W-:Y:S01]  /*7ad0*/  @!P2 IADD3 R12, P0, R0, R5, RZ ;  /* 0x00000005000ca210 */ /* 0x000fe20007f1e0ff */
[C---:B------:R-:W-:Y:S01]  /*7ae0*/  @!P1 IMAD.SHL.U32 R5, R43.reuse, 0x2, RZ ;  /* 0x000000022b059824 */ /* 0x040fe200078e00ff */
        /* <DEDUP_REMOVED lines=21> */
.L_x_1045:
[----:B------:R-:W-:Y:S05]  /*7c40*/  BSYNC B0 ;  /* 0x0000000000007941 */ /* 0x000fea0003800000 */
.L_x_1044:
        /* <DEDUP_REMOVED lines=46> */
[----:B------:R-:W-:-:S02]  /*7f30*/  ISETP.GE.AND P2, PT, R42, c[0x0][0x27c], PT ;  /* 0x00009f002a007a0c */ /* 0x000fc40003f46270 */
[----:B------:R-:W-:Y:S02]  /*7f40*/  ISETP.GE.AND P1, PT, R43, c[0x0][0x27c], PT ;  /* 0x00009f002b007a0c */ /* 0x000fe40003f26270 */
[----:B------:R-:W-:-:S07]  /*7f50*/  P2R R21, PR, RZ, 0x10 ;  /* 0x00000010ff157803 */ /* 0x000fce0000000000 */
[C---:B------:R-:W-:Y:S01]  /*7f60*/  @!P3 IMAD.SHL.U32 R5, R140.reuse, 0x2, RZ ;  /* 0x000000028c05b824 */ /* 0x040fe200078e00ff */
[----:B------:R-:W-:-:S04]  /*7f70*/  @!P3 SHF.L.U64.HI R6, R140, 0x1, R35 ;  /* 0x000000018c06b819 */ /* 0x000fc80000010223 */
[----:B---3--:R-:W-:-:S05]  /*7f80*/  @!P3 IADD3 R18, P0, R3, R5, RZ ;  /* 0x000000050312b210 */ /* 0x008fca0007f1e0ff */
[----:B--2---:R-:W-:Y:S01]  /*7f90*/  @!P3 IMAD.X R19, R4, 0x1, R6, P0 ;  /* 0x000000010413b824 */ /* 0x004fe200000e0606 */
[----:B-1----:R-:W-:Y:S01]  /*7fa0*/  @!P3 IADD3 R16, P0, R0, R5, RZ ;  /* 0x000000050010b210 */ /* 0x002fe20007f1e0ff */
[----:B------:R-:W-:-:S04]  /*7fb0*/  @!P2 IMAD.SHL.U32 R5, R42, 0x2, RZ ;  /* 0x000000022a05a824 */ /* 0x000fc800078e00ff */
[----:B----4-:R-:W-:Y:S01]  /*7fc0*/  @!P3 IMAD.X R17, R2, 0x1, R6, P0 ;  /* 0x000000010211b824 */ /* 0x010fe200000e0606 */
[----:B------:R-:W-:Y:S02]  /*7fd0*/  @!P2 SHF.L.U64.HI R6, R42, 0x1, R30 ;  /* 0x000000012a06a819 */ /* 0x000fe4000001021e */
[-C--:B------:R-:W-:Y:S01]  /*7fe0*/  @!P2 IADD3 R14, P0, R3, R5.reuse, RZ ;  /* 0x00000005030ea210 */ /* 0x080fe20007f1e0ff */
[----:B------:R-:W-:Y:S01]  /*7ff0*/  CS2R R66, SRZ ;  /* 0x0000000000427805 */ /* 0x000fe2000001ff00 */
[----:B------:R-:W-:Y:S01]  /*8000*/  CS2R R68, SRZ ;  /* 0x0000000000447805 */ /* 0x000fe2000001ff00 */
[----:B------:R-:W-:Y:S01]  /*8010*/  CS2R R70, SRZ ;  /* 0x0000000000467805 */ /* 0x000fe2000001ff00 */
[----:B------:R-:W-:Y:S01]  /*8020*/  CS2R R74, SRZ ;  /* 0x00000000004a7805 */ /* 0x000fe2000001ff00 */
[--C-:B------:R-:W-:Y:S01]  /*8030*/  @!P2 IMAD.X R15, R4, 0x1, R6.reuse, P0 ;  /* 0x00000001040fa824 */ /* 0x100fe200000e0606 */
[----:B------:R-:W-:Y:S01]  /*8040*/  @!P2 IADD3 R12, P0, R0, R5, RZ ;  /* 0x00000005000ca210 */ /* 0x000fe20007f1e0ff */
[C---:B------:R-:W-:Y:S01]  /*8050*/  @!P1 IMAD.SHL.U32 R5, R43.reuse, 0x2, RZ ;  /* 0x000000022b059824 */ /* 0x040fe200078e00ff */
[----:B------:R-:W-:Y:S01]  /*8060*/  CS2R R76, SRZ ;  /* 0x00000000004c7805 */ /* 0x000fe2000001ff00 */
[----:B------:R1:W5:Y:S02]  /*8070*/  @!P3 LD.E.64 R62, [R16.64] ;  /* 0x00000006103eb980 */ /* 0x000364000c101b00 */
[----:B------:R-:W-:Y:S01]  /*8080*/  @!P2 IMAD.X R13, R2, 0x1, R6, P0 ;  /* 0x00000001020da824 */ /* 0x000fe200000e0606 */
[----:B------:R-:W-:-:S02]  /*8090*/  @!P1 SHF.L.U64.HI R6, R43, 0x1, R32 ;  /* 0x000000012b069819 */ /* 0x000fc40000010220 */
        /* <DEDUP_REMOVED lines=15> */
[----:B------:R-:W-:Y:S02]  /*8190*/  ISETP.NE.AND P4, PT, R21, RZ, PT ;  /* 0x000000ff1500720c */ /* 0x000fe40003f85270 */
[----:B------:R-:W-:Y:S02]  /*81a0*/  CS2R R20, SRZ ;  /* 0x0000000000147805 */ /* 0x000fe4000001ff00 */
[----:B------:R1:W5:Y:S04]  /*81b0*/  @!P0 LD.E.64 R76, [R4.64] ;  /* 0x00000006044c8980 */ /* 0x000368000c101b00 */
[----:B------:R2:W5:Y:S02]  /*81c0*/  @!P3 LD.E.64 R20, [R18.64] ;  /* 0x000000061214b980 */ /* 0x000564000c101b00 */
[----:B--2---:R-:W-:-:S06]  /*81d0*/  CS2R R18, SRZ ;  /* 0x0000000000127805 */ /* 0x004fcc000001ff00 */
[----:B------:R1:W5:Y:S02]  /*81e0*/  @!P2 LD.E.64 R18, [R14.64] ;  /* 0x000000060e12a980 */ /* 0x000364000c101b00 */
.L_x_1047:
[----:B------:R-:W-:Y:S05]  /*81f0*/  BSYNC B0 ;  /* 0x0000000000007941 */ /* 0x000fea0003800000 */
.L_x_1046:
[----:B----45:R-:W-:Y:S01]  /*8200*/  IMAD.MOV.U32 R2, RZ, RZ, R74 ;  /* 0x000000ffff027224 */ /* 0x030fe200078e004a */
[----:B------:R-:W-:Y:S01]  /*8210*/  ISETP.NE.AND P0, PT, R84, RZ, PT ;  /* 0x000000ff5400720c */ /* 0x000fe20003f05270 */
[----:B-1----:R-:W-:Y:S01]  /*8220*/  IMAD.MOV.U32 R0, RZ, RZ, R75 ;  /* 0x000000ffff007224 */ /* 0x002fe200078e004b */
[----:B------:R1:W4:Y:S01]  /*8230*/  SHFL.IDX PT, R7, R34, 0x3, 0x181f ;  /* 0x00781f0022077f89 */ /* 0x00032200000e0000 */
        /* <DEDUP_REMOVED lines=16> */
[----:B------:R2:W3:Y:S01]  /*8340*/  SHFL.IDX PT, R9, R31, 0x3, 0x181f ;  /* 0x00781f001f097f89 */ /* 0x0004e200000e0000 */
[----:B------:R-:W-:Y:S01]  /*8350*/  MOV R2, R71 ;  /* 0x0000004700027202 */ /* 0x000fe20000000f00 */
[----:B------:R-:W-:Y:S01]  /*8360*/  CS2R R86, SRZ ;  /* 0x0000000000567805 */ /* 0x000fe2000001ff00 */
[----:B------:R-:W-:Y:S01]  /*8370*/  PRMT R108, R108, 0x5410, R4 ;  /* 0x000054106c6c7816 */ /* 0x000fe20000000004 */
[----:B------:R-:W-:Y:S01]  /*8380*/  IMAD.MOV.U32 R4, RZ, RZ, R67 ;  /* 0x000000ffff047224 */ /* 0x000fe200078e0043 */
[----:B------:R-:W3:Y:S01]  /*8390*/  SHFL.IDX PT, R0, R36, 0x3, 0x181f ;  /* 0x00781f0024007f89 */ /* 0x000ee200000e0000 */
[----:B-1----:R-:W-:Y:S01]  /*83a0*/  PRMT R34, R3, 0x5410, R2 ;  /* 0x0000541003227816 */ /* 0x002fe20000000002 */
[----:B------:R-:W-:Y:S01]  /*83b0*/  IMAD.MOV.U32 R2, RZ, RZ, R63 ;  /* 0x000000ffff027224 */ /* 0x000fe200078e003f */
[----:B------:R-:W-:Y:S01]  /*83c0*/  MOV R3, R62 ;  /* 0x0000003e00037202 */ /* 0x000fe20000000f00 */
[----:B------:R1:W3:Y:S01]  /*83d0*/  SHFL.IDX PT, R6, R33, 0x3, 0x181f ;  /* 0x00781f0021067f89 */ /* 0x0002e200000e0000 */
[----:B------:R-:W-:Y:S01]  /*83e0*/  CS2R R82, SRZ ;  /* 0x0000000000527805 */ /* 0x000fe2000001ff00 */
[----:B------:R-:W-:Y:S01]  /*83f0*/  CS2R R78, SRZ ;  /* 0x00000000004e7805 */ /* 0x000fe2000001ff00 */
[----:B------:R-:W-:Y:S01]  /*8400*/  CS2R R90, SRZ ;  /* 0x00000000005a7805 */ /* 0x000fe2000001ff00 */
[----:B------:R-:W-:Y:S01]  /*8410*/  CS2R R88, SRZ ;  /* 0x0000000000587805 */ /* 0x000fe2000001ff00 */
[----:B------:R-:W-:Y:S01]  /*8420*/  CS2R R84, SRZ ;  /* 0x0000000000547805 */ /* 0x000fe2000001ff00 */
[----:B------:R-:W-:Y:S01]  /*8430*/  CS2R R80, SRZ ;  /* 0x0000000000507805 */ /* 0x000fe2000001ff00 */
[----:B--2---:R-:W-:-:S02]  /*8440*/  PRMT R31, R3, 0x5410, R2 ;  /* 0x00005410031f7816 */ /* 0x004fc40000000002 */
[----:B-1----:R-:W-:Y:S01]  /*8450*/  PRMT R33, R5, 0x5410, R4 ;  /* 0x0000541005217816 */ /* 0x002fe20000000004 */
[----:B------:R-:W-:Y:S05]  /*8460*/  @P0 BRA `(.L_x_1049) ;  /* 0x000002c000000947 */ /* 0x000fea0003800000 */
[----:B---34-:R-:W-:Y:S01]  /*8470*/  ISETP.GE.AND P1, PT, R42, c[0x0][0x27c], PT ;  /* 0x00009f002a007a0c */ /* 0x018fe20003f26270 */
[----:B------:R-:W-:Y:S01]  /*8480*/  CS2R R82, SRZ ;  /* 0x0000000000527805 */ /* 0x000fe2000001ff00 */
[----:B------:R-:W-:-:S11]  /*8490*/  CS2R R84, SRZ ;  /* 0x0000000000547805 */ /* 0x000fd6000001ff00 */
[C---:B------:R-:W-:Y:S01]  /*84a0*/  @!P1 IMAD.SHL.U32 R2, R42.reuse, 0x2, RZ ;  /* 0x000000022a029824 */ /* 0x040fe200078e00ff */
[----:B------:R-:W-:-:S04]  /*84b0*/  @!P1 SHF.L.U64.HI R3, R42, 0x1, R30 ;  /* 0x000000012a039819 */ /* 0x000fc8000001021e */
[----:B------:R-:W-:-:S05]  /*84c0*/  @!P1 IADD3 R4, P0, R0, R2, RZ ;  /* 0x0000000200049210 */ /* 0x000fca0007f1e0ff */
[----:B------:R-:W-:Y:S01]  /*84d0*/  @!P1 IMAD.X R5, R7, 0x1, R3, P0 ;  /* 0x0000000107059824 */ /* 0x000fe200000e0603 */
[----:B------:R-:W-:-:S04]  /*84e0*/  @!P1 IADD3 R2, P0, R6, R2, RZ ;  /* 0x0000000206029210 */ /* 0x000fc80007f1e0ff */
[----:B------:R1:W5:Y:S01]  /*84f0*/  @!P1 LD.E.64 R82, [R4.64] ;  /* 0x0000000604529980 */ /* 0x000362000c101b00 */
[----:B------:R-:W-:Y:S01]  /*8500*/  @!P1 IMAD.X R3, R9, 0x1, R3, P0 ;  /* 0x0000000109039824 */ /* 0x000fe200000e0603 */
[----:B------:R-:W-:-:S04]  /*8510*/  ISETP.GE.AND P0, PT, R43, c[0x0][0x27c], PT ;  /* 0x00009f002b007a0c */ /* 0x000fc80003f06270 */
[----:B------:R2:W5:Y:S09]  /*8520*/  @!P1 LD.E.64 R84, [R2.64] ;  /* 0x0000000602549980 */ /* 0x000572000c101b00 */
[----:B------:R-:W-:-:S05]  /*8530*/  @!P0 IMAD.SHL.U32 R8, R43, 0x2, RZ ;  /* 0x000000022b088824 */ /* 0x000fca00078e00ff */
[----:B-1----:R-:W-:Y:S02]  /*8540*/  @!P0 IADD3 R4, P1, R0, R8, RZ ;  /* 0x0000000800048210 */ /* 0x002fe40007f3e0ff */
[----:B--2---:R-:W-:-:S05]  /*8550*/  @!P0 SHF.L.U64.HI R3, R43, 0x1, R32 ;  /* 0x000000012b038819 */ /* 0x004fca0000010220 */
[----:B------:R-:W-:Y:S01]  /*8560*/  @!P0 IMAD.X R5, R7, 0x1, R3, P1 ;  /* 0x0000000107058824 */ /* 0x000fe200008e0603 */
[----:B------:R-:W-:-:S05]  /*8570*/  @!P0 IADD3 R2, P1, R6, R8, RZ ;  /* 0x0000000806028210 */ /* 0x000fca0007f3e0ff */
[----:B------:R-:W-:Y:S01]  /*8580*/  @!P0 IMAD.X R3, R9, 0x1, R3, P1 ;  /* 0x0000000109038824 */ /* 0x000fe200008e0603 */
[----:B------:R-:W-:Y:S01]  /*8590*/  ISETP.GE.AND P1, PT, R140, c[0x0][0x27c], PT ;  /* 0x00009f008c007a0c */ /* 0x000fe20003f26270 */
[----:B------:R-:W-:Y:S01]  /*85a0*/  CS2R R86, SRZ ;  /* 0x0000000000567805 */ /* 0x000fe2000001ff00 */
[----:B------:R-:W-:-:S05]  /*85b0*/  CS2R R88, SRZ ;  /* 0x0000000000587805 */ /* 0x000fca000001ff00 */
[----:B------:R1:W5:Y:S04]  /*85c0*/  @!P0 LD.E.64 R86, [R4.64] ;  /* 0x0000000604568980 */ /* 0x000368000c101b00 */
[----:B------:R2:W5:Y:S02]  /*85d0*/  @!P0 LD.E.64 R88, [R2.64] ;  /* 0x0000000602588980 */ /* 0x000564000c101b00 */
        /* <DEDUP_REMOVED lines=11> */
[----:B------:R-:W-:Y:S01]  /*8690*/  @!P0 IMAD.SHL.U32 R8, R139, 0x2, RZ ;  /* 0x000000028b088824 */ /* 0x000fe200078e00ff */
[----:B------:R-:W-:Y:S01]  /*86a0*/  CS2R R92, SRZ ;  /* 0x00000000005c7805 */ /* 0x000fe2000001ff00 */
[----:B------:R-:W-:-:S03]  /*86b0*/  CS2R R90, SRZ ;  /* 0x00000000005a7805 */ /* 0x000fc6000001ff00 */
[----:B-1----:R-:W-:Y:S02]  /*86c0*/  @!P0 IADD3 R4, P1, R0, R8, RZ ;  /* 0x0000000800048210 */ /* 0x002fe40007f3e0ff */
[----:B--2---:R-:W-:-:S05]  /*86d0*/  @!P0 SHF.L.U64.HI R3, R139, 0x1, R37 ;  /* 0x000000018b038819 */ /* 0x004fca0000010225 */
[----:B------:R-:W-:Y:S01]  /*86e0*/  @!P0 IMAD.X R5, R7, 0x1, R3, P1 ;  /* 0x0000000107058824 */ /* 0x000fe200008e0603 */
[----:B------:R-:W-:-:S04]  /*86f0*/  @!P0 IADD3 R2, P1, R6, R8, RZ ;  /* 0x0000000806028210 */ /* 0x000fc80007f3e0ff */
[----:B------:R1:W5:Y:S01]  /*8700*/  @!P0 LD.E.64 R92, [R4.64] ;  /* 0x00000006045c8980 */ /* 0x000362000c101b00 */
[----:B------:R-:W-:-:S05]  /*8710*/  @!P0 IMAD.X R3, R9, 0x1, R3, P1 ;  /* 0x0000000109038824 */ /* 0x000fca00008e0603 */
[----:B------:R1:W5:Y:S03]  /*8720*/  @!P0 LD.E.64 R90, [R2.64] ;  /* 0x00000006025a8980 */ /* 0x000366000c101b00 */
.L_x_1049:
[----:B---34-:R-:W-:Y:S05]  /*8730*/  BSYNC B0 ;  /* 0x0000000000007941 */ /* 0x018fea0003800000 */
.L_x_1048:
        /* <DEDUP_REMOVED lines=51> */
[-C--:B------:R-:W-:Y:S01]  /*8a70*/  FMUL.FTZ R5, R7, R12.reuse ;  /* 0x0000000c07057220 */ /* 0x080fe20000410000 */
[--C-:B------:R-:W-:Y:S01]  /*8a80*/  HADD2.F32 R10, -RZ, R6.reuse.H0_H0 ;  /* 0x20000006ff0a7230 */ /* 0x100fe20000004100 */
[C---:B------:R-:W-:Y:S01]  /*8a90*/  FMUL.FTZ R12, R9.reuse, R12 ;  /* 0x0000000c090c7220 */ /* 0x040fe20000410000 */
[----:B------:R-:W-:Y:S01]  /*8aa0*/  HADD2.F32 R6, -RZ, R6.H1_H1 ;  /* 0x30000006ff067230 */ /* 0x000fe20000004100 */
[-C--:B------:R-:W-:Y:S02]  /*8ab0*/  FMUL.FTZ R13, R4, R0.reuse ;  /* 0x00000000040d7220 */ /* 0x080fe40000410000 */
[-C--:B------:R-:W-:Y:S02]  /*8ac0*/  FFMA.FTZ R15, R9, R17.reuse, -R5 ;  /* 0x00000011090f7223 */ /* 0x080fe40000010805 */
[C---:B------:R-:W-:Y:S01]  /*8ad0*/  FMUL.FTZ R5, R8.reuse, R0 ;  /* 0x0000000008057220 */ /* 0x040fe20000410000 */
[----:B------:R-:W-:Y:S01]  /*8ae0*/  HADD2.F32 R0, -RZ, R73.H1_H1 ;  /* 0x30000049ff007230 */ /* 0x000fe20000004100 */
[----:B------:R-:W-:Y:S01]  /*8af0*/  FFMA.FTZ R9, R7, R17, R12 ;  /* 0x0000001107097223 */ /* 0x000fe2000001000c */
[----:B------:R-:W-:Y:S01]  /*8b00*/  HADD2.F32 R7, -RZ, R14.H0_H0 ;  /* 0x2000000eff077230 */ /* 0x000fe20000004100 */
[-C--:B------:R-:W-:Y:S01]  /*8b10*/  FFMA.FTZ R13, R8, R2.reuse, -R13 ;  /* 0x00000002080d7223 */ /* 0x080fe2000001080d */
[----:B------:R-:W-:Y:S01]  /*8b20*/  HADD2.F32 R12, -RZ, R16.H0_H0 ;  /* 0x20000010ff0c7230 */ /* 0x000fe20000004100 */
[----:B------:R-:W-:Y:S01]  /*8b30*/  FFMA.FTZ R8, R4, R2, R5 ;  /* 0x0000000204087223 */ /* 0x000fe20000010005 */
[----:B------:R-:W-:Y:S01]  /*8b40*/  HADD2.F32 R2, -RZ, R94.H1_H1 ;  /* 0x3000005eff027230 */ /* 0x000fe20000004100 */
[----:B------:R-:W-:-:S02]  /*8b50*/  FMUL.FTZ R4, R6, R0 ;  /* 0x0000000006047220 */ /* 0x000fc40000410000 */
[C---:B------:R-:W-:Y:S02]  /*8b60*/  FMUL.FTZ R0, R10.reuse, R0 ;  /* 0x000000000a007220 */ /* 0x040fe40000410000 */
[-C--:B------:R-:W-:Y:S02]  /*8b70*/  FMUL.FTZ R5, R3, R7.reuse ;  /* 0x0000000703057220 */ /* 0x080fe40000410000 */
[C---:B------:R-:W-:Y:S02]  /*8b80*/  FMUL.FTZ R7, R11.reuse, R7 ;  /* 0x000000070b077220 */ /* 0x040fe40000410000 */
[-C--:B------:R-:W-:Y:S02]  /*8b90*/  FFMA.FTZ R4, R10, R2.reuse, -R4 ;  /* 0x000000020a047223 */ /* 0x080fe40000010804 */
[----:B------:R-:W-:Y:S02]  /*8ba0*/  FFMA.FTZ R2, R6, R2, R0 ;  /* 0x0000000206027223 */ /* 0x000fe40000010000 */
[----:B------:R-:W-:-:S02]  /*8bb0*/  FFMA.FTZ R0, R11, R12, -R5 ;  /* 0x0000000c0b007223 */ /* 0x000fc40000010805 */
[----:B------:R-:W-:Y:S01]  /*8bc0*/  FFMA.FTZ R3, R3, R12, R7 ;  /* 0x0000000c03037223 */ /* 0x000fe20000010007 */
[----:B------:R-:W-:Y:S02]  /*8bd0*/  F2FP.PACK_AB R6, R2, R4 ;  /* 0x000000040206723e */ /* 0x000fe400000000ff */
[----:B------:R-:W-:Y:S02]  /*8be0*/  F2FP.PACK_AB R7, R9, R15 ;  /* 0x0000000f0907723e */ /* 0x000fe400000000ff */
[----:B------:R-:W-:Y:S02]  /*8bf0*/  F2FP.PACK_AB R4, R8, R13 ;  /* 0x0000000d0804723e */ /* 0x000fe400000000ff */
[----:B------:R-:W-:-:S05]  /*8c00*/  F2FP.PACK_AB R5, R3, R0 ;  /* 0x000000000305723e */ /* 0x000fca00000000ff */
[----:B------:R1:W-:Y:S02]  /*8c10*/  STS.128 [R203+0x10080], R4 ;  /* 0x01008004cb007388 */ /* 0x0003e40000000c00 */
.L_x_1053:
[----:B------:R-:W-:Y:S05]  /*8c20*/  BSYNC B0 ;  /* 0x0000000000007941 */ /* 0x000fea0003800000 */
.L_x_1052:
        /* <DEDUP_REMOVED lines=29> */
[----:B------:R-:W-:-:S02]  /*8e00*/  FFMA.FTZ R13, R8, R2, -R13 ;  /* 0x00000002080d7223 */ /* 0x000fc4000001080d */
[----:B------:R-:W-:Y:S01]  /*8e10*/  FFMA.FTZ R8, R4, R2, R5 ;  /* 0x0000000204087223 */ /* 0x000fe20000010005 */
[----:B------:R-:W-:Y:S01]  /*8e20*/  HADD2.F32 R2, -RZ, R96.H1_H1 ;  /* 0x30000060ff027230 */ /* 0x000fe20000004100 */
[-C--:B------:R-:W-:Y:S02]  /*8e30*/  FMUL.FTZ R4, R6, R0.reuse ;  /* 0x0000000006047220 */ /* 0x080fe40000410000 */
[C---:B------:R-:W-:Y:S02]  /*8e40*/  FMUL.FTZ R0, R10.reuse, R0 ;  /* 0x000000000a007220 */ /* 0x040fe40000410000 */
[-C--:B------:R-:W-:Y:S02]  /*8e50*/  FMUL.FTZ R5, R3, R7.reuse ;  /* 0x0000000703057220 */ /* 0x080fe40000410000 */
[----:B------:R-:W-:Y:S02]  /*8e60*/  FMUL.FTZ R7, R11, R7 ;  /* 0x000000070b077220 */ /* 0x000fe40000410000 */
[----:B------:R-:W-:-:S02]  /*8e70*/  FFMA.FTZ R4, R10, R2, -R4 ;  /* 0x000000020a047223 */ /* 0x000fc40000010804 */
[----:B------:R-:W-:Y:S02]  /*8e80*/  FFMA.FTZ R2, R6, R2, R0 ;  /* 0x0000000206027223 */ /* 0x000fe40000010000 */
[-C--:B------:R-:W-:Y:S02]  /*8e90*/  FFMA.FTZ R0, R11, R15.reuse, -R5 ;  /* 0x0000000f0b007223 */ /* 0x080fe40000010805 */
[----:B------:R-:W-:Y:S01]  /*8ea0*/  FFMA.FTZ R3, R3, R15, R7 ;  /* 0x0000000f03037223 */ /* 0x000fe20000010007 */
[----:B------:R-:W-:Y:S02]  /*8eb0*/  F2FP.PACK_AB R6, R2, R4 ;  /* 0x000000040206723e */ /* 0x000fe400000000ff */
[----:B------:R-:W-:Y:S02]  /*8ec0*/  F2FP.PACK_AB R7, R9, R16 ;  /* 0x000000100907723e */ /* 0x000fe400000000ff */
[----:B------:R-:W-:Y:S02]  /*8ed0*/  F2FP.PACK_AB R4, R8, R13 ;  /* 0x0000000d0804723e */ /* 0x000fe400000000ff */
[----:B------:R-:W-:-:S05]  /*8ee0*/  F2FP.PACK_AB R5, R3, R0 ;  /* 0x000000000305723e */ /* 0x000fca00000000ff */
[----:B------:R1:W-:Y:S02]  /*8ef0*/  STS.128 [R203+0x14080], R4 ;  /* 0x01408004cb007388 */ /* 0x0003e40000000c00 */
.L_x_1055:
[----:B------:R-:W-:Y:S05]  /*8f00*/  BSYNC B0 ;  /* 0x0000000000007941 */ /* 0x000fea0003800000 */
.L_x_1054:
        /* <DEDUP_REMOVED lines=45> */
.L_x_1057:
[----:B------:R-:W-:Y:S05]  /*91e0*/  BSYNC B0 ;  /* 0x0000000000007941 */ /* 0x000fea0003800000 */
.L_x_1056:
        /* <DEDUP_REMOVED lines=25> */
[----:B------:R-:W-:Y:S01]  /*9380*/  HADD2.F32 R0, -RZ, R101.H0_H0 ;  /* 0x20000065ff007230 */ /* 0x000fe20000004100 */
        /* <DEDUP_REMOVED lines=18> */
.L_x_1051:
[----:B------:R-:W-:Y:S05]  /*94b0*/  BSYNC B1 ;  /* 0x0000000000017941 */ /* 0x000fea0003800000 */
.L_x_1050:
        /* <DEDUP_REMOVED lines=34> */
[----:B------:R-:W-:Y:S01]  /*96e0*/  HADD2.F32 R2, -RZ, R102.H0_H0 ;  /* 0x20000066ff027230 */ /* 0x000fe20000004100 */
        /* <DEDUP_REMOVED lines=13> */
.L_x_1061:
[----:B------:R-:W-:Y:S05]  /*97c0*/  BSYNC B0 ;  /* 0x0000000000007941 */ /* 0x000fea0003800000 */
.L_x_1060:
        /* <DEDUP_REMOVED lines=45> */
.L_x_1063:
[----:B------:R-:W-:Y:S05]  /*9aa0*/  BSYNC B0 ;  /* 0x0000000000007941 */ /* 0x000fea0003800000 */
.L_x_1062:
        /* <DEDUP_REMOVED lines=45> */
.L_x_1065:
[----:B------:R-:W-:Y:S05]  /*9d80*/  BSYNC B0 ;  /* 0x0000000000007941 */ /* 0x000fea0003800000 */
.L_x_1064:
        /* <DEDUP_REMOVED lines=44> */
.L_x_1059:
[----:B------:R-:W-:Y:S05]  /*a050*/  BSYNC B1 ;  /* 0x0000000000017941 */ /* 0x000fea0003800000 */
.L_x_1058:
        /* <DEDUP_REMOVED lines=48> */
.L_x_1069:
[----:B------:R-:W-:Y:S05]  /*a360*/  BSYNC B0 ;  /* 0x0000000000007941 */ /* 0x000fea0003800000 */
.L_x_1068:
        /* <DEDUP_REMOVED lines=45> */
.L_x_1071:
[----:B------:R-:W-:Y:S05]  /*a640*/  BSYNC B0 ;  /* 0x0000000000007941 */ /* 0x000fea0003800000 */
.L_x_1070:
        /* <DEDUP_REMOVED lines=45> */
.L_x_1073:
[----:B------:R-:W-:Y:S05]  /*a920*/  BSYNC B0 ;  /* 0x0000000000007941 */ /* 0x000fea0003800000 */
.L_x_1072:
        /* <DEDUP_REMOVED lines=44> */
.L_x_1067:
[----:B------:R-:W-:Y:S05]  /*abf0*/  BSYNC B1 ;  /* 0x0000000000017941 */ /* 0x000fea0003800000 */
.L_x_1066:
        /* <DEDUP_REMOVED lines=47> */
.L_x_1076:
[----:B------:R-:W-:Y:S05]  /*aef0*/  BSYNC B0 ;  /* 0x0000000000007941 */ /* 0x000fea0003800000 */
.L_x_1075:
        /* <DEDUP_REMOVED lines=45> */
.L_x_1078:
[----:B------:R-:W-:Y:S05]  /*b1d0*/  BSYNC B0 ;  /* 0x0000000000007941 */ /* 0x000fea0003800000 */
.L_x_1077:
        /* <DEDUP_REMOVED lines=45> */
.L_x_1080:
[----:B------:R-:W-:Y:S05]  /*b4b0*/  BSYNC B0 ;  /* 0x0000000000007941 */ /* 0x000fea0003800000 */
.L_x_1079:
        /* <DEDUP_REMOVED lines=43> */
[----:B------:R1:W-:Y:S01]  /*b770*/  STS.128 [R203+0x1f080], R4 ;  /* 0x01f08004cb007388 */ /* 0x0003e20000000c00 */
[----:B------:R-:W-:Y:S05]  /*b780*/  BRA `(.L_x_1074) ;  /* 0x000048a000007947 */ /* 0x000fea0003800000 */
.L_x_1041:
        /* <DEDUP_REMOVED lines=13> */
[----:B------:R-:W-:-:S05]  /*b860*/  @P0 IMAD.HI.U32 R3, R0, c[0x0][0x2c8], RZ ;  /* 0x0000b20000030a27 */ /* 0x000fca00078e00ff */
[----:B------:R-:W-:-:S04]  /*b870*/  @P0 SHF.R.U32.HI R0, RZ, c[0x0][0x2cc], R3 ;  /* 0x0000b300ff000a19 */ /* 0x000fc80000011603 */
[----:B------:R-:W-:Y:S01]  /*b880*/  SHF.R.S32.HI R3, RZ, 0x1f, R0 ;  /* 0x0000001fff037819 */ /* 0x000fe20000011400 */
[----:B------:R-:W-:-:S04]  /*b890*/  IMAD.WIDE.U32 R6, R0, c[0x0][0x280], R6 ;  /* 0x0000a00000067a25 */ /* 0x000fc800078e0006 */
[----:B------:R-:W-:Y:S01]  /*b8a0*/  IMAD R9, R3, c[0x0][0x280], RZ ;  /* 0x0000a00003097a24 */ /* 0x000fe200078e02ff */
[----:B--2-4-:R-:W-:-:S03]  /*b8b0*/  LEA R17, P0, R6, c[0x0][0x270], 0x1 ;  /* 0x00009c0006117a11 */ /* 0x014fc600078008ff */
[----:B------:R-:W-:-:S04]  /*b8c0*/  IMAD R5, R0, c[0x0][0x284], R9 ;  /* 0x0000a10000057a24 */ /* 0x000fc800078e0209 */
[----:B------:R-:W-:-:S05]  /*b8d0*/  IMAD.IADD R5, R7, 0x1, R5 ;  /* 0x0000000107057824 */ /* 0x000fca00078e0205 */
[----:B------:R-:W-:Y:S01]  /*b8e0*/  LEA.HI.X R16, R6, c[0x0][0x274], R5, 0x1, P0 ;  /* 0x00009d0006107a11 */ /* 0x000fe200000f0c05 */
[----:B------:R-:W-:Y:S01]  /*b8f0*/  IMAD R5, R3, c[0x0][0x290], RZ ;  /* 0x0000a40003057a24 */ /* 0x000fe200078e02ff */
[----:B------:R-:W-:-:S03]  /*b900*/  MOV R3, R8 ;  /* 0x0000000800037202 */ /* 0x000fc60000000f00 */
[----:B------:R1:W2:Y:S02]  /*b910*/  SHFL.IDX PT, R7, R16, RZ, 0x181f ;  /* 0x00181fff10077589 */ /* 0x0002a400000e0000 */
[----:B------:R-:W-:-:S04]  /*b920*/  IMAD.WIDE.U32 R2, R0, c[0x0][0x290], R2 ;  /* 0x0000a40000027a25 */ /* 0x000fc800078e0002 */
[----:B------:R-:W-:Y:S01]  /*b930*/  IMAD R0, R0, c[0x0][0x294], R5 ;  /* 0x0000a50000007a24 */ /* 0x000fe200078e0205 */
[----:B------:R-:W-:-:S04]  /*b940*/  LEA R15, P0, R2, c[0x0][0x288], 0x1 ;  /* 0x0000a200020f7a11 */ /* 0x000fc800078008ff */
[----:B------:R-:W-:Y:S01]  /*b950*/  IADD3 R0, R3, R0, RZ ;  /* 0x0000000003007210 */ /* 0x000fe20007ffe0ff */
[----:B------:R1:W3:Y:S03]  /*b960*/  SHFL.IDX PT, R5, R15, RZ, 0x181f ;  /* 0x00181fff0f057589 */ /* 0x0002e600000e0000 */
[----:B------:R-:W-:Y:S02]  /*b970*/  LEA.HI.X R14, R2, c[0x0][0x28c], R0, 0x1, P0 ;  /* 0x0000a300020e7a11 */ /* 0x000fe400000f0c00 */
        /* <DEDUP_REMOVED lines=10> */
[----:B----4-:R-:W-:-:S05]  /*ba20*/  @!P1 IADD3 R10, P0, R2, R0, RZ ;  /* 0x00000000020a9210 */ /* 0x010fca0007f1e0ff */
[--C-:B--2---:R-:W-:Y:S01]  /*ba30*/  @!P1 IMAD.X R11, R7, 0x1, R3.reuse, P0 ;  /* 0x00000001070b9824 */ /* 0x104fe200000e0603 */
        /* <DEDUP_REMOVED lines=17> */
.L_x_1082:
[----:B------:R-:W-:Y:S05]  /*bb50*/  BSYNC B0 ;  /* 0x0000000000007941 */ /* 0x000fea0003800000 */
.L_x_1081:
[----:B-1--45:R-:W-:Y:S01]  /*bb60*/  IMAD.MOV.U32 R2, RZ, RZ, R34 ;  /* 0x000000ffff027224 */ /* 0x032fe200078e0022 */
[----:B------:R-:W-:Y:S01]  /*bb70*/  LOP3.LUT P0, RZ, R216, 0x10, RZ, 0xc0, !PT ;  /* 0x00000010d8ff7812 */ /* 0x000fe2000780c0ff */
[----:B------:R-:W-:Y:S01]  /*bb80*/  IMAD.MOV.U32 R0, RZ, RZ, R35 ;  /* 0x000000ffff007224 */ /* 0x000fe200078e0023 */
[----:B--2---:R1:W2:Y:S01]  /*bb90*/  SHFL.IDX PT, R7, R16, 0x1, 0x181f ;  /* 0x00381f0010077f89 */ /* 0x0042a200000e0000 */
[----:B---3--:R-:W-:Y:S01]  /*bba0*/  IMAD.MOV.U32 R5, RZ, RZ, R32 ;  /* 0x000000ffff057224 */ /* 0x008fe200078e0020 */
[----:B------:R-:W-:Y:S01]  /*bbb0*/  BSSY B0, `(.L_x_1083) ;  /* 0x0000040000007945 */ /* 0x000fe20003800000 */
[----:B------:R-:W-:Y:S01]  /*bbc0*/  IMAD.MOV.U32 R3, RZ, RZ, R33 ;  /* 0x000000ffff037224 */ /* 0x000fe200078e0021 */
[----:B------:R-:W-:Y:S01]  /*bbd0*/  PRMT R104, R0, 0x7610, R104 ;  /* 0x0000761000687816 */ /* 0x000fe20000000068 */
[----:B------:R-:W-:Y:S01]  /*bbe0*/  IMAD.MOV.U32 R0, RZ, RZ, R27 ;  /* 0x000000ffff007224 */ /* 0x000fe200078e001b */
[----:B------:R-:W-:Y:S01]  /*bbf0*/  PRMT R105, R5, 0x5410, R2 ;  /* 0x0000541005697816 */ /* 0x000fe20000000002 */
[----:B------:R-:W-:Y:S01]  /*bc00*/  IMAD.MOV.U32 R2, RZ, RZ, R26 ;  /* 0x000000ffff027224 */ /* 0x000fe200078e001a */
[----:B------:R-:W-:Y:S01]  /*bc10*/  PRMT R102, R3, 0x7610, R102 ;  /* 0x0000761003667816 */ /* 0x000fe20000000066 */
[----:B------:R-:W-:Y:S01]  /*bc20*/  IMAD.MOV.U32 R5, RZ, RZ, R24 ;  /* 0x000000ffff057224 */ /* 0x000fe200078e0018 */
[----:B------:R1:W3:Y:S01]  /*bc30*/  SHFL.IDX PT, R13, R14, 0x1, 0x181f ;  /* 0x00381f000e0d7f89 */ /* 0x0002e200000e0000 */
[----:B------:R-:W-:Y:S01]  /*bc40*/  IMAD.MOV.U32 R3, RZ, RZ, R25 ;  /* 0x000000ffff037224 */ /* 0x000fe200078e0019 */
[----:B------:R-:W-:Y:S01]  /*bc50*/  PRMT R55, R0, 0x5410, R2 ;  /* 0x0000541000377816 */ /* 0x000fe20000000002 */
[----:B------:R-:W-:Y:S01]  /*bc60*/  IMAD.MOV.U32 R0, RZ, RZ, R39 ;  /* 0x000000ffff007224 */ /* 0x000fe200078e0027 */
[----:B------:R-:W-:Y:S01]  /*bc70*/  MOV R2, R38 ;  /* 0x0000002600027202 */ /* 0x000fe20000000f00 */
[----:B------:R-:W-:Y:S01]  /*bc80*/  IMAD.MOV.U32 R6, RZ, RZ, R22 ;  /* 0x000000ffff067224 */ /* 0x000fe200078e0016 */
[----:B------:R-:W-:Y:S01]  /*bc90*/  PRMT R40, R40, 0x5410, R5 ;  /* 0x0000541028287816 */ /* 0x000fe20000000005 */
[----:B------:R1:W4:Y:S01]  /*bca0*/  SHFL.IDX PT, R12, R15, 0x1, 0x181f ;  /* 0x00381f000f0c7f89 */ /* 0x00032200000e0000 */
        /* <DEDUP_REMOVED lines=22> */
[----:B--23--:R-:W-:Y:S01]  /*be10*/  ISETP.GE.AND P1, PT, R136, c[0x0][0x27c], PT ;  /* 0x00009f0088007a0c */ /* 0x00cfe20003f26270 */
        /* <DEDUP_REMOVED lines=8> */
[----:B----4-:R-:W-:Y:S01]  /*bea0*/  @!P1 IADD3 R8, P0, R12, R0, RZ ;  /* 0x000000000c089210 */ /* 0x010fe20007f1e0ff */
        /* <DEDUP_REMOVED lines=16> */
.L_x_1084:
[----:B--23--:R-:W-:Y:S05]  /*bfb0*/  BSYNC B0 ;  /* 0x0000000000007941 */ /* 0x00cfea0003800000 */
.L_x_1083:
[----:B-----5:R-:W-:Y:S01]  /*bfc0*/  IMAD.MOV.U32 R5, RZ, RZ, R62 ;  /* 0x000000ffff057224 */ /* 0x020fe200078e003e */
[----:B------:R-:W-:Y:S01]  /*bfd0*/  LOP3.LUT P0, RZ, R216, 0x40, RZ, 0xc0, !PT ;  /* 0x00000040d8ff7812 */ /* 0x000fe2000780c0ff */
[----:B-1----:R-:W-:Y:S01]  /*bfe0*/  IMAD.MOV.U32 R2, RZ, RZ, R60 ;  /* 0x000000ffff027224 */ /* 0x002fe200078e003c */
        /* <DEDUP_REMOVED lines=19> */
[----:B----4-:R1:W3:Y:S01]  /*c120*/  SHFL.IDX PT, R12, R14, 0x2, 0x181f ;  /* 0x00581f000e0c7f89 */ /* 0x0102e200000e0000 */
        /* <DEDUP_REMOVED lines=29> */
[--C-:B------:R-:W-:Y:S01]  /*c300*/  @!P1 IMAD.X R11, R7, 0x1, R2.reuse, P0 ;  /* 0x00000001070b9824 */ /* 0x100fe200000e0602 */
[----:B-1----:R-:W-:Y:S01]  /*c310*/  @!P1 IADD3 R8, P0, R5, R0, RZ ;  /* 0x0000000005089210 */ /* 0x002fe20007f1e0ff */
[----:B------:R-:W-:Y:S01]  /*c320*/  CS2R R78, SRZ ;  /* 0x00000000004e7805 */ /* 0x000fe2000001ff00 */
[----:B------:R-:W-:Y:S01]  /*c330*/  CS2R R76, SRZ ;  /* 0x00000000004c7805 */ /* 0x000fe2000001ff00 */
[----:B------:R-:W-:Y:S01]  /*c340*/  CS2R R82, SRZ ;  /* 0x0000000000527805 */ /* 0x000fe2000001ff00 */
[----:B------:R-:W-:Y:S01]  /*c350*/  CS2R R80, SRZ ;  /* 0x0000000000507805 */ /* 0x000fe2000001ff00 */
[----:B---3--:R-:W-:Y:S01]  /*c360*/  @!P1 IMAD.X R9, R12, 0x1, R2, P0 ;  /* 0x000000010c099824 */ /* 0x008fe200000e0602 */
        /* <DEDUP_REMOVED lines=11> */
.L_x_1086:
[----:B--2---:R-:W-:Y:S05]  /*c420*/  BSYNC B0 ;  /* 0x0000000000007941 */ /* 0x004fea0003800000 */
.L_x_1085:
        /* <DEDUP_REMOVED lines=13> */
[----:B---3--:R1:W3:Y:S01]  /*c500*/  SHFL.IDX PT, R12, R14, 0x3, 0x181f ;  /* 0x00781f000e0c7f89 */ /* 0x0082e200000e0000 */
        /* <DEDUP_REMOVED lines=31> */
[----:B------:R-:W-:-:S11]  /*c700*/  CS2R R84, SRZ ;  /* 0x0000000000547805 */ /* 0x000fd6000001ff00 */
        /* <DEDUP_REMOVED lines=11> */
[----:B------:R-:W-:Y:S01]  /*c7c0*/  CS2R R94, SRZ ;  /* 0x00000000005e7805 */ /* 0x000fe2000001ff00 */
[----:B------:R-:W-:Y:S01]  /*c7d0*/  CS2R R92, SRZ ;  /* 0x00000000005c7805 */ /* 0x000fe2000001ff00 */
[----:B------:R1:W5:Y:S04]  /*c7e0*/  @!P1 LD.E.128 R84, [R8.64] ;  /* 0x0000000608549980 */ /* 0x000368000c101d00 */
[----:B------:R1:W5:Y:S06]  /*c7f0*/  @!P1 LD.E.128 R88, [R6.64] ;  /* 0x0000000606589980 */ /* 0x00036c000c101d00 */
        /* <DEDUP_REMOVED lines=8> */
.L_x_1088:
[----:B--23--:R-:W-:Y:S05]  /*c880*/  BSYNC B0 ;  /* 0x0000000000007941 */ /* 0x00cfea0003800000 */
.L_x_1087:
[----:B-----5:R-:W-:Y:S01]  /*c890*/  IMAD.MOV.U32 R0, RZ, RZ, R98 ;  /* 0x000000ffff007224 */ /* 0x020fe200078e0062 */
[----:B------:R-:W-:-:S04]  /*c8a0*/  DEPBAR.LE SB0, 0x1 ;  /* 0x000080400000791a */ /* 0x000fc80000000000 */
[----:B-1----:R-:W-:Y:S01]  /*c8b0*/  IMAD.MOV.U32 R4, RZ, RZ, R99 ;  /* 0x000000ffff047224 */ /* 0x002fe200078e0063 */
[----:B------:R-:W-:Y:S01]  /*c8c0*/  BSSY B1, `(.L_x_1089) ;  /* 0x00000ed000017945 */ /* 0x000fe20003800000 */
[----:B------:R-:W-:Y:S01]  /*c8d0*/  IMAD.MOV.U32 R3, RZ, RZ, R96 ;  /* 0x000000ffff037224 */ /* 0x000fe200078e0060 */
[----:B------:R-:W-:Y:S01]  /*c8e0*/  SHF.R.S32.HI R75, RZ, 0x3, R74 ;  /* 0x00000003ff4b7819 */ /* 0x000fe2000001144a */
        /* <DEDUP_REMOVED lines=36> */
[----:B------:R-:W-:Y:S02]  /*cb30*/  SHF.R.U64 R54, R24, 0x10, R25 ;  /* 0x0000001018367819 */ /* 0x000fe40000001219 */
[----:B------:R-:W-:Y:S02]  /*cb40*/  LEA.HI R0, R0, R103, RZ, 0x1d ;  /* 0x0000006700007211 */ /* 0x000fe400078fe8ff */
[----:B------:R-:W-:Y:S02]  /*cb50*/  SHF.R.U32.HI R24, RZ, 0x10, R21 ;  /* 0x00000010ff187819 */ /* 0x000fe40000011615 */
        /* <DEDUP_REMOVED lines=13> */
[--C-:B------:R-:W-:Y:S02]  /*cc30*/  SHF.R.U64 R53, R26, 0x10, R27.reuse ;  /* 0x000000101a357819 */ /* 0x100fe4000000121b */
[----:B------:R-:W-:Y:S01]  /*cc40*/  SHF.R.U32.HI R31, RZ, 0x10, R27 ;  /* 0x00000010ff1f7819 */ /* 0x000fe2000001161b */
[----:B----4-:R-:W2:Y:S01]  /*cc50*/  LDS.128 R8, [R28+0x10080] ;  /* 0x010080001c087984 */ /* 0x010ea20000000c00 */
[----:B------:R-:W-:-:S02]  /*cc60*/  SHF.R.U64 R41, R22, 0x10, R23 ;  /* 0x0000001016297819 */ /* 0x000fc40000001217 */
[----:B------:R-:W-:Y:S01]  /*cc70*/  SHF.R.U32.HI R22, RZ, 0x10, R23 ;  /* 0x00000010ff167819 */ /* 0x000fe20000011617 */
[--C-:B-1----:R-:W-:Y:S02]  /*cc80*/  HADD2.F32 R15, -RZ, R5.reuse.H0_H0 ;  /* 0x20000005ff0f7230 */ /* 0x102fe40000004100 */
[----:B------:R-:W-:Y:S02]  /*cc90*/  HADD2.F32 R14, -RZ, R5.H1_H1 ;  /* 0x30000005ff0e7230 */ /* 0x000fe40000004100 */
[--C-:B------:R-:W-:Y:S02]  /*cca0*/  HADD2.F32 R17, -RZ, R7.reuse.H0_H0 ;  /* 0x20000007ff117230 */ /* 0x100fe40000004100 */
[----:B------:R-:W-:Y:S02]  /*ccb0*/  HADD2.F32 R16, -RZ, R7.H1_H1 ;  /* 0x30000007ff107230 */ /* 0x000fe40000004100 */
[--C-:B------:R-:W-:Y:S02]  /*ccc0*/  HADD2.F32 R19, -RZ, R4.reuse.H0_H0 ;  /* 0x20000004ff137230 */ /* 0x100fe40000004100 */
[----:B------:R-:W-:-:S02]  /*ccd0*/  HADD2.F32 R21, -RZ, R4.H1_H1 ;  /* 0x30000004ff157230 */ /* 0x000fc40000004100 */
[--C-:B------:R-:W-:Y:S02]  /*cce0*/  HADD2.F32 R18, -RZ, R6.reuse.H0_H0 ;  /* 0x20000006ff127230 */ /* 0x100fe40000004100 */
[----:B------:R-:W-:Y:S01]  /*ccf0*/  HADD2.F32 R20, -RZ, R6.H1_H1 ;  /* 0x30000006ff147230 */ /* 0x000fe20000004100 */
[----:B------:R-:W-:Y:S01]  /*cd00*/  FMUL.FTZ R6, R15, R0 ;  /* 0x000000000f067220 */ /* 0x000fe20000410000 */
[----:B------:R-:W-:Y:S02]  /*cd10*/  HADD2.F32 R4, -RZ, R29.H1_H1 ;  /* 0x3000001dff047230 */ /* 0x000fe40000004100 */
[----:B------:R-:W-:Y:S02]  /*cd20*/  HADD2.F32 R25, -RZ, R22.H0_H0 ;  /* 0x20000016ff197230 */ /* 0x000fe40000004100 */
[--C-:B--2---:R-:W-:Y:S02]  /*cd30*/  HADD2.F32 R5, -RZ, R8.reuse.H0_H0 ;  /* 0x20000008ff057230 */ /* 0x104fe40000004100 */
[----:B------:R-:W-:-:S02]  /*cd40*/  HADD2.F32 R13, -RZ, R8.H1_H1 ;  /* 0x30000008ff0d7230 */ /* 0x000fc40000004100 */
[----:B------:R-:W-:Y:S01]  /*cd50*/  HADD2.F32 R3, -RZ, R9.H0_H0 ;  /* 0x20000009ff037230 */ /* 0x000fe20000004100 */
[----:B------:R-:W-:Y:S01]  /*cd60*/  FMUL.FTZ R26, R5, R4 ;  /* 0x00000004051a7220 */ /* 0x000fe20000410000 */
[--C-:B------:R-:W-:Y:S02]  /*cd70*/  HADD2.F32 R8, -RZ, R11.reuse.H0_H0 ;  /* 0x2000000bff087230 */ /* 0x100fe40000004100 */
[----:B------:R-:W-:Y:S01]  /*cd80*/  HADD2.F32 R7, -RZ, R11.H1_H1 ;  /* 0x3000000bff077230 */ /* 0x000fe20000004100 */
[----:B------:R-:W-:Y:S01]  /*cd90*/  FMUL.FTZ R29, R3, R0 ;  /* 0x00000000031d7220 */ /* 0x000fe20000410000 */
[----:B------:R-:W-:Y:S02]  /*cda0*/  HADD2.F32 R2, -RZ, R9.H1_H1 ;  /* 0x30000009ff027230 */ /* 0x000fe40000004100 */
[----:B------:R-:W-:Y:S02]  /*cdb0*/  HADD2.F32 R11, -RZ, R24.H0_H0 ;  /* 0x20000018ff0b7230 */ /* 0x000fe40000004100 */
[----:B------:R-:W-:-:S02]  /*cdc0*/  HADD2.F32 R9, -RZ, R10.H0_H0 ;  /* 0x2000000aff097230 */ /* 0x000fc40000004100 */
[----:B------:R-:W-:Y:S01]  /*cdd0*/  HADD2.F32 R12, -RZ, R10.H1_H1 ;  /* 0x3000000aff0c7230 */ /* 0x000fe20000004100 */
[-C--:B------:R-:W-:Y:S01]  /*cde0*/  FMUL.FTZ R0, R14, R11.reuse ;  /* 0x0000000b0e007220 */ /* 0x080fe20000410000 */
[----:B------:R-:W-:Y:S01]  /*cdf0*/  HADD2.F32 R10, -RZ, R30.H0_H0 ;  /* 0x2000001eff0a7230 */ /* 0x000fe20000004100 */
[C---:B------:R-:W-:Y:S02]  /*ce00*/  FMUL.FTZ R27, R2.reuse, R11 ;  /* 0x0000000b021b7220 */ /* 0x040fe40000410000 */
[----:B------:R-:W-:Y:S01]  /*ce10*/  FFMA.FTZ R42, R2, R72, R0 ;  /* 0x00000048022a7223 */ /* 0x000fe20000010000 */
[--C-:B------:R-:W-:Y:S01]  /*ce20*/  HADD2.F32 R0, -RZ, R40.reuse.H0_H0 ;  /* 0x20000028ff007230 */ /* 0x100fe20000004100 */
[----:B------:R-:W-:Y:S01]  /*ce30*/  FFMA.FTZ R43, R3, R10, R6 ;  /* 0x0000000a032b7223 */ /* 0x000fe20000010006 */
[----:B------:R-:W-:Y:S01]  /*ce40*/  HADD2.F32 R6, -RZ, R40.H1_H1 ;  /* 0x30000028ff067230 */ /* 0x000fe20000004100 */
[----:B------:R-:W-:Y:S01]  /*ce50*/  FMUL.FTZ R3, R19, R4 ;  /* 0x0000000413037220 */ /* 0x000fe20000410000 */
[----:B------:R-:W-:Y:S01]  /*ce60*/  HADD2.F32 R2, -RZ, R30.H1_H1 ;  /* 0x3000001eff027230 */ /* 0x000fe20000004100 */
[----:B------:R-:W-:Y:S01]  /*ce70*/  FMUL.FTZ R22, R8, R0 ;  /* 0x0000000008167220 */ /* 0x000fe20000410000 */
[--C-:B------:R-:W-:Y:S01]  /*ce80*/  HADD2.F32 R4, -RZ, R55.reuse.H1_H1 ;  /* 0x30000037ff047230 */ /* 0x100fe20000004100 */
[----:B------:R-:W-:Y:S01]  /*ce90*/  FFMA.FTZ R30, R5, R6, R3 ;  /* 0x00000006051e7223 */ /* 0x000fe20000010003 */
[----:B------:R-:W-:Y:S01]  /*cea0*/  HADD2.F32 R3, -RZ, R55.H0_H0 ;  /* 0x20000037ff037230 */ /* 0x000fe20000004100 */
[----:B------:R-:W-:Y:S01]  /*ceb0*/  FMUL.FTZ R5, R17, R0 ;  /* 0x0000000011057220 */ /* 0x000fe20000410000 */
[----:B------:R-:W-:Y:S01]  /*cec0*/  HADD2.F32 R55, -RZ, R31.H0_H0 ;  /* 0x2000001fff377230 */ /* 0x000fe20000004100 */
[-C--:B------:R-:W-:Y:S01]  /*ced0*/  FMUL.FTZ R11, R18, R2.reuse ;  /* 0x00000002120b7220 */ /* 0x080fe20000410000 */
[----:B------:R-:W-:Y:S01]  /*cee0*/  HADD2.F32 R31, -RZ, R53.H0_H0 ;  /* 0x20000035ff1f7230 */ /* 0x000fe20000004100 */
[----:B------:R-:W-:Y:S01]  /*cef0*/  FFMA.FTZ R23, R8, R3, R5 ;  /* 0x0000000308177223 */ /* 0x000fe20000010005 */
[----:B------:R-:W-:Y:S01]  /*cf00*/  HADD2.F32 R5, -RZ, R52.H0_H0 ;  /* 0x20000034ff057230 */ /* 0x000fe20000004100 */
[----:B------:R-:W-:Y:S01]  /*cf10*/  FMUL.FTZ R0, R16, R25 ;  /* 0x0000001910007220 */ /* 0x000fe20000410000 */
[----:B------:R-:W-:Y:S01]  /*cf20*/  HADD2.F32 R8, -RZ, R41.H0_H0 ;  /* 0x20000029ff087230 */ /* 0x000fe20000004100 */
[C---:B------:R-:W-:Y:S01]  /*cf30*/  FMUL.FTZ R24, R9.reuse, R2 ;  /* 0x0000000209187220 */ /* 0x040fe20000410000 */
[----:B------:R-:W-:Y:S01]  /*cf40*/  HADD2.F32 R41, -RZ, R54.H0_H0 ;  /* 0x20000036ff297230 */ /* 0x000fe20000004100 */
[----:B------:R-:W-:-:S02]  /*cf50*/  FFMA.FTZ R40, R9, R4, R11 ;  /* 0x0000000409287223 */ /* 0x000fc4000001000b */
[----:B------:R-:W-:Y:S02]  /*cf60*/  FMUL.FTZ R2, R21, R5 ;  /* 0x0000000515027220 */ /* 0x000fe40000410000 */
[C---:B------:R-:W-:Y:S02]  /*cf70*/  FMUL.FTZ R11, R7.reuse, R25 ;  /* 0x00000019070b7220 */ /* 0x040fe40000410000 */
[----:B------:R-:W-:Y:S02]  /*cf80*/  FFMA.FTZ R7, R7, R55, R0 ;  /* 0x0000003707077223 */ /* 0x000fe40000010000 */
[----:B------:R-:W-:Y:S02]  /*cf90*/  FMUL.FTZ R0, R20, R8 ;  /* 0x0000000814007220 */ /* 0x000fe40000410000 */
[----:B------:R-:W-:Y:S01]  /*cfa0*/  FMUL.FTZ R5, R13, R5 ;  /* 0x000000050d057220 */ /* 0x000fe20000410000 */
[----:B------:R-:W-:Y:S01]  /*cfb0*/  F2FP.PACK_AB R7, R7, R23 ;  /* 0x000000170707723e */ /* 0x000fe200000000ff */
[----:B------:R-:W-:-:S02]  /*cfc0*/  FFMA.FTZ R13, R13, R41, R2 ;  /* 0x000000290d0d7223 */ /* 0x000fc40000010002 */
[C---:B------:R-:W-:Y:S02]  /*cfd0*/  FMUL.FTZ R2, R12.reuse, R8 ;  /* 0x000000080c027220 */ /* 0x040fe40000410000 */
        /* <DEDUP_REMOVED lines=18> */
.L_x_1092:
[----:B------:R-:W-:Y:S05]  /*d100*/  BSYNC B0 ;  /* 0x0000000000007941 */ /* 0x000fea0003800000 */
.L_x_1091:
[----:B------:R-:W-:-:S13]  /*d110*/  ISETP.GE.AND P0, PT, R138, c[0x0][0x27c], PT ;  /* 0x00009f008a007a0c */ /* 0x000fda0003f06270 */
[----:B------:R-:W-:Y:S05]  /*d120*/  @P0 BRA `(.L_x_1090) ;  /* 0x0000066000000947 */ /* 0x000fea0003800000 */
[----:B------:R-:W-:Y:S02]  /*d130*/  MOV R0, c[0x0][0x27c] ;  /* 0x00009f0000007a02 */ /* 0x000fe40000000f00 */
[----:B------:R-:W-:Y:S02]  /*d140*/  LEA.HI R2, R100, R138, RZ, 0x6 ;  /* 0x0000008a64027211 */ /* 0x000fe400078f30ff */
        /* <DEDUP_REMOVED lines=15> */
[----:B------:R-:W-:Y:S01]  /*d240*/  HADD2.F32 R2, -RZ, R101.H0_H0 ;  /* 0x20000065ff027230 */ /* 0x000fe20000004100 */
[----:B------:R-:W-:Y:S02]  /*d250*/  SHF.R.U32.HI R21, RZ, 0x10, R33 ;  /* 0x00000010ff157819 */ /* 0x000fe40000011621 */
[----:B------:R-:W-:-:S02]  /*d260*/  IADD3 R0, R3, R0, R114 ;  /* 0x0000000003007210 */ /* 0x000fc40007ffe072 */
[--C-:B------:R-:W-:Y:S02]  /*d270*/  SHF.R.U64 R30, R36, 0x10, R37.reuse ;  /* 0x00000010241e7819 */ /* 0x100fe40000001225 */
[----:B------:R-:W-:Y:S02]  /*d280*/  SHF.L.U32 R29, R0, 0x1, RZ ;  /* 0x00000001001d7819 */ /* 0x000fe400000006ff */
[----:B------:R-:W-:Y:S02]  /*d290*/  SHF.R.U32.HI R0, RZ, 0x10, R37 ;  /* 0x00000010ff007819 */ /* 0x000fe40000011625 */
[----:B------:R-:W-:Y:S01]  /*d2a0*/  SHF.R.U64 R41, R32, 0x10, R33 ;  /* 0x0000001020297819 */ /* 0x000fe20000001221 */
[----:B----4-:R-:W2:Y:S01]  /*d2b0*/  LDS.128 R8, [R29+0x10080] ;  /* 0x010080001d087984 */ /* 0x010ea20000000c00 */
        /* <DEDUP_REMOVED lines=33> */
[----:B------:R-:W-:Y:S01]  /*d4d0*/  HADD2.F32 R5, -RZ, R104.H0_H0 ;  /* 0x20000068ff057230 */ /* 0x000fe20000004100 */
        /* <DEDUP_REMOVED lines=43> */
.L_x_1090:
[----:B------:R-:W-:Y:S05]  /*d790*/  BSYNC B1 ;  /* 0x0000000000017941 */ /* 0x000fea0003800000 */
.L_x_1089:
        /* <DEDUP_REMOVED lines=35> */
[----:B----4-:R-:W2:Y:S01]  /*d9d0*/  LDS.128 R8, [R32+0x10080] ;  /* 0x0100800020087984 */ /* 0x010ea20000000c00 */
        /* <DEDUP_REMOVED lines=44> */
[----:B------:R-:W-:Y:S01]  /*dca0*/  FFMA.FTZ R25, R11, R43, R2 ;  /* 0x0000002b0b197223 */ /* 0x000fe20000010002 */
[----:B------:R-:W-:Y:S01]  /*dcb0*/  HADD2.F32 R10, -RZ, R10.H1_H1 ;  /* 0x3000000aff0a7230 */ /* 0x000fe20000004100 */
[-C--:B------:R-:W-:Y:S01]  /*dcc0*/  FMUL.FTZ R14, R19, R3.reuse ;  /* 0x00000003130e7220 */ /* 0x080fe20000410000 */
[----:B------:R-:W-:Y:S01]  /*dcd0*/  HADD2.F32 R5, -RZ, R109.H1_H1 ;  /* 0x3000006dff057230 */ /* 0x000fe20000004100 */
[----:B------:R-:W-:Y:S01]  /*dce0*/  FMUL.FTZ R29, R12, R3 ;  /* 0x000000030c1d7220 */ /* 0x000fe20000410000 */
[----:B------:R-:W-:Y:S01]  /*dcf0*/  HADD2.F32 R36, -RZ, R41.H0_H0 ;  /* 0x20000029ff247230 */ /* 0x000fe20000004100 */
[----:B------:R-:W-:-:S02]  /*dd00*/  FMUL.FTZ R2, R22, R9 ;  /* 0x0000000916027220 */ /* 0x000fc40000410000 */
[-C--:B------:R-:W-:Y:S02]  /*dd10*/  FMUL.FTZ R3, R23, R8.reuse ;  /* 0x0000000817037220 */ /* 0x080fe40000410000 */
[C---:B------:R-:W-:Y:S02]  /*dd20*/  FMUL.FTZ R11, R13.reuse, R8 ;  /* 0x000000080d0b7220 */ /* 0x040fe40000410000 */
[----:B------:R-:W-:Y:S02]  /*dd30*/  FMUL.FTZ R8, R10, R9 ;  /* 0x000000090a087220 */ /* 0x000fe40000410000 */
        /* <DEDUP_REMOVED lines=21> */
.L_x_1096:
[----:B------:R-:W-:Y:S05]  /*de90*/  BSYNC B0 ;  /* 0x0000000000007941 */ /* 0x000fea0003800000 */
.L_x_1095:
        /* <DEDUP_REMOVED lines=25> */
[----:B----4-:R-:W2:Y:S01]  /*e030*/  LDS.128 R8, [R29+0x10080] ;  /* 0x010080001d087984 */ /* 0x010ea20000000c00 */
        /* <DEDUP_REMOVED lines=78> */
.L_x_1094:
[----:B------:R-:W-:Y:S05]  /*e520*/  BSYNC B1 ;  /* 0x0000000000017941 */ /* 0x000fea0003800000 */
.L_x_1093:
        /* <DEDUP_REMOVED lines=35> */
[----:B----4-:R-:W2:Y:S01]  /*e760*/  LDS.128 R8, [R32+0x10080] ;  /* 0x0100800020087984 */ /* 0x010ea20000000c00 */
[----:B------:R-:W-:Y:S01]  /*e770*/  SHF.R.U64 R36, R70, 0x10, R71 ;  /* 0x0000001046247819 */ /* 0x000fe20000001247 */
[----:B------:R-:W-:Y:S01]  /*e780*/  HADD2.F32 R25, -RZ, R25.H0_H0 ;  /* 0x20000019ff197230 */ /* 0x000fe20000004100 */
[----:B------:R-:W-:Y:S01]  /*e790*/  SHF.R.U64 R30, R68, 0x10, R69 ;  /* 0x00000010441e7819 */ /* 0x000fe20000001245 */
[----:B------:R-:W-:Y:S01]  /*e7a0*/  HADD2.F32 R43, -RZ, R27.H0_H0 ;  /* 0x2000001bff2b7230 */ /* 0x000fe20000004100 */
[----:B------:R-:W-:-:S02]  /*e7b0*/  SHF.R.U64 R41, R66, 0x10, R67 ;  /* 0x0000001042297819 */ /* 0x000fc40000001243 */
[----:B------:R-:W-:-:S05]  /*e7c0*/  SHF.R.U64 R39, R64, 0x10, R65 ;  /* 0x0000001040277819 */ /* 0x000fca0000001241 */
        /* <DEDUP_REMOVED lines=69> */
.L_x_1100:
[----:B------:R-:W-:Y:S05]  /*ec20*/  BSYNC B0 ;  /* 0x0000000000007941 */ /* 0x000fea0003800000 */
.L_x_1099:
        /* <DEDUP_REMOVED lines=104> */
.L_x_1098:
[----:B------:R-:W-:Y:S05]  /*f2b0*/  BSYNC B1 ;  /* 0x0000000000017941 */ /* 0x000fea0003800000 */
.L_x_1097:
        /* <DEDUP_REMOVED lines=110> */
.L_x_1102:
[----:B------:R-:W-:Y:S05]  /*f9a0*/  BSYNC B0 ;  /* 0x0000000000007941 */ /* 0x000fea0003800000 */
.L_x_1101:
        /* <DEDUP_REMOVED lines=18> */
[----:B------:R-:W-:Y:S02]  /*fad0*/  LEA R31, R3, 0x10080, 0x1 ;  /* 0x00010080031f7811 */ /* 0x000fe400078e08ff */
[----:B------:R-:W-:Y:S01]  /*fae0*/  SHF.L.U32 R28, R0, 0x1, RZ ;  /* 0x00000001001c7819 */ /* 0x000fe200000006ff */
[----:B------:R-:W-:Y:S01]  /*faf0*/  HADD2.F32 R0, -RZ, R130.H0_H0 ;  /* 0x20000082ff007230 */ /* 0x000fe20000004100 */
[----:B------:R-:W-:Y:S01]  /*fb00*/  SHF.R.U32.HI R21, RZ, 0x10, R93 ;  /* 0x00000010ff157819 */ /* 0x000fe2000001165d */
[----:B------:R-:W1:Y:S01]  /*fb10*/  LDS.128 R4, [R31] ;  /* 0x000000001f047984 */ /* 0x000e620000000c00 */
[----:B------:R-:W-:-:S02]  /*fb20*/  SHF.R.U32.HI R22, RZ, 0x10, R97 ;  /* 0x00000010ff167819 */ /* 0x000fc40000011661 */
        /* <DEDUP_REMOVED lines=8> */
[----:B------:R-:W-:Y:S02]  /*fbb0*/  SHF.R.U64 R38, R96, 0x10, R97 ;  /* 0x0000001060267819 */ /* 0x000fe40000001261 */
[----:B------:R-:W-:-:S05]  /*fbc0*/  SHF.R.U64 R36, R98, 0x10, R99 ;  /* 0x0000001062247819 */ /* 0x000fca0000001263 */
[----:B------:R-:W-:Y:S02]  /*fbd0*/  HADD2.F32 R33, -RZ, R36.H0_H0 ;  /* 0x20000024ff217230 */ /* 0x000fe40000004100 */
[--C-:B-1----:R-:W-:Y:S02]  /*fbe0*/  HADD2.F32 R15, -RZ, R5.reuse.H0_H0 ;  /* 0x20000005ff0f7230 */ /* 0x102fe40000004100 */
[----:B------:R-:W-:Y:S02]  /*fbf0*/  HADD2.F32 R14, -RZ, R5.H1_H1 ;  /* 0x30000005ff0e7230 */ /* 0x000fe40000004100 */
[--C-:B------:R-:W-:Y:S02]  /*fc00*/  HADD2.F32 R17, -RZ, R7.reuse.H0_H0 ;  /* 0x20000007ff117230 */ /* 0x100fe40000004100 */
[----:B------:R-:W-:Y:S02]  /*fc10*/  HADD2.F32 R16, -RZ, R7.H1_H1 ;  /* 0x30000007ff107230 */ /* 0x000fe40000004100 */
[----:B--2---:R-:W-:-:S02]  /*fc20*/  HADD2.F32 R5, -RZ, R8.H0_H0 ;  /* 0x20000008ff057230 */ /* 0x004fc40000004100 */
[----:B------:R-:W-:Y:S02]  /*fc30*/  HADD2.F32 R13, -RZ, R8.H1_H1 ;  /* 0x30000008ff0d7230 */ /* 0x000fe40000004100 */
[----:B------:R-:W-:Y:S02]  /*fc40*/  HADD2.F32 R3, -RZ, R9.H0_H0 ;  /* 0x20000009ff037230 */ /* 0x000fe40000004100 */
[--C-:B------:R-:W-:Y:S02]  /*fc50*/  HADD2.F32 R8, -RZ, R11.reuse.H0_H0 ;  /* 0x2000000bff087230 */ /* 0x100fe40000004100 */
[----:B------:R-:W-:Y:S01]  /*fc60*/  HADD2.F32 R7, -RZ, R11.H1_H1 ;  /* 0x3000000bff077230 */ /* 0x000fe20000004100 */
[----:B------:R-:W-:Y:S01]  /*fc70*/  FMUL.FTZ R32, R3, R0 ;  /* 0x0000000003207220 */ /* 0x000fe20000410000 */
[----:B------:R-:W-:Y:S02]  /*fc80*/  HADD2.F32 R2, -RZ, R9.H1_H1 ;  /* 0x30000009ff027230 */ /* 0x000fe40000004100 */
[----:B------:R-:W-:-:S02]  /*fc90*/  HADD2.F32 R11, -RZ, R21.H0_H0 ;  /* 0x20000015ff0b7230 */ /* 0x000fc40000004100 */
[--C-:B------:R-:W-:Y:S02]  /*fca0*/  HADD2.F32 R9, -RZ, R10.reuse.H0_H0 ;  /* 0x2000000aff097230 */ /* 0x100fe40000004100 */
[----:B------:R-:W-:Y:S01]  /*fcb0*/  HADD2.F32 R12, -RZ, R10.H1_H1 ;  /* 0x3000000aff0c7230 */ /* 0x000fe20000004100 */
[-C--:B------:R-:W-:Y:S01]  /*fcc0*/  FMUL.FTZ R30, R2, R11.reuse ;  /* 0x0000000b021e7220 */ /* 0x080fe20000410000 */
        /* <DEDUP_REMOVED lines=8> */
[----:B------:R-:W-:Y:S01]  /*fd50*/  HADD2.F32 R4, -RZ, R130.H1_H1 ;  /* 0x30000082ff047230 */ /* 0x000fe20000004100 */
[----:B------:R-:W-:Y:S01]  /*fd60*/  FFMA.FTZ R37, R2, R42, R0 ;  /* 0x0000002a02257223 */ /* 0x000fe20000010000 */
[--C-:B------:R-:W-:Y:S02]  /*fd70*/  HADD2.F32 R6, -RZ, R132.reuse.H1_H1 ;  /* 0x30000084ff067230 */ /* 0x100fe40000004100 */
[----:B------:R-:W-:Y:S01]  /*fd80*/  HADD2.F32 R0, -RZ, R132.H0_H0 ;  /* 0x20000084ff007230 */ /* 0x000fe20000004100 */
[-C--:B------:R-:W-:Y:S01]  /*fd90*/  FMUL.FTZ R3, R19, R4.reuse ;  /* 0x0000000413037220 */ /* 0x080fe20000410000 */
[----:B------:R-:W-:Y:S01]  /*fda0*/  HADD2.F32 R2, -RZ, R131.H1_H1 ;  /* 0x30000083ff027230 */ /* 0x000fe20000004100 */
[C---:B------:R-:W-:Y:S01]  /*fdb0*/  FMUL.FTZ R27, R5.reuse, R4 ;  /* 0x00000004051b7220 */ /* 0x040fe20000410000 */
[--C-:B------:R-:W-:Y:S01]  /*fdc0*/  HADD2.F32 R4, -RZ, R133.reuse.H1_H1 ;  /* 0x30000085ff047230 */ /* 0x100fe20000004100 */
[----:B------:R-:W-:Y:S01]  /*fdd0*/  FFMA.FTZ R40, R5, R6, R3 ;  /* 0x0000000605287223 */ /* 0x000fe20000010003 */
[----:B------:R-:W-:Y:S01]  /*fde0*/  HADD2.F32 R3, -RZ, R133.H0_H0 ;  /* 0x20000085ff037230 */ /* 0x000fe20000004100 */
[----:B------:R-:W-:-:S02]  /*fdf0*/  FMUL.FTZ R5, R17, R0 ;  /* 0x0000000011057220 */ /* 0x000fc40000410000 */
[----:B------:R-:W-:Y:S02]  /*fe00*/  FMUL.FTZ R11, R18, R2 ;  /* 0x00000002120b7220 */ /* 0x000fe40000410000 */
[C---:B------:R-:W-:Y:S02]  /*fe10*/  FMUL.FTZ R22, R8.reuse, R0 ;  /* 0x0000000008167220 */ /* 0x040fe40000410000 */
[----:B------:R-:W-:Y:S01]  /*fe20*/  FFMA.FTZ R25, R8, R3, R5 ;  /* 0x0000000308197223 */ /* 0x000fe20000010005 */
[----:B------:R-:W-:Y:S01]  /*fe30*/  HADD2.F32 R5, -RZ, R35.H0_H0 ;  /* 0x20000023ff057230 */ /* 0x000fe20000004100 */
[----:B------:R-:W-:Y:S01]  /*fe40*/  FMUL.FTZ R0, R16, R23 ;  /* 0x0000001710007220 */ /* 0x000fe20000410000 */
[----:B------:R-:W-:Y:S01]  /*fe50*/  HADD2.F32 R8, -RZ, R34.H0_H0 ;  /* 0x20000022ff087230 */ /* 0x000fe20000004100 */
[C---:B------:R-:W-:Y:S01]  /*fe60*/  FFMA.FTZ R29, R9.reuse, R4, R11 ;  /* 0x00000004091d7223 */ /* 0x040fe2000001000b */
[----:B------:R-:W-:Y:S01]  /*fe70*/  HADD2.F32 R34, -RZ, R38.H0_H0 ;  /* 0x20000026ff227230 */ /* 0x000fe20000004100 */
[----:B------:R-:W-:-:S02]  /*fe80*/  FMUL.FTZ R26, R9, R2 ;  /* 0x00000002091a7220 */ /* 0x000fc40000410000 */
[C---:B------:R-:W-:Y:S02]  /*fe90*/  FMUL.FTZ R11, R7.reuse, R23 ;  /* 0x00000017070b7220 */ /* 0x040fe40000410000 */
[----:B------:R-:W-:Y:S02]  /*fea0*/  FFMA.FTZ R21, R7, R41, R0 ;  /* 0x0000002907157223 */ /* 0x000fe40000010000 */
[-C--:B------:R-:W-:Y:S02]  /*feb0*/  FMUL.FTZ R0, R20, R5.reuse ;  /* 0x0000000514007220 */ /* 0x080fe40000410000 */
[-C--:B------:R-:W-:Y:S02]  /*fec0*/  FMUL.FTZ R2, R24, R8.reuse ;  /* 0x0000000818027220 */ /* 0x080fe40000410000 */
[----:B------:R-:W-:Y:S02]  /*fed0*/  FMUL.FTZ R7, R12, R5 ;  /* 0x000000050c077220 */ /* 0x000fe40000410000 */
[----:B------:R-:W-:-:S02]  /*fee0*/  FMUL.FTZ R5, R13, R8 ;  /* 0x000000080d057220 */ /* 0x000fc40000410000 */
[----:B------:R-:W-:Y:S02]  /*fef0*/  FFMA.FTZ R8, R15, R10, -R32 ;  /* 0x0000000a0f087223 */ /* 0x000fe40000010820 */
        /* <DEDUP_REMOVED lines=19> */
.L_x_1074:
[----:B------:R-:W-:Y:S05]  /*10030*/  BSYNC B2 ;  /* 0x0000000000027941 */ /* 0x000fea0003800000 */
.L_x_1040:
[----:B------:R-:W-:-:S04]  /*10040*/  DEPBAR.LE SB0, 0x0 ;  /* 0x000080000000791a */ /* 0x000fc80000000000 */
[----:B------:R-:W-:Y:S01]  /*10050*/  IMAD R0, R142, c[0x0][0x208], RZ ;  /* 0x000082008e007a24 */ /* 0x000fe200078e02ff */
[----:B------:R-:W-:Y:S01]  /*10060*/  BAR.SYNC.DEFER_BLOCKING 0x0 ;  /* 0x0000000000007b1d */ /* 0x000fe20000010000 */
[----:B-1----:R-:W-:Y:S01]  /*10070*/  IMAD.WIDE.U32 R4, R110, c[0x0][0x208], RZ ;  /* 0x000082006e047a25 */ /* 0x002fe200078e00ff */
[----:B------:R-:W-:Y:S02]  /*10080*/  IADD3 R195, R186, 0x20, RZ ;  /* 0x00000020bac37810 */ /* 0x000fe40007ffe0ff */
[----:B------:R-:W-:Y:S01]  /*10090*/  IADD3 R204, R204, -0x2, RZ ;  /* 0xfffffffecccc7810 */ /* 0x000fe20007ffe0ff */
[----:B------:R-:W-:Y:S01]  /*100a0*/  IMAD R2, R110, c[0x0][0x20c], R0 ;  /* 0x000083006e027a24 */ /* 0x000fe200078e0200 */
[----:B------:R-:W-:Y:S01]  /*100b0*/  LEA R0, P1, R4, R220, 0x5 ;  /* 0x000000dc04007211 */ /* 0x000fe200078228ff */
[----:B------:R-:W-:Y:S02]  /*100c0*/  IMAD R72, R110, -0x20, R237 ;  /* 0xffffffe06e487824 */ /* 0x000fe400078e02ed */
[----:B------:R-:W-:Y:S01]  /*100d0*/  IMAD.IADD R3, R5, 0x1, R2 ;  /* 0x0000000105037824 */ /* 0x000fe200078e0202 */
[----:B------:R-:W-:-:S04]  /*100e0*/  LEA R2, P0, R0, c[0x0][0x1f8], 0x1 ;  /* 0x00007e0000027a11 */ /* 0x000fc800078008ff */
[----:B------:R-:W-:Y:S02]  /*100f0*/  LEA.HI.X R3, R4, R223, R3, 0x5, P1 ;  /* 0x000000df04037211 */ /* 0x000fe400008f2c03 */
[----:B------:R-:W-:Y:S02]  /*10100*/  R2P PR, R103, 0x6 ;  /* 0x0000000667007804 */ /* 0x000fe40000000000 */
[----:B------:R-:W-:Y:S02]  /*10110*/  LEA.HI.X R3, R0, c[0x0][0x1fc], R3, 0x1, P0 ;  /* 0x00007f0000037a11 */ /* 0x000fe400000f0c03 */
[----:B------:R-:W-:Y:S02]  /*10120*/  LOP3.LUT R0, R129, 0x1, RZ, 0xc0, !PT ;  /* 0x0000000181007812 */ /* 0x000fe400078ec0ff */
[----:B------:R-:W-:Y:S01]  /*10130*/  ISETP.GT.AND P0, PT, R72, R211, PT ;  /* 0x000000d34800720c */ /* 0x000fe20003f04270 */
[----:B----4-:R-:W-:Y:S01]  /*10140*/  LDSM.16.M88.4 R8, [R191] ;  /* 0x00000000bf08783b */ /* 0x010fe20000000200 */
[----:B------:R-:W-:-:S02]  /*10150*/  ISETP.NE.AND P3, PT, R145, 0x1, PT ;  /* 0x000000019100780c */ /* 0x000fc40003f65270 */
[----:B------:R-:W-:Y:S01]  /*10160*/  ISETP.NE.U32.OR P0, PT, R0, 0x1, !P0 ;  /* 0x000000010000780c */ /* 0x000fe20004705470 */
[----:B--2---:R-:W1:Y:S02]  /*10170*/  LDSM.16.M88.4 R12, [R186] ;  /* 0x00000000ba0c783b */ /* 0x004e640000000200 */
[----:B------:R-:W-:Y:S01]  /*10180*/  @P1 IADD3 R195, R186, -0x20, RZ ;  /* 0xffffffe0bac31810 */ /* 0x000fe20007ffe0ff */
[----:B------:R-:W-:Y:S01]  /*10190*/  IMAD.MOV.U32 R0, RZ, RZ, 0x40 ;  /* 0x00000040ff007424 */ /* 0x000fe200078e00ff */
[----:B------:R-:W-:Y:S01]  /*101a0*/  LOP3.LUT P1, RZ, R129, 0x4, RZ, 0xc0, !PT ;  /* 0x0000000481ff7812 */ /* 0x000fe2000782c0ff */
[----:B------:R-:W2:Y:S03]  /*101b0*/  LDSM.16.M88.4 R40, [R186+0x800] ;  /* 0x00080000ba28783b */ /* 0x000ea60000000200 */
[----:B------:R-:W-:Y:S01]  /*101c0*/  ISETP.LE.OR P1, PT, R72, R211, !P1 ;  /* 0x000000d34800720c */ /* 0x000fe20004f23670 */
[----:B------:R-:W-:Y:S01]  /*101d0*/  LDSM.16.M88.4 R4, [R192] ;  /* 0x00000000c004783b */ /* 0x000fe20000000200 */
[----:B------:R-:W-:-:S03]  /*101e0*/  SEL R0, R0, 0xffffffc0, !P2 ;  /* 0xffffffc000007807 */ /* 0x000fc60005000000 */
[----:B------:R-:W3:Y:S02]  /*101f0*/  LDSM.16.M88.4 R28, [R195] ;  /* 0x00000000c31c783b */ /* 0x000ee40000000200 */
[----:B------:R-:W-:Y:S02]  /*10200*/  IMAD.IADD R185, R186, 0x1, R0 ;  /* 0x00000001bab97824 */ /* 0x000fe400078e0200 */
[----:B------:R-:W-:Y:S01]  /*10210*/  LDSM.16.M88.4 R56, [R195+0x800] ;  /* 0x00080000c338783b */ /* 0x000fe20000000200 */
[----:B------:R-:W-:-:S03]  /*10220*/  IMAD.IADD R184, R0, 0x1, R195 ;  /* 0x0000000100b87824 */ /* 0x000fc600078e02c3 */
[----:B------:R-:W-:Y:S01]  /*10230*/  @!PT LDS RZ, [RZ] ;  /* 0x00000000fffff984 */ /* 0x000fe20000000800 */
[----:B------:R-:W-:Y:S01]  /*10240*/  @!PT LDS RZ, [RZ] ;  /* 0x00000000fffff984 */ /* 0x000fe20000000800 */
[----:B------:R-:W-:Y:S01]  /*10250*/  @!PT LDS RZ, [RZ] ;  /* 0x00000000fffff984 */ /* 0x000fe20000000800 */
[----:B------:R4:W-:Y:S01]  /*10260*/  LDGSTS.E.BYPASS.LTC128B.128 [R203+0x8080], [R2.64], !P0 ;  /* 0x0808000002cb7fae */ /* 0x0009e2000c101d46 */
[----:B------:R-:W-:-:S04]  /*10270*/  LOP3.LUT P0, RZ, R129, 0x2, RZ, 0xc0, !PT ;  /* 0x0000000281ff7812 */ /* 0x000fc8000780c0ff */
[----:B------:R-:W-:-:S13]  /*10280*/  ISETP.LE.OR P0, PT, R72, R211, !P0 ;  /* 0x000000d34800720c */ /* 0x000fda0004703670 */
[----:B------:R4:W-:Y:S01]  /*10290*/  LDGSTS.E.BYPASS.LTC128B.128 [R203+0x9080], [R2.64+0x80], !P0 ;  /* 0x0908008002cb7fae */ /* 0x0009e2000c101d46 */
[----:B------:R-:W-:Y:S01]  /*102a0*/  LOP3.LUT P0, RZ, R129, 0x8, RZ, 0xc0, !PT ;  /* 0x0000000881ff7812 */ /* 0x000fe2000780c0ff */
[----:B-1----:R-:W-:Y:S02]  /*102b0*/  HMMA.16816.F32 R20, R8, R12, RZ ;  /* 0x0000000c0814723c */ /* 0x002fe400000018ff */
[----:B------:R4:W-:Y:S01]  /*102c0*/  LDGSTS.E.BYPASS.LTC128B.128 [R203+0xa080], [R2.64+0x100], !P1 ;  /* 0x0a08010002cb7fae */ /* 0x0009e2000c901d46 */
[----:B------:R-:W-:-:S05]  /*102d0*/  ISETP.LE.OR P0, PT, R72, R211, !P0 ;  /* 0x000000d34800720c */ /* 0x000fca0004703670 */
[C---:B------:R-:W-:Y:S08]  /*102e0*/  HMMA.16816.F32 R12, R8.reuse, R14, RZ ;  /* 0x0000000e080c723c */ /* 0x040ff000000018ff */
[----:B------:R4:W-:Y:S01]  /*102f0*/  LDGSTS.E.BYPASS.LTC128B.128 [R203+0xb080], [R2.64+0x180], !P0 ;  /* 0x0b08018002cb7fae */ /* 0x0009e2000c101d46 */
[----:B--2---:R-:W-:Y:S03]  /*10300*/  HMMA.16816.F32 R36, R8, R40, RZ ;  /* 0x000000280824723c */ /* 0x004fe600000018ff */
[----:B------:R-:W-:Y:S04]  /*10310*/  LDSM.16.M88.4 R16, [R194] ;  /* 0x00000000c210783b */ /* 0x000fe80000000200 */
[----:B------:R-:W1:Y:S01]  /*10320*/  LDSM.16.M88.4 R32, [R185] ;  /* 0x00000000b920783b */ /* 0x000e620000000200 */
[C---:B---3--:R-:W-:Y:S03]  /*10330*/  HMMA.16816.F32 R20, R4.reuse, R28, R20 ;  /* 0x0000001c0414723c */ /* 0x048fe60000001814 */
[----:B------:R-:W-:Y:S04]  /*10340*/  LDSM.16.M88.4 R24, [R193] ;  /* 0x00000000c118783b */ /* 0x000fe80000000200 */
[----:B------:R-:W2:Y:S01]  /*10350*/  LDSM.16.M88.4 R44, [R184] ;  /* 0x00000000b82c783b */ /* 0x000ea20000000200 */
[----:B------:R-:W-:Y:S03]  /*10360*/  HMMA.16816.F32 R12, R4, R30, R12 ;  /* 0x0000001e040c723c */ /* 0x000fe6000000180c */
[----:B------:R-:W-:Y:S04]  /*10370*/  LDSM.16.M88.4 R28, [R191+0x4000] ;  /* 0x00400000bf1c783b */ /* 0x000fe80000000200 */
[----:B------:R-:W3:Y:S01]  /*10380*/  LDSM.16.M88.4 R48, [R186+0x1000] ;  /* 0x00100000ba30783b */ /* 0x000ee20000000200 */
[----:B------:R-:W-:Y:S03]  /*10390*/  HMMA.16816.F32 R40, R8, R42, RZ ;  /* 0x0000002a0828723c */ /* 0x000fe600000018ff */
[----:B------:R-:W2:Y:S04]  /*103a0*/  LDSM.16.M88.4 R52, [R185+0x800] ;  /* 0x00080000b934783b */ /* 0x000ea80000000200 */
[----:B------:R-:W-:Y:S04]  /*103b0*/  LDSM.16.M88.4 R64, [R195+0x1000] ;  /* 0x00100000c340783b */ /* 0x000fe80000000200 */
[----:B------:R-:W-:Y:S04]  /*103c0*/  LDSM.16.M88.4 R68, [R184+0x800] ;  /* 0x00080000b844783b */ /* 0x000fe80000000200 */
[----:B------:R-:W-:Y:S04]  /*103d0*/  LDSM.16.M88.4 R60, [R186+0x1800] ;  /* 0x00180000ba3c783b */ /* 0x000fe80000000200 */
[----:B------:R-:W0:Y:S01]  /*103e0*/  LDGDEPBAR ;  /* 0x00000000000079af */ /* 0x000e220000000000 */
[C---:B-1----:R-:W-:Y:S08]  /*103f0*/  HMMA.16816.F32 R20, R16.reuse, R32, R20 ;  /* 0x000000201014723c */ /* 0x042ff00000001814 */
[----:B------:R-:W-:Y:S08]  /*10400*/  HMMA.16816.F32 R32, R16, R34, R12 ;  /* 0x000000221020723c */ /* 0x000ff0000000180c */
[----:B------:R-:W-:Y:S01]  /*10410*/  HMMA.16816.F32 R12, R4, R56, R36 ;  /* 0x00000038040c723c */ /* 0x000fe20000001824 */
[----:B------:R-:W-:Y:S07]  /*10420*/  LDSM.16.M88.4 R36, [R184+0x1000] ;  /* 0x00100000b824783b */ /* 0x000fee0000000200 */
[----:B--2---:R-:W-:Y:S01]  /*10430*/  HMMA.16816.F32 R8, R24, R44, R20 ;  /* 0x0000002c1808723c */ /* 0x004fe20000001814 */
[----:B------:R-:W1:Y:S07]  /*10440*/  LDSM.16.M88.4 R20, [R192+0x4000] ;  /* 0x00400000c014783b */ /* 0x000e6e0000000200 */
[----:B------:R-:W-:Y:S01]  /*10450*/  HMMA.16816.F32 R40, R4, R58, R40 ;  /* 0x0000003a0428723c */ /* 0x000fe20000001828 */
[----:B------:R-:W-:Y:S07]  /*10460*/  LDSM.16.M88.4 R56, [R185+0x1000] ;  /* 0x00100000b938783b */ /* 0x000fee0000000200 */
[----:B------:R-:W-:Y:S01]  /*10470*/  HMMA.16816.F32 R32, R24, R46, R32 ;  /* 0x0000002e1820723c */ /* 0x000fe20000001820 */
[----:B------:R-:W-:Y:S07]  /*10480*/  LDSM.16.M88.4 R44, [R195+0x1800] ;  /* 0x00180000c32c783b */ /* 0x000fee0000000200 */
[----:B---3--:R-:W-:Y:S08]  /*10490*/  HMMA.16816.F32 R4, R28, R48, R8 ;  /* 0x000000301c04723c */ /* 0x008ff00000001808 */
[C---:B------:R-:W-:Y:S01]  /*104a0*/  HMMA.16816.F32 R8, R16.reuse, R52, R12 ;  /* 0x000000341008723c */ /* 0x040fe2000000180c */
[----:B------:R-:W2:Y:S07]  /*104b0*/  LDSM.16.M88.4 R12, [R194+0x4000] ;  /* 0x00400000c20c783b */ /* 0x000eae0000000200 */
[----:B------:R-:W-:Y:S01]  /*104c0*/  HMMA.16816.F32 R40, R16, R54, R40 ;  /* 0x000000361028723c */ /* 0x000fe20000001828 */
[----:B------:R-:W-:Y:S07]  /*104d0*/  LDSM.16.M88.4 R52, [R186+0x2800] ;  /* 0x00280000ba34783b */ /* 0x000fee0000000200 */
[----:B-1----:R-:W-:Y:S08]  /*104e0*/  HMMA.16816.F32 R16, R20, R64, R4 ;  /* 0x000000401410723c */ /* 0x002ff00000001804 */
[----:B------:R-:W-:Y:S01]  /*104f0*/  HMMA.16816.F32 R32, R28, R50, R32 ;  /* 0x000000321c20723c */ /* 0x000fe20000001820 */
[----:B------:R-:W-:Y:S07]  /*10500*/  LDSM.16.M88.4 R48, [R195+0x2000] ;  /* 0x00200000c330783b */ /* 0x000fee0000000200 */
[C---:B------:R-:W-:Y:S01]  /*10510*/  HMMA.16816.F32 R4, R24.reuse, R68, R8 ;  /* 0x000000441804723c */ /* 0x040fe20000001808 */
[----:B------:R-:W1:Y:S07]  /*10520*/  LDSM.16.M88.4 R8, [R193+0x4000] ;  /* 0x00400000c108783b */ /* 0x000e6e0000000200 */
[----:B------:R-:W-:Y:S01]  /*10530*/  HMMA.16816.F32 R40, R24, R70, R40 ;  /* 0x000000461828723c */ /* 0x000fe20000001828 */
[----:B------:R-:W-:Y:S07]  /*10540*/  LDSM.16.M88.4 R68, [R185+0x1800] ;  /* 0x00180000b944783b */ /* 0x000fee0000000200 */
[----:B--2---:R-:W-:Y:S08]  /*10550*/  HMMA.16816.F32 R16, R12, R56, R16 ;  /* 0x000000380c10723c */ /* 0x004ff00000001810 */
[----:B------:R-:W-:Y:S01]  /*10560*/  HMMA.16816.F32 R32, R20, R66, R32 ;  /* 0x000000421420723c */ /* 0x000fe20000001820 */
[----:B------:R-:W-:Y:S07]  /*10570*/  LDSM.16.M88.4 R64, [R186+0x2000] ;  /* 0x00200000ba40783b */ /* 0x000fee0000000200 */
[C---:B------:R-:W-:Y:S01]  /*10580*/  HMMA.16816.F32 R24, R28.reuse, R60, R4 ;  /* 0x0000003c1c18723c */ /* 0x040fe20000001804 */
[----:B------:R-:W2:Y:S07]  /*10590*/  LDSM.16.M88.4 R4, [R191+0x8000] ;  /* 0x00800000bf04783b */ /* 0x000eae0000000200 */
[----:B------:R-:W-:Y:S01]  /*105a0*/  HMMA.16816.F32 R40, R28, R62, R40 ;  /* 0x0000003e1c28723c */ /* 0x000fe20000001828 */
[----:B------:R-:W3:Y:S04]  /*105b0*/  LDSM.16.M88.4 R28, [R192+0x8000] ;  /* 0x00800000c01c783b */ /* 0x000ee80000000200 */
[----:B------:R-:W-:Y:S03]  /*105c0*/  LDSM.16.M88.4 R60, [R184+0x2000] ;  /* 0x00200000b83c783b */ /* 0x000fe60000000200 */
[----:B-1----:R-:W-:Y:S08]  /*105d0*/  HMMA.16816.F32 R16, R8, R36, R16 ;  /* 0x000000240810723c */ /* 0x002ff00000001810 */
[----:B------:R-:W-:Y:S01]  /*105e0*/  HMMA.16816.F32 R32, R12, R58, R32 ;  /* 0x0000003a0c20723c */ /* 0x000fe20000001820 */
[----:B------:R-:W1:Y:S07]  /*105f0*/  LDSM.16.M88.4 R56, [R184+0x1800] ;  /* 0x00180000b838783b */ /* 0x000e6e0000000200 */
[C---:B------:R-:W-:Y:S08]  /*10600*/  HMMA.16816.F32 R24, R20.reuse, R44, R24 ;  /* 0x0000002c1418723c */ /* 0x040ff00000001818 */
        /* <DEDUP_REMOVED lines=8> */
[----:B------:R-:W-:Y:S07]  /*10690*/  LDSM.16.M88.4 R68, [R195+0x2800] ;  /* 0x00280000c344783b */ /* 0x000fee0000000200 */
[----:B---3--:R-:W-:Y:S08]  /*106a0*/  HMMA.16816.F32 R12, R28, R48, R16 ;  /* 0x000000301c0c723c */ /* 0x008ff00000001810 */
[----:B------:R-:W-:Y:S01]  /*106b0*/  HMMA.16816.F32 R32, R4, R66, R32 ;  /* 0x000000420420723c */ /* 0x000fe20000001820 */
[----:B------:R-:W-:Y:S07]  /*106c0*/  LDSM.16.M88.4 R64, [R184+0x2800] ;  /* 0x00280000b840783b */ /* 0x000fee0000000200 */
[C---:B-1----:R-:W-:Y:S01]  /*106d0*/  HMMA.16816.F32 R16, R8.reuse, R56, R20 ;  /* 0x000000380810723c */ /* 0x042fe20000001814 */
        /* <DEDUP_REMOVED lines=10> */
[----:B-1----:R-:W-:Y:S08]  /*10780*/  HMMA.16816.F32 R12, R20, R60, R12 ;  /* 0x0000003c140c723c */ /* 0x002ff0000000180c */
[----:B------:R-:W-:Y:S01]  /*10790*/  HMMA.16816.F32 R4, R24, R46, R8 ;  /* 0x0000002e1804723c */ /* 0x000fe20000001808 */
[----:B------:R-:W1:Y:S04]  /*107a0*/  LDSM.16.M88.4 R8, [R192+0xc000] ;  /* 0x00c00000c008783b */ /* 0x000e680000000200 */
[----:B------:R-:W-:Y:S03]  /*107b0*/  LDSM.16.M88.4 R44, [R184+0x3000] ;  /* 0x00300000b82c783b */ /* 0x000fe60000000200 */
[C---:B------:R-:W-:Y:S08]  /*107c0*/  HMMA.16816.F32 R32, R28.reuse, R68, R32 ;  /* 0x000000441c20723c */ /* 0x040ff00000001820 */
[----:B------:R-:W-:Y:S08]  /*107d0*/  HMMA.16816.F32 R40, R28, R70, R40 ;  /* 0x000000461c28723c */ /* 0x000ff00000001828 */
[----:B--2---:R-:W-:Y:S08]  /*107e0*/  HMMA.16816.F32 R12, R16, R36, R12 ;  /* 0x00000024100c723c */ /* 0x004ff0000000180c */
[----:B------:R-:W-:Y:S01]  /*107f0*/  HMMA.16816.F32 R28, R20, R62, R4 ;  /* 0x0000003e141c723c */ /* 0x000fe20000001804 */
[----:B------:R-:W2:Y:S04]  /*10800*/  LDSM.16.M88.4 R4, [R194+0xc000] ;  /* 0x00c00000c204783b */ /* 0x000ea80000000200 */
[----:B------:R-:W3:Y:S03]  /*10810*/  LDSM.16.M88.4 R60, [R186+0x3800] ;  /* 0x00380000ba3c783b */ /* 0x000ee60000000200 */
[C---:B------:R-:W-:Y:S08]  /*10820*/  HMMA.16816.F32 R32, R24.reuse, R48, R32 ;  /* 0x000000301820723c */ /* 0x040ff00000001820 */
[----:B------:R-:W-:Y:S01]  /*10830*/  HMMA.16816.F32 R40, R24, R50, R40 ;  /* 0x000000321828723c */ /* 0x000fe20000001828 */
[----:B------:R-:W-:Y:S07]  /*10840*/  LDSM.16.M88.4 R48, [R195+0x3800] ;  /* 0x00380000c330783b */ /* 0x000fee0000000200 */
[----:B-1----:R-:W-:Y:S01]  /*10850*/  HMMA.16816.F32 R24, R8, R56, R12 ;  /* 0x000000380818723c */ /* 0x002fe2000000180c */
[----:B------:R-:W1:Y:S07]  /*10860*/  LDSM.16.M88.4 R12, [R193+0xc000] ;  /* 0x00c00000c10c783b */ /* 0x000e6e0000000200 */
[----:B------:R-:W-:Y:S08]  /*10870*/  HMMA.16816.F32 R28, R16, R38, R28 ;  /* 0x00000026101c723c */ /* 0x000ff0000000181c */
[C---:B------:R-:W-:Y:S08]  /*10880*/  HMMA.16816.F32 R36, R20.reuse, R64, R32 ;  /* 0x000000401424723c */ /* 0x040ff00000001820 */
[----:B------:R-:W-:Y:S01]  /*10890*/  HMMA.16816.F32 R32, R20, R66, R40 ;  /* 0x000000421420723c */ /* 0x000fe20000001828 */
[----:B------:R-:W4:Y:S07]  /*108a0*/  LDSM.16.M88.4 R40, [R185+0x3800] ;  /* 0x00380000b928783b */ /* 0x000f2e0000000200 */
[----:B--2---:R-:W-:Y:S08]  /*108b0*/  HMMA.16816.F32 R24, R4, R52, R24 ;  /* 0x000000340418723c */ /* 0x004ff00000001818 */
[----:B------:R-:W-:Y:S08]  /*108c0*/  HMMA.16816.F32 R20, R8, R58, R28 ;  /* 0x0000003a0814723c */ /* 0x000ff0000000181c */
[C---:B---3--:R-:W-:Y:S08]  /*108d0*/  HMMA.16816.F32 R36, R16.reuse, R60, R36 ;  /* 0x0000003c1024723c */ /* 0x048ff00000001824 */
[----:B------:R-:W-:Y:S08]  /*108e0*/  HMMA.16816.F32 R28, R16, R62, R32 ;  /* 0x0000003e101c723c */ /* 0x000ff00000001820 */
[----:B-1----:R-:W-:Y:S08]  /*108f0*/  HMMA.16816.F32 R32, R12, R44, R24 ;  /* 0x0000002c0c20723c */ /* 0x002ff00000001818 */
[----:B------:R-:W-:Y:S08]  /*10900*/  HMMA.16816.F32 R16, R4, R54, R20 ;  /* 0x000000360410723c */ /* 0x000ff00000001814 */
[----:B------:R-:W-:Y:S01]  /*10910*/  HMMA.16816.F32 R20, R8, R48, R36 ;  /* 0x000000300814723c */ /* 0x000fe20000001824 */
[----:B------:R-:W1:Y:S01]  /*10920*/  LDSM.16.M88.4 R36, [R184+0x3800] ;  /* 0x00380000b824783b */ /* 0x000e620000000200 */
[----:B------:R-:W-:-:S06]  /*10930*/  DEPBAR.LE SB0, 0x0 ;  /* 0x000080000000791a */ /* 0x000fcc0000000000 */
[----:B------:R-:W-:Y:S01]  /*10940*/  HMMA.16816.F32 R8, R8, R50, R28 ;  /* 0x000000320808723c */ /* 0x000fe2000000181c */
[----:B------:R-:W-:Y:S02]  /*10950*/  FMUL.FTZ R0, R32, c[0x0][0x320] ;  /* 0x0000c80020007a20 */ /* 0x000fe40000410000 */
[----:B----4-:R-:W-:-:S04]  /*10960*/  FMUL.FTZ R2, R35, c[0x0][0x320] ;  /* 0x0000c80023027a20 */ /* 0x010fc80000410000 */
[----:B------:R-:W-:Y:S01]  /*10970*/  MUFU.TANH R28, R2 ;  /* 0x00000002001c7308 */ /* 0x000fe20000002400 */
[----:B------:R-:W-:Y:S08]  /*10980*/  HMMA.16816.F32 R24, R12, R46, R16 ;  /* 0x0000002e0c18723c */ /* 0x000ff00000001810 */
[C---:B------:R-:W-:Y:S01]  /*10990*/  HMMA.16816.F32 R16, R4.reuse, R40, R20 ;  /* 0x000000280410723c */ /* 0x040fe20000001814 */
[----:B------:R2:W3:Y:S07]  /*109a0*/  MUFU.TANH R22, R0 ;  /* 0x0000000000167308 */ /* 0x0004ee0000002400 */
[----:B------:R-:W-:Y:S07]  /*109b0*/  HMMA.16816.F32 R4, R4, R42, R8 ;  /* 0x0000002a0404723c */ /* 0x000fee0000001808 */
[----:B------:R-:W-:-:S02]  /*109c0*/  IMAD.MOV.U32 R10, RZ, RZ, -0x20 ;  /* 0xffffffe0ff0a7424 */ /* 0x000fc400078e00ff */
[----:B--2---:R-:W-:Y:S02]  /*109d0*/  FMUL.FTZ R0, R33, c[0x0][0x320] ;  /* 0x0000c80021007a20 */ /* 0x004fe40000410000 */
[----:B------:R-:W-:Y:S02]  /*109e0*/  FMUL.FTZ R3, R24, c[0x0][0x320] ;  /* 0x0000c80018037a20 */ /* 0x000fe40000410000 */
[----:B------:R2:W4:Y:S03]  /*109f0*/  MUFU.TANH R21, R0 ;  /* 0x0000000000157308 */ /* 0x0005260000002400 */
[C---:B-1----:R-:W-:Y:S05]  /*10a00*/  HMMA.16816.F32 R16, R12.reuse, R36, R16 ;  /* 0x000000240c10723c */ /* 0x042fea0000001810 */
[----:B------:R1:W1:Y:S03]  /*10a10*/  MUFU.TANH R9, R3 ;  /* 0x0000000300097308 */ /* 0x0002660000002400 */
[----:B------:R-:W-:Y:S01]  /*10a20*/  HMMA.16816.F32 R12, R12, R38, R4 ;  /* 0x000000260c0c723c */ /* 0x000fe20000001804 */
[----:B--2---:R-:W-:-:S04]  /*10a30*/  FMUL.FTZ R0, R34, c[0x0][0x320] ;  /* 0x0000c80022007a20 */ /* 0x004fc80000410000 */
[----:B------:R2:W-:Y:S01]  /*10a40*/  MUFU.TANH R29, R0 ;  /* 0x00000000001d7308 */ /* 0x0005e20000002400 */
[----:B-1----:R-:W-:-:S10]  /*10a50*/  FMUL.FTZ R3, R26, c[0x0][0x320] ;  /* 0x0000c8001a037a20 */ /* 0x002fd40000410000 */
[----:B------:R-:W-:Y:S01]  /*10a60*/  FMUL.FTZ R4, R17, c[0x0][0x320] ;  /* 0x0000c80011047a20 */ /* 0x000fe20000410000 */
[----:B------:R1:W-:Y:S01]  /*10a70*/  MUFU.TANH R23, R3 ;  /* 0x0000000300177308 */ /* 0x0003e20000002400 */
[----:B--2---:R-:W-:-:S04]  /*10a80*/  IMAD.IADD R0, R240, 0x1, R233 ;  /* 0x00000001f0007824 */ /* 0x004fc800078e02e9 */
[----:B------:R-:W-:-:S04]  /*10a90*/  @P3 IMAD.HI.U32 R2, R0, c[0x0][0x2c8], RZ ;  /* 0x0000b20000023a27 */ /* 0x000fc800078e00ff */
[----:B-1----:R-:W-:Y:S01]  /*10aa0*/  FMUL.FTZ R3, R27, c[0x0][0x320] ;  /* 0x0000c8001b037a20 */ /* 0x002fe20000410000 */
[----:B------:R-:W-:Y:S01]  /*10ab0*/  @P3 SHF.R.U32.HI R0, RZ, c[0x0][0x2cc], R2 ;  /* 0x0000b300ff003a19 */ /* 0x000fe20000011602 */
[----:B------:R-:W-:Y:S02]  /*10ac0*/  FMUL.FTZ R2, R25, c[0x0][0x320] ;  /* 0x0000c80019027a20 */ /* 0x000fe40000410000 */
[----:B------:R1:W-:Y:S02]  /*10ad0*/  MUFU.TANH R20, R3 ;  /* 0x0000000300147308 */ /* 0x0003e40000002400 */
[----:B------:R-:W-:Y:S06]  /*10ae0*/  SHFL.IDX PT, R8, R0, 0x1, 0x1c1f ;  /* 0x003c1f0000087f89 */ /* 0x000fec00000e0000 */
[----:B------:R2:W2:Y:S01]  /*10af0*/  MUFU.TANH R11, R2 ;  /* 0x00000002000b7308 */ /* 0x0004a20000002400 */
[----:B-1----:R-:W-:-:S07]  /*10b00*/  FMUL.FTZ R3, R16, c[0x0][0x320] ;  /* 0x0000c80010037a20 */ /* 0x002fce0000410000 */
[----:B------:R1:W1:Y:S01]  /*10b10*/  MUFU.TANH R16, R3 ;  /* 0x0000000300107308 */ /* 0x0002620000002400 */
[----:B--2---:R2:W3:Y:S01]  /*10b20*/  SHFL.IDX PT, R2, R0, RZ, 0x1c1f ;  /* 0x001c1fff00027589 */ /* 0x0044e200000e0000 */
[----:B-1----:R-:W-:Y:S02]  /*10b30*/  IMAD.IADD R3, R72, 0x1, -R217 ;  /* 0x0000000148037824 */ /* 0x002fe400078e0ad9 */
[----:B--2---:R-:W-:-:S04]  /*10b40*/  IMAD R0, R110, R10, 0x1 ;  /* 0x000000016e007424 */ /* 0x004fc800078e020a */
[----:B------:R1:W2:Y:S01]  /*10b50*/  MUFU.TANH R10, R4 ;  /* 0x00000004000a7308 */ /* 0x0002a20000002400 */
[----:B------:R-:W-:-:S05]  /*10b60*/  IADD3 R0, -R217, R0, R237 ;  /* 0x00000000d9007210 */ /* 0x000fca0007ffe1ed */
[----:B------:R-:W-:-:S04]  /*10b70*/  IMAD.IADD R0, R0, 0x1, -R238 ;  /* 0x0000000100007824 */ /* 0x000fc800078e0aee */
[C---:B---3--:R-:W-:Y:S02]  /*10b80*/  IMAD.IADD R2, R0.reuse, 0x1, R2 ;  /* 0x0000000100027824 */ /* 0x048fe400078e0202 */
[----:B------:R-:W-:Y:S02]  /*10b90*/  IMAD.IADD R0, R0, 0x1, R8 ;  /* 0x0000000100007824 */ /* 0x000fe400078e0208 */
[----:B-1----:R-:W-:Y:S01]  /*10ba0*/  FMUL.FTZ R4, R12, c[0x0][0x320] ;  /* 0x0000c8000c047a20 */ /* 0x002fe20000410000 */
[C---:B------:R-:W-:Y:S02]  /*10bb0*/  IMNMX R2, R3.reuse, R2, PT ;  /* 0x0000000203027217 */ /* 0x040fe40003800200 */
[----:B------:R-:W-:Y:S01]  /*10bc0*/  IMNMX R0, R3, R0, PT ;  /* 0x0000000003007217 */ /* 0x000fe20003800200 */
[----:B------:R1:W3:Y:S01]  /*10bd0*/  MUFU.TANH R6, R4 ;  /* 0x0000000400067308 */ /* 0x0002e20000002400 */
[----:B------:R-:W-:Y:S01]  /*10be0*/  BAR.SYNC.DEFER_BLOCKING 0x0 ;  /* 0x0000000000007b1d */ /* 0x000fe20000010000 */
[----:B------:R-:W-:-:S02]  /*10bf0*/  ISETP.GT.AND P0, PT, R2, RZ, PT ;  /* 0x000000ff0200720c */ /* 0x000fc40003f04270 */
[----:B------:R-:W-:Y:S02]  /*10c00*/  ISETP.GT.AND P1, PT, R2, 0x1, PT ;  /* 0x000000010200780c */ /* 0x000fe40003f24270 */
[----:B------:R-:W-:Y:S02]  /*10c10*/  FSEL R5, R22, -INF , P0 ;  /* 0xff80000016057808 */ /* 0x000fe40000000000 */
[C---:B------:R-:W-:Y:S02]  /*10c20*/  ISETP.GT.AND P0, PT, R2.reuse, 0x8, PT ;  /* 0x000000080200780c */ /* 0x040fe40003f04270 */
[----:B----4-:R-:W-:Y:S02]  /*10c30*/  FSEL R7, R21, -INF , P1 ;  /* 0xff80000015077808 */ /* 0x010fe40000800000 */
[----:B------:R-:W-:Y:S02]  /*10c40*/  ISETP.GT.AND P1, PT, R2, 0x9, PT ;  /* 0x000000090200780c */ /* 0x000fe40003f24270 */
[----:B------:R-:W-:Y:S01]  /*10c50*/  FSEL R9, R9, -INF , P0 ;  /* 0xff80000009097808 */ /* 0x000fe20000000000 */
[----:B-1----:R-:W-:Y:S01]  /*10c60*/  FMUL.FTZ R4, R13, c[0x0][0x320] ;  /* 0x0000c8000d047a20 */ /* 0x002fe20000410000 */
[----:B------:R-:W-:-:S02]  /*10c70*/  FMNMX.FTZ R3, R5, R7, !PT ;  /* 0x0000000705037209 */ /* 0x000fc40007810000 */
[C---:B------:R-:W-:Y:S01]  /*10c80*/  ISETP.GT.AND P0, PT, R2.reuse, 0x10, PT ;  /* 0x000000100200780c */ /* 0x040fe20003f04270 */
[----:B------:R1:W4:Y:S01]  /*10c90*/  MUFU.TANH R8, R4 ;  /* 0x0000000400087308 */ /* 0x0003220000002400 */
[----:B------:R-:W-:Y:S02]  /*10ca0*/  FSEL R11, R11, -INF , P1 ;  /* 0xff8000000b0b7808 */ /* 0x000fe40000800000 */
[----:B------:R-:W-:Y:S02]  /*10cb0*/  FMNMX.FTZ R3, R9, R3, !PT ;  /* 0x0000000309037209 */ /* 0x000fe40007810000 */
[----:B------:R-:W-:Y:S02]  /*10cc0*/  ISETP.GT.AND P2, PT, R2, 0x11, PT ;  /* 0x000000110200780c */ /* 0x000fe40003f44270 */
[----:B------:R-:W-:Y:S02]  /*10cd0*/  FSEL R16, R16, -INF , P0 ;  /* 0xff80000010107808 */ /* 0x000fe40000000000 */
[----:B------:R-:W-:-:S02]  /*10ce0*/  FMNMX.FTZ R3, R11, R3, !PT ;  /* 0x000000030b037209 */ /* 0x000fc40007810000 */
[----:B------:R-:W-:Y:S02]  /*10cf0*/  ISETP.GT.AND P1, PT, R2, 0x18, PT ;  /* 0x000000180200780c */ /* 0x000fe40003f24270 */
[----:B--2---:R-:W-:Y:S02]  /*10d00*/  FSEL R21, R10, -INF , P2 ;  /* 0xff8000000a157808 */ /* 0x004fe40001000000 */
[----:B------:R-:W-:Y:S01]  /*10d10*/  FMNMX.FTZ R3, R16, R3, !PT ;  /* 0x0000000310037209 */ /* 0x000fe20007810000 */
[----:B-1----:R-:W-:Y:S01]  /*10d20*/  FMUL.FTZ R4, R18, c[0x0][0x320] ;  /* 0x0000c80012047a20 */ /* 0x002fe20000410000 */
[----:B------:R-:W-:Y:S02]  /*10d30*/  ISETP.GT.AND P0, PT, R2, 0x19, PT ;  /* 0x000000190200780c */ /* 0x000fe40003f04270 */
[----:B---3--:R-:W-:Y:S01]  /*10d40*/  FSEL R22, R6, -INF , P1 ;  /* 0xff80000006167808 */ /* 0x008fe20000800000 */
[----:B------:R1:W2:Y:S01]  /*10d50*/  MUFU.TANH R18, R4 ;  /* 0x0000000400127308 */ /* 0x0002a20000002400 */
[----:B------:R-:W-:Y:S01]  /*10d60*/  FMNMX.FTZ R2, R21, R3, !PT ;  /* 0x0000000315027209 */ /* 0x000fe20007810000 */
[----:B------:R-:W-:Y:S01]  /*10d70*/  FMUL.FTZ R3, R14, c[0x0][0x320] ;  /* 0x0000c8000e037a20 */ /* 0x000fe20000410000 */
[----:B----4-:R-:W-:Y:S01]  /*10d80*/  FSEL R24, R8, -INF , P0 ;  /* 0xff80000008187808 */ /* 0x010fe20000000000 */
[----:B------:R-:W-:Y:S01]  /*10d90*/  FMUL.FTZ R6, R15, c[0x0][0x320] ;  /* 0x0000c8000f067a20 */ /* 0x000fe20000410000 */
[----:B------:R-:W-:-:S02]  /*10da0*/  FMNMX.FTZ R2, R22, R2, !PT ;  /* 0x0000000216027209 */ /* 0x000fc40007810000 */
[C---:B------:R-:W-:Y:S01]  /*10db0*/  ISETP.GT.AND P0, PT, R0.reuse, RZ, PT ;  /* 0x000000ff0000720c */ /* 0x040fe20003f04270 */
[----:B------:R3:W-:Y:S01]  /*10dc0*/  MUFU.TANH R8, R3 ;  /* 0x0000000300087308 */ /* 0x0007e20000002400 */
[----:B------:R-:W-:Y:S02]  /*10dd0*/  ISETP.GT.AND P1, PT, R0, 0x1, PT ;  /* 0x000000010000780c */ /* 0x000fe40003f24270 */
[----:B------:R-:W-:Y:S02]  /*10de0*/  FMNMX.FTZ R2, R24, R2, !PT ;  /* 0x0000000218027209 */ /* 0x000fe40007810000 */
[----:B------:R-:W-:Y:S02]  /*10df0*/  FSEL R10, R29, -INF , P0 ;  /* 0xff8000001d0a7808 */ /* 0x000fe40000000000 */
[----:B------:R-:W-:Y:S01]  /*10e00*/  ISETP.GT.AND P0, PT, R0, 0x8, PT ;  /* 0x000000080000780c */ /* 0x000fe20003f04270 */
[----:B-1----:R-:W-:Y:S01]  /*10e10*/  FMUL.FTZ R4, R19, c[0x0][0x320] ;  /* 0x0000c80013047a20 */ /* 0x002fe20000410000 */
[----:B------:R-:W-:Y:S01]  /*10e20*/  FSEL R12, R28, -INF , P1 ;  /* 0xff8000001c0c7808 */ /* 0x000fe20000800000 */
[----:B------:R-:W-:Y:S01]  /*10e30*/  MUFU.TANH R6, R6 ;  /* 0x0000000600067308 */ /* 0x000fe20000002400 */
[----:B------:R-:W-:-:S02]  /*10e40*/  ISETP.GT.AND P1, PT, R0, 0x9, PT ;  /* 0x000000090000780c */ /* 0x000fc40003f24270 */
[----:B------:R-:W-:Y:S02]  /*10e50*/  FSEL R13, R23, -INF , P0 ;  /* 0xff800000170d7808 */ /* 0x000fe40000000000 */
[----:B------:R-:W-:Y:S02]  /*10e60*/  ISETP.GT.AND P0, PT, R0, 0x10, PT ;  /* 0x000000100000780c */ /* 0x000fe40003f04270 */
[----:B---3--:R-:W-:Y:S01]  /*10e70*/  FMNMX.FTZ R3, R10, R12, !PT ;  /* 0x0000000c0a037209 */ /* 0x008fe20007810000 */
[----:B------:R1:W3:Y:S01]  /*10e80*/  MUFU.TANH R17, R4 ;  /* 0x0000000400117308 */ /* 0x0002e20000002400 */
[----:B------:R-:W-:Y:S02]  /*10e90*/  FSEL R14, R20, -INF , P1 ;  /* 0xff800000140e7808 */ /* 0x000fe40000800000 */
[----:B------:R-:W-:Y:S02]  /*10ea0*/  FMNMX.FTZ R3, R13, R3, !PT ;  /* 0x000000030d037209 */ /* 0x000fe40007810000 */
[----:B------:R-:W-:-:S02]  /*10eb0*/  ISETP.GT.AND P2, PT, R0, 0x11, PT ;  /* 0x000000110000780c */ /* 0x000fc40003f44270 */
[----:B--2---:R-:W-:Y:S02]  /*10ec0*/  FSEL R20, R18, -INF , P0 ;  /* 0xff80000012147808 */ /* 0x004fe40000000000 */
[----:B------:R-:W-:Y:S02]  /*10ed0*/  FMNMX.FTZ R3, R14, R3, !PT ;  /* 0x000000030e037209 */ /* 0x000fe40007810000 */
[----:B------:R-:W-:Y:S02]  /*10ee0*/  ISETP.GT.AND P1, PT, R0, 0x18, PT ;  /* 0x000000180000780c */ /* 0x000fe40003f24270 */
[----:B------:R-:W-:Y:S02]  /*10ef0*/  FMNMX.FTZ R3, R20, R3, !PT ;  /* 0x0000000314037209 */ /* 0x000fe40007810000 */
[----:B------:R-:W-:Y:S01]  /*10f00*/  ISETP.GT.AND P0, PT, R0, 0x19, PT ;  /* 0x000000190000780c */ /* 0x000fe20003f04270 */
[----:B-1----:R-:W1:Y:S01]  /*10f10*/  SHFL.BFLY PT, R4, R2, 0x2, 0x1f ;  /* 0x0c401f0002047f89 */ /* 0x002e6200000e0000 */
[----:B---3--:R-:W-:-:S02]  /*10f20*/  FSEL R23, R17, -INF , P2 ;  /* 0xff80000011177808 */ /* 0x008fc40001000000 */
[----:B------:R-:W-:Y:S02]  /*10f30*/  FSEL R25, R8, -INF , P1 ;  /* 0xff80000008197808 */ /* 0x000fe40000800000 */
[----:B------:R-:W-:Y:S02]  /*10f40*/  FMNMX.FTZ R0, R23, R3, !PT ;  /* 0x0000000317007209 */ /* 0x000fe40007810000 */
[----:B------:R-:W-:Y:S02]  /*10f50*/  FSEL R26, R6, -INF , P0 ;  /* 0xff800000061a7808 */ /* 0x000fe40000000000 */
[----:B------:R-:W-:Y:S02]  /*10f60*/  FMNMX.FTZ R3, R25, R0, !PT ;  /* 0x0000000019037209 */ /* 0x000fe40007810000 */
[----:B------:R-:W-:Y:S02]  /*10f70*/  ISETP.GT.AND P0, PT, R110, R212, PT ;  /* 0x000000d46e00720c */ /* 0x000fe40003f04270 */
[----:B------:R-:W-:-:S02]  /*10f80*/  LOP3.LUT P2, RZ, R216, 0x1, RZ, 0xc0, !PT ;  /* 0x00000001d8ff7812 */ /* 0x000fc4000784c0ff */
[----:B-1----:R-:W-:Y:S02]  /*10f90*/  FMNMX.FTZ R0, R2, R4, !PT ;  /* 0x0000000402007209 */ /* 0x002fe40007810000 */
[----:B------:R-:W-:-:S07]  /*10fa0*/  FMNMX.FTZ R2, R26, R3, !PT ;  /* 0x000000031a027209 */ /* 0x000fce0007810000 */
[----:B------:R-:W-:Y:S01]  /*10fb0*/  @P0 SHF.R.S32.HI R6, RZ, 0x1f, R204 ;  /* 0x0000001fff060819 */ /* 0x000fe200000114cc */
[----:B------:R-:W1:Y:S04]  /*10fc0*/  SHFL.BFLY PT, R3, R0, 0x1, 0x1f ;  /* 0x0c201f0000037f89 */ /* 0x000e6800000e0000 */
[----:B------:R-:W2:Y:S01]  /*10fd0*/  SHFL.BFLY PT, R4, R2, 0x2, 0x1f ;  /* 0x0c401f0002047f89 */ /* 0x000ea200000e0000 */
[----:B-1----:R-:W-:Y:S02]  /*10fe0*/  FMNMX.FTZ R133, R0, R3, !PT ;  /* 0x0000000300857209 */ /* 0x002fe40007810000 */
[----:B--2---:R-:W-:-:S03]  /*10ff0*/  FMNMX.FTZ R0, R2, R4, !PT ;  /* 0x0000000402007209 */ /* 0x004fc60007810000 */
[C---:B------:R-:W-:Y:S01]  /*11000*/  FMUL.FTZ R2, R133.reuse, c[0x0][0x2d0] ;  /* 0x0000b40085027a20 */ /* 0x040fe20000410000 */
[----:B------:R-:W-:Y:S01]  /*11010*/  FSETP.NEU.FTZ.AND P1, PT, R133, -INF , PT ;  /* 0xff8000008500780b */ /* 0x000fe20003f3d000 */
[----:B------:R-:W1:Y:S03]  /*11020*/  SHFL.BFLY PT, R8, R0, 0x1, 0x1f ;  /* 0x0c201f0000087f89 */ /* 0x000e6600000e0000 */
[----:B------:R-:W-:-:S05]  /*11030*/  FSEL R2, R2, RZ, P1 ;  /* 0x000000ff02027208 */ /* 0x000fca0000800000 */
[--C-:B------:R-:W-:Y:S02]  /*11040*/  FFMA.FTZ R3, R5, c[0x0][0x2d0], -R2.reuse ;  /* 0x0000b40005037a23 */ /* 0x100fe40000010802 */
[----:B------:R-:W-:Y:S02]  /*11050*/  @P0 IMAD.WIDE.U32 R4, R204, c[0x0][0x1e0], RZ ;  /* 0x00007800cc040a25 */ /* 0x000fe400078e00ff */
[----:B------:R2:W-:Y:S02]  /*11060*/  MUFU.EX2 R209, R3 ;  /* 0x0000000300d17308 */ /* 0x0005e40000000800 */
[----:B------:R-:W-:-:S06]  /*11070*/  FFMA.FTZ R7, R7, c[0x0][0x2d0], -R2 ;  /* 0x0000b40007077a23 */ /* 0x000fcc0000010802 */
[----:B------:R3:W-:Y:S01]  /*11080*/  MUFU.EX2 R208, R7 ;  /* 0x0000000700d07308 */ /* 0x0007e20000000800 */
[----:B-1----:R-:W-:Y:S01]  /*11090*/  FMNMX.FTZ R132, R0, R8, !PT ;  /* 0x0000000800847209 */ /* 0x002fe20007810000 */
[----:B------:R-:W-:Y:S02]  /*110a0*/  FFMA.FTZ R0, R11, c[0x0][0x2d0], -R2 ;  /* 0x0000b4000b007a23 */ /* 0x000fe40000010802 */
[----:B--2---:R-:W-:-:S04]  /*110b0*/  @P0 IMAD R3, R6, c[0x0][0x1e0], RZ ;  /* 0x0000780006030a24 */ /* 0x004fc800078e02ff */
[----:B------:R1:W-:Y:S01]  /*110c0*/  MUFU.EX2 R206, R0 ;  /* 0x0000000000ce7308 */ /* 0x0003e20000000800 */
[----:B------:R-:W-:Y:S01]  /*110d0*/  @P0 IMAD R6, R204, c[0x0][0x1e4], R3 ;  /* 0x00007900cc060a24 */ /* 0x000fe200078e0203 */
[----:B------:R-:W-:Y:S01]  /*110e0*/  @P0 LEA R3, P1, R4, R218, 0x5 ;  /* 0x000000da04030211 */ /* 0x000fe200078228ff */
[----:B---3--:R-:W-:Y:S02]  /*110f0*/  FFMA.FTZ R7, R9, c[0x0][0x2d0], -R2 ;  /* 0x0000b40009077a23 */ /* 0x008fe40000010802 */
[----:B------:R-:W-:-:S03]  /*11100*/  @P0 IMAD.IADD R6, R5, 0x1, R6 ;  /* 0x0000000105060824 */ /* 0x000fc600078e0206 */
[----:B------:R-:W2:Y:S02]  /*11110*/  MUFU.EX2 R207, R7 ;  /* 0x0000000700cf7308 */ /* 0x000ea40000000800 */
[----:B------:R-:W-:Y:S02]  /*11120*/  @P0 LEA.HI.X R6, R4, R222, R6, 0x5, P1 ;  /* 0x000000de04060211 */ /* 0x000fe400008f2c06 */
[----:B------:R-:W-:Y:S01]  /*11130*/  @P0 LEA R4, P1, R3, c[0x0][0x1c8], 0x1 ;  /* 0x0000720003040a11 */ /* 0x000fe200078208ff */
[----:B-1----:R-:W-:-:S03]  /*11140*/  FMUL.FTZ R0, R132, c[0x0][0x2d0] ;  /* 0x0000b40084007a20 */ /* 0x002fc60000410000 */
[----:B------:R-:W-:Y:S01]  /*11150*/  @P0 LEA.HI.X R5, R3, c[0x0][0x1cc], R6, 0x1, P1 ;  /* 0x0000730003050a11 */ /* 0x000fe200008f0c06 */
[----:B------:R-:W-:Y:S01]  /*11160*/  FFMA.FTZ R3, R16, c[0x0][0x2d0], -R2 ;  /* 0x0000b40010037a23 */ /* 0x000fe20000010802 */
[----:B------:R-:W-:-:S03]  /*11170*/  FSETP.NEU.FTZ.AND P1, PT, R132, -INF , PT ;  /* 0xff8000008400780b */ /* 0x000fc60003f3d000 */
[----:B------:R1:W-:Y:S01]  /*11180*/  MUFU.EX2 R205, R3 ;  /* 0x0000000300cd7308 */ /* 0x0003e20000000800 */
[----:B------:R-:W-:Y:S01]  /*11190*/  FSEL R0, R0, RZ, P1 ;  /* 0x000000ff00007208 */ /* 0x000fe20000800000 */
[----:B------:R3:W-:Y:S01]  /*111a0*/  @P0 LDGSTS.E.BYPASS.LTC128B.128 [R203+0xc080], [R4.64], !P2 ;  /* 0x0c08000004cb0fae */ /* 0x0007e2000d101d46 */
[----:B--2---:R-:W-:-:S03]  /*111b0*/  F2FP.PACK_AB R6, R206, R207 ;  /* 0x000000cfce06723e */ /* 0x004fc600000000ff */
[----:B------:R3:W-:Y:S04]  /*111c0*/  @P0 LDGSTS.E.BYPASS.LTC128B.128 [R203+0xd080], [R4.64+0x80], !P6 ;  /* 0x0d08008004cb0fae */ /* 0x0007e8000f101d46 */
[----:B------:R3:W-:Y:S04]  /*111d0*/  @P0 LDGSTS.E.BYPASS.LTC128B.128 [R203+0xe080], [R4.64+0x100], !P5 ;  /* 0x0e08010004cb0fae */ /* 0x0007e8000e901d46 */
[----:B------:R3:W-:Y:S01]  /*111e0*/  @P0 LDGSTS.E.BYPASS.LTC128B.128 [R203+0xf080], [R4.64+0x180], !P4 ;  /* 0x0f08018004cb0fae */ /* 0x0007e2000e101d46 */
[----:B-1----:R-:W-:-:S03]  /*111f0*/  FFMA.FTZ R3, R10, c[0x0][0x2d0], -R0 ;  /* 0x0000b4000a037a23 */ /* 0x002fc60000010800 */
[----:B------:R-:W1:Y:S01]  /*11200*/  LDSM.16.MT88.4 R16, [R188] ;  /* 0x00000000bc10783b */ /* 0x000e620000004200 */
[----:B------:R2:W-:Y:S03]  /*11210*/  MUFU.EX2 R198, R3 ;  /* 0x0000000300c67308 */ /* 0x0005e60000000800 */
[----:B------:R-:W-:Y:S04]  /*11220*/  LDSM.16.MT88.4 R156, [R188+0x800] ;  /* 0x00080000bc9c783b */ /* 0x000fe80000004200 */
[----:B------:R-:W-:Y:S04]  /*11230*/  LDSM.16.MT88.4 R28, [R190+0x800] ;  /* 0x00080000be1c783b */ /* 0x000fe80000004200 */
[----:B------:R-:W-:Y:S04]  /*11240*/  LDSM.16.MT88.4 R32, [R189] ;  /* 0x00000000bd20783b */ /* 0x000fe80000004200 */
[----:B------:R-:W4:Y:S01]  /*11250*/  LDSM.16.MT88.4 R76, [R189+0x1000] ;  /* 0x00100000bd4c783b */ /* 0x000f220000004200 */
[----:B--2---:R-:W-:-:S03]  /*11260*/  FFMA.FTZ R3, R12, c[0x0][0x2d0], -R0 ;  /* 0x0000b4000c037a23 */ /* 0x004fc60000010800 */
[----:B------:R-:W2:Y:S01]  /*11270*/  LDSM.16.MT88.4 R92, [R188+0x2000] ;  /* 0x00200000bc5c783b */ /* 0x000ea20000004200 */
[----:B------:R1:W1:Y:S01]  /*11280*/  MUFU.EX2 R196, R3 ;  /* 0x0000000300c47308 */ /* 0x0002620000000800 */
[----:B---3--:R-:W-:Y:S02]  /*11290*/  F2FP.PACK_AB R4, R208, R209 ;  /* 0x000000d1d004723e */ /* 0x008fe400000000ff */
[----:B------:R-:W3:Y:S04]  /*112a0*/  LDSM.16.MT88.4 R60, [R188+0x3000] ;  /* 0x00300000bc3c783b */ /* 0x000ee80000004200 */
[----:B------:R-:W-:Y:S04]  /*112b0*/  LDSM.16.MT88.4 R40, [R189+0x800] ;  /* 0x00080000bd28783b */ /* 0x000fe80000004200 */
[----:B------:R-:W-:Y:S04]  /*112c0*/  LDSM.16.MT88.4 R108, [R189+0x1800] ;  /* 0x00180000bd6c783b */ /* 0x000fe80000004200 */
[----:B------:R-:W2:Y:S01]  /*112d0*/  LDSM.16.MT88.4 R44, [R187+0x1000] ;  /* 0x00100000bb2c783b */ /* 0x000ea20000004200 */
[----:B-1----:R-:W-:Y:S01]  /*112e0*/  FFMA.FTZ R3, R13, c[0x0][0x2d0], -R0 ;  /* 0x0000b4000d037a23 */ /* 0x002fe20000010800 */
[----:B------:R-:W-:-:S02]  /*112f0*/  F2FP.PACK_AB R5, R196, R198 ;  /* 0x000000c6c405723e */ /* 0x000fc400000000ff */
[----:B------:R-:W-:Y:S01]  /*11300*/  LDSM.16.MT88.4 R8, [R187] ;  /* 0x00000000bb08783b */ /* 0x000fe20000004200 */
[----:B------:R1:W-:Y:S03]  /*11310*/  MUFU.EX2 R197, R3 ;  /* 0x0000000300c57308 */ /* 0x0003e60000000800 */
[----:B------:R-:W-:Y:S04]  /*11320*/  LDSM.16.MT88.4 R48, [R188+0x1000] ;  /* 0x00100000bc30783b */ /* 0x000fe80000004200 */
[----:B------:R-:W-:Y:S04]  /*11330*/  LDSM.16.MT88.4 R56, [R190+0x1000] ;  /* 0x00100000be38783b */ /* 0x000fe80000004200 */
[----:B------:R-:W-:Y:S04]  /*11340*/  LDSM.16.MT88.4 R84, [R187+0x2000] ;  /* 0x00200000bb54783b */ /* 0x000fe80000004200 */
[----:B------:R-:W-:Y:S01]  /*11350*/  LDSM.16.MT88.4 R100, [R190+0x2000] ;  /* 0x00200000be64783b */ /* 0x000fe20000004200 */
[----:B-1----:R-:W-:-:S03]  /*11360*/  FFMA.FTZ R3, R14, c[0x0][0x2d0], -R0 ;  /* 0x0000b4000e037a23 */ /* 0x002fc60000010800 */
[----:B------:R-:W1:Y:S01]  /*11370*/  LDSM.16.MT88.4 R12, [R190] ;  /* 0x00000000be0c783b */ /* 0x000e620000004200 */
[----:B------:R2:W2:Y:S03]  /*11380*/  MUFU.EX2 R199, R3 ;  /* 0x0000000300c77308 */ /* 0x0004a60000000800 */
[----:B------:R-:W-:Y:S04]  /*11390*/  LDSM.16.MT88.4 R116, [R188+0x2800] ;  /* 0x00280000bc74783b */ /* 0x000fe80000004200 */
[----:B------:R-:W-:Y:S04]  /*113a0*/  LDSM.16.MT88.4 R96, [R189+0x2000] ;  /* 0x00200000bd60783b */ /* 0x000fe80000004200 */
[----:B------:R-:W-:Y:S04]  /*113b0*/  LDSM.16.MT88.4 R72, [R187+0x3000] ;  /* 0x00300000bb48783b */ /* 0x000fe80000004200 */
[----:B------:R-:W-:Y:S01]  /*113c0*/  LDSM.16.MT88.4 R68, [R188+0x1800] ;  /* 0x00180000bc44783b */ /* 0x000fe20000004200 */
[----:B--2---:R-:W-:Y:S01]  /*113d0*/  FFMA.FTZ R3, R21, c[0x0][0x2d0], -R2 ;  /* 0x0000b40015037a23 */ /* 0x004fe20000010802 */
[----:B------:R-:W-:-:S02]  /*113e0*/  F2FP.PACK_AB R7, R199, R197 ;  /* 0x000000c5c707723e */ /* 0x000fc400000000ff */
[----:B------:R-:W-:Y:S01]  /*113f0*/  LDSM.16.MT88.4 R148, [R187+0x800] ;  /* 0x00080000bb94783b */ /* 0x000fe20000004200 */
[----:B------:R2:W2:Y:S03]  /*11400*/  MUFU.EX2 R201, R3 ;  /* 0x0000000300c97308 */ /* 0x0004a60000000800 */
[----:B------:R-:W-:Y:S01]  /*11410*/  LDSM.16.MT88.4 R104, [R190+0x1800] ;  /* 0x00180000be68783b */ /* 0x000fe20000004200 */
[C---:B------:R-:W-:Y:S03]  /*11420*/  HMMA.16816.F32 R152, R4.reuse, R16, RZ ;  /* 0x000000100498723c */ /* 0x040fe600000018ff */
[----:B-----5:R-:W-:Y:S04]  /*11430*/  LDSM.16.MT88.4 R112, [R187+0x2800] ;  /* 0x00280000bb70783b */ /* 0x020fe80000004200 */
[----:B------:R-:W-:Y:S01]  /*11440*/  LDSM.16.MT88.4 R120, [R190+0x3800] ;  /* 0x00380000be78783b */ /* 0x000fe20000004200 */
[----:B------:R-:W-:Y:S03]  /*11450*/  HMMA.16816.F32 R16, R4, R18, RZ ;  /* 0x000000120410723c */ /* 0x000fe600000018ff */
[----:B------:R-:W0:Y:S01]  /*11460*/  LDGDEPBAR ;  /* 0x00000000000079af */ /* 0x000e220000000000 */
[--C-:B--2---:R-:W-:Y:S01]  /*11470*/  FFMA.FTZ R3, R22, c[0x0][0x2d0], -R2.reuse ;  /* 0x0000b40016037a23 */ /* 0x104fe20000010802 */
[----:B------:R-:W-:Y:S01]  /*11480*/  F2FP.PACK_AB R128, R201, R205 ;  /* 0x000000cdc980723e */ /* 0x000fe200000000ff */
[----:B------:R-:W-:-:S02]  /*11490*/  FFMA.FTZ R2, R24, c[0x0][0x2d0], -R2 ;  /* 0x0000b40018027a23 */ /* 0x000fc40000010802 */
[----:B------:R2:W-:Y:S01]  /*114a0*/  MUFU.EX2 R202, R3 ;  /* 0x0000000300ca7308 */ /* 0x0005e20000000800 */
[C---:B----4-:R-:W-:Y:S07]  /*114b0*/  HMMA.16816.F32 R64, R4.reuse, R76, RZ ;  /* 0x0000004c0440723c */ /* 0x050fee00000018ff */
[----:B------:R4:W1:Y:S01]  /*114c0*/  MUFU.EX2 R200, R2 ;  /* 0x0000000200c87308 */ /* 0x0008620000000800 */
[----:B------:R-:W-:Y:S01]  /*114d0*/  HMMA.16816.F32 R76, R4, R78, RZ ;  /* 0x0000004e044c723c */ /* 0x000fe200000018ff */
[----:B--2---:R-:W-:-:S07]  /*114e0*/  FADD.FTZ R3, R209, R208 ;  /* 0x000000d0d1037221 */ /* 0x004fce0000010000 */
[----:B------:R-:W-:Y:S01]  /*114f0*/  HMMA.16816.F32 R88, R4, R92, RZ ;  /* 0x0000005c0458723c */ /* 0x000fe200000018ff */
[----:B------:R-:W-:Y:S02]  /*11500*/  FADD.FTZ R3, R207, R3 ;  /* 0x00000003cf037221 */ /* 0x000fe40000010000 */
[----:B----4-:R-:W-:Y:S01]  /*11510*/  FFMA.FTZ R2, R20, c[0x0][0x2d0], -R0 ;  /* 0x0000b40014027a23 */ /* 0x010fe20000010800 */
[----:B-1----:R-:W-:-:S04]  /*11520*/  F2FP.PACK_AB R130, R200, R202 ;  /* 0x000000cac882723e */ /* 0x002fc800000000ff */
[----:B---3--:R-:W-:Y:S01]  /*11530*/  HMMA.16816.F32 R176, R4, R60, RZ ;  /* 0x0000003c04b0723c */ /* 0x008fe200000018ff */
[----:B------:R-:W-:Y:S01]  /*11540*/  FADD.FTZ R3, R206, R3 ;  /* 0x00000003ce037221 */ /* 0x000fe20000010000 */
[----:B------:R1:W-:Y:S03]  /*11550*/  MUFU.EX2 R135, R2 ;  /* 0x0000000200877308 */ /* 0x0003e60000000800 */
[----:B------:R-:W-:-:S03]  /*11560*/  FADD.FTZ R3, R205, R3 ;  /* 0x00000003cd037221 */ /* 0x000fc60000010000 */
[C---:B------:R-:W-:Y:S08]  /*11570*/  HMMA.16816.F32 R180, R4.reuse, R62, RZ ;  /* 0x0000003e04b4723c */ /* 0x040ff000000018ff */
[----:B------:R-:W-:Y:S01]  /*11580*/  HMMA.16816.F32 R36, R4, R44, RZ ;  /* 0x0000002c0424723c */ /* 0x000fe200000018ff */
[----:B-1----:R-:W-:-:S04]  /*11590*/  FFMA.FTZ R2, R23, c[0x0][0x2d0], -R0 ;  /* 0x0000b40017027a23 */ /* 0x002fc80000010800 */
[----:B------:R1:W2:Y:S03]  /*115a0*/  MUFU.EX2 R143, R2 ;  /* 0x00000002008f7308 */ /* 0x0002a60000000800 */
[C---:B------:R-:W-:Y:S08]  /*115b0*/  HMMA.16816.F32 R20, R4.reuse, R12, RZ ;  /* 0x0000000c0414723c */ /* 0x040ff000000018ff */
[----:B------:R-:W-:Y:S01]  /*115c0*/  HMMA.16816.F32 R12, R4, R14, RZ ;  /* 0x0000000e040c723c */ /* 0x000fe200000018ff */
[--C-:B-1----:R-:W-:Y:S01]  /*115d0*/  FFMA.FTZ R2, R25, c[0x0][0x2d0], -R0.reuse ;  /* 0x0000b40019027a23 */ /* 0x102fe20000010800 */
[----:B--2---:R-:W-:Y:S01]  /*115e0*/  F2FP.PACK_AB R129, R143, R135 ;  /* 0x000000878f81723e */ /* 0x004fe200000000ff */
[----:B------:R-:W-:-:S05]  /*115f0*/  FFMA.FTZ R0, R26, c[0x0][0x2d0], -R0 ;  /* 0x0000b4001a007a23 */ /* 0x000fca0000010800 */
[C---:B------:R-:W-:Y:S01]  /*11600*/  HMMA.16816.F32 R144, R4.reuse, R8, RZ ;  /* 0x000000080490723c */ /* 0x040fe200000018ff */
[----:B------:R1:W-:Y:S07]  /*11610*/  MUFU.EX2 R142, R2 ;  /* 0x00000002008e7308 */ /* 0x0003ee0000000800 */
[C---:B------:R-:W-:Y:S01]  /*11620*/  HMMA.16816.F32 R52, R4.reuse, R56, RZ ;  /* 0x000000380434723c */ /* 0x040fe200000018ff */
[----:B------:R-:W2:Y:S07]  /*11630*/  MUFU.EX2 R134, R0 ;  /* 0x0000000000867308 */ /* 0x000eae0000000800 */
[----:B------:R-:W-:Y:S01]  /*11640*/  HMMA.16816.F32 R80, R4, R84, RZ ;  /* 0x000000540450723c */ /* 0x000fe200000018ff */
[----:B-1----:R-:W-:-:S07]  /*11650*/  @P3 IMAD.HI.U32 R2, R233, c[0x0][0x2c8], RZ ;  /* 0x0000b200e9023a27 */ /* 0x002fce00078e00ff */
[----:B------:R-:W-:Y:S01]  /*11660*/  HMMA.16816.F32 R124, R4, R100, RZ ;  /* 0x00000064047c723c */ /* 0x000fe200000018ff */
[----:B--2---:R-:W-:Y:S01]  /*11670*/  F2FP.PACK_AB R131, R134, R142 ;  /* 0x0000008e8683723e */ /* 0x004fe200000000ff */
[----:B------:R-:W-:Y:S01]  /*11680*/  IMAD.MOV.U32 R0, RZ, RZ, R233 ;  /* 0x000000ffff007224 */ /* 0x000fe200078e00e9 */
[----:B------:R-:W-:Y:S01]  /*11690*/  @P3 SHF.R.U32.HI R0, RZ, c[0x0][0x2cc], R2 ;  /* 0x0000b300ff003a19 */ /* 0x000fe20000011602 */
[----:B------:R-:W-:Y:S01]  /*116a0*/  FADD.FTZ R2, R198, R196 ;  /* 0x000000c4c6027221 */ /* 0x000fe20000010000 */
[----:B------:R-:W-:Y:S02]  /*116b0*/  IADD3 R198, R195, 0x1000, RZ ;  /* 0x00001000c3c67810 */ /* 0x000fe40007ffe0ff */
[----:B------:R-:W-:Y:S01]  /*116c0*/  IADD3 R0, R0, R237, -R238 ;  /* 0x000000ed00007210 */ /* 0x000fe20007ffe8ee */
[----:B------:R-:W-:Y:S01]  /*116d0*/  HMMA.16816.F32 R152, R128, R156, R152 ;  /* 0x0000009c8098723c */ /* 0x000fe20000001898 */
[----:B------:R-:W-:Y:S01]  /*116e0*/  FADD.FTZ R2, R197, R2 ;  /* 0x00000002c5027221 */ /* 0x000fe20000010000 */
[----:B------:R-:W-:-:S02]  /*116f0*/  IADD3 R197, R195, 0x1800, RZ ;  /* 0x00001800c3c57810 */ /* 0x000fc40007ffe0ff */
[----:B------:R-:W-:Y:S01]  /*11700*/  IADD3 R196, R195, 0x800, RZ ;  /* 0x00000800c3c47810 */ /* 0x000fe20007ffe0ff */
[----:B------:R-:W-:Y:S01]  /*11710*/  FADD.FTZ R2, R199, R2 ;  /* 0x00000002c7027221 */ /* 0x000fe20000010000 */
[----:B------:R-:W-:Y:S02]  /*11720*/  IADD3 R199, R195, 0x2800, RZ ;  /* 0x00002800c3c77810 */ /* 0x000fe40007ffe0ff */
[C---:B------:R-:W-:Y:S01]  /*11730*/  HMMA.16816.F32 R156, R128.reuse, R158, R16 ;  /* 0x0000009e809c723c */ /* 0x040fe20000001810 */
[----:B------:R-:W1:Y:S07]  /*11740*/  LDSM.16.MT88.4 R16, [R190+0x3000] ;  /* 0x00300000be10783b */ /* 0x000e6e0000004200 */
[C---:B------:R-:W-:Y:S01]  /*11750*/  HMMA.16816.F32 R24, R128.reuse, R30, R12 ;  /* 0x0000001e8018723c */ /* 0x040fe2000000180c */
[----:B------:R-:W2:Y:S07]  /*11760*/  LDSM.16.MT88.4 R12, [R189+0x3000] ;  /* 0x00300000bd0c783b */ /* 0x000eae0000004200 */
[----:B------:R-:W-:Y:S08]  /*11770*/  HMMA.16816.F32 R20, R128, R28, R20 ;  /* 0x0000001c8014723c */ /* 0x000ff00000001814 */
[C---:B------:R-:W-:Y:S08]  /*11780*/  HMMA.16816.F32 R28, R4.reuse, R32, RZ ;  /* 0x00000020041c723c */ /* 0x040ff000000018ff */
[----:B------:R-:W-:Y:S08]  /*11790*/  HMMA.16816.F32 R32, R4, R34, RZ ;  /* 0x000000220420723c */ /* 0x000ff000000018ff */
[C---:B------:R-:W-:Y:S08]  /*117a0*/  HMMA.16816.F32 R60, R128.reuse, R108, R64 ;  /* 0x0000006c803c723c */ /* 0x040ff00000001840 */
[C---:B------:R-:W-:Y:S08]  /*117b0*/  HMMA.16816.F32 R28, R128.reuse, R40, R28 ;  /* 0x00000028801c723c */ /* 0x040ff0000000181c */
[----:B------:R-:W-:Y:S08]  /*117c0*/  HMMA.16816.F32 R32, R128, R42, R32 ;  /* 0x0000002a8020723c */ /* 0x000ff00000001820 */
[----:B------:R-:W-:Y:S08]  /*117d0*/  HMMA.16816.F32 R40, R4, R46, RZ ;  /* 0x0000002e0428723c */ /* 0x000ff000000018ff */
[----:B------:R-:W-:Y:S08]  /*117e0*/  HMMA.16816.F32 R64, R128, R110, R76 ;  /* 0x0000006e8040723c */ /* 0x000ff0000000184c */
[C---:B------:R-:W-:Y:S08]  /*117f0*/  HMMA.16816.F32 R44, R4.reuse, R48, RZ ;  /* 0x00000030042c723c */ /* 0x040ff000000018ff */
[C---:B-1----:R-:W-:Y:S08]  /*11800*/  HMMA.16816.F32 R224, R4.reuse, R16, RZ ;  /* 0x0000001004e0723c */ /* 0x042ff000000018ff */
[----:B--2---:R-:W-:Y:S08]  /*11810*/  HMMA.16816.F32 R228, R4, R12, RZ ;  /* 0x0000000c04e4723c */ /* 0x004ff000000018ff */
[----:B------:R-:W-:Y:S01]  /*11820*/  HMMA.16816.F32 R76, R128, R116, R88 ;  /* 0x00000074804c723c */ /* 0x000fe20000001858 */
[----:B------:R-:W1:Y:S07]  /*11830*/  LDSM.16.MT88.4 R88, [R190+0x2800] ;  /* 0x00280000be58783b */ /* 0x000e6e0000004200 */
[C---:B------:R-:W-:Y:S08]  /*11840*/  HMMA.16816.F32 R8, R4.reuse, R10, RZ ;  /* 0x0000000a0408723c */ /* 0x040ff000000018ff */
[C---:B------:R-:W-:Y:S08]  /*11850*/  HMMA.16816.F32 R48, R4.reuse, R50, RZ ;  /* 0x000000320430723c */ /* 0x040ff000000018ff */
        /* <DEDUP_REMOVED lines=13> */
[C---:B------:R-:W-:Y:S08]  /*11930*/  HMMA.16816.F32 R48, R128.reuse, R70, R48 ;  /* 0x000000468030723c */ /* 0x040ff00000001830 */
[C---:B------:R-:W-:Y:S08]  /*11940*/  HMMA.16816.F32 R144, R128.reuse, R148, R144 ;  /* 0x000000948090723c */ /* 0x040ff00000001890 */
[C---:B------:R-:W-:Y:S08]  /*11950*/  HMMA.16816.F32 R52, R128.reuse, R104, R52 ;  /* 0x000000688034723c */ /* 0x040ff00000001834 */
[C---:B------:R-:W-:Y:S01]  /*11960*/  HMMA.16816.F32 R56, R128.reuse, R106, R56 ;  /* 0x0000006a8038723c */ /* 0x040fe20000001838 */
[----:B------:R-:W3:Y:S07]  /*11970*/  LDSM.16.MT88.4 R104, [R187+0x3800] ;  /* 0x00380000bb68783b */ /* 0x000eee0000004200 */
[C---:B------:R-:W-:Y:S08]  /*11980*/  HMMA.16816.F32 R68, R128.reuse, R112, R80 ;  /* 0x000000708044723c */ /* 0x040ff00000001850 */
[C---:B------:R-:W-:Y:S01]  /*11990*/  HMMA.16816.F32 R72, R128.reuse, R114, R84 ;  /* 0x000000728048723c */ /* 0x040fe20000001854 */
[----:B------:R-:W4:Y:S07]  /*119a0*/  LDSM.16.MT88.4 R112, [R188+0x3800] ;  /* 0x00380000bc70783b */ /* 0x000f2e0000004200 */
[C---:B------:R-:W-:Y:S01]  /*119b0*/  HMMA.16816.F32 R148, R128.reuse, R150, R8 ;  /* 0x000000968094723c */ /* 0x040fe20000001808 */
[----:B------:R-:W3:Y:S07]  /*119c0*/  LDSM.16.MT88.4 R8, [R187+0x1800] ;  /* 0x00180000bb08783b */ /* 0x000eee0000004200 */
[C---:B-1----:R-:W-:Y:S08]  /*119d0*/  HMMA.16816.F32 R84, R128.reuse, R88, R124 ;  /* 0x000000588054723c */ /* 0x042ff0000000187c */
[C---:B--2---:R-:W-:Y:S07]  /*119e0*/  HMMA.16816.F32 R124, R128.reuse, R4, R228 ;  /* 0x00000004807c723c */ /* 0x044fee00000018e4 */
[----:B------:R-:W-:Y:S01]  /*119f0*/  SHF.R.S32.HI R4, RZ, 0x1f, R0 ;  /* 0x0000001fff047819 */ /* 0x000fe20000011400 */
[----:B------:R-:W-:Y:S03]  /*11a00*/  HMMA.16816.F32 R80, R128, R118, R92 ;  /* 0x000000768050723c */ /* 0x000fe6000000185c */
[----:B------:R-:W-:Y:S01]  /*11a10*/  LEA.HI R4, R4, R0, RZ, 0x5 ;  /* 0x0000000004047211 */ /* 0x000fe200078f28ff */
[----:B------:R-:W-:-:S02]  /*11a20*/  FADD.FTZ R0, R135, R2 ;  /* 0x0000000287007221 */ /* 0x000fc40000010000 */
[----:B------:R-:W-:Y:S01]  /*11a30*/  FADD.FTZ R2, R201, R3 ;  /* 0x00000003c9027221 */ /* 0x000fe20000010000 */
[----:B------:R-:W-:Y:S01]  /*11a40*/  SHF.R.S32.HI R3, RZ, 0x5, R4 ;  /* 0x00000005ff037819 */ /* 0x000fe20000011404 */
[----:B------:R-:W-:Y:S01]  /*11a50*/  FADD.FTZ R0, R143, R0 ;  /* 0x000000008f007221 */ /* 0x000fe20000010000 */
[C---:B------:R-:W-:Y:S01]  /*11a60*/  HMMA.16816.F32 R88, R128.reuse, R90, R100 ;  /* 0x0000005a8058723c */ /* 0x040fe20000001864 */
[----:B------:R-:W-:Y:S01]  /*11a70*/  FADD.FTZ R2, R202, R2 ;  /* 0x00000002ca027221 */ /* 0x000fe20000010000 */
[----:B------:R-:W-:Y:S01]  /*11a80*/  IMNMX R210, R212, R3, !PT ;  /* 0x00000003d4d27217 */ /* 0x000fe20007800200 */
[----:B------:R-:W-:Y:S01]  /*11a90*/  FADD.FTZ R0, R142, R0 ;  /* 0x000000008e007221 */ /* 0x000fe20000010000 */
[C---:B------:R-:W-:Y:S01]  /*11aa0*/  IADD3 R202, R195.reuse, 0x3000, RZ ;  /* 0x00003000c3ca7810 */ /* 0x040fe20007ffe0ff */
[----:B------:R-:W-:Y:S01]  /*11ab0*/  FADD.FTZ R209, R200, R2 ;  /* 0x00000002c8d17221 */ /* 0x000fe20000010000 */
[----:B------:R-:W-:Y:S01]  /*11ac0*/  ISETP.GE.AND P0, PT, R204, R210, PT ;  /* 0x000000d2cc00720c */ /* 0x000fe20003f06270 */
[----:B------:R-:W-:Y:S01]  /*11ad0*/  FADD.FTZ R208, R134, R0 ;  /* 0x0000000086d07221 */ /* 0x000fe20000010000 */
[----:B------:R-:W-:Y:S01]  /*11ae0*/  HMMA.16816.F32 R92, R128, R96, R160 ;  /* 0x00000060805c723c */ /* 0x000fe200000018a0 */
[----:B------:R-:W-:-:S02]  /*11af0*/  IADD3 R201, R195, 0x3800, RZ ;  /* 0x00003800c3c97810 */ /* 0x000fc40007ffe0ff */
[----:B------:R-:W-:-:S05]  /*11b00*/  IADD3 R200, R195, 0x2000, RZ ;  /* 0x00002000c3c87810 */ /* 0x000fca0007ffe0ff */
[C---:B---3--:R-:W-:Y:S08]  /*11b10*/  HMMA.16816.F32 R100, R128.reuse, R104, R168 ;  /* 0x000000688064723c */ /* 0x048ff000000018a8 */
[C---:B----4-:R-:W-:Y:S08]  /*11b20*/  HMMA.16816.F32 R108, R128.reuse, R112, R176 ;  /* 0x00000070806c723c */ /* 0x050ff000000018b0 */
[C---:B------:R-:W-:Y:S08]  /*11b30*/  HMMA.16816.F32 R116, R128.reuse, R120, R224 ;  /* 0x000000788074723c */ /* 0x040ff000000018e0 */
[C---:B------:R-:W-:Y:S08]  /*11b40*/  HMMA.16816.F32 R36, R128.reuse, R8, R36 ;  /* 0x000000088024723c */ /* 0x040ff00000001824 */
        /* <DEDUP_REMOVED lines=8> */
[----:B------:R-:W-:Y:S02]  /*11bd0*/  MOV R134, R132 ;  /* 0x0000008400867202 */ /* 0x000fe40000000f00 */
[----:B------:R-:W-:-:S02]  /*11be0*/  MOV R3, R133 ;  /* 0x0000008500037202 */ /* 0x000fc40000000f00 */
[----:B------:R-:W-:-:S07]  /*11bf0*/  MOV R180, R204 ;  /* 0x000000cc00b47202 */ /* 0x000fce0000000f00 */
.L_x_1104:
[----:B------:R-:W-:Y:S04]  /*11c00*/  DEPBAR.LE SB0, 0x0 ;  /* 0x000080000000791a */ /* 0x000fe80000000000 */
[----:B------:R-:W-:Y:S01]  /*11c10*/  WARPSYNC 0xffffffff ;  /* 0xffffffff00007948 */ /* 0x000fe20003800000 */
[----:B------:R-:W-:Y:S01]  /*11c20*/  BAR.SYNC.DEFER_BLOCKING 0x0 ;  /* 0x0000000000007b1d */ /* 0x000fe20000010000 */
[----:B------:R-:W-:Y:S02]  /*11c30*/  ISETP.GT.AND P0, PT, R212, R180, PT ;  /* 0x000000b4d400720c */ /* 0x000fe40003f04270 */
[----:B------:R-:W-:Y:S02]  /*11c40*/  LOP3.LUT P3, RZ, R216, 0x1, RZ, 0xc0, !PT ;  /* 0x00000001d8ff7812 */ /* 0x000fe4000786c0ff */
[C---:B------:R-:W-:Y:S02]  /*11c50*/  IADD3 R204, R180.reuse, -0x1, RZ ;  /* 0xffffffffb4cc7810 */ /* 0x040fe40007ffe0ff */
[----:B------:R-:W-:Y:S04]  /*11c60*/  MOV R181, c[0x0][0x2c4] ;  /* 0x0000b10000b57a02 */ /* 0x000fe80000000f00 */
[----:B------:R-:W-:Y:S03]  /*11c70*/  ISETP.NE.AND P2, PT, R181, 0x1, PT ;  /* 0x00000001b500780c */ /* 0x000fe60003f45270 */
[----:B------:R-:W-:Y:S01]  /*11c80*/  @!P0 SHF.R.S32.HI R0, RZ, 0x1f, R180 ;  /* 0x0000001fff008819 */ /* 0x000fe200000114b4 */
[----:B------:R-:W-:Y:S04]  /*11c90*/  @!P0 IMAD.WIDE.U32 R132, R180, c[0x0][0x208], RZ ;  /* 0x00008200b4848a25 */ /* 0x000fe800078e00ff */
[----:B------:R-:W-:Y:S04]  /*11ca0*/  @!P0 IMAD R0, R0, c[0x0][0x208], RZ ;  /* 0x0000820000008a24 */ /* 0x000fe800078e02ff */
[----:B------:R-:W-:Y:S01]  /*11cb0*/  @!P0 IMAD R2, R180, c[0x0][0x20c], R0 ;  /* 0x00008300b4028a24 */ /* 0x000fe200078e0200 */
[----:B------:R-:W-:Y:S01]  /*11cc0*/  LDSM.16.M88.4 R16, [R191] ;  /* 0x00000000bf10783b */ /* 0x000fe20000000200 */
[C---:B------:R-:W-:Y:S03]  /*11cd0*/  @!P0 LEA R0, P1, R132.reuse, R220, 0x5 ;  /* 0x000000dc84008211 */ /* 0x040fe600078228ff */
[----:B------:R-:W-:Y:S04]  /*11ce0*/  @!P0 IADD3 R2, R133, R2, RZ ;  /* 0x0000000285028210 */ /* 0x000fe80007ffe0ff */
[----:B------:R-:W1:Y:S01]  /*11cf0*/  LDSM.16.M88.4 R8, [R186] ;  /* 0x00000000ba08783b */ /* 0x000e620000000200 */
[----:B------:R-:W-:Y:S02]  /*11d00*/  @!P0 LEA.HI.X R2, R132, R223, R2, 0x5, P1 ;  /* 0x000000df84028211 */ /* 0x000fe400008f2c02 */
[C---:B------:R-:W-:Y:S04]  /*11d10*/  @!P0 LEA R132, P1, R0.reuse, c[0x0][0x1f8], 0x1 ;  /* 0x00007e0000848a11 */ /* 0x040fe800078208ff */
[----:B------:R-:W-:Y:S01]  /*11d20*/  @!P0 LEA.HI.X R133, R0, c[0x0][0x1fc], R2, 0x1, P1 ;  /* 0x00007f0000858a11 */ /* 0x000fe200008f0c02 */
[----:B------:R-:W2:Y:S08]  /*11d30*/  LDSM.16.M88.4 R160, [R186+0x800] ;  /* 0x00080000baa0783b */ /* 0x000eb00000000200 */
[----:B------:R-:W-:Y:S08]  /*11d40*/  LDSM.16.M88.4 R164, [R192] ;  /* 0x00000000c0a4783b */ /* 0x000ff00000000200 */
[----:B------:R-:W3:Y:S08]  /*11d50*/  LDSM.16.M88.4 R168, [R195] ;  /* 0x00000000c3a8783b */ /* 0x000ef00000000200 */
[----:B------:R-:W4:Y:S01]  /*11d60*/  LDSM.16.M88.4 R172, [R196] ;  /* 0x00000000c4ac783b */ /* 0x000f220000000200 */
[C---:B-1----:R-:W-:Y:S07]  /*11d70*/  HMMA.16816.F32 R4, R16.reuse, R8, RZ ;  /* 0x000000081004723c */ /* 0x042fee00000018ff */
[----:B------:R-:W-:Y:S01]  /*11d80*/  @!PT LDS RZ, [RZ] ;  /* 0x00000000fffff984 */ /* 0x000fe20000000800 */
[----:B------:R-:W-:Y:S01]  /*11d90*/  @!PT LDS RZ, [RZ] ;  /* 0x00000000fffff984 */ /* 0x000fe20000000800 */
[----:B------:R-:W-:Y:S01]  /*11da0*/  @!PT LDS RZ, [RZ] ;  /* 0x00000000fffff984 */ /* 0x000fe20000000800 */
[----:B------:R1:W-:Y:S01]  /*11db0*/  @!P0 LDGSTS.E.BYPASS.LTC128B.128 [R203+0x8080], [R132.64], !P3 ;  /* 0x0808000084cb8fae */ /* 0x0003e2000d901d46 */
[C---:B------:R-:W-:Y:S07]  /*11dc0*/  HMMA.16816.F32 R8, R16.reuse, R10, RZ ;  /* 0x0000000a1008723c */ /* 0x040fee00000018ff */
[----:B------:R1:W-:Y:S01]  /*11dd0*/  @!P0 LDGSTS.E.BYPASS.LTC128B.128 [R203+0x9080], [R132.64+0x80], !P6 ;  /* 0x0908008084cb8fae */ /* 0x0003e2000f101d46 */
[C---:B--2---:R-:W-:Y:S07]  /*11de0*/  HMMA.16816.F32 R12, R16.reuse, R160, RZ ;  /* 0x000000a0100c723c */ /* 0x044fee00000018ff */
[----:B------:R1:W-:Y:S01]  /*11df0*/  @!P0 LDGSTS.E.BYPASS.LTC128B.128 [R203+0xa080], [R132.64+0x100], !P5 ;  /* 0x0a08010084cb8fae */ /* 0x0003e2000e901d46 */
[----:B------:R-:W-:Y:S07]  /*11e00*/  HMMA.16816.F32 R16, R16, R162, RZ ;  /* 0x000000a21010723c */ /* 0x000fee00000018ff */
[----:B------:R1:W-:Y:S01]  /*11e10*/  @!P0 LDGSTS.E.BYPASS.LTC128B.128 [R203+0xb080], [R132.64+0x180], !P4 ;  /* 0x0b08018084cb8fae */ /* 0x0003e2000e101d46 */
[C---:B---3--:R-:W-:Y:S07]  /*11e20*/  HMMA.16816.F32 R4, R164.reuse, R168, R4 ;  /* 0x000000a8a404723c */ /* 0x048fee0000001804 */
[----:B------:R-:W-:Y:S01]  /*11e30*/  LDSM.16.M88.4 R160, [R194] ;  /* 0x00000000c2a0783b */ /* 0x000fe20000000200 */
[C---:B------:R-:W-:Y:S07]  /*11e40*/  HMMA.16816.F32 R8, R164.reuse, R170, R8 ;  /* 0x000000aaa408723c */ /* 0x040fee0000001808 */
[----:B------:R-:W2:Y:S01]  /*11e50*/  LDSM.16.M88.4 R176, [R185] ;  /* 0x00000000b9b0783b */ /* 0x000ea20000000200 */
[C---:B----4-:R-:W-:Y:S07]  /*11e60*/  HMMA.16816.F32 R12, R164.reuse, R172, R12 ;  /* 0x000000aca40c723c */ /* 0x050fee000000180c */
[----:B------:R-:W3:Y:S01]  /*11e70*/  LDSM.16.M88.4 R168, [R185+0x800] ;  /* 0x00080000b9a8783b */ /* 0x000ee20000000200 */
[----:B------:R-:W-:Y:S07]  /*11e80*/  HMMA.16816.F32 R16, R164, R174, R16 ;  /* 0x000000aea410723c */ /* 0x000fee0000001810 */
[----:B------:R-:W-:Y:S08]  /*11e90*/  LDSM.16.M88.4 R164, [R193] ;  /* 0x00000000c1a4783b */ /* 0x000ff00000000200 */
[----:B------:R-:W4:Y:S08]  /*11ea0*/  LDSM.16.M88.4 R172, [R184] ;  /* 0x00000000b8ac783b */ /* 0x000f300000000200 */
[----:B------:R-:W0:Y:S01]  /*11eb0*/  LDGDEPBAR ;  /* 0x00000000000079af */ /* 0x000e220000000000 */
[C---:B--2---:R-:W-:Y:S08]  /*11ec0*/  HMMA.16816.F32 R4, R160.reuse, R176, R4 ;  /* 0x000000b0a004723c */ /* 0x044ff00000001804 */
[C---:B------:R-:W-:Y:S01]  /*11ed0*/  HMMA.16816.F32 R8, R160.reuse, R178, R8 ;  /* 0x000000b2a008723c */ /* 0x040fe20000001808 */
[----:B------:R-:W2:Y:S07]  /*11ee0*/  LDSM.16.M88.4 R176, [R184+0x800] ;  /* 0x00080000b8b0783b */ /* 0x000eae0000000200 */
[C---:B---3--:R-:W-:Y:S08]  /*11ef0*/  HMMA.16816.F32 R12, R160.reuse, R168, R12 ;  /* 0x000000a8a00c723c */ /* 0x048ff0000000180c */
[----:B------:R-:W-:Y:S01]  /*11f00*/  HMMA.16816.F32 R16, R160, R170, R16 ;  /* 0x000000aaa010723c */ /* 0x000fe20000001810 */
[----:B------:R-:W-:Y:S07]  /*11f10*/  LDSM.16.M88.4 R160, [R191+0x4000] ;  /* 0x00400000bfa0783b */ /* 0x000fee0000000200 */
[C---:B----4-:R-:W-:Y:S01]  /*11f20*/  HMMA.16816.F32 R4, R164.reuse, R172, R4 ;  /* 0x000000aca404723c */ /* 0x050fe20000001804 */
[----:B------:R-:W3:Y:S07]  /*11f30*/  LDSM.16.M88.4 R168, [R186+0x1000] ;  /* 0x00100000baa8783b */ /* 0x000eee0000000200 */
[C---:B------:R-:W-:Y:S01]  /*11f40*/  HMMA.16816.F32 R8, R164.reuse, R174, R8 ;  /* 0x000000aea408723c */ /* 0x040fe20000001808 */
[----:B------:R-:W4:Y:S07]  /*11f50*/  LDSM.16.M88.4 R172, [R186+0x1800] ;  /* 0x00180000baac783b */ /* 0x000f2e0000000200 */
[C---:B--2---:R-:W-:Y:S08]  /*11f60*/  HMMA.16816.F32 R12, R164.reuse, R176, R12 ;  /* 0x000000b0a40c723c */ /* 0x044ff0000000180c */
[----:B------:R-:W-:Y:S01]  /*11f70*/  HMMA.16816.F32 R16, R164, R178, R16 ;  /* 0x000000b2a410723c */ /* 0x000fe20000001810 */
[----:B------:R-:W-:Y:S08]  /*11f80*/  LDSM.16.M88.4 R164, [R192+0x4000] ;  /* 0x00400000c0a4783b */ /* 0x000ff00000000200 */
[----:B------:R-:W2:Y:S01]  /*11f90*/  LDSM.16.M88.4 R176, [R198] ;  /* 0x00000000c6b0783b */ /* 0x000ea20000000200 */
[C---:B---3--:R-:W-:Y:S08]  /*11fa0*/  HMMA.16816.F32 R4, R160.reuse, R168, R4 ;  /* 0x000000a8a004723c */ /* 0x048ff00000001804 */
[C---:B------:R-:W-:Y:S01]  /*11fb0*/  HMMA.16816.F32 R8, R160.reuse, R170, R8 ;  /* 0x000000aaa008723c */ /* 0x040fe20000001808 */
[----:B------:R-:W3:Y:S07]  /*11fc0*/  LDSM.16.M88.4 R168, [R197] ;  /* 0x00000000c5a8783b */ /* 0x000eee0000000200 */
[C---:B----4-:R-:W-:Y:S08]  /*11fd0*/  HMMA.16816.F32 R12, R160.reuse, R172, R12 ;  /* 0x000000aca00c723c */ /* 0x050ff0000000180c */
[----:B------:R-:W-:Y:S01]  /*11fe0*/  HMMA.16816.F32 R16, R160, R174, R16 ;  /* 0x000000aea010723c */ /* 0x000fe20000001810 */
[----:B------:R-:W-:Y:S07]  /*11ff0*/  LDSM.16.M88.4 R160, [R194+0x4000] ;  /* 0x00400000c2a0783b */ /* 0x000fee0000000200 */
[C---:B--2---:R-:W-:Y:S01]  /*12000*/  HMMA.16816.F32 R4, R164.reuse, R176, R4 ;  /* 0x000000b0a404723c */ /* 0x044fe20000001804 */
[----:B------:R-:W2:Y:S07]  /*12010*/  LDSM.16.M88.4 R172, [R185+0x1000] ;  /* 0x00100000b9ac783b */ /* 0x000eae0000000200 */
[C---:B------:R-:W-:Y:S01]  /*12020*/  HMMA.16816.F32 R8, R164.reuse, R178, R8 ;  /* 0x000000b2a408723c */ /* 0x040fe20000001808 */
[----:B------:R-:W4:Y:S07]  /*12030*/  LDSM.16.M88.4 R176, [R185+0x1800] ;  /* 0x00180000b9b0783b */ /* 0x000f2e0000000200 */
[C---:B---3--:R-:W-:Y:S08]  /*12040*/  HMMA.16816.F32 R12, R164.reuse, R168, R12 ;  /* 0x000000a8a40c723c */ /* 0x048ff0000000180c */
[----:B------:R-:W-:Y:S01]  /*12050*/  HMMA.16816.F32 R16, R164, R170, R16 ;  /* 0x000000aaa410723c */ /* 0x000fe20000001810 */
[----:B------:R-:W-:Y:S08]  /*12060*/  LDSM.16.M88.4 R164, [R193+0x4000] ;  /* 0x00400000c1a4783b */ /* 0x000ff00000000200 */
[----:B------:R-:W3:Y:S01]  /*12070*/  LDSM.16.M88.4 R168, [R184+0x1000] ;  /* 0x00100000b8a8783b */ /* 0x000ee20000000200 */
[C---:B--2---:R-:W-:Y:S08]  /*12080*/  HMMA.16816.F32 R4, R160.reuse, R172, R4 ;  /* 0x000000aca004723c */ /* 0x044ff00000001804 */
[C---:B------:R-:W-:Y:S01]  /*12090*/  HMMA.16816.F32 R8, R160.reuse, R174, R8 ;  /* 0x000000aea008723c */ /* 0x040fe20000001808 */
[----:B------:R-:W2:Y:S07]  /*120a0*/  LDSM.16.M88.4 R172, [R184+0x1800] ;  /* 0x00180000b8ac783b */ /* 0x000eae0000000200 */
[C---:B----4-:R-:W-:Y:S08]  /*120b0*/  HMMA.16816.F32 R12, R160.reuse, R176, R12 ;  /* 0x000000b0a00c723c */ /* 0x050ff0000000180c */
[----:B------:R-:W-:Y:S01]  /*120c0*/  HMMA.16816.F32 R16, R160, R178, R16 ;  /* 0x000000b2a010723c */ /* 0x000fe20000001810 */
[----:B------:R-:W-:Y:S07]  /*120d0*/  LDSM.16.M88.4 R160, [R191+0x8000] ;  /* 0x00800000bfa0783b */ /* 0x000fee0000000200 */
[C---:B---3--:R-:W-:Y:S01]  /*120e0*/  HMMA.16816.F32 R4, R164.reuse, R168, R4 ;  /* 0x000000a8a404723c */ /* 0x048fe20000001804 */
        /* <DEDUP_REMOVED lines=20> */
[----:B------:R-:W-:Y:S01]  /*12230*/  LDSM.16.M88.4 R176, [R184+0x2800] ;  /* 0x00280000b8b0783b */ /* 0x000fe20000000200 */
[C---:B--2---:R-:W-:Y:S08]  /*12240*/  HMMA.16816.F32 R4, R160.reuse, R168, R4 ;  /* 0x000000a8a004723c */ /* 0x044ff00000001804 */
[C---:B------:R-:W-:Y:S01]  /*12250*/  HMMA.16816.F32 R8, R160.reuse, R170, R8 ;  /* 0x000000aaa008723c */ /* 0x040fe20000001808 */
[----:B------:R-:W2:Y:S07]  /*12260*/  LDSM.16.M88.4 R168, [R184+0x2000] ;  /* 0x00200000b8a8783b */ /* 0x000eae0000000200 */
[C---:B----4-:R-:W-:Y:S08]  /*12270*/  HMMA.16816.F32 R12, R160.reuse, R172, R12 ;  /* 0x000000aca00c723c */ /* 0x050ff0000000180c */
[----:B------:R-:W-:Y:S01]  /*12280*/  HMMA.16816.F32 R16, R160, R174, R16 ;  /* 0x000000aea010723c */ /* 0x000fe20000001810 */
[----:B------:R-:W-:Y:S08]  /*12290*/  LDSM.16.M88.4 R160, [R191+0xc000] ;  /* 0x00c00000bfa0783b */ /* 0x000ff00000000200 */
[----:B------:R-:W-:Y:S01]  /*122a0*/  LDSM.16.M88.4 R172, [R186+0x3800] ;  /* 0x00380000baac783b */ /* 0x000fe20000000200 */
[C---:B--2---:R-:W-:Y:S08]  /*122b0*/  HMMA.16816.F32 R4, R164.reuse, R168, R4 ;  /* 0x000000a8a404723c */ /* 0x044ff00000001804 */
[C---:B------:R-:W-:Y:S01]  /*122c0*/  HMMA.16816.F32 R8, R164.reuse, R170, R8 ;  /* 0x000000aaa408723c */ /* 0x040fe20000001808 */
[----:B------:R-:W2:Y:S07]  /*122d0*/  LDSM.16.M88.4 R168, [R186+0x3000] ;  /* 0x00300000baa8783b */ /* 0x000eae0000000200 */
[C---:B------:R-:W-:Y:S08]  /*122e0*/  HMMA.16816.F32 R12, R164.reuse, R176, R12 ;  /* 0x000000b0a40c723c */ /* 0x040ff0000000180c */
[----:B------:R-:W-:Y:S01]  /*122f0*/  HMMA.16816.F32 R16, R164, R178, R16 ;  /* 0x000000b2a410723c */ /* 0x000fe20000001810 */
[----:B------:R-:W-:Y:S08]  /*12300*/  LDSM.16.M88.4 R164, [R192+0xc000] ;  /* 0x00c00000c0a4783b */ /* 0x000ff00000000200 */
[----:B------:R-:W-:Y:S01]  /*12310*/  LDSM.16.M88.4 R176, [R201] ;  /* 0x00000000c9b0783b */ /* 0x000fe20000000200 */
[C---:B--2---:R-:W-:Y:S08]  /*12320*/  HMMA.16816.F32 R4, R160.reuse, R168, R4 ;  /* 0x000000a8a004723c */ /* 0x044ff00000001804 */
[C---:B------:R-:W-:Y:S01]  /*12330*/  HMMA.16816.F32 R8, R160.reuse, R170, R8 ;  /* 0x000000aaa008723c */ /* 0x040fe20000001808 */
[----:B------:R-:W2:Y:S07]  /*12340*/  LDSM.16.M88.4 R168, [R202] ;  /* 0x00000000caa8783b */ /* 0x000eae0000000200 */
[C---:B------:R-:W-:Y:S08]  /*12350*/  HMMA.16816.F32 R12, R160.reuse, R172, R12 ;  /* 0x000000aca00c723c */ /* 0x040ff0000000180c */
[----:B------:R-:W-:Y:S01]  /*12360*/  HMMA.16816.F32 R16, R160, R174, R16 ;  /* 0x000000aea010723c */ /* 0x000fe20000001810 */
[----:B------:R-:W-:Y:S08]  /*12370*/  LDSM.16.M88.4 R160, [R194+0xc000] ;  /* 0x00c00000c2a0783b */ /* 0x000ff00000000200 */
[----:B------:R-:W3:Y:S01]  /*12380*/  LDSM.16.M88.4 R172, [R185+0x3000] ;  /* 0x00300000b9ac783b */ /* 0x000ee20000000200 */
[C---:B--2---:R-:W-:Y:S08]  /*12390*/  HMMA.16816.F32 R4, R164.reuse, R168, R4 ;  /* 0x000000a8a404723c */ /* 0x044ff00000001804 */
[C---:B------:R-:W-:Y:S01]  /*123a0*/  HMMA.16816.F32 R8, R164.reuse, R170, R8 ;  /* 0x000000aaa408723c */ /* 0x040fe20000001808 */
[----:B------:R-:W-:Y:S07]  /*123b0*/  LDSM.16.M88.4 R168, [R193+0xc000] ;  /* 0x00c00000c1a8783b */ /* 0x000fee0000000200 */
[C---:B------:R-:W-:Y:S08]  /*123c0*/  HMMA.16816.F32 R12, R164.reuse, R176, R12 ;  /* 0x000000b0a40c723c */ /* 0x040ff0000000180c */
[----:B------:R-:W-:Y:S01]  /*123d0*/  HMMA.16816.F32 R16, R164, R178, R16 ;  /* 0x000000b2a410723c */ /* 0x000fe20000001810 */
[----:B------:R-:W2:Y:S07]  /*123e0*/  LDSM.16.M88.4 R164, [R185+0x3800] ;  /* 0x00380000b9a4783b */ /* 0x000eae0000000200 */
[C---:B---3--:R-:W-:Y:S01]  /*123f0*/  HMMA.16816.F32 R4, R160.reuse, R172, R4 ;  /* 0x000000aca004723c */ /* 0x048fe20000001804 */
[----:B------:R-:W3:Y:S07]  /*12400*/  LDSM.16.M88.4 R176, [R184+0x3000] ;  /* 0x00300000b8b0783b */ /* 0x000eee0000000200 */
[C---:B------:R-:W-:Y:S08]  /*12410*/  HMMA.16816.F32 R8, R160.reuse, R174, R8 ;  /* 0x000000aea008723c */ /* 0x040ff00000001808 */
[C---:B--2---:R-:W-:Y:S08]  /*12420*/  HMMA.16816.F32 R12, R160.reuse, R164, R12 ;  /* 0x000000a4a00c723c */ /* 0x044ff0000000180c */
[----:B------:R-:W-:Y:S01]  /*12430*/  HMMA.16816.F32 R16, R160, R166, R16 ;  /* 0x000000a6a010723c */ /* 0x000fe20000001810 */
[----:B------:R-:W2:Y:S01]  /*12440*/  LDSM.16.M88.4 R160, [R184+0x3800] ;  /* 0x00380000b8a0783b */ /* 0x000ea20000000200 */
[----:B------:R-:W-:Y:S06]  /*12450*/  DEPBAR.LE SB0, 0x0 ;  /* 0x000080000000791a */ /* 0x000fec0000000000 */
[C---:B---3--:R-:W-:Y:S01]  /*12460*/  HMMA.16816.F32 R4, R168.reuse, R176, R4 ;  /* 0x000000b0a804723c */ /* 0x048fe20000001804 */
[----:B------:R-:W-:Y:S07]  /*12470*/  BAR.SYNC.DEFER_BLOCKING 0x0 ;  /* 0x0000000000007b1d */ /* 0x000fee0000010000 */
[C---:B------:R-:W-:Y:S11]  /*12480*/  HMMA.16816.F32 R8, R168.reuse, R178, R8 ;  /* 0x000000b2a808723c */ /* 0x040ff60000001808 */
[----:B------:R-:W-:Y:S05]  /*12490*/  @!UPT UIADD3 URZ, URZ, URZ, URZ ;  /* 0x0000003f3f3ff290 */ /* 0x000fea000fffe03f */
[----:B------:R-:W-:Y:S04]  /*124a0*/  FMUL.FTZ R0, R4, c[0x0][0x320] ;  /* 0x0000c80004007a20 */ /* 0x000fe80000410000 */
[----:B------:R3:W-:Y:S04]  /*124b0*/  MUFU.TANH R164, R0 ;  /* 0x0000000000a47308 */ /* 0x0007e80000002400 */
[----:B------:R-:W-:Y:S01]  /*124c0*/  FMUL.FTZ R4, R11, c[0x0][0x320] ;  /* 0x0000c8000b047a20 */ /* 0x000fe20000410000 */
[C---:B--2---:R-:W-:Y:S05]  /*124d0*/  HMMA.16816.F32 R12, R168.reuse, R160, R12 ;  /* 0x000000a0a80c723c */ /* 0x044fea000000180c */
[----:B------:R2:W-:Y:S03]  /*124e0*/  MUFU.TANH R160, R4 ;  /* 0x0000000400a07308 */ /* 0x0005e60000002400 */
[----:B------:R-:W-:Y:S04]  /*124f0*/  HMMA.16816.F32 R16, R168, R162, R16 ;  /* 0x000000a2a810723c */ /* 0x000fe80000001810 */
[----:B---3--:R-:W-:Y:S01]  /*12500*/  FMUL.FTZ R0, R5, c[0x0][0x320] ;  /* 0x0000c80005007a20 */ /* 0x008fe20000410000 */
[----:B------:R-:W-:Y:S03]  /*12510*/  MOV R5, 0xffffffe0 ;  /* 0xffffffe000057802 */ /* 0x000fe60000000f00 */
[----:B------:R3:W4:Y:S08]  /*12520*/  MUFU.TANH R165, R0 ;  /* 0x0000000000a57308 */ /* 0x0007300000002400 */
[----:B--2---:R-:W-:Y:S04]  /*12530*/  FMUL.FTZ R4, R12, c[0x0][0x320] ;  /* 0x0000c8000c047a20 */ /* 0x004fe80000410000 */
[----:B-1----:R-:W-:Y:S01]  /*12540*/  MUFU.TANH R132, R4 ;  /* 0x0000000400847308 */ /* 0x002fe20000002400 */
[----:B---3--:R-:W-:Y:S09]  /*12550*/  FMUL.FTZ R0, R6, c[0x0][0x320] ;  /* 0x0000c80006007a20 */ /* 0x008ff20000410000 */
[----:B------:R1:W-:Y:S02]  /*12560*/  MUFU.TANH R143, R0 ;  /* 0x00000000008f7308 */ /* 0x0003e40000002400 */
[----:B-1----:R-:W-:Y:S02]  /*12570*/  FMUL.FTZ R0, R7, c[0x0][0x320] ;  /* 0x0000c80007007a20 */ /* 0x002fe40000410000 */
[----:B------:R-:W-:Y:S06]  /*12580*/  FMUL.FTZ R7, R15, c[0x0][0x320] ;  /* 0x0000c8000f077a20 */ /* 0x000fec0000410000 */
[----:B------:R1:W-:Y:S02]  /*12590*/  MUFU.TANH R166, R0 ;  /* 0x0000000000a67308 */ /* 0x0003e40000002400 */
[----:B-1----:R-:W-:Y:S08]  /*125a0*/  FMUL.FTZ R0, R8, c[0x0][0x320] ;  /* 0x0000c80008007a20 */ /* 0x002ff00000410000 */
[----:B------:R1:W2:Y:S02]  /*125b0*/  MUFU.TANH R135, R0 ;  /* 0x0000000000877308 */ /* 0x0002a40000002400 */
[----:B-1----:R-:W-:Y:S08]  /*125c0*/  FMUL.FTZ R0, R9, c[0x0][0x320] ;  /* 0x0000c80009007a20 */ /* 0x002ff00000410000 */
[----:B------:R1:W3:Y:S02]  /*125d0*/  MUFU.TANH R142, R0 ;  /* 0x00000000008e7308 */ /* 0x0002e40000002400 */
[----:B-1----:R-:W-:Y:S08]  /*125e0*/  FMUL.FTZ R0, R10, c[0x0][0x320] ;  /* 0x0000c8000a007a20 */ /* 0x002ff00000410000 */
[----:B------:R1:W-:Y:S02]  /*125f0*/  MUFU.TANH R161, R0 ;  /* 0x0000000000a17308 */ /* 0x0003e40000002400 */
[----:B-1----:R-:W-:Y:S05]  /*12600*/  IADD3 R0, R240, R233, RZ ;  /* 0x000000e9f0007210 */ /* 0x002fea0007ffe0ff */
[----:B------:R-:W-:Y:S05]  /*12610*/  @P2 IMAD.HI.U32 R2, R0, c[0x0][0x2c8], RZ ;  /* 0x0000b20000022a27 */ /* 0x000fea00078e00ff */
[----:B------:R-:W-:Y:S05]  /*12620*/  @P2 SHF.R.U32.HI R0, RZ, c[0x0][0x2cc], R2 ;  /* 0x0000b300ff002a19 */ /* 0x000fea0000011602 */
[----:B------:R-:W1:Y:S08]  /*12630*/  SHFL.IDX PT, R2, R0, RZ, 0x1c1f ;  /* 0x001c1fff00027589 */ /* 0x000e7000000e0000 */
[----:B------:R5:W1:Y:S02]  /*12640*/  SHFL.IDX PT, R4, R0, 0x1, 0x1c1f ;  /* 0x003c1f0000047f89 */ /* 0x000a6400000e0000 */
[----:B-----5:R-:W-:Y:S04]  /*12650*/  FMUL.FTZ R0, R13, c[0x0][0x320] ;  /* 0x0000c8000d007a20 */ /* 0x020fe80000410000 */
[----:B------:R5:W1:Y:S02]  /*12660*/  MUFU.TANH R8, R0 ;  /* 0x0000000000087308 */ /* 0x000a640000002400 */
[----:B-----5:R-:W-:Y:S02]  /*12670*/  IMAD R0, R180, R5, 0x1 ;  /* 0x00000001b4007424 */ /* 0x020fe400078e0205 */
[----:B------:R-:W-:Y:S03]  /*12680*/  FMUL.FTZ R5, R14, c[0x0][0x320] ;  /* 0x0000c8000e057a20 */ /* 0x000fe60000410000 */
[----:B------:R-:W-:Y:S03]  /*12690*/  IADD3 R0, R237, R0, -R217 ;  /* 0x00000000ed007210 */ /* 0x000fe60007ffe8d9 */
[----:B------:R5:W-:Y:S01]  /*126a0*/  MUFU.TANH R133, R5 ;  /* 0x0000000500857308 */ /* 0x000be20000002400 */
[----:B------:R-:W-:Y:S04]  /*126b0*/  IADD3 R0, R0, -R238, RZ ;  /* 0x800000ee00007210 */ /* 0x000fe80007ffe0ff */
[C---:B-1----:R-:W-:Y:S02]  /*126c0*/  IADD3 R2, R0.reuse, R2, RZ ;  /* 0x0000000200027210 */ /* 0x042fe40007ffe0ff */
[----:B------:R-:W-:Y:S01]  /*126d0*/  IADD3 R0, R0, R4, RZ ;  /* 0x0000000400007210 */ /* 0x000fe20007ffe0ff */
[----:B------:R-:W-:Y:S01]  /*126e0*/  FMUL.FTZ R4, R17, c[0x0][0x320] ;  /* 0x0000c80011047a20 */ /* 0x000fe20000410000 */
[C---:B------:R-:W-:Y:S02]  /*126f0*/  ISETP.GT.AND P1, PT, R2.reuse, 0x1, PT ;  /* 0x000000010200780c */ /* 0x040fe40003f24270 */
[C---:B------:R-:W-:Y:S02]  /*12700*/  ISETP.GT.AND P0, PT, R2.reuse, RZ, PT ;  /* 0x000000ff0200720c */ /* 0x040fe40003f04270 */
[----:B----4-:R-:W-:Y:S02]  /*12710*/  FSEL R9, R165, -INF , P1 ;  /* 0xff800000a5097808 */ /* 0x010fe40000800000 */
[----:B------:R-:W-:Y:S02]  /*12720*/  ISETP.GT.AND P1, PT, R2, 0x8, PT ;  /* 0x000000080200780c */ /* 0x000fe40003f24270 */
[----:B------:R-:W-:Y:S02]  /*12730*/  FSEL R11, R164, -INF , P0 ;  /* 0xff800000a40b7808 */ /* 0x000fe40000000000 */
[----:B--2---:R-:W-:Y:S02]  /*12740*/  FSEL R10, R135, -INF , P1 ;  /* 0xff800000870a7808 */ /* 0x004fe40000800000 */
[----:B------:R-:W-:Y:S01]  /*12750*/  ISETP.GT.AND P1, PT, R2, 0x10, PT ;  /* 0x000000100200780c */ /* 0x000fe20003f24270 */
[----:B-----5:R-:W-:Y:S01]  /*12760*/  FMUL.FTZ R5, R16, c[0x0][0x320] ;  /* 0x0000c80010057a20 */ /* 0x020fe20000410000 */
[----:B------:R-:W-:Y:S01]  /*12770*/  ISETP.GT.AND P0, PT, R0, RZ, PT ;  /* 0x000000ff0000720c */ /* 0x000fe20003f04270 */
[----:B------:R1:W2:Y:S01]  /*12780*/  MUFU.TANH R16, R7 ;  /* 0x0000000700107308 */ /* 0x0002a20000002400 */
[----:B------:R-:W-:Y:S02]  /*12790*/  FSEL R168, R132, -INF , P1 ;  /* 0xff80000084a87808 */ /* 0x000fe40000800000 */
[C---:B------:R-:W-:Y:S02]  /*127a0*/  ISETP.GT.AND P1, PT, R2.reuse, 0x18, PT ;  /* 0x000000180200780c */ /* 0x040fe40003f24270 */
[----:B------:R-:W-:Y:S02]  /*127b0*/  FSEL R13, R143, -INF , P0 ;  /* 0xff8000008f0d7808 */ /* 0x000fe40000000000 */
[----:B------:R-:W-:Y:S02]  /*127c0*/  ISETP.GT.AND P0, PT, R2, 0x9, PT ;  /* 0x000000090200780c */ /* 0x000fe40003f04270 */
[----:B------:R-:W-:Y:S01]  /*127d0*/  ISETP.GT.AND P2, PT, R0, 0x11, PT ;  /* 0x000000110000780c */ /* 0x000fe20003f44270 */
[----:B------:R-:W4:Y:S01]  /*127e0*/  MUFU.TANH R6, R5 ;  /* 0x0000000500067308 */ /* 0x000f220000002400 */
[----:B---3--:R-:W-:Y:S02]  /*127f0*/  FSEL R12, R142, -INF , P0 ;  /* 0xff8000008e0c7808 */ /* 0x008fe40000000000 */
[----:B------:R-:W-:Y:S04]  /*12800*/  ISETP.GT.AND P0, PT, R2, 0x11, PT ;  /* 0x000000110200780c */ /* 0x000fe80003f04270 */
[----:B------:R-:W-:Y:S02]  /*12810*/  FSEL R169, R8, -INF , P0 ;  /* 0xff80000008a97808 */ /* 0x000fe40000000000 */
[----:B------:R-:W-:Y:S01]  /*12820*/  ISETP.GT.AND P0, PT, R0, 0x1, PT ;  /* 0x000000010000780c */ /* 0x000fe20003f04270 */
[----:B------:R3:W5:Y:S03]  /*12830*/  MUFU.TANH R5, R4 ;  /* 0x0000000400057308 */ /* 0x0007660000002400 */
[----:B------:R-:W-:Y:S01]  /*12840*/  FSEL R8, R166, -INF , P0 ;  /* 0xff800000a6087808 */ /* 0x000fe20000000000 */
[----:B-1----:R-:W-:Y:S01]  /*12850*/  FMUL.FTZ R7, R18, c[0x0][0x320] ;  /* 0x0000c80012077a20 */ /* 0x002fe20000410000 */
[----:B------:R-:W-:Y:S02]  /*12860*/  ISETP.GT.AND P0, PT, R0, 0x8, PT ;  /* 0x000000080000780c */ /* 0x000fe40003f04270 */
[----:B--2---:R-:W-:Y:S03]  /*12870*/  FSEL R176, R16, -INF , P2 ;  /* 0xff80000010b07808 */ /* 0x004fe60001000000 */
[----:B------:R1:W2:Y:S01]  /*12880*/  MUFU.TANH R15, R7 ;  /* 0x00000007000f7308 */ /* 0x0002a20000002400 */
[----:B----4-:R-:W-:Y:S01]  /*12890*/  FSEL R170, R6, -INF , P1 ;  /* 0xff80000006aa7808 */ /* 0x010fe20000800000 */
[----:B------:R-:W-:Y:S01]  /*128a0*/  FMUL.FTZ R6, R19, c[0x0][0x320] ;  /* 0x0000c80013067a20 */ /* 0x000fe20000410000 */
[----:B------:R-:W-:Y:S07]  /*128b0*/  ISETP.GT.AND P1, PT, R2, 0x19, PT ;  /* 0x000000190200780c */ /* 0x000fee0003f24270 */
[----:B------:R4:W2:Y:S01]  /*128c0*/  MUFU.TANH R14, R6 ;  /* 0x00000006000e7308 */ /* 0x0008a20000002400 */
[----:B---3--:R-:W-:Y:S02]  /*128d0*/  FMNMX.FTZ R4, R11, R3, !PT ;  /* 0x000000030b047209 */ /* 0x008fe40007810000 */
[----:B-----5:R-:W-:Y:S02]  /*128e0*/  FSEL R174, R5, -INF , P1 ;  /* 0xff80000005ae7808 */ /* 0x020fe40000800000 */
[----:B------:R-:W-:Y:S02]  /*128f0*/  FMNMX.FTZ R4, R9, R4, !PT ;  /* 0x0000000409047209 */ /* 0x000fe40007810000 */
[----:B------:R-:W-:Y:S02]  /*12900*/  ISETP.GT.AND P1, PT, R0, 0x9, PT ;  /* 0x000000090000780c */ /* 0x000fe40003f24270 */
[----:B------:R-:W-:Y:S02]  /*12910*/  FMNMX.FTZ R4, R10, R4, !PT ;  /* 0x000000040a047209 */ /* 0x000fe40007810000 */
[----:B-1----:R-:W-:Y:S02]  /*12920*/  FSEL R7, R161, -INF , P0 ;  /* 0xff800000a1077808 */ /* 0x002fe40000000000 */
[----:B------:R-:W-:Y:S02]  /*12930*/  FMNMX.FTZ R4, R12, R4, !PT ;  /* 0x000000040c047209 */ /* 0x000fe40007810000 */
[----:B------:R-:W-:Y:S02]  /*12940*/  ISETP.GT.AND P0, PT, R0, 0x10, PT ;  /* 0x000000100000780c */ /* 0x000fe40003f04270 */
[----:B------:R-:W-:Y:S02]  /*12950*/  FMNMX.FTZ R4, R168, R4, !PT ;  /* 0x00000004a8047209 */ /* 0x000fe40007810000 */
[----:B------:R-:W-:Y:S02]  /*12960*/  FSEL R175, R133, -INF , P0 ;  /* 0xff80000085af7808 */ /* 0x000fe40000000000 */
[----:B------:R-:W-:Y:S02]  /*12970*/  FMNMX.FTZ R2, R169, R4, !PT ;  /* 0x00000004a9027209 */ /* 0x000fe40007810000 */
[----:B------:R-:W-:Y:S02]  /*12980*/  FMNMX.FTZ R4, R13, R134, !PT ;  /* 0x000000860d047209 */ /* 0x000fe40007810000 */
[----:B------:R-:W-:Y:S02]  /*12990*/  FMNMX.FTZ R2, R170, R2, !PT ;  /* 0x00000002aa027209 */ /* 0x000fe40007810000 */
[----:B------:R-:W-:Y:S02]  /*129a0*/  FMNMX.FTZ R4, R8, R4, !PT ;  /* 0x0000000408047209 */ /* 0x000fe40007810000 */
[----:B------:R-:W-:Y:S02]  /*129b0*/  FMNMX.FTZ R2, R174, R2, !PT ;  /* 0x00000002ae027209 */ /* 0x000fe40007810000 */
[----:B----4-:R-:W-:Y:S02]  /*129c0*/  FSEL R6, R160, -INF , P1 ;  /* 0xff800000a0067808 */ /* 0x010fe40000800000 */
[----:B------:R-:W-:Y:S01]  /*129d0*/  FMNMX.FTZ R4, R7, R4, !PT ;  /* 0x0000000407047209 */ /* 0x000fe20007810000 */
[----:B------:R-:W1:Y:S01]  /*129e0*/  SHFL.BFLY PT, R5, R2, 0x2, 0x1f ;  /* 0x0c401f0002057f89 */ /* 0x000e6200000e0000 */
[----:B------:R-:W-:Y:S02]  /*129f0*/  ISETP.GT.AND P1, PT, R0, 0x18, PT ;  /* 0x000000180000780c */ /* 0x000fe40003f24270 */
[----:B------:R-:W-:Y:S02]  /*12a00*/  FMNMX.FTZ R4, R6, R4, !PT ;  /* 0x0000000406047209 */ /* 0x000fe40007810000 */
[----:B--2---:R-:W-:Y:S02]  /*12a10*/  FSEL R177, R15, -INF , P1 ;  /* 0xff8000000fb17808 */ /* 0x004fe40000800000 */
[----:B------:R-:W-:Y:S02]  /*12a20*/  FMNMX.FTZ R4, R175, R4, !PT ;  /* 0x00000004af047209 */ /* 0x000fe40007810000 */
[----:B------:R-:W-:Y:S02]  /*12a30*/  ISETP.GT.AND P0, PT, R0, 0x19, PT ;  /* 0x000000190000780c */ /* 0x000fe40003f04270 */
[----:B------:R-:W-:Y:S02]  /*12a40*/  FMNMX.FTZ R0, R176, R4, !PT ;  /* 0x00000004b0007209 */ /* 0x000fe40007810000 */
[----:B------:R-:W-:Y:S02]  /*12a50*/  FSEL R135, R14, -INF , P0 ;  /* 0xff8000000e877808 */ /* 0x000fe40000000000 */
[----:B------:R-:W-:Y:S02]  /*12a60*/  FMNMX.FTZ R0, R177, R0, !PT ;  /* 0x00000000b1007209 */ /* 0x000fe40007810000 */
[----:B------:R-:W-:Y:S02]  /*12a70*/  ISETP.GT.AND P1, PT, R180, R212, PT ;  /* 0x000000d4b400720c */ /* 0x000fe40003f24270 */
[----:B------:R-:W-:Y:S02]  /*12a80*/  FMNMX.FTZ R0, R135, R0, !PT ;  /* 0x0000000087007209 */ /* 0x000fe40007810000 */
[----:B-1----:R-:W-:Y:S03]  /*12a90*/  FMNMX.FTZ R4, R2, R5, !PT ;  /* 0x0000000502047209 */ /* 0x002fe60007810000 */
[----:B------:R-:W1:Y:S06]  /*12aa0*/  SHFL.BFLY PT, R2, R0, 0x2, 0x1f ;  /* 0x0c401f0000027f89 */ /* 0x000e6c00000e0000 */
[----:B------:R-:W-:Y:S01]  /*12ab0*/  @P1 SHF.R.S32.HI R5, RZ, 0x1f, R204 ;  /* 0x0000001fff051819 */ /* 0x000fe200000114cc */
[----:B------:R-:W-:Y:S01]  /*12ac0*/  @P1 IMAD.WIDE.U32 R14, R204, c[0x0][0x1e0], RZ ;  /* 0x00007800cc0e1a25 */ /* 0x000fe200078e00ff */
[----:B------:R-:W2:Y:S03]  /*12ad0*/  SHFL.BFLY PT, R17, R4, 0x1, 0x1f ;  /* 0x0c201f0004117f89 */ /* 0x000ea600000e0000 */
[----:B------:R-:W-:Y:S01]  /*12ae0*/  @P1 IMAD R16, R5, c[0x0][0x1e0], RZ ;  /* 0x0000780005101a24 */ /* 0x000fe200078e02ff */
[----:B------:R-:W-:Y:S03]  /*12af0*/  @P1 LEA R5, P0, R14, R218, 0x5 ;  /* 0x000000da0e051211 */ /* 0x000fe600078028ff */
[----:B------:R-:W-:Y:S05]  /*12b00*/  @P1 IMAD R16, R204, c[0x0][0x1e4], R16 ;  /* 0x00007900cc101a24 */ /* 0x000fea00078e0210 */
[----:B------:R-:W-:Y:S04]  /*12b10*/  @P1 IADD3 R15, R15, R16, RZ ;  /* 0x000000100f0f1210 */ /* 0x000fe80007ffe0ff */
[----:B------:R-:W-:Y:S02]  /*12b20*/  @P1 LEA.HI.X R15, R14, R222, R15, 0x5, P0 ;  /* 0x000000de0e0f1211 */ /* 0x000fe400000f2c0f */
[----:B-1----:R-:W-:Y:S05]  /*12b30*/  FMNMX.FTZ R0, R0, R2, !PT ;  /* 0x0000000200007209 */ /* 0x002fea0007810000 */
[----:B------:R-:W1:Y:S01]  /*12b40*/  SHFL.BFLY PT, R2, R0, 0x1, 0x1f ;  /* 0x0c201f0000027f89 */ /* 0x000e6200000e0000 */
[----:B--2---:R-:W-:Y:S02]  /*12b50*/  FMNMX.FTZ R133, R4, R17, !PT ;  /* 0x0000001104857209 */ /* 0x004fe40007810000 */
[----:B------:R-:W-:Y:S03]  /*12b60*/  @P1 LEA R4, P0, R5, c[0x0][0x1c8], 0x1 ;  /* 0x0000720005041a11 */ /* 0x000fe600078008ff */
[----:B------:R-:W-:Y:S01]  /*12b70*/  FMUL.FTZ R14, R133, c[0x0][0x2d0] ;  /* 0x0000b400850e7a20 */ /* 0x000fe20000410000 */
[----:B------:R-:W-:Y:S02]  /*12b80*/  @P1 LEA.HI.X R5, R5, c[0x0][0x1cc], R15, 0x1, P0 ;  /* 0x0000730005051a11 */ /* 0x000fe400000f0c0f */
[----:B------:R-:W-:Y:S03]  /*12b90*/  FSETP.NEU.FTZ.AND P0, PT, R133, -INF , PT ;  /* 0xff8000008500780b */ /* 0x000fe60003f1d000 */
[----:B------:R2:W-:Y:S01]  /*12ba0*/  @P1 LDGSTS.E.BYPASS.LTC128B.128 [R203+0xc080], [R4.64], !P3 ;  /* 0x0c08000004cb1fae */ /* 0x0005e2000d901d46 */
[----:B------:R-:W-:Y:S05]  /*12bb0*/  FSEL R142, R14, RZ, P0 ;  /* 0x000000ff0e8e7208 */ /* 0x000fea0000000000 */
[--C-:B------:R-:W-:Y:S02]  /*12bc0*/  FFMA.FTZ R9, R9, c[0x0][0x2d0], -R142.reuse ;  /* 0x0000b40009097a23 */ /* 0x100fe4000001088e */
[----:B------:R2:W-:Y:S01]  /*12bd0*/  @P1 LDGSTS.E.BYPASS.LTC128B.128 [R203+0xd080], [R4.64+0x80], !P6 ;  /* 0x0d08008004cb1fae */ /* 0x0005e2000f101d46 */
[--C-:B------:R-:W-:Y:S01]  /*12be0*/  FFMA.FTZ R11, R11, c[0x0][0x2d0], -R142.reuse ;  /* 0x0000b4000b0b7a23 */ /* 0x100fe2000001088e */
[----:B-1----:R-:W-:Y:S01]  /*12bf0*/  FMNMX.FTZ R132, R0, R2, !PT ;  /* 0x0000000200847209 */ /* 0x002fe20007810000 */
[--C-:B------:R-:W-:Y:S01]  /*12c00*/  FFMA.FTZ R0, R10, c[0x0][0x2d0], -R142.reuse ;  /* 0x0000b4000a007a23 */ /* 0x100fe2000001088e */
[----:B------:R1:W-:Y:S01]  /*12c10*/  MUFU.EX2 R206, R9 ;  /* 0x0000000900ce7308 */ /* 0x0003e20000000800 */
[----:B------:R-:W-:Y:S03]  /*12c20*/  FFMA.FTZ R2, R12, c[0x0][0x2d0], -R142 ;  /* 0x0000b4000c027a23 */ /* 0x000fe6000001088e */
[----:B------:R2:W-:Y:S06]  /*12c30*/  @P1 LDGSTS.E.BYPASS.LTC128B.128 [R203+0xe080], [R4.64+0x100], !P5 ;  /* 0x0e08010004cb1fae */ /* 0x0005ec000e901d46 */
[----:B------:R3:W-:Y:S02]  /*12c40*/  MUFU.EX2 R205, R0 ;  /* 0x0000000000cd7308 */ /* 0x0007e40000000800 */
[----:B------:R2:W-:Y:S08]  /*12c50*/  @P1 LDGSTS.E.BYPASS.LTC128B.128 [R203+0xf080], [R4.64+0x180], !P4 ;  /* 0x0f08018004cb1fae */ /* 0x0005f0000e101d46 */
[----:B------:R-:W4:Y:S01]  /*12c60*/  MUFU.EX2 R183, R2 ;  /* 0x0000000200b77308 */ /* 0x000f220000000800 */
[----:B------:R-:W-:Y:S01]  /*12c70*/  LDSM.16.MT88.4 R164, [R188] ;  /* 0x00000000bca4783b */ /* 0x000fe20000004200 */
[C---:B-1----:R-:W-:Y:S07]  /*12c80*/  FMUL.FTZ R9, R132.reuse, c[0x0][0x2d0] ;  /* 0x0000b40084097a20 */ /* 0x042fee0000410000 */
[----:B------:R-:W0:Y:S01]  /*12c90*/  LDGDEPBAR ;  /* 0x00000000000079af */ /* 0x000e220000000000 */
[----:B------:R-:W1:Y:S01]  /*12ca0*/  MUFU.EX2 R207, R11 ;  /* 0x0000000b00cf7308 */ /* 0x000e620000000800 */
[----:B---3--:R-:W-:Y:S02]  /*12cb0*/  FSEL R0, R133, RZ, P0 ;  /* 0x000000ff85007208 */ /* 0x008fe40000000000 */
[----:B------:R-:W-:Y:S03]  /*12cc0*/  FSETP.NEU.FTZ.AND P0, PT, R132, -INF , PT ;  /* 0xff8000008400780b */ /* 0x000fe60003f1d000 */
[----:B------:R-:W-:Y:S01]  /*12cd0*/  FADD.FTZ R0, -R0, R3 ;  /* 0x0000000300007221 */ /* 0x000fe20000010100 */
[----:B------:R-:W-:Y:S03]  /*12ce0*/  FSEL R143, R9, RZ, P0 ;  /* 0x000000ff098f7208 */ /* 0x000fe60000000000 */
[----:B------:R-:W-:Y:S01]  /*12cf0*/  FMUL.FTZ R0, R0, c[0x0][0x2d0] ;  /* 0x0000b40000007a20 */ /* 0x000fe20000410000 */
[----:B----4-:R-:W-:Y:S01]  /*12d00*/  F2FP.PACK_AB R162, R183, R205 ;  /* 0x000000cdb7a2723e */ /* 0x010fe200000000ff */
[--C-:B------:R-:W-:Y:S02]  /*12d10*/  FFMA.FTZ R2, R13, c[0x0][0x2d0], -R143.reuse ;  /* 0x0000b4000d027a23 */ /* 0x100fe4000001088f */
[----:B------:R-:W2:Y:S01]  /*12d20*/  MUFU.EX2 R3, R0 ;  /* 0x0000000000037308 */ /* 0x000ea20000000800 */
[----:B------:R-:W3:Y:S01]  /*12d30*/  LDSM.16.MT88.4 R12, [R187] ;  /* 0x00000000bb0c783b */ /* 0x000ee20000004200 */
[----:B-1----:R-:W-:Y:S08]  /*12d40*/  F2FP.PACK_AB R160, R206, R207 ;  /* 0x000000cfcea0723e */ /* 0x002ff000000000ff */
[----:B------:R1:W-:Y:S01]  /*12d50*/  MUFU.EX2 R182, R2 ;  /* 0x0000000200b67308 */ /* 0x0003e20000000800 */
[C---:B--2---:R-:W-:Y:S02]  /*12d60*/  FMUL.FTZ R4, R3.reuse, R144 ;  /* 0x0000009003047220 */ /* 0x044fe40000410000 */
[C---:B------:R-:W-:Y:S02]  /*12d70*/  FMUL.FTZ R5, R3.reuse, R145 ;  /* 0x0000009103057220 */ /* 0x040fe40000410000 */
[C---:B------:R-:W-:Y:S02]  /*12d80*/  FMUL.FTZ R9, R3.reuse, R149 ;  /* 0x0000009503097220 */ /* 0x040fe40000410000 */
[C---:B------:R-:W-:Y:S02]  /*12d90*/  FMUL.FTZ R16, R3.reuse, R156 ;  /* 0x0000009c03107220 */ /* 0x040fe40000410000 */
[C---:B------:R-:W-:Y:S02]  /*12da0*/  FMUL.FTZ R17, R3.reuse, R157 ;  /* 0x0000009d03117220 */ /* 0x040fe40000410000 */
[--C-:B-1----:R-:W-:Y:S02]  /*12db0*/  FFMA.FTZ R2, R8, c[0x0][0x2d0], -R143.reuse ;  /* 0x0000b40008027a23 */ /* 0x102fe4000001088f */
        /* <DEDUP_REMOVED lines=30> */
[--C-:B-1----:R-:W-:Y:S02]  /*12fa0*/  FFMA.FTZ R2, R6, c[0x0][0x2d0], -R143.reuse ;  /* 0x0000b40006027a23 */ /* 0x102fe4000001088f */
        /* <DEDUP_REMOVED lines=17> */
[C---:B------:R-:W-:Y:S01]  /*130c0*/  FMUL.FTZ R97, R3.reuse, R97 ;  /* 0x0000006103617220 */ /* 0x040fe20000410000 */
[----:B------:R-:W-:Y:S01]  /*130d0*/  ISETP.GT.AND P0, PT, R180, R210, PT ;  /* 0x000000d2b400720c */ /* 0x000fe20003f04270 */
[----:B------:R-:W-:Y:S01]  /*130e0*/  FADD.FTZ R0, -R2, R134 ;  /* 0x0000008602007221 */ /* 0x000fe20000010100 */
[----:B------:R-:W-:Y:S01]  /*130f0*/  MOV R180, R204 ;  /* 0x000000cc00b47202 */ /* 0x000fe20000000f00 */
[C---:B------:R-:W-:Y:S02]  /*13100*/  FMUL.FTZ R100, R3.reuse, R100 ;  /* 0x0000006403647220 */ /* 0x040fe40000410000 */
        /* <DEDUP_REMOVED lines=16> */
[C---:B-1----:R-:W-:Y:S02]  /*13210*/  FMUL.FTZ R6, R0.reuse, R146 ;  /* 0x0000009200067220 */ /* 0x042fe40000410000 */
[C---:B------:R-:W-:Y:S02]  /*13220*/  FMUL.FTZ R7, R0.reuse, R147 ;  /* 0x0000009300077220 */ /* 0x040fe40000410000 */
[----:B------:R-:W1:Y:S01]  /*13230*/  LDSM.16.MT88.4 R144, [R190] ;  /* 0x00000000be90783b */ /* 0x000e620000004200 */
[C---:B------:R-:W-:Y:S02]  /*13240*/  FMUL.FTZ R10, R0.reuse, R150 ;  /* 0x00000096000a7220 */ /* 0x040fe40000410000 */
[C---:B------:R-:W-:Y:S02]  /*13250*/  FMUL.FTZ R11, R0.reuse, R151 ;  /* 0x00000097000b7220 */ /* 0x040fe40000410000 */
[C---:B---3--:R-:W-:Y:S03]  /*13260*/  HMMA.16816.F32 R4, R160.reuse, R12, R4 ;  /* 0x0000000ca004723c */ /* 0x048fe60000001804 */
[----:B------:R-:W2:Y:S02]  /*13270*/  LDSM.16.MT88.4 R148, [R189] ;  /* 0x00000000bd94783b */ /* 0x000ea40000004200 */
[C---:B------:R-:W-:Y:S02]  /*13280*/  FMUL.FTZ R18, R0.reuse, R158 ;  /* 0x0000009e00127220 */ /* 0x040fe40000410000 */
        /* <DEDUP_REMOVED lines=75> */
[--C-:B---3--:R-:W-:Y:S02]  /*13740*/  FFMA.FTZ R2, R170, c[0x0][0x2d0], -R142.reuse ;  /* 0x0000b400aa027a23 */ /* 0x108fe4000001088e */
[C---:B------:R-:W-:Y:S02]  /*13750*/  FMUL.FTZ R98, R0.reuse, R98 ;  /* 0x0000006200627220 */ /* 0x040fe40000410000 */
[C---:B------:R-:W-:Y:S01]  /*13760*/  HMMA.16816.F32 R80, R160.reuse, R150, R80 ;  /* 0x00000096a050723c */ /* 0x040fe20000001850 */
[----:B------:R2:W-:Y:S01]  /*13770*/  MUFU.EX2 R171, R2 ;  /* 0x0000000200ab7308 */ /* 0x0005e20000000800 */
[----:B------:R-:W3:Y:S02]  /*13780*/  LDSM.16.MT88.4 R148, [R187+0x3000] ;  /* 0x00300000bb94783b */ /* 0x000ee40000004200 */
[C---:B------:R-:W-:Y:S02]  /*13790*/  FMUL.FTZ R99, R0.reuse, R99 ;  /* 0x0000006300637220 */ /* 0x040fe40000410000 */
[C---:B------:R-:W-:Y:S02]  /*137a0*/  FMUL.FTZ R102, R0.reuse, R102 ;  /* 0x0000006600667220 */ /* 0x040fe40000410000 */
[C---:B------:R-:W-:Y:S01]  /*137b0*/  FMUL.FTZ R103, R0.reuse, R103 ;  /* 0x0000006700677220 */ /* 0x040fe20000410000 */
[C---:B-----5:R-:W-:Y:S03]  /*137c0*/  HMMA.16816.F32 R84, R160.reuse, R152, R84 ;  /* 0x00000098a054723c */ /* 0x060fe60000001854 */
[C---:B------:R-:W-:Y:S02]  /*137d0*/  FMUL.FTZ R106, R0.reuse, R106 ;  /* 0x0000006a006a7220 */ /* 0x040fe40000410000 */
[C---:B------:R-:W-:Y:S02]  /*137e0*/  FMUL.FTZ R107, R0.reuse, R107 ;  /* 0x0000006b006b7220 */ /* 0x040fe40000410000 */
[C---:B------:R-:W-:Y:S01]  /*137f0*/  FMUL.FTZ R110, R0.reuse, R110 ;  /* 0x0000006e006e7220 */ /* 0x040fe20000410000 */
[C---:B------:R-:W-:Y:S01]  /*13800*/  HMMA.16816.F32 R88, R160.reuse, R154, R88 ;  /* 0x0000009aa058723c */ /* 0x040fe20000001858 */
[----:B------:R-:W5:Y:S03]  /*13810*/  LDSM.16.MT88.4 R152, [R188+0x3000] ;  /* 0x00300000bc98783b */ /* 0x000f660000004200 */
[C---:B------:R-:W-:Y:S02]  /*13820*/  FMUL.FTZ R111, R0.reuse, R111 ;  /* 0x0000006f006f7220 */ /* 0x040fe40000410000 */
[C---:B------:R-:W-:Y:S02]  /*13830*/  FMUL.FTZ R114, R0.reuse, R114 ;  /* 0x0000007200727220 */ /* 0x040fe40000410000 */
[C---:B-1----:R-:W-:Y:S04]  /*13840*/  HMMA.16816.F32 R92, R160.reuse, R144, R92 ;  /* 0x00000090a05c723c */ /* 0x042fe8000000185c */
[--C-:B--2---:R-:W-:Y:S02]  /*13850*/  FFMA.FTZ R2, R175, c[0x0][0x2d0], -R143.reuse ;  /* 0x0000b400af027a23 */ /* 0x104fe4000001088f */
[C---:B------:R-:W-:Y:S02]  /*13860*/  FMUL.FTZ R115, R0.reuse, R115 ;  /* 0x0000007300737220 */ /* 0x040fe40000410000 */
[C---:B------:R-:W-:Y:S01]  /*13870*/  HMMA.16816.F32 R96, R160.reuse, R146, R96 ;  /* 0x00000092a060723c */ /* 0x040fe20000001860 */
[----:B------:R1:W-:Y:S01]  /*13880*/  MUFU.EX2 R168, R2 ;  /* 0x0000000200a87308 */ /* 0x0003e20000000800 */
[----:B------:R-:W2:Y:S02]  /*13890*/  LDSM.16.MT88.4 R144, [R190+0x3000] ;  /* 0x00300000be90783b */ /* 0x000ea40000004200 */
[C---:B------:R-:W-:Y:S02]  /*138a0*/  FMUL.FTZ R118, R0.reuse, R118 ;  /* 0x0000007600767220 */ /* 0x040fe40000410000 */
[C---:B------:R-:W-:Y:S02]  /*138b0*/  FMUL.FTZ R119, R0.reuse, R119 ;  /* 0x0000007700777220 */ /* 0x040fe40000410000 */
[C---:B------:R-:W-:Y:S01]  /*138c0*/  FMUL.FTZ R122, R0.reuse, R122 ;  /* 0x0000007a007a7220 */ /* 0x040fe20000410000 */
[C---:B---3--:R-:W-:Y:S03]  /*138d0*/  HMMA.16816.F32 R100, R160.reuse, R148, R100 ;  /* 0x00000094a064723c */ /* 0x048fe60000001864 */
[C---:B------:R-:W-:Y:S02]  /*138e0*/  FMUL.FTZ R123, R0.reuse, R123 ;  /* 0x0000007b007b7220 */ /* 0x040fe40000410000 */
[C---:B------:R-:W-:Y:S02]  /*138f0*/  FMUL.FTZ R126, R0.reuse, R126 ;  /* 0x0000007e007e7220 */ /* 0x040fe40000410000 */
[C---:B------:R-:W-:Y:S01]  /*13900*/  FMUL.FTZ R127, R0.reuse, R127 ;  /* 0x0000007f007f7220 */ /* 0x040fe20000410000 */
[C---:B------:R-:W-:Y:S01]  /*13910*/  HMMA.16816.F32 R104, R160.reuse, R150, R104 ;  /* 0x00000096a068723c */ /* 0x040fe20000001868 */
[----:B------:R-:W3:Y:S03]  /*13920*/  LDSM.16.MT88.4 R148, [R189+0x3000] ;  /* 0x00300000bd94783b */ /* 0x000ee60000004200 */
[----:B------:R-:W-:Y:S02]  /*13930*/  FMUL.FTZ R129, R3, R129 ;  /* 0x0000008103817220 */ /* 0x000fe40000410000 */
[----:B------:R-:W-:Y:S02]  /*13940*/  FMUL.FTZ R130, R0, R130 ;  /* 0x0000008200827220 */ /* 0x000fe40000410000 */
[C---:B-----5:R-:W-:Y:S04]  /*13950*/  HMMA.16816.F32 R108, R160.reuse, R152, R108 ;  /* 0x00000098a06c723c */ /* 0x060fe8000000186c */
[--C-:B-1----:R-:W-:Y:S02]  /*13960*/  FFMA.FTZ R2, R176, c[0x0][0x2d0], -R143.reuse ;  /* 0x0000b400b0027a23 */ /* 0x102fe4000001088f */
[----:B------:R-:W-:Y:S02]  /*13970*/  FMUL.FTZ R131, R0, R131 ;  /* 0x0000008300837220 */ /* 0x000fe40000410000 */
[C---:B------:R-:W-:Y:S01]  /*13980*/  HMMA.16816.F32 R112, R160.reuse, R154, R112 ;  /* 0x0000009aa070723c */ /* 0x040fe20000001870 */
[----:B------:R1:W-:Y:S01]  /*13990*/  MUFU.EX2 R169, R2 ;  /* 0x0000000200a97308 */ /* 0x0003e20000000800 */
[----:B------:R-:W5:Y:S02]  /*139a0*/  LDSM.16.MT88.4 R152, [R187+0x800] ;  /* 0x00080000bb98783b */ /* 0x000f640000004200 */
[----:B------:R-:W-:Y:S02]  /*139b0*/  FFMA.FTZ R142, R174, c[0x0][0x2d0], -R142 ;  /* 0x0000b400ae8e7a23 */ /* 0x000fe4000001088e */
[----:B------:R-:W-:Y:S02]  /*139c0*/  FFMA.FTZ R0, R0, R208, R182 ;  /* 0x000000d000007223 */ /* 0x000fe400000100b6 */
[C---:B--2---:R-:W-:Y:S03]  /*139d0*/  HMMA.16816.F32 R116, R160.reuse, R144, R116 ;  /* 0x00000090a074723c */ /* 0x044fe60000001874 */
[----:B------:R-:W2:Y:S01]  /*139e0*/  MUFU.EX2 R170, R142 ;  /* 0x0000008e00aa7308 */ /* 0x000ea20000000800 */
[----:B------:R-:W-:Y:S04]  /*139f0*/  FADD.FTZ R0, R181, R0 ;  /* 0x00000000b5007221 */ /* 0x000fe80000010000 */
[----:B------:R-:W-:Y:S01]  /*13a00*/  FADD.FTZ R0, R179, R0 ;  /* 0x00000000b3007221 */ /* 0x000fe20000010000 */
[C---:B------:R-:W-:Y:S03]  /*13a10*/  HMMA.16816.F32 R120, R160.reuse, R146, R120 ;  /* 0x00000092a078723c */ /* 0x040fe60000001878 */
[----:B------:R-:W-:Y:S05]  /*13a20*/  FADD.FTZ R0, R178, R0 ;  /* 0x00000000b2007221 */ /* 0x000fea0000010000 */
[C---:B---3--:R-:W-:Y:S04]  /*13a30*/  HMMA.16816.F32 R124, R160.reuse, R148, R124 ;  /* 0x00000094a07c723c */ /* 0x048fe8000000187c */
[--C-:B-1----:R-:W-:Y:S02]  /*13a40*/  FFMA.FTZ R2, R177, c[0x0][0x2d0], -R143.reuse ;  /* 0x0000b400b1027a23 */ /* 0x102fe4000001088f */
[----:B------:R-:W-:Y:S02]  /*13a50*/  FFMA.FTZ R143, R135, c[0x0][0x2d0], -R143 ;  /* 0x0000b400878f7a23 */ /* 0x000fe4000001088f */
[----:B------:R-:W-:Y:S01]  /*13a60*/  HMMA.16816.F32 R128, R160, R150, R128 ;  /* 0x00000096a080723c */ /* 0x000fe20000001880 */
[----:B------:R1:W-:Y:S06]  /*13a70*/  MUFU.EX2 R142, R2 ;  /* 0x00000002008e7308 */ /* 0x0003ec0000000800 */
[----:B----4-:R-:W-:Y:S02]  /*13a80*/  F2FP.PACK_AB R160, R172, R173 ;  /* 0x000000adaca0723e */ /* 0x010fe400000000ff */
[----:B--2---:R-:W-:Y:S02]  /*13a90*/  F2FP.PACK_AB R162, R170, R171 ;  /* 0x000000abaaa2723e */ /* 0x004fe400000000ff */
[----:B------:R-:W2:Y:S01]  /*13aa0*/  MUFU.EX2 R134, R143 ;  /* 0x0000008f00867308 */ /* 0x000ea20000000800 */
[----:B------:R-:W-:Y:S01]  /*13ab0*/  F2FP.PACK_AB R161, R169, R168 ;  /* 0x000000a8a9a1723e */ /* 0x000fe200000000ff */
[----:B-1----:R-:W-:Y:S02]  /*13ac0*/  FFMA.FTZ R2, R3, R209, R207 ;  /* 0x000000d103027223 */ /* 0x002fe400000100cf */
[----:B------:R-:W-:Y:S02]  /*13ad0*/  FADD.FTZ R3, R168, R0 ;  /* 0x00000000a8037221 */ /* 0x000fe40000010000 */
[----:B------:R-:W-:Y:S02]  /*13ae0*/  FADD.FTZ R2, R206, R2 ;  /* 0x00000002ce027221 */ /* 0x000fe40000010000 */
[----:B------:R-:W-:Y:S02]  /*13af0*/  FADD.FTZ R3, R169, R3 ;  /* 0x00000003a9037221 */ /* 0x000fe40000010000 */
[----:B------:R-:W-:Y:S01]  /*13b00*/  FADD.FTZ R2, R205, R2 ;  /* 0x00000002cd027221 */ /* 0x000fe20000010000 */
[----:B--2---:R-:W-:Y:S03]  /*13b10*/  F2FP.PACK_AB R163, R134, R142 ;  /* 0x0000008e86a3723e */ /* 0x004fe600000000ff */
[----:B------:R-:W-:Y:S04]  /*13b20*/  FADD.FTZ R2, R183, R2 ;  /* 0x00000002b7027221 */ /* 0x000fe80000010000 */
[----:B------:R-:W-:Y:S01]  /*13b30*/  FADD.FTZ R2, R173, R2 ;  /* 0x00000002ad027221 */ /* 0x000fe20000010000 */
[C---:B-----5:R-:W-:Y:S01]  /*13b40*/  HMMA.16816.F32 R144, R160.reuse, R152, R4 ;  /* 0x00000098a090723c */ /* 0x060fe20000001804 */
[----:B------:R-:W1:Y:S02]  /*13b50*/  LDSM.16.MT88.4 R4, [R189+0x800] ;  /* 0x00080000bd04783b */ /* 0x000e640000004200 */
[----:B------:R-:W-:Y:S04]  /*13b60*/  FADD.FTZ R0, R172, R2 ;  /* 0x00000002ac007221 */ /* 0x000fe80000010000 */
[----:B------:R-:W-:Y:S01]  /*13b70*/  FADD.FTZ R2, R171, R0 ;  /* 0x00000000ab027221 */ /* 0x000fe20000010000 */
[C---:B------:R-:W-:Y:S01]  /*13b80*/  HMMA.16816.F32 R148, R160.reuse, R154, R8 ;  /* 0x0000009aa094723c */ /* 0x040fe20000001808 */
[----:B------:R-:W2:Y:S03]  /*13b90*/  LDSM.16.MT88.4 R8, [R187+0x1800] ;  /* 0x00180000bb08783b */ /* 0x000ea60000004200 */
[----:B------:R-:W-:Y:S01]  /*13ba0*/  FADD.FTZ R0, R142, R3 ;  /* 0x000000038e007221 */ /* 0x000fe20000010000 */
[----:B------:R-:W-:Y:S01]  /*13bb0*/  MOV R3, R133 ;  /* 0x0000008500037202 */ /* 0x000fe20000000f00 */
[----:B------:R-:W-:Y:S02]  /*13bc0*/  FADD.FTZ R209, R170, R2 ;  /* 0x00000002aad17221 */ /* 0x000fe40000010000 */
[C---:B------:R-:W-:Y:S01]  /*13bd0*/  HMMA.16816.F32 R152, R160.reuse, R156, R12 ;  /* 0x0000009ca098723c */ /* 0x040fe2000000180c */
[----:B------:R-:W3:Y:S03]  /*13be0*/  LDSM.16.MT88.4 R12, [R188+0x1800] ;  /* 0x00180000bc0c783b */ /* 0x000ee60000004200 */
[----:B------:R-:W-:Y:S01]  /*13bf0*/  FADD.FTZ R208, R134, R0 ;  /* 0x0000000086d07221 */ /* 0x000fe20000010000 */
[----:B------:R-:W-:Y:S03]  /*13c00*/  MOV R134, R132 ;  /* 0x0000008400867202 */ /* 0x000fe60000000f00 */
        /* <DEDUP_REMOVED lines=34> */
[C---:B------:R-:W-:Y:S08]  /*13e30*/  HMMA.16816.F32 R112, R160.reuse, R10, R112 ;  /* 0x0000000aa070723c */ /* 0x040ff00000001870 */
[C---:B---3--:R-:W-:Y:S08]  /*13e40*/  HMMA.16816.F32 R116, R160.reuse, R12, R116 ;  /* 0x0000000ca074723c */ /* 0x048ff00000001874 */
[C---:B------:R-:W-:Y:S08]  /*13e50*/  HMMA.16816.F32 R120, R160.reuse, R14, R120 ;  /* 0x0000000ea078723c */ /* 0x040ff00000001878 */
[C---:B-1----:R-:W-:Y:S08]  /*13e60*/  HMMA.16816.F32 R124, R160.reuse, R4, R124 ;  /* 0x00000004a07c723c */ /* 0x042ff0000000187c */
[----:B------:R-:W-:Y:S01]  /*13e70*/  HMMA.16816.F32 R128, R160, R6, R128 ;  /* 0x00000006a080723c */ /* 0x000fe20000001880 */
[----:B------:R-:W-:-:S07]  /*13e80*/  @P0 BRA `(.L_x_1104) ;  /* 0xffffdd7000000947 */ /* 0x000fce000383ffff */
.L_x_1103:
[----:B------:R-:W-:-:S13]  /*13e90*/  ISETP.GE.AND P0, PT, R204, R212, PT ;  /* 0x000000d4cc00720c */ /* 0x000fda0003f06270 */
[----:B------:R-:W-:Y:S05]  /*13ea0*/  @!P0 BRA `(.L_x_1105) ;  /* 0x00001f6000008947 */ /* 0x000fea0003800000 */
[----:B------:R-:W-:Y:S02]  /*13eb0*/  MOV R135, R132 ;  /* 0x0000008400877202 */ /* 0x000fe40000000f00 */
[----:B------:R-:W-:Y:S02]  /*13ec0*/  MOV R134, R133 ;  /* 0x0000008500867202 */ /* 0x000fe40000000f00 */
.L_x_1106:
[----:B------:R-:W-:Y:S04]  /*13ed0*/  DEPBAR.LE SB0, 0x0 ;  /* 0x000080000000791a */ /* 0x000fe80000000000 */
[----:B------:R-:W-:Y:S01]  /*13ee0*/  WARPSYNC 0xffffffff ;  /* 0xffffffff00007948 */ /* 0x000fe20003800000 */
[----:B------:R-:W-:Y:S01]  /*13ef0*/  BAR.SYNC.DEFER_BLOCKING 0x0 ;  /* 0x0000000000007b1d */ /* 0x000fe20000010000 */
[----:B------:R-:W-:Y:S01]  /*13f00*/  SHF.R.S32.HI R0, RZ, 0x1f, R204 ;  /* 0x0000001fff007819 */ /* 0x000fe200000114cc */
[----:B------:R-:W-:Y:S01]  /*13f10*/  IMAD.WIDE.U32 R2, R204, c[0x0][0x208], RZ ;  /* 0x00008200cc027a25 */ /* 0x000fe200078e00ff */
[----:B------:R-:W-:Y:S03]  /*13f20*/  LOP3.LUT P2, RZ, R216, 0x1, RZ, 0xc0, !PT ;  /* 0x00000001d8ff7812 */ /* 0x000fe6000784c0ff */
[----:B------:R-:W-:Y:S01]  /*13f30*/  IMAD R12, R0, c[0x0][0x208], RZ ;  /* 0x00008200000c7a24 */ /* 0x000fe200078e02ff */
[----:B------:R-:W-:Y:S03]  /*13f40*/  LEA R0, P0, R2, R220, 0x5 ;  /* 0x000000dc02007211 */ /* 0x000fe600078028ff */
[----:B------:R-:W-:Y:S05]  /*13f50*/  IMAD R12, R204, c[0x0][0x20c], R12 ;  /* 0x00008300cc0c7a24 */ /* 0x000fea00078e020c */
[----:B------:R-:W-:Y:S04]  /*13f60*/  IADD3 R3, R3, R12, RZ ;  /* 0x0000000c03037210 */ /* 0x000fe80007ffe0ff */
[----:B------:R-:W-:Y:S02]  /*13f70*/  LEA.HI.X R3, R2, R223, R3, 0x5, P0 ;  /* 0x000000df02037211 */ /* 0x000fe400000f2c03 */
[C---:B------:R-:W-:Y:S01]  /*13f80*/  LEA R2, P0, R0.reuse, c[0x0][0x1f8], 0x1 ;  /* 0x00007e0000027a11 */ /* 0x040fe200078008ff */
[----:B------:R-:W-:Y:S03]  /*13f90*/  LDSM.16.M88.4 R16, [R191] ;  /* 0x00000000bf10783b */ /* 0x000fe60000000200 */
[----:B------:R-:W-:Y:S02]  /*13fa0*/  LEA.HI.X R3, R0, c[0x0][0x1fc], R3, 0x1, P0 ;  /* 0x00007f0000037a11 */ /* 0x000fe400000f0c03 */
[C---:B------:R-:W-:Y:S02]  /*13fb0*/  ISETP.GT.AND P0, PT, R204.reuse, R212, PT ;  /* 0x000000d4cc00720c */ /* 0x040fe40003f04270 */
[----:B------:R-:W-:Y:S01]  /*13fc0*/  IADD3 R204, R204, -0x1, RZ ;  /* 0xffffffffcccc7810 */ /* 0x000fe20007ffe0ff */
[----:B------:R-:W1:Y:S08]  /*13fd0*/  LDSM.16.M88.4 R8, [R186] ;  /* 0x00000000ba08783b */ /* 0x000e700000000200 */
        /* <DEDUP_REMOVED lines=8> */
[----:B------:R1:W-:Y:S01]  /*14060*/  LDGSTS.E.BYPASS.LTC128B.128 [R215+0x8080], [R2.64], !P2 ;  /* 0x0808000002d77fae */ /* 0x0003e2000d101d46 */
[C---:B------:R-:W-:Y:S07]  /*14070*/  HMMA.16816.F32 R8, R16.reuse, R10, RZ ;  /* 0x0000000a1008723c */ /* 0x040fee00000018ff */
[----:B------:R1:W-:Y:S01]  /*14080*/  LDGSTS.E.BYPASS.LTC128B.128 [R215+0x9080], [R2.64+0x80], !P6 ;  /* 0x0908008002d77fae */ /* 0x0003e2000f101d46 */
[C---:B--2---:R-:W-:Y:S07]  /*14090*/  HMMA.16816.F32 R12, R16.reuse, R160, RZ ;  /* 0x000000a0100c723c */ /* 0x044fee00000018ff */
[----:B------:R1:W-:Y:S01]  /*140a0*/  LDGSTS.E.BYPASS.LTC128B.128 [R215+0xa080], [R2.64+0x100], !P5 ;  /* 0x0a08010002d77fae */ /* 0x0003e2000e901d46 */
[----:B------:R-:W-:Y:S07]  /*140b0*/  HMMA.16816.F32 R16, R16, R162, RZ ;  /* 0x000000a21010723c */ /* 0x000fee00000018ff */
[----:B------:R1:W-:Y:S01]  /*140c0*/  LDGSTS.E.BYPASS.LTC128B.128 [R215+0xb080], [R2.64+0x180], !P4 ;  /* 0x0b08018002d77fae */ /* 0x0003e2000e101d46 */
        /* <DEDUP_REMOVED lines=10> */
[C---:B--2---:R-:W-:Y:S07]  /*14170*/  HMMA.16816.F32 R4, R160.reuse, R176, R4 ;  /* 0x000000b0a004723c */ /* 0x044fee0000001804 */
[----:B------:R-:W2:Y:S01]  /*14180*/  LDSM.16.M88.4 R172, [R184+0x800] ;  /* 0x00080000b8ac783b */ /* 0x000ea20000000200 */
[C---:B------:R-:W-:Y:S07]  /*14190*/  HMMA.16816.F32 R8, R160.reuse, R178, R8 ;  /* 0x000000b2a008723c */ /* 0x040fee0000001808 */
[----:B------:R-:W-:Y:S01]  /*141a0*/  LDSM.16.M88.4 R176, [R186+0x1000] ;  /* 0x00100000bab0783b */ /* 0x000fe20000000200 */
[C---:B---3--:R-:W-:Y:S08]  /*141b0*/  HMMA.16816.F32 R12, R160.reuse, R180, R12 ;  /* 0x000000b4a00c723c */ /* 0x048ff0000000180c */
[----:B------:R-:W-:Y:S01]  /*141c0*/  HMMA.16816.F32 R16, R160, R182, R16 ;  /* 0x000000b6a010723c */ /* 0x000fe20000001810 */
[----:B------:R-:W3:Y:S07]  /*141d0*/  LDSM.16.M88.4 R160, [R191+0x4000] ;  /* 0x00400000bfa0783b */ /* 0x000eee0000000200 */
[C---:B----4-:R-:W-:Y:S01]  /*141e0*/  HMMA.16816.F32 R4, R164.reuse, R168, R4 ;  /* 0x000000a8a404723c */ /* 0x050fe20000001804 */
[----:B------:R-:W4:Y:S07]  /*141f0*/  LDSM.16.M88.4 R180, [R186+0x1800] ;  /* 0x00180000bab4783b */ /* 0x000f2e0000000200 */
[C---:B------:R-:W-:Y:S01]  /*14200*/  HMMA.16816.F32 R8, R164.reuse, R170, R8 ;  /* 0x000000aaa408723c */ /* 0x040fe20000001808 */
[----:B------:R-:W-:Y:S07]  /*14210*/  LDSM.16.M88.4 R168, [R198] ;  /* 0x00000000c6a8783b */ /* 0x000fee0000000200 */
[C---:B--2---:R-:W-:Y:S08]  /*14220*/  HMMA.16816.F32 R12, R164.reuse, R172, R12 ;  /* 0x000000aca40c723c */ /* 0x044ff0000000180c */
[----:B------:R-:W-:Y:S01]  /*14230*/  HMMA.16816.F32 R16, R164, R174, R16 ;  /* 0x000000aea410723c */ /* 0x000fe20000001810 */
[----:B------:R-:W2:Y:S07]  /*14240*/  LDSM.16.M88.4 R164, [R192+0x4000] ;  /* 0x00400000c0a4783b */ /* 0x000eae0000000200 */
[C---:B---3--:R-:W-:Y:S01]  /*14250*/  HMMA.16816.F32 R4, R160.reuse, R176, R4 ;  /* 0x000000b0a004723c */ /* 0x048fe20000001804 */
[----:B------:R-:W3:Y:S07]  /*14260*/  LDSM.16.M88.4 R172, [R197] ;  /* 0x00000000c5ac783b */ /* 0x000eee0000000200 */
[C---:B------:R-:W-:Y:S01]  /*14270*/  HMMA.16816.F32 R8, R160.reuse, R178, R8 ;  /* 0x000000b2a008723c */ /* 0x040fe20000001808 */
[----:B------:R-:W-:Y:S07]  /*14280*/  LDSM.16.M88.4 R176, [R185+0x1000] ;  /* 0x00100000b9b0783b */ /* 0x000fee0000000200 */
[C---:B----4-:R-:W-:Y:S08]  /*14290*/  HMMA.16816.F32 R12, R160.reuse, R180, R12 ;  /* 0x000000b4a00c723c */ /* 0x050ff0000000180c */
[----:B------:R-:W-:Y:S01]  /*142a0*/  HMMA.16816.F32 R16, R160, R182, R16 ;  /* 0x000000b6a010723c */ /* 0x000fe20000001810 */
[----:B------:R-:W4:Y:S07]  /*142b0*/  LDSM.16.M88.4 R160, [R194+0x4000] ;  /* 0x00400000c2a0783b */ /* 0x000f2e0000000200 */
[C---:B--2---:R-:W-:Y:S01]  /*142c0*/  HMMA.16816.F32 R4, R164.reuse, R168, R4 ;  /* 0x000000a8a404723c */ /* 0x044fe20000001804 */
[----:B------:R-:W2:Y:S07]  /*142d0*/  LDSM.16.M88.4 R180, [R185+0x1800] ;  /* 0x00180000b9b4783b */ /* 0x000eae0000000200 */
[C---:B------:R-:W-:Y:S01]  /*142e0*/  HMMA.16816.F32 R8, R164.reuse, R170, R8 ;  /* 0x000000aaa408723c */ /* 0x040fe20000001808 */
[----:B------:R-:W-:Y:S07]  /*142f0*/  LDSM.16.M88.4 R168, [R184+0x1000] ;  /* 0x00100000b8a8783b */ /* 0x000fee0000000200 */
[C---:B---3--:R-:W-:Y:S08]  /*14300*/  HMMA.16816.F32 R12, R164.reuse, R172, R12 ;  /* 0x000000aca40c723c */ /* 0x048ff0000000180c */
[----:B------:R-:W-:Y:S01]  /*14310*/  HMMA.16816.F32 R16, R164, R174, R16 ;  /* 0x000000aea410723c */ /* 0x000fe20000001810 */
[----:B------:R-:W3:Y:S07]  /*14320*/  LDSM.16.M88.4 R164, [R193+0x4000] ;  /* 0x00400000c1a4783b */ /* 0x000eee0000000200 */
[C---:B----4-:R-:W-:Y:S01]  /*14330*/  HMMA.16816.F32 R4, R160.reuse, R176, R4 ;  /* 0x000000b0a004723c */ /* 0x050fe20000001804 */
[----:B------:R-:W4:Y:S07]  /*14340*/  LDSM.16.M88.4 R172, [R184+0x1800] ;  /* 0x00180000b8ac783b */ /* 0x000f2e0000000200 */
[C---:B------:R-:W-:Y:S01]  /*14350*/  HMMA.16816.F32 R8, R160.reuse, R178, R8 ;  /* 0x000000b2a008723c */ /* 0x040fe20000001808 */
[----:B------:R-:W-:Y:S07]  /*14360*/  LDSM.16.M88.4 R176, [R186+0x2000] ;  /* 0x00200000bab0783b */ /* 0x000fee0000000200 */
[C---:B--2---:R-:W-:Y:S08]  /*14370*/  HMMA.16816.F32 R12, R160.reuse, R180, R12 ;  /* 0x000000b4a00c723c */ /* 0x044ff0000000180c */
[----:B------:R-:W-:Y:S01]  /*14380*/  HMMA.16816.F32 R16, R160, R182, R16 ;  /* 0x000000b6a010723c */ /* 0x000fe20000001810 */
[----:B------:R-:W2:Y:S07]  /*14390*/  LDSM.16.M88.4 R160, [R191+0x8000] ;  /* 0x00800000bfa0783b */ /* 0x000eae0000000200 */
[C---:B---3--:R-:W-:Y:S01]  /*143a0*/  HMMA.16816.F32 R4, R164.reuse, R168, R4 ;  /* 0x000000a8a404723c */ /* 0x048fe20000001804 */
[----:B------:R-:W3:Y:S07]  /*143b0*/  LDSM.16.M88.4 R180, [R186+0x2800] ;  /* 0x00280000bab4783b */ /* 0x000eee0000000200 */
[C---:B------:R-:W-:Y:S01]  /*143c0*/  HMMA.16816.F32 R8, R164.reuse, R170, R8 ;  /* 0x000000aaa408723c */ /* 0x040fe20000001808 */
[----:B------:R-:W-:Y:S07]  /*143d0*/  LDSM.16.M88.4 R168, [R200] ;  /* 0x00000000c8a8783b */ /* 0x000fee0000000200 */
[C---:B----4-:R-:W-:Y:S08]  /*143e0*/  HMMA.16816.F32 R12, R164.reuse, R172, R12 ;  /* 0x000000aca40c723c */ /* 0x050ff0000000180c */
[----:B------:R-:W-:Y:S01]  /*143f0*/  HMMA.16816.F32 R16, R164, R174, R16 ;  /* 0x000000aea410723c */ /* 0x000fe20000001810 */
[----:B------:R-:W4:Y:S07]  /*14400*/  LDSM.16.M88.4 R164, [R192+0x8000] ;  /* 0x00800000c0a4783b */ /* 0x000f2e0000000200 */
[C---:B--2---:R-:W-:Y:S01]  /*14410*/  HMMA.16816.F32 R4, R160.reuse, R176, R4 ;  /* 0x000000b0a004723c */ /* 0x044fe20000001804 */
[----:B------:R-:W2:Y:S07]  /*14420*/  LDSM.16.M88.4 R172, [R199] ;  /* 0x00000000c7ac783b */ /* 0x000eae0000000200 */
        /* <DEDUP_REMOVED lines=22> */
[----:B------:R-:W-:Y:S07]  /*14590*/  LDSM.16.M88.4 R168, [R202] ;  /* 0x00000000caa8783b */ /* 0x000fee0000000200 */
[C---:B---3--:R-:W-:Y:S08]  /*145a0*/  HMMA.16816.F32 R12, R164.reuse, R172, R12 ;  /* 0x000000aca40c723c */ /* 0x048ff0000000180c */
[----:B------:R-:W-:Y:S01]  /*145b0*/  HMMA.16816.F32 R16, R164, R174, R16 ;  /* 0x000000aea410723c */ /* 0x000fe20000001810 */
[----:B------:R-:W3:Y:S07]  /*145c0*/  LDSM.16.M88.4 R164, [R192+0xc000] ;  /* 0x00c00000c0a4783b */ /* 0x000eee0000000200 */
[C---:B----4-:R-:W-:Y:S01]  /*145d0*/  HMMA.16816.F32 R4, R160.reuse, R176, R4 ;  /* 0x000000b0a004723c */ /* 0x050fe20000001804 */
[----:B------:R-:W4:Y:S07]  /*145e0*/  LDSM.16.M88.4 R172, [R201] ;  /* 0x00000000c9ac783b */ /* 0x000f2e0000000200 */
[C---:B------:R-:W-:Y:S01]  /*145f0*/  HMMA.16816.F32 R8, R160.reuse, R178, R8 ;  /* 0x000000b2a008723c */ /* 0x040fe20000001808 */
[----:B------:R-:W-:Y:S07]  /*14600*/  LDSM.16.M88.4 R176, [R185+0x3000] ;  /* 0x00300000b9b0783b */ /* 0x000fee0000000200 */
[C---:B--2---:R-:W-:Y:S08]  /*14610*/  HMMA.16816.F32 R12, R160.reuse, R180, R12 ;  /* 0x000000b4a00c723c */ /* 0x044ff0000000180c */
[----:B------:R-:W-:Y:S01]  /*14620*/  HMMA.16816.F32 R16, R160, R182, R16 ;  /* 0x000000b6a010723c */ /* 0x000fe20000001810 */
[----:B------:R-:W2:Y:S07]  /*14630*/  LDSM.16.M88.4 R160, [R194+0xc000] ;  /* 0x00c00000c2a0783b */ /* 0x000eae0000000200 */
[C---:B---3--:R-:W-:Y:S08]  /*14640*/  HMMA.16816.F32 R4, R164.reuse, R168, R4 ;  /* 0x000000a8a404723c */ /* 0x048ff00000001804 */
[C---:B------:R-:W-:Y:S01]  /*14650*/  HMMA.16816.F32 R8, R164.reuse, R170, R8 ;  /* 0x000000aaa408723c */ /* 0x040fe20000001808 */
[----:B------:R-:W-:Y:S07]  /*14660*/  LDSM.16.M88.4 R168, [R193+0xc000] ;  /* 0x00c00000c1a8783b */ /* 0x000fee0000000200 */
[C---:B----4-:R-:W-:Y:S08]  /*14670*/  HMMA.16816.F32 R12, R164.reuse, R172, R12 ;  /* 0x000000aca40c723c */ /* 0x050ff0000000180c */
[----:B------:R-:W-:Y:S01]  /*14680*/  HMMA.16816.F32 R16, R164, R174, R16 ;  /* 0x000000aea410723c */ /* 0x000fe20000001810 */
[----:B------:R-:W3:Y:S07]  /*14690*/  LDSM.16.M88.4 R164, [R185+0x3800] ;  /* 0x00380000b9a4783b */ /* 0x000eee0000000200 */
[C---:B--2---:R-:W-:Y:S01]  /*146a0*/  HMMA.16816.F32 R4, R160.reuse, R176, R4 ;  /* 0x000000b0a004723c */ /* 0x044fe20000001804 */
[----:B------:R-:W2:Y:S07]  /*146b0*/  LDSM.16.M88.4 R172, [R184+0x3000] ;  /* 0x00300000b8ac783b */ /* 0x000eae0000000200 */
[C---:B------:R-:W-:Y:S08]  /*146c0*/  HMMA.16816.F32 R8, R160.reuse, R178, R8 ;  /* 0x000000b2a008723c */ /* 0x040ff00000001808 */
[C---:B---3--:R-:W-:Y:S08]  /*146d0*/  HMMA.16816.F32 R12, R160.reuse, R164, R12 ;  /* 0x000000a4a00c723c */ /* 0x048ff0000000180c */
[----:B------:R-:W-:Y:S01]  /*146e0*/  HMMA.16816.F32 R16, R160, R166, R16 ;  /* 0x000000a6a010723c */ /* 0x000fe20000001810 */
[----:B------:R-:W3:Y:S01]  /*146f0*/  LDSM.16.M88.4 R160, [R184+0x3800] ;  /* 0x00380000b8a0783b */ /* 0x000ee20000000200 */
[----:B------:R-:W-:Y:S06]  /*14700*/  DEPBAR.LE SB0, 0x0 ;  /* 0x000080000000791a */ /* 0x000fec0000000000 */
[C---:B--2---:R-:W-:Y:S01]  /*14710*/  HMMA.16816.F32 R4, R168.reuse, R172, R4 ;  /* 0x000000aca804723c */ /* 0x044fe20000001804 */
[----:B------:R-:W-:Y:S07]  /*14720*/  BAR.SYNC.DEFER_BLOCKING 0x0 ;  /* 0x0000000000007b1d */ /* 0x000fee0000010000 */
[C---:B------:R-:W-:Y:S11]  /*14730*/  HMMA.16816.F32 R8, R168.reuse, R174, R8 ;  /* 0x000000aea808723c */ /* 0x040ff60000001808 */
[----:B------:R-:W-:Y:S05]  /*14740*/  @!UPT UIADD3 URZ, URZ, URZ, URZ ;  /* 0x0000003f3f3ff290 */ /* 0x000fea000fffe03f */
[----:B------:R-:W-:Y:S04]  /*14750*/  FMUL.FTZ R0, R4, c[0x0][0x320] ;  /* 0x0000c80004007a20 */ /* 0x000fe80000410000 */
[----:B------:R2:W-:Y:S01]  /*14760*/  MUFU.TANH R165, R0 ;  /* 0x0000000000a57308 */ /* 0x0005e20000002400 */
[C---:B---3--:R-:W-:Y:S08]  /*14770*/  HMMA.16816.F32 R12, R168.reuse, R160, R12 ;  /* 0x000000a0a80c723c */ /* 0x048ff0000000180c */
[----:B------:R-:W-:Y:S04]  /*14780*/  HMMA.16816.F32 R16, R168, R162, R16 ;  /* 0x000000a2a810723c */ /* 0x000fe80000001810 */
[----:B--2---:R-:W-:Y:S04]  /*14790*/  FMUL.FTZ R0, R5, c[0x0][0x320] ;  /* 0x0000c80005007a20 */ /* 0x004fe80000410000 */
[----:B------:R2:W-:Y:S11]  /*147a0*/  MUFU.TANH R164, R0 ;  /* 0x0000000000a47308 */ /* 0x0005f60000002400 */
[----:B------:R-:W-:Y:S05]  /*147b0*/  @!UPT UIADD3 URZ, URZ, URZ, URZ ;  /* 0x0000003f3f3ff290 */ /* 0x000fea000fffe03f */
[----:B-1----:R-:W-:Y:S04]  /*147c0*/  FMUL.FTZ R2, R18, c[0x0][0x320] ;  /* 0x0000c80012027a20 */ /* 0x002fe80000410000 */
[----:B------:R-:W-:Y:S01]  /*147d0*/  MUFU.TANH R142, R2 ;  /* 0x00000002008e7308 */ /* 0x000fe20000002400 */
[----:B--2---:R-:W-:Y:S09]  /*147e0*/  FMUL.FTZ R0, R6, c[0x0][0x320] ;  /* 0x0000c80006007a20 */ /* 0x004ff20000410000 */
[----:B------:R1:W2:Y:S02]  /*147f0*/  MUFU.TANH R166, R0 ;  /* 0x0000000000a67308 */ /* 0x0002a40000002400 */
[----:B-1----:R-:W-:Y:S01]  /*14800*/  FMUL.FTZ R0, R7, c[0x0][0x320] ;  /* 0x0000c80007007a20 */ /* 0x002fe20000410000 */
[----:B--2---:R-:W-:Y:S07]  /*14810*/  FMNMX.FTZ R3, R166, R135, !PT ;  /* 0x00000087a6037209 */ /* 0x004fee0007810000 */
[----:B------:R1:W2:Y:S02]  /*14820*/  MUFU.TANH R167, R0 ;  /* 0x0000000000a77308 */ /* 0x0002a40000002400 */
[----:B-1----:R-:W-:Y:S01]  /*14830*/  FMUL.FTZ R0, R8, c[0x0][0x320] ;  /* 0x0000c80008007a20 */ /* 0x002fe20000410000 */
[----:B--2---:R-:W-:Y:S07]  /*14840*/  FMNMX.FTZ R3, R167, R3, !PT ;  /* 0x00000003a7037209 */ /* 0x004fee0007810000 */
[----:B------:R1:W2:Y:S02]  /*14850*/  MUFU.TANH R6, R0 ;  /* 0x0000000000067308 */ /* 0x0002a40000002400 */
[----:B-1----:R-:W-:Y:S08]  /*14860*/  FMUL.FTZ R0, R9, c[0x0][0x320] ;  /* 0x0000c80009007a20 */ /* 0x002ff00000410000 */
[----:B------:R1:W3:Y:S02]  /*14870*/  MUFU.TANH R7, R0 ;  /* 0x0000000000077308 */ /* 0x0002e40000002400 */
[----:B-1----:R-:W-:Y:S08]  /*14880*/  FMUL.FTZ R0, R10, c[0x0][0x320] ;  /* 0x0000c8000a007a20 */ /* 0x002ff00000410000 */
[----:B------:R1:W4:Y:S02]  /*14890*/  MUFU.TANH R8, R0 ;  /* 0x0000000000087308 */ /* 0x0003240000002400 */
[----:B-1----:R-:W-:Y:S08]  /*148a0*/  FMUL.FTZ R0, R11, c[0x0][0x320] ;  /* 0x0000c8000b007a20 */ /* 0x002ff00000410000 */
[----:B------:R1:W-:Y:S02]  /*148b0*/  MUFU.TANH R9, R0 ;  /* 0x0000000000097308 */ /* 0x0003e40000002400 */
[----:B-1----:R-:W-:Y:S08]  /*148c0*/  FMUL.FTZ R0, R12, c[0x0][0x320] ;  /* 0x0000c8000c007a20 */ /* 0x002ff00000410000 */
[----:B------:R1:W5:Y:S02]  /*148d0*/  MUFU.TANH R168, R0 ;  /* 0x0000000000a87308 */ /* 0x0003640000002400 */
[----:B-1----:R-:W-:Y:S08]  /*148e0*/  FMUL.FTZ R0, R13, c[0x0][0x320] ;  /* 0x0000c8000d007a20 */ /* 0x002ff00000410000 */
[----:B------:R1:W1:Y:S02]  /*148f0*/  MUFU.TANH R169, R0 ;  /* 0x0000000000a97308 */ /* 0x0002640000002400 */
[----:B-1----:R-:W-:Y:S08]  /*14900*/  FMUL.FTZ R0, R14, c[0x0][0x320] ;  /* 0x0000c8000e007a20 */ /* 0x002ff00000410000 */
[----:B------:R1:W1:Y:S02]  /*14910*/  MUFU.TANH R170, R0 ;  /* 0x0000000000aa7308 */ /* 0x0002640000002400 */
[----:B-1----:R-:W-:Y:S08]  /*14920*/  FMUL.FTZ R0, R15, c[0x0][0x320] ;  /* 0x0000c8000f007a20 */ /* 0x002ff00000410000 */
[----:B------:R1:W-:Y:S02]  /*14930*/  MUFU.TANH R171, R0 ;  /* 0x0000000000ab7308 */ /* 0x0003e40000002400 */
[----:B-1----:R-:W-:Y:S08]  /*14940*/  FMUL.FTZ R0, R16, c[0x0][0x320] ;  /* 0x0000c80010007a20 */ /* 0x002ff00000410000 */
[----:B------:R1:W1:Y:S02]  /*14950*/  MUFU.TANH R174, R0 ;  /* 0x0000000000ae7308 */ /* 0x0002640000002400 */
[----:B-1----:R-:W-:Y:S08]  /*14960*/  FMUL.FTZ R0, R17, c[0x0][0x320] ;  /* 0x0000c80011007a20 */ /* 0x002ff00000410000 */
[----:B------:R1:W1:Y:S02]  /*14970*/  MUFU.TANH R177, R0 ;  /* 0x0000000000b17308 */ /* 0x0002640000002400 */
[----:B-1----:R-:W-:Y:S04]  /*14980*/  FMNMX.FTZ R0, R165, R134, !PT ;  /* 0x00000086a5007209 */ /* 0x002fe80007810000 */
[----:B------:R-:W-:Y:S01]  /*14990*/  FMNMX.FTZ R2, R164, R0, !PT ;  /* 0x00000000a4027209 */ /* 0x000fe20007810000 */
[----:B------:R-:W-:Y:S03]  /*149a0*/  FMUL.FTZ R0, R19, c[0x0][0x320] ;  /* 0x0000c80013007a20 */ /* 0x000fe60000410000 */
[----:B--2---:R-:W-:Y:S01]  /*149b0*/  FMNMX.FTZ R2, R6, R2, !PT ;  /* 0x0000000206027209 */ /* 0x004fe20007810000 */
[----:B------:R3:W1:Y:S03]  /*149c0*/  MUFU.TANH R143, R0 ;  /* 0x00000000008f7308 */ /* 0x0006660000002400 */
[----:B---3--:R-:W-:Y:S02]  /*149d0*/  FMNMX.FTZ R0, R7, R2, !PT ;  /* 0x0000000207007209 */ /* 0x008fe40007810000 */
[----:B----4-:R-:W-:Y:S02]  /*149e0*/  FMNMX.FTZ R2, R8, R3, !PT ;  /* 0x0000000308027209 */ /* 0x010fe40007810000 */
[----:B-----5:R-:W-:Y:S02]  /*149f0*/  FMNMX.FTZ R0, R168, R0, !PT ;  /* 0x00000000a8007209 */ /* 0x020fe40007810000 */
[----:B------:R-:W-:Y:S02]  /*14a00*/  FMNMX.FTZ R2, R9, R2, !PT ;  /* 0x0000000209027209 */ /* 0x000fe40007810000 */
[----:B------:R-:W-:Y:S02]  /*14a10*/  FMNMX.FTZ R0, R169, R0, !PT ;  /* 0x00000000a9007209 */ /* 0x000fe40007810000 */
[----:B------:R-:W-:Y:S02]  /*14a20*/  FMNMX.FTZ R2, R170, R2, !PT ;  /* 0x00000002aa027209 */ /* 0x000fe40007810000 */
[----:B------:R-:W-:Y:S02]  /*14a30*/  FMNMX.FTZ R3, R174, R0, !PT ;  /* 0x00000000ae037209 */ /* 0x000fe40007810000 */
[----:B------:R-:W-:Y:S02]  /*14a40*/  FMNMX.FTZ R0, R171, R2, !PT ;  /* 0x00000002ab007209 */ /* 0x000fe40007810000 */
[----:B------:R-:W-:Y:S02]  /*14a50*/  FMNMX.FTZ R3, R177, R3, !PT ;  /* 0x00000003b1037209 */ /* 0x000fe40007810000 */
[----:B------:R-:W-:Y:S03]  /*14a60*/  FMNMX.FTZ R0, R142, R0, !PT ;  /* 0x000000008e007209 */ /* 0x000fe60007810000 */
[----:B------:R-:W2:Y:S01]  /*14a70*/  SHFL.BFLY PT, R4, R3, 0x2, 0x1f ;  /* 0x0c401f0003047f89 */ /* 0x000ea200000e0000 */
[----:B-1----:R-:W-:Y:S07]  /*14a80*/  FMNMX.FTZ R0, R143, R0, !PT ;  /* 0x000000008f007209 */ /* 0x002fee0007810000 */
[----:B------:R-:W1:Y:S01]  /*14a90*/  SHFL.BFLY PT, R2, R0, 0x2, 0x1f ;  /* 0x0c401f0000027f89 */ /* 0x000e6200000e0000 */
[----:B--2---:R-:W-:Y:S07]  /*14aa0*/  FMNMX.FTZ R4, R3, R4, !PT ;  /* 0x0000000403047209 */ /* 0x004fee0007810000 */
[----:B------:R-:W2:Y:S01]  /*14ab0*/  SHFL.BFLY PT, R5, R4, 0x1, 0x1f ;  /* 0x0c201f0004057f89 */ /* 0x000ea200000e0000 */
[----:B-1----:R-:W-:Y:S07]  /*14ac0*/  FMNMX.FTZ R0, R0, R2, !PT ;  /* 0x0000000200007209 */ /* 0x002fee0007810000 */
[----:B------:R-:W1:Y:S01]  /*14ad0*/  SHFL.BFLY PT, R3, R0, 0x1, 0x1f ;  /* 0x0c201f0000037f89 */ /* 0x000e6200000e0000 */
[----:B--2---:R-:W-:Y:S05]  /*14ae0*/  FMNMX.FTZ R133, R4, R5, !PT ;  /* 0x0000000504857209 */ /* 0x004fea0007810000 */
[C---:B------:R-:W-:Y:S01]  /*14af0*/  FADD.FTZ R2, -R133.reuse, R134 ;  /* 0x0000008685027221 */ /* 0x040fe20000010100 */
[----:B-1----:R-:W-:Y:S03]  /*14b00*/  FMNMX.FTZ R132, R0, R3, !PT ;  /* 0x0000000300847209 */ /* 0x002fe60007810000 */
[----:B------:R-:W-:Y:S04]  /*14b10*/  FMUL.FTZ R0, R2, c[0x0][0x2d0] ;  /* 0x0000b40002007a20 */ /* 0x000fe80000410000 */
[----:B------:R1:W2:Y:S02]  /*14b20*/  MUFU.EX2 R2, R0 ;  /* 0x0000000000027308 */ /* 0x0002a40000000800 */
[----:B-1----:R-:W-:Y:S02]  /*14b30*/  FADD.FTZ R0, -R132, R135 ;  /* 0x0000008784007221 */ /* 0x002fe40000010100 */
[----:B------:R-:W-:Y:S02]  /*14b40*/  FMUL.FTZ R135, R133, c[0x0][0x2d0] ;  /* 0x0000b40085877a20 */ /* 0x000fe40000410000 */
[----:B------:R-:W-:Y:S02]  /*14b50*/  FMUL.FTZ R0, R0, c[0x0][0x2d0] ;  /* 0x0000b40000007a20 */ /* 0x000fe40000410000 */
[--C-:B------:R-:W-:Y:S02]  /*14b60*/  FFMA.FTZ R3, R165, c[0x0][0x2d0], -R135.reuse ;  /* 0x0000b400a5037a23 */ /* 0x100fe40000010887 */
[--C-:B------:R-:W-:Y:S02]  /*14b70*/  FFMA.FTZ R4, R6, c[0x0][0x2d0], -R135.reuse ;  /* 0x0000b40006047a23 */ /* 0x100fe40000010887 */
[----:B------:R1:W-:Y:S01]  /*14b80*/  MUFU.EX2 R206, R3 ;  /* 0x0000000300ce7308 */ /* 0x0003e20000000800 */
[--C-:B------:R-:W-:Y:S02]  /*14b90*/  FFMA.FTZ R7, R7, c[0x0][0x2d0], -R135.reuse ;  /* 0x0000b40007077a23 */ /* 0x100fe40000010887 */
[C---:B--2---:R-:W-:Y:S02]  /*14ba0*/  FMUL.FTZ R16, R2.reuse, R156 ;  /* 0x0000009c02107220 */ /* 0x044fe40000410000 */
[----:B------:R-:W-:Y:S02]  /*14bb0*/  FMUL.FTZ R17, R2, R157 ;  /* 0x0000009d02117220 */ /* 0x000fe40000410000 */
[--C-:B------:R-:W-:Y:S02]  /*14bc0*/  FFMA.FTZ R134, R168, c[0x0][0x2d0], -R135.reuse ;  /* 0x0000b400a8867a23 */ /* 0x100fe40000010887 */
[C---:B------:R-:W-:Y:S01]  /*14bd0*/  FMUL.FTZ R20, R2.reuse, R20 ;  /* 0x0000001402147220 */ /* 0x040fe20000410000 */
[----:B------:R2:W-:Y:S01]  /*14be0*/  MUFU.EX2 R183, R4 ;  /* 0x0000000400b77308 */ /* 0x0005e20000000800 */
[C---:B------:R-:W-:Y:S02]  /*14bf0*/  FMUL.FTZ R21, R2.reuse, R21 ;  /* 0x0000001502157220 */ /* 0x040fe40000410000 */
[C---:B------:R-:W-:Y:S02]  /*14c00*/  FMUL.FTZ R24, R2.reuse, R24 ;  /* 0x0000001802187220 */ /* 0x040fe40000410000 */
[C---:B------:R-:W-:Y:S02]  /*14c10*/  FMUL.FTZ R25, R2.reuse, R25 ;  /* 0x0000001902197220 */ /* 0x040fe40000410000 */
[C---:B------:R-:W-:Y:S02]  /*14c20*/  FMUL.FTZ R28, R2.reuse, R28 ;  /* 0x0000001c021c7220 */ /* 0x040fe40000410000 */
[C---:B------:R-:W-:Y:S01]  /*14c30*/  FMUL.FTZ R29, R2.reuse, R29 ;  /* 0x0000001d021d7220 */ /* 0x040fe20000410000 */
[----:B------:R-:W-:Y:S01]  /*14c40*/  MUFU.EX2 R182, R7 ;  /* 0x0000000700b67308 */ /* 0x000fe20000000800 */
[C---:B------:R-:W-:Y:S02]  /*14c50*/  FMUL.FTZ R32, R2.reuse, R32 ;  /* 0x0000002002207220 */ /* 0x040fe40000410000 */
[----:B------:R-:W-:Y:S02]  /*14c60*/  FMUL.FTZ R33, R2, R33 ;  /* 0x0000002102217220 */ /* 0x000fe40000410000 */
[----:B-1----:R-:W-:Y:S02]  /*14c70*/  FFMA.FTZ R3, R164, c[0x0][0x2d0], -R135 ;  /* 0x0000b400a4037a23 */ /* 0x002fe40000010887 */
[C---:B------:R-:W-:Y:S02]  /*14c80*/  FMUL.FTZ R36, R2.reuse, R36 ;  /* 0x0000002402247220 */ /* 0x040fe40000410000 */
[C---:B------:R-:W-:Y:S01]  /*14c90*/  FMUL.FTZ R37, R2.reuse, R37 ;  /* 0x0000002502257220 */ /* 0x040fe20000410000 */
[----:B------:R1:W-:Y:S01]  /*14ca0*/  MUFU.EX2 R205, R3 ;  /* 0x0000000300cd7308 */ /* 0x0003e20000000800 */
[C---:B------:R-:W-:Y:S02]  /*14cb0*/  FMUL.FTZ R40, R2.reuse, R40 ;  /* 0x0000002802287220 */ /* 0x040fe40000410000 */
[----:B------:R-:W-:Y:S02]  /*14cc0*/  FMUL.FTZ R41, R2, R41 ;  /* 0x0000002902297220 */ /* 0x000fe40000410000 */
[----:B--2---:R-:W-:Y:S04]  /*14cd0*/  @P0 IMAD.WIDE.U32 R4, R204, c[0x0][0x1e0], RZ ;  /* 0x00007800cc040a25 */ /* 0x004fe800078e00ff */
[----:B------:R-:W-:Y:S01]  /*14ce0*/  FMUL.FTZ R44, R2, R44 ;  /* 0x0000002c022c7220 */ /* 0x000fe20000410000 */
[----:B------:R-:W-:Y:S01]  /*14cf0*/  @P0 LEA R6, P1, R4, R218, 0x5 ;  /* 0x000000da04060211 */ /* 0x000fe200078228ff */
[----:B------:R-:W2:Y:S01]  /*14d00*/  MUFU.EX2 R0, R0 ;  /* 0x0000000000007308 */ /* 0x000ea20000000800 */
[C---:B------:R-:W-:Y:S02]  /*14d10*/  FMUL.FTZ R45, R2.reuse, R45 ;  /* 0x0000002d022d7220 */ /* 0x040fe40000410000 */
[C---:B------:R-:W-:Y:S02]  /*14d20*/  FMUL.FTZ R48, R2.reuse, R48 ;  /* 0x0000003002307220 */ /* 0x040fe40000410000 */
[C---:B------:R-:W-:Y:S02]  /*14d30*/  FMUL.FTZ R49, R2.reuse, R49 ;  /* 0x0000003102317220 */ /* 0x040fe40000410000 */
[C---:B------:R-:W-:Y:S02]  /*14d40*/  FMUL.FTZ R52, R2.reuse, R52 ;  /* 0x0000003402347220 */ /* 0x040fe40000410000 */
[C---:B------:R-:W-:Y:S01]  /*14d50*/  FMUL.FTZ R53, R2.reuse, R53 ;  /* 0x0000003502357220 */ /* 0x040fe20000410000 */
[----:B------:R3:W-:Y:S01]  /*14d60*/  MUFU.EX2 R181, R134 ;  /* 0x0000008600b57308 */ /* 0x0007e20000000800 */
[C---:B------:R-:W-:Y:S01]  /*14d70*/  FMUL.FTZ R56, R2.reuse, R56 ;  /* 0x0000003802387220 */ /* 0x040fe20000410000 */
[----:B-1----:R-:W-:Y:S01]  /*14d80*/  @P0 SHF.R.S32.HI R3, RZ, 0x1f, R204 ;  /* 0x0000001fff030819 */ /* 0x002fe200000114cc */
[C---:B------:R-:W-:Y:S02]  /*14d90*/  FMUL.FTZ R57, R2.reuse, R57 ;  /* 0x0000003902397220 */ /* 0x040fe40000410000 */
[C---:B------:R-:W-:Y:S02]  /*14da0*/  FMUL.FTZ R60, R2.reuse, R60 ;  /* 0x0000003c023c7220 */ /* 0x040fe40000410000 */
[----:B------:R-:W-:Y:S02]  /*14db0*/  @P0 IMAD R3, R3, c[0x0][0x1e0], RZ ;  /* 0x0000780003030a24 */ /* 0x000fe400078e02ff */
[----:B------:R-:W-:Y:S02]  /*14dc0*/  FMUL.FTZ R61, R2, R61 ;  /* 0x0000003d023d7220 */ /* 0x000fe40000410000 */
[----:B------:R-:W-:Y:S02]  /*14dd0*/  @P0 IMAD R3, R204, c[0x0][0x1e4], R3 ;  /* 0x00007900cc030a24 */ /* 0x000fe400078e0203 */
[C---:B--2---:R-:W-:Y:S02]  /*14de0*/  FMUL.FTZ R10, R0.reuse, R150 ;  /* 0x00000096000a7220 */ /* 0x044fe40000410000 */
[----:B------:R-:W-:Y:S01]  /*14df0*/  FMUL.FTZ R11, R0, R151 ;  /* 0x00000097000b7220 */ /* 0x000fe20000410000 */
[----:B------:R-:W-:Y:S01]  /*14e00*/  @P0 IADD3 R5, R5, R3, RZ ;  /* 0x0000000305050210 */ /* 0x000fe20007ffe0ff */
[----:B------:R-:W-:Y:S02]  /*14e10*/  FMUL.FTZ R3, R132, c[0x0][0x2d0] ;  /* 0x0000b40084037a20 */ /* 0x000fe40000410000 */
[----:B------:R-:W-:Y:S01]  /*14e20*/  FMUL.FTZ R18, R0, R158 ;  /* 0x0000009e00127220 */ /* 0x000fe20000410000 */
[----:B------:R-:W-:Y:S01]  /*14e30*/  @P0 LEA.HI.X R5, R4, R222, R5, 0x5, P1 ;  /* 0x000000de04050211 */ /* 0x000fe200008f2c05 */
[----:B------:R-:W-:Y:S01]  /*14e40*/  FFMA.FTZ R7, R166, c[0x0][0x2d0], -R3 ;  /* 0x0000b400a6077a23 */ /* 0x000fe20000010803 */
[----:B------:R-:W-:Y:S01]  /*14e50*/  @P0 LEA R4, P1, R6, c[0x0][0x1c8], 0x1 ;  /* 0x0000720006040a11 */ /* 0x000fe200078208ff */
[----:B------:R-:W-:Y:S02]  /*14e60*/  FMUL.FTZ R19, R0, R159 ;  /* 0x0000009f00137220 */ /* 0x000fe40000410000 */
[----:B------:R1:W-:Y:S01]  /*14e70*/  MUFU.EX2 R179, R7 ;  /* 0x0000000700b37308 */ /* 0x0003e20000000800 */
[----:B------:R-:W-:Y:S01]  /*14e80*/  @P0 LEA.HI.X R5, R6, c[0x0][0x1cc], R5, 0x1, P1 ;  /* 0x0000730006050a11 */ /* 0x000fe200008f0c05 */
[----:B------:R-:W-:Y:S02]  /*14e90*/  FFMA.FTZ R6, R167, c[0x0][0x2d0], -R3 ;  /* 0x0000b400a7067a23 */ /* 0x000fe40000010803 */
[----:B---3--:R-:W-:Y:S02]  /*14ea0*/  FFMA.FTZ R134, R169, c[0x0][0x2d0], -R135 ;  /* 0x0000b400a9867a23 */ /* 0x008fe40000010887 */
[----:B------:R2:W-:Y:S01]  /*14eb0*/  @P0 LDGSTS.E.BYPASS.LTC128B.128 [R203+0xc080], [R4.64], !P2 ;  /* 0x0c08000004cb0fae */ /* 0x0005e2000d101d46 */
[C---:B------:R-:W-:Y:S02]  /*14ec0*/  FMUL.FTZ R22, R0.reuse, R22 ;  /* 0x0000001600167220 */ /* 0x040fe40000410000 */
[C---:B------:R-:W-:Y:S01]  /*14ed0*/  FMUL.FTZ R23, R0.reuse, R23 ;  /* 0x0000001700177220 */ /* 0x040fe20000410000 */
[----:B------:R3:W4:Y:S01]  /*14ee0*/  MUFU.EX2 R178, R6 ;  /* 0x0000000600b27308 */ /* 0x0007220000000800 */
[C---:B------:R-:W-:Y:S02]  /*14ef0*/  FMUL.FTZ R26, R0.reuse, R26 ;  /* 0x0000001a001a7220 */ /* 0x040fe40000410000 */
[C---:B------:R-:W-:Y:S01]  /*14f00*/  FMUL.FTZ R27, R0.reuse, R27 ;  /* 0x0000001b001b7220 */ /* 0x040fe20000410000 */
[----:B------:R2:W-:Y:S01]  /*14f10*/  @P0 LDGSTS.E.BYPASS.LTC128B.128 [R203+0xd080], [R4.64+0x80], !P6 ;  /* 0x0d08008004cb0fae */ /* 0x0005e2000f101d46 */
[C---:B------:R-:W-:Y:S02]  /*14f20*/  FMUL.FTZ R30, R0.reuse, R30 ;  /* 0x0000001e001e7220 */ /* 0x040fe40000410000 */
[C---:B------:R-:W-:Y:S02]  /*14f30*/  FMUL.FTZ R31, R0.reuse, R31 ;  /* 0x0000001f001f7220 */ /* 0x040fe40000410000 */
[C---:B------:R-:W-:Y:S01]  /*14f40*/  FMUL.FTZ R34, R0.reuse, R34 ;  /* 0x0000002200227220 */ /* 0x040fe20000410000 */
[----:B------:R5:W-:Y:S01]  /*14f50*/  MUFU.EX2 R180, R134 ;  /* 0x0000008600b47308 */ /* 0x000be20000000800 */
[C---:B------:R-:W-:Y:S01]  /*14f60*/  FMUL.FTZ R35, R0.reuse, R35 ;  /* 0x0000002300237220 */ /* 0x040fe20000410000 */
[----:B------:R2:W-:Y:S01]  /*14f70*/  @P0 LDGSTS.E.BYPASS.LTC128B.128 [R203+0xe080], [R4.64+0x100], !P5 ;  /* 0x0e08010004cb0fae */ /* 0x0005e2000e901d46 */
[C---:B------:R-:W-:Y:S02]  /*14f80*/  FMUL.FTZ R38, R0.reuse, R38 ;  /* 0x0000002600267220 */ /* 0x040fe40000410000 */
[C---:B-1----:R-:W-:Y:S02]  /*14f90*/  FMUL.FTZ R7, R0.reuse, R147 ;  /* 0x0000009300077220 */ /* 0x042fe40000410000 */
[C---:B------:R-:W-:Y:S02]  /*14fa0*/  FMUL.FTZ R39, R0.reuse, R39 ;  /* 0x0000002700277220 */ /* 0x040fe40000410000 */
[C---:B------:R-:W-:Y:S01]  /*14fb0*/  FMUL.FTZ R42, R0.reuse, R42 ;  /* 0x0000002a002a7220 */ /* 0x040fe20000410000 */
[----:B------:R2:W-:Y:S01]  /*14fc0*/  @P0 LDGSTS.E.BYPASS.LTC128B.128 [R203+0xf080], [R4.64+0x180], !P4 ;  /* 0x0f08018004cb0fae */ /* 0x0005e2000e101d46 */
[C---:B------:R-:W-:Y:S02]  /*14fd0*/  FMUL.FTZ R43, R0.reuse, R43 ;  /* 0x0000002b002b7220 */ /* 0x040fe40000410000 */
[----:B------:R-:W-:Y:S02]  /*14fe0*/  FMUL.FTZ R46, R0, R46 ;  /* 0x0000002e002e7220 */ /* 0x000fe40000410000 */
[--C-:B---3--:R-:W-:Y:S02]  /*14ff0*/  FFMA.FTZ R6, R8, c[0x0][0x2d0], -R3.reuse ;  /* 0x0000b40008067a23 */ /* 0x108fe40000010803 */
[----:B------:R-:W-:Y:S01]  /*15000*/  FMUL.FTZ R8, R2, R148 ;  /* 0x0000009402087220 */ /* 0x000fe20000410000 */
[----:B------:R-:W1:Y:S01]  /*15010*/  LDSM.16.MT88.4 R12, [R187] ;  /* 0x00000000bb0c783b */ /* 0x000e620000004200 */
[----:B------:R3:W-:Y:S01]  /*15020*/  MUFU.EX2 R176, R6 ;  /* 0x0000000600b07308 */ /* 0x0007e20000000800 */
[C---:B------:R-:W-:Y:S02]  /*15030*/  FMUL.FTZ R47, R0.reuse, R47 ;  /* 0x0000002f002f7220 */ /* 0x040fe40000410000 */
[----:B------:R-:W-:Y:S02]  /*15040*/  FMUL.FTZ R50, R0, R50 ;  /* 0x0000003200327220 */ /* 0x000fe40000410000 */
[--C-:B-----5:R-:W-:Y:S02]  /*15050*/  FFMA.FTZ R134, R170, c[0x0][0x2d0], -R3.reuse ;  /* 0x0000b400aa867a23 */ /* 0x120fe40000010803 */
[----:B------:R-:W5:Y:S01]  /*15060*/  LDSM.16.MT88.4 R160, [R188] ;  /* 0x00000000bca0783b */ /* 0x000f620000004200 */
[C---:B------:R-:W-:Y:S02]  /*15070*/  FMUL.FTZ R51, R0.reuse, R51 ;  /* 0x0000003300337220 */ /* 0x040fe40000410000 */
[C---:B------:R-:W-:Y:S01]  /*15080*/  FMUL.FTZ R54, R0.reuse, R54 ;  /* 0x0000003600367220 */ /* 0x040fe20000410000 */
[----:B------:R1:W-:Y:S01]  /*15090*/  MUFU.EX2 R173, R134 ;  /* 0x0000008600ad7308 */ /* 0x0003e20000000800 */
[C---:B------:R-:W-:Y:S02]  /*150a0*/  FMUL.FTZ R55, R0.reuse, R55 ;  /* 0x0000003700377220 */ /* 0x040fe40000410000 */
[C---:B------:R-:W-:Y:S01]  /*150b0*/  FMUL.FTZ R58, R0.reuse, R58 ;  /* 0x0000003a003a7220 */ /* 0x040fe20000410000 */
[----:B------:R-:W5:Y:S01]  /*150c0*/  LDSM.16.MT88.4 R164, [R190] ;  /* 0x00000000bea4783b */ /* 0x000f620000004200 */
[----:B------:R-:W-:Y:S02]  /*150d0*/  FMUL.FTZ R59, R0, R59 ;  /* 0x0000003b003b7220 */ /* 0x000fe40000410000 */
[--C-:B--2---:R-:W-:Y:S02]  /*150e0*/  FFMA.FTZ R4, R9, c[0x0][0x2d0], -R3.reuse ;  /* 0x0000b40009047a23 */ /* 0x104fe40000010803 */
[----:B------:R-:W-:Y:S01]  /*150f0*/  FMUL.FTZ R5, R2, R145 ;  /* 0x0000009102057220 */ /* 0x000fe20000410000 */
[----:B----4-:R-:W-:Y:S01]  /*15100*/  F2FP.PACK_AB R145, R178, R179 ;  /* 0x000000b3b291723e */ /* 0x010fe200000000ff */
[----:B------:R-:W2:Y:S01]  /*15110*/  MUFU.EX2 R175, R4 ;  /* 0x0000000400af7308 */ /* 0x000ea20000000800 */
[----:B------:R-:W-:Y:S01]  /*15120*/  FMUL.FTZ R9, R2, R149 ;  /* 0x0000009502097220 */ /* 0x000fe20000410000 */
[----:B------:R-:W-:Y:S01]  /*15130*/  LDSM.16.MT88.4 R156, [R188+0x1000] ;  /* 0x00100000bc9c783b */ /* 0x000fe20000004200 */
[----:B---3--:R-:W-:Y:S01]  /*15140*/  FMUL.FTZ R6, R0, R146 ;  /* 0x0000009200067220 */ /* 0x008fe20000410000 */
[----:B------:R-:W-:Y:S01]  /*15150*/  F2FP.PACK_AB R146, R182, R183 ;  /* 0x000000b7b692723e */ /* 0x000fe200000000ff */
[C---:B------:R-:W-:Y:S02]  /*15160*/  FMUL.FTZ R62, R0.reuse, R62 ;  /* 0x0000003e003e7220 */ /* 0x040fe40000410000 */
[----:B------:R-:W-:Y:S02]  /*15170*/  FMUL.FTZ R63, R0, R63 ;  /* 0x0000003f003f7220 */ /* 0x000fe40000410000 */
[C---:B------:R-:W-:Y:S01]  /*15180*/  FMUL.FTZ R64, R2.reuse, R64 ;  /* 0x0000004002407220 */ /* 0x040fe20000410000 */
[----:B------:R-:W3:Y:S01]  /*15190*/  LDSM.16.MT88.4 R148, [R189] ;  /* 0x00000000bd94783b */ /* 0x000ee20000004200 */
[----:B------:R-:W-:Y:S02]  /*151a0*/  FMUL.FTZ R65, R2, R65 ;  /* 0x0000004102417220 */ /* 0x000fe40000410000 */
[----:B-1----:R-:W-:Y:S02]  /*151b0*/  FFMA.FTZ R134, R171, c[0x0][0x2d0], -R3 ;  /* 0x0000b400ab867a23 */ /* 0x002fe40000010803 */
[C---:B------:R-:W-:Y:S02]  /*151c0*/  FMUL.FTZ R66, R0.reuse, R66 ;  /* 0x0000004200427220 */ /* 0x040fe40000410000 */
[----:B------:R-:W-:Y:S01]  /*151d0*/  FMUL.FTZ R67, R0, R67 ;  /* 0x0000004300437220 */ /* 0x000fe20000410000 */
[----:B------:R-:W-:Y:S01]  /*151e0*/  LDSM.16.MT88.4 R168, [R189+0x800] ;  /* 0x00080000bda8783b */ /* 0x000fe20000004200 */
[C---:B------:R-:W-:Y:S01]  /*151f0*/  FMUL.FTZ R68, R2.reuse, R68 ;  /* 0x0000004402447220 */ /* 0x040fe20000410000 */
[----:B------:R-:W1:Y:S01]  /*15200*/  MUFU.EX2 R172, R134 ;  /* 0x0000008600ac7308 */ /* 0x000e620000000800 */
[----:B------:R-:W-:Y:S02]  /*15210*/  FMUL.FTZ R69, R2, R69 ;  /* 0x0000004502457220 */ /* 0x000fe40000410000 */
[----:B------:R-:W-:Y:S01]  /*15220*/  FMUL.FTZ R70, R0, R70 ;  /* 0x0000004600467220 */ /* 0x000fe20000410000 */
[----:B--2---:R-:W-:Y:S01]  /*15230*/  F2FP.PACK_AB R147, R175, R176 ;  /* 0x000000b0af93723e */ /* 0x004fe200000000ff */
[----:B------:R-:W-:Y:S01]  /*15240*/  FMUL.FTZ R4, R2, R144 ;  /* 0x0000009002047220 */ /* 0x000fe20000410000 */
[----:B------:R-:W-:Y:S01]  /*15250*/  F2FP.PACK_AB R144, R205, R206 ;  /* 0x000000cecd90723e */ /* 0x000fe200000000ff */
[----:B------:R-:W0:Y:S01]  /*15260*/  LDGDEPBAR ;  /* 0x00000000000079af */ /* 0x000e220000000000 */
[----:B------:R-:W-:Y:S02]  /*15270*/  FMUL.FTZ R71, R0, R71 ;  /* 0x0000004700477220 */ /* 0x000fe40000410000 */
[C---:B------:R-:W-:Y:S02]  /*15280*/  FMUL.FTZ R72, R2.reuse, R72 ;  /* 0x0000004802487220 */ /* 0x040fe40000410000 */
[----:B------:R-:W-:Y:S01]  /*15290*/  FMUL.FTZ R73, R2, R73 ;  /* 0x0000004902497220 */ /* 0x000fe20000410000 */
        /* <DEDUP_REMOVED lines=8> */
[----:B------:R-:W2:Y:S01]  /*15320*/  LDSM.16.MT88.4 R152, [R187+0x1000] ;  /* 0x00100000bb98783b */ /* 0x000ea20000004200 */
[C---:B------:R-:W-:Y:S02]  /*15330*/  FMUL.FTZ R76, R2.reuse, R76 ;  /* 0x0000004c024c7220 */ /* 0x040fe40000410000 */
[----:B------:R-:W-:Y:S02]  /*15340*/  FMUL.FTZ R77, R2, R77 ;  /* 0x0000004d024d7220 */ /* 0x000fe40000410000 */
[C---:B-----5:R-:W-:Y:S03]  /*15350*/  HMMA.16816.F32 R12, R144.reuse, R160, R12 ;  /* 0x000000a0900c723c */ /* 0x060fe6000000180c */
[C---:B------:R-:W-:Y:S02]  /*15360*/  FMUL.FTZ R78, R0.reuse, R78 ;  /* 0x0000004e004e7220 */ /* 0x040fe40000410000 */
[----:B------:R-:W-:Y:S02]  /*15370*/  FMUL.FTZ R79, R0, R79 ;  /* 0x0000004f004f7220 */ /* 0x000fe40000410000 */
[C---:B------:R-:W-:Y:S01]  /*15380*/  FMUL.FTZ R80, R2.reuse, R80 ;  /* 0x0000005002507220 */ /* 0x040fe20000410000 */
[C---:B------:R-:W-:Y:S04]  /*15390*/  HMMA.16816.F32 R16, R144.reuse, R162, R16 ;  /* 0x000000a29010723c */ /* 0x040fe80000001810 */
[----:B------:R-:W-:Y:S01]  /*153a0*/  FMUL.FTZ R81, R2, R81 ;  /* 0x0000005102517220 */ /* 0x000fe20000410000 */
[----:B------:R-:W-:Y:S01]  /*153b0*/  F2FP.PACK_AB R160, R180, R181 ;  /* 0x000000b5b4a0723e */ /* 0x000fe200000000ff */
[----:B------:R-:W-:Y:S01]  /*153c0*/  FMUL.FTZ R82, R0, R82 ;  /* 0x0000005200527220 */ /* 0x000fe20000410000 */
[----:B-1----:R-:W-:Y:S01]  /*153d0*/  F2FP.PACK_AB R161, R172, R173 ;  /* 0x000000adaca1723e */ /* 0x002fe200000000ff */
[C---:B------:R-:W-:Y:S04]  /*153e0*/  HMMA.16816.F32 R20, R144.reuse, R164, R20 ;  /* 0x000000a49014723c */ /* 0x040fe80000001814 */
[----:B------:R-:W-:Y:S02]  /*153f0*/  FMUL.FTZ R83, R0, R83 ;  /* 0x0000005300537220 */ /* 0x000fe40000410000 */
[C---:B------:R-:W-:Y:S02]  /*15400*/  FMUL.FTZ R84, R2.reuse, R84 ;  /* 0x0000005402547220 */ /* 0x040fe40000410000 */
[C---:B------:R-:W-:Y:S01]  /*15410*/  HMMA.16816.F32 R24, R144.reuse, R166, R24 ;  /* 0x000000a69018723c */ /* 0x040fe20000001818 */
[----:B------:R-:W-:Y:S03]  /*15420*/  LDSM.16.MT88.4 R164, [R190+0x800] ;  /* 0x00080000bea4783b */ /* 0x000fe60000004200 */
[----:B------:R-:W-:Y:S02]  /*15430*/  FMUL.FTZ R85, R2, R85 ;  /* 0x0000005502557220 */ /* 0x000fe40000410000 */
[C---:B------:R-:W-:Y:S02]  /*15440*/  FMUL.FTZ R86, R0.reuse, R86 ;  /* 0x0000005600567220 */ /* 0x040fe40000410000 */
[C---:B---3--:R-:W-:Y:S04]  /*15450*/  HMMA.16816.F32 R28, R144.reuse, R148, R28 ;  /* 0x00000094901c723c */ /* 0x048fe8000000181c */
[----:B------:R-:W-:Y:S02]  /*15460*/  FMUL.FTZ R87, R0, R87 ;  /* 0x0000005700577220 */ /* 0x000fe40000410000 */
[C---:B------:R-:W-:Y:S02]  /*15470*/  FMUL.FTZ R88, R2.reuse, R88 ;  /* 0x0000005802587220 */ /* 0x040fe40000410000 */
[C---:B------:R-:W-:Y:S01]  /*15480*/  HMMA.16816.F32 R32, R144.reuse, R150, R32 ;  /* 0x000000969020723c */ /* 0x040fe20000001820 */
[----:B------:R-:W1:Y:S03]  /*15490*/  LDSM.16.MT88.4 R148, [R190+0x1000] ;  /* 0x00100000be94783b */ /* 0x000e660000004200 */
[----:B------:R-:W-:Y:S02]  /*154a0*/  FMUL.FTZ R89, R2, R89 ;  /* 0x0000005902597220 */ /* 0x000fe40000410000 */
[C---:B------:R-:W-:Y:S02]  /*154b0*/  FMUL.FTZ R90, R0.reuse, R90 ;  /* 0x0000005a005a7220 */ /* 0x040fe40000410000 */
[C---:B--2---:R-:W-:Y:S04]  /*154c0*/  HMMA.16816.F32 R36, R144.reuse, R152, R36 ;  /* 0x000000989024723c */ /* 0x044fe80000001824 */
[----:B------:R-:W-:Y:S02]  /*154d0*/  FMUL.FTZ R91, R0, R91 ;  /* 0x0000005b005b7220 */ /* 0x000fe40000410000 */
[C---:B------:R-:W-:Y:S02]  /*154e0*/  FMUL.FTZ R92, R2.reuse, R92 ;  /* 0x0000005c025c7220 */ /* 0x040fe40000410000 */
[C---:B------:R-:W-:Y:S01]  /*154f0*/  HMMA.16816.F32 R40, R144.reuse, R154, R40 ;  /* 0x0000009a9028723c */ /* 0x040fe20000001828 */
[----:B------:R-:W2:Y:S03]  /*15500*/  LDSM.16.MT88.4 R152, [R189+0x1000] ;  /* 0x00100000bd98783b */ /* 0x000ea60000004200 */
[----:B------:R-:W-:Y:S02]  /*15510*/  FMUL.FTZ R93, R2, R93 ;  /* 0x0000005d025d7220 */ /* 0x000fe40000410000 */
[C---:B------:R-:W-:Y:S02]  /*15520*/  FMUL.FTZ R94, R0.reuse, R94 ;  /* 0x0000005e005e7220 */ /* 0x040fe40000410000 */
[C---:B------:R-:W-:Y:S04]  /*15530*/  HMMA.16816.F32 R44, R144.reuse, R156, R44 ;  /* 0x0000009c902c723c */ /* 0x040fe8000000182c */
[----:B------:R-:W-:Y:S02]  /*15540*/  FMUL.FTZ R95, R0, R95 ;  /* 0x0000005f005f7220 */ /* 0x000fe40000410000 */
[C---:B------:R-:W-:Y:S02]  /*15550*/  FMUL.FTZ R96, R2.reuse, R96 ;  /* 0x0000006002607220 */ /* 0x040fe40000410000 */
[C---:B------:R-:W-:Y:S01]  /*15560*/  HMMA.16816.F32 R48, R144.reuse, R158, R48 ;  /* 0x0000009e9030723c */ /* 0x040fe20000001830 */
[----:B------:R-:W3:Y:S03]  /*15570*/  LDSM.16.MT88.4 R156, [R187+0x2000] ;  /* 0x00200000bb9c783b */ /* 0x000ee60000004200 */
        /* <DEDUP_REMOVED lines=18> */
[C---:B---3--:R-:W-:Y:S04]  /*156a0*/  HMMA.16816.F32 R68, R144.reuse, R156, R68 ;  /* 0x0000009c9044723c */ /* 0x048fe80000001844 */
        /* <DEDUP_REMOVED lines=14> */
[----:B------:R-:W-:Y:S02]  /*15790*/  FMUL.FTZ R118, R0, R118 ;  /* 0x0000007600767220 */ /* 0x000fe40000410000 */
[C---:B--2---:R-:W-:Y:S04]  /*157a0*/  HMMA.16816.F32 R84, R144.reuse, R152, R84 ;  /* 0x000000989054723c */ /* 0x044fe80000001854 */
[--C-:B------:R-:W-:Y:S02]  /*157b0*/  FFMA.FTZ R134, R174, c[0x0][0x2d0], -R135.reuse ;  /* 0x0000b400ae867a23 */ /* 0x100fe40000010887 */
[----:B------:R-:W-:Y:S02]  /*157c0*/  FMUL.FTZ R119, R0, R119 ;  /* 0x0000007700777220 */ /* 0x000fe40000410000 */
[C---:B------:R-:W-:Y:S01]  /*157d0*/  HMMA.16816.F32 R88, R144.reuse, R154, R88 ;  /* 0x0000009a9058723c */ /* 0x040fe20000001858 */
[----:B------:R2:W-:Y:S01]  /*157e0*/  MUFU.EX2 R174, R134 ;  /* 0x0000008600ae7308 */ /* 0x0005e20000000800 */
[----:B------:R-:W4:Y:S02]  /*157f0*/  LDSM.16.MT88.4 R152, [R188+0x3000] ;  /* 0x00300000bc98783b */ /* 0x000f240000004200 */
[C---:B------:R-:W-:Y:S02]  /*15800*/  FMUL.FTZ R120, R2.reuse, R120 ;  /* 0x0000007802787220 */ /* 0x040fe40000410000 */
[----:B------:R-:W-:Y:S02]  /*15810*/  FMUL.FTZ R121, R2, R121 ;  /* 0x0000007902797220 */ /* 0x000fe40000410000 */
[C---:B---3--:R-:W-:Y:S04]  /*15820*/  HMMA.16816.F32 R92, R144.reuse, R156, R92 ;  /* 0x0000009c905c723c */ /* 0x048fe8000000185c */
[C---:B------:R-:W-:Y:S02]  /*15830*/  FMUL.FTZ R122, R0.reuse, R122 ;  /* 0x0000007a007a7220 */ /* 0x040fe40000410000 */
[----:B------:R-:W-:Y:S02]  /*15840*/  FMUL.FTZ R123, R0, R123 ;  /* 0x0000007b007b7220 */ /* 0x000fe40000410000 */
[C---:B------:R-:W-:Y:S01]  /*15850*/  HMMA.16816.F32 R96, R144.reuse, R158, R96 ;  /* 0x0000009e9060723c */ /* 0x040fe20000001860 */
[----:B------:R-:W3:Y:S03]  /*15860*/  LDSM.16.MT88.4 R156, [R190+0x3000] ;  /* 0x00300000be9c783b */ /* 0x000ee60000004200 */
[C---:B------:R-:W-:Y:S02]  /*15870*/  FMUL.FTZ R124, R2.reuse, R124 ;  /* 0x0000007c027c7220 */ /* 0x040fe40000410000 */
[----:B------:R-:W-:Y:S02]  /*15880*/  FMUL.FTZ R125, R2, R125 ;  /* 0x0000007d027d7220 */ /* 0x000fe40000410000 */
[C---:B------:R-:W-:Y:S01]  /*15890*/  FMUL.FTZ R126, R0.reuse, R126 ;  /* 0x0000007e007e7220 */ /* 0x040fe20000410000 */
[C---:B-1----:R-:W-:Y:S03]  /*158a0*/  HMMA.16816.F32 R100, R144.reuse, R148, R100 ;  /* 0x000000949064723c */ /* 0x042fe60000001864 */
[----:B--2---:R-:W-:Y:S02]  /*158b0*/  FFMA.FTZ R134, R177, c[0x0][0x2d0], -R135 ;  /* 0x0000b400b1867a23 */ /* 0x004fe40000010887 */
[----:B------:R-:W-:Y:S02]  /*158c0*/  FMUL.FTZ R127, R0, R127 ;  /* 0x0000007f007f7220 */ /* 0x000fe40000410000 */
[----:B------:R1:W2:Y:S01]  /*158d0*/  MUFU.EX2 R177, R134 ;  /* 0x0000008600b17308 */ /* 0x0002a20000000800 */
[C---:B------:R-:W-:Y:S01]  /*158e0*/  HMMA.16816.F32 R104, R144.reuse, R150, R104 ;  /* 0x000000969068723c */ /* 0x040fe20000001868 */
[----:B------:R-:W5:Y:S03]  /*158f0*/  LDSM.16.MT88.4 R148, [R189+0x3000] ;  /* 0x00300000bd94783b */ /* 0x000f660000004200 */
[C---:B------:R-:W-:Y:S02]  /*15900*/  FMUL.FTZ R128, R2.reuse, R128 ;  /* 0x0000008002807220 */ /* 0x040fe40000410000 */
[----:B------:R-:W-:Y:S02]  /*15910*/  FMUL.FTZ R129, R2, R129 ;  /* 0x0000008102817220 */ /* 0x000fe40000410000 */
[C---:B------:R-:W-:Y:S01]  /*15920*/  FMUL.FTZ R130, R0.reuse, R130 ;  /* 0x0000008200827220 */ /* 0x040fe20000410000 */
[C---:B----4-:R-:W-:Y:S03]  /*15930*/  HMMA.16816.F32 R108, R144.reuse, R152, R108 ;  /* 0x00000098906c723c */ /* 0x050fe6000000186c */
[----:B------:R-:W-:Y:S02]  /*15940*/  FMUL.FTZ R131, R0, R131 ;  /* 0x0000008300837220 */ /* 0x000fe40000410000 */
[----:B------:R-:W-:Y:S02]  /*15950*/  FFMA.FTZ R2, R2, R209, R206 ;  /* 0x000000d102027223 */ /* 0x000fe400000100ce */
[----:B------:R-:W-:Y:S01]  /*15960*/  FFMA.FTZ R0, R0, R208, R179 ;  /* 0x000000d000007223 */ /* 0x000fe200000100b3 */
[C---:B------:R-:W-:Y:S01]  /*15970*/  HMMA.16816.F32 R112, R144.reuse, R154, R112 ;  /* 0x0000009a9070723c */ /* 0x040fe20000001870 */
[----:B------:R-:W4:Y:S03]  /*15980*/  LDSM.16.MT88.4 R152, [R187+0x800] ;  /* 0x00080000bb98783b */ /* 0x000f260000004200 */
[----:B------:R-:W-:Y:S02]  /*15990*/  FADD.FTZ R2, R205, R2 ;  /* 0x00000002cd027221 */ /* 0x000fe40000010000 */
[--C-:B-1----:R-:W-:Y:S01]  /*159a0*/  FFMA.FTZ R134, R142, c[0x0][0x2d0], -R3.reuse ;  /* 0x0000b4008e867a23 */ /* 0x102fe20000010803 */
[----:B--2---:R-:W-:Y:S01]  /*159b0*/  F2FP.PACK_AB R162, R177, R174 ;  /* 0x000000aeb1a2723e */ /* 0x004fe200000000ff */
[C---:B---3--:R-:W-:Y:S02]  /*159c0*/  HMMA.16816.F32 R116, R144.reuse, R156, R116 ;  /* 0x0000009c9074723c */ /* 0x048fe40000001874 */
[----:B------:R-:W-:Y:S02]  /*159d0*/  MUFU.EX2 R135, R134 ;  /* 0x0000008600877308 */ /* 0x000fe40000000800 */
[----:B------:R-:W-:Y:S02]  /*159e0*/  FFMA.FTZ R3, R143, c[0x0][0x2d0], -R3 ;  /* 0x0000b4008f037a23 */ /* 0x000fe40000010803 */
[----:B------:R-:W-:Y:S02]  /*159f0*/  FADD.FTZ R0, R178, R0 ;  /* 0x00000000b2007221 */ /* 0x000fe40000010000 */
[C---:B------:R-:W-:Y:S01]  /*15a00*/  HMMA.16816.F32 R120, R144.reuse, R158, R120 ;  /* 0x0000009e9078723c */ /* 0x040fe20000001878 */
[----:B------:R-:W1:Y:S03]  /*15a10*/  LDSM.16.MT88.4 R156, [R188+0x800] ;  /* 0x00080000bc9c783b */ /* 0x000e660000004200 */
[----:B------:R-:W2:Y:S01]  /*15a20*/  MUFU.EX2 R134, R3 ;  /* 0x0000000300867308 */ /* 0x000ea20000000800 */
[----:B------:R-:W-:Y:S02]  /*15a30*/  FADD.FTZ R2, R183, R2 ;  /* 0x00000002b7027221 */ /* 0x000fe40000010000 */
[----:B------:R-:W-:Y:S01]  /*15a40*/  FADD.FTZ R0, R176, R0 ;  /* 0x00000000b0007221 */ /* 0x000fe20000010000 */
[C---:B-----5:R-:W-:Y:S04]  /*15a50*/  HMMA.16816.F32 R124, R144.reuse, R148, R124 ;  /* 0x00000094907c723c */ /* 0x060fe8000000187c */
[----:B------:R-:W-:Y:S04]  /*15a60*/  FADD.FTZ R2, R182, R2 ;  /* 0x00000002b6027221 */ /* 0x000fe80000010000 */
[----:B------:R-:W-:Y:S04]  /*15a70*/  HMMA.16816.F32 R128, R144, R150, R128 ;  /* 0x000000969080723c */ /* 0x000fe80000001880 */
[----:B--2---:R-:W-:Y:S01]  /*15a80*/  F2FP.PACK_AB R163, R134, R135 ;  /* 0x0000008786a3723e */ /* 0x004fe200000000ff */
[----:B------:R-:W-:Y:S02]  /*15a90*/  FADD.FTZ R3, R175, R0 ;  /* 0x00000000af037221 */ /* 0x000fe40000010000 */
[----:B------:R-:W-:Y:S02]  /*15aa0*/  FADD.FTZ R0, R181, R2 ;  /* 0x00000002b5007221 */ /* 0x000fe40000010000 */
[----:B------:R-:W-:Y:S02]  /*15ab0*/  FADD.FTZ R3, R173, R3 ;  /* 0x00000003ad037221 */ /* 0x000fe40000010000 */
[C---:B----4-:R-:W-:Y:S01]  /*15ac0*/  HMMA.16816.F32 R144, R160.reuse, R152, R4 ;  /* 0x00000098a090723c */ /* 0x050fe20000001804 */
[----:B------:R-:W2:Y:S04]  /*15ad0*/  LDSM.16.MT88.4 R4, [R187+0x1800] ;  /* 0x00180000bb04783b */ /* 0x000ea80000004200 */
[----:B------:R-:W-:Y:S02]  /*15ae0*/  FADD.FTZ R0, R180, R0 ;  /* 0x00000000b4007221 */ /* 0x000fe40000010000 */
[----:B------:R-:W-:Y:S01]  /*15af0*/  FADD.FTZ R3, R172, R3 ;  /* 0x00000003ac037221 */ /* 0x000fe20000010000 */
[C---:B------:R-:W-:Y:S01]  /*15b00*/  HMMA.16816.F32 R148, R160.reuse, R154, R8 ;  /* 0x0000009aa094723c */ /* 0x040fe20000001808 */
[----:B------:R-:W3:Y:S03]  /*15b10*/  LDSM.16.MT88.4 R8, [R188+0x1800] ;  /* 0x00180000bc08783b */ /* 0x000ee60000004200 */
[----:B------:R-:W-:Y:S02]  /*15b20*/  FADD.FTZ R2, R174, R0 ;  /* 0x00000000ae027221 */ /* 0x000fe40000010000 */
[----:B------:R-:W-:Y:S01]  /*15b30*/  FADD.FTZ R0, R135, R3 ;  /* 0x0000000387007221 */ /* 0x000fe20000010000 */
[----:B------:R-:W-:Y:S01]  /*15b40*/  MOV R135, R132 ;  /* 0x0000008400877202 */ /* 0x000fe20000000f00 */
[C---:B-1----:R-:W-:Y:S01]  /*15b50*/  HMMA.16816.F32 R152, R160.reuse, R156, R12 ;  /* 0x0000009ca098723c */ /* 0x042fe2000000180c */
[----:B------:R-:W1:Y:S03]  /*15b60*/  LDSM.16.MT88.4 R12, [R190+0x1800] ;  /* 0x00180000be0c783b */ /* 0x000e660000004200 */
[----:B------:R-:W-:Y:S02]  /*15b70*/  FADD.FTZ R209, R177, R2 ;  /* 0x00000002b1d17221 */ /* 0x000fe40000010000 */
[----:B------:R-:W-:Y:S01]  /*15b80*/  FADD.FTZ R208, R134, R0 ;  /* 0x0000000086d07221 */ /* 0x000fe20000010000 */
[----:B------:R-:W-:Y:S01]  /*15b90*/  MOV R134, R133 ;  /* 0x0000008500867202 */ /* 0x000fe20000000f00 */
[C---:B------:R-:W-:Y:S01]  /*15ba0*/  HMMA.16816.F32 R156, R160.reuse, R158, R16 ;  /* 0x0000009ea09c723c */ /* 0x040fe20000001810 */
[----:B------:R-:W4:Y:S07]  /*15bb0*/  LDSM.16.MT88.4 R16, [R189+0x1800] ;  /* 0x00180000bd10783b */ /* 0x000f2e0000004200 */
[C---:B------:R-:W-:Y:S08]  /*15bc0*/  HMMA.16816.F32 R20, R160.reuse, R164, R20 ;  /* 0x000000a4a014723c */ /* 0x040ff00000001814 */
[C---:B------:R-:W-:Y:S08]  /*15bd0*/  HMMA.16816.F32 R24, R160.reuse, R166, R24 ;  /* 0x000000a6a018723c */ /* 0x040ff00000001818 */
[C---:B------:R-:W-:Y:S08]  /*15be0*/  HMMA.16816.F32 R28, R160.reuse, R168, R28 ;  /* 0x000000a8a01c723c */ /* 0x040ff0000000181c */
[C---:B------:R-:W-:Y:S08]  /*15bf0*/  HMMA.16816.F32 R32, R160.reuse, R170, R32 ;  /* 0x000000aaa020723c */ /* 0x040ff00000001820 */
        /* <DEDUP_REMOVED lines=9> */
[C---:B----4-:R-:W-:Y:S08]  /*15c90*/  HMMA.16816.F32 R60, R160.reuse, R16, R60 ;  /* 0x00000010a03c723c */ /* 0x050ff0000000183c */
[C---:B------:R-:W-:Y:S01]  /*15ca0*/  HMMA.16816.F32 R64, R160.reuse, R18, R64 ;  /* 0x00000012a040723c */ /* 0x040fe20000001840 */
[----:B------:R-:W4:Y:S07]  /*15cb0*/  LDSM.16.MT88.4 R16, [R189+0x2800] ;  /* 0x00280000bd10783b */ /* 0x000f2e0000004200 */
        /* <DEDUP_REMOVED lines=13> */
[C---:B------:R-:W-:Y:S08]  /*15d90*/  HMMA.16816.F32 R104, R160.reuse, R6, R104 ;  /* 0x00000006a068723c */ /* 0x040ff00000001868 */
[C---:B---3--:R-:W-:Y:S08]  /*15da0*/  HMMA.16816.F32 R108, R160.reuse, R8, R108 ;  /* 0x00000008a06c723c */ /* 0x048ff0000000186c */
[C---:B------:R-:W-:Y:S08]  /*15db0*/  HMMA.16816.F32 R112, R160.reuse, R10, R112 ;  /* 0x0000000aa070723c */ /* 0x040ff00000001870 */
[C---:B-1----:R-:W-:Y:S08]  /*15dc0*/  HMMA.16816.F32 R116, R160.reuse, R12, R116 ;  /* 0x0000000ca074723c */ /* 0x042ff00000001874 */
[C---:B------:R-:W-:Y:S08]  /*15dd0*/  HMMA.16816.F32 R120, R160.reuse, R14, R120 ;  /* 0x0000000ea078723c */ /* 0x040ff00000001878 */
[C---:B----4-:R-:W-:Y:S08]  /*15de0*/  HMMA.16816.F32 R124, R160.reuse, R16, R124 ;  /* 0x00000010a07c723c */ /* 0x050ff0000000187c */
[----:B------:R-:W-:Y:S01]  /*15df0*/  HMMA.16816.F32 R128, R160, R18, R128 ;  /* 0x00000012a080723c */ /* 0x000fe20000001880 */
[----:B------:R-:W-:-:S07]  /*15e00*/  @P0 BRA `(.L_x_1106) ;  /* 0xffffe0c000000947 */ /* 0x000fce000383ffff */
.L_x_1105:
[----:B------:R-:W-:Y:S07]  /*15e10*/  @!UPT UIADD3 URZ, URZ, URZ, URZ ;  /* 0x0000003f3f3ff290 */ /* 0x000fee000fffe03f */
[----:B------:R-:W-:Y:S02]  /*15e20*/  MOV R7, 0x1f ;  /* 0x0000001f00077802 */ /* 0x000fe40000000f00 */
[----:B------:R-:W-:Y:S01]  /*15e30*/  MOV R6, 0xffffffff ;  /* 0xffffffff00067802 */ /* 0x000fe20000000f00 */
[----:B------:R-:W-:Y:S06]  /*15e40*/  BRA.DIV ~URZ, `(.L_x_1107) ;  /* 0x000062d27f007947 */ /* 0x000fec000b800000 */
[----:B------:R1:W2:Y:S02]  /*15e50*/  SHFL.BFLY PT, R0, R209, 0x2, 0x1f ;  /* 0x0c401f00d1007f89 */ /* 0x0002a400000e0000 */
.L_x_1180:
[----:B--2---:R-:W-:Y:S01]  /*15e60*/  FADD.FTZ R0, R0, R209 ;  /* 0x000000d100007221 */ /* 0x004fe20000010000 */
[----:B------:R-:W-:Y:S05]  /*15e70*/  BRA.DIV ~URZ, `(.L_x_1108) ;  /* 0x000063027f007947 */ /* 0x000fea000b800000 */
[----:B------:R-:W2:Y:S04]  /*15e80*/  SHFL.BFLY PT, R2, R208, 0x2, 0x1f ;  /* 0x0c401f00d0027f89 */ /* 0x000ea800000e0000 */
[----:B------:R-:W3:Y:S01]  /*15e90*/  SHFL.BFLY PT, R5, R0, 0x1, 0x1f ;  /* 0x0c201f0000057f89 */ /* 0x000ee200000e0000 */
[----:B--2---:R-:W-:-:S02]  /*15ea0*/  FADD.FTZ R4, R2, R208 ;  /* 0x000000d002047221 */ /* 0x004fc40000010000 */
[----:B---3--:R-:W-:-:S03]  /*15eb0*/  FADD.FTZ R0, R0, R5 ;  /* 0x0000000500007221 */ /* 0x008fc60000010000 */
[----:B------:R2:W3:Y:S04]  /*15ec0*/  SHFL.BFLY PT, R3, R4, 0x1, 0x1f ;  /* 0x0c201f0004037f89 */ /* 0x0004e800000e0000 */
.L_x_1181:
        /* <DEDUP_REMOVED lines=100> */
[----:B------:R-:W-:Y:S02]  /*16510*/  FMUL.FTZ R75, R0, R83 ;  /* 0x00000053004b7220 */ /* 0x000fe40000410000 */
[----:B----4-:R-:W-:Y:S02]  /*16520*/  @P0 FMUL.FTZ R2, R2, 0.69314718246459960938 ;  /* 0x3f31721802020820 */ /* 0x010fe40000410000 */
[----:B------:R-:W-:Y:S02]  /*16530*/  @P0 FMUL.FTZ R3, R3, c[0x0][0x2d0] ;  /* 0x0000b40003030a20 */ /* 0x000fe40000410000 */
        /* <DEDUP_REMOVED lines=46> */
.L_x_1024:
[----:B-----5:R-:W2:Y:S01]  /*16820*/  S2R R112, SR_TID.X ;  /* 0x0000000000707919 */ /* 0x020ea20000002100 */
        /* <DEDUP_REMOVED lines=16> */
.L_x_1110:
[----:B------:R-:W-:Y:S05]  /*16930*/  BSYNC B0 ;  /* 0x0000000000007941 */ /* 0x000fea0003800000 */
.L_x_1109:
        /* <DEDUP_REMOVED lines=127> */
[----:B----4-:R-:W-:-:S03]  /*17130*/  @P1 LEA R4, P0, R236, c[0x0][0x508], 0x2 ;  /* 0x00014200ec041a11 */ /* 0x010fc600078010ff */
[----:B------:R3:W-:Y:S01]  /*17140*/  STS [R249+0xc080], R3 ;  /* 0x00c08003f9007388 */ /* 0x0007e20000000800 */
[----:B-1----:R-:W-:Y:S02]  /*17150*/  F2FP.PACK_AB R2, R107, R106 ;  /* 0x0000006a6b02723e */ /* 0x002fe400000000ff */
[----:B------:R-:W-:-:S03]  /*17160*/  @P1 LEA.HI.X R5, R236, c[0x0][0x50c], R241, 0x2, P0 ;  /* 0x00014300ec051a11 */ /* 0x000fc600000f14f1 */
[----:B------:R1:W-:Y:S01]  /*17170*/  STS [R249+0xc480], R2 ;  /* 0x00c48002f9007388 */ /* 0x0003e20000000800 */
[----:B--2---:R-:W-:Y:S02]  /*17180*/  F2FP.PACK_AB R0, R163, R162 ;  /* 0x000000a2a300723e */ /* 0x004fe400000000ff */
[----:B---3--:R-:W-:-:S03]  /*17190*/  F2FP.PACK_AB R3, R103, R102 ;  /* 0x000000666703723e */ /* 0x008fc600000000ff */
[----:B------:R2:W-:Y:S04]  /*171a0*/  STS [R247+0xc000], R0 ;  /* 0x00c00000f7007388 */ /* 0x0005e80000000800 */
[----:B------:R3:W-:Y:S01]  /*171b0*/  STS [R247+0xc400], R3 ;  /* 0x00c40003f7007388 */ /* 0x0007e20000000800 */
[----:B-1----:R-:W-:-:S05]  /*171c0*/  F2FP.PACK_AB R2, R117, R116 ;  /* 0x000000747502723e */ /* 0x002fca00000000ff */
[----:B------:R1:W-:Y:S01]  /*171d0*/  STS [R248+0xc080], R2 ;  /* 0x00c08002f8007388 */ /* 0x0003e20000000800 */
[----:B--2---:R-:W-:Y:S02]  /*171e0*/  F2FP.PACK_AB R0, R99, R98 ;  /* 0x000000626300723e */ /* 0x004fe400000000ff */
[----:B---3--:R-:W-:-:S03]  /*171f0*/  F2FP.PACK_AB R3, R105, R104 ;  /* 0x000000686903723e */ /* 0x008fc600000000ff */
[----:B------:R2:W-:Y:S04]  /*17200*/  STS [R248+0xc480], R0 ;  /* 0x00c48000f8007388 */ /* 0x0005e80000000800 */
[----:B------:R3:W-:Y:S01]  /*17210*/  STS [R246+0xc000], R3 ;  /* 0x00c00003f6007388 */ /* 0x0007e20000000800 */
[----:B-1----:R-:W-:Y:S01]  /*17220*/  IMAD.MOV.U32 R2, RZ, RZ, RZ ;  /* 0x000000ffff027224 */ /* 0x002fe200078e00ff */
[----:B--2---:R-:W-:-:S05]  /*17230*/  F2FP.PACK_AB R0, R95, R94 ;  /* 0x0000005e5f00723e */ /* 0x004fca00000000ff */
[----:B------:R1:W-:Y:S04]  /*17240*/  STS [R246+0xc400], R0 ;  /* 0x00c40000f6007388 */ /* 0x0003e80000000800 */
[----:B------:R-:W-:Y:S06]  /*17250*/  BAR.SYNC.DEFER_BLOCKING 0x1, 0x100 ;  /* 0x0044000000007b1d */ /* 0x000fec0000010000 */
[----:B------:R1:W5:Y:S04]  /*17260*/  @P1 LDG.E R13, [R4.64] ;  /* 0x00000006040d1981 */ /* 0x000368000c1e1900 */
[----:B------:R1:W5:Y:S01]  /*17270*/  @P2 LDG.E R2, [R6.64] ;  /* 0x0000000606022981 */ /* 0x000362000c1e1900 */
[----:B------:R-:W-:-:S04]  /*17280*/  ISETP.NE.AND P0, PT, R234, RZ, PT ;  /* 0x000000ffea00720c */ /* 0x000fc80003f05270 */
[----:B---3--:R-:W-:Y:S01]  /*17290*/  SEL R3, R234, c[0x0][0x3d4], P0 ;  /* 0x0000f500ea037a07 */ /* 0x008fe20000000000 */
[----:B------:R-:W-:Y:S05]  /*172a0*/  @P1 BRA `(.L_x_1113) ;  /* 0x0000004000001947 */ /* 0x000fea0003800000 */
[----:B------:R-:W-:Y:S05]  /*172b0*/  @!P2 BRA `(.L_x_1113) ;  /* 0x000000300000a947 */ /* 0x000fea0003800000 */
[----:B-1----:R1:W2:Y:S04]  /*172c0*/  LDG.E R0, [R6.64] ;  /* 0x0000000606007981 */ /* 0x0022a8000c1e1900 */
[----:B-1----:R-:W2:Y:S02]  /*172d0*/  LDG.E R6, [R6.64+0x4] ;  /* 0x0000040606067981 */ /* 0x002ea4000c1e1900 */
[----:B--2--5:R-:W-:Y:S02]  /*172e0*/  IADD3 R13, -R0, R6, RZ ;  /* 0x00000006000d7210 */ /* 0x024fe40007ffe1ff */
.L_x_1113:
[----:B------:R-:W2:Y:S01]  /*172f0*/  LDL R114, [R1+0x4] ;  /* 0x0000040001727983 */ /* 0x000ea20000100800 */
[----:B------:R-:W-:Y:S01]  /*17300*/  IMAD.MOV.U32 R11, RZ, RZ, 0x368 ;  /* 0x00000368ff0b7424 */ /* 0x000fe200078e00ff */
[----:B------:R-:W-:Y:S01]  /*17310*/  ISETP.GT.AND P2, PT, R3, 0x1, PT ;  /* 0x000000010300780c */ /* 0x000fe20003f44270 */
[----:B-1----:R-:W-:Y:S01]  /*17320*/  IMAD.MOV.U32 R0, RZ, RZ, c[0x0][0x4e8] ;  /* 0x00013a00ff007624 */ /* 0x002fe200078e00ff */
[----:B------:R-:W-:Y:S01]  /*17330*/  ISETP.NE.U32.AND P0, PT, RZ, c[0x0][0x500], PT ;  /* 0x00014000ff007a0c */ /* 0x000fe20003f05070 */
[----:B------:R-:W-:Y:S01]  /*17340*/  IMAD.IADD R8, R240, 0x1, R233 ;  /* 0x00000001f0087824 */ /* 0x000fe200078e02e9 */
[----:B------:R-:W-:Y:S01]  /*17350*/  SEL R11, R11, 0x328, P2 ;  /* 0x000003280b0b7807 */ /* 0x000fe20001000000 */
[----:B------:R-:W1:Y:S01]  /*17360*/  S2R R115, SR_TID.X ;  /* 0x0000000000737919 */ /* 0x000e620000002100 */
[----:B------:R-:W-:Y:S01]  /*17370*/  ISETP.NE.AND P3, PT, R0, 0x1, PT ;  /* 0x000000010000780c */ /* 0x000fe20003f65270 */
[----:B-----5:R-:W-:Y:S01]  /*17380*/  IMAD R13, R13, c[0x0][0x4e8], RZ ;  /* 0x00013a000d0d7a24 */ /* 0x020fe200078e02ff */
[----:B------:R-:W3:Y:S01]  /*17390*/  LDC.64 R6, c[0x0][R11+0x170] ;  /* 0x00005c000b067b82 */ /* 0x000ee20000000a00 */
[----:B------:R-:W-:-:S02]  /*173a0*/  ISETP.NE.AND.EX P0, PT, RZ, c[0x0][0x504], PT, P0 ;  /* 0x00014100ff007a0c */ /* 0x000fc40003f05300 */
[----:B------:R-:W-:Y:S02]  /*173b0*/  LOP3.LUT R216, R216, 0xfffffffd, RZ, 0xc0, !PT ;  /* 0xfffffffdd8d87812 */ /* 0x000fe400078ec0ff */
[----:B------:R-:W-:Y:S02]  /*173c0*/  SEL R0, R236, RZ, !P0 ;  /* 0x000000ffec007207 */ /* 0x000fe40004000000 */
[----:B------:R-:W-:Y:S01]  /*173d0*/  SEL R4, R241, RZ, !P0 ;  /* 0x000000fff1047207 */ /* 0x000fe20004000000 */
[----:B------:R4:W4:Y:S03]  /*173e0*/  LDC.64 R14, c[0x0][R11+0x168] ;  /* 0x00005a000b0e7b82 */ /* 0x0009260000000a00 */
[----:B------:R-:W-:-:S05]  /*173f0*/  @P3 IMAD.HI.U32 R9, R8, c[0x0][0x4ec], RZ ;  /* 0x00013b0008093a27 */ /* 0x000fca00078e00ff */
[----:B------:R4:W4:Y:S01]  /*17400*/  LDC.64 R16, c[0x0][R11+0x178] ;  /* 0x00005e000b107b82 */ /* 0x0009220000000a00 */
[----:B-1----:R-:W-:-:S07]  /*17410*/  SHF.R.S32.HI R113, RZ, 0x1f, R115 ;  /* 0x0000001fff717819 */ /* 0x002fce0000011473 */
[----:B------:R4:W1:Y:S01]  /*17420*/  LDC.64 R18, c[0x0][R11+0x160] ;  /* 0x000058000b127b82 */ /* 0x0008620000000a00 */
[----:B------:R-:W-:-:S04]  /*17430*/  LEA.HI R113, R113, R115, RZ, 0x5 ;  /* 0x0000007371717211 */ /* 0x000fc800078f28ff */
[----:B------:R-:W-:-:S05]  /*17440*/  LOP3.LUT R113, R113, 0xffffffe0, RZ, 0xc0, !PT ;  /* 0xffffffe071717812 */ /* 0x000fca00078ec0ff */
[----:B------:R-:W-:Y:S02]  /*17450*/  IMAD.IADD R113, R115, 0x1, -R113 ;  /* 0x0000000173717824 */ /* 0x000fe400078e0a71 */
[----:B---3--:R-:W-:-:S04]  /*17460*/  IMAD R3, R7, R0, RZ ;  /* 0x0000000007037224 */ /* 0x008fc800078e02ff */
[C---:B----4-:R-:W-:Y:S02]  /*17470*/  IMAD R11, R6.reuse, R4, R3 ;  /* 0x00000004060b7224 */ /* 0x050fe400078e0203 */
[----:B------:R-:W-:-:S04]  /*17480*/  IMAD.WIDE.U32 R4, R6, R0, RZ ;  /* 0x0000000006047225 */ /* 0x000fc800078e00ff */
[----:B------:R-:W-:-:S04]  /*17490*/  IMAD.WIDE.U32 R6, R14, R239, RZ ;  /* 0x000000ef0e067225 */ /* 0x000fc800078e00ff */
[----:B------:R-:W-:Y:S01]  /*174a0*/  IMAD.MOV.U32 R3, RZ, RZ, R8 ;  /* 0x000000ffff037224 */ /* 0x000fe200078e0008 */
[----:B------:R-:W-:Y:S01]  /*174b0*/  @P3 SHF.R.U32.HI R3, RZ, c[0x0][0x4f0], R9 ;  /* 0x00013c00ff033a19 */ /* 0x000fe20000011609 */
[----:B------:R-:W-:Y:S01]  /*174c0*/  IMAD R10, R15, R239, RZ ;  /* 0x000000ef0f0a7224 */ /* 0x000fe200078e02ff */
[----:B------:R-:W-:Y:S01]  /*174d0*/  SEL R9, R251, RZ, P2 ;  /* 0x000000fffb097207 */ /* 0x000fe20001000000 */
[----:B------:R-:W-:Y:S01]  /*174e0*/  IMAD.IADD R12, R5, 0x1, R11 ;  /* 0x00000001050c7824 */ /* 0x000fe200078e020b */
[----:B------:R-:W-:Y:S01]  /*174f0*/  IADD3 R14, P1, P0, R4, R6, R2 ;  /* 0x00000006040e7210 */ /* 0x000fe2000783e002 */
        /* <DEDUP_REMOVED lines=10> */
[----:B-1----:R-:W-:Y:S01]  /*175a0*/  IMAD R3, R19, R4, RZ ;  /* 0x0000000413037224 */ /* 0x002fe200078e02ff */
        /* <DEDUP_REMOVED lines=26> */
[----:B-1----:R-:W-:Y:S01]  /*17750*/  SHF.R.S32.HI R6, RZ, 0x1f, R112 ;  /* 0x0000001fff067819 */ /* 0x002fe20000011470 */
[----:B------:R-:W-:Y:S01]  /*17760*/  IMAD R10, R10, c[0x0][0x3a0], RZ ;  /* 0x0000e8000a0a7a24 */ /* 0x000fe200078e02ff */
[----:B------:R1:W2:Y:S01]  /*17770*/  LDS.128 R36, [R203+0x80] ;  /* 0x00008000cb247984 */ /* 0x0002a20000000c00 */
[----:B------:R-:W-:Y:S01]  /*17780*/  IMAD.WIDE.U32 R4, R2, c[0x0][0x3a0], RZ ;  /* 0x0000e80002047a25 */ /* 0x000fe200078e00ff */
[----:B------:R-:W-:Y:S02]  /*17790*/  LEA.HI R6, R6, R112, RZ, 0x3 ;  /* 0x0000007006067211 */ /* 0x000fe400078f18ff */
[----:B------:R1:W3:Y:S01]  /*177a0*/  LDS.128 R52, [R203+0x1080] ;  /* 0x00108000cb347984 */ /* 0x0002e20000000c00 */
[----:B------:R-:W-:Y:S01]  /*177b0*/  IMAD R2, R2, c[0x0][0x3a4], R10 ;  /* 0x0000e90002027a24 */ /* 0x000fe200078e020a */
[----:B------:R-:W-:Y:S02]  /*177c0*/  LOP3.LUT R6, R6, 0xfffffff8, RZ, 0xc0, !PT ;  /* 0xfffffff806067812 */ /* 0x000fe400078ec0ff */
[----:B------:R1:W4:Y:S01]  /*177d0*/  LDS.128 R68, [R203+0x2080] ;  /* 0x00208000cb447984 */ /* 0x0003220000000c00 */
[----:B------:R-:W-:-:S02]  /*177e0*/  IADD3 R14, R211, R233, RZ ;  /* 0x000000e9d30e7210 */ /* 0x000fc40007ffe0ff */
[----:B------:R-:W-:Y:S01]  /*177f0*/  IADD3 R3, R5, R2, RZ ;  /* 0x0000000205037210 */ /* 0x000fe20007ffe0ff */
[----:B------:R1:W1:Y:S01]  /*17800*/  LDS.128 R84, [R203+0x3080] ;  /* 0x00308000cb547984 */ /* 0x0002620000000c00 */
[----:B------:R-:W-:-:S03]  /*17810*/  IADD3 R2, -R6, R112, RZ ;  /* 0x0000007006027210 */ /* 0x000fc60007ffe1ff */
[----:B------:R1:W1:Y:S01]  /*17820*/  LDS.128 R32, [R203+0x4080] ;  /* 0x00408000cb207984 */ /* 0x0002620000000c00 */
[----:B------:R-:W-:Y:S02]  /*17830*/  LEA R6, R2, R211, 0x5 ;  /* 0x000000d302067211 */ /* 0x000fe400078e28ff */
[----:B------:R-:W-:Y:S01]  /*17840*/  MOV R2, R4 ;  /* 0x0000000400027202 */ /* 0x000fe20000000f00 */
[----:B------:R1:W1:Y:S04]  /*17850*/  LDS.128 R48, [R203+0x5080] ;  /* 0x00508000cb307984 */ /* 0x0002680000000c00 */
[----:B------:R-:W-:Y:S01]  /*17860*/  IMAD.WIDE.U32 R4, R239, c[0x0][0x3e8], R2 ;  /* 0x0000fa00ef047a25 */ /* 0x000fe200078e0002 */
[----:B------:R-:W-:Y:S01]  /*17870*/  IADD3 R3, R233, R6, RZ ;  /* 0x00000006e9037210 */ /* 0x000fe20007ffe0ff */
[----:B------:R1:W1:Y:S01]  /*17880*/  LDS.128 R64, [R203+0x6080] ;  /* 0x00608000cb407984 */ /* 0x0002620000000c00 */
[----:B------:R-:W-:Y:S01]  /*17890*/  SHF.R.S32.HI R2, RZ, 0x1f, R0 ;  /* 0x0000001fff027819 */ /* 0x000fe20000011400 */
[----:B------:R-:W-:-:S02]  /*178a0*/  IMAD R5, R239, c[0x0][0x3ec], R5 ;  /* 0x0000fb00ef057a24 */ /* 0x000fc400078e0205 */
[----:B------:R-:W-:Y:S01]  /*178b0*/  @P3 IMAD.HI.U32 R8, R3, c[0x0][0x4ec], RZ ;  /* 0x00013b0003083a27 */ /* 0x000fe200078e00ff */
[----:B------:R1:W1:Y:S03]  /*178c0*/  LDS.128 R80, [R203+0x7080] ;  /* 0x00708000cb507984 */ /* 0x0002660000000c00 */
[----:B------:R-:W-:Y:S01]  /*178d0*/  IMAD R6, R2, c[0x0][0x3f0], RZ ;  /* 0x0000fc0002067a24 */ /* 0x000fe200078e02ff */
[----:B------:R1:W1:Y:S01]  /*178e0*/  LDS.128 R28, [R203+0x8080] ;  /* 0x00808000cb1c7984 */ /* 0x0002620000000c00 */
[----:B------:R-:W-:Y:S01]  /*178f0*/  IMAD.MOV.U32 R2, RZ, RZ, R3 ;  /* 0x000000ffff027224 */ /* 0x000fe200078e0003 */
[----:B------:R-:W-:Y:S01]  /*17900*/  @P3 SHF.R.U32.HI R2, RZ, c[0x0][0x4f0], R8 ;  /* 0x00013c00ff023a19 */ /* 0x000fe20000011608 */
[C---:B------:R-:W-:Y:S01]  /*17910*/  IMAD R7, R0.reuse, c[0x0][0x3f4], R6 ;  /* 0x0000fd0000077a24 */ /* 0x040fe200078e0206 */
[----:B------:R1:W1:Y:S01]  /*17920*/  LDS.128 R44, [R203+0x9080] ;  /* 0x00908000cb2c7984 */ /* 0x0002620000000c00 */
[----:B------:R-:W-:Y:S01]  /*17930*/  IMAD.WIDE.U32 R4, R0, c[0x0][0x3f0], R4 ;  /* 0x0000fc0000047a25 */ /* 0x000fe200078e0004 */
[----:B------:R-:W-:-:S02]  /*17940*/  SHF.R.S32.HI R6, RZ, 0x1f, R2 ;  /* 0x0000001fff067819 */ /* 0x000fc40000011402 */
[----:B------:R1:W1:Y:S01]  /*17950*/  LDS.128 R60, [R203+0xa080] ;  /* 0x00a08000cb3c7984 */ /* 0x0002620000000c00 */
[----:B------:R-:W-:Y:S02]  /*17960*/  IADD3 R0, -R2, RZ, RZ ;  /* 0x000000ff02007210 */ /* 0x000fe40007ffe1ff */
[----:B------:R-:W-:Y:S01]  /*17970*/  IADD3 R5, R5, R7, RZ ;  /* 0x0000000705057210 */ /* 0x000fe20007ffe0ff */
[----:B------:R1:W1:Y:S01]  /*17980*/  LDS.128 R76, [R203+0xb080] ;  /* 0x00b08000cb4c7984 */ /* 0x0002620000000c00 */
[----:B------:R-:W-:Y:S02]  /*17990*/  IMAD R6, R6, c[0x0][0x3e0], RZ ;  /* 0x0000f80006067a24 */ /* 0x000fe400078e02ff */
[----:B------:R-:W-:Y:S01]  /*179a0*/  IMAD R0, R0, c[0x0][0x4e8], R3 ;  /* 0x00013a0000007a24 */ /* 0x000fe200078e0203 */
[----:B------:R1:W1:Y:S01]  /*179b0*/  LDS.128 R24, [R203+0xc080] ;  /* 0x00c08000cb187984 */ /* 0x0002620000000c00 */
[----:B------:R-:W-:-:S03]  /*179c0*/  IMAD.WIDE.U32 R4, R2, c[0x0][0x3e0], R4 ;  /* 0x0000f80002047a25 */ /* 0x000fc600078e0004 */
[----:B------:R1:W1:Y:S01]  /*179d0*/  LDS.128 R40, [R203+0xd080] ;  /* 0x00d08000cb287984 */ /* 0x0002620000000c00 */
[----:B------:R-:W-:Y:S01]  /*179e0*/  IMAD R2, R2, c[0x0][0x3e4], R6 ;  /* 0x0000f90002027a24 */ /* 0x000fe200078e0206 */
[----:B------:R-:W-:Y:S02]  /*179f0*/  SHF.R.S32.HI R6, RZ, 0x1f, R0 ;  /* 0x0000001fff067819 */ /* 0x000fe40000011400 */
[----:B------:R1:W1:Y:S01]  /*17a00*/  LDS.128 R56, [R203+0xe080] ;  /* 0x00e08000cb387984 */ /* 0x0002620000000c00 */
[----:B------:R-:W-:Y:S01]  /*17a10*/  IMAD.IADD R3, R5, 0x1, R2 ;  /* 0x0000000105037824 */ /* 0x000fe200078e0202 */
[----:B------:R-:W-:Y:S01]  /*17a20*/  MOV R2, R4 ;  /* 0x0000000400027202 */ /* 0x000fe20000000f00 */
[----:B------:R-:W-:Y:S01]  /*17a30*/  IMAD R6, R6, c[0x0][0x3d8], RZ ;  /* 0x0000f60006067a24 */ /* 0x000fe200078e02ff */
[----:B------:R1:W1:Y:S03]  /*17a40*/  LDS.128 R72, [R203+0xf080] ;  /* 0x00f08000cb487984 */ /* 0x0002660000000c00 */
[----:B------:R-:W-:-:S04]  /*17a50*/  IMAD.WIDE.U32 R2, R0, c[0x0][0x3d8], R2 ;  /* 0x0000f60000027a25 */ /* 0x000fc800078e0002 */
[----:B------:R-:W-:Y:S01]  /*17a60*/  IMAD R0, R0, c[0x0][0x3dc], R6 ;  /* 0x0000f70000007a24 */ /* 0x000fe200078e0206 */
[----:B------:R-:W-:-:S04]  /*17a70*/  LEA R16, P0, R2, c[0x0][0x380], 0x1 ;  /* 0x0000e00002107a11 */ /* 0x000fc800078008ff */
[----:B------:R-:W-:-:S04]  /*17a80*/  IADD3 R0, R3, R0, RZ ;  /* 0x0000000003007210 */ /* 0x000fc80007ffe0ff */
[----:B------:R-:W-:Y:S01]  /*17a90*/  LEA.HI.X R15, R2, c[0x0][0x384], R0, 0x1, P0 ;  /* 0x0000e100020f7a11 */ /* 0x000fe200000f0c00 */
[----:B------:R-:W-:Y:S05]  /*17aa0*/  BRA.DIV ~URZ, `(.L_x_1115) ;  /* 0x000047d27f007947 */ /* 0x000fea000b800000 */
[----:B--234-:R2:W3:Y:S02]  /*17ab0*/  SHFL.IDX PT, R12, R15, RZ, 0x181f ;  /* 0x00181fff0f0c7589 */ /* 0x01c4e400000e0000 */
.L_x_1182:
[----:B------:R-:W-:Y:S05]  /*17ac0*/  BRA.DIV ~URZ, `(.L_x_1116) ;  /* 0x000048227f007947 */ /* 0x000fea000b800000 */
[----:B------:R4:W2:Y:S02]  /*17ad0*/  SHFL.IDX PT, R0, R16, RZ, 0x181f ;  /* 0x00181fff10007589 */ /* 0x0008a400000e0000 */
.L_x_1183:
        /* <DEDUP_REMOVED lines=16> */
[C---:B------:R-:W-:Y:S02]  /*17be0*/  @!P1 LEA R6, P5, R213.reuse, R0, 0x1 ;  /* 0x00000000d5069211 */ /* 0x040fe400078a08ff */
        /* <DEDUP_REMOVED lines=9> */
.L_x_1118:
[----:B------:R-:W-:Y:S05]  /*17c80*/  BSYNC B0 ;  /* 0x0000000000007941 */ /* 0x000fea0003800000 */
.L_x_1117:
[----:B------:R-:W-:Y:S05]  /*17c90*/  BRA.DIV ~URZ, `(.L_x_1119) ;  /* 0x000046b27f007947 */ /* 0x000fea000b800000 */
[----:B---3--:R3:W4:Y:S04]  /*17ca0*/  SHFL.IDX PT, R12, R15, 0x1, 0x181f ;  /* 0x00381f000f0c7f89 */ /* 0x00872800000e0000 */
[----:B--2---:R3:W2:Y:S02]  /*17cb0*/  SHFL.IDX PT, R0, R16, 0x1, 0x181f ;  /* 0x00381f0010007f89 */ /* 0x0046a400000e0000 */
.L_x_1184:
        /* <DEDUP_REMOVED lines=20> */
.L_x_1121:
[----:B------:R-:W-:Y:S05]  /*17e00*/  BSYNC B0 ;  /* 0x0000000000007941 */ /* 0x000fea0003800000 */
.L_x_1120:
[----:B------:R-:W-:Y:S05]  /*17e10*/  BRA.DIV ~URZ, `(.L_x_1122) ;  /* 0x000045f27f007947 */ /* 0x000fea000b800000 */
[----:B----4-:R4:W3:Y:S02]  /*17e20*/  SHFL.IDX PT, R12, R15, 0x2, 0x181f ;  /* 0x00581f000f0c7f89 */ /* 0x0108e400000e0000 */
.L_x_1185:
[----:B------:R-:W-:Y:S05]  /*17e30*/  BRA.DIV ~URZ, `(.L_x_1123) ;  /* 0x000046427f007947 */ /* 0x000fea000b800000 */
[----:B--2---:R2:W4:Y:S02]  /*17e40*/  SHFL.IDX PT, R0, R16, 0x2, 0x181f ;  /* 0x00581f0010007f89 */ /* 0x00452400000e0000 */
.L_x_1186:
        /* <DEDUP_REMOVED lines=20> */
.L_x_1125:
[----:B------:R-:W-:Y:S05]  /*17f90*/  BSYNC B0 ;  /* 0x0000000000007941 */ /* 0x000fea0003800000 */
.L_x_1124:
[----:B------:R-:W-:Y:S05]  /*17fa0*/  BRA.DIV ~URZ, `(.L_x_1126) ;  /* 0x000045327f007947 */ /* 0x000fea000b800000 */
[----:B---3--:R3:W2:Y:S04]  /*17fb0*/  SHFL.IDX PT, R10, R15, 0x3, 0x181f ;  /* 0x00781f000f0a7f89 */ /* 0x0086a800000e0000 */
[----:B----4-:R3:W4:Y:S02]  /*17fc0*/  SHFL.IDX PT, R0, R16, 0x3, 0x181f ;  /* 0x00781f0010007f89 */ /* 0x01072400000e0000 */
.L_x_1187:
        /* <DEDUP_REMOVED lines=8> */
[C---:B------:R-:W-:Y:S02]  /*18050*/  @!P0 LEA R2, P3, R213.reuse, R0, 0x1 ;  /* 0x00000000d5028211 */ /* 0x040fe400078608ff */
        /* <DEDUP_REMOVED lines=12> */
.L_x_1114:
        /* <DEDUP_REMOVED lines=33> */
.L_x_1188:
[----:B------:R-:W-:Y:S05]  /*18330*/  BRA.DIV ~URZ, `(.L_x_1129) ;  /* 0x000042d27f007947 */ /* 0x000fea000b800000 */
[----:B------:R3:W4:Y:S02]  /*18340*/  SHFL.IDX PT, R0, R17, RZ, 0x1c1f ;  /* 0x001c1fff11007589 */ /* 0x00072400000e0000 */
.L_x_1189:
[----:B------:R-:W-:Y:S01]  /*18350*/  BSSY B0, `(.L_x_1130) ;  /* 0x00000c6000007945 */ /* 0x000fe20003800000 */
[----:B------:R-:W-:Y:S05]  /*18360*/  @P0 BRA `(.L_x_1131) ;  /* 0x00000c4000000947 */ /* 0x000fea0003800000 */
[C---:B------:R-:W-:Y:S02]  /*18370*/  ISETP.GE.AND P2, PT, R217.reuse, c[0x0][0x3c8], PT ;  /* 0x0000f200d9007a0c */ /* 0x040fe40003f46270 */
[C---:B------:R-:W-:Y:S02]  /*18380*/  IADD3 R13, R217.reuse, 0x8, RZ ;  /* 0x00000008d90d7810 */ /* 0x040fe40007ffe0ff */
[----:B------:R-:W-:Y:S02]  /*18390*/  IADD3 R5, R217, 0x10, RZ ;  /* 0x00000010d9057810 */ /* 0x000fe40007ffe0ff */
[----:B------:R-:W-:Y:S02]  /*183a0*/  ISETP.GE.AND P1, PT, R13, c[0x0][0x3c8], PT ;  /* 0x0000f2000d007a0c */ /* 0x000fe40003f26270 */
[----:B------:R-:W-:-:S02]  /*183b0*/  ISETP.GE.AND P0, PT, R5, c[0x0][0x3c8], PT ;  /* 0x0000f20005007a0c */ /* 0x000fc40003f06270 */
[C---:B------:R-:W-:Y:S02]  /*183c0*/  IADD3 R12, R217.reuse, 0x20, RZ ;  /* 0x00000020d90c7810 */ /* 0x040fe40007ffe0ff */
[C---:B------:R-:W-:Y:S01]  /*183d0*/  IADD3 R15, R217.reuse, 0x8, RZ ;  /* 0x00000008d90f7810 */ /* 0x040fe20007ffe0ff */
[----:B----4-:R-:W-:Y:S01]  /*183e0*/  @!P2 IMAD.MOV.U32 R2, RZ, RZ, R0 ;  /* 0x000000ffff02a224 */ /* 0x010fe200078e0000 */
[C---:B------:R-:W-:Y:S01]  /*183f0*/  IADD3 R10, R217.reuse, 0x10, RZ ;  /* 0x00000010d90a7810 */ /* 0x040fe20007ffe0ff */
[----:B--2---:R-:W-:Y:S01]  /*18400*/  @!P2 IMAD.MOV.U32 R3, RZ, RZ, R4 ;  /* 0x000000ffff03a224 */ /* 0x004fe200078e0004 */
[C---:B------:R-:W-:Y:S02]  /*18410*/  IADD3 R14, R217.reuse, 0x18, RZ ;  /* 0x00000018d90e7810 */ /* 0x040fe40007ffe0ff */
[----:B------:R-:W-:Y:S01]  /*18420*/  ISETP.GE.AND P4, PT, R12, c[0x0][0x3c8], PT ;  /* 0x0000f2000c007a0c */ /* 0x000fe20003f86270 */
[----:B------:R-:W-:Y:S01]  /*18430*/  @!P2 IMAD.WIDE R6, R217, 0x4, R2 ;  /* 0x00000004d906a825 */ /* 0x000fe200078e0202 */
[----:B------:R-:W-:-:S02]  /*18440*/  @!P1 LEA R2, P3, R13, R0, 0x2 ;  /* 0x000000000d029211 */ /* 0x000fc400078610ff */
[----:B------:R-:W-:Y:S02]  /*18450*/  SHF.R.S32.HI R15, RZ, 0x1f, R15 ;  /* 0x0000001fff0f7819 */ /* 0x000fe4000001140f */
[----:B------:R2:W-:Y:S01]  /*18460*/  @!P2 ST.E.64 [R6.64], R160 ;  /* 0x000000a00600a985 */ /* 0x0005e2000c101b06 */
[----:B------:R-:W-:Y:S02]  /*18470*/  SHF.R.S32.HI R10, RZ, 0x1f, R10 ;  /* 0x0000001fff0a7819 */ /* 0x000fe4000001140a */
[----:B------:R-:W-:Y:S02]  /*18480*/  @!P0 LEA R8, P2, R5, R0, 0x2 ;  /* 0x0000000005088211 */ /* 0x000fe400078410ff */
[----:B------:R-:W-:Y:S02]  /*18490*/  ISETP.GE.AND P5, PT, R14, c[0x0][0x3c8], PT ;  /* 0x0000f2000e007a0c */ /* 0x000fe40003fa6270 */
[----:B------:R-:W-:Y:S02]  /*184a0*/  IADD3 R11, R217, 0x28, RZ ;  /* 0x00000028d90b7810 */ /* 0x000fe40007ffe0ff */
[----:B------:R-:W-:-:S02]  /*184b0*/  @!P1 LEA.HI.X R3, R13, R4, R15, 0x2, P3 ;  /* 0x000000040d039211 */ /* 0x000fc400018f140f */
[----:B------:R-:W-:Y:S02]  /*184c0*/  @!P0 LEA.HI.X R9, R5, R4, R10, 0x2, P2 ;  /* 0x0000000405098211 */ /* 0x000fe400010f140a */
[----:B------:R-:W-:Y:S01]  /*184d0*/  ISETP.GE.AND P6, PT, R11, c[0x0][0x3c8], PT ;  /* 0x0000f2000b007a0c */ /* 0x000fe20003fc6270 */
[----:B------:R4:W-:Y:S01]  /*184e0*/  @!P1 ST.E.64 [R2.64], R142 ;  /* 0x0000008e02009985 */ /* 0x0009e2000c101b06 */
[C---:B------:R-:W-:Y:S02]  /*184f0*/  IADD3 R13, R217.reuse, 0x20, RZ ;  /* 0x00000020d90d7810 */ /* 0x040fe40007ffe0ff */
[C---:B------:R-:W-:Y:S01]  /*18500*/  IADD3 R15, R217.reuse, 0x18, RZ ;  /* 0x00000018d90f7810 */ /* 0x040fe20007ffe0ff */
[----:B------:R5:W-:Y:S01]  /*18510*/  @!P0 ST.E.64 [R8.64], R144 ;  /* 0x0000009008008985 */ /* 0x000be2000c101b06 */
[----:B------:R-:W-:Y:S02]  /*18520*/  SHF.R.S32.HI R13, RZ, 0x1f, R13 ;  /* 0x0000001fff0d7819 */ /* 0x000fe4000001140d */
[----:B------:R-:W-:-:S02]  /*18530*/  IADD3 R5, R217, 0x30, RZ ;  /* 0x00000030d9057810 */ /* 0x000fc40007ffe0ff */
[----:B------:R-:W-:Y:S02]  /*18540*/  IADD3 R10, R217, 0x38, RZ ;  /* 0x00000038d90a7810 */ /* 0x000fe40007ffe0ff */
[----:B------:R-:W-:Y:S02]  /*18550*/  SHF.R.S32.HI R15, RZ, 0x1f, R15 ;  /* 0x0000001fff0f7819 */ /* 0x000fe4000001140f */
[----:B------:R-:W-:Y:S02]  /*18560*/  ISETP.GE.AND P3, PT, R5, c[0x0][0x3c8], PT ;  /* 0x0000f20005007a0c */ /* 0x000fe40003f66270 */
[----:B--2---:R-:W-:Y:S02]  /*18570*/  @!P5 LEA R6, P1, R14, R0, 0x2 ;  /* 0x000000000e06d211 */ /* 0x004fe400078210ff */
[----:B------:R-:W-:Y:S02]  /*18580*/  ISETP.GE.AND P2, PT, R10, c[0x0][0x3c8], PT ;  /* 0x0000f2000a007a0c */ /* 0x000fe40003f46270 */
[----:B------:R-:W-:-:S05]  /*18590*/  @!P5 LEA.HI.X R7, R14, R4, R15, 0x2, P1 ;  /* 0x000000040e07d211 */ /* 0x000fca00008f140f */
[----:B------:R2:W-:Y:S01]  /*185a0*/  @!P5 ST.E.64 [R6.64], R148 ;  /* 0x000000940600d985 */ /* 0x0005e2000c101b06 */
[----:B----4-:R-:W-:-:S04]  /*185b0*/  @!P4 LEA R2, P0, R12, R0, 0x2 ;  /* 0x000000000c02c211 */ /* 0x010fc800078010ff */
[----:B------:R-:W-:Y:S02]  /*185c0*/  @!P4 LEA.HI.X R3, R12, R4, R13, 0x2, P0 ;  /* 0x000000040c03c211 */ /* 0x000fe400000f140d */
[----:B------:R-:W-:Y:S02]  /*185d0*/  IADD3 R12, R217, 0x28, RZ ;  /* 0x00000028d90c7810 */ /* 0x000fe40007ffe0ff */
[----:B-----5:R-:W-:Y:S01]  /*185e0*/  @!P6 LEA R8, P1, R11, R0, 0x2 ;  /* 0x000000000b08e211 */ /* 0x020fe200078210ff */
[----:B------:R4:W-:Y:S01]  /*185f0*/  @!P4 ST.E.64 [R2.64], R152 ;  /* 0x000000980200c985 */ /* 0x0009e2000c101b06 */
[----:B------:R-:W-:-:S04]  /*18600*/  SHF.R.S32.HI R12, RZ, 0x1f, R12 ;  /* 0x0000001fff0c7819 */ /* 0x000fc8000001140c */
[----:B------:R-:W-:Y:S02]  /*18610*/  @!P6 LEA.HI.X R9, R11, R4, R12, 0x2, P1 ;  /* 0x000000040b09e211 */ /* 0x000fe400008f140c */
[C---:B------:R-:W-:Y:S02]  /*18620*/  IADD3 R12, R217.reuse, 0x30, RZ ;  /* 0x00000030d90c7810 */ /* 0x040fe40007ffe0ff */
[----:B------:R-:W-:Y:S01]  /*18630*/  IADD3 R11, R217, 0x38, RZ ;  /* 0x00000038d90b7810 */ /* 0x000fe20007ffe0ff */
[----:B------:R5:W-:Y:S01]  /*18640*/  @!P6 ST.E.64 [R8.64], R156 ;  /* 0x0000009c0800e985 */ /* 0x000be2000c101b06 */
[----:B------:R-:W-:Y:S02]  /*18650*/  SHF.R.S32.HI R12, RZ, 0x1f, R12 ;  /* 0x0000001fff0c7819 */ /* 0x000fe4000001140c */
[----:B------:R-:W-:Y:S02]  /*18660*/  ISETP.GE.AND P6, PT, R252, c[0x0][0x3c8], PT ;  /* 0x0000f200fc007a0c */ /* 0x000fe40003fc6270 */
[----:B--2---:R-:W-:-:S02]  /*18670*/  @!P3 LEA R6, P0, R5, R0, 0x2 ;  /* 0x000000000506b211 */ /* 0x004fc400078010ff */
[----:B------:R-:W-:Y:S02]  /*18680*/  SHF.R.S32.HI R11, RZ, 0x1f, R11 ;  /* 0x0000001fff0b7819 */ /* 0x000fe4000001140b */
[----:B------:R-:W-:Y:S02]  /*18690*/  ISETP.GE.AND P1, PT, R250, c[0x0][0x3c8], PT ;  /* 0x0000f200fa007a0c */ /* 0x000fe40003f26270 */
[----:B------:R-:W-:Y:S02]  /*186a0*/  @!P3 LEA.HI.X R7, R5, R4, R12, 0x2, P0 ;  /* 0x000000040507b211 */ /* 0x000fe400000f140c */
[----:B------:R-:W-:-:S03]  /*186b0*/  IADD3 R5, R217, 0x50, RZ ;  /* 0x00000050d9057810 */ /* 0x000fc60007ffe0ff */
[----:B------:R2:W-:Y:S01]  /*186c0*/  @!P3 ST.E.64 [R6.64], R28 ;  /* 0x0000001c0600b985 */ /* 0x0005e2000c101b06 */
[----:B------:R-:W-:Y:S02]  /*186d0*/  ISETP.GE.AND P5, PT, R5, c[0x0][0x3c8], PT ;  /* 0x0000f20005007a0c */ /* 0x000fe40003fa6270 */
[----:B----4-:R-:W-:-:S04]  /*186e0*/  @!P2 LEA R2, P4, R10, R0, 0x2 ;  /* 0x000000000a02a211 */ /* 0x010fc800078810ff */
[----:B------:R-:W-:Y:S02]  /*186f0*/  @!P2 LEA.HI.X R3, R10, R4, R11, 0x2, P4 ;  /* 0x000000040a03a211 */ /* 0x000fe400020f140b */
[----:B------:R-:W-:Y:S02]  /*18700*/  SHF.R.S32.HI R10, RZ, 0x1f, R252 ;  /* 0x0000001fff0a7819 */ /* 0x000fe400000114fc */
[----:B------:R-:W-:Y:S01]  /*18710*/  SHF.R.S32.HI R11, RZ, 0x1f, R5 ;  /* 0x0000001fff0b7819 */ /* 0x000fe20000011405 */
[----:B------:R4:W-:Y:S01]  /*18720*/  @!P2 ST.E.64 [R2.64], R24 ;  /* 0x000000180200a985 */ /* 0x0009e2000c101b06 */
[----:B-----5:R-:W-:-:S04]  /*18730*/  @!P6 LEA R8, P0, R252, R0, 0x2 ;  /* 0x00000000fc08e211 */ /* 0x020fc800078010ff */
[----:B------:R-:W-:Y:S02]  /*18740*/  @!P6 LEA.HI.X R9, R252, R4, R10, 0x2, P0 ;  /* 0x00000004fc09e211 */ /* 0x000fe400000f140a */
[----:B------:R-:W-:-:S03]  /*18750*/  @!P5 LEA R10, P0, R5, R0, 0x2 ;  /* 0x00000000050ad211 */ /* 0x000fc600078010ff */
[----:B------:R5:W-:Y:S01]  /*18760*/  @!P6 ST.E.64 [R8.64], R36 ;  /* 0x000000240800e985 */ /* 0x000be2000c101b06 */
[----:B------:R-:W-:Y:S02]  /*18770*/  @!P5 LEA.HI.X R11, R5, R4, R11, 0x2, P0 ;  /* 0x00000004050bd211 */ /* 0x000fe400000f140b */
[----:B------:R-:W-:Y:S02]  /*18780*/  IADD3 R5, R217, 0x70, RZ ;  /* 0x00000070d9057810 */ /* 0x000fe40007ffe0ff */
[----:B--2---:R-:W-:Y:S02]  /*18790*/  SHF.R.S32.HI R7, RZ, 0x1f, R250 ;  /* 0x0000001fff077819 */ /* 0x004fe400000114fa */
[C---:B------:R-:W-:Y:S02]  /*187a0*/  @!P1 LEA R6, P2, R250.reuse, R0, 0x2 ;  /* 0x00000000fa069211 */ /* 0x040fe400078410ff */
[----:B------:R-:W-:Y:S02]  /*187b0*/  ISETP.GE.AND P6, PT, R5, c[0x0][0x3c8], PT ;  /* 0x0000f20005007a0c */ /* 0x000fe40003fc6270 */
[----:B------:R-:W-:-:S05]  /*187c0*/  @!P1 LEA.HI.X R7, R250, R4, R7, 0x2, P2 ;  /* 0x00000004fa079211 */ /* 0x000fca00010f1407 */
[----:B------:R2:W-:Y:S01]  /*187d0*/  @!P1 ST.E.64 [R6.64], R32 ;  /* 0x0000002006009985 */ /* 0x0005e2000c101b06 */
[C---:B----4-:R-:W-:Y:S02]  /*187e0*/  IADD3 R3, R217.reuse, 0x58, RZ ;  /* 0x00000058d9037810 */ /* 0x050fe40007ffe0ff */
[----:B------:R-:W-:Y:S01]  /*187f0*/  IADD3 R2, R217, 0x60, RZ ;  /* 0x00000060d9027810 */ /* 0x000fe20007ffe0ff */
[----:B------:R4:W-:Y:S01]  /*18800*/  @!P5 ST.E.64 [R10.64], R44 ;  /* 0x0000002c0a00d985 */ /* 0x0009e2000c101b06 */
[----:B------:R-:W-:Y:S02]  /*18810*/  ISETP.GE.AND P3, PT, R3, c[0x0][0x3c8], PT ;  /* 0x0000f20003007a0c */ /* 0x000fe40003f66270 */
[----:B------:R-:W-:Y:S02]  /*18820*/  ISETP.GE.AND P4, PT, R2, c[0x0][0x3c8], PT ;  /* 0x0000f20002007a0c */ /* 0x000fe40003f86270 */
[----:B-----5:R-:W-:-:S09]  /*18830*/  SHF.R.S32.HI R9, RZ, 0x1f, R3 ;  /* 0x0000001fff097819 */ /* 0x020fd20000011403 */
[CC--:B------:R-:W-:Y:S02]  /*18840*/  @!P3 LEA R8, P1, R3.reuse, R0.reuse, 0x2 ;  /* 0x000000000308b211 */ /* 0x0c0fe400078210ff */
[----:B------:R-:W-:Y:S02]  /*18850*/  @!P4 LEA R12, P0, R2, R0, 0x2 ;  /* 0x00000000020cc211 */ /* 0x000fe400078010ff */
[----:B------:R-:W-:Y:S02]  /*18860*/  @!P3 LEA.HI.X R9, R3, R4, R9, 0x2, P1 ;  /* 0x000000040309b211 */ /* 0x000fe400008f1409 */
[----:B------:R-:W-:-:S03]  /*18870*/  IADD3 R3, R217, 0x78, RZ ;  /* 0x00000078d9037810 */ /* 0x000fc60007ffe0ff */
[----:B------:R5:W-:Y:S01]  /*18880*/  @!P3 ST.E.64 [R8.64], R40 ;  /* 0x000000280800b985 */ /* 0x000be2000c101b06 */
[----:B------:R-:W-:Y:S02]  /*18890*/  ISETP.GE.AND P3, PT, R3, c[0x0][0x3c8], PT ;  /* 0x0000f20003007a0c */ /* 0x000fe40003f66270 */
[C---:B--2---:R-:W-:Y:S02]  /*188a0*/  IADD3 R6, R217.reuse, 0x68, RZ ;  /* 0x00000068d9067810 */ /* 0x044fe40007ffe0ff */
[----:B------:R-:W-:Y:S02]  /*188b0*/  SHF.R.S32.HI R7, RZ, 0x1f, R2 ;  /* 0x0000001fff077819 */ /* 0x000fe40000011402 */
[----:B------:R-:W-:Y:S02]  /*188c0*/  ISETP.GE.AND P2, PT, R6, c[0x0][0x3c8], PT ;  /* 0x0000f20006007a0c */ /* 0x000fe40003f46270 */
[----:B------:R-:W-:Y:S02]  /*188d0*/  @!P4 LEA.HI.X R13, R2, R4, R7, 0x2, P0 ;  /* 0x00000004020dc211 */ /* 0x000fe400000f1407 */
[----:B------:R-:W-:-:S02]  /*188e0*/  IADD3 R2, R217, 0x80, RZ ;  /* 0x00000080d9027810 */ /* 0x000fc40007ffe0ff */
[----:B------:R-:W-:Y:S01]  /*188f0*/  SHF.R.S32.HI R7, RZ, 0x1f, R5 ;  /* 0x0000001fff077819 */ /* 0x000fe20000011405 */
[----:B------:R2:W-:Y:S01]  /*18900*/  @!P4 ST.E.64 [R12.64], R52 ;  /* 0x000000340c00c985 */ /* 0x0005e2000c101b06 */
[----:B------:R-:W-:Y:S02]  /*18910*/  ISETP.GE.AND P5, PT, R2, c[0x0][0x3c8], PT ;  /* 0x0000f20002007a0c */ /* 0x000fe40003fa6270 */
[----:B----4-:R-:W-:-:S04]  /*18920*/  @!P6 LEA R10, P0, R5, R0, 0x2 ;  /* 0x00000000050ae211 */ /* 0x010fc800078010ff */
[----:B------:R-:W-:Y:S02]  /*18930*/  @!P6 LEA.HI.X R11, R5, R4, R7, 0x2, P0 ;  /* 0x00000004050be211 */ /* 0x000fe400000f1407 */
[----:B------:R-:W-:Y:S02]  /*18940*/  IADD3 R7, R217, 0x88, RZ ;  /* 0x00000088d9077810 */ /* 0x000fe40007ffe0ff */
[----:B------:R-:W-:Y:S02]  /*18950*/  SHF.R.S32.HI R5, RZ, 0x1f, R2 ;  /* 0x0000001fff057819 */ /* 0x000fe40000011402 */
[----:B-----5:R-:W-:Y:S02]  /*18960*/  SHF.R.S32.HI R9, RZ, 0x1f, R6 ;  /* 0x0000001fff097819 */ /* 0x020fe40000011406 */
[----:B------:R-:W-:-:S04]  /*18970*/  @!P2 LEA R8, P1, R6, R0, 0x2 ;  /* 0x000000000608a211 */ /* 0x000fc800078210ff */
[----:B------:R-:W-:Y:S02]  /*18980*/  @!P2 LEA.HI.X R9, R6, R4, R9, 0x2, P1 ;  /* 0x000000040609a211 */ /* 0x000fe400008f1409 */
[----:B------:R-:W-:-:S03]  /*18990*/  IADD3 R6, R217, 0x90, RZ ;  /* 0x00000090d9067810 */ /* 0x000fc60007ffe0ff */
[----:B------:R4:W-:Y:S01]  /*189a0*/  @!P2 ST.E.64 [R8.64], R48 ;  /* 0x000000300800a985 */ /* 0x0009e2000c101b06 */
[----:B------:R-:W-:Y:S02]  /*189b0*/  ISETP.GE.AND P2, PT, R7, c[0x0][0x3c8], PT ;  /* 0x0000f20007007a0c */ /* 0x000fe40003f46270 */
[----:B--2---:R-:W-:Y:S01]  /*189c0*/  @!P5 LEA R12, P0, R2, R0, 0x2 ;  /* 0x00000000020cd211 */ /* 0x004fe200078010ff */
[----:B------:R2:W-:Y:S01]  /*189d0*/  @!P6 ST.E.64 [R10.64], R60 ;  /* 0x0000003c0a00e985 */ /* 0x0005e2000c101b06 */
[----:B------:R-:W-:Y:S02]  /*189e0*/  ISETP.GE.AND P4, PT, R6, c[0x0][0x3c8], PT ;  /* 0x0000f20006007a0c */ /* 0x000fe40003f86270 */
[----:B------:R-:W-:Y:S02]  /*189f0*/  @!P5 LEA.HI.X R13, R2, R4, R5, 0x2, P0 ;  /* 0x00000004020dd211 */ /* 0x000fe400000f1405 */
[----:B------:R-:W-:Y:S02]  /*18a00*/  IADD3 R5, R217, 0x98, RZ ;  /* 0x00000098d9057810 */ /* 0x000fe40007ffe0ff */
[----:B------:R-:W-:-:S02]  /*18a10*/  SHF.R.S32.HI R2, RZ, 0x1f, R6 ;  /* 0x0000001fff027819 */ /* 0x000fc40000011406 */
[----:B----4-:R-:W-:Y:S02]  /*18a20*/  SHF.R.S32.HI R9, RZ, 0x1f, R3 ;  /* 0x0000001fff097819 */ /* 0x010fe40000011403 */
[----:B------:R-:W-:-:S03]  /*18a30*/  @!P3 LEA R8, P1, R3, R0, 0x2 ;  /* 0x000000000308b211 */ /* 0x000fc600078210ff */
[C---:B--2---:R-:W-:Y:S02]  /*18a40*/  @!P4 LEA R10, P0, R6.reuse, R0, 0x2 ;  /* 0x00000000060ac211 */ /* 0x044fe400078010ff */
[-C--:B------:R-:W-:Y:S02]  /*18a50*/  @!P3 LEA.HI.X R9, R3, R4.reuse, R9, 0x2, P1 ;  /* 0x000000040309b211 */ /* 0x080fe400008f1409 */
[----:B------:R-:W-:Y:S02]  /*18a60*/  IADD3 R3, R217, 0xa0, RZ ;  /* 0x000000a0d9037810 */ /* 0x000fe40007ffe0ff */
[----:B------:R-:W-:Y:S01]  /*18a70*/  @!P4 LEA.HI.X R11, R6, R4, R2, 0x2, P0 ;  /* 0x00000004060bc211 */ /* 0x000fe200000f1402 */
[----:B------:R2:W-:Y:S01]  /*18a80*/  @!P3 ST.E.64 [R8.64], R56 ;  /* 0x000000380800b985 */ /* 0x0005e2000c101b06 */
[----:B------:R-:W-:Y:S02]  /*18a90*/  ISETP.GE.AND P3, PT, R5, c[0x0][0x3c8], PT ;  /* 0x0000f20005007a0c */ /* 0x000fe40003f66270 */
[----:B------:R-:W-:Y:S01]  /*18aa0*/  IADD3 R2, R217, 0xa8, RZ ;  /* 0x000000a8d9027810 */ /* 0x000fe20007ffe0ff */
[----:B------:R4:W-:Y:S01]  /*18ab0*/  @!P5 ST.E.64 [R12.64], R68 ;  /* 0x000000440c00d985 */ /* 0x0009e2000c101b06 */
[----:B------:R-:W-:-:S02]  /*18ac0*/  ISETP.GE.AND P5, PT, R3, c[0x0][0x3c8], PT ;  /* 0x0000f20003007a0c */ /* 0x000fc40003fa6270 */
[----:B------:R-:W-:Y:S02]  /*18ad0*/  SHF.R.S32.HI R6, RZ, 0x1f, R5 ;  /* 0x0000001fff067819 */ /* 0x000fe40000011405 */
[----:B--2---:R-:W-:Y:S02]  /*18ae0*/  SHF.R.S32.HI R9, RZ, 0x1f, R7 ;  /* 0x0000001fff097819 */ /* 0x004fe40000011407 */
[C---:B------:R-:W-:Y:S02]  /*18af0*/  @!P2 LEA R8, P1, R7.reuse, R0, 0x2 ;  /* 0x000000000708a211 */ /* 0x040fe400078210ff */
[----:B----4-:R-:W-:Y:S02]  /*18b00*/  SHF.R.S32.HI R13, RZ, 0x1f, R3 ;  /* 0x0000001fff0d7819 */ /* 0x010fe40000011403 */
[----:B------:R-:W-:Y:S02]  /*18b10*/  @!P2 LEA.HI.X R9, R7, R4, R9, 0x2, P1 ;  /* 0x000000040709a211 */ /* 0x000fe400008f1409 */
[----:B------:R-:W-:-:S02]  /*18b20*/  IADD3 R7, R217, 0xb0, RZ ;  /* 0x000000b0d9077810 */ /* 0x000fc40007ffe0ff */
[----:B------:R-:W-:Y:S01]  /*18b30*/  @!P5 LEA R12, P0, R3, R0, 0x2 ;  /* 0x00000000030cd211 */ /* 0x000fe200078010ff */
[----:B------:R2:W-:Y:S01]  /*18b40*/  @!P2 ST.E.64 [R8.64], R64 ;  /* 0x000000400800a985 */ /* 0x0005e2000c101b06 */
[----:B------:R-:W-:Y:S02]  /*18b50*/  ISETP.GE.AND P2, PT, R2, c[0x0][0x3c8], PT ;  /* 0x0000f20002007a0c */ /* 0x000fe40003f46270 */
[----:B------:R-:W-:Y:S01]  /*18b60*/  ISETP.GE.AND P6, PT, R7, c[0x0][0x3c8], PT ;  /* 0x0000f20007007a0c */ /* 0x000fe20003fc6270 */
[----:B------:R4:W-:Y:S01]  /*18b70*/  @!P4 ST.E.64 [R10.64], R76 ;  /* 0x0000004c0a00c985 */ /* 0x0009e2000c101b06 */
[----:B------:R-:W-:Y:S02]  /*18b80*/  @!P5 LEA.HI.X R13, R3, R4, R13, 0x2, P0 ;  /* 0x00000004030dd211 */ /* 0x000fe400000f140d */
[----:B------:R-:W-:Y:S02]  /*18b90*/  SHF.R.S32.HI R3, RZ, 0x1f, R2 ;  /* 0x0000001fff037819 */ /* 0x000fe40000011402 */
[----:B--2---:R-:W-:-:S04]  /*18ba0*/  @!P3 LEA R8, P1, R5, R0, 0x2 ;  /* 0x000000000508b211 */ /* 0x004fc800078210ff */
[----:B------:R-:W-:Y:S02]  /*18bb0*/  @!P3 LEA.HI.X R9, R5, R4, R6, 0x2, P1 ;  /* 0x000000040509b211 */ /* 0x000fe400008f1406 */
[C---:B------:R-:W-:Y:S02]  /*18bc0*/  IADD3 R6, R217.reuse, 0xb8, RZ ;  /* 0x000000b8d9067810 */ /* 0x040fe40007ffe0ff */
[----:B------:R-:W-:Y:S01]  /*18bd0*/  IADD3 R5, R217, 0xc0, RZ ;  /* 0x000000c0d9057810 */ /* 0x000fe20007ffe0ff */
[----:B------:R2:W-:Y:S01]  /*18be0*/  @!P3 ST.E.64 [R8.64], R72 ;  /* 0x000000480800b985 */ /* 0x0005e2000c101b06 */
[----:B------:R-:W-:Y:S02]  /*18bf0*/  ISETP.GE.AND P3, PT, R6, c[0x0][0x3c8], PT ;  /* 0x0000f20006007a0c */ /* 0x000fe40003f66270 */
[----:B------:R-:W-:Y:S01]  /*18c00*/  ISETP.GE.AND P4, PT, R5, c[0x0][0x3c8], PT ;  /* 0x0000f20005007a0c */ /* 0x000fe20003f86270 */
[----:B------:R5:W-:Y:S01]  /*18c10*/  @!P5 ST.E.64 [R12.64], R84 ;  /* 0x000000540c00d985 */ /* 0x000be2000c101b06 */
[----:B----4-:R-:W-:-:S02]  /*18c20*/  SHF.R.S32.HI R11, RZ, 0x1f, R7 ;  /* 0x0000001fff0b7819 */ /* 0x010fc40000011407 */
[----:B------:R-:W-:-:S04]  /*18c30*/  @!P6 LEA R10, P0, R7, R0, 0x2 ;  /* 0x00000000070ae211 */ /* 0x000fc800078010ff */
[----:B------:R-:W-:Y:S02]  /*18c40*/  @!P6 LEA.HI.X R11, R7, R4, R11, 0x2, P0 ;  /* 0x00000004070be211 */ /* 0x000fe400000f140b */
[----:B------:R-:W-:Y:S02]  /*18c50*/  SHF.R.S32.HI R7, RZ, 0x1f, R5 ;  /* 0x0000001fff077819 */ /* 0x000fe40000011405 */
[----:B--2---:R-:W-:-:S04]  /*18c60*/  @!P2 LEA R8, P1, R2, R0, 0x2 ;  /* 0x000000000208a211 */ /* 0x004fc800078210ff */
[----:B------:R-:W-:Y:S02]  /*18c70*/  @!P2 LEA.HI.X R9, R2, R4, R3, 0x2, P1 ;  /* 0x000000040209a211 */ /* 0x000fe400008f1403 */
[C---:B------:R-:W-:Y:S02]  /*18c80*/  IADD3 R2, R217.reuse, 0xd0, RZ ;  /* 0x000000d0d9027810 */ /* 0x040fe40007ffe0ff */
[----:B------:R-:W-:Y:S01]  /*18c90*/  IADD3 R3, R217, 0xc8, RZ ;  /* 0x000000c8d9037810 */ /* 0x000fe20007ffe0ff */
[----:B------:R2:W-:Y:S01]  /*18ca0*/  @!P2 ST.E.64 [R8.64], R80 ;  /* 0x000000500800a985 */ /* 0x0005e2000c101b06 */
[----:B-----5:R-:W-:Y:S02]  /*18cb0*/  @!P4 LEA R12, P0, R5, R0, 0x2 ;  /* 0x00000000050cc211 */ /* 0x020fe400078010ff */
[----:B------:R-:W-:Y:S01]  /*18cc0*/  ISETP.GE.AND P5, PT, R2, c[0x0][0x3c8], PT ;  /* 0x0000f20002007a0c */ /* 0x000fe20003fa6270 */
[----:B------:R4:W-:Y:S01]  /*18cd0*/  @!P6 ST.E.64 [R10.64], R92 ;  /* 0x0000005c0a00e985 */ /* 0x0009e2000c101b06 */
[----:B------:R-:W-:-:S02]  /*18ce0*/  ISETP.GE.AND P2, PT, R3, c[0x0][0x3c8], PT ;  /* 0x0000f20003007a0c */ /* 0x000fc40003f46270 */
        /* <DEDUP_REMOVED lines=11> */
[----:B------:R-:W-:Y:S02]  /*18da0*/  IADD3 R5, R217, 0xe8, RZ ;  /* 0x000000e8d9057810 */ /* 0x000fe40007ffe0ff */
[----:B------:R-:W-:Y:S01]  /*18db0*/  SHF.R.S32.HI R2, RZ, 0x1f, R6 ;  /* 0x0000001fff027819 */ /* 0x000fe20000011406 */
[----:B------:R4:W-:Y:S01]  /*18dc0*/  @!P4 ST.E.64 [R12.64], R100 ;  /* 0x000000640c00c985 */ /* 0x0009e2000c101b06 */
[----:B------:R-:W-:-:S02]  /*18dd0*/  ISETP.GE.AND P4, PT, R6, c[0x0][0x3c8], PT ;  /* 0x0000f20006007a0c */ /* 0x000fc40003f86270 */
[----:B------:R-:W-:Y:S02]  /*18de0*/  ISETP.GE.AND P3, PT, R5, c[0x0][0x3c8], PT ;  /* 0x0000f20005007a0c */ /* 0x000fe40003f66270 */
[----:B--2---:R-:W-:Y:S02]  /*18df0*/  SHF.R.S32.HI R9, RZ, 0x1f, R3 ;  /* 0x0000001fff097819 */ /* 0x004fe40000011403 */
[-C--:B------:R-:W-:Y:S02]  /*18e00*/  @!P2 LEA R8, P1, R3, R0.reuse, 0x2 ;  /* 0x000000000308a211 */ /* 0x080fe400078210ff */
[----:B----4-:R-:W-:Y:S02]  /*18e10*/  @!P6 LEA R12, P0, R7, R0, 0x2 ;  /* 0x00000000070ce211 */ /* 0x010fe400078010ff */
[----:B------:R-:W-:-:S03]  /*18e20*/  @!P2 LEA.HI.X R9, R3, R4, R9, 0x2, P1 ;  /* 0x000000040309a211 */ /* 0x000fc600008f1409 */
[C---:B------:R-:W-:Y:S02]  /*18e30*/  @!P4 LEA R14, P1, R6.reuse, R0, 0x2 ;  /* 0x00000000060ec211 */ /* 0x040fe400078210ff */
        /* <DEDUP_REMOVED lines=23> */
.L_x_1131:
[----:B------:R-:W-:Y:S05]  /*18fb0*/  BSYNC B0 ;  /* 0x0000000000007941 */ /* 0x000fea0003800000 */
.L_x_1130:
[----:B------:R-:W-:Y:S05]  /*18fc0*/  BRA.DIV ~URZ, `(.L_x_1132) ;  /* 0x000036a27f007947 */ /* 0x000fea000b800000 */
[----:B--2---:R2:W1:Y:S04]  /*18fd0*/  SHFL.IDX PT, R4, R16, 0x1, 0x1c1f ;  /* 0x003c1f0010047f89 */ /* 0x00446800000e0000 */
[----:B----4-:R2:W4:Y:S02]  /*18fe0*/  SHFL.IDX PT, R0, R17, 0x1, 0x1c1f ;  /* 0x003c1f0011007f89 */ /* 0x01052400000e0000 */
.L_x_1190:
[----:B------:R-:W-:-:S13]  /*18ff0*/  LOP3.LUT P0, RZ, R216, 0x2, RZ, 0xc0, !PT ;  /* 0x00000002d8ff7812 */ /* 0x000fda000780c0ff */
[----:B------:R-:W-:Y:S05]  /*19000*/  @P0 BRA `(.L_x_1127) ;  /* 0x00001a1000000947 */ /* 0x000fea0003800000 */
[C---:B------:R-:W-:Y:S02]  /*19010*/  ISETP.GE.AND P1, PT, R217.reuse, c[0x0][0x3c8], PT ;  /* 0x0000f200d9007a0c */ /* 0x040fe40003f26270 */
[C---:B-1----:R-:W-:Y:S02]  /*19020*/  IADD3 R10, R217.reuse, 0x8, RZ ;  /* 0x00000008d90a7810 */ /* 0x042fe40007ffe0ff */
[C---:B------:R-:W-:Y:S02]  /*19030*/  IADD3 R8, R217.reuse, 0x10, RZ ;  /* 0x00000010d9087810 */ /* 0x040fe40007ffe0ff */
[----:B------:R-:W-:Y:S02]  /*19040*/  ISETP.GE.AND P0, PT, R10, c[0x0][0x3c8], PT ;  /* 0x0000f2000a007a0c */ /* 0x000fe40003f06270 */
[----:B------:R-:W-:Y:S02]  /*19050*/  ISETP.GE.AND P5, PT, R8, c[0x0][0x3c8], PT ;  /* 0x0000f20008007a0c */ /* 0x000fe40003fa6270 */
[----:B------:R-:W-:-:S02]  /*19060*/  IADD3 R15, R217, 0x18, RZ ;  /* 0x00000018d90f7810 */ /* 0x000fc40007ffe0ff */
[----:B------:R-:W-:Y:S01]  /*19070*/  IADD3 R11, R217, 0x8, RZ ;  /* 0x00000008d90b7810 */ /* 0x000fe20007ffe0ff */
[----:B----4-:R-:W-:Y:S01]  /*19080*/  @!P1 IMAD.MOV.U32 R2, RZ, RZ, R0 ;  /* 0x000000ffff029224 */ /* 0x010fe200078e0000 */
[----:B------:R-:W-:Y:S01]  /*19090*/  ISETP.GE.AND P4, PT, R15, c[0x0][0x3c8], PT ;  /* 0x0000f2000f007a0c */ /* 0x000fe20003f86270 */
[----:B------:R-:W-:Y:S01]  /*190a0*/  @!P1 IMAD.MOV.U32 R3, RZ, RZ, R4 ;  /* 0x000000ffff039224 */ /* 0x000fe200078e0004 */
[C---:B------:R-:W-:Y:S02]  /*190b0*/  IADD3 R13, R217.reuse, 0x20, RZ ;  /* 0x00000020d90d7810 */ /* 0x040fe40007ffe0ff */
[----:B------:R-:W-:Y:S01]  /*190c0*/  SHF.R.S32.HI R11, RZ, 0x1f, R11 ;  /* 0x0000001fff0b7819 */ /* 0x000fe2000001140b */
[C---:B------:R-:W-:Y:S01]  /*190d0*/  @!P1 IMAD.WIDE R2, R217.reuse, 0x4, R2 ;  /* 0x00000004d9029825 */ /* 0x040fe200078e0202 */
[----:B------:R-:W-:Y:S02]  /*190e0*/  @!P0 LEA R6, P6, R10, R0, 0x2 ;  /* 0x000000000a068211 */ /* 0x000fe400078c10ff */
[----:B------:R-:W-:-:S02]  /*190f0*/  IADD3 R5, R217, 0x28, RZ ;  /* 0x00000028d9057810 */ /* 0x000fc40007ffe0ff */
[----:B------:R-:W-:Y:S01]  /*19100*/  IADD3 R9, R217, 0x10, RZ ;  /* 0x00000010d9097810 */ /* 0x000fe20007ffe0ff */
[----:B------:R1:W-:Y:S01]  /*19110*/  @!P1 ST.E.64 [R2.64], R120 ;  /* 0x0000007802009985 */ /* 0x0003e2000c101b06 */
[----:B------:R-:W-:Y:S02]  /*19120*/  ISETP.GE.AND P3, PT, R13, c[0x0][0x3c8], PT ;  /* 0x0000f2000d007a0c */ /* 0x000fe40003f66270 */
[----:B------:R-:W-:Y:S02]  /*19130*/  @!P0 LEA.HI.X R7, R10, R4, R11, 0x2, P6 ;  /* 0x000000040a078211 */ /* 0x000fe400030f140b */
[----:B------:R-:W-:Y:S02]  /*19140*/  ISETP.GE.AND P2, PT, R5, c[0x0][0x3c8], PT ;  /* 0x0000f20005007a0c */ /* 0x000fe40003f46270 */
[----:B------:R-:W-:Y:S01]  /*19150*/  SHF.R.S32.HI R9, RZ, 0x1f, R9 ;  /* 0x0000001fff097819 */ /* 0x000fe20000011409 */
[----:B------:R4:W-:Y:S01]  /*19160*/  @!P0 ST.E.64 [R6.64], R124 ;  /* 0x0000007c06008985 */ /* 0x0009e2000c101b06 */
[----:B--2---:R-:W-:-:S02]  /*19170*/  IADD3 R16, R217, 0x18, RZ ;  /* 0x00000018d9107810 */ /* 0x004fc40007ffe0ff */
[C---:B------:R-:W-:Y:S02]  /*19180*/  IADD3 R12, R217.reuse, 0x30, RZ ;  /* 0x00000030d90c7810 */ /* 0x040fe40007ffe0ff */
[----:B------:R-:W-:Y:S02]  /*19190*/  SHF.R.S32.HI R16, RZ, 0x1f, R16 ;  /* 0x0000001fff107819 */ /* 0x000fe40000011410 */
[C---:B------:R-:W-:Y:S02]  /*191a0*/  IADD3 R10, R217.reuse, 0x38, RZ ;  /* 0x00000038d90a7810 */ /* 0x040fe40007ffe0ff */
[C---:B------:R-:W-:Y:S02]  /*191b0*/  IADD3 R14, R217.reuse, 0x20, RZ ;  /* 0x00000020d90e7810 */ /* 0x040fe40007ffe0ff */
[----:B------:R-:W-:Y:S02]  /*191c0*/  IADD3 R11, R217, 0x28, RZ ;  /* 0x00000028d90b7810 */ /* 0x000fe40007ffe0ff */
[----:B------:R-:W-:-:S02]  /*191d0*/  SHF.R.S32.HI R14, RZ, 0x1f, R14 ;  /* 0x0000001fff0e7819 */ /* 0x000fc4000001140e */
[----:B------:R-:W-:Y:S02]  /*191e0*/  SHF.R.S32.HI R11, RZ, 0x1f, R11 ;  /* 0x0000001fff0b7819 */ /* 0x000fe4000001140b */
[----:B-1----:R-:W-:-:S04]  /*191f0*/  @!P5 LEA R2, P1, R8, R0, 0x2 ;  /* 0x000000000802d211 */ /* 0x002fc800078210ff */
[----:B------:R-:W-:Y:S02]  /*19200*/  @!P5 LEA.HI.X R3, R8, R4, R9, 0x2, P1 ;  /* 0x000000040803d211 */ /* 0x000fe400008f1409 */
[C---:B------:R-:W-:Y:S02]  /*19210*/  @!P4 LEA R8, P0, R15.reuse, R0, 0x2 ;  /* 0x000000000f08c211 */ /* 0x040fe400078010ff */
[----:B------:R-:W-:Y:S01]  /*19220*/  ISETP.GE.AND P1, PT, R12, c[0x0][0x3c8], PT ;  /* 0x0000f2000c007a0c */ /* 0x000fe20003f26270 */
[----:B------:R1:W-:Y:S01]  /*19230*/  @!P5 ST.E.64 [R2.64], R128 ;  /* 0x000000800200d985 */ /* 0x0003e2000c101b06 */
[----:B------:R-:W-:Y:S02]  /*19240*/  @!P4 LEA.HI.X R9, R15, R4, R16, 0x2, P0 ;  /* 0x000000040f09c211 */ /* 0x000fe400000f1410 */
[C---:B----4-:R-:W-:Y:S02]  /*19250*/  @!P3 LEA R6, P6, R13.reuse, R0, 0x2 ;  /* 0x000000000d06b211 */ /* 0x050fe400078c10ff */
[----:B------:R-:W-:Y:S01]  /*19260*/  ISETP.GE.AND P0, PT, R10, c[0x0][0x3c8], PT ;  /* 0x0000f2000a007a0c */ /* 0x000fe20003f06270 */
[----:B------:R2:W-:Y:S01]  /*19270*/  @!P4 ST.E.64 [R8.64], R146 ;  /* 0x000000920800c985 */ /* 0x0005e2000c101b06 */
[----:B------:R-:W-:-:S02]  /*19280*/  @!P3 LEA.HI.X R7, R13, R4, R14, 0x2, P6 ;  /* 0x000000040d07b211 */ /* 0x000fc400030f140e */
[----:B------:R-:W-:Y:S02]  /*19290*/  IADD3 R13, R217, 0x30, RZ ;  /* 0x00000030d90d7810 */ /* 0x000fe40007ffe0ff */
[----:B------:R-:W-:Y:S01]  /*192a0*/  ISETP.GE.AND P4, PT, R252, c[0x0][0x3c8], PT ;  /* 0x0000f200fc007a0c */ /* 0x000fe20003f86270 */
[----:B------:R4:W-:Y:S01]  /*192b0*/  @!P3 ST.E.64 [R6.64], R22 ;  /* 0x000000160600b985 */ /* 0x0009e2000c101b06 */
[----:B------:R-:W-:Y:S02]  /*192c0*/  SHF.R.S32.HI R13, RZ, 0x1f, R13 ;  /* 0x0000001fff0d7819 */ /* 0x000fe4000001140d */
[----:B-1----:R-:W-:-:S04]  /*192d0*/  @!P2 LEA R2, P5, R5, R0, 0x2 ;  /* 0x000000000502a211 */ /* 0x002fc800078a10ff */
[----:B------:R-:W-:Y:S02]  /*192e0*/  @!P2 LEA.HI.X R3, R5, R4, R11, 0x2, P5 ;  /* 0x000000040503a211 */ /* 0x000fe400028f140b */
[C---:B------:R-:W-:Y:S02]  /*192f0*/  IADD3 R11, R217.reuse, 0x38, RZ ;  /* 0x00000038d90b7810 */ /* 0x040fe40007ffe0ff */
[-C--:B--2---:R-:W-:Y:S01]  /*19300*/  @!P1 LEA R8, P3, R12, R0.reuse, 0x2 ;  /* 0x000000000c089211 */ /* 0x084fe200078610ff */
[----:B------:R1:W-:Y:S01]  /*19310*/  @!P2 ST.E.64 [R2.64], R26 ;  /* 0x0000001a0200a985 */ /* 0x0003e2000c101b06 */
[----:B------:R-:W-:Y:S02]  /*19320*/  IADD3 R5, R217, 0x50, RZ ;  /* 0x00000050d9057810 */ /* 0x000fe40007ffe0ff */
[----:B----4-:R-:W-:Y:S02]  /*19330*/  @!P0 LEA R6, P2, R10, R0, 0x2 ;  /* 0x000000000a068211 */ /* 0x010fe400078410ff */
[----:B------:R-:W-:-:S02]  /*19340*/  SHF.R.S32.HI R11, RZ, 0x1f, R11 ;  /* 0x0000001fff0b7819 */ /* 0x000fc4000001140b */
[-C--:B------:R-:W-:Y:S02]  /*19350*/  @!P1 LEA.HI.X R9, R12, R4.reuse, R13, 0x2, P3 ;  /* 0x000000040c099211 */ /* 0x080fe400018f140d */
[----:B------:R-:W-:Y:S02]  /*19360*/  ISETP.GE.AND P3, PT, R250, c[0x0][0x3c8], PT ;  /* 0x0000f200fa007a0c */ /* 0x000fe40003f66270 */
[----:B------:R-:W-:Y:S01]  /*19370*/  ISETP.GE.AND P6, PT, R5, c[0x0][0x3c8], PT ;  /* 0x0000f20005007a0c */ /* 0x000fe20003fc6270 */
[----:B------:R2:W-:Y:S01]  /*19380*/  @!P1 ST.E.64 [R8.64], R150 ;  /* 0x0000009608009985 */ /* 0x0005e2000c101b06 */
[----:B------:R-:W-:Y:S02]  /*19390*/  @!P0 LEA.HI.X R7, R10, R4, R11, 0x2, P2 ;  /* 0x000000040a078211 */ /* 0x000fe400010f140b */
[----:B------:R-:W-:Y:S02]  /*193a0*/  SHF.R.S32.HI R12, RZ, 0x1f, R252 ;  /* 0x0000001fff0c7819 */ /* 0x000fe400000114fc */
[----:B------:R-:W-:Y:S01]  /*193b0*/  SHF.R.S32.HI R15, RZ, 0x1f, R5 ;  /* 0x0000001fff0f7819 */ /* 0x000fe20000011405 */
[----:B------:R4:W-:Y:S01]  /*193c0*/  @!P0 ST.E.64 [R6.64], R30 ;  /* 0x0000001e06008985 */ /* 0x0009e2000c101b06 */
[----:B------:R-:W-:-:S04]  /*193d0*/  @!P4 LEA R10, P0, R252, R0, 0x2 ;  /* 0x00000000fc0ac211 */ /* 0x000fc800078010ff */
[----:B------:R-:W-:Y:S02]  /*193e0*/  @!P4 LEA.HI.X R11, R252, R4, R12, 0x2, P0 ;  /* 0x00000004fc0bc211 */ /* 0x000fe400000f140c */
[----:B------:R-:W-:-:S03]  /*193f0*/  @!P6 LEA R14, P0, R5, R0, 0x2 ;  /* 0x00000000050ee211 */ /* 0x000fc600078010ff */
[----:B------:R5:W-:Y:S01]  /*19400*/  @!P4 ST.E.64 [R10.64], R38 ;  /* 0x000000260a00c985 */ /* 0x000be2000c101b06 */
[C---:B-1----:R-:W-:Y:S02]  /*19410*/  IADD3 R3, R217.reuse, 0x58, RZ ;  /* 0x00000058d9037810 */ /* 0x042fe40007ffe0ff */
[----:B------:R-:W-:Y:S02]  /*19420*/  IADD3 R2, R217, 0x60, RZ ;  /* 0x00000060d9027810 */ /* 0x000fe40007ffe0ff */
[----:B------:R-:W-:Y:S02]  /*19430*/  ISETP.GE.AND P5, PT, R3, c[0x0][0x3c8], PT ;  /* 0x0000f20003007a0c */ /* 0x000fe40003fa6270 */
[----:B------:R-:W-:Y:S02]  /*19440*/  SHF.R.S32.HI R13, RZ, 0x1f, R3 ;  /* 0x0000001fff0d7819 */ /* 0x000fe40000011403 */
[----:B------:R-:W-:Y:S02]  /*19450*/  @!P6 LEA.HI.X R15, R5, R4, R15, 0x2, P0 ;  /* 0x00000004050fe211 */ /* 0x000fe400000f140f */
[----:B------:R-:W-:-:S02]  /*19460*/  ISETP.GE.AND P4, PT, R2, c[0x0][0x3c8], PT ;  /* 0x0000f20002007a0c */ /* 0x000fc40003f86270 */
[C---:B--2---:R-:W-:Y:S02]  /*19470*/  @!P3 LEA R8, P1, R250.reuse, R0, 0x2 ;  /* 0x00000000fa08b211 */ /* 0x044fe400078210ff */
[C---:B------:R-:W-:Y:S02]  /*19480*/  IADD3 R5, R217.reuse, 0x70, RZ ;  /* 0x00000070d9057810 */ /* 0x040fe40007ffe0ff */
[----:B----4-:R-:W-:Y:S02]  /*19490*/  SHF.R.S32.HI R7, RZ, 0x1f, R250 ;  /* 0x0000001fff077819 */ /* 0x010fe400000114fa */
[----:B------:R-:W-:Y:S02]  /*194a0*/  IADD3 R6, R217, 0x68, RZ ;  /* 0x00000068d9067810 */ /* 0x000fe40007ffe0ff */
[----:B------:R-:W-:Y:S02]  /*194b0*/  @!P3 LEA.HI.X R9, R250, R4, R7, 0x2, P1 ;  /* 0x00000004fa09b211 */ /* 0x000fe400008f1407 */
[----:B------:R-:W-:-:S02]  /*194c0*/  @!P5 LEA R12, P1, R3, R0, 0x2 ;  /* 0x00000000030cd211 */ /* 0x000fc400078210ff */
[----:B------:R-:W-:Y:S01]  /*194d0*/  ISETP.GE.AND P2, PT, R6, c[0x0][0x3c8], PT ;  /* 0x0000f20006007a0c */ /* 0x000fe20003f46270 */
[----:B------:R1:W-:Y:S01]  /*194e0*/  @!P3 ST.E.64 [R8.64], R34 ;  /* 0x000000220800b985 */ /* 0x0003e2000c101b06 */
[----:B------:R-:W-:Y:S02]  /*194f0*/  @!P5 LEA.HI.X R13, R3, R4, R13, 0x2, P1 ;  /* 0x00000004030dd211 */ /* 0x000fe400008f140d */
[----:B------:R-:W-:Y:S01]  /*19500*/  ISETP.GE.AND P1, PT, R5, c[0x0][0x3c8], PT ;  /* 0x0000f20005007a0c */ /* 0x000fe20003f26270 */
[----:B------:R2:W-:Y:S01]  /*19510*/  @!P6 ST.E.64 [R14.64], R46 ;  /* 0x0000002e0e00e985 */ /* 0x0005e2000c101b06 */
[----:B-----5:R-:W-:Y:S02]  /*19520*/  @!P4 LEA R10, P0, R2, R0, 0x2 ;  /* 0x00000000020ac211 */ /* 0x020fe400078010ff */
[----:B------:R-:W-:Y:S01]  /*19530*/  IADD3 R3, R217, 0x78, RZ ;  /* 0x00000078d9037810 */ /* 0x000fe20007ffe0ff */
[----:B------:R4:W-:Y:S01]  /*19540*/  @!P5 ST.E.64 [R12.64], R42 ;  /* 0x0000002a0c00d985 */ /* 0x0009e2000c101b06 */
[----:B------:R-:W-:-:S02]  /*19550*/  SHF.R.S32.HI R7, RZ, 0x1f, R6 ;  /* 0x0000001fff077819 */ /* 0x000fc40000011406 */
[----:B-1----:R-:W-:Y:S02]  /*19560*/  SHF.R.S32.HI R9, RZ, 0x1f, R2 ;  /* 0x0000001fff097819 */ /* 0x002fe40000011402 */
[----:B------:R-:W-:Y:S02]  /*19570*/  @!P2 LEA R8, P3, R6, R0, 0x2 ;  /* 0x000000000608a211 */ /* 0x000fe400078610ff */
[----:B------:R-:W-:Y:S02]  /*19580*/  @!P4 LEA.HI.X R11, R2, R4, R9, 0x2, P0 ;  /* 0x00000004020bc211 */ /* 0x000fe400000f1409 */
[----:B--2---:R-:W-:Y:S02]  /*19590*/  SHF.R.S32.HI R14, RZ, 0x1f, R5 ;  /* 0x0000001fff0e7819 */ /* 0x004fe40000011405 */
[----:B------:R-:W-:Y:S02]  /*195a0*/  @!P1 LEA R16, P4, R5, R0, 0x2 ;  /* 0x0000000005109211 */ /* 0x000fe400078810ff */
[----:B------:R-:W-:-:S02]  /*195b0*/  ISETP.GE.AND P0, PT, R3, c[0x0][0x3c8], PT ;  /* 0x0000f20003007a0c */ /* 0x000fc40003f06270 */
[-C--:B------:R-:W-:Y:S02]  /*195c0*/  @!P2 LEA.HI.X R9, R6, R4.reuse, R7, 0x2, P3 ;  /* 0x000000040609a211 */ /* 0x080fe400018f1407 */
[C---:B------:R-:W-:Y:S02]  /*195d0*/  IADD3 R7, R217.reuse, 0x80, RZ ;  /* 0x00000080d9077810 */ /* 0x040fe40007ffe0ff */
[----:B------:R-:W-:Y:S02]  /*195e0*/  IADD3 R6, R217, 0x88, RZ ;  /* 0x00000088d9067810 */ /* 0x000fe40007ffe0ff */
[----:B---3--:R-:W-:Y:S02]  /*195f0*/  @!P1 LEA.HI.X R17, R5, R4, R14, 0x2, P4 ;  /* 0x0000000405119211 */ /* 0x008fe400020f140e */
[----:B------:R-:W-:Y:S02]  /*19600*/  ISETP.GE.AND P4, PT, R2, c[0x0][0x3c8], PT ;  /* 0x0000f20002007a0c */ /* 0x000fe40003f86270 */
[----:B------:R-:W-:-:S02]  /*19610*/  ISETP.GE.AND P6, PT, R7, c[0x0][0x3c8], PT ;  /* 0x0000f20007007a0c */ /* 0x000fc40003fc6270 */
[----:B------:R-:W-:Y:S02]  /*19620*/  ISETP.GE.AND P5, PT, R6, c[0x0][0x3c8], PT ;  /* 0x0000f20006007a0c */ /* 0x000fe40003fa6270 */
[----:B----4-:R-:W-:Y:S02]  /*19630*/  SHF.R.S32.HI R13, RZ, 0x1f, R3 ;  /* 0x0000001fff0d7819 */ /* 0x010fe40000011403 */
[C---:B------:R-:W-:Y:S02]  /*19640*/  @!P0 LEA R12, P3, R3.reuse, R0, 0x2 ;  /* 0x00000000030c8211 */ /* 0x040fe400078610ff */
[----:B------:R-:W-:Y:S02]  /*19650*/  SHF.R.S32.HI R5, RZ, 0x1f, R6 ;  /* 0x0000001fff057819 */ /* 0x000fe40000011406 */
[----:B------:R-:W-:Y:S01]  /*19660*/  @!P0 LEA.HI.X R13, R3, R4, R13, 0x2, P3 ;  /* 0x00000004030d8211 */ /* 0x000fe200018f140d */
[----:B------:R1:W-:Y:S01]  /*19670*/  @!P4 ST.E.64 [R10.64], R54 ;  /* 0x000000360a00c985 */ /* 0x0003e2000c101b06 */
[----:B------:R-:W-:-:S02]  /*19680*/  IADD3 R2, R217, 0x90, RZ ;  /* 0x00000090d9027810 */ /* 0x000fc40007ffe0ff */
[----:B------:R-:W-:Y:S01]  /*19690*/  @!P6 LEA R14, P3, R7, R0, 0x2 ;  /* 0x00000000070ee211 */ /* 0x000fe200078610ff */
[----:B------:R2:W-:Y:S01]  /*196a0*/  @!P2 ST.E.64 [R8.64], R50 ;  /* 0x000000320800a985 */ /* 0x0005e2000c101b06 */
[----:B------:R-:W-:-:S03]  /*196b0*/  IADD3 R3, R217, 0x98, RZ ;  /* 0x00000098d9037810 */ /* 0x000fc60007ffe0ff */
[----:B------:R-:W-:Y:S01]  /*196c0*/  @!P1 ST.E.64 [R16.64], R62 ;  /* 0x0000003e10009985 */ /* 0x000fe2000c101b06 */
[----:B------:R-:W-:-:S03]  /*196d0*/  ISETP.GE.AND P4, PT, R3, c[0x0][0x3c8], PT ;  /* 0x0000f20003007a0c */ /* 0x000fc60003f86270 */
[----:B------:R3:W-:Y:S01]  /*196e0*/  @!P0 ST.E.64 [R12.64], R58 ;  /* 0x0000003a0c008985 */ /* 0x0007e2000c101b06 */
[----:B-1----:R-:W-:-:S09]  /*196f0*/  SHF.R.S32.HI R11, RZ, 0x1f, R2 ;  /* 0x0000001fff0b7819 */ /* 0x002fd20000011402 */
[-C--:B------:R-:W-:Y:S02]  /*19700*/  @!P4 LEA R10, P1, R3, R0.reuse, 0x2 ;  /* 0x00000000030ac211 */ /* 0x080fe400078210ff */
[----:B--2---:R-:W-:Y:S02]  /*19710*/  SHF.R.S32.HI R9, RZ, 0x1f, R7 ;  /* 0x0000001fff097819 */ /* 0x004fe40000011407 */
[C---:B------:R-:W-:Y:S02]  /*19720*/  @!P5 LEA R8, P2, R6.reuse, R0, 0x2 ;  /* 0x000000000608d211 */ /* 0x040fe400078410ff */
[-C--:B------:R-:W-:Y:S02]  /*19730*/  @!P6 LEA.HI.X R15, R7, R4.reuse, R9, 0x2, P3 ;  /* 0x00000004070fe211 */ /* 0x080fe400018f1409 */
[----:B------:R-:W-:Y:S02]  /*19740*/  @!P5 LEA.HI.X R9, R6, R4, R5, 0x2, P2 ;  /* 0x000000040609d211 */ /* 0x000fe400010f1405 */
[----:B------:R-:W-:Y:S01]  /*19750*/  ISETP.GE.AND P2, PT, R2, c[0x0][0x3c8], PT ;  /* 0x0000f20002007a0c */ /* 0x000fe20003f46270 */
[----:B------:R1:W-:Y:S01]  /*19760*/  @!P6 ST.E.64 [R14.64], R70 ;  /* 0x000000460e00e985 */ /* 0x0003e2000c101b06 */
[----:B------:R-:W-:-:S02]  /*19770*/  IADD3 R5, R217, 0xa0, RZ ;  /* 0x000000a0d9057810 */ /* 0x000fc40007ffe0ff */
[----:B------:R-:W-:Y:S01]  /*19780*/  IADD3 R6, R217, 0xa8, RZ ;  /* 0x000000a8d9067810 */ /* 0x000fe20007ffe0ff */
[----:B------:R2:W-:Y:S01]  /*19790*/  @!P5 ST.E.64 [R8.64], R66 ;  /* 0x000000420800d985 */ /* 0x0005e2000c101b06 */
[----:B------:R-:W-:Y:S02]  /*197a0*/  ISETP.GE.AND P3, PT, R5, c[0x0][0x3c8], PT ;  /* 0x0000f20005007a0c */ /* 0x000fe40003f66270 */
[----:B------:R-:W-:Y:S02]  /*197b0*/  ISETP.GE.AND P6, PT, R2, c[0x0][0x3c8], PT ;  /* 0x0000f20002007a0c */ /* 0x000fe40003fc6270 */
[----:B------:R-:W-:-:S03]  /*197c0*/  SHF.R.S32.HI R7, RZ, 0x1f, R3 ;  /* 0x0000001fff077819 */ /* 0x000fc60000011403 */
[----:B---3--:R-:W-:-:S04]  /*197d0*/  @!P2 LEA R12, P0, R2, R0, 0x2 ;  /* 0x00000000020ca211 */ /* 0x008fc800078010ff */
[----:B------:R-:W-:Y:S02]  /*197e0*/  @!P2 LEA.HI.X R13, R2, R4, R11, 0x2, P0 ;  /* 0x00000004020da211 */ /* 0x000fe400000f140b */
[----:B------:R-:W-:Y:S02]  /*197f0*/  ISETP.GE.AND P2, PT, R6, c[0x0][0x3c8], PT ;  /* 0x0000f20006007a0c */ /* 0x000fe40003f46270 */
[----:B------:R-:W-:Y:S01]  /*19800*/  @!P3 LEA R16, P0, R5, R0, 0x2 ;  /* 0x000000000510b211 */ /* 0x000fe200078010ff */
[----:B------:R3:W-:Y:S01]  /*19810*/  @!P6 ST.E.64 [R12.64], R78 ;  /* 0x0000004e0c00e985 */ /* 0x0007e2000c101b06 */
[----:B------:R-:W-:Y:S02]  /*19820*/  @!P4 LEA.HI.X R11, R3, R4, R7, 0x2, P1 ;  /* 0x00000004030bc211 */ /* 0x000fe400008f1407 */
[----:B------:R-:W-:Y:S02]  /*19830*/  SHF.R.S32.HI R3, RZ, 0x1f, R6 ;  /* 0x0000001fff037819 */ /* 0x000fe40000011406 */
[C---:B------:R-:W-:Y:S01]  /*19840*/  IADD3 R7, R217.reuse, 0xb0, RZ ;  /* 0x000000b0d9077810 */ /* 0x040fe20007ffe0ff */
[----:B------:R4:W-:Y:S01]  /*19850*/  @!P4 ST.E.64 [R10.64], R74 ;  /* 0x0000004a0a00c985 */ /* 0x0009e2000c101b06 */
[----:B------:R-:W-:-:S02]  /*19860*/  IADD3 R2, R217, 0xc8, RZ ;  /* 0x000000c8d9027810 */ /* 0x000fc40007ffe0ff */
[----:B------:R-:W-:Y:S02]  /*19870*/  ISETP.GE.AND P1, PT, R7, c[0x0][0x3c8], PT ;  /* 0x0000f20007007a0c */ /* 0x000fe40003f26270 */
[----:B-1----:R-:W-:Y:S02]  /*19880*/  @!P2 LEA R14, P5, R6, R0, 0x2 ;  /* 0x00000000060ea211 */ /* 0x002fe400078a10ff */
[----:B--2---:R-:W-:Y:S02]  /*19890*/  SHF.R.S32.HI R9, RZ, 0x1f, R5 ;  /* 0x0000001fff097819 */ /* 0x004fe40000011405 */
[----:B------:R-:W-:Y:S02]  /*198a0*/  IADD3 R8, R217, 0xb8, RZ ;  /* 0x000000b8d9087810 */ /* 0x000fe40007ffe0ff */
[----:B------:R-:W-:Y:S02]  /*198b0*/  @!P3 LEA.HI.X R17, R5, R4, R9, 0x2, P0 ;  /* 0x000000040511b211 */ /* 0x000fe400000f1409 */
[----:B------:R-:W-:-:S02]  /*198c0*/  ISETP.GE.AND P0, PT, R8, c[0x0][0x3c8], PT ;  /* 0x0000f20008007a0c */ /* 0x000fc40003f06270 */
[----:B------:R-:W-:Y:S01]  /*198d0*/  @!P2 LEA.HI.X R15, R6, R4, R3, 0x2, P5 ;  /* 0x00000004060fa211 */ /* 0x000fe200028f1403 */
[----:B------:R-:W-:Y:S01]  /*198e0*/  @!P3 ST.E.64 [R16.64], R86 ;  /* 0x000000561000b985 */ /* 0x000fe2000c101b06 */
[----:B------:R-:W-:Y:S02]  /*198f0*/  IADD3 R3, R217, 0xc0, RZ ;  /* 0x000000c0d9037810 */ /* 0x000fe40007ffe0ff */
[----:B------:R-:W-:Y:S01]  /*19900*/  SHF.R.S32.HI R6, RZ, 0x1f, R8 ;  /* 0x0000001fff067819 */ /* 0x000fe20000011408 */
[----:B------:R1:W-:Y:S01]  /*19910*/  @!P2 ST.E.64 [R14.64], R82 ;  /* 0x000000520e00a985 */ /* 0x0003e2000c101b06 */
[----:B------:R-:W-:Y:S02]  /*19920*/  ISETP.GE.AND P6, PT, R3, c[0x0][0x3c8], PT ;  /* 0x0000f20003007a0c */ /* 0x000fe40003fc6270 */
[----:B------:R-:W-:Y:S02]  /*19930*/  SHF.R.S32.HI R5, RZ, 0x1f, R7 ;  /* 0x0000001fff057819 */ /* 0x000fe40000011407 */
[----:B---3--:R-:W-:-:S02]  /*19940*/  @!P1 LEA R12, P5, R7, R0, 0x2 ;  /* 0x00000000070c9211 */ /* 0x008fc400078a10ff */
[C---:B----4-:R-:W-:Y:S02]  /*19950*/  @!P0 LEA R10, P4, R8.reuse, R0, 0x2 ;  /* 0x00000000080a8211 */ /* 0x050fe400078810ff */
[-C--:B------:R-:W-:Y:S02]  /*19960*/  @!P1 LEA.HI.X R13, R7, R4.reuse, R5, 0x2, P5 ;  /* 0x00000004070d9211 */ /* 0x080fe400028f1405 */
[----:B------:R-:W-:Y:S02]  /*19970*/  @!P0 LEA.HI.X R11, R8, R4, R6, 0x2, P4 ;  /* 0x00000004080b8211 */ /* 0x000fe400020f1406 */
[----:B------:R-:W-:Y:S01]  /*19980*/  ISETP.GE.AND P4, PT, R2, c[0x0][0x3c8], PT ;  /* 0x0000f20002007a0c */ /* 0x000fe20003f86270 */
[----:B------:R2:W-:Y:S01]  /*19990*/  @!P1 ST.E.64 [R12.64], R154 ;  /* 0x0000009a0c009985 */ /* 0x0005e2000c101b06 */
[----:B------:R-:W-:Y:S02]  /*199a0*/  SHF.R.S32.HI R6, RZ, 0x1f, R3 ;  /* 0x0000001fff067819 */ /* 0x000fe40000011403 */
[C---:B------:R-:W-:Y:S01]  /*199b0*/  IADD3 R7, R217.reuse, 0xd0, RZ ;  /* 0x000000d0d9077810 */ /* 0x040fe20007ffe0ff */
[----:B------:R3:W-:Y:S01]  /*199c0*/  @!P0 ST.E.64 [R10.64], R90 ;  /* 0x0000005a0a008985 */ /* 0x0007e2000c101b06 */
[----:B------:R-:W-:-:S02]  /*199d0*/  IADD3 R8, R217, 0xd8, RZ ;  /* 0x000000d8d9087810 */ /* 0x000fc40007ffe0ff */
[----:B------:R-:W-:Y:S02]  /*199e0*/  ISETP.GE.AND P5, PT, R7, c[0x0][0x3c8], PT ;  /* 0x0000f20007007a0c */ /* 0x000fe40003fa6270 */
[----:B------:R-:W-:Y:S02]  /*199f0*/  SHF.R.S32.HI R5, RZ, 0x1f, R2 ;  /* 0x0000001fff057819 */ /* 0x000fe40000011402 */
[----:B------:R-:W-:Y:S02]  /*19a00*/  SHF.R.S32.HI R9, RZ, 0x1f, R8 ;  /* 0x0000001fff097819 */ /* 0x000fe40000011408 */
[CC--:B-1----:R-:W-:Y:S02]  /*19a10*/  @!P6 LEA R14, P3, R3.reuse, R0.reuse, 0x2 ;  /* 0x00000000030ee211 */ /* 0x0c2fe400078610ff */
[----:B------:R-:W-:Y:S02]  /*19a20*/  @!P4 LEA R16, P2, R2, R0, 0x2 ;  /* 0x000000000210c211 */ /* 0x000fe400078410ff */
[----:B------:R-:W-:-:S02]  /*19a30*/  @!P6 LEA.HI.X R15, R3, R4, R6, 0x2, P3 ;  /* 0x00000004030fe211 */ /* 0x000fc400018f1406 */
[----:B------:R-:W-:Y:S02]  /*19a40*/  ISETP.GE.AND P3, PT, R2, c[0x0][0x3c8], PT ;  /* 0x0000f20002007a0c */ /* 0x000fe40003f66270 */
[----:B------:R-:W-:Y:S01]  /*19a50*/  ISETP.GE.AND P4, PT, R8, c[0x0][0x3c8], PT ;  /* 0x0000f20008007a0c */ /* 0x000fe20003f86270 */
[----:B------:R-:W-:Y:S01]  /*19a60*/  @!P6 ST.E.64 [R14.64], R158 ;  /* 0x0000009e0e00e985 */ /* 0x000fe2000c101b06 */
[----:B------:R-:W-:Y:S02]  /*19a70*/  IADD3 R6, R217, 0xe0, RZ ;  /* 0x000000e0d9067810 */ /* 0x000fe40007ffe0ff */
[----:B------:R-:W-:Y:S02]  /*19a80*/  SHF.R.S32.HI R3, RZ, 0x1f, R7 ;  /* 0x0000001fff037819 */ /* 0x000fe40000011407 */
[----:B------:R-:W-:Y:S02]  /*19a90*/  ISETP.GE.AND P6, PT, R2, c[0x0][0x3c8], PT ;  /* 0x0000f20002007a0c */ /* 0x000fe40003fc6270 */
[----:B--2---:R-:W-:-:S03]  /*19aa0*/  @!P5 LEA R12, P1, R7, R0, 0x2 ;  /* 0x00000000070cd211 */ /* 0x004fc600078210ff */
[-C--:B------:R-:W-:Y:S02]  /*19ab0*/  @!P3 LEA.HI.X R17, R2, R4.reuse, R5, 0x2, P2 ;  /* 0x000000040211b211 */ /* 0x080fe400010f1405 */
[----:B------:R-:W-:Y:S02]  /*19ac0*/  ISETP.GE.AND P3, PT, R6, c[0x0][0x3c8], PT ;  /* 0x0000f20006007a0c */ /* 0x000fe40003f66270 */
[----:B------:R-:W-:Y:S02]  /*19ad0*/  IADD3 R5, R217, 0xe8, RZ ;  /* 0x000000e8d9057810 */ /* 0x000fe40007ffe0ff */
[----:B------:R-:W-:Y:S02]  /*19ae0*/  @!P5 LEA.HI.X R13, R7, R4, R3, 0x2, P1 ;  /* 0x00000004070dd211 */ /* 0x000fe400008f1403 */
[----:B------:R-:W-:Y:S01]  /*19af0*/  ISETP.GE.AND P2, PT, R5, c[0x0][0x3c8], PT ;  /* 0x0000f20005007a0c */ /* 0x000fe20003f46270 */
[----:B------:R-:W-:Y:S01]  /*19b00*/  @!P6 ST.E.64 [R16.64], R170 ;  /* 0x000000aa1000e985 */ /* 0x000fe2000c101b06 */
[----:B------:R-:W-:-:S02]  /*19b10*/  IADD3 R3, R217, 0xf0, RZ ;  /* 0x000000f0d9037810 */ /* 0x000fc40007ffe0ff */
[C---:B---3--:R-:W-:Y:S01]  /*19b20*/  @!P4 LEA R10, P0, R8.reuse, R0, 0x2 ;  /* 0x00000000080ac211 */ /* 0x048fe200078010ff */
        /* <DEDUP_REMOVED lines=24> */
.L_x_1112:
[----:B------:R-:W-:Y:S01]  /*19cb0*/  ISETP.NE.U32.AND P0, PT, RZ, c[0x0][0x508], PT ;  /* 0x00014200ff007a0c */ /* 0x000fe20003f05070 */
[----:B------:R-:W-:Y:S01]  /*19cc0*/  IMAD.MOV.U32 R4, RZ, RZ, 0x4 ;  /* 0x00000004ff047424 */ /* 0x000fe200078e00ff */
        /* <DEDUP_REMOVED lines=17> */
.L_x_1133:
[----:B------:R-:W3:Y:S01]  /*19de0*/  S2R R22, SR_TID.X ;  /* 0x0000000000167919 */ /* 0x000ee20000002100 */
[----:B------:R-:W-:Y:S01]  /*19df0*/  BSSY B0, `(.L_x_1134) ;  /* 0x0000035000007945 */ /* 0x000fe20003800000 */
[----:B------:R-:W-:Y:S02]  /*19e00*/  SEL R15, R236, RZ, !P2 ;  /* 0x000000ffec0f7207 */ /* 0x000fe40005000000 */
[----:B------:R-:W-:-:S02]  /*19e10*/  SEL R20, R241, RZ, !P2 ;  /* 0x000000fff1147207 */ /* 0x000fc40005000000 */
[----:B-----5:R-:W-:Y:S02]  /*19e20*/  SHF.R.S32.HI R17, RZ, 0x1f, R6 ;  /* 0x0000001fff117819 */ /* 0x020fe40000011406 */
[----:B---3--:R-:W-:-:S13]  /*19e30*/  ISETP.GT.AND P0, PT, R22, 0x7f, PT ;  /* 0x0000007f1600780c */ /* 0x008fda0003f04270 */
        /* <DEDUP_REMOVED lines=8> */
[----:B------:R3:W4:Y:S08]  /*19ec0*/  LDC.64 R8, c[0x0][R0+0x170] ;  /* 0x00005c0000087b82 */ /* 0x0007300000000a00 */
[----:B--2---:R3:W2:Y:S08]  /*19ed0*/  LDC.64 R4, c[0x0][R0+0x168] ;  /* 0x00005a0000047b82 */ /* 0x0046b00000000a00 */
[----:B------:R3:W5:Y:S08]  /*19ee0*/  LDC.64 R12, c[0x0][R0+0x178] ;  /* 0x00005e00000c7b82 */ /* 0x0007700000000a00 */
[----:B------:R3:W1:Y:S02]  /*19ef0*/  LDC.64 R10, c[0x0][R0+0x160] ;  /* 0x00005800000a7b82 */ /* 0x0006640000000a00 */
[----:B---3--:R-:W-:-:S02]  /*19f00*/  IMAD.MOV.U32 R0, RZ, RZ, c[0x0][0x4e8] ;  /* 0x00013a00ff007624 */ /* 0x008fc400078e00ff */
[-C--:B----4-:R-:W-:Y:S02]  /*19f10*/  IMAD R7, R9, R15.reuse, RZ ;  /* 0x0000000f09077224 */ /* 0x090fe400078e02ff */
[----:B------:R-:W-:Y:S01]  /*19f20*/  IMAD.WIDE.U32 R2, R8, R15, RZ ;  /* 0x0000000f08027225 */ /* 0x000fe200078e00ff */
[----:B------:R-:W-:Y:S02]  /*19f30*/  ISETP.NE.AND P0, PT, R0, 0x1, PT ;  /* 0x000000010000780c */ /* 0x000fe40003f05270 */
[----:B------:R-:W-:Y:S01]  /*19f40*/  MOV R0, R14 ;  /* 0x0000000e00007202 */ /* 0x000fe20000000f00 */
[----:B------:R-:W-:Y:S01]  /*19f50*/  IMAD R8, R8, R20, R7 ;  /* 0x0000001408087224 */ /* 0x000fe200078e0207 */
[----:B------:R-:W-:Y:S01]  /*19f60*/  SEL R7, R251, RZ, P2 ;  /* 0x000000fffb077207 */ /* 0x000fe20001000000 */
[-C--:B--2---:R-:W-:Y:S02]  /*19f70*/  IMAD R9, R5, R239.reuse, RZ ;  /* 0x000000ef05097224 */ /* 0x084fe400078e02ff */
        /* <DEDUP_REMOVED lines=28> */
.L_x_1135:
[----:B------:R-:W-:Y:S05]  /*1a140*/  BSYNC B0 ;  /* 0x0000000000007941 */ /* 0x000fea0003800000 */
.L_x_1134:
[----:B------:R-:W-:-:S13]  /*1a150*/  ISETP.GT.AND P0, PT, R18, 0x1, PT ;  /* 0x000000011200780c */ /* 0x000fda0003f04270 */
[----:B------:R-:W-:Y:S05]  /*1a160*/  @P0 BRA `(.L_x_1127) ;  /* 0x000008b000000947 */ /* 0x000fea0003800000 */
[----:B-12---:R-:W-:Y:S01]  /*1a170*/  SHF.R.S32.HI R4, RZ, 0x1f, R22 ;  /* 0x0000001fff047819 */ /* 0x006fe20000011416 */
[----:B------:R-:W-:Y:S01]  /*1a180*/  IMAD R0, R17, c[0x0][0x3a0], RZ ;  /* 0x0000e80011007a24 */ /* 0x000fe200078e02ff */
[----:B------:R-:W-:Y:S01]  /*1a190*/  MOV R5, c[0x0][0x4e8] ;  /* 0x00013a0000057a02 */ /* 0x000fe20000000f00 */
[----:B------:R-:W-:Y:S01]  /*1a1a0*/  IMAD.WIDE.U32 R2, R6, c[0x0][0x3a0], RZ ;  /* 0x0000e80006027a25 */ /* 0x000fe200078e00ff */
[----:B------:R-:W-:Y:S02]  /*1a1b0*/  LEA.HI R4, R4, R22, RZ, 0x3 ;  /* 0x0000001604047211 */ /* 0x000fe400078f18ff */
[----:B------:R-:W-:Y:S01]  /*1a1c0*/  ISETP.NE.AND P0, PT, R5, 0x1, PT ;  /* 0x000000010500780c */ /* 0x000fe20003f05270 */
[----:B------:R-:W-:Y:S01]  /*1a1d0*/  IMAD R6, R6, c[0x0][0x3a4], R0 ;  /* 0x0000e90006067a24 */ /* 0x000fe200078e0200 */
[----:B------:R-:W-:Y:S01]  /*1a1e0*/  LOP3.LUT R0, R4, 0xfffffff8, RZ, 0xc0, !PT ;  /* 0xfffffff804007812 */ /* 0x000fe200078ec0ff */
[----:B------:R-:W-:-:S03]  /*1a1f0*/  IMAD R5, R20, c[0x0][0x3f0], RZ ;  /* 0x0000fc0014057a24 */ /* 0x000fc600078e02ff */
[----:B------:R-:W-:Y:S01]  /*1a200*/  IADD3 R0, -R0, R22, RZ ;  /* 0x0000001600007210 */ /* 0x000fe20007ffe1ff */
[----:B------:R-:W-:Y:S01]  /*1a210*/  IMAD R5, R15, c[0x0][0x3f4], R5 ;  /* 0x0000fd000f057a24 */ /* 0x000fe200078e0205 */
[----:B------:R-:W-:Y:S02]  /*1a220*/  IADD3 R3, R3, R6, RZ ;  /* 0x0000000603037210 */ /* 0x000fe40007ffe0ff */
[----:B------:R-:W-:-:S03]  /*1a230*/  LEA R0, R0, R211, 0x5 ;  /* 0x000000d300007211 */ /* 0x000fc600078e28ff */
[----:B------:R-:W-:-:S04]  /*1a240*/  IMAD.WIDE.U32 R2, R239, c[0x0][0x3e8], R2 ;  /* 0x0000fa00ef027a25 */ /* 0x000fc800078e0002 */
[----:B------:R-:W-:Y:S02]  /*1a250*/  IMAD.IADD R4, R233, 0x1, R0 ;  /* 0x00000001e9047824 */ /* 0x000fe400078e0200 */
[----:B------:R-:W-:Y:S02]  /*1a260*/  IMAD R3, R239, c[0x0][0x3ec], R3 ;  /* 0x0000fb00ef037a24 */ /* 0x000fe400078e0203 */
[----:B------:R-:W-:Y:S01]  /*1a270*/  @P0 IMAD.HI.U32 R6, R4, c[0x0][0x4ec], RZ ;  /* 0x00013b0004060a27 */ /* 0x000fe200078e00ff */
[----:B------:R-:W-:-:S03]  /*1a280*/  MOV R0, R4 ;  /* 0x0000000400007202 */ /* 0x000fc60000000f00 */
[----:B------:R-:W-:Y:S01]  /*1a290*/  IMAD.WIDE.U32 R2, R15, c[0x0][0x3f0], R2 ;  /* 0x0000fc000f027a25 */ /* 0x000fe200078e0002 */
[----:B------:R-:W-:Y:S02]  /*1a2a0*/  @P0 SHF.R.U32.HI R0, RZ, c[0x0][0x4f0], R6 ;  /* 0x00013c00ff000a19 */ /* 0x000fe40000011606 */
[----:B------:R-:W-:Y:S02]  /*1a2b0*/  IADD3 R15, R211, R233, RZ ;  /* 0x000000e9d30f7210 */ /* 0x000fe40007ffe0ff */
[--C-:B------:R-:W-:Y:S02]  /*1a2c0*/  SHF.R.S32.HI R6, RZ, 0x1f, R0.reuse ;  /* 0x0000001fff067819 */ /* 0x100fe40000011400 */
[----:B------:R-:W-:Y:S01]  /*1a2d0*/  IADD3 R3, R3, R5, RZ ;  /* 0x0000000503037210 */ /* 0x000fe20007ffe0ff */
[----:B------:R-:W-:Y:S02]  /*1a2e0*/  IMAD.MOV R5, RZ, RZ, -R0 ;  /* 0x000000ffff057224 */ /* 0x000fe400078e0a00 */
[----:B------:R-:W-:-:S02]  /*1a2f0*/  IMAD R6, R6, c[0x0][0x3e0], RZ ;  /* 0x0000f80006067a24 */ /* 0x000fc400078e02ff */
[----:B------:R-:W-:Y:S02]  /*1a300*/  IMAD R4, R5, c[0x0][0x4e8], R4 ;  /* 0x00013a0005047a24 */ /* 0x000fe400078e0204 */
[----:B------:R-:W-:-:S03]  /*1a310*/  IMAD.WIDE.U32 R2, R0, c[0x0][0x3e0], R2 ;  /* 0x0000f80000027a25 */ /* 0x000fc600078e0002 */
[----:B------:R-:W-:Y:S01]  /*1a320*/  SHF.R.S32.HI R5, RZ, 0x1f, R4 ;  /* 0x0000001fff057819 */ /* 0x000fe20000011404 */
[----:B------:R-:W-:-:S04]  /*1a330*/  IMAD R0, R0, c[0x0][0x3e4], R6 ;  /* 0x0000f90000007a24 */ /* 0x000fc800078e0206 */
[----:B------:R-:W-:Y:S01]  /*1a340*/  IMAD R5, R5, c[0x0][0x3d8], RZ ;  /* 0x0000f60005057a24 */ /* 0x000fe200078e02ff */
[----:B------:R-:W-:-:S05]  /*1a350*/  IADD3 R3, R3, R0, RZ ;  /* 0x0000000003037210 */ /* 0x000fca0007ffe0ff */
[----:B------:R-:W-:-:S04]  /*1a360*/  IMAD.WIDE.U32 R2, R4, c[0x0][0x3d8], R2 ;  /* 0x0000f60004027a25 */ /* 0x000fc800078e0002 */
[----:B------:R-:W-:Y:S01]  /*1a370*/  IMAD R4, R4, c[0x0][0x3dc], R5 ;  /* 0x0000f70004047a24 */ /* 0x000fe200078e0205 */
[----:B------:R-:W-:-:S04]  /*1a380*/  LEA R16, P0, R2, c[0x0][0x380], 0x1 ;  /* 0x0000e00002107a11 */ /* 0x000fc800078008ff */
[----:B------:R-:W-:-:S04]  /*1a390*/  IADD3 R4, R3, R4, RZ ;  /* 0x0000000403047210 */ /* 0x000fc80007ffe0ff */
[----:B------:R-:W-:Y:S01]  /*1a3a0*/  LEA.HI.X R13, R2, c[0x0][0x384], R4, 0x1, P0 ;  /* 0x0000e100020d7a11 */ /* 0x000fe200000f0c04 */
[----:B------:R-:W-:Y:S05]  /*1a3b0*/  BRA.DIV ~URZ, `(.L_x_1136) ;  /* 0x000023727f007947 */ /* 0x000fea000b800000 */
[----:B------:R1:W2:Y:S02]  /*1a3c0*/  SHFL.IDX PT, R12, R13, RZ, 0x181f ;  /* 0x00181fff0d0c7589 */ /* 0x0002a400000e0000 */
.L_x_1191:
[----:B------:R-:W-:Y:S05]  /*1a3d0*/  BRA.DIV ~URZ, `(.L_x_1137) ;  /* 0x000023c27f007947 */ /* 0x000fea000b800000 */
[----:B------:R3:W4:Y:S02]  /*1a3e0*/  SHFL.IDX PT, R0, R16, RZ, 0x181f ;  /* 0x00181fff10007589 */ /* 0x00072400000e0000 */
.L_x_1192:
        /* <DEDUP_REMOVED lines=27> */
.L_x_1139:
[----:B------:R-:W-:Y:S05]  /*1a5a0*/  BSYNC B0 ;  /* 0x0000000000007941 */ /* 0x000fea0003800000 */
.L_x_1138:
[----:B------:R-:W-:Y:S05]  /*1a5b0*/  BRA.DIV ~URZ, `(.L_x_1140) ;  /* 0x000022427f007947 */ /* 0x000fea000b800000 */
[----:B--2---:R2:W1:Y:S04]  /*1a5c0*/  SHFL.IDX PT, R12, R13, 0x1, 0x181f ;  /* 0x00381f000d0c7f89 */ /* 0x00446800000e0000 */
[----:B----4-:R2:W4:Y:S02]  /*1a5d0*/  SHFL.IDX PT, R0, R16, 0x1, 0x181f ;  /* 0x00381f0010007f89 */ /* 0x01052400000e0000 */
.L_x_1193:
        /* <DEDUP_REMOVED lines=20> */
.L_x_1142:
[----:B------:R-:W-:Y:S05]  /*1a720*/  BSYNC B0 ;  /* 0x0000000000007941 */ /* 0x000fea0003800000 */
.L_x_1141:
[----:B------:R-:W-:Y:S05]  /*1a730*/  BRA.DIV ~URZ, `(.L_x_1143) ;  /* 0x000021827f007947 */ /* 0x000fea000b800000 */
[----:B-1----:R1:W2:Y:S02]  /*1a740*/  SHFL.IDX PT, R12, R13, 0x2, 0x181f ;  /* 0x00581f000d0c7f89 */ /* 0x0022a400000e0000 */
.L_x_1194:
[----:B------:R-:W-:Y:S05]  /*1a750*/  BRA.DIV ~URZ, `(.L_x_1144) ;  /* 0x000021d27f007947 */ /* 0x000fea000b800000 */
[----:B----4-:R4:W1:Y:S02]  /*1a760*/  SHFL.IDX PT, R0, R16, 0x2, 0x181f ;  /* 0x00581f0010007f89 */ /* 0x01086400000e0000 */
.L_x_1195:
        /* <DEDUP_REMOVED lines=20> */
.L_x_1146:
[----:B------:R-:W-:Y:S05]  /*1a8b0*/  BSYNC B0 ;  /* 0x0000000000007941 */ /* 0x000fea0003800000 */
.L_x_1145:
[----:B------:R-:W-:Y:S05]  /*1a8c0*/  BRA.DIV ~URZ, `(.L_x_1147) ;  /* 0x000020c27f007947 */ /* 0x000fea000b800000 */
[----:B--2---:R2:W3:Y:S04]  /*1a8d0*/  SHFL.IDX PT, R12, R13, 0x3, 0x181f ;  /* 0x00781f000d0c7f89 */ /* 0x0044e800000e0000 */
[----:B-1----:R2:W1:Y:S02]  /*1a8e0*/  SHFL.IDX PT, R0, R16, 0x3, 0x181f ;  /* 0x00781f0010007f89 */ /* 0x00246400000e0000 */
.L_x_1196:
        /* <DEDUP_REMOVED lines=19> */
.L_x_1127:
[----:B------:R-:W-:Y:S05]  /*1aa20*/  BSYNC B1 ;  /* 0x0000000000017941 */ /* 0x000fea0003800000 */
.L_x_1111:
        /* <DEDUP_REMOVED lines=9> */
[----:B----4-:R-:W-:-:S04]  /*1aac0*/  LOP3.LUT R14, R0, 0x1f, RZ, 0xc0, !PT ;  /* 0x0000001f000e7812 */ /* 0x010fc800078ec0ff */
[----:B------:R-:W-:Y:S01]  /*1aad0*/  ISETP.NE.AND P6, PT, R14, 0x1f, PT ;  /* 0x0000001f0e00780c */ /* 0x000fe20003fc5270 */
[----:B------:R-:W-:Y:S10]  /*1aae0*/  BRA.DIV ~URZ, `(.L_x_1149) ;  /* 0x00001f627f007947 */ /* 0x000ff4000b800000 */
[----:B------:R4:W3:Y:S02]  /*1aaf0*/  SHFL.IDX PT, R9, R21, RZ, 0x1f ;  /* 0x00001fff15097589 */ /* 0x0008e400000e0000 */
.L_x_1197:
[----:B------:R-:W-:Y:S05]  /*1ab00*/  BRA.DIV ~URZ, `(.L_x_1150) ;  /* 0x00001fb27f007947 */ /* 0x000fea000b800000 */
[----:B------:R4:W3:Y:S02]  /*1ab10*/  SHFL.IDX PT, R8, R21, 0x1, 0x1f ;  /* 0x00201f0015087f89 */ /* 0x0008e400000e0000 */
.L_x_1198:
[----:B-1----:R-:W-:Y:S02]  /*1ab20*/  IMAD.IADD R0, R235, 0x1, R14 ;  /* 0x00000001eb007824 */ /* 0x002fe400078e020e */
[----:B------:R-:W-:-:S03]  /*1ab30*/  IMAD.MOV.U32 R6, RZ, RZ, RZ ;  /* 0x000000ffff067224 */ /* 0x000fc600078e00ff */
[----:B------:R-:W-:-:S13]  /*1ab40*/  ISETP.GE.OR P0, PT, R0, c[0x0][0x53c], !P6 ;  /* 0x00014f0000007a0c */ /* 0x000fda0007706670 */
[----:B--2---:R-:W-:Y:S01]  /*1ab50*/  @!P0 MOV R2, 0x4 ;  /* 0x0000000400028802 */ /* 0x004fe20000000f00 */
[----:B------:R-:W-:-:S04]  /*1ab60*/  @!P0 IMAD.MOV.U32 R4, RZ, RZ, 0x4 ;  /* 0x00000004ff048424 */ /* 0x000fc800078e00ff */
[----:B------:R-:W-:-:S04]  /*1ab70*/  @!P0 IMAD.WIDE R4, R0, R4, c[0x0][0x580] ;  /* 0x0001600000048625 */ /* 0x000fc800078e0204 */
[----:B------:R-:W-:Y:S01]  /*1ab80*/  @!P0 IMAD.WIDE R2, R0, R2, c[0x0][0x578] ;  /* 0x00015e0000028625 */ /* 0x000fe200078e0202 */
[----:B------:R-:W2:Y:S04]  /*1ab90*/  @!P0 LDG.E R6, [R4.64] ;  /* 0x0000000604068981 */ /* 0x000ea8000c1e1900 */
[----:B------:R-:W2:Y:S01]  /*1aba0*/  @!P0 LDG.E R7, [R2.64] ;  /* 0x0000000602078981 */ /* 0x000ea2000c1e1900 */
[C---:B------:R-:W-:Y:S02]  /*1abb0*/  ISETP.GE.U32.AND P4, PT, R14.reuse, 0x10, PT ;  /* 0x000000100e00780c */ /* 0x040fe40003f86070 */
[C---:B------:R-:W-:Y:S02]  /*1abc0*/  ISETP.GE.U32.AND P3, PT, R14.reuse, 0x8, PT ;  /* 0x000000080e00780c */ /* 0x040fe40003f66070 */
[----:B------:R-:W-:-:S02]  /*1abd0*/  ISETP.GE.U32.AND P2, PT, R14, 0x4, PT ;  /* 0x000000040e00780c */ /* 0x000fc40003f46070 */
[C---:B------:R-:W-:Y:S02]  /*1abe0*/  ISETP.GE.U32.AND P1, PT, R14.reuse, 0x2, PT ;  /* 0x000000020e00780c */ /* 0x040fe40003f26070 */
[----:B------:R-:W-:Y:S02]  /*1abf0*/  ISETP.NE.AND P5, PT, R14, RZ, PT ;  /* 0x000000ff0e00720c */ /* 0x000fe40003fa5270 */
[----:B------:R-:W-:Y:S01]  /*1ac00*/  MOV R13, RZ ;  /* 0x000000ff000d7202 */ /* 0x000fe20000000f00 */
[----:B--2---:R-:W-:Y:S01]  /*1ac10*/  IMAD R0, R7, R6, RZ ;  /* 0x0000000607007224 */ /* 0x004fe200078e02ff */
[----:B------:R-:W-:Y:S07]  /*1ac20*/  BRA.DIV ~URZ, `(.L_x_1151) ;  /* 0x00001f027f007947 */ /* 0x000fee000b800000 */
[----:B------:R1:W2:Y:S02]  /*1ac30*/  SHFL.UP PT, R4, R0, 0x1, RZ ;  /* 0x0420000000047989 */ /* 0x0002a400000e00ff */
.L_x_1199:
        /* <DEDUP_REMOVED lines=16> */
.L_x_1200:
[----:B--2---:R-:W-:Y:S01]  /*1ad40*/  IMAD R0, R0, c[0x0][0x538], RZ ;  /* 0x00014e0000007a24 */ /* 0x004fe200078e02ff */
[----:B------:R-:W-:Y:S04]  /*1ad50*/  BSSY B1, `(.L_x_1153) ;  /* 0x00000c7000017945 */ /* 0x000fe80003800000 */
[----:B---3--:R-:W-:-:S04]  /*1ad60*/  IADD3 R8, R0, R8, RZ ;  /* 0x0000000800087210 */ /* 0x008fc80007ffe0ff */
[----:B------:R-:W-:-:S13]  /*1ad70*/  ISETP.GT.AND P0, PT, R8, R9, PT ;  /* 0x000000090800720c */ /* 0x000fda0003f04270 */
[----:B------:R-:W-:Y:S05]  /*1ad80*/  @P0 BRA `(.L_x_1154) ;  /* 0x0000024000000947 */ /* 0x000fea0003800000 */
.L_x_1158:
        /* <DEDUP_REMOVED lines=16> */
.L_x_1201:
        /* <DEDUP_REMOVED lines=16> */
.L_x_1202:
[----:B--2---:R-:W-:-:S05]  /*1af90*/  IMAD R0, R0, c[0x0][0x538], RZ ;  /* 0x00014e0000007a24 */ /* 0x004fca00078e02ff */
[----:B------:R-:W-:-:S04]  /*1afa0*/  IADD3 R8, R0, R8, RZ ;  /* 0x0000000800087210 */ /* 0x000fc80007ffe0ff */
[----:B------:R-:W-:-:S13]  /*1afb0*/  ISETP.GT.AND P0, PT, R8, R9, PT ;  /* 0x000000090800720c */ /* 0x000fda0003f04270 */
[----:B-1--4-:R-:W-:Y:S05]  /*1afc0*/  @!P0 BRA `(.L_x_1158) ;  /* 0xfffffdc000008947 */ /* 0x012fea000383ffff */
.L_x_1154:
[----:B------:R-:W-:-:S05]  /*1afd0*/  IADD3 R12, -R0, R8, RZ ;  /* 0x00000008000c7210 */ /* 0x000fca0007ffe1ff */
[----:B------:R-:W-:-:S05]  /*1afe0*/  IMAD R0, R4, c[0x0][0x538], R12 ;  /* 0x00014e0004007a24 */ /* 0x000fca00078e020c */
[----:B------:R-:W-:Y:S01]  /*1aff0*/  ISETP.GT.AND P0, PT, R0, R9, PT ;  /* 0x000000090000720c */ /* 0x000fe20003f04270 */
[----:B------:R-:W-:-:S12]  /*1b000*/  BRA.DIV ~URZ, `(.L_x_1159) ;  /* 0x00001ef27f007947 */ /* 0x000fd8000b800000 */
[----:B------:R-:W-:-:S04]  /*1b010*/  VOTE.ANY R10, PT, !P0 ;  /* 0x00000000000a7806 */ /* 0x000fc800040e0100 */
.L_x_1203:
[----:B------:R-:W2:Y:S02]  /*1b020*/  POPC R8, R10 ;  /* 0x0000000a00087309 */ /* 0x000ea40000000000 */
[----:B--2---:R-:W-:Y:S01]  /*1b030*/  IADD3 R235, R8, R235, RZ ;  /* 0x000000eb08eb7210 */ /* 0x004fe20007ffe0ff */
[----:B------:R-:W-:Y:S05]  /*1b040*/  BRA.DIV ~URZ, `(.L_x_1160) ;  /* 0x00001f027f007947 */ /* 0x000fea000b800000 */
[----:B------:R2:W3:Y:S04]  /*1b050*/  SHFL.IDX PT, R11, R6, R8, 0x1f ;  /* 0x00001f08060b7589 */ /* 0x0004e800000e0000 */
[----:B------:R2:W1:Y:S02]  /*1b060*/  SHFL.IDX PT, R7, R7, R8, 0x1f ;  /* 0x00001f0807077589 */ /* 0x00046400000e0000 */
.L_x_1204:
[----:B------:R-:W-:Y:S01]  /*1b070*/  ISETP.NE.AND P0, PT, R10, RZ, PT ;  /* 0x000000ff0a00720c */ /* 0x000fe20003f05270 */
[----:B------:R-:W-:-:S12]  /*1b080*/  BSSY B0, `(.L_x_1161) ;  /* 0x0000005000007945 */ /* 0x000fd80003800000 */
[----:B------:R-:W-:Y:S05]  /*1b090*/  @!P0 BRA `(.L_x_1162) ;  /* 0x0000003000008947 */ /* 0x000fea0003800000 */
[----:B------:R-:W-:Y:S01]  /*1b0a0*/  IADD3 R3, R8, -0x1, RZ ;  /* 0xffffffff08037810 */ /* 0x000fe20007ffe0ff */
[----:B------:R-:W-:Y:S05]  /*1b0b0*/  BRA.DIV ~URZ, `(.L_x_1163) ;  /* 0x00001f627f007947 */ /* 0x000fea000b800000 */
[----:B------:R2:W4:Y:S02]  /*1b0c0*/  SHFL.IDX PT, R13, R4, R3, 0x1f ;  /* 0x00001f03040d7589 */ /* 0x00052400000e0000 */
.L_x_1162:
[----:B------:R-:W-:Y:S05]  /*1b0d0*/  BSYNC B0 ;  /* 0x0000000000007941 */ /* 0x000fea0003800000 */
.L_x_1161:
[----:B-1----:R-:W-:Y:S01]  /*1b0e0*/  ISETP.NE.AND P0, PT, R7, 0x1, PT ;  /* 0x000000010700780c */ /* 0x002fe20003f05270 */
[----:B----4-:R-:W-:Y:S01]  /*1b0f0*/  IMAD R232, R13, c[0x0][0x538], R12 ;  /* 0x00014e000de87a24 */ /* 0x010fe200078e020c */
        /* <DEDUP_REMOVED lines=65> */
.L_x_1165:
        /* <DEDUP_REMOVED lines=67> */
.L_x_1166:
[----:B------:R-:W-:Y:S05]  /*1b940*/  BSYNC B0 ;  /* 0x0000000000007941 */ /* 0x000fea0003800000 */
.L_x_1164:
[----:B------:R-:W-:-:S04]  /*1b950*/  LOP3.LUT R2, RZ, R2, RZ, 0x33, !PT ;  /* 0x00000002ff027212 */ /* 0x000fc800078e33ff */
[----:B------:R-:W-:Y:S01]  /*1b960*/  IADD3 R233, R2, R11, RZ ;  /* 0x0000000b02e97210 */ /* 0x000fe20007ffe0ff */
[----:B------:R-:W-:Y:S05]  /*1b970*/  BRA `(.L_x_1167) ;  /* 0x0000004000007947 */ /* 0x000fea0003800000 */
.L_x_1155:
[----:B------:R-:W-:Y:S01]  /*1b980*/  IMAD.MOV.U32 R232, RZ, RZ, R9 ;  /* 0x000000ffffe87224 */ /* 0x000fe200078e0009 */
[----:B------:R-:W-:Y:S01]  /*1b990*/  MOV R234, RZ ;  /* 0x000000ff00ea7202 */ /* 0x000fe20000000f00 */
[----:B------:R-:W-:Y:S01]  /*1b9a0*/  IMAD.MOV.U32 R233, RZ, RZ, RZ ;  /* 0x000000ffffe97224 */ /* 0x000fe200078e00ff */
[----:B------:R-:W-:Y:S02]  /*1b9b0*/  MOV R235, c[0x0][0x53c] ;  /* 0x00014f0000eb7a02 */ /* 0x000fe40000000f00 */
.L_x_1167:
[----:B------:R-:W-:Y:S05]  /*1b9c0*/  BSYNC B1 ;  /* 0x0000000000017941 */ /* 0x000fea0003800000 */
.L_x_1153:
[----:B------:R-:W-:Y:S01]  /*1b9d0*/  WARPSYNC 0xffffffff ;  /* 0xffffffff00007948 */ /* 0x000fe20003800000 */
[----:B------:R-:W-:Y:S01]  /*1b9e0*/  BAR.SYNC.DEFER_BLOCKING 0x4, 0x100 ;  /* 0x0104000000007b1d */ /* 0x000fe20000010000 */
[----:B------:R-:W-:-:S13]  /*1b9f0*/  ISETP.NE.AND P0, PT, R14, RZ, PT ;  /* 0x000000ff0e00720c */ /* 0x000fda0003f05270 */
[----:B------:R2:W-:Y:S04]  /*1ba00*/  @!P0 STS.128 [0x20080], R232 ;  /* 0x020080e8ff008388 */ /* 0x0005e80000000c00 */
[----:B------:R-:W-:Y:S06]  /*1ba10*/  BAR.ARV 0x5, 0x100 ;  /* 0x0144000000007b1d */ /* 0x000fec0000002000 */
.L_x_1148:
[----:B-1----:R-:W-:-:S13]  /*1ba20*/  ISETP.GE.AND P0, PT, R235, c[0x0][0x53c], PT ;  /* 0x00014f00eb007a0c */ /* 0x002fda0003f06270 */
[----:B--234-:R-:W-:Y:S01]  /*1ba30*/  @P0 CALL.REL.NOINC `(.L_x_1168) ;  /* 0x0000001000000944 */ /* 0x01cfe20003c00000 */
[----:B------:R-:W-:Y:S05]  /*1ba40*/  BRA `(.L_x_1169) ;  /* 0xfffe5dd000007947 */ /* 0x000fea000383ffff */
.L_x_1168:
[----:B------:R-:W-:Y:S05]  /*1ba50*/  EXIT ;  /* 0x000000000000794d */ /* 0x000fea0003800000 */
.L_x_985:
[----:B------:R-:W-:Y:S01]  /*1ba60*/  IMAD.MOV.U32 R0, RZ, RZ, R5 ;  /* 0x000000ffff007224 */ /* 0x000fe200078e0005 */
[----:B------:R-:W-:Y:S02]  /*1ba70*/  MOV R2, 0x1 ;  /* 0x0000000100027802 */ /* 0x000fe40000000f00 */
[----:B------:R-:W-:Y:S02]  /*1ba80*/  MOV R3, 0x1baa0 ;  /* 0x0001baa000037802 */ /* 0x000fe40000000f00 */
[----:B--2---:R-:W-:Y:S05]  /*1ba90*/  CALL.REL.NOINC `($__internal_24_$__cuda_sm70_shflsync_up_p) ;  /* 0x0000168000007944 */ /* 0x004fea0003c00000 */
[----:B------:R-:W-:Y:S01]  /*1baa0*/  MOV R0, R4 ;  /* 0x0000000400007202 */ /* 0x000fe20000000f00 */
[----:B------:R-:W-:Y:S05]  /*1bab0*/  BRA `(.L_x_1170) ;  /* 0xfffe498000007947 */ /* 0x000fea000383ffff */
.L_x_986:
[----:B------:R-:W-:Y:S01]  /*1bac0*/  IMAD.MOV.U32 R0, RZ, RZ, R5 ;  /* 0x000000ffff007224 */ /* 0x000fe200078e0005 */
[----:B------:R-:W-:Y:S02]  /*1bad0*/  MOV R2, 0x2 ;  /* 0x0000000200027802 */ /* 0x000fe40000000f00 */
[----:B------:R-:W-:Y:S02]  /*1bae0*/  MOV R3, 0x1bb00 ;  /* 0x0001bb0000037802 */ /* 0x000fe40000000f00 */
[----:B--2---:R-:W-:Y:S05]  /*1baf0*/  CALL.REL.NOINC `($__internal_24_$__cuda_sm70_shflsync_up_p) ;  /* 0x0000162000007944 */ /* 0x004fea0003c00000 */
[----:B------:R-:W-:Y:S01]  /*1bb00*/  SEL R0, R4, RZ, P4 ;  /* 0x000000ff04007207 */ /* 0x000fe20002000000 */
[----:B------:R-:W-:Y:S01]  /*1bb10*/  IMAD.MOV.U32 R2, RZ, RZ, 0x4 ;  /* 0x00000004ff027424 */ /* 0x000fe200078e00ff */
[----:B------:R-:W-:-:S03]  /*1bb20*/  MOV R3, 0x1bb50 ;  /* 0x0001bb5000037802 */ /* 0x000fc60000000f00 */
[----:B------:R-:W-:Y:S02]  /*1bb30*/  IMAD.IADD R0, R5, 0x1, R0 ;  /* 0x0000000105007824 */ /* 0x000fe400078e0200 */
[----:B------:R-:W-:Y:S05]  /*1bb40*/  CALL.REL.NOINC `($__internal_24_$__cuda_sm70_shflsync_up_p) ;  /* 0x000015d000007944 */ /* 0x000fea0003c00000 */
        /* <DEDUP_REMOVED lines=13> */
[----:B------:R-:W-:Y:S01]  /*1bc20*/  IMAD.IADD R4, R0, 0x1, R4 ;  /* 0x0000000100047824 */ /* 0x000fe200078e0204 */
[----:B------:R-:W-:-:S03]  /*1bc30*/  MOV R0, 0x1f ;  /* 0x0000001f00007802 */ /* 0x000fc60000000f00 */
[----:B------:R-:W-:Y:S02]  /*1bc40*/  IMAD.MOV.U32 R5, RZ, RZ, R4 ;  /* 0x000000ffff057224 */ /* 0x000fe400078e0004 */
[----:B------:R-:W-:Y:S05]  /*1bc50*/  CALL.REL.NOINC `($__internal_23_$__cuda_sm70_shflsync_idx_p) ;  /* 0x0000147000007944 */ /* 0x000fea0003c00000 */
[----:B------:R-:W-:Y:S05]  /*1bc60*/  BRA `(.L_x_1171) ;  /* 0xfffe48d000007947 */ /* 0x000fea000383ffff */
.L_x_988:
[----:B------:R-:W-:Y:S02]  /*1bc70*/  SEL R0, RZ, 0x1, P0 ;  /* 0x00000001ff007807 */ /* 0x000fe40000000000 */
[----:B------:R-:W-:Y:S02]  /*1bc80*/  MOV R2, 0x1bca0 ;  /* 0x0001bca000027802 */ /* 0x000fe40000000f00 */
[----:B--2---:R-:W-:Y:S05]  /*1bc90*/  CALL.REL.NOINC `($__internal_25_$__cuda_sm70_votesync_ballot) ;  /* 0x000014f000007944 */ /* 0x004fea0003c00000 */
[----:B------:R-:W-:Y:S01]  /*1bca0*/  MOV R10, R0 ;  /* 0x00000000000a7202 */ /* 0x000fe20000000f00 */
[----:B------:R-:W-:Y:S05]  /*1bcb0*/  BRA `(.L_x_1172) ;  /* 0xfffe491000007947 */ /* 0x000fea000383ffff */
.L_x_989:
[----:B------:R-:W-:Y:S01]  /*1bcc0*/  IMAD.MOV.U32 R5, RZ, RZ, R9 ;  /* 0x000000ffff057224 */ /* 0x000fe200078e0009 */
[----:B------:R-:W-:Y:S01]  /*1bcd0*/  MOV R3, R6 ;  /* 0x0000000600037202 */ /* 0x000fe20000000f00 */
[----:B------:R-:W-:Y:S01]  /*1bce0*/  IMAD.MOV.U32 R0, RZ, RZ, 0x1f ;  /* 0x0000001fff007424 */ /* 0x000fe200078e00ff */
[----:B------:R-:W-:Y:S02]  /*1bcf0*/  MOV R2, 0x1bd10 ;  /* 0x0001bd1000027802 */ /* 0x000fe40000000f00 */
[----:B------:R-:W-:Y:S05]  /*1bd00*/  CALL.REL.NOINC `($__internal_23_$__cuda_sm70_shflsync_idx_p) ;  /* 0x000013c000007944 */ /* 0x000fea0003c00000 */
[----:B------:R-:W-:Y:S01]  /*1bd10*/  IMAD.MOV.U32 R233, RZ, RZ, R0 ;  /* 0x000000ffffe97224 */ /* 0x000fe200078e0000 */
[----:B------:R-:W-:Y:S01]  /*1bd20*/  MOV R5, R8 ;  /* 0x0000000800057202 */ /* 0x000fe20000000f00 */
[----:B------:R-:W-:Y:S01]  /*1bd30*/  IMAD.MOV.U32 R7, RZ, RZ, RZ ;  /* 0x000000ffff077224 */ /* 0x000fe200078e00ff */
[----:B------:R-:W-:Y:S01]  /*1bd40*/  MOV R3, R6 ;  /* 0x0000000600037202 */ /* 0x000fe20000000f00 */
[----:B------:R-:W-:Y:S01]  /*1bd50*/  IMAD.MOV.U32 R0, RZ, RZ, 0x1f ;  /* 0x0000001fff007424 */ /* 0x000fe200078e00ff */
[----:B------:R-:W-:-:S02]  /*1bd60*/  MOV R2, 0x1bd80 ;  /* 0x0001bd8000027802 */ /* 0x000fc40000000f00 */
[----:B------:R-:W-:Y:S05]  /*1bd70*/  CALL.REL.NOINC `($__internal_23_$__cuda_sm70_shflsync_idx_p) ;  /* 0x0000135000007944 */ /* 0x000fea0003c00000 */
[----:B------:R-:W-:Y:S01]  /*1bd80*/  MOV R9, R0 ;  /* 0x0000000000097202 */ /* 0x000fe20000000f00 */
[----:B------:R-:W-:Y:S05]  /*1bd90*/  BRA `(.L_x_1173) ;  /* 0xfffe489000007947 */ /* 0x000fea000383ffff */
.L_x_992:
[----:B------:R-:W-:Y:S01]  /*1bda0*/  IMAD.MOV.U32 R5, RZ, RZ, R4 ;  /* 0x000000ffff057224 */ /* 0x000fe200078e0004 */
[----:B------:R-:W-:-:S02]  /*1bdb0*/  MOV R0, 0x1f ;  /* 0x0000001f00007802 */ /* 0x000fc40000000f00 */
[----:B------:R-:W-:Y:S02]  /*1bdc0*/  MOV R2, 0x1bde0 ;  /* 0x0001bde000027802 */ /* 0x000fe40000000f00 */
[----:B-123--:R-:W-:Y:S05]  /*1bdd0*/  CALL.REL.NOINC `($__internal_23_$__cuda_sm70_shflsync_idx_p) ;  /* 0x000012f000007944 */ /* 0x00efea0003c00000 */
[----:B------:R-:W-:Y:S01]  /*1bde0*/  MOV R7, R0 ;  /* 0x0000000000077202 */ /* 0x000fe20000000f00 */
[----:B------:R-:W-:Y:S05]  /*1bdf0*/  BRA `(.L_x_991) ;  /* 0xfffe489000007947 */ /* 0x000fea000383ffff */
.L_x_1025:
[----:B------:R-:W-:Y:S01]  /*1be00*/  IMAD.MOV.U32 R5, RZ, RZ, R14 ;  /* 0x000000ffff057224 */ /* 0x000fe200078e000e */
[----:B------:R-:W-:Y:S01]  /*1be10*/  MOV R3, RZ ;  /* 0x000000ff00037202 */ /* 0x000fe20000000f00 */
[----:B------:R-:W-:Y:S01]  /*1be20*/  IMAD.MOV.U32 R0, RZ, RZ, 0x181f ;  /* 0x0000181fff007424 */ /* 0x000fe200078e00ff */
[----:B------:R-:W-:Y:S02]  /*1be30*/  MOV R2, 0x1be50 ;  /* 0x0001be5000027802 */ /* 0x000fe40000000f00 */
[----:B-----5:R-:W-:Y:S05]  /*1be40*/  CALL.REL.NOINC `($__internal_23_$__cuda_sm70_shflsync_idx_p) ;  /* 0x0000128000007944 */ /* 0x020fea0003c00000 */
[----:B------:R-:W-:Y:S01]  /*1be50*/  MOV R12, R0 ;  /* 0x00000000000c7202 */ /* 0x000fe20000000f00 */
[----:B------:R-:W-:Y:S05]  /*1be60*/  BRA `(.L_x_1174) ;  /* 0xfffea93000007947 */ /* 0x000fea000383ffff */
.L_x_1026:
[----:B------:R-:W-:Y:S01]  /*1be70*/  IMAD.MOV.U32 R5, RZ, RZ, R17 ;  /* 0x000000ffff057224 */ /* 0x000fe200078e0011 */
[----:B------:R-:W-:Y:S01]  /*1be80*/  MOV R3, RZ ;  /* 0x000000ff00037202 */ /* 0x000fe20000000f00 */
[----:B------:R-:W-:Y:S01]  /*1be90*/  IMAD.MOV.U32 R0, RZ, RZ, 0x181f ;  /* 0x0000181fff007424 */ /* 0x000fe200078e00ff */
[----:B------:R-:W-:Y:S02]  /*1bea0*/  MOV R2, 0x1bec0 ;  /* 0x0001bec000027802 */ /* 0x000fe40000000f00 */
[----:B-12--5:R-:W-:Y:S05]  /*1beb0*/  CALL.REL.NOINC `($__internal_23_$__cuda_sm70_shflsync_idx_p) ;  /* 0x0000121000007944 */ /* 0x026fea0003c00000 */
[----:B------:R-:W-:Y:S05]  /*1bec0*/  BRA `(.L_x_1175) ;  /* 0xfffea8f000007947 */ /* 0x000fea000383ffff */
.L_x_1029:
[----:B------:R-:W-:Y:S01]  /*1bed0*/  IMAD.MOV.U32 R5, RZ, RZ, R14 ;  /* 0x000000ffff057224 */ /* 0x000fe200078e000e */
[----:B--2---:R-:W-:Y:S01]  /*1bee0*/  MOV R3, 0x1 ;  /* 0x0000000100037802 */ /* 0x004fe20000000f00 */
[----:B----4-:R-:W-:Y:S01]  /*1bef0*/  IMAD.MOV.U32 R0, RZ, RZ, 0x181f ;  /* 0x0000181fff007424 */ /* 0x010fe200078e00ff */
[----:B------:R-:W-:-:S02]  /*1bf00*/  MOV R2, 0x1bf20 ;  /* 0x0001bf2000027802 */ /* 0x000fc40000000f00 */
[----:B-1-3-5:R-:W-:Y:S05]  /*1bf10*/  CALL.REL.NOINC `($__internal_23_$__cuda_sm70_shflsync_idx_p) ;  /* 0x000011b000007944 */ /* 0x02afea0003c00000 */
[----:B------:R-:W-:Y:S01]  /*1bf20*/  IMAD.MOV.U32 R12, RZ, RZ, R0 ;  /* 0x000000ffff0c7224 */ /* 0x000fe200078e0000 */
[----:B------:R-:W-:Y:S01]  /*1bf30*/  MOV R3, 0x1 ;  /* 0x0000000100037802 */ /* 0x000fe20000000f00 */
[----:B------:R-:W-:Y:S01]  /*1bf40*/  IMAD.MOV.U32 R5, RZ, RZ, R17 ;  /* 0x000000ffff057224 */ /* 0x000fe200078e0011 */
[----:B------:R-:W-:-:S02]  /*1bf50*/  MOV R0, 0x181f ;  /* 0x0000181f00007802 */ /* 0x000fc40000000f00 */
[----:B------:R-:W-:Y:S02]  /*1bf60*/  MOV R2, 0x1bf80 ;  /* 0x0001bf8000027802 */ /* 0x000fe40000000f00 */
[----:B------:R-:W-:Y:S05]  /*1bf70*/  CALL.REL.NOINC `($__internal_23_$__cuda_sm70_shflsync_idx_p) ;  /* 0x0000115000007944 */ /* 0x000fea0003c00000 */
[----:B------:R-:W-:Y:S05]  /*1bf80*/  BRA `(.L_x_1176) ;  /* 0xfffeaa3000007947 */ /* 0x000fea000383ffff */
.L_x_1032:
[----:B------:R-:W-:Y:S01]  /*1bf90*/  IMAD.MOV.U32 R5, RZ, RZ, R14 ;  /* 0x000000ffff057224 */ /* 0x000fe200078e000e */
[----:B-1----:R-:W-:Y:S01]  /*1bfa0*/  MOV R3, 0x2 ;  /* 0x0000000200037802 */ /* 0x002fe20000000f00 */
[----:B----4-:R-:W-:Y:S01]  /*1bfb0*/  IMAD.MOV.U32 R0, RZ, RZ, 0x181f ;  /* 0x0000181fff007424 */ /* 0x010fe200078e00ff */
[----:B------:R-:W-:Y:S02]  /*1bfc0*/  MOV R2, 0x1bfe0 ;  /* 0x0001bfe000027802 */ /* 0x000fe40000000f00 */
[----:B--23-5:R-:W-:Y:S05]  /*1bfd0*/  CALL.REL.NOINC `($__internal_23_$__cuda_sm70_shflsync_idx_p) ;  /* 0x000010f000007944 */ /* 0x02cfea0003c00000 */
[----:B------:R-:W-:Y:S01]  /*1bfe0*/  MOV R12, R0 ;  /* 0x00000000000c7202 */ /* 0x000fe20000000f00 */
[----:B------:R-:W-:Y:S05]  /*1bff0*/  BRA `(.L_x_1177) ;  /* 0xfffeab5000007947 */ /* 0x000fea000383ffff */
.L_x_1033:
[----:B------:R-:W-:Y:S01]  /*1c000*/  IMAD.MOV.U32 R5, RZ, RZ, R17 ;  /* 0x000000ffff057224 */ /* 0x000fe200078e0011 */
[----:B------:R-:W-:Y:S01]  /*1c010*/  MOV R3, 0x2 ;  /* 0x0000000200037802 */ /* 0x000fe20000000f00 */
[----:B----4-:R-:W-:Y:S01]  /*1c020*/  IMAD.MOV.U32 R0, RZ, RZ, 0x181f ;  /* 0x0000181fff007424 */ /* 0x010fe200078e00ff */
[----:B------:R-:W-:Y:S02]  /*1c030*/  MOV R2, 0x1c050 ;  /* 0x0001c05000027802 */ /* 0x000fe40000000f00 */
[----:B-123-5:R-:W-:Y:S05]  /*1c040*/  CALL.REL.NOINC `($__internal_23_$__cuda_sm70_shflsync_idx_p) ;  /* 0x0000108000007944 */ /* 0x02efea0003c00000 */
[----:B------:R-:W-:Y:S05]  /*1c050*/  BRA `(.L_x_1178) ;  /* 0xfffeab1000007947 */ /* 0x000fea000383ffff */
.L_x_1036:
[----:B------:R-:W-:Y:S01]  /*1c060*/  IMAD.MOV.U32 R5, RZ, RZ, R14 ;  /* 0x000000ffff057224 */ /* 0x000fe200078e000e */
[----:B-1----:R-:W-:Y:S01]  /*1c070*/  MOV R3, 0x3 ;  /* 0x0000000300037802 */ /* 0x002fe20000000f00 */
[----:B------:R-:W-:Y:S01]  /*1c080*/  IMAD.MOV.U32 R0, RZ, RZ, 0x181f ;  /* 0x0000181fff007424 */ /* 0x000fe200078e00ff */
[----:B------:R-:W-:-:S02]  /*1c090*/  MOV R2, 0x1c0b0 ;  /* 0x0001c0b000027802 */ /* 0x000fc40000000f00 */
[----:B--2345:R-:W-:Y:S05]  /*1c0a0*/  CALL.REL.NOINC `($__internal_23_$__cuda_sm70_shflsync_idx_p) ;  /* 0x0000102000007944 */ /* 0x03cfea0003c00000 */
[----:B------:R-:W-:Y:S01]  /*1c0b0*/  IMAD.MOV.U32 R12, RZ, RZ, R0 ;  /* 0x000000ffff0c7224 */ /* 0x000fe200078e0000 */
[----:B------:R-:W-:Y:S01]  /*1c0c0*/  MOV R3, 0x3 ;  /* 0x0000000300037802 */ /* 0x000fe20000000f00 */
[----:B------:R-:W-:Y:S01]  /*1c0d0*/  IMAD.MOV.U32 R5, RZ, RZ, R17 ;  /* 0x000000ffff057224 */ /* 0x000fe200078e0011 */
[----:B------:R-:W-:-:S02]  /*1c0e0*/  MOV R0, 0x181f ;  /* 0x0000181f00007802 */ /* 0x000fc40000000f00 */
[----:B------:R-:W-:Y:S02]  /*1c0f0*/  MOV R2, 0x1c110 ;  /* 0x0001c11000027802 */ /* 0x000fe40000000f00 */
[----:B------:R-:W-:Y:S05]  /*1c100*/  CALL.REL.NOINC `($__internal_23_$__cuda_sm70_shflsync_idx_p) ;  /* 0x00000fc000007944 */ /* 0x000fea0003c00000 */
[----:B------:R-:W-:Y:S05]  /*1c110*/  BRA `(.L_x_1179) ;  /* 0xfffeabf000007947 */ /* 0x000fea000383ffff */
.L_x_1107:
[----:B------:R-:W-:Y:S01]  /*1c120*/  IMAD.MOV.U32 R2, RZ, RZ, R209 ;  /* 0x000000ffff027224 */ /* 0x000fe200078e00d1 */
[----:B------:R-:W-:Y:S02]  /*1c130*/  MOV R5, 0x2 ;  /* 0x0000000200057802 */ /* 0x000fe40000000f00 */
[----:B------:R-:W-:Y:S02]  /*1c140*/  MOV R3, 0x1c160 ;  /* 0x0001c16000037802 */ /* 0x000fe40000000f00 */
[----:B------:R-:W-:Y:S05]  /*1c150*/  CALL.REL.NOINC `($__internal_22_$__cuda_sm70_shflsync_bfly_p) ;  /* 0x00000f2000007944 */ /* 0x000fea0003c00000 */
[----:B------:R-:W-:Y:S01]  /*1c160*/  MOV R0, R5 ;  /* 0x0000000500007202 */ /* 0x000fe20000000f00 */
[----:B------:R-:W-:Y:S05]  /*1c170*/  BRA `(.L_x_1180) ;  /* 0xffff9ce000007947 */ /* 0x000fea000383ffff */
.L_x_1108:
[----:B------:R-:W-:Y:S01]  /*1c180*/  IMAD.MOV.U32 R2, RZ, RZ, R0 ;  /* 0x000000ffff027224 */ /* 0x000fe200078e0000 */
[----:B------:R-:W-:Y:S02]  /*1c190*/  MOV R5, 0x1 ;  /* 0x0000000100057802 */ /* 0x000fe40000000f00 */
[----:B------:R-:W-:Y:S02]  /*1c1a0*/  MOV R3, 0x1c1c0 ;  /* 0x0001c1c000037802 */ /* 0x000fe40000000f00 */
[----:B-1----:R-:W-:Y:S05]  /*1c1b0*/  CALL.REL.NOINC `($__internal_22_$__cuda_sm70_shflsync_bfly_p) ;  /* 0x00000ec000007944 */ /* 0x002fea0003c00000 */
[----:B------:R-:W-:Y:S01]  /*1c1c0*/  FADD.FTZ R0, R0, R5 ;  /* 0x0000000500007221 */ /* 0x000fe20000010000 */
[----:B------:R-:W-:Y:S02]  /*1c1d0*/  MOV R2, R208 ;  /* 0x000000d000027202 */ /* 0x000fe40000000f00 */
[----:B------:R-:W-:-:S02]  /*1c1e0*/  MOV R5, 0x2 ;  /* 0x0000000200057802 */ /* 0x000fc40000000f00 */
[----:B------:R-:W-:Y:S02]  /*1c1f0*/  MOV R3, 0x1c210 ;  /* 0x0001c21000037802 */ /* 0x000fe40000000f00 */
[----:B------:R-:W-:Y:S05]  /*1c200*/  CALL.REL.NOINC `($__internal_22_$__cuda_sm70_shflsync_bfly_p) ;  /* 0x00000e7000007944 */ /* 0x000fea0003c00000 */
[----:B------:R-:W-:Y:S01]  /*1c210*/  FADD.FTZ R4, R208, R5 ;  /* 0x00000005d0047221 */ /* 0x000fe20000010000 */
[----:B------:R-:W-:Y:S02]  /*1c220*/  MOV R5, 0x1 ;  /* 0x0000000100057802 */ /* 0x000fe40000000f00 */
[----:B------:R-:W-:Y:S02]  /*1c230*/  MOV R3, 0x1c260 ;  /* 0x0001c26000037802 */ /* 0x000fe40000000f00 */
[----:B------:R-:W-:Y:S02]  /*1c240*/  MOV R2, R4 ;  /* 0x0000000400027202 */ /* 0x000fe40000000f00 */
[----:B------:R-:W-:Y:S05]  /*1c250*/  CALL.REL.NOINC `($__internal_22_$__cuda_sm70_shflsync_bfly_p) ;  /* 0x00000e2000007944 */ /* 0x000fea0003c00000 */
[----:B------:R-:W-:Y:S01]  /*1c260*/  MOV R3, R5 ;  /* 0x0000000500037202 */ /* 0x000fe20000000f00 */
[----:B------:R-:W-:Y:S05]  /*1c270*/  BRA `(.L_x_1181) ;  /* 0xffff9c5000007947 */ /* 0x000fea000383ffff */
.L_x_1115:
[----:B--234-:R-:W-:Y:S01]  /*1c280*/  IMAD.MOV.U32 R5, RZ, RZ, R15 ;  /* 0x000000ffff057224 */ /* 0x01cfe200078e000f */
[----:B------:R-:W-:Y:S01]  /*1c290*/  MOV R3, RZ ;  /* 0x000000ff00037202 */ /* 0x000fe20000000f00 */
[----:B------:R-:W-:Y:S01]  /*1c2a0*/  IMAD.MOV.U32 R0, RZ, RZ, 0x181f ;  /* 0x0000181fff007424 */ /* 0x000fe200078e00ff */
[----:B------:R-:W-:Y:S02]  /*1c2b0*/  MOV R2, 0x1c2d0 ;  /* 0x0001c2d000027802 */ /* 0x000fe40000000f00 */
[----:B-1----:R-:W-:Y:S05]  /*1c2c0*/  CALL.REL.NOINC `($__internal_23_$__cuda_sm70_shflsync_idx_p) ;  /* 0x00000e0000007944 */ /* 0x002fea0003c00000 */
[----:B------:R-:W-:Y:S01]  /*1c2d0*/  MOV R12, R0 ;  /* 0x00000000000c7202 */ /* 0x000fe20000000f00 */
[----:B------:R-:W-:Y:S05]  /*1c2e0*/  BRA `(.L_x_1182) ;  /* 0xffffb7d000007947 */ /* 0x000fea000383ffff */
.L_x_1116:
[----:B------:R-:W-:Y:S01]  /*1c2f0*/  IMAD.MOV.U32 R5, RZ, RZ, R16 ;  /* 0x000000ffff057224 */ /* 0x000fe200078e0010 */
[----:B------:R-:W-:Y:S01]  /*1c300*/  MOV R3, RZ ;  /* 0x000000ff00037202 */ /* 0x000fe20000000f00 */
[----:B------:R-:W-:Y:S01]  /*1c310*/  IMAD.MOV.U32 R0, RZ, RZ, 0x181f ;  /* 0x0000181fff007424 */ /* 0x000fe200078e00ff */
[----:B------:R-:W-:-:S02]  /*1c320*/  MOV R2, 0x1c340 ;  /* 0x0001c34000027802 */ /* 0x000fc40000000f00 */
[----:B-123--:R-:W-:Y:S05]  /*1c330*/  CALL.REL.NOINC `($__internal_23_$__cuda_sm70_shflsync_idx_p) ;  /* 0x00000d9000007944 */ /* 0x00efea0003c00000 */
[----:B------:R-:W-:Y:S05]  /*1c340*/  BRA `(.L_x_1183) ;  /* 0xffffb79000007947 */ /* 0x000fea000383ffff */
.L_x_1119:
[----:B------:R-:W-:Y:S01]  /*1c350*/  IMAD.MOV.U32 R5, RZ, RZ, R15 ;  /* 0x000000ffff057224 */ /* 0x000fe200078e000f */
[----:B--2---:R-:W-:Y:S01]  /*1c360*/  MOV R3, 0x1 ;  /* 0x0000000100037802 */ /* 0x004fe20000000f00 */
[----:B------:R-:W-:Y:S01]  /*1c370*/  IMAD.MOV.U32 R0, RZ, RZ, 0x181f ;  /* 0x0000181fff007424 */ /* 0x000fe200078e00ff */
[----:B------:R-:W-:-:S02]  /*1c380*/  MOV R2, 0x1c3a0 ;  /* 0x0001c3a000027802 */ /* 0x000fc40000000f00 */
[----:B-1-34-:R-:W-:Y:S05]  /*1c390*/  CALL.REL.NOINC `($__internal_23_$__cuda_sm70_shflsync_idx_p) ;  /* 0x00000d3000007944 */ /* 0x01afea0003c00000 */
[----:B------:R-:W-:Y:S01]  /*1c3a0*/  IMAD.MOV.U32 R12, RZ, RZ, R0 ;  /* 0x000000ffff0c7224 */ /* 0x000fe200078e0000 */
[----:B------:R-:W-:Y:S01]  /*1c3b0*/  MOV R3, 0x1 ;  /* 0x0000000100037802 */ /* 0x000fe20000000f00 */
[----:B------:R-:W-:Y:S01]  /*1c3c0*/  IMAD.MOV.U32 R5, RZ, RZ, R16 ;  /* 0x000000ffff057224 */ /* 0x000fe200078e0010 */
[----:B------:R-:W-:-:S02]  /*1c3d0*/  MOV R0, 0x181f ;  /* 0x0000181f00007802 */ /* 0x000fc40000000f00 */
[----:B------:R-:W-:Y:S02]  /*1c3e0*/  MOV R2, 0x1c400 ;  /* 0x0001c40000027802 */ /* 0x000fe40000000f00 */
[----:B------:R-:W-:Y:S05]  /*1c3f0*/  CALL.REL.NOINC `($__internal_23_$__cuda_sm70_shflsync_idx_p) ;  /* 0x00000cd000007944 */ /* 0x000fea0003c00000 */
[----:B------:R-:W-:Y:S05]  /*1c400*/  BRA `(.L_x_1184) ;  /* 0xffffb8b000007947 */ /* 0x000fea000383ffff */
.L_x_1122:
[----:B------:R-:W-:Y:S01]  /*1c410*/  IMAD.MOV.U32 R5, RZ, RZ, R15 ;  /* 0x000000ffff057224 */ /* 0x000fe200078e000f */
[----:B--2---:R-:W-:Y:S01]  /*1c420*/  MOV R3, 0x2 ;  /* 0x0000000200037802 */ /* 0x004fe20000000f00 */
[----:B------:R-:W-:Y:S01]  /*1c430*/  IMAD.MOV.U32 R0, RZ, RZ, 0x181f ;  /* 0x0000181fff007424 */ /* 0x000fe200078e00ff */
[----:B------:R-:W-:Y:S02]  /*1c440*/  MOV R2, 0x1c460 ;  /* 0x0001c46000027802 */ /* 0x000fe40000000f00 */
[----:B-1-34-:R-:W-:Y:S05]  /*1c450*/  CALL.REL.NOINC `($__internal_23_$__cuda_sm70_shflsync_idx_p) ;  /* 0x00000c7000007944 */ /* 0x01afea0003c00000 */
[----:B------:R-:W-:Y:S01]  /*1c460*/  MOV R12, R0 ;  /* 0x00000000000c7202 */ /* 0x000fe20000000f00 */
[----:B------:R-:W-:Y:S05]  /*1c470*/  BRA `(.L_x_1185) ;  /* 0xffffb9b000007947 */ /* 0x000fea000383ffff */
.L_x_1123:
[----:B------:R-:W-:Y:S01]  /*1c480*/  IMAD.MOV.U32 R5, RZ, RZ, R16 ;  /* 0x000000ffff057224 */ /* 0x000fe200078e0010 */
[----:B--2---:R-:W-:Y:S01]  /*1c490*/  MOV R3, 0x2 ;  /* 0x0000000200037802 */ /* 0x004fe20000000f00 */
[----:B------:R-:W-:Y:S01]  /*1c4a0*/  IMAD.MOV.U32 R0, RZ, RZ, 0x181f ;  /* 0x0000181fff007424 */ /* 0x000fe200078e00ff */
[----:B------:R-:W-:Y:S02]  /*1c4b0*/  MOV R2, 0x1c4d0 ;  /* 0x0001c4d000027802 */ /* 0x000fe40000000f00 */
[----:B-1-34-:R-:W-:Y:S05]  /*1c4c0*/  CALL.REL.NOINC `($__internal_23_$__cuda_sm70_shflsync_idx_p) ;  /* 0x00000c0000007944 */ /* 0x01afea0003c00000 */
[----:B------:R-:W-:Y:S05]  /*1c4d0*/  BRA `(.L_x_1186) ;  /* 0xffffb97000007947 */ /* 0x000fea000383ffff */
.L_x_1126:
[----:B------:R-:W-:Y:S01]  /*1c4e0*/  IMAD.MOV.U32 R5, RZ, RZ, R15 ;  /* 0x000000ffff057224 */ /* 0x000fe200078e000f */
[----:B---3--:R-:W-:Y:S01]  /*1c4f0*/  MOV R3, 0x3 ;  /* 0x0000000300037802 */ /* 0x008fe20000000f00 */
[----:B----4-:R-:W-:Y:S01]  /*1c500*/  IMAD.MOV.U32 R0, RZ, RZ, 0x181f ;  /* 0x0000181fff007424 */ /* 0x010fe200078e00ff */
[----:B------:R-:W-:-:S02]  /*1c510*/  MOV R2, 0x1c530 ;  /* 0x0001c53000027802 */ /* 0x000fc40000000f00 */
[----:B-12---:R-:W-:Y:S05]  /*1c520*/  CALL.REL.NOINC `($__internal_23_$__cuda_sm70_shflsync_idx_p) ;  /* 0x00000ba000007944 */ /* 0x006fea0003c00000 */
[----:B------:R-:W-:Y:S01]  /*1c530*/  IMAD.MOV.U32 R10, RZ, RZ, R0 ;  /* 0x000000ffff0a7224 */ /* 0x000fe200078e0000 */
[----:B------:R-:W-:Y:S01]  /*1c540*/  MOV R3, 0x3 ;  /* 0x0000000300037802 */ /* 0x000fe20000000f00 */
[----:B------:R-:W-:Y:S01]  /*1c550*/  IMAD.MOV.U32 R5, RZ, RZ, R16 ;  /* 0x000000ffff057224 */ /* 0x000fe200078e0010 */
[----:B------:R-:W-:-:S02]  /*1c560*/  MOV R0, 0x181f ;  /* 0x0000181f00007802 */ /* 0x000fc40000000f00 */
[----:B------:R-:W-:Y:S02]  /*1c570*/  MOV R2, 0x1c590 ;  /* 0x0001c59000027802 */ /* 0x000fe40000000f00 */
[----:B------:R-:W-:Y:S05]  /*1c580*/  CALL.REL.NOINC `($__internal_23_$__cuda_sm70_shflsync_idx_p) ;  /* 0x00000b4000007944 */ /* 0x000fea0003c00000 */
[----:B------:R-:W-:Y:S05]  /*1c590*/  BRA `(.L_x_1187) ;  /* 0xffffba3000007947 */ /* 0x000fea000383ffff */
.L_x_1128:
[----:B------:R-:W-:Y:S01]  /*1c5a0*/  IMAD.MOV.U32 R5, RZ, RZ, R16 ;  /* 0x000000ffff057224 */ /* 0x000fe200078e0010 */
[----:B------:R-:W-:Y:S01]  /*1c5b0*/  MOV R3, RZ ;  /* 0x000000ff00037202 */ /* 0x000fe20000000f00 */
[----:B------:R-:W-:Y:S01]  /*1c5c0*/  IMAD.MOV.U32 R0, RZ, RZ, 0x1c1f ;  /* 0x00001c1fff007424 */ /* 0x000fe200078e00ff */
[----:B------:R-:W-:Y:S02]  /*1c5d0*/  MOV R2, 0x1c5f0 ;  /* 0x0001c5f000027802 */ /* 0x000fe40000000f00 */
[----:B------:R-:W-:Y:S05]  /*1c5e0*/  CALL.REL.NOINC `($__internal_23_$__cuda_sm70_shflsync_idx_p) ;  /* 0x00000ae000007944 */ /* 0x000fea0003c00000 */
[----:B------:R-:W-:Y:S01]  /*1c5f0*/  MOV R4, R0 ;  /* 0x0000000000047202 */ /* 0x000fe20000000f00 */
[----:B------:R-:W-:Y:S05]  /*1c600*/  BRA `(.L_x_1188) ;  /* 0xffffbd2000007947 */ /* 0x000fea000383ffff */
.L_x_1129:
[----:B------:R-:W-:Y:S01]  /*1c610*/  IMAD.MOV.U32 R5, RZ, RZ, R17 ;  /* 0x000000ffff057224 */ /* 0x000fe200078e0011 */
[----:B------:R-:W-:Y:S01]  /*1c620*/  MOV R3, RZ ;  /* 0x000000ff00037202 */ /* 0x000fe20000000f00 */
[----:B------:R-:W-:Y:S01]  /*1c630*/  IMAD.MOV.U32 R0, RZ, RZ, 0x1c1f ;  /* 0x00001c1fff007424 */ /* 0x000fe200078e00ff */
[----:B------:R-:W-:Y:S02]  /*1c640*/  MOV R2, 0x1c660 ;  /* 0x0001c66000027802 */ /* 0x000fe40000000f00 */
[----:B-12---:R-:W-:Y:S05]  /*1c650*/  CALL.REL.NOINC `($__internal_23_$__cuda_sm70_shflsync_idx_p) ;  /* 0x00000a7000007944 */ /* 0x006fea0003c00000 */
[----:B------:R-:W-:Y:S05]  /*1c660*/  BRA `(.L_x_1189) ;  /* 0xffffbce000007947 */ /* 0x000fea000383ffff */
.L_x_1132:
[----:B------:R-:W-:Y:S01]  /*1c670*/  IMAD.MOV.U32 R5, RZ, RZ, R16 ;  /* 0x000000ffff057224 */ /* 0x000fe200078e0010 */
[----:B------:R-:W-:Y:S01]  /*1c680*/  MOV R3, 0x1 ;  /* 0x0000000100037802 */ /* 0x000fe20000000f00 */
[----:B----4-:R-:W-:Y:S01]  /*1c690*/  IMAD.MOV.U32 R0, RZ, RZ, 0x1c1f ;  /* 0x00001c1fff007424 */ /* 0x010fe200078e00ff */
[----:B------:R-:W-:-:S02]  /*1c6a0*/  MOV R2, 0x1c6c0 ;  /* 0x0001c6c000027802 */ /* 0x000fc40000000f00 */
[----:B-123--:R-:W-:Y:S05]  /*1c6b0*/  CALL.REL.NOINC `($__internal_23_$__cuda_sm70_shflsync_idx_p) ;  /* 0x00000a1000007944 */ /* 0x00efea0003c00000 */
[----:B------:R-:W-:Y:S01]  /*1c6c0*/  IMAD.MOV.U32 R4, RZ, RZ, R0 ;  /* 0x000000ffff047224 */ /* 0x000fe200078e0000 */
[----:B------:R-:W-:Y:S01]  /*1c6d0*/  MOV R3, 0x1 ;  /* 0x0000000100037802 */ /* 0x000fe20000000f00 */
[----:B------:R-:W-:Y:S01]  /*1c6e0*/  IMAD.MOV.U32 R5, RZ, RZ, R17 ;  /* 0x000000ffff057224 */ /* 0x000fe200078e0011 */
[----:B------:R-:W-:-:S02]  /*1c6f0*/  MOV R0, 0x1c1f ;  /* 0x00001c1f00007802 */ /* 0x000fc40000000f00 */
[----:B------:R-:W-:Y:S02]  /*1c700*/  MOV R2, 0x1c720 ;  /* 0x0001c72000027802 */ /* 0x000fe40000000f00 */
[----:B------:R-:W-:Y:S05]  /*1c710*/  CALL.REL.NOINC `($__internal_23_$__cuda_sm70_shflsync_idx_p) ;  /* 0x000009b000007944 */ /* 0x000fea0003c00000 */
[----:B------:R-:W-:Y:S05]  /*1c720*/  BRA `(.L_x_1190) ;  /* 0xffffc8c000007947 */ /* 0x000fea000383ffff */
.L_x_1136:
[----:B------:R-:W-:Y:S01]  /*1c730*/  IMAD.MOV.U32 R5, RZ, RZ, R13 ;  /* 0x000000ffff057224 */ /* 0x000fe200078e000d */
[----:B------:R-:W-:Y:S01]  /*1c740*/  MOV R3, RZ ;  /* 0x000000ff00037202 */ /* 0x000fe20000000f00 */
[----:B------:R-:W-:Y:S01]  /*1c750*/  IMAD.MOV.U32 R0, RZ, RZ, 0x181f ;  /* 0x0000181fff007424 */ /* 0x000fe200078e00ff */
[----:B------:R-:W-:Y:S02]  /*1c760*/  MOV R2, 0x1c780 ;  /* 0x0001c78000027802 */ /* 0x000fe40000000f00 */
[----:B------:R-:W-:Y:S05]  /*1c770*/  CALL.REL.NOINC `($__internal_23_$__cuda_sm70_shflsync_idx_p) ;  /* 0x0000095000007944 */ /* 0x000fea0003c00000 */
[----:B------:R-:W-:Y:S01]  /*1c780*/  MOV R12, R0 ;  /* 0x00000000000c7202 */ /* 0x000fe20000000f00 */
[----:B------:R-:W-:Y:S05]  /*1c790*/  BRA `(.L_x_1191) ;  /* 0xffffdc3000007947 */ /* 0x000fea000383ffff */
.L_x_1137:
[----:B------:R-:W-:Y:S01]  /*1c7a0*/  IMAD.MOV.U32 R5, RZ, RZ, R16 ;  /* 0x000000ffff057224 */ /* 0x000fe200078e0010 */
[----:B------:R-:W-:Y:S01]  /*1c7b0*/  MOV R3, RZ ;  /* 0x000000ff00037202 */ /* 0x000fe20000000f00 */
[----:B------:R-:W-:Y:S01]  /*1c7c0*/  IMAD.MOV.U32 R0, RZ, RZ, 0x181f ;  /* 0x0000181fff007424 */ /* 0x000fe200078e00ff */
[----:B------:R-:W-:Y:S02]  /*1c7d0*/  MOV R2, 0x1c7f0 ;  /* 0x0001c7f000027802 */ /* 0x000fe40000000f00 */
[----:B-12---:R-:W-:Y:S05]  /*1c7e0*/  CALL.REL.NOINC `($__internal_23_$__cuda_sm70_shflsync_idx_p) ;  /* 0x000008e000007944 */ /* 0x006fea0003c00000 */
[----:B------:R-:W-:Y:S05]  /*1c7f0*/  BRA `(.L_x_1192) ;  /* 0xffffdbf000007947 */ /* 0x000fea000383ffff */
.L_x_1140:
[----:B------:R-:W-:Y:S01]  /*1c800*/  IMAD.MOV.U32 R5, RZ, RZ, R13 ;  /* 0x000000ffff057224 */ /* 0x000fe200078e000d */
[----:B--2---:R-:W-:Y:S01]  /*1c810*/  MOV R3, 0x1 ;  /* 0x0000000100037802 */ /* 0x004fe20000000f00 */
[----:B----4-:R-:W-:Y:S01]  /*1c820*/  IMAD.MOV.U32 R0, RZ, RZ, 0x181f ;  /* 0x0000181fff007424 */ /* 0x010fe200078e00ff */
[----:B------:R-:W-:-:S02]  /*1c830*/  MOV R2, 0x1c850 ;  /* 0x0001c85000027802 */ /* 0x000fc40000000f00 */
[----:B-1-3--:R-:W-:Y:S05]  /*1c840*/  CALL.REL.NOINC `($__internal_23_$__cuda_sm70_shflsync_idx_p) ;  /* 0x0000088000007944 */ /* 0x00afea0003c00000 */
[----:B------:R-:W-:Y:S01]  /*1c850*/  IMAD.MOV.U32 R12, RZ, RZ, R0 ;  /* 0x000000ffff0c7224 */ /* 0x000fe200078e0000 */
[----:B------:R-:W-:Y:S01]  /*1c860*/  MOV R3, 0x1 ;  /* 0x0000000100037802 */ /* 0x000fe20000000f00 */
[----:B------:R-:W-:Y:S01]  /*1c870*/  IMAD.MOV.U32 R5, RZ, RZ, R16 ;  /* 0x000000ffff057224 */ /* 0x000fe200078e0010 */
[----:B------:R-:W-:-:S02]  /*1c880*/  MOV R0, 0x181f ;  /* 0x0000181f00007802 */ /* 0x000fc40000000f00 */
[----:B------:R-:W-:Y:S02]  /*1c890*/  MOV R2, 0x1c8b0 ;  /* 0x0001c8b000027802 */ /* 0x000fe40000000f00 */
[----:B------:R-:W-:Y:S05]  /*1c8a0*/  CALL.REL.NOINC `($__internal_23_$__cuda_sm70_shflsync_idx_p) ;  /* 0x0000082000007944 */ /* 0x000fea0003c00000 */
[----:B------:R-:W-:Y:S05]  /*1c8b0*/  BRA `(.L_x_1193) ;  /* 0xffffdd2000007947 */ /* 0x000fea000383ffff */
.L_x_1143:
[----:B------:R-:W-:Y:S01]  /*1c8c0*/  IMAD.MOV.U32 R5, RZ, RZ, R13 ;  /* 0x000000ffff057224 */ /* 0x000fe200078e000d */
[----:B-1----:R-:W-:Y:S01]  /*1c8d0*/  MOV R3, 0x2 ;  /* 0x0000000200037802 */ /* 0x002fe20000000f00 */
[----:B----4-:R-:W-:Y:S01]  /*1c8e0*/  IMAD.MOV.U32 R0, RZ, RZ, 0x181f ;  /* 0x0000181fff007424 */ /* 0x010fe200078e00ff */
[----:B------:R-:W-:Y:S02]  /*1c8f0*/  MOV R2, 0x1c910 ;  /* 0x0001c91000027802 */ /* 0x000fe40000000f00 */
[----:B--23--:R-:W-:Y:S05]  /*1c900*/  CALL.REL.NOINC `($__internal_23_$__cuda_sm70_shflsync_idx_p) ;  /* 0x000007c000007944 */ /* 0x00cfea0003c00000 */
[----:B------:R-:W-:Y:S01]  /*1c910*/  MOV R12, R0 ;  /* 0x00000000000c7202 */ /* 0x000fe20000000f00 */
[----:B------:R-:W-:Y:S05]  /*1c920*/  BRA `(.L_x_1194) ;  /* 0xffffde2000007947 */ /* 0x000fea000383ffff */
.L_x_1144:
[----:B------:R-:W-:Y:S01]  /*1c930*/  IMAD.MOV.U32 R5, RZ, RZ, R16 ;  /* 0x000000ffff057224 */ /* 0x000fe200078e0010 */
[----:B------:R-:W-:Y:S01]  /*1c940*/  MOV R3, 0x2 ;  /* 0x0000000200037802 */ /* 0x000fe20000000f00 */
[----:B----4-:R-:W-:Y:S01]  /*1c950*/  IMAD.MOV.U32 R0, RZ, RZ, 0x181f ;  /* 0x0000181fff007424 */ /* 0x010fe200078e00ff */
[----:B------:R-:W-:Y:S02]  /*1c960*/  MOV R2, 0x1c980 ;  /* 0x0001c98000027802 */ /* 0x000fe40000000f00 */
[----:B-123--:R-:W-:Y:S05]  /*1c970*/  CALL.REL.NOINC `($__internal_23_$__cuda_sm70_shflsync_idx_p) ;  /* 0x0000075000007944 */ /* 0x00efea0003c00000 */
[----:B------:R-:W-:Y:S05]  /*1c980*/  BRA `(.L_x_1195) ;  /* 0xffffdde000007947 */ /* 0x000fea000383ffff */
.L_x_1147:
[----:B------:R-:W-:Y:S01]  /*1c990*/  IMAD.MOV.U32 R5, RZ, RZ, R13 ;  /* 0x000000ffff057224 */ /* 0x000fe200078e000d */
[----:B-1----:R-:W-:Y:S01]  /*1c9a0*/  MOV R3, 0x3 ;  /* 0x0000000300037802 */ /* 0x002fe20000000f00 */
[----:B------:R-:W-:Y:S01]  /*1c9b0*/  IMAD.MOV.U32 R0, RZ, RZ, 0x181f ;  /* 0x0000181fff007424 */ /* 0x000fe200078e00ff */
[----:B------:R-:W-:-:S02]  /*1c9c0*/  MOV R2, 0x1c9e0 ;  /* 0x0001c9e000027802 */ /* 0x000fc40000000f00 */
[----:B--234-:R-:W-:Y:S05]  /*1c9d0*/  CALL.REL.NOINC `($__internal_23_$__cuda_sm70_shflsync_idx_p) ;  /* 0x000006f000007944 */ /* 0x01cfea0003c00000 */
[----:B------:R-:W-:Y:S01]  /*1c9e0*/  IMAD.MOV.U32 R12, RZ, RZ, R0 ;  /* 0x000000ffff0c7224 */ /* 0x000fe200078e0000 */
[----:B------:R-:W-:Y:S01]  /*1c9f0*/  MOV R3, 0x3 ;  /* 0x0000000300037802 */ /* 0x000fe20000000f00 */
[----:B------:R-:W-:Y:S01]  /*1ca00*/  IMAD.MOV.U32 R5, RZ, RZ, R16 ;  /* 0x000000ffff057224 */ /* 0x000fe200078e0010 */
[----:B------:R-:W-:-:S02]  /*1ca10*/  MOV R0, 0x181f ;  /* 0x0000181f00007802 */ /* 0x000fc40000000f00 */
[----:B------:R-:W-:Y:S02]  /*1ca20*/  MOV R2, 0x1ca40 ;  /* 0x0001ca4000027802 */ /* 0x000fe40000000f00 */
[----:B------:R-:W-:Y:S05]  /*1ca30*/  CALL.REL.NOINC `($__internal_23_$__cuda_sm70_shflsync_idx_p) ;  /* 0x0000069000007944 */ /* 0x000fea0003c00000 */
[----:B------:R-:W-:Y:S05]  /*1ca40*/  BRA `(.L_x_1196) ;  /* 0xffffdea000007947 */ /* 0x000fea000383ffff */
.L_x_1149:
[----:B--2---:R-:W-:Y:S01]  /*1ca50*/  IMAD.MOV.U32 R5, RZ, RZ, R21 ;  /* 0x000000ffff057224 */ /* 0x004fe200078e0015 */
[----:B------:R-:W-:Y:S01]  /*1ca60*/  MOV R3, RZ ;  /* 0x000000ff00037202 */ /* 0x000fe20000000f00 */
[----:B------:R-:W-:Y:S01]  /*1ca70*/  IMAD.MOV.U32 R0, RZ, RZ, 0x1f ;  /* 0x0000001fff007424 */ /* 0x000fe200078e00ff */
[----:B------:R-:W-:Y:S02]  /*1ca80*/  MOV R2, 0x1caa0 ;  /* 0x0001caa000027802 */ /* 0x000fe40000000f00 */
[----:B-1-3--:R-:W-:Y:S05]  /*1ca90*/  CALL.REL.NOINC `($__internal_23_$__cuda_sm70_shflsync_idx_p) ;  /* 0x0000063000007944 */ /* 0x00afea0003c00000 */
[----:B------:R-:W-:Y:S01]  /*1caa0*/  MOV R9, R0 ;  /* 0x0000000000097202 */ /* 0x000fe20000000f00 */
[----:B------:R-:W-:Y:S05]  /*1cab0*/  BRA `(.L_x_1197) ;  /* 0xffffe04000007947 */ /* 0x000fea000383ffff */
.L_x_1150:
[----:B--2---:R-:W-:Y:S01]  /*1cac0*/  IMAD.MOV.U32 R5, RZ, RZ, R21 ;  /* 0x000000ffff057224 */ /* 0x004fe200078e0015 */
[----:B------:R-:W-:Y:S01]  /*1cad0*/  MOV R3, 0x1 ;  /* 0x0000000100037802 */ /* 0x000fe20000000f00 */
[----:B------:R-:W-:Y:S01]  /*1cae0*/  IMAD.MOV.U32 R0, RZ, RZ, 0x1f ;  /* 0x0000001fff007424 */ /* 0x000fe200078e00ff */
[----:B------:R-:W-:Y:S02]  /*1caf0*/  MOV R2, 0x1cb10 ;  /* 0x0001cb1000027802 */ /* 0x000fe40000000f00 */
[----:B-1-34-:R-:W-:Y:S05]  /*1cb00*/  CALL.REL.NOINC `($__internal_23_$__cuda_sm70_shflsync_idx_p) ;  /* 0x000005c000007944 */ /* 0x01afea0003c00000 */
[----:B------:R-:W-:Y:S01]  /*1cb10*/  MOV R8, R0 ;  /* 0x0000000000087202 */ /* 0x000fe20000000f00 */
[----:B------:R-:W-:Y:S05]  /*1cb20*/  BRA `(.L_x_1198) ;  /* 0xffffdff000007947 */ /* 0x000fea000383ffff */
.L_x_1151:
[----:B------:R-:W-:Y:S02]  /*1cb30*/  MOV R2, 0x1 ;  /* 0x0000000100027802 */ /* 0x000fe40000000f00 */
[----:B------:R-:W-:-:S02]  /*1cb40*/  MOV R3, 0x1cb60 ;  /* 0x0001cb6000037802 */ /* 0x000fc40000000f00 */
[----:B---34-:R-:W-:Y:S05]  /*1cb50*/  CALL.REL.NOINC `($__internal_24_$__cuda_sm70_shflsync_up_p) ;  /* 0x000005c000007944 */ /* 0x018fea0003c00000 */
[----:B------:R-:W-:Y:S05]  /*1cb60*/  BRA `(.L_x_1199) ;  /* 0xffffe0d000007947 */ /* 0x000fea000383ffff */
.L_x_1152:
[----:B------:R-:W-:Y:S02]  /*1cb70*/  MOV R2, 0x2 ;  /* 0x0000000200027802 */ /* 0x000fe40000000f00 */
[----:B------:R-:W-:-:S02]  /*1cb80*/  MOV R3, 0x1cba0 ;  /* 0x0001cba000037802 */ /* 0x000fc40000000f00 */
[----:B---34-:R-:W-:Y:S05]  /*1cb90*/  CALL.REL.NOINC `($__internal_24_$__cuda_sm70_shflsync_up_p) ;  /* 0x0000058000007944 */ /* 0x018fea0003c00000 */
[----:B------:R-:W-:Y:S01]  /*1cba0*/  SEL R3, R4, RZ, P1 ;  /* 0x000000ff04037207 */ /* 0x000fe20000800000 */
[----:B------:R-:W-:-:S04]  /*1cbb0*/  IMAD.MOV.U32 R2, RZ, RZ, 0x4 ;  /* 0x00000004ff027424 */ /* 0x000fc800078e00ff */
[----:B------:R-:W-:Y:S01]  /*1cbc0*/  IMAD.IADD R0, R0, 0x1, R3 ;  /* 0x0000000100007824 */ /* 0x000fe200078e0203 */
[----:B------:R-:W-:Y:S02]  /*1cbd0*/  MOV R3, 0x1cbf0 ;  /* 0x0001cbf000037802 */ /* 0x000fe40000000f00 */
        /* <DEDUP_REMOVED lines=19> */
.L_x_1156:
[----:B------:R-:W-:Y:S02]  /*1cd10*/  MOV R2, 0x1 ;  /* 0x0000000100027802 */ /* 0x000fe40000000f00 */
[----:B------:R-:W-:Y:S02]  /*1cd20*/  MOV R3, 0x1cd40 ;  /* 0x0001cd4000037802 */ /* 0x000fe40000000f00 */
[----:B----4-:R-:W-:Y:S05]  /*1cd30*/  CALL.REL.NOINC `($__internal_24_$__cuda_sm70_shflsync_up_p) ;  /* 0x000003e000007944 */ /* 0x010fea0003c00000 */
[----:B------:R-:W-:Y:S01]  /*1cd40*/  MOV R2, R4 ;  /* 0x0000000400027202 */ /* 0x000fe20000000f00 */
[----:B------:R-:W-:Y:S05]  /*1cd50*/  BRA `(.L_x_1201) ;  /* 0xffffe13000007947 */ /* 0x000fea000383ffff */
.L_x_1157:
[----:B------:R-:W-:Y:S02]  /*1cd60*/  MOV R2, 0x2 ;  /* 0x0000000200027802 */ /* 0x000fe40000000f00 */
[----:B------:R-:W-:Y:S02]  /*1cd70*/  MOV R3, 0x1cd90 ;  /* 0x0001cd9000037802 */ /* 0x000fe40000000f00 */
[----:B----4-:R-:W-:Y:S05]  /*1cd80*/  CALL.REL.NOINC `($__internal_24_$__cuda_sm70_shflsync_up_p) ;  /* 0x0000039000007944 */ /* 0x010fea0003c00000 */
        /* <DEDUP_REMOVED lines=23> */
.L_x_1159:
[----:B------:R-:W-:Y:S02]  /*1cf00*/  SEL R0, RZ, 0x1, P0 ;  /* 0x00000001ff007807 */ /* 0x000fe40000000000 */
[----:B------:R-:W-:Y:S02]  /*1cf10*/  MOV R2, 0x1cf30 ;  /* 0x0001cf3000027802 */ /* 0x000fe40000000f00 */
[----:B-1--4-:R-:W-:Y:S05]  /*1cf20*/  CALL.REL.NOINC `($__internal_25_$__cuda_sm70_votesync_ballot) ;  /* 0x0000026000007944 */ /* 0x012fea0003c00000 */
[----:B------:R-:W-:Y:S01]  /*1cf30*/  MOV R10, R0 ;  /* 0x00000000000a7202 */ /* 0x000fe20000000f00 */
[----:B------:R-:W-:Y:S05]  /*1cf40*/  BRA `(.L_x_1203) ;  /* 0xffffe0d000007947 */ /* 0x000fea000383ffff */
.L_x_1160:
[----:B------:R-:W-:Y:S01]  /*1cf50*/  IMAD.MOV.U32 R5, RZ, RZ, R6 ;  /* 0x000000ffff057224 */ /* 0x000fe200078e0006 */
[----:B------:R-:W-:Y:S01]  /*1cf60*/  MOV R3, R8 ;  /* 0x0000000800037202 */ /* 0x000fe20000000f00 */
[----:B------:R-:W-:Y:S01]  /*1cf70*/  IMAD.MOV.U32 R0, RZ, RZ, 0x1f ;  /* 0x0000001fff007424 */ /* 0x000fe200078e00ff */
[----:B------:R-:W-:Y:S02]  /*1cf80*/  MOV R2, 0x1cfa0 ;  /* 0x0001cfa000027802 */ /* 0x000fe40000000f00 */
[----:B-1--4-:R-:W-:Y:S05]  /*1cf90*/  CALL.REL.NOINC `($__internal_23_$__cuda_sm70_shflsync_idx_p) ;  /* 0x0000013000007944 */ /* 0x012fea0003c00000 */
[----:B------:R-:W-:Y:S01]  /*1cfa0*/  IMAD.MOV.U32 R11, RZ, RZ, R0 ;  /* 0x000000ffff0b7224 */ /* 0x000fe200078e0000 */
[----:B------:R-:W-:Y:S01]  /*1cfb0*/  MOV R3, R8 ;  /* 0x0000000800037202 */ /* 0x000fe20000000f00 */
[----:B------:R-:W-:Y:S01]  /*1cfc0*/  IMAD.MOV.U32 R5, RZ, RZ, R7 ;  /* 0x000000ffff057224 */ /* 0x000fe200078e0007 */
[----:B------:R-:W-:Y:S02]  /*1cfd0*/  MOV R0, 0x1f ;  /* 0x0000001f00007802 */ /* 0x000fe40000000f00 */
[----:B------:R-:W-:-:S02]  /*1cfe0*/  MOV R2, 0x1d000 ;  /* 0x0001d00000027802 */ /* 0x000fc40000000f00 */
[----:B------:R-:W-:Y:S05]  /*1cff0*/  CALL.REL.NOINC `($__internal_23_$__cuda_sm70_shflsync_idx_p) ;  /* 0x000000d000007944 */ /* 0x000fea0003c00000 */
[----:B------:R-:W-:Y:S01]  /*1d000*/  MOV R7, R0 ;  /* 0x0000000000077202 */ /* 0x000fe20000000f00 */
[----:B------:R-:W-:Y:S05]  /*1d010*/  BRA `(.L_x_1204) ;  /* 0xffffe05000007947 */ /* 0x000fea000383ffff */
.L_x_1163:
[----:B------:R-:W-:Y:S01]  /*1d020*/  IMAD.MOV.U32 R5, RZ, RZ, R4 ;  /* 0x000000ffff057224 */ /* 0x000fe200078e0004 */
[----:B------:R-:W-:-:S02]  /*1d030*/  MOV R0, 0x1f ;  /* 0x0000001f00007802 */ /* 0x000fc40000000f00 */
[----:B------:R-:W-:Y:S02]  /*1d040*/  MOV R2, 0x1d060 ;  /* 0x0001d06000027802 */ /* 0x000fe40000000f00 */
[----:B-1234-:R-:W-:Y:S05]  /*1d050*/  CALL.REL.NOINC `($__internal_23_$__cuda_sm70_shflsync_idx_p) ;  /* 0x0000007000007944 */ /* 0x01efea0003c00000 */
[----:B------:R-:W-:Y:S01]  /*1d060*/  MOV R13, R0 ;  /* 0x00000000000d7202 */ /* 0x000fe20000000f00 */
[----:B------:R-:W-:Y:S05]  /*1d070*/  BRA `(.L_x_1162) ;  /* 0xffffe05000007947 */ /* 0x000fea000383ffff */
        .weak           $__internal_22_$__cuda_sm70_shflsync_bfly_p
        .type           $__internal_22_$__cuda_sm70_shflsync_bfly_p,@function
        .size           $__internal_22_$__cuda_sm70_shflsync_bfly_p,($__internal_23_$__cuda_sm70_shflsync_idx_p - $__internal_22_$__cuda_sm70_shflsync_bfly_p)
$__internal_22_$__cuda_sm70_shflsync_bfly_p:
[----:B------:R-:W-:Y:S04]  /*1d080*/  WARPSYNC R6 ;  /* 0x0000000600007348 */ /* 0x000fe80003800000 */
[----:B------:R1:W2:Y:S02]  /*1d090*/  SHFL.BFLY PT, R5, R2, R5, R7 ;  /* 0x0c00000502057389 */ /* 0x0002a400000e0007 */
[----:B-1----:R-:W-:Y:S02]  /*1d0a0*/  MOV R2, R3 ;  /* 0x0000000300027202 */ /* 0x002fe40000000f00 */
[----:B------:R-:W-:-:S04]  /*1d0b0*/  MOV R3, 0x0 ;  /* 0x0000000000037802 */ /* 0x000fc80000000f00 */
[----:B--2---:R-:W-:Y:S05]  /*1d0c0*/  RET.REL.NODEC R2 `(_ZN7cutlass13device_kernelIN5flash19enable_sm80_to_sm89INS1_16FlashAttnFwdSm80INS1_25CollectiveMainloopFwdSm80ILi8ELi1ELb0EN4cute5tupleIJNS5_1CILi128EEENS7_ILi32EEENS7_ILi256EEEEEELi256ENS_6half_tEfNS_4arch4Sm80ELb1ELb0ELb1ELb1ELb0ELb1ELb1ELb1EEENS1_21CollectiveEpilogueFwdINS6_IJS8_SA_S9_EEENS6_IJNS7_ILi1EEESI_SI_EEESC_SE_Li256ELb1ELb1ELb1ELb0EEENS1_36VarlenDynamicPersistentTileSchedulerILi128ELi32ELi256ELi256ELb1ELb1ELb0ELb1ELb1ELb1EEEEEEEEEvNT_6ParamsE) ;  /* 0xfffe2f3002007950 */ /* 0x004fea0003c3ffff */
        .weak           $__internal_23_$__cuda_sm70_shflsync_idx_p
        .type           $__internal_23_$__cuda_sm70_shflsync_idx_p,@function
        .size           $__internal_23_$__cuda_sm70_shflsync_idx_p,($__internal_24_$__cuda_sm70_shflsync_up_p - $__internal_23_$__cuda_sm70_shflsync_idx_p)
$__internal_23_$__cuda_sm70_shflsync_idx_p:
[----:B------:R-:W-:-:S04]  /*1d0d0*/  MOV R115, 0xffffffff ;  /* 0xffffffff00737802 */ /* 0x000fc80000000f00 */
[----:B------:R-:W-:Y:S04]  /*1d0e0*/  WARPSYNC R115 ;  /* 0x0000007300007348 */ /* 0x000fe80003800000 */
[----:B------:R1:W2:Y:S02]  /*1d0f0*/  SHFL.IDX PT, R0, R5, R3, R0 ;  /* 0x0000000305007389 */ /* 0x0002a400000e0000 */
[----:B-1----:R-:W-:-:S04]  /*1d100*/  MOV R3, 0x0 ;  /* 0x0000000000037802 */ /* 0x002fc80000000f00 */
[----:B--2---:R-:W-:Y:S05]  /*1d110*/  RET.REL.NODEC R2 `(_ZN7cutlass13device_kernelIN5flash19enable_sm80_to_sm89INS1_16FlashAttnFwdSm80INS1_25CollectiveMainloopFwdSm80ILi8ELi1ELb0EN4cute5tupleIJNS5_1CILi128EEENS7_ILi32EEENS7_ILi256EEEEEELi256ENS_6half_tEfNS_4arch4Sm80ELb1ELb0ELb1ELb1ELb0ELb1ELb1ELb1EEENS1_21CollectiveEpilogueFwdINS6_IJS8_SA_S9_EEENS6_IJNS7_ILi1EEESI_SI_EEESC_SE_Li256ELb1ELb1ELb1ELb0EEENS1_36VarlenDynamicPersistentTileSchedulerILi128ELi32ELi256ELi256ELb1ELb1ELb0ELb1ELb1ELb1EEEEEEEEEvNT_6ParamsE) ;  /* 0xfffe2ee002007950 */ /* 0x004fea0003c3ffff */
        .weak           $__internal_24_$__cuda_sm70_shflsync_up_p
        .type           $__internal_24_$__cuda_sm70_shflsync_up_p,@function
        .size           $__internal_24_$__cuda_sm70_shflsync_up_p,($__internal_25_$__cuda_sm70_votesync_ballot - $__internal_24_$__cuda_sm70_shflsync_up_p)
$__internal_24_$__cuda_sm70_shflsync_up_p:
[----:B------:R-:W-:Y:S02]  /*1d120*/  IMAD.MOV.U32 R4, RZ, RZ, RZ ;  /* 0x000000ffff047224 */ /* 0x000fe400078e00ff */
[----:B------:R-:W-:-:S04]  /*1d130*/  IMAD.MOV.U32 R10, RZ, RZ, -0x1 ;  /* 0xffffffffff0a7424 */ /* 0x000fc800078e00ff */
[----:B------:R-:W-:Y:S04]  /*1d140*/  WARPSYNC R10 ;  /* 0x0000000a00007348 */ /* 0x000fe80003800000 */
[----:B------:R1:W2:Y:S02]  /*1d150*/  SHFL.UP PT, R4, R0, R2, R4 ;  /* 0x0400000200047389 */ /* 0x0002a400000e0004 */
[----:B-1----:R-:W-:Y:S02]  /*1d160*/  MOV R2, R3 ;  /* 0x0000000300027202 */ /* 0x002fe40000000f00 */
[----:B------:R-:W-:-:S04]  /*1d170*/  MOV R3, 0x0 ;  /* 0x0000000000037802 */ /* 0x000fc80000000f00 */
[----:B--2---:R-:W-:Y:S05]  /*1d180*/  RET.REL.NODEC R2 `(_ZN7cutlass13device_kernelIN5flash19enable_sm80_to_sm89INS1_16FlashAttnFwdSm80INS1_25CollectiveMainloopFwdSm80ILi8ELi1ELb0EN4cute5tupleIJNS5_1CILi128EEENS7_ILi32EEENS7_ILi256EEEEEELi256ENS_6half_tEfNS_4arch4Sm80ELb1ELb0ELb1ELb1ELb0ELb1ELb1ELb1EEENS1_21CollectiveEpilogueFwdINS6_IJS8_SA_S9_EEENS6_IJNS7_ILi1EEESI_SI_EEESC_SE_Li256ELb1ELb1ELb1ELb0EEENS1_36VarlenDynamicPersistentTileSchedulerILi128ELi32ELi256ELi256ELb1ELb1ELb0ELb1ELb1ELb1EEEEEEEEEvNT_6ParamsE) ;  /* 0xfffe2e7002007950 */ /* 0x004fea0003c3ffff */
        .weak           $__internal_25_$__cuda_sm70_votesync_ballot
        .type           $__internal_25_$__cuda_sm70_votesync_ballot,@function
        .size           $__internal_25_$__cuda_sm70_votesync_ballot,(.L_x_2614 - $__internal_25_$__cuda_sm70_votesync_ballot)
$__internal_25_$__cuda_sm70_votesync_ballot:
[----:B------:R-:W-:Y:S01]  /*1d190*/  ISETP.NE.U32.AND P0, PT, R0, 0x1, PT ;  /* 0x000000010000780c */ /* 0x000fe20003f05070 */
[----:B------:R-:W-:-:S04]  /*1d1a0*/  IMAD.MOV.U32 R3, RZ, RZ, -0x1 ;  /* 0xffffffffff037424 */ /* 0x000fc800078e00ff */
[----:B------:R-:W-:Y:S08]  /*1d1b0*/  WARPSYNC R3 ;  /* 0x0000000300007348 */ /* 0x000ff00003800000 */
[----:B------:R-:W-:-:S04]  /*1d1c0*/  VOTE.ANY R0, PT, !P0 ;  /* 0x0000000000007806 */ /* 0x000fc800040e0100 */
[----:B------:R-:W-:Y:S01]  /*1d1d0*/  LOP3.LUT R0, R0, R3, RZ, 0xc0, !PT ;  /* 0x0000000300007212 */ /* 0x000fe200078ec0ff */
[----:B------:R-:W-:-:S04]  /*1d1e0*/  IMAD.MOV.U32 R3, RZ, RZ, 0x0 ;  /* 0x00000000ff037424 */ /* 0x000fc800078e00ff */
[----:B------:R-:W-:Y:S05]  /*1d1f0*/  RET.REL.NODEC R2 `(_ZN7cutlass13device_kernelIN5flash19enable_sm80_to_sm89INS1_16FlashAttnFwdSm80INS1_25CollectiveMainloopFwdSm80ILi8ELi1ELb0EN4cute5tupleIJNS5_1CILi128EEENS7_ILi32EEENS7_ILi256EEEEEELi256ENS_6half_tEfNS_4arch4Sm80ELb1ELb0ELb1ELb1ELb0ELb1ELb1ELb1EEENS1_21CollectiveEpilogueFwdINS6_IJS8_SA_S9_EEENS6_IJNS7_ILi1EEESI_SI_EEESC_SE_Li256ELb1ELb1ELb1ELb0EEENS1_36VarlenDynamicPersistentTileSchedulerILi128ELi32ELi256ELi256ELb1ELb1ELb0ELb1ELb1ELb1EEEEEEEEEvNT_6ParamsE) ;  /* 0xfffe2e0002007950 */ /* 0x000fea0003c3ffff */
.L_x_1205:
        /* <DEDUP_REMOVED lines=16> */
.L_x_2614:


//--------------------- .text._ZN7cutlass13device_kernelIN5flash19enable_sm80_to_sm89INS1_16FlashAttnFwdSm80INS1_25CollectiveMainloopFwdSm80ILi8ELi1ELb0EN4cute5tupleIJNS5_1CILi128EEENS7_ILi96EEENS7_ILi256EEEEEELi256ENS_6half_tEfNS_4arch4Sm80ELb0ELb0ELb1ELb0ELb0ELb0ELb1ELb1EEENS1_21CollectiveEpilogueFwdINS6_IJS8_SA_S9_EEENS6_IJNS7_ILi1EEESI_SI_EEESC_SE_Li256ELb0ELb1ELb1ELb0EEENS1_19SingleTileSchedulerILb0ELb1ELb1ELi128EEEEEEEEEvNT_6ParamsE --------------------------
	.section	.text._ZN7cutlass13device_kernelIN5flash19enable_sm80_to_sm89INS1_16FlashAttnFwdSm80INS1_25CollectiveMainloopFwdSm80ILi8ELi1ELb0EN4cute5tupleIJNS5_1CILi128EEENS7_ILi96EEENS7_ILi256EEEEEELi256ENS_6half_tEfNS_4arch4Sm80ELb0ELb0ELb1ELb0ELb0ELb0ELb1ELb1EEENS1_21CollectiveEpilogueFwdINS6_IJS8_SA_S9_EEENS6_IJNS7_ILi1EEESI_SI_EEESC_SE_Li256ELb0ELb1ELb1ELb0EEENS1_19SingleTileSchedulerILb0ELb1ELb1ELi128EEEEEEEEEvNT_6ParamsE,"ax",@progbits
	.sectioninfo	@"SHI_REGISTERS=255"
	.align	128
.text._ZN7cutlass13device_kernelIN5flash19enable_sm80_to_sm89INS1_16FlashAttnFwdSm80INS1_25CollectiveMainloopFwdSm80ILi8ELi1ELb0EN4cute5tupleIJNS5_1CILi128EEENS7_ILi96EEENS7_ILi256EEEEEELi256ENS_6half_tEfNS_4arch4Sm80ELb0ELb0ELb1ELb0ELb0ELb0ELb1ELb1EEENS1_21CollectiveEpilogueFwdINS6_IJS8_SA_S9_EEENS6_IJNS7_ILi1EEESI_SI_EEESC_SE_Li256ELb0ELb1ELb1ELb0EEENS1_19SingleTileSchedulerILb0ELb1ELb1ELi128EEEEEEEEEvNT_6ParamsE:
        .type           _ZN7cutlass13device_kernelIN5flash19enable_sm80_to_sm89INS1_16FlashAttnFwdSm80INS1_25CollectiveMainloopFwdSm80ILi8ELi1ELb0EN4cute5tupleIJNS5_1CILi128EEENS7_ILi96EEENS7_ILi256EEEEEELi256ENS_6half_tEfNS_4arch4Sm80ELb0ELb0ELb1ELb0ELb0ELb0ELb1ELb1EEENS1_21CollectiveEpilogueFwdINS6_IJS8_SA_S9_EEENS6_IJNS7_ILi1EEESI_SI_EEESC_SE_Li256ELb0ELb1ELb1ELb0EEENS1_19SingleTileSchedulerILb0ELb1ELb1ELi128EEEEEEEEEvNT_6ParamsE,@function
        .size           _ZN7cutlass13device_kernelIN5flash19enable_sm80_to_sm89INS1_16FlashAttnFwdSm80INS1_25CollectiveMainloopFwdSm80ILi8ELi1ELb0EN4cute5tupleIJNS5_1CILi128EEENS7_ILi96EEENS7_ILi256EEEEEELi256ENS_6half_tEfNS_4arch4Sm80ELb0ELb0ELb1ELb0ELb0ELb0ELb1ELb1EEENS1_21CollectiveEpilogueFwdINS6_IJS8_SA_S9_EEENS6_IJNS7_ILi1EEESI_SI_EEESC_SE_Li256ELb0ELb1ELb1ELb0EEENS1_19SingleTileSchedulerILb0ELb1ELb1ELi128EEEEEEEEEvNT_6ParamsE,(.L_x_2619 - _ZN7cutlass13device_kernelIN5flash19enable_sm80_to_sm89INS1_16FlashAttnFwdSm80INS1_25CollectiveMainloopFwdSm80ILi8ELi1ELb0EN4cute5tupleIJNS5_1CILi128EEENS7_ILi96EEENS7_ILi256EEEEEELi256ENS_6half_tEfNS_4arch4Sm80ELb0ELb0ELb1ELb0ELb0ELb0ELb1ELb1EEENS1_21CollectiveEpilogueFwdINS6_IJS8_SA_S9_EEENS6_IJNS7_ILi1EEESI_SI_EEESC_SE_Li256ELb0ELb1ELb1ELb0EEENS1_19SingleTileSchedulerILb0ELb1ELb1ELi128EEEEEEEEEvNT_6ParamsE)
        .other          _ZN7cutlass13device_kernelIN5flash19enable_sm80_to_sm89INS1_16FlashAttnFwdSm80INS1_25CollectiveMainloopFwdSm80ILi8ELi1ELb0EN4cute5tupleIJNS5_1CILi128EEENS7_ILi96EEENS7_ILi256EEEEEELi256ENS_6half_tEfNS_4arch4Sm80ELb0ELb0ELb1ELb0ELb0ELb0ELb1ELb1EEENS1_21CollectiveEpilogueFwdINS6_IJS8_SA_S9_EEENS6_IJNS7_ILi1EEESI_SI_EEESC_SE_Li256ELb0ELb1ELb1ELb0EEENS1_19SingleTileSchedulerILb0ELb1ELb1ELi128EEEEEEEEEvNT_6ParamsE,@"STO_CUDA_ENTRY STV_DEFAULT"
_ZN7cutlass13device_kernelIN5flash19enable_sm80_to_sm89INS1_16FlashAttnFwdSm80INS1_25CollectiveMainloopFwdSm80ILi8ELi1ELb0EN4cute5tupleIJNS5_1CILi128EEENS7_ILi96EEENS7_ILi256EEEEEELi256ENS_6half_tEfNS_4arch4Sm80ELb0ELb0ELb1ELb0ELb0ELb0ELb1ELb1EEENS1_21CollectiveEpilogueFwdINS6_IJS8_SA_S9_EEENS6_IJNS7_ILi1EEESI_SI_EEESC_SE_Li256ELb0ELb1ELb1ELb0EEENS1_19SingleTileSchedulerILb0ELb1ELb1ELi128EEEEEEEEEvNT_6ParamsE:
        /* <DEDUP_REMOVED lines=18> */
.L_x_1206:
[----:B---3--:R-:W-:Y:S02]  /*0120*/  ULDC.64 UR4, c[0x0][0x550] ;  /* 0x0001540000047ab9 */ /* 0x008fe40000000a00 */
[----:B------:R-:W-:Y:S02]  /*0130*/  UISETP.NE.AND UP0, UPT, UR4, 0x1, UPT ;  /* 0x000000010400788c */ /* 0x000fe4000bf05270 */
[----:B------:R-:W-:-:S02]  /*0140*/  UIMAD.WIDE.U32 UR10, UR6, UR5, URZ ;  /* 0x00000005060a72a5 */ /* 0x000fc4000f8e003f */
[----:B------:R-:W-:Y:S02]  /*0150*/  ULDC UR4, c[0x0][0x558] ;  /* 0x0001560000047ab9 */ /* 0x000fe40000000800 */
[----:B------:R-:W-:-:S05]  /*0160*/  UMOV UR9, UR6 ;  /* 0x0000000600097c82 */ /* 0x000fca0008000000 */
[----:B------:R-:W-:-:S03]  /*0170*/  @UP0 USHF.R.U32.HI UR9, URZ, UR4, UR11 ;  /* 0x000000043f090299 */ /* 0x000fc6000801160b */
.L_x_1207:
        /* <DEDUP_REMOVED lines=10> */
[----:B------:R-:W-:-:S04]  /*0220*/  UIMAD.WIDE UR10, UR10, 0x2aaaaaab, URZ ;  /* 0x2aaaaaab0a0a78a5 */ /* 0x000fc8000f8e023f */
[----:B------:R-:W-:-:S04]  /*0230*/  USHF.R.U32.HI UR6, URZ, 0x1f, UR11 ;  /* 0x0000001f3f067899 */ /* 0x000fc8000801160b */
[----:B------:R-:W-:-:S04]  /*0240*/  ULEA.HI.SX32 UR6, UR11, UR6, 0x1c ;  /* 0x000000060b067291 */ /* 0x000fc8000f8fe23f */
        /* <DEDUP_REMOVED lines=8> */
[-C--:B------:R-:W-:Y:S02]  /*02d0*/  IABS R0, R2.reuse ;  /* 0x0000000200007213 */ /* 0x080fe40000000000 */
[----:B------:R-:W-:Y:S02]  /*02e0*/  IABS R2, R2 ;  /* 0x0000000200027213 */ /* 0x000fe40000000000 */
        /* <DEDUP_REMOVED lines=10> */
[----:B------:R-:W-:-:S04]  /*0390*/  UIMAD UR4, UR4, UR11, URZ ;  /* 0x0000000b040472a4 */ /* 0x000fc8000f8e023f */
[----:B------:R-:W-:Y:S01]  /*03a0*/  IMAD.MOV.U32 R3, RZ, RZ, R0 ;  /* 0x000000ffff037224 */ /* 0x000fe200078e0000 */
[----:B------:R-:W-:Y:S01]  /*03b0*/  UIMAD.WIDE.U32 UR14, UR15, UR4, UR14 ;  /* 0x000000040f0e72a5 */ /* 0x000fe2000f8e000e */
[----:B------:R-:W-:Y:S02]  /*03c0*/  IMAD.MOV R0, RZ, RZ, -R2 ;  /* 0x000000ffff007224 */ /* 0x000fe400078e0a02 */
[----:B------:R-:W1:Y:S08]  /*03d0*/  R2UR UR10, R3 ;  /* 0x00000000030a73c2 */ /* 0x000e7000000e0000 */
        /* <DEDUP_REMOVED lines=12> */
.L_x_1208:
[----:B------:R-:W-:Y:S01]  /*04a0*/  ULOP3.LUT UR8, UR7, 0xffff, URZ, 0xc0, !UPT ;  /* 0x0000ffff07087892 */ /* 0x000fe2000f8ec03f */
[----:B------:R-:W-:Y:S01]  /*04b0*/  PLOP3.LUT P2, PT, PT, PT, PT, 0x80, 0x0 ;  /* 0x000000000000781c */ /* 0x000fe20003f4f070 */
[----:B------:R-:W-:Y:S01]  /*04c0*/  ULDC.64 UR10, c[0x0][0x118] ;  /* 0x00004600000a7ab9 */ /* 0x000fe20000000a00 */
        /* <DEDUP_REMOVED lines=72> */
[----:B------:R-:W2:Y:S01]  /*0950*/  LDL.LU R185, [R1+0x8] ;  /* 0x0000080001b97983 */ /* 0x000ea20000300800 */
[----:B------:R-:W-:Y:S01]  /*0960*/  ISETP.NE.U32.AND P0, PT, RZ, c[0x0][0x340], PT ;  /* 0x0000d000ff007a0c */ /* 0x000fe20003f05070 */
[----:B------:R-:W-:-:S02]  /*0970*/  USHF.R.S32.HI UR12, URZ, 0x1f, UR9 ;  /* 0x0000001f3f0c7899 */ /* 0x000fc40008011409 */
[----:B------:R-:W1:Y:S01]  /*0980*/  S2R R29, SR_CTAID.X ;  /* 0x00000000001d7919 */ /* 0x000e620000002500 */
[----:B------:R-:W-:Y:S01]  /*0990*/  ISETP.NE.AND.EX P2, PT, RZ, c[0x0][0x344], PT, P0 ;  /* 0x0000d100ff007a0c */ /* 0x000fe20003f45300 */
[----:B------:R-:W-:-:S12]  /*09a0*/  ULDC.64 UR4, c[0x0][0x1b8] ;  /* 0x00006e0000047ab9 */ /* 0x000fd80000000a00 */
[----:B------:R-:W-:-:S04]  /*09b0*/  @P2 IMAD.MOV.U32 R2, RZ, RZ, 0x4 ;  /* 0x00000004ff022424 */ /* 0x000fc800078e00ff */
[----:B------:R-:W-:-:S05]  /*09c0*/  @P2 IMAD.WIDE R2, R33, R2, c[0x0][0x340] ;  /* 0x0000d00021022625 */ /* 0x000fca00078e0202 */
[----:B------:R3:W4:Y:S01]  /*09d0*/  @P2 LDG.E R16, [R2.64] ;  /* 0x0000000a02102981 */ /* 0x000722000c1e1900 */
[----:B------:R-:W-:Y:S01]  /*09e0*/  SHF.R.S32.HI R31, RZ, 0x1f, R184 ;  /* 0x0000001fff1f7819 */ /* 0x000fe200000114b8 */
[----:B------:R-:W-:Y:S01]  /*09f0*/  UIMAD UR7, UR12, UR4, URZ ;  /* 0x000000040c0772a4 */ /* 0x000fe2000f8e023f */
[----:B------:R-:W-:Y:S01]  /*0a00*/  SHF.R.S32.HI R32, RZ, 0x1f, R33 ;  /* 0x0000001fff207819 */ /* 0x000fe20000011421 */
[----:B------:R-:W-:Y:S01]  /*0a10*/  UIMAD.WIDE.U32 UR14, UR9, UR4, URZ ;  /* 0x00000004090e72a5 */ /* 0x000fe2000f8e003f */
[CC--:B------:R-:W-:Y:S01]  /*0a20*/  LEA.HI R0, R31.reuse, R184.reuse, RZ, 0x3 ;  /* 0x000000b81f007211 */ /* 0x0c0fe200078f18ff */
[----:B------:R-:W-:Y:S01]  /*0a30*/  UIMAD UR5, UR9, UR5, UR7 ;  /* 0x00000005090572a4 */ /* 0x000fe2000f8e0207 */
[----:B------:R-:W-:Y:S01]  /*0a40*/  LEA.HI R11, R31, R184, RZ, 0x4 ;  /* 0x000000b81f0b7211 */ /* 0x000fe200078f20ff */
[----:B------:R-:W-:Y:S01]  /*0a50*/  ULDC UR4, c[0x0][0x2c4] ;  /* 0x0000b10000047ab9 */ /* 0x000fe20000000800 */
[----:B------:R-:W-:Y:S01]  /*0a60*/  LOP3.LUT R4, R0, 0xfffffff8, RZ, 0xc0, !PT ;  /* 0xfffffff800047812 */ /* 0x000fe200078ec0ff */
[----:B------:R-:W-:Y:S01]  /*0a70*/  UIADD3 UR5, UR15, UR5, URZ ;  /* 0x000000050f057290 */ /* 0x000fe2000fffe03f */
[----:B------:R-:W-:Y:S01]  /*0a80*/  SHF.R.S32.HI R22, RZ, 0x3, R0 ;  /* 0x00000003ff167819 */ /* 0x000fe20000011400 */
[----:B------:R-:W-:Y:S01]  /*0a90*/  ULDC UR7, c[0x0][0x168] ;  /* 0x00005a0000077ab9 */ /* 0x000fe20000000800 */
[----:B------:R-:W-:Y:S01]  /*0aa0*/  SHF.R.S32.HI R8, RZ, 0x4, R11 ;  /* 0x00000004ff087819 */ /* 0x000fe2000001140b */
[----:B------:R-:W-:Y:S01]  /*0ab0*/  IMAD.IADD R25, R184, 0x1, -R4 ;  /* 0x00000001b8197824 */ /* 0x000fe200078e0a04 */
[----:B------:R-:W-:Y:S01]  /*0ac0*/  UIMAD UR7, UR4, UR7, URZ ;  /* 0x00000007040772a4 */ /* 0x000fe2000f8e023f */
[----:B------:R-:W-:Y:S01]  /*0ad0*/  IMAD R4, R32, c[0x0][0x1c0], RZ ;  /* 0x0000700020047a24 */ /* 0x000fe200078e02ff */
[----:B------:R-:W-:Y:S01]  /*0ae0*/  LEA.HI R7, R11, R8, RZ, 0x1 ;  /* 0x000000080b077211 */ /* 0x000fe200078f08ff */
[----:B------:R-:W-:Y:S01]  /*0af0*/  IMAD R6, R25, 0x20, R22 ;  /* 0x0000002019067824 */ /* 0x000fe200078e0216 */
[----:B------:R-:W-:Y:S01]  /*0b00*/  BSSY B0, `(.L_x_1210) ;  /* 0x00000a8000007945 */ /* 0x000fe20003800000 */
[----:B------:R-:W-:Y:S01]  /*0b10*/  IMAD R4, R33, c[0x0][0x1c4], R4 ;  /* 0x0000710021047a24 */ /* 0x000fe200078e0204 */
[----:B------:R-:W-:Y:S01]  /*0b20*/  LOP3.LUT R7, R7, 0xfffffffe, RZ, 0xc0, !PT ;  /* 0xfffffffe07077812 */ /* 0x000fe200078ec0ff */
[----:B-1----:R-:W-:-:S02]  /*0b30*/  IMAD R6, R29, 0x80, R6 ;  /* 0x000000801d067824 */ /* 0x002fc400078e0206 */
[----:B------:R-:W-:Y:S02]  /*0b40*/  IMAD.SHL.U32 R10, R25, 0x8, RZ ;  /* 0x00000008190a7824 */ /* 0x000fe400078e00ff */
[----:B---3--:R-:W-:Y:S02]  /*0b50*/  IMAD.MOV.U32 R2, RZ, RZ, c[0x0][0x2c4] ;  /* 0x0000b100ff027624 */ /* 0x008fe400078e00ff */
[----:B------:R-:W-:Y:S01]  /*0b60*/  IMAD.U32 R3, RZ, RZ, UR15 ;  /* 0x0000000fff037e24 */ /* 0x000fe2000f8e00ff */
[----:B------:R-:W-:Y:S01]  /*0b70*/  IADD3 R18, R10, 0x40, RZ ;  /* 0x000000400a127810 */ /* 0x000fe20007ffe0ff */
[----:B------:R-:W-:Y:S01]  /*0b80*/  IMAD.U32 R3, RZ, RZ, UR5 ;  /* 0x00000005ff037e24 */ /* 0x000fe2000f8e00ff */
[----:B------:R-:W-:Y:S01]  /*0b90*/  ISETP.NE.AND P0, PT, R2, 0x1, PT ;  /* 0x000000010200780c */ /* 0x000fe20003f05270 */
[----:B------:R-:W-:Y:S01]  /*0ba0*/  IMAD.U32 R2, RZ, RZ, UR14 ;  /* 0x0000000eff027e24 */ /* 0x000fe2000f8e00ff */
[----:B------:R-:W-:Y:S01]  /*0bb0*/  ULDC.64 UR4, c[0x0][0x1e8] ;  /* 0x00007a0000047ab9 */ /* 0x000fe20000000a00 */
[----:B------:R-:W-:Y:S01]  /*0bc0*/  IMAD.MOV.U32 R0, RZ, RZ, R6 ;  /* 0x000000ffff007224 */ /* 0x000fe200078e0006 */
[----:B------:R-:W-:Y:S01]  /*0bd0*/  UIMAD UR4, UR12, UR4, URZ ;  /* 0x000000040c0472a4 */ /* 0x000fe2000f8e023f */
[----:B------:R-:W-:Y:S01]  /*0be0*/  IMAD.WIDE.U32 R2, R33, c[0x0][0x1c0], R2 ;  /* 0x0000700021027a25 */ /* 0x000fe200078e0002 */
[----:B------:R-:W-:-:S02]  /*0bf0*/  ISETP.GE.AND P6, PT, R18, c[0x0][0x1d4], PT ;  /* 0x0000750012007a0c */ /* 0x000fc40003fc6270 */
[----:B------:R-:W-:Y:S01]  /*0c00*/  UIMAD UR13, UR9, UR5, UR4 ;  /* 0x00000005090d72a4 */ /* 0x000fe2000f8e0204 */
[----:B------:R-:W-:Y:S02]  /*0c10*/  IMAD.IADD R3, R3, 0x1, R4 ;  /* 0x0000000103037824 */ /* 0x000fe400078e0204 */
[----:B------:R-:W-:Y:S01]  /*0c20*/  IMAD.SHL.U32 R4, R22, 0x40, RZ ;  /* 0x0000004016047824 */ /* 0x000fe200078e00ff */
[----:B------:R-:W-:Y:S01]  /*0c30*/  ULDC.64 UR4, c[0x0][0x210] ;  /* 0x0000840000047ab9 */ /* 0x000fe20000000a00 */
[----:B------:R-:W-:Y:S01]  /*0c40*/  @P0 IMAD.HI.U32 R5, R6, c[0x0][0x2c8], RZ ;  /* 0x0000b20006050a27 */ /* 0x000fe200078e00ff */
[----:B------:R-:W-:Y:S02]  /*0c50*/  UIMAD UR4, UR12, UR4, URZ ;  /* 0x000000040c0472a4 */ /* 0x000fe4000f8e023f */
[----:B------:R-:W-:Y:S01]  /*0c60*/  LOP3.LUT R4, R4, 0x1c0, RZ, 0xc0, !PT ;  /* 0x000001c004047812 */ /* 0x000fe200078ec0ff */
[----:B------:R-:W-:Y:S01]  /*0c70*/  IMAD.IADD R28, R8, 0x1, -R7 ;  /* 0x00000001081c7824 */ /* 0x000fe200078e0a07 */
[----:B------:R-:W-:Y:S01]  /*0c80*/  @P0 SHF.R.U32.HI R0, RZ, c[0x0][0x2cc], R5 ;  /* 0x0000b300ff000a19 */ /* 0x000fe20000011605 */
[----:B------:R-:W-:Y:S01]  /*0c90*/  IMAD R29, R29, 0x80, R22 ;  /* 0x000000801d1d7824 */ /* 0x000fe200078e0216 */
[----:B------:R-:W-:Y:S01]  /*0ca0*/  LOP3.LUT R9, R4, 0x38, R10, 0xf8, !PT ;  /* 0x0000003804097812 */ /* 0x000fe200078ef80a */
[----:B------:R-:W-:Y:S01]  /*0cb0*/  IMAD.SHL.U32 R19, R25, 0x8, RZ ;  /* 0x0000000819137824 */ /* 0x000fe200078e00ff */
[--C-:B------:R-:W-:Y:S01]  /*0cc0*/  SHF.R.S32.HI R5, RZ, 0x1f, R0.reuse ;  /* 0x0000001fff057819 */ /* 0x100fe20000011400 */
[----:B------:R-:W-:Y:S01]  /*0cd0*/  IMAD.MOV R8, RZ, RZ, -R0 ;  /* 0x000000ffff087224 */ /* 0x000fe200078e0a00 */
[----:B------:R-:W-:Y:S01]  /*0ce0*/  SHF.R.U32.HI R7, RZ, 0x3, R4 ;  /* 0x00000003ff077819 */ /* 0x000fe20000011604 */
[----:B------:R-:W-:Y:S01]  /*0cf0*/  IMAD.WIDE.U32 R2, R0, c[0x0][0x1b0], R2 ;  /* 0x00006c0000027a25 */ /* 0x000fe200078e0002 */
[----:B------:R-:W-:Y:S01]  /*0d00*/  ISETP.GE.AND P0, PT, R29, UR7, PT ;  /* 0x000000071d007c0c */ /* 0x000fe2000bf06270 */
[----:B------:R-:W-:Y:S01]  /*0d10*/  UIMAD UR4, UR9, UR5, UR4 ;  /* 0x00000005090472a4 */ /* 0x000fe2000f8e0204 */
[----:B------:R-:W-:Y:S01]  /*0d20*/  LOP3.LUT R7, R9, R7, RZ, 0x3c, !PT ;  /* 0x0000000709077212 */ /* 0x000fe200078e3cff */
[----:B------:R-:W-:Y:S01]  /*0d30*/  IMAD R5, R5, c[0x0][0x1b0], RZ ;  /* 0x00006c0005057a24 */ /* 0x000fe200078e02ff */
[----:B------:R-:W-:-:S02]  /*0d40*/  IADD3 R30, R19, 0x80, RZ ;  /* 0x00000080131e7810 */ /* 0x000fc40007ffe0ff */
[----:B------:R-:W-:Y:S01]  /*0d50*/  IADD3 R14, R19, 0xc0, RZ ;  /* 0x000000c0130e7810 */ /* 0x000fe20007ffe0ff */
[----:B------:R-:W-:Y:S01]  /*0d60*/  IMAD R4, R0, c[0x0][0x1b4], R5 ;  /* 0x00006d0000047a24 */ /* 0x000fe200078e0205 */
[----:B------:R-:W-:Y:S01]  /*0d70*/  IADD3 R5, R10, 0x80, RZ ;  /* 0x000000800a057810 */ /* 0x000fe20007ffe0ff */
[----:B------:R-:W-:Y:S01]  /*0d80*/  IMAD R0, R8, c[0x0][0x2c4], R6 ;  /* 0x0000b10008007a24 */ /* 0x000fe200078e0206 */
[----:B------:R-:W-:Y:S01]  /*0d90*/  LEA.HI R6, R31, R184, RZ, 0x6 ;  /* 0x000000b81f067211 */ /* 0x000fe200078f30ff */
[----:B------:R-:W-:Y:S01]  /*0da0*/  IMAD.IADD R3, R3, 0x1, R4 ;  /* 0x0000000103037824 */ /* 0x000fe200078e0204 */
[----:B------:R-:W-:Y:S02]  /*0db0*/  ISETP.GE.AND P1, PT, R5, c[0x0][0x1d4], PT ;  /* 0x0000750005007a0c */ /* 0x000fe40003f26270 */
[----:B------:R-:W-:Y:S01]  /*0dc0*/  SHF.R.S32.HI R4, RZ, 0x1f, R0 ;  /* 0x0000001fff047819 */ /* 0x000fe20000011400 */
[----:B------:R-:W-:Y:S01]  /*0dd0*/  IMAD.SHL.U32 R5, R6, 0x8, RZ ;  /* 0x0000000806057824 */ /* 0x000fe200078e00ff */
[----:B------:R-:W-:Y:S01]  /*0de0*/  LOP3.LUT R8, R11, 0xfffffff0, RZ, 0xc0, !PT ;  /* 0xfffffff00b087812 */ /* 0x000fe200078ec0ff */
[----:B------:R-:W-:Y:S01]  /*0df0*/  IMAD.WIDE.U32 R2, R0, c[0x0][0x1a8], R2 ;  /* 0x00006a0000027a25 */ /* 0x000fe200078e0002 */
[----:B------:R-:W-:-:S02]  /*0e00*/  SHF.R.S32.HI R11, RZ, 0x1f, R10 ;  /* 0x0000001fff0b7819 */ /* 0x000fc4000001140a */
[----:B------:R-:W-:Y:S01]  /*0e10*/  LOP3.LUT R247, R7, 0xfffffe00, R5, 0xf8, !PT ;  /* 0xfffffe0007f77812 */ /* 0x000fe200078ef805 */
[----:B------:R-:W-:Y:S01]  /*0e20*/  IMAD R4, R4, c[0x0][0x1a8], RZ ;  /* 0x00006a0004047a24 */ /* 0x000fe200078e02ff */
[----:B------:R-:W-:Y:S01]  /*0e30*/  SHF.R.S32.HI R5, RZ, 0x1f, R22 ;  /* 0x0000001fff057819 */ /* 0x000fe20000011416 */
[----:B------:R-:W-:Y:S01]  /*0e40*/  IMAD.IADD R8, R184, 0x1, -R8 ;  /* 0x00000001b8087824 */ /* 0x000fe200078e0a08 */
[----:B------:R-:W-:Y:S01]  /*0e50*/  ISETP.GE.AND P3, PT, R14, c[0x0][0x198], PT ;  /* 0x000066000e007a0c */ /* 0x000fe20003f66270 */
[----:B------:R-:W-:Y:S01]  /*0e60*/  IMAD R4, R0, c[0x0][0x1ac], R4 ;  /* 0x00006b0000047a24 */ /* 0x000fe200078e0204 */
[----:B------:R-:W-:Y:S01]  /*0e70*/  @!P0 SHF.R.S32.HI R0, RZ, 0x1f, R30 ;  /* 0x0000001fff008819 */ /* 0x000fe2000001141e */
[----:B------:R-:W-:Y:S01]  /*0e80*/  IMAD.WIDE.U32 R6, R22, c[0x0][0x208], R10 ;  /* 0x0000820016067a25 */ /* 0x000fe200078e000a */
[----:B------:R-:W-:Y:S02]  /*0e90*/  ISETP.GE.AND P4, PT, R30, c[0x0][0x198], PT ;  /* 0x000066001e007a0c */ /* 0x000fe40003f86270 */
[----:B------:R-:W-:Y:S01]  /*0ea0*/  @!P0 LEA.HI R17, R0, R30, RZ, 0x3 ;  /* 0x0000001e00118211 */ /* 0x000fe200078f18ff */
[----:B------:R-:W-:Y:S01]  /*0eb0*/  IMAD.IADD R4, R3, 0x1, R4 ;  /* 0x0000000103047824 */ /* 0x000fe200078e0204 */
[----:B------:R-:W-:Y:S01]  /*0ec0*/  IADD3 R27, R29, 0x20, RZ ;  /* 0x000000201d1b7810 */ /* 0x000fe20007ffe0ff */
[----:B------:R-:W-:-:S02]  /*0ed0*/  IMAD R3, R5, c[0x0][0x1e0], RZ ;  /* 0x0000780005037a24 */ /* 0x000fc400078e02ff */
[----:B------:R-:W-:Y:S02]  /*0ee0*/  IMAD R0, R5, c[0x0][0x208], RZ ;  /* 0x0000820005007a24 */ /* 0x000fe400078e02ff */
[C---:B------:R-:W-:Y:S02]  /*0ef0*/  IMAD R12, R22.reuse, c[0x0][0x1e4], R3 ;  /* 0x00007900160c7a24 */ /* 0x040fe400078e0203 */
[----:B------:R-:W-:Y:S01]  /*0f00*/  IMAD R13, R22, c[0x0][0x20c], R0 ;  /* 0x00008300160d7a24 */ /* 0x000fe200078e0200 */
[----:B------:R-:W-:-:S04]  /*0f10*/  @!P0 SHF.R.S32.HI R0, RZ, 0x1f, R14 ;  /* 0x0000001fff008819 */ /* 0x000fc8000001140e */
[----:B------:R-:W-:Y:S01]  /*0f20*/  @!P0 LEA.HI R20, R0, R14, RZ, 0x3 ;  /* 0x0000000e00148211 */ /* 0x000fe200078f18ff */
[----:B------:R-:W-:Y:S01]  /*0f30*/  IMAD.U32 R14, RZ, RZ, UR9 ;  /* 0x00000009ff0e7e24 */ /* 0x000fe2000f8e00ff */
[----:B------:R-:W-:Y:S02]  /*0f40*/  @!P0 SHF.R.S32.HI R0, RZ, 0x1f, R18 ;  /* 0x0000001fff008819 */ /* 0x000fe40000011412 */
[----:B------:R-:W-:Y:S02]  /*0f50*/  @!P0 LOP3.LUT R20, R20, 0xfffffff8, RZ, 0xc0, !PT ;  /* 0xfffffff814148812 */ /* 0x000fe400078ec0ff */
[----:B------:R-:W-:Y:S02]  /*0f60*/  @!P0 LEA.HI R0, R0, R18, RZ, 0x3 ;  /* 0x0000001200008211 */ /* 0x000fe400078f18ff */
[----:B--2---:R-:W-:-:S04]  /*0f70*/  LOP3.LUT R185, R185, 0xfffffffe, RZ, 0xc0, !PT ;  /* 0xfffffffeb9b97812 */ /* 0x004fc800078ec0ff */
[----:B------:R-:W-:Y:S02]  /*0f80*/  @P1 LOP3.LUT R185, R185, 0x1, RZ, 0xfc, !PT ;  /* 0x00000001b9b91812 */ /* 0x000fe400078efcff */
[----:B------:R-:W-:-:S03]  /*0f90*/  LEA R26, P1, R2, c[0x0][0x160], 0x1 ;  /* 0x00005800021a7a11 */ /* 0x000fc600078208ff */
[----:B------:R-:W-:Y:S01]  /*0fa0*/  STL [R1+0x8], R185 ;  /* 0x000008b901007387 */ /* 0x000fe20000100800 */
[----:B------:R-:W-:Y:S02]  /*0fb0*/  LEA.HI.X R24, R2, c[0x0][0x164], R4, 0x1, P1 ;  /* 0x0000590002187a11 */ /* 0x000fe400008f0c04 */
[----:B------:R-:W-:Y:S01]  /*0fc0*/  SHF.R.S32.HI R4, RZ, 0x1f, R8 ;  /* 0x0000001fff047819 */ /* 0x000fe20000011408 */
[----:B------:R-:W1:Y:S03]  /*0fd0*/  SHFL.IDX PT, R2, R26, RZ, 0x181f ;  /* 0x00181fff1a027589 */ /* 0x000e6600000e0000 */
[----:B------:R-:W-:Y:S01]  /*0fe0*/  LEA.HI R23, R4, R8, RZ, 0x3 ;  /* 0x0000000804177211 */ /* 0x000fe200078f18ff */
[----:B------:R-:W2:Y:S01]  /*0ff0*/  SHFL.IDX PT, R3, R24, RZ, 0x181f ;  /* 0x00181fff18037589 */ /* 0x000ea200000e0000 */
[----:B------:R-:W-:Y:S02]  /*1000*/  IMAD.WIDE.U32 R4, R22, c[0x0][0x1e0], R10 ;  /* 0x0000780016047a25 */ /* 0x000fe400078e000a */
[----:B------:R-:W-:-:S05]  /*1010*/  LOP3.LUT R9, R23, 0xfffffff8, RZ, 0xc0, !PT ;  /* 0xfffffff817097812 */ /* 0x000fca00078ec0ff */
[----:B------:R-:W-:Y:S02]  /*1020*/  IMAD.IADD R21, R8, 0x1, -R9 ;  /* 0x0000000108157824 */ /* 0x000fe400078e0a09 */
[----:B------:R-:W-:Y:S01]  /*1030*/  IMAD.IADD R9, R5, 0x1, R12 ;  /* 0x0000000105097824 */ /* 0x000fe200078e020c */
[----:B------:R-:W-:Y:S01]  /*1040*/  @!P0 LOP3.LUT R12, R17, 0xfffffff8, RZ, 0xc0, !PT ;  /* 0xfffffff8110c8812 */ /* 0x000fe200078ec0ff */
[----:B------:R-:W-:Y:S02]  /*1050*/  IMAD.MOV.U32 R8, RZ, RZ, R4 ;  /* 0x000000ffff087224 */ /* 0x000fe400078e0004 */
[----:B------:R-:W-:Y:S01]  /*1060*/  IMAD.IADD R5, R7, 0x1, R13 ;  /* 0x0000000107057824 */ /* 0x000fe200078e020d */
[----:B----4-:R-:W-:Y:S01]  /*1070*/  @P2 SHF.R.S32.HI R7, RZ, 0x1f, R16 ;  /* 0x0000001fff072819 */ /* 0x010fe20000011410 */
[----:B------:R-:W-:Y:S01]  /*1080*/  IMAD.WIDE.U32 R14, R14, c[0x0][0x1e8], R8 ;  /* 0x00007a000e0e7a25 */ /* 0x000fe200078e0008 */
[----:B-1----:R-:W-:-:S03]  /*1090*/  @!P0 LEA R8, P1, R19, R2, 0x1 ;  /* 0x0000000213088211 */ /* 0x002fc600078208ff */
[----:B------:R-:W-:Y:S01]  /*10a0*/  IMAD.MOV.U32 R4, RZ, RZ, R6 ;  /* 0x000000ffff047224 */ /* 0x000fe200078e0006 */
[----:B------:R-:W-:Y:S01]  /*10b0*/  IADD3 R15, R15, UR13, RZ ;  /* 0x0000000d0f0f7c10 */ /* 0x000fe2000fffe0ff */
[----:B------:R-:W-:Y:S01]  /*10c0*/  @P2 IMAD.MOV.U32 R6, RZ, RZ, R16 ;  /* 0x000000ffff062224 */ /* 0x000fe200078e0010 */
[C---:B--2---:R-:W-:Y:S01]  /*10d0*/  @!P0 LEA.HI.X R9, R19.reuse, R3, R11, 0x1, P1 ;  /* 0x0000000313098211 */ /* 0x044fe200008f0c0b */
[----:B------:R-:W-:Y:S01]  /*10e0*/  @!P2 IMAD.MOV.U32 R6, RZ, RZ, R33 ;  /* 0x000000ffff06a224 */ /* 0x000fe200078e0021 */
[----:B------:R-:W-:Y:S01]  /*10f0*/  ISETP.GE.AND P1, PT, R18, c[0x0][0x198], PT ;  /* 0x0000660012007a0c */ /* 0x000fe20003f26270 */
[----:B------:R-:W-:Y:S01]  /*1100*/  @!P2 IMAD.MOV.U32 R7, RZ, RZ, R32 ;  /* 0x000000ffff07a224 */ /* 0x000fe200078e0020 */
[----:B------:R-:W-:Y:S01]  /*1110*/  ISETP.GE.AND P2, PT, R19, c[0x0][0x198], PT ;  /* 0x0000660013007a0c */ /* 0x000fe20003f46270 */
[----:B------:R-:W-:Y:S01]  /*1120*/  @!P0 IMAD.WIDE R12, R12, 0x2, R2 ;  /* 0x000000020c0c8825 */ /* 0x000fe200078e0202 */
[----:B------:R-:W-:-:S03]  /*1130*/  @!P0 LOP3.LUT R16, R0, 0xfffffff8, RZ, 0xc0, !PT ;  /* 0xfffffff800108812 */ /* 0x000fc600078ec0ff */
[----:B------:R-:W-:Y:S02]  /*1140*/  @!P0 IMAD.SHL.U32 R0, R247, 0x2, RZ ;  /* 0x00000002f7008824 */ /* 0x000fe400078e00ff */
[----:B------:R-:W-:-:S04]  /*1150*/  @!P0 IMAD.WIDE R16, R16, 0x2, R2 ;  /* 0x0000000210108825 */ /* 0x000fc800078e0202 */
[----:B------:R-:W-:Y:S02]  /*1160*/  @!P0 IMAD.WIDE R2, R20, 0x2, R2 ;  /* 0x0000000214028825 */ /* 0x000fe400078e0202 */
[----:B------:R-:W-:Y:S01]  /*1170*/  @!PT LDS RZ, [RZ] ;  /* 0x00000000fffff984 */ /* 0x000fe20000000800 */
[----:B------:R1:W-:Y:S02]  /*1180*/  @!P0 LDGSTS.E.BYPASS.LTC128B.128 [R0+0x18100], [R8.64], !P2 ;  /* 0x1810000008008fae */ /* 0x0003e4000d101d4a */
[----:B------:R-:W-:Y:S02]  /*1190*/  IMAD.WIDE.U32 R36, R6, c[0x0][0x1f0], R14 ;  /* 0x00007c0006247a25 */ /* 0x000fe400078e000e */
[----:B------:R2:W-:Y:S04]  /*11a0*/  @!P0 LDGSTS.E.BYPASS.LTC128B.128 [R0+0x1c100], [R16.64], !P1 ;  /* 0x1c10000010008fae */ /* 0x0005e8000c901d4a */
[----:B------:R3:W-:Y:S01]  /*11b0*/  @!P0 LDGSTS.E.BYPASS.LTC128B.128 [R0+0x20100], [R12.64], !P4 ;  /* 0x201000000c008fae */ /* 0x0007e2000e101d4a */
[----:B------:R-:W-:-:S03]  /*11c0*/  ISETP.GE.AND P4, PT, R10, c[0x0][0x1d4], PT ;  /* 0x000075000a007a0c */ /* 0x000fc60003f86270 */
[----:B------:R4:W-:Y:S01]  /*11d0*/  @!P0 LDGSTS.E.BYPASS.LTC128B.128 [R0+0x24100], [R2.64], !P3 ;  /* 0x2410000002008fae */ /* 0x0009e2000d901d4a */
[----:B------:R-:W-:-:S03]  /*11e0*/  LOP3.LUT P0, RZ, R21, 0x2, RZ, 0xc0, !PT ;  /* 0x0000000215ff7812 */ /* 0x000fc6000780c0ff */
[----:B------:R3:W-:Y:S01]  /*11f0*/  STL.64 [R1+0x20], R36 ;  /* 0x0000202401007387 */ /* 0x0007e20000100a00 */
[----:B-1----:R-:W-:Y:S02]  /*1200*/  IMAD.MOV.U32 R9, RZ, RZ, 0x10 ;  /* 0x00000010ff097424 */ /* 0x002fe400078e00ff */
[----:B------:R-:W-:Y:S01]  /*1210*/  IMAD.SHL.U32 R8, R28, 0x8, RZ ;  /* 0x000000081c087824 */ /* 0x000fe200078e00ff */
[----:B--2---:R-:W-:Y:S01]  /*1220*/  SEL R17, RZ, 0x1, P4 ;  /* 0x00000001ff117807 */ /* 0x004fe20002000000 */
[----:B----4-:R-:W-:Y:S02]  /*1230*/  IMAD.U32 R2, RZ, RZ, UR9 ;  /* 0x00000009ff027e24 */ /* 0x010fe4000f8e00ff */
[----:B---3--:R-:W-:Y:S02]  /*1240*/  IMAD.SHL.U32 R0, R21, 0x40, RZ ;  /* 0x0000004015007824 */ /* 0x008fe400078e00ff */
[----:B------:R-:W-:Y:S01]  /*1250*/  IMAD.WIDE.U32 R2, R2, c[0x0][0x210], R4 ;  /* 0x0000840002027a25 */ /* 0x000fe200078e0004 */
[----:B------:R-:W-:-:S02]  /*1260*/  SEL R4, R9, 0xfffffff0, !P0 ;  /* 0xfffffff009047807 */ /* 0x000fc40004000000 */
[----:B------:R-:W-:Y:S01]  /*1270*/  LOP3.LUT R0, R0, 0x1c0, RZ, 0xc0, !PT ;  /* 0x000001c000007812 */ /* 0x000fe200078ec0ff */
[----:B------:R-:W-:Y:S01]  /*1280*/  IMAD.MOV.U32 R12, RZ, RZ, R2 ;  /* 0x000000ffff0c7224 */ /* 0x000fe200078e0002 */
[----:B------:R-:W-:Y:S01]  /*1290*/  IADD3 R13, R3, UR4, RZ ;  /* 0x00000004030d7c10 */ /* 0x000fe2000fffe0ff */
[----:B------:R-:W-:Y:S01]  /*12a0*/  IMAD.MOV.U32 R3, RZ, RZ, 0x20 ;  /* 0x00000020ff037424 */ /* 0x000fe200078e00ff */
[----:B------:R-:W-:Y:S01]  /*12b0*/  LOP3.LUT R8, R0, 0x8, R8, 0xf8, !PT ;  /* 0x0000000800087812 */ /* 0x000fe200078ef808 */
[----:B------:R-:W-:Y:S01]  /*12c0*/  IMAD.SHL.U32 R5, R23, 0x40, RZ ;  /* 0x0000004017057824 */ /* 0x000fe200078e00ff */
[----:B------:R-:W-:Y:S01]  /*12d0*/  LOP3.LUT P0, RZ, R21, 0x4, RZ, 0xc0, !PT ;  /* 0x0000000415ff7812 */ /* 0x000fe2000780c0ff */
[----:B------:R-:W-:Y:S01]  /*12e0*/  IMAD.WIDE.U32 R34, R6, c[0x0][0x218], R12 ;  /* 0x0000860006227a25 */ /* 0x000fe200078e000c */
[----:B------:R-:W-:Y:S01]  /*12f0*/  SHF.R.U32.HI R0, RZ, 0x3, R0 ;  /* 0x00000003ff007819 */ /* 0x000fe20000011600 */
[----:B------:R1:W2:Y:S01]  /*1300*/  SHFL.IDX PT, R9, R24, 0x1, 0x181f ;  /* 0x00381f0018097f89 */ /* 0x0002a200000e0000 */
[----:B------:R-:W-:Y:S01]  /*1310*/  SEL R2, R3, 0xffffffe0, !P0 ;  /* 0xffffffe003027807 */ /* 0x000fe20004000000 */
[C---:B------:R-:W-:Y:S01]  /*1320*/  IMAD R3, R7.reuse, c[0x0][0x1f0], RZ ;  /* 0x00007c0007037a24 */ /* 0x040fe200078e02ff */
[----:B------:R-:W-:Y:S01]  /*1330*/  LOP3.LUT R16, R8, R0, RZ, 0x3c, !PT ;  /* 0x0000000008107212 */ /* 0x000fe200078e3cff */
[----:B------:R-:W-:Y:S01]  /*1340*/  IMAD R0, R7, c[0x0][0x218], RZ ;  /* 0x0000860007007a24 */ /* 0x000fe200078e02ff */
[----:B------:R1:W-:Y:S01]  /*1350*/  STL.64 [R1+0x28], R34 ;  /* 0x0000282201007387 */ /* 0x0003e20000100a00 */
[C---:B------:R-:W-:Y:S01]  /*1360*/  IMAD R7, R6.reuse, c[0x0][0x1f4], R3 ;  /* 0x00007d0006077a24 */ /* 0x040fe200078e0203 */
[----:B------:R-:W-:Y:S01]  /*1370*/  ISETP.GE.AND P0, PT, R27, UR7, PT ;  /* 0x000000071b007c0c */ /* 0x000fe2000bf06270 */
[----:B------:R-:W-:Y:S01]  /*1380*/  IMAD R3, R6, c[0x0][0x21c], R0 ;  /* 0x0000870006037a24 */ /* 0x000fe200078e0200 */
[----:B------:R-:W-:Y:S01]  /*1390*/  IADD3 R0, R10, 0xc0, RZ ;  /* 0x000000c00a007810 */ /* 0x000fe20007ffe0ff */
[----:B------:R-:W-:Y:S01]  /*13a0*/  IMAD.IADD R41, R37, 0x1, R7 ;  /* 0x0000000125297824 */ /* 0x000fe200078e0207 */
[----:B------:R1:W3:Y:S01]  /*13b0*/  SHFL.IDX PT, R8, R26, 0x1, 0x181f ;  /* 0x00381f001a087f89 */ /* 0x0002e200000e0000 */
[----:B------:R-:W-:Y:S01]  /*13c0*/  IMAD.IADD R39, R35, 0x1, R3 ;  /* 0x0000000123277824 */ /* 0x000fe200078e0203 */
[----:B------:R-:W-:-:S02]  /*13d0*/  LOP3.LUT R5, R16, 0xfffffe00, R5, 0xf8, !PT ;  /* 0xfffffe0010057812 */ /* 0x000fc400078ef805 */
[----:B------:R1:W-:Y:S01]  /*13e0*/  STL [R1+0x1c], R41 ;  /* 0x00001c2901007387 */ /* 0x0003e20000100800 */
[----:B------:R-:W-:-:S03]  /*13f0*/  ISETP.GE.AND P5, PT, R0, c[0x0][0x1d4], PT ;  /* 0x0000750000007a0c */ /* 0x000fc60003fa6270 */
[----:B------:R1:W-:Y:S01]  /*1400*/  STL [R1+0x14], R39 ;  /* 0x0000142701007387 */ /* 0x0003e20000100800 */
[----:B------:R-:W-:Y:S05]  /*1410*/  @P0 BRA `(.L_x_1211) ;  /* 0x0000016000000947 */ /* 0x000fea0003800000 */
[C---:B------:R-:W-:Y:S02]  /*1420*/  IADD3 R3, R19.reuse, 0x80, RZ ;  /* 0x0000008013037810 */ /* 0x040fe40007ffe0ff */
[C---:B------:R-:W-:Y:S02]  /*1430*/  IADD3 R13, R19.reuse, 0xc0, RZ ;  /* 0x000000c0130d7810 */ /* 0x040fe40007ffe0ff */
[----:B------:R-:W-:Y:S02]  /*1440*/  SHF.R.S32.HI R0, RZ, 0x1f, R18 ;  /* 0x0000001fff007819 */ /* 0x000fe40000011412 */
[----:B---3--:R-:W-:Y:S02]  /*1450*/  LEA R6, P0, R19, R8, 0x1 ;  /* 0x0000000813067211 */ /* 0x008fe400078008ff */
[----:B------:R-:W-:Y:S02]  /*1460*/  SHF.R.S32.HI R14, RZ, 0x1f, R3 ;  /* 0x0000001fff0e7819 */ /* 0x000fe40000011403 */
[----:B------:R-:W-:-:S02]  /*1470*/  SHF.R.S32.HI R15, RZ, 0x1f, R13 ;  /* 0x0000001fff0f7819 */ /* 0x000fc4000001140d */
[----:B------:R-:W-:Y:S02]  /*1480*/  LEA.HI R12, R0, R18, RZ, 0x3 ;  /* 0x00000012000c7211 */ /* 0x000fe400078f18ff */
[----:B--2---:R-:W-:Y:S02]  /*1490*/  LEA.HI.X R7, R19, R9, R11, 0x1, P0 ;  /* 0x0000000913077211 */ /* 0x004fe400000f0c0b */
[----:B------:R-:W-:Y:S02]  /*14a0*/  LEA.HI R3, R14, R3, RZ, 0x3 ;  /* 0x000000030e037211 */ /* 0x000fe400078f18ff */
[----:B------:R-:W-:Y:S02]  /*14b0*/  LEA.HI R0, R15, R13, RZ, 0x3 ;  /* 0x0000000d0f007211 */ /* 0x000fe400078f18ff */
[----:B------:R-:W-:Y:S02]  /*14c0*/  ISETP.GE.AND P0, PT, R30, c[0x0][0x198], PT ;  /* 0x000066001e007a0c */ /* 0x000fe40003f06270 */
[----:B------:R-:W-:-:S02]  /*14d0*/  LOP3.LUT R12, R12, 0xfffffff8, RZ, 0xc0, !PT ;  /* 0xfffffff80c0c7812 */ /* 0x000fc400078ec0ff */
[----:B------:R-:W-:Y:S02]  /*14e0*/  LOP3.LUT R3, R3, 0xfffffff8, RZ, 0xc0, !PT ;  /* 0xfffffff803037812 */ /* 0x000fe400078ec0ff */
[----:B------:R-:W-:Y:S01]  /*14f0*/  LOP3.LUT R16, R0, 0xfffffff8, RZ, 0xc0, !PT ;  /* 0xfffffff800107812 */ /* 0x000fe200078ec0ff */
[----:B------:R-:W-:Y:S02]  /*1500*/  IMAD.SHL.U32 R0, R247, 0x2, RZ ;  /* 0x00000002f7007824 */ /* 0x000fe400078e00ff */
[----:B------:R-:W-:-:S03]  /*1510*/  IMAD.WIDE R14, R12, 0x2, R8 ;  /* 0x000000020c0e7825 */ /* 0x000fc600078e0208 */
[----:B------:R2:W-:Y:S01]  /*1520*/  LDGSTS.E.BYPASS.LTC128B.128 [R0+0x19100], [R6.64], !P2 ;  /* 0x1910000006007fae */ /* 0x0005e2000d101d4a */
[----:B------:R-:W-:-:S03]  /*1530*/  IMAD.WIDE R12, R3, 0x2, R8 ;  /* 0x00000002030c7825 */ /* 0x000fc600078e0208 */
[----:B------:R2:W-:Y:S01]  /*1540*/  LDGSTS.E.BYPASS.LTC128B.128 [R0+0x1d100], [R14.64], !P1 ;  /* 0x1d1000000e007fae */ /* 0x0005e2000c901d4a */
[----:B------:R-:W-:-:S03]  /*1550*/  IMAD.WIDE R8, R16, 0x2, R8 ;  /* 0x0000000210087825 */ /* 0x000fc600078e0208 */
[----:B------:R2:W-:Y:S04]  /*1560*/  LDGSTS.E.BYPASS.LTC128B.128 [R0+0x21100], [R12.64], !P0 ;  /* 0x211000000c007fae */ /* 0x0005e8000c101d4a */
[----:B------:R2:W-:Y:S02]  /*1570*/  LDGSTS.E.BYPASS.LTC128B.128 [R0+0x25100], [R8.64], !P3 ;  /* 0x2510000008007fae */ /* 0x0005e4000d901d4a */
.L_x_1211:
[----:B------:R-:W-:Y:S05]  /*1580*/  BSYNC B0 ;  /* 0x0000000000007941 */ /* 0x000fea0003800000 */
.L_x_1210:
[----:B--2---:R-:W-:Y:S01]  /*1590*/  IADD3 R0, R29, 0x40, RZ ;  /* 0x000000401d007810 */ /* 0x004fe20007ffe0ff */
[----:B------:R2:W4:Y:S01]  /*15a0*/  SHFL.IDX PT, R7, R24, 0x2, 0x181f ;  /* 0x00581f0018077f89 */ /* 0x00052200000e0000 */
[----:B------:R-:W-:Y:S02]  /*15b0*/  BSSY B0, `(.L_x_1212) ;  /* 0x000001b000007945 */ /* 0x000fe40003800000 */
[----:B------:R-:W-:Y:S01]  /*15c0*/  ISETP.GE.AND P0, PT, R0, UR7, PT ;  /* 0x0000000700007c0c */ /* 0x000fe2000bf06270 */
[----:B------:R2:W1:-:S12]  /*15d0*/  SHFL.IDX PT, R6, R26, 0x2, 0x181f ;  /* 0x00581f001a067f89 */ /* 0x00045800000e0000 */
[----:B------:R-:W-:Y:S05]  /*15e0*/  @P0 BRA `(.L_x_1213) ;  /* 0x0000017000000947 */ /* 0x000fea0003800000 */
[C---:B------:R-:W-:Y:S02]  /*15f0*/  IADD3 R3, R19.reuse, 0x80, RZ ;  /* 0x0000008013037810 */ /* 0x040fe40007ffe0ff */
[C---:B------:R-:W-:Y:S02]  /*1600*/  IADD3 R13, R19.reuse, 0xc0, RZ ;  /* 0x000000c0130d7810 */ /* 0x040fe40007ffe0ff */
[----:B------:R-:W-:Y:S02]  /*1610*/  SHF.R.S32.HI R0, RZ, 0x1f, R18 ;  /* 0x0000001fff007819 */ /* 0x000fe40000011412 */
[----:B-1-3--:R-:W-:Y:S02]  /*1620*/  LEA R8, P0, R19, R6, 0x1 ;  /* 0x0000000613087211 */ /* 0x00afe400078008ff */
[----:B------:R-:W-:Y:S02]  /*1630*/  SHF.R.S32.HI R14, RZ, 0x1f, R3 ;  /* 0x0000001fff0e7819 */ /* 0x000fe40000011403 */
[----:B------:R-:W-:-:S02]  /*1640*/  SHF.R.S32.HI R15, RZ, 0x1f, R13 ;  /* 0x0000001fff0f7819 */ /* 0x000fc4000001140d */
[----:B------:R-:W-:Y:S02]  /*1650*/  LEA.HI R12, R0, R18, RZ, 0x3 ;  /* 0x00000012000c7211 */ /* 0x000fe400078f18ff */
[----:B----4-:R-:W-:Y:S02]  /*1660*/  LEA.HI.X R9, R19, R7, R11, 0x1, P0 ;  /* 0x0000000713097211 */ /* 0x010fe400000f0c0b */
        /* <DEDUP_REMOVED lines=8> */
[----:B------:R-:W-:Y:S01]  /*16f0*/  @!PT LDS RZ, [RZ] ;  /* 0x00000000fffff984 */ /* 0x000fe20000000800 */
[----:B------:R1:W-:Y:S01]  /*1700*/  LDGSTS.E.BYPASS.LTC128B.128 [R0+0x1a100], [R8.64], !P2 ;  /* 0x1a10000008007fae */ /* 0x0003e2000d101d4a */
[----:B------:R-:W-:-:S03]  /*1710*/  IMAD.WIDE R12, R3, 0x2, R6 ;  /* 0x00000002030c7825 */ /* 0x000fc600078e0206 */
[----:B------:R1:W-:Y:S01]  /*1720*/  LDGSTS.E.BYPASS.LTC128B.128 [R0+0x1e100], [R14.64], !P1 ;  /* 0x1e1000000e007fae */ /* 0x0003e2000c901d4a */
[----:B------:R-:W-:-:S03]  /*1730*/  IMAD.WIDE R6, R16, 0x2, R6 ;  /* 0x0000000210067825 */ /* 0x000fc600078e0206 */
[----:B------:R1:W-:Y:S04]  /*1740*/  LDGSTS.E.BYPASS.LTC128B.128 [R0+0x22100], [R12.64], !P0 ;  /* 0x221000000c007fae */ /* 0x0003e8000c101d4a */
[----:B------:R1:W-:Y:S02]  /*1750*/  LDGSTS.E.BYPASS.LTC128B.128 [R0+0x26100], [R6.64], !P3 ;  /* 0x2610000006007fae */ /* 0x0003e4000d901d4a */
.L_x_1213:
[----:B------:R-:W-:Y:S05]  /*1760*/  BSYNC B0 ;  /* 0x0000000000007941 */ /* 0x000fea0003800000 */
.L_x_1212:
[----:B-1----:R-:W-:Y:S01]  /*1770*/  IADD3 R0, R29, 0x60, RZ ;  /* 0x000000601d007810 */ /* 0x002fe20007ffe0ff */
[----:B------:R-:W-:Y:S01]  /*1780*/  UMOV UR12, 0x60 ;  /* 0x00000060000c7882 */ /* 0x000fe20000000000 */
[----:B----4-:R1:W4:Y:S01]  /*1790*/  SHFL.IDX PT, R7, R24, 0x3, 0x181f ;  /* 0x00781f0018077f89 */ /* 0x01032200000e0000 */
[----:B------:R-:W-:Y:S01]  /*17a0*/  ULDC.64 UR4, c[0x0][0x1e0] ;  /* 0x0000780000047ab9 */ /* 0x000fe20000000a00 */
[----:B------:R-:W-:Y:S01]  /*17b0*/  ISETP.GE.AND P0, PT, R0, UR7, PT ;  /* 0x0000000700007c0c */ /* 0x000fe2000bf06270 */
[----:B------:R-:W-:Y:S01]  /*17c0*/  UIMAD.WIDE.U32 UR16, UR12, UR4, URZ ;  /* 0x000000040c1072a5 */ /* 0x000fe2000f8e003f */
[----:B------:R1:W2:Y:S01]  /*17d0*/  SHFL.IDX PT, R6, R26, 0x3, 0x181f ;  /* 0x00781f001a067f89 */ /* 0x0002a200000e0000 */
[----:B------:R-:W-:Y:S01]  /*17e0*/  UIMAD UR5, UR12, UR5, URZ ;  /* 0x000000050c0572a4 */ /* 0x000fe2000f8e023f */
[----:B------:R-:W-:Y:S01]  /*17f0*/  BSSY B0, `(.L_x_1214) ;  /* 0x000001b000007945 */ /* 0x000fe20003800000 */
[----:B------:R-:W-:-:S02]  /*1800*/  UIADD3 UR14, UR6, -0x1, URZ ;  /* 0xffffffff060e7890 */ /* 0x000fc4000fffe03f */
[----:B------:R-:W-:-:S06]  /*1810*/  UIADD3 UR15, UR17, UR5, URZ ;  /* 0x00000005110f7290 */ /* 0x000fcc000fffe03f */
[----:B------:R-:W-:Y:S05]  /*1820*/  @P0 BRA `(.L_x_1215) ;  /* 0x0000017000000947 */ /* 0x000fea0003800000 */
[----:B--23--:R-:W-:Y:S01]  /*1830*/  LEA R8, P0, R19, R6, 0x1 ;  /* 0x0000000613087211 */ /* 0x00cfe200078008ff */
[----:B------:R-:W-:Y:S01]  /*1840*/  IMAD.SHL.U32 R12, R247, 0x2, RZ ;  /* 0x00000002f70c7824 */ /* 0x000fe200078e00ff */
[C---:B------:R-:W-:Y:S02]  /*1850*/  IADD3 R3, R19.reuse, 0xc0, RZ ;  /* 0x000000c013037810 */ /* 0x040fe40007ffe0ff */
[----:B----4-:R-:W-:Y:S02]  /*1860*/  LEA.HI.X R9, R19, R7, R11, 0x1, P0 ;  /* 0x0000000713097211 */ /* 0x010fe400000f0c0b */
[----:B------:R-:W-:Y:S02]  /*1870*/  SHF.R.S32.HI R0, RZ, 0x1f, R18 ;  /* 0x0000001fff007819 */ /* 0x000fe40000011412 */
[----:B------:R-:W-:Y:S01]  /*1880*/  SHF.R.S32.HI R10, RZ, 0x1f, R3 ;  /* 0x0000001fff0a7819 */ /* 0x000fe20000011403 */
[----:B------:R-:W-:Y:S01]  /*1890*/  @!PT LDS RZ, [RZ] ;  /* 0x00000000fffff984 */ /* 0x000fe20000000800 */
[----:B------:R2:W-:Y:S01]  /*18a0*/  LDGSTS.E.BYPASS.LTC128B.128 [R12+0x1b100], [R8.64], !P2 ;  /* 0x1b100000080c7fae */ /* 0x0005e2000d101d4a */
[----:B------:R-:W-:-:S02]  /*18b0*/  LEA.HI R0, R0, R18, RZ, 0x3 ;  /* 0x0000001200007211 */ /* 0x000fc400078f18ff */
[----:B------:R-:W-:Y:S02]  /*18c0*/  LEA.HI R3, R10, R3, RZ, 0x3 ;  /* 0x000000030a037211 */ /* 0x000fe400078f18ff */
[----:B------:R-:W-:Y:S02]  /*18d0*/  ISETP.GE.AND P0, PT, R30, c[0x0][0x198], PT ;  /* 0x000066001e007a0c */ /* 0x000fe40003f06270 */
[----:B------:R-:W-:Y:S02]  /*18e0*/  LOP3.LUT R0, R0, 0xfffffff8, RZ, 0xc0, !PT ;  /* 0xfffffff800007812 */ /* 0x000fe400078ec0ff */
[----:B------:R-:W-:-:S03]  /*18f0*/  LOP3.LUT R3, R3, 0xfffffff8, RZ, 0xc0, !PT ;  /* 0xfffffff803037812 */ /* 0x000fc600078ec0ff */
[----:B------:R-:W-:-:S05]  /*1900*/  IMAD.WIDE R10, R0, 0x2, R6 ;  /* 0x00000002000a7825 */ /* 0x000fca00078e0206 */
[----:B------:R3:W-:Y:S01]  /*1910*/  LDGSTS.E.BYPASS.LTC128B.128 [R12+0x1f100], [R10.64], !P1 ;  /* 0x1f1000000a0c7fae */ /* 0x0007e2000c901d4a */
[----:B--2---:R-:W-:-:S04]  /*1920*/  IADD3 R8, R19, 0x80, RZ ;  /* 0x0000008013087810 */ /* 0x004fc80007ffe0ff */
[----:B------:R-:W-:-:S04]  /*1930*/  SHF.R.S32.HI R9, RZ, 0x1f, R8 ;  /* 0x0000001fff097819 */ /* 0x000fc80000011408 */
[----:B------:R-:W-:-:S04]  /*1940*/  LEA.HI R8, R9, R8, RZ, 0x3 ;  /* 0x0000000809087211 */ /* 0x000fc800078f18ff */
[----:B------:R-:W-:-:S05]  /*1950*/  LOP3.LUT R8, R8, 0xfffffff8, RZ, 0xc0, !PT ;  /* 0xfffffff808087812 */ /* 0x000fca00078ec0ff */
[----:B------:R-:W-:-:S04]  /*1960*/  IMAD.WIDE R8, R8, 0x2, R6 ;  /* 0x0000000208087825 */ /* 0x000fc800078e0206 */
[----:B------:R-:W-:Y:S01]  /*1970*/  IMAD.WIDE R6, R3, 0x2, R6 ;  /* 0x0000000203067825 */ /* 0x000fe200078e0206 */
[----:B------:R3:W-:Y:S04]  /*1980*/  LDGSTS.E.BYPASS.LTC128B.128 [R12+0x23100], [R8.64], !P0 ;  /* 0x23100000080c7fae */ /* 0x0007e8000c101d4a */
[----:B------:R3:W-:Y:S02]  /*1990*/  LDGSTS.E.BYPASS.LTC128B.128 [R12+0x27100], [R6.64], !P3 ;  /* 0x27100000060c7fae */ /* 0x0007e4000d901d4a */
.L_x_1215:
[----:B------:R-:W-:Y:S05]  /*19a0*/  BSYNC B0 ;  /* 0x0000000000007941 */ /* 0x000fea0003800000 */
.L_x_1214:
[----:B------:R-:W-:Y:S01]  /*19b0*/  UIMAD UR7, UR6, -0x60, UR12 ;  /* 0xffffffa0060778a4 */ /* 0x000fe2000f8e020c */
[----:B--23--:R-:W-:Y:S01]  /*19c0*/  IMAD.U32 R6, RZ, RZ, UR16 ;  /* 0x00000010ff067e24 */ /* 0x00cfe2000f8e00ff */
[----:B------:R-:W-:Y:S01]  /*19d0*/  USHF.R.S32.HI UR12, URZ, 0x1f, UR14 ;  /* 0x0000001f3f0c7899 */ /* 0x000fe2000801140e */
[----:B------:R-:W-:Y:S01]  /*19e0*/  IMAD.MOV.U32 R144, RZ, RZ, R40 ;  /* 0x000000ffff907224 */ /* 0x000fe200078e0028 */
[----:B------:R-:W-:Y:S01]  /*19f0*/  UIMAD UR4, UR15, UR14, URZ ;  /* 0x0000000e0f0472a4 */ /* 0x000fe2000f8e023f */
[----:B------:R-:W-:Y:S01]  /*1a00*/  IMAD.MOV.U32 R145, RZ, RZ, R41 ;  /* 0x000000ffff917224 */ /* 0x000fe200078e0029 */
[----:B------:R-:W0:Y:S01]  /*1a10*/  LDGDEPBAR ;  /* 0x00000000000079af */ /* 0x000e220000000000 */
[----:B------:R-:W-:Y:S01]  /*1a20*/  IMAD.U32 R3, RZ, RZ, UR7 ;  /* 0x00000007ff037e24 */ /* 0x000fe2000f8e00ff */
[----:B------:R-:W-:Y:S01]  /*1a30*/  UIMAD UR4, UR12, UR16, UR4 ;  /* 0x000000100c0472a4 */ /* 0x000fe2000f8e0204 */
[----:B------:R-:W-:Y:S01]  /*1a40*/  IMAD.MOV.U32 R140, RZ, RZ, R6 ;  /* 0x000000ffff8c7224 */ /* 0x000fe200078e0006 */
[----:B------:R-:W-:Y:S01]  /*1a50*/  UMOV UR13, 0x6 ;  /* 0x00000006000d7882 */ /* 0x000fe20000000000 */
[----:B------:R-:W-:Y:S01]  /*1a60*/  IMAD.MOV.U32 R144, RZ, RZ, R36 ;  /* 0x000000ffff907224 */ /* 0x000fe200078e0024 */
[----:B------:R-:W-:Y:S01]  /*1a70*/  IADD3 R3, R3, c[0x0][0x1d0], -R22 ;  /* 0x0000740003037a10 */ /* 0x000fe20007ffe816 */
[----:B------:R-:W-:Y:S01]  /*1a80*/  IMAD.MOV.U32 R142, RZ, RZ, c[0x0][0x1e0] ;  /* 0x00007800ff8e7624 */ /* 0x000fe200078e00ff */
[----:B------:R-:W-:Y:S01]  /*1a90*/  LEA.HI R141, R31, R184, RZ, 0x5 ;  /* 0x000000b81f8d7211 */ /* 0x000fe200078f28ff */
[----:B------:R-:W-:Y:S01]  /*1aa0*/  IMAD.WIDE.U32 R8, R140, UR14, R144 ;  /* 0x0000000e8c087c25 */ /* 0x000fe2000f8e0090 */
[C---:B------:R-:W-:Y:S01]  /*1ab0*/  ISETP.GE.AND P2, PT, R3.reuse, 0x1, PT ;  /* 0x000000010300780c */ /* 0x040fe20003f46270 */
[----:B------:R-:W-:Y:S01]  /*1ac0*/  STL.64 [R1+0x18], R144 ;  /* 0x0000189001007387 */ /* 0x000fe20000100a00 */
[----:B------:R-:W-:Y:S01]  /*1ad0*/  ISETP.GE.AND P0, PT, R3, 0x41, PT ;  /* 0x000000410300780c */ /* 0x000fe20003f06270 */
[----:B------:R-:W-:Y:S01]  /*1ae0*/  IMAD.MOV.U32 R143, RZ, RZ, c[0x0][0x1e4] ;  /* 0x00007900ff8f7624 */ /* 0x000fe200078e00ff */
[----:B------:R-:W-:Y:S01]  /*1af0*/  IADD3 R0, R9, UR4, RZ ;  /* 0x0000000409007c10 */ /* 0x000fe2000fffe0ff */
[----:B------:R-:W-:Y:S01]  /*1b00*/  IMAD.WIDE.U32 R10, R142, 0x40, RZ ;  /* 0x000000408e0a7825 */ /* 0x000fe200078e00ff */
[----:B------:R-:W-:Y:S01]  /*1b10*/  SEL R9, RZ, 0x2, P6 ;  /* 0x00000002ff097807 */ /* 0x000fe20003000000 */
[----:B------:R-:W-:-:S02]  /*1b20*/  ULDC.64 UR4, c[0x0][0x208] ;  /* 0x0000820000047ab9 */ /* 0x000fc40000000a00 */
[----:B----4-:R-:W-:Y:S01]  /*1b30*/  IMAD.U32 R7, RZ, RZ, UR17 ;  /* 0x00000011ff077e24 */ /* 0x010fe2000f8e00ff */
[----:B------:R-:W-:Y:S01]  /*1b40*/  UIMAD UR12, UR12, UR4, URZ ;  /* 0x000000040c0c72a4 */ /* 0x000fe2000f8e023f */
[----:B------:R-:W-:Y:S01]  /*1b50*/  IMAD.SHL.U32 R16, R143, 0x40, RZ ;  /* 0x000000408f107824 */ /* 0x000fe200078e00ff */
[----:B------:R-:W-:Y:S01]  /*1b60*/  UIMAD.WIDE.U32 UR18, UR14, UR4, URZ ;  /* 0x000000040e1272a5 */ /* 0x000fe2000f8e003f */
[C---:B------:R-:W-:Y:S01]  /*1b70*/  @P2 LEA R6, P1, R8.reuse, c[0x0][0x1c8], 0x1 ;  /* 0x0000720008062a11 */ /* 0x040fe200078208ff */
[----:B------:R-:W-:Y:S01]  /*1b80*/  IMAD.SHL.U32 R247, R247, 0x2, RZ ;  /* 0x00000002f7f77824 */ /* 0x000fe200078e00ff */
[----:B------:R-:W-:Y:S01]  /*1b90*/  UIMAD UR12, UR14, UR5, UR12 ;  /* 0x000000050e0c72a4 */ /* 0x000fe2000f8e020c */
[----:B------:R-:W-:Y:S01]  /*1ba0*/  IMAD.MOV.U32 R18, RZ, RZ, R38 ;  /* 0x000000ffff127224 */ /* 0x000fe200078e0026 */
[C---:B------:R-:W-:Y:S01]  /*1bb0*/  @P2 LEA.HI.X R7, R8.reuse, c[0x0][0x1cc], R0, 0x1, P1 ;  /* 0x0000730008072a11 */ /* 0x040fe200008f0c00 */
[----:B------:R-:W-:Y:S01]  /*1bc0*/  BAR.SYNC.DEFER_BLOCKING 0x0 ;  /* 0x0000000000007b1d */ /* 0x000fe20000010000 */
[----:B------:R-:W-:Y:S01]  /*1bd0*/  @P0 IADD3 R14, P1, R8, R10, RZ ;  /* 0x0000000a080e0210 */ /* 0x000fe20007f3e0ff */
[----:B------:R-:W-:Y:S01]  /*1be0*/  UIADD3 UR12, UR19, UR12, URZ ;  /* 0x0000000c130c7290 */ /* 0x000fe2000fffe03f */
[----:B------:R-:W-:Y:S01]  /*1bf0*/  IMAD.MOV.U32 R19, RZ, RZ, R39 ;  /* 0x000000ffff137224 */ /* 0x000fe200078e0027 */
[----:B------:R-:W-:Y:S01]  /*1c00*/  USHF.L.U64.HI UR13, UR4, UR13, UR5 ;  /* 0x0000000d040d7299 */ /* 0x000fe20008010205 */
[----:B------:R-:W-:Y:S01]  /*1c10*/  @P0 IADD3.X R16, R0, R11, R16, P1, !PT ;  /* 0x0000000b00100210 */ /* 0x000fe20000ffe410 */
[----:B------:R-:W-:Y:S01]  /*1c20*/  IMAD.U32 R12, RZ, RZ, UR18 ;  /* 0x00000012ff0c7e24 */ /* 0x000fe2000f8e00ff */
[----:B------:R-:W-:Y:S01]  /*1c30*/  ISETP.GE.AND P1, PT, R3, 0x21, PT ;  /* 0x000000210300780c */ /* 0x000fe20003f26270 */
[----:B------:R-:W-:Y:S01]  /*1c40*/  IMAD.MOV.U32 R18, RZ, RZ, R34 ;  /* 0x000000ffff127224 */ /* 0x000fe200078e0022 */
[----:B------:R-:W-:Y:S01]  /*1c50*/  UIMAD UR12, UR12, 0x60, URZ ;  /* 0x000000600c0c78a4 */ /* 0x000fe2000f8e023f */
[----:B------:R-:W-:Y:S01]  /*1c60*/  IMAD.U32 R13, RZ, RZ, UR19 ;  /* 0x00000013ff0d7e24 */ /* 0x000fe2000f8e00ff */
[----:B------:R-:W-:Y:S01]  /*1c70*/  UISETP.GT.AND UP0, UPT, UR14, UR8, UPT ;  /* 0x000000080e00728c */ /* 0x000fe2000bf04270 */
[----:B------:R-:W-:Y:S01]  /*1c80*/  IMAD.WIDE.U32 R12, R12, 0x60, R18 ;  /* 0x000000600c0c7825 */ /* 0x000fe200078e0012 */
[----:B------:R2:W-:Y:S04]  /*1c90*/  STL.64 [R1+0x10], R18 ;  /* 0x0000101201007387 */ /* 0x0005e80000100a00 */
[----:B------:R-:W-:Y:S01]  /*1ca0*/  IADD3 R13, R13, UR12, RZ ;  /* 0x0000000c0d0d7c10 */ /* 0x000fe2000fffe0ff */
[----:B------:R-:W-:-:S02]  /*1cb0*/  USHF.L.U32 UR12, UR4, 0x6, URZ ;  /* 0x00000006040c7899 */ /* 0x000fc4000800063f */
[----:B------:R-:W-:-:S04]  /*1cc0*/  @P1 LEA R8, P3, R142, R8, 0x5 ;  /* 0x000000088e081211 */ /* 0x000fc800078628ff */
[----:B------:R-:W-:Y:S01]  /*1cd0*/  @P1 LEA.HI.X R0, R142, R0, R143, 0x5, P3 ;  /* 0x000000008e001211 */ /* 0x000fe200018f2c8f */
[----:B------:R-:W-:Y:S01]  /*1ce0*/  @!PT LDS RZ, [RZ] ;  /* 0x00000000fffff984 */ /* 0x000fe20000000800 */
[----:B------:R-:W-:Y:S01]  /*1cf0*/  @!PT LDS RZ, [RZ] ;  /* 0x00000000fffff984 */ /* 0x000fe20000000800 */
[----:B------:R-:W-:Y:S01]  /*1d00*/  @!PT LDS RZ, [RZ] ;  /* 0x00000000fffff984 */ /* 0x000fe20000000800 */
[----:B------:R3:W-:Y:S01]  /*1d10*/  @P2 LDGSTS.E.BYPASS.LTC128B.128 [R247+0xc100], [R6.64], !P4 ;  /* 0x0c10000006f72fae */ /* 0x0007e2000e101d4a */
[----:B------:R-:W-:Y:S01]  /*1d20*/  LOP3.LUT P3, RZ, R185, 0x1, RZ, 0xc0, !PT ;  /* 0x00000001b9ff7812 */ /* 0x000fe2000786c0ff */
[----:B------:R-:W-:Y:S02]  /*1d30*/  IMAD.U32 R20, RZ, RZ, UR12 ;  /* 0x0000000cff147e24 */ /* 0x000fe4000f8e00ff */
[----:B------:R3:W-:Y:S10]  /*1d40*/  @P2 LDGSTS.E.BYPASS.LTC128B.128 [R247+0xf100], [R6.64+0x80], !P6 ;  /* 0x0f10008006f72fae */ /* 0x0007f4000f101d4a */
[----:B------:R3:W-:Y:S01]  /*1d50*/  @P2 LDGSTS.E.BYPASS.LTC128B.128 [R247+0x12100], [R6.64+0x100], !P3 ;  /* 0x1210010006f72fae */ /* 0x0007e2000d901d4a */
[----:B--2---:R-:W-:-:S03]  /*1d60*/  IMAD.U32 R18, RZ, RZ, UR12 ;  /* 0x0000000cff127e24 */ /* 0x004fc6000f8e00ff */
[----:B------:R3:W-:Y:S01]  /*1d70*/  @P2 LDGSTS.E.BYPASS.LTC128B.128 [R247+0x15100], [R6.64+0x180], !P5 ;  /* 0x1510018006f72fae */ /* 0x0007e2000e901d4a */
[----:B------:R-:W-:-:S04]  /*1d80*/  @P1 LEA R10, P2, R8, c[0x0][0x1c8], 0x1 ;  /* 0x00007200080a1a11 */ /* 0x000fc800078408ff */
[----:B------:R-:W-:Y:S01]  /*1d90*/  @P1 LEA.HI.X R11, R8, c[0x0][0x1cc], R0, 0x1, P2 ;  /* 0x00007300080b1a11 */ /* 0x000fe200010f0c00 */
[----:B------:R-:W-:Y:S02]  /*1da0*/  IMAD.SHL.U32 R8, R22, 0x8, RZ ;  /* 0x0000000816087824 */ /* 0x000fe400078e00ff */
[----:B------:R-:W-:Y:S02]  /*1db0*/  IMAD.U32 R22, RZ, RZ, UR12 ;  /* 0x0000000cff167e24 */ /* 0x000fe4000f8e00ff */
[----:B------:R2:W-:Y:S04]  /*1dc0*/  @P1 LDGSTS.E.BYPASS.LTC128B.128 [R247+0xd100], [R10.64], !P4 ;  /* 0x0d1000000af71fae */ /* 0x0005e8000e101d4a */
[----:B------:R2:W-:Y:S04]  /*1dd0*/  @P1 LDGSTS.E.BYPASS.LTC128B.128 [R247+0x10100], [R10.64+0x80], !P6 ;  /* 0x101000800af71fae */ /* 0x0005e8000f101d4a */
[----:B------:R2:W-:Y:S04]  /*1de0*/  @P1 LDGSTS.E.BYPASS.LTC128B.128 [R247+0x13100], [R10.64+0x100], !P3 ;  /* 0x131001000af71fae */ /* 0x0005e8000d901d4a */
[----:B------:R2:W-:Y:S01]  /*1df0*/  @P1 LDGSTS.E.BYPASS.LTC128B.128 [R247+0x16100], [R10.64+0x180], !P5 ;  /* 0x161001800af71fae */ /* 0x0005e2000e901d4a */
[----:B---3--:R-:W-:Y:S01]  /*1e00*/  IMAD.SHL.U32 R6, R25, 0x40, RZ ;  /* 0x0000004019067824 */ /* 0x008fe200078e00ff */
[----:B------:R-:W-:-:S04]  /*1e10*/  SEL R7, RZ, 0x4, P3 ;  /* 0x00000004ff077807 */ /* 0x000fc80001800000 */
[----:B------:R-:W-:Y:S02]  /*1e20*/  LOP3.LUT R0, R6, 0x1c0, RZ, 0xc0, !PT ;  /* 0x000001c006007812 */ /* 0x000fe400078ec0ff */
[----:B------:R-:W-:Y:S02]  /*1e30*/  IADD3 R15, R7, R9, R17 ;  /* 0x00000009070f7210 */ /* 0x000fe40007ffe011 */
[----:B------:R-:W-:Y:S02]  /*1e40*/  LOP3.LUT R6, R0, 0x8, R8, 0xf8, !PT ;  /* 0x0000000800067812 */ /* 0x000fe400078ef808 */
[C---:B------:R-:W-:Y:S02]  /*1e50*/  @P0 LEA R8, P2, R14.reuse, c[0x0][0x1c8], 0x1 ;  /* 0x000072000e080a11 */ /* 0x040fe400078408ff */
[----:B------:R-:W-:Y:S02]  /*1e60*/  SHF.R.U32.HI R0, RZ, 0x3, R0 ;  /* 0x00000003ff007819 */ /* 0x000fe40000011600 */
[----:B------:R-:W-:-:S02]  /*1e70*/  @P0 LEA.HI.X R9, R14, c[0x0][0x1cc], R16, 0x1, P2 ;  /* 0x000073000e090a11 */ /* 0x000fc400010f0c10 */
[----:B------:R-:W-:Y:S02]  /*1e80*/  SEL R7, RZ, 0x8, P5 ;  /* 0x00000008ff077807 */ /* 0x000fe40002800000 */
[----:B------:R-:W-:Y:S01]  /*1e90*/  LOP3.LUT R0, R6, R0, RZ, 0x3c, !PT ;  /* 0x0000000006007212 */ /* 0x000fe200078e3cff */
[----:B------:R3:W-:Y:S01]  /*1ea0*/  @P0 LDGSTS.E.BYPASS.LTC128B.128 [R247+0xe100], [R8.64], !P4 ;  /* 0x0e10000008f70fae */ /* 0x0007e2000e101d4a */
[C---:B------:R-:W-:Y:S01]  /*1eb0*/  LEA R6, P2, R12.reuse, c[0x0][0x1f8], 0x1 ;  /* 0x00007e000c067a11 */ /* 0x040fe200078408ff */
[----:B-1----:R-:W-:Y:S02]  /*1ec0*/  IMAD.IADD R24, R15, 0x1, R7 ;  /* 0x000000010f187824 */ /* 0x002fe400078e0207 */
[----:B------:R3:W-:Y:S01]  /*1ed0*/  @P0 LDGSTS.E.BYPASS.LTC128B.128 [R247+0x11100], [R8.64+0x80], !P6 ;  /* 0x1110008008f70fae */ /* 0x0007e2000f101d4a */
[----:B------:R-:W-:Y:S01]  /*1ee0*/  LEA.HI.X R7, R12, c[0x0][0x1fc], R13, 0x1, P2 ;  /* 0x00007f000c077a11 */ /* 0x000fe200010f0c0d */
[----:B------:R-:W-:Y:S01]  /*1ef0*/  IMAD R0, R28, 0x200, R0 ;  /* 0x000002001c007824 */ /* 0x000fe200078e0200 */
[----:B------:R-:W-:Y:S01]  /*1f00*/  LOP3.LUT P2, RZ, R25, 0x2, RZ, 0xc0, !PT ;  /* 0x0000000219ff7812 */ /* 0x000fe2000784c0ff */
[----:B------:R3:W-:Y:S01]  /*1f10*/  @P0 LDGSTS.E.BYPASS.LTC128B.128 [R247+0x14100], [R8.64+0x100], !P3 ;  /* 0x1410010008f70fae */ /* 0x0007e2000d901d4a */
[----:B------:R-:W-:Y:S01]  /*1f20*/  LOP3.LUT P3, RZ, R24, 0x2, RZ, 0xc0, !PT ;  /* 0x0000000218ff7812 */ /* 0x000fe2000786c0ff */
[----:B------:R-:W-:-:S02]  /*1f30*/  IMAD.SHL.U32 R212, R0, 0x2, RZ ;  /* 0x0000000200d47824 */ /* 0x000fc400078e00ff */
[----:B------:R3:W-:Y:S01]  /*1f40*/  @P0 LDGSTS.E.BYPASS.LTC128B.128 [R247+0x17100], [R8.64+0x180], !P5 ;  /* 0x1710018008f70fae */ /* 0x0007e2000e901d4a */
[--C-:B------:R-:W-:Y:S02]  /*1f50*/  IADD3 R22, P1, P0, R22, 0x80, R6.reuse ;  /* 0x0000008016167810 */ /* 0x100fe4000783e006 */
[----:B------:R-:W-:Y:S01]  /*1f60*/  IADD3 R223, R212, 0xc120, RZ ;  /* 0x0000c120d4df7810 */ /* 0x000fe20007ffe0ff */
[----:B------:R-:W0:Y:S01]  /*1f70*/  LDGDEPBAR ;  /* 0x00000000000079af */ /* 0x000e220000000000 */
[----:B------:R-:W-:Y:S02]  /*1f80*/  IADD3.X R23, RZ, UR13, R7, P1, P0 ;  /* 0x0000000dff177c10 */ /* 0x000fe40008fe0407 */
[----:B------:R-:W-:-:S04]  /*1f90*/  IADD3 R20, P1, P0, R20, 0x100, R6 ;  /* 0x0000010014147810 */ /* 0x000fc8000783e006 */
[----:B------:R-:W-:Y:S02]  /*1fa0*/  IADD3.X R21, RZ, UR13, R7, P1, P0 ;  /* 0x0000000dff157c10 */ /* 0x000fe40008fe0407 */
[----:B------:R-:W-:-:S04]  /*1fb0*/  IADD3 R18, P1, P0, R18, 0x180, R6 ;  /* 0x0000018012127810 */ /* 0x000fc8000783e006 */
[----:B------:R-:W-:Y:S02]  /*1fc0*/  IADD3.X R19, RZ, UR13, R7, P1, P0 ;  /* 0x0000000dff137c10 */ /* 0x000fe40008fe0407 */
[C---:B------:R-:W-:Y:S02]  /*1fd0*/  ISETP.LT.OR P1, PT, R3.reuse, 0x1, P4 ;  /* 0x000000010300780c */ /* 0x040fe40002721670 */
[----:B------:R-:W-:Y:S01]  /*1fe0*/  ISETP.LT.OR P0, PT, R3, 0x1, !P3 ;  /* 0x000000010300780c */ /* 0x000fe20005f01670 */
[----:B---3--:R-:W-:Y:S01]  /*1ff0*/  IMAD.SHL.U32 R8, R141, 0x20, RZ ;  /* 0x000000208d087824 */ /* 0x008fe200078e00ff */
[----:B------:R-:W-:-:S04]  /*2000*/  DEPBAR.LE SB0, 0x1 ;  /* 0x000080400000791a */ /* 0x000fc80000000000 */
[----:B------:R-:W-:-:S04]  /*2010*/  DEPBAR.LE SB0, 0x0 ;  /* 0x000080000000791a */ /* 0x000fc80000000000 */
[----:B------:R-:W-:Y:S01]  /*2020*/  BAR.SYNC.DEFER_BLOCKING 0x0 ;  /* 0x0000000000007b1d */ /* 0x000fe20000010000 */
[----:B------:R-:W-:Y:S02]  /*2030*/  LOP3.LUT R0, R8, 0x7ffffc00, RZ, 0xc0, !PT ;  /* 0x7ffffc0008007812 */ /* 0x000fe400078ec0ff */
[----:B------:R-:W-:-:S03]  /*2040*/  IADD3 R9, R212, 0xc100, RZ ;  /* 0x0000c100d4097810 */ /* 0x000fc60007ffe0ff */
[----:B------:R-:W-:Y:S01]  /*2050*/  IMAD.IADD R0, R5, 0x1, R0 ;  /* 0x0000000105007824 */ /* 0x000fe200078e0200 */
[----:B------:R-:W-:Y:S02]  /*2060*/  @P2 IADD3 R223, R9, -0x20, RZ ;  /* 0xffffffe009df2810 */ /* 0x000fe40007ffe0ff */
[----:B------:R-:W-:Y:S01]  /*2070*/  IADD3 R16, P2, R6, UR12, RZ ;  /* 0x0000000c06107c10 */ /* 0x000fe2000ff5e0ff */
[----:B------:R-:W-:Y:S01]  /*2080*/  IMAD.SHL.U32 R219, R0, 0x2, RZ ;  /* 0x0000000200db7824 */ /* 0x000fe200078e00ff */
[----:B------:R-:W-:Y:S01]  /*2090*/  IADD3 R246, R223, 0x800, RZ ;  /* 0x00000800dff67810 */ /* 0x000fe20007ffe0ff */
[----:B------:R-:W-:Y:S01]  /*20a0*/  IMAD.MOV.U32 R0, RZ, RZ, 0x40 ;  /* 0x00000040ff007424 */ /* 0x000fe200078e00ff */
[----:B------:R-:W-:Y:S01]  /*20b0*/  IADD3.X R17, R7, UR13, RZ, P2, !PT ;  /* 0x0000000d07117c10 */ /* 0x000fe200097fe4ff */
[--C-:B------:R-:W-:Y:S01]  /*20c0*/  IMAD R220, R4, 0x2, R219.reuse ;  /* 0x0000000204dc7824 */ /* 0x100fe200078e02db */
[----:B------:R-:W-:Y:S01]  /*20d0*/  LOP3.LUT P2, RZ, R24, 0x8, RZ, 0xc0, !PT ;  /* 0x0000000818ff7812 */ /* 0x000fe2000784c0ff */
[C---:B------:R-:W-:Y:S01]  /*20e0*/  IMAD R222, R2.reuse, 0x2, R219 ;  /* 0x0000000202de7824 */ /* 0x040fe200078e02db */
[C---:B------:R-:W-:Y:S01]  /*20f0*/  IADD3 R245, R223.reuse, 0x1000, RZ ;  /* 0x00001000dff57810 */ /* 0x040fe20007ffe0ff */
[----:B------:R-:W-:Y:S01]  /*2100*/  IMAD R221, R2, 0x2, R220 ;  /* 0x0000000202dd7824 */ /* 0x000fe200078e02dc */
[----:B------:R-:W-:-:S02]  /*2110*/  IADD3 R244, R223, 0x1800, RZ ;  /* 0x00001800dff47810 */ /* 0x000fc40007ffe0ff */
[C---:B------:R-:W-:Y:S02]  /*2120*/  IADD3 R243, R223.reuse, 0x2000, RZ ;  /* 0x00002000dff37810 */ /* 0x040fe40007ffe0ff */
[C---:B------:R-:W-:Y:S01]  /*2130*/  IADD3 R242, R223.reuse, 0x2800, RZ ;  /* 0x00002800dff27810 */ /* 0x040fe20007ffe0ff */
[----:B------:R-:W-:Y:S01]  /*2140*/  LDSM.16.M88.4 R12, [R219+0x18100] ;  /* 0x01810000db0c783b */ /* 0x000fe20000000200 */
[C---:B------:R-:W-:Y:S02]  /*2150*/  IADD3 R241, R223.reuse, 0x3000, RZ ;  /* 0x00003000dff17810 */ /* 0x040fe40007ffe0ff */
[C---:B------:R-:W-:Y:S01]  /*2160*/  IADD3 R240, R223.reuse, 0x3800, RZ ;  /* 0x00003800dff07810 */ /* 0x040fe20007ffe0ff */
[----:B--2---:R-:W-:Y:S01]  /*2170*/  LDSM.16.M88.4 R8, [R220+0x18100] ;  /* 0x01810000dc08783b */ /* 0x004fe20000000200 */
[C---:B------:R-:W-:Y:S02]  /*2180*/  IADD3 R239, R223.reuse, 0x4000, RZ ;  /* 0x00004000dfef7810 */ /* 0x040fe40007ffe0ff */
[C---:B------:R-:W-:Y:S01]  /*2190*/  IADD3 R238, R223.reuse, 0x4800, RZ ;  /* 0x00004800dfee7810 */ /* 0x040fe20007ffe0ff */
[----:B------:R-:W1:Y:S01]  /*21a0*/  LDSM.16.M88.4 R32, [R212+0xc100] ;  /* 0x00c10000d420783b */ /* 0x000e620000000200 */
[----:B------:R-:W-:-:S02]  /*21b0*/  IADD3 R237, R223, 0x5000, RZ ;  /* 0x00005000dfed7810 */ /* 0x000fc40007ffe0ff */
[C---:B------:R-:W-:Y:S01]  /*21c0*/  IADD3 R236, R223.reuse, 0x5800, RZ ;  /* 0x00005800dfec7810 */ /* 0x040fe20007ffe0ff */
[----:B------:R-:W2:Y:S01]  /*21d0*/  LDSM.16.M88.4 R28, [R212+0xc900] ;  /* 0x00c90000d41c783b */ /* 0x000ea20000000200 */
[C---:B------:R-:W-:Y:S02]  /*21e0*/  IADD3 R235, R223.reuse, 0x6000, RZ ;  /* 0x00006000dfeb7810 */ /* 0x040fe40007ffe0ff */
[C---:B------:R-:W-:Y:S01]  /*21f0*/  IADD3 R234, R223.reuse, 0x6800, RZ ;  /* 0x00006800dfea7810 */ /* 0x040fe20007ffe0ff */
[----:B------:R-:W3:Y:S01]  /*2200*/  LDSM.16.M88.4 R44, [R212+0xd100] ;  /* 0x00d10000d42c783b */ /* 0x000ee20000000200 */
[C---:B------:R-:W-:Y:S02]  /*2210*/  IADD3 R233, R223.reuse, 0x7000, RZ ;  /* 0x00007000dfe97810 */ /* 0x040fe40007ffe0ff */
[C---:B------:R-:W-:Y:S01]  /*2220*/  IADD3 R232, R223.reuse, 0x7800, RZ ;  /* 0x00007800dfe87810 */ /* 0x040fe20007ffe0ff */
[----:B------:R-:W-:Y:S01]  /*2230*/  LDSM.16.M88.4 R52, [R212+0xd900] ;  /* 0x00d90000d434783b */ /* 0x000fe20000000200 */
[----:B------:R-:W-:-:S02]  /*2240*/  IADD3 R231, R223, 0x8000, RZ ;  /* 0x00008000dfe77810 */ /* 0x000fc40007ffe0ff */
[C---:B------:R-:W-:Y:S01]  /*2250*/  IADD3 R230, R223.reuse, 0x8800, RZ ;  /* 0x00008800dfe67810 */ /* 0x040fe20007ffe0ff */
[----:B------:R-:W4:Y:S01]  /*2260*/  LDSM.16.M88.4 R56, [R212+0xe100] ;  /* 0x00e10000d438783b */ /* 0x000f220000000200 */
[C---:B------:R-:W-:Y:S02]  /*2270*/  IADD3 R229, R223.reuse, 0x9000, RZ ;  /* 0x00009000dfe57810 */ /* 0x040fe40007ffe0ff */
[C---:B------:R-:W-:Y:S01]  /*2280*/  IADD3 R228, R223.reuse, 0x9800, RZ ;  /* 0x00009800dfe47810 */ /* 0x040fe20007ffe0ff */
[----:B------:R-:W5:Y:S01]  /*2290*/  LDSM.16.M88.4 R60, [R212+0xe900] ;  /* 0x00e90000d43c783b */ /* 0x000f620000000200 */
[C---:B------:R-:W-:Y:S02]  /*22a0*/  IADD3 R227, R223.reuse, 0xa000, RZ ;  /* 0x0000a000dfe37810 */ /* 0x040fe40007ffe0ff */
[C---:B------:R-:W-:Y:S01]  /*22b0*/  IADD3 R226, R223.reuse, 0xa800, RZ ;  /* 0x0000a800dfe27810 */ /* 0x040fe20007ffe0ff */
[----:B------:R-:W-:Y:S01]  /*22c0*/  LDSM.16.M88.4 R64, [R223] ;  /* 0x00000000df40783b */ /* 0x000fe20000000200 */
[----:B------:R-:W-:-:S02]  /*22d0*/  IADD3 R225, R223, 0xb000, RZ ;  /* 0x0000b000dfe17810 */ /* 0x000fc40007ffe0ff */
[----:B------:R-:W-:Y:S01]  /*22e0*/  IADD3 R224, R223, 0xb800, RZ ;  /* 0x0000b800dfe07810 */ /* 0x000fe20007ffe0ff */
[----:B------:R-:W3:Y:S04]  /*22f0*/  LDSM.16.M88.4 R72, [R223+0x800] ;  /* 0x00080000df48783b */ /* 0x000ee80000000200 */
[----:B------:R-:W3:Y:S04]  /*2300*/  LDSM.16.M88.4 R92, [R223+0x1000] ;  /* 0x00100000df5c783b */ /* 0x000ee80000000200 */
[----:B------:R-:W-:Y:S04]  /*2310*/  LDSM.16.M88.4 R96, [R223+0x1800] ;  /* 0x00180000df60783b */ /* 0x000fe80000000200 */
[----:B------:R-:W-:Y:S01]  /*2320*/  LDSM.16.M88.4 R108, [R223+0x2000] ;  /* 0x00200000df6c783b */ /* 0x000fe20000000200 */
[C---:B-1----:R-:W-:Y:S03]  /*2330*/  HMMA.16816.F32 R40, R12.reuse, R34, RZ ;  /* 0x000000220c28723c */ /* 0x042fe600000018ff */
[----:B------:R-:W1:Y:S04]  /*2340*/  LDSM.16.M88.4 R104, [R223+0x2800] ;  /* 0x00280000df68783b */ /* 0x000e680000000200 */
[----:B------:R-:W-:Y:S01]  /*2350*/  @!PT LDS RZ, [RZ] ;  /* 0x00000000fffff984 */ /* 0x000fe20000000800 */
[----:B------:R-:W-:Y:S01]  /*2360*/  @!PT LDS RZ, [RZ] ;  /* 0x00000000fffff984 */ /* 0x000fe20000000800 */
[----:B------:R-:W-:Y:S01]  /*2370*/  @!PT LDS RZ, [RZ] ;  /* 0x00000000fffff984 */ /* 0x000fe20000000800 */
[----:B------:R1:W-:Y:S01]  /*2380*/  LDGSTS.E.BYPASS.LTC128B.128 [R247+0x100], [R6.64], !P1 ;  /* 0x0010000006f77fae */ /* 0x0003e2000c901d4a */
[----:B------:R-:W-:Y:S01]  /*2390*/  LOP3.LUT P1, RZ, R24, 0x4, RZ, 0xc0, !PT ;  /* 0x0000000418ff7812 */ /* 0x000fe2000782c0ff */
[----:B--2---:R-:W-:Y:S02]  /*23a0*/  HMMA.16816.F32 R36, R12, R28, RZ ;  /* 0x0000001c0c24723c */ /* 0x004fe400000018ff */
[----:B------:R1:W-:Y:S01]  /*23b0*/  LDGSTS.E.BYPASS.LTC128B.128 [R247+0x3100], [R6.64+0x80], !P0 ;  /* 0x0310008006f77fae */ /* 0x0003e2000c101d4a */
[----:B------:R-:W-:-:S05]  /*23c0*/  ISETP.LT.OR P0, PT, R3, 0x1, !P1 ;  /* 0x000000010300780c */ /* 0x000fca0004f01670 */
[C---:B------:R-:W-:Y:S08]  /*23d0*/  HMMA.16816.F32 R48, R12.reuse, R32, RZ ;  /* 0x000000200c30723c */ /* 0x040ff000000018ff */
[----:B------:R1:W-:Y:S01]  /*23e0*/  LDGSTS.E.BYPASS.LTC128B.128 [R247+0x6100], [R6.64+0x100], !P0 ;  /* 0x0610010006f77fae */ /* 0x0003e2000c101d4a */
[C---:B------:R-:W-:Y:S01]  /*23f0*/  ISETP.LT.OR P0, PT, R3.reuse, 0x1, !P2 ;  /* 0x000000010300780c */ /* 0x040fe20005701670 */
[C---:B------:R-:W-:Y:S08]  /*2400*/  HMMA.16816.F32 R32, R12.reuse, R30, RZ ;  /* 0x0000001e0c20723c */ /* 0x040ff000000018ff */
[----:B---3--:R-:W-:Y:S04]  /*2410*/  HMMA.16816.F32 R28, R12, R44, RZ ;  /* 0x0000002c0c1c723c */ /* 0x008fe800000018ff */
[----:B------:R1:W-:Y:S01]  /*2420*/  LDGSTS.E.BYPASS.LTC128B.128 [R247+0x9100], [R6.64+0x180], !P0 ;  /* 0x0910018006f77fae */ /* 0x0003e2000c101d4a */
[----:B------:R-:W-:-:S03]  /*2430*/  ISETP.LT.OR P0, PT, R3, 0x21, P4 ;  /* 0x000000210300780c */ /* 0x000fc60002701670 */
[C---:B----4-:R-:W-:Y:S08]  /*2440*/  HMMA.16816.F32 R84, R12.reuse, R56, RZ ;  /* 0x000000380c54723c */ /* 0x050ff000000018ff */
[----:B------:R-:W-:Y:S02]  /*2450*/  HMMA.16816.F32 R80, R12, R54, RZ ;  /* 0x000000360c50723c */ /* 0x000fe400000018ff */
[----:B------:R2:W-:Y:S01]  /*2460*/  LDGSTS.E.BYPASS.LTC128B.128 [R247+0x1100], [R16.64], !P0 ;  /* 0x0110000010f77fae */ /* 0x0005e2000c101d4a */
[----:B------:R-:W-:-:S02]  /*2470*/  ISETP.LT.OR P0, PT, R3, 0x21, !P3 ;  /* 0x000000210300780c */ /* 0x000fc40005f01670 */
[----:B------:R-:W-:-:S03]  /*2480*/  ISETP.LT.OR P3, PT, R3, 0x41, !P3 ;  /* 0x000000410300780c */ /* 0x000fc60005f61670 */
[C---:B------:R-:W-:Y:S08]  /*2490*/  HMMA.16816.F32 R88, R12.reuse, R58, RZ ;  /* 0x0000003a0c58723c */ /* 0x040ff000000018ff */
[----:B------:R3:W-:Y:S01]  /*24a0*/  LDGSTS.E.BYPASS.LTC128B.128 [R247+0x4100], [R22.64], !P0 ;  /* 0x0410000016f77fae */ /* 0x0007e2000c101d4a */
[----:B------:R-:W-:Y:S01]  /*24b0*/  LOP3.LUT P0, RZ, R25, 0x4, RZ, 0xc0, !PT ;  /* 0x0000000419ff7812 */ /* 0x000fe2000780c0ff */
[----:B-----5:R-:W-:Y:S03]  /*24c0*/  HMMA.16816.F32 R76, R12, R60, RZ ;  /* 0x0000003c0c4c723c */ /* 0x020fe600000018ff */
[----:B------:R-:W-:-:S02]  /*24d0*/  SEL R0, R0, 0xffffffc0, !P0 ;  /* 0xffffffc000007807 */ /* 0x000fc40004000000 */
[C---:B------:R-:W-:Y:S02]  /*24e0*/  ISETP.LT.OR P0, PT, R3.reuse, 0x21, !P1 ;  /* 0x000000210300780c */ /* 0x040fe40004f01670 */
[----:B------:R-:W-:Y:S01]  /*24f0*/  ISETP.LT.OR P1, PT, R3, 0x41, !P1 ;  /* 0x000000410300780c */ /* 0x000fe20004f21670 */
[----:B------:R-:W-:Y:S01]  /*2500*/  IMAD.IADD R218, R212, 0x1, R0 ;  /* 0x00000001d4da7824 */ /* 0x000fe200078e0200 */
[----:B------:R-:W-:Y:S01]  /*2510*/  HMMA.16816.F32 R24, R12, R46, RZ ;  /* 0x0000002e0c18723c */ /* 0x000fe200000018ff */
[----:B------:R-:W-:-:S07]  /*2520*/  IMAD.IADD R217, R0, 0x1, R223 ;  /* 0x0000000100d97824 */ /* 0x000fce00078e02df */
[----:B------:R-:W-:Y:S01]  /*2530*/  HMMA.16816.F32 R68, R12, R62, RZ ;  /* 0x0000003e0c44723c */ /* 0x000fe200000018ff */
[----:B------:R3:W-:Y:S01]  /*2540*/  LDGSTS.E.BYPASS.LTC128B.128 [R247+0x7100], [R20.64], !P0 ;  /* 0x0710000014f77fae */ /* 0x0007e2000c101d4a */
[----:B-1----:R-:W-:-:S04]  /*2550*/  IADD3 R6, P0, R16, UR12, RZ ;  /* 0x0000000c10067c10 */ /* 0x002fc8000ff1e0ff */
[----:B------:R-:W-:Y:S02]  /*2560*/  IADD3.X R7, R17, UR13, RZ, P0, !PT ;  /* 0x0000000d11077c10 */ /* 0x000fe400087fe4ff */
[C---:B------:R-:W-:Y:S01]  /*2570*/  ISETP.LT.OR P0, PT, R3.reuse, 0x21, !P2 ;  /* 0x000000210300780c */ /* 0x040fe20005701670 */
[C---:B------:R-:W-:Y:S08]  /*2580*/  HMMA.16816.F32 R60, R8.reuse, R72, R36 ;  /* 0x00000048083c723c */ /* 0x040ff00000001824 */
[----:B------:R-:W-:Y:S04]  /*2590*/  HMMA.16816.F32 R56, R8, R64, R48 ;  /* 0x000000400838723c */ /* 0x000fe80000001830 */
[----:B------:R2:W-:Y:S01]  /*25a0*/  LDGSTS.E.BYPASS.LTC128B.128 [R247+0xa100], [R18.64], !P0 ;  /* 0x0a10000012f77fae */ /* 0x0005e2000c101d4a */
[----:B------:R-:W-:-:S03]  /*25b0*/  ISETP.LT.OR P0, PT, R3, 0x41, P4 ;  /* 0x000000410300780c */ /* 0x000fc60002701670 */
[C---:B------:R-:W-:Y:S08]  /*25c0*/  HMMA.16816.F32 R44, R8.reuse, R92, R28 ;  /* 0x0000005c082c723c */ /* 0x040ff0000000181c */
[----:B------:R-:W-:Y:S02]  /*25d0*/  HMMA.16816.F32 R76, R8, R104, R76 ;  /* 0x00000068084c723c */ /* 0x000fe4000000184c */
[----:B------:R1:W-:Y:S01]  /*25e0*/  LDGSTS.E.BYPASS.LTC128B.128 [R247+0x2100], [R6.64], !P0 ;  /* 0x0210000006f77fae */ /* 0x0003e2000c101d4a */
[----:B------:R-:W-:-:S03]  /*25f0*/  ISETP.LT.OR P0, PT, R3, 0x41, !P2 ;  /* 0x000000410300780c */ /* 0x000fc60005701670 */
[----:B------:R1:W-:Y:S04]  /*2600*/  LDGSTS.E.BYPASS.LTC128B.128 [R247+0x5100], [R6.64+0x80], !P3 ;  /* 0x0510008006f77fae */ /* 0x0003e8000d901d4a */
[----:B------:R1:W-:Y:S01]  /*2610*/  LDGSTS.E.BYPASS.LTC128B.128 [R247+0x8100], [R6.64+0x100], !P1 ;  /* 0x0810010006f77fae */ /* 0x0003e2000c901d4a */
[----:B--2---:R-:W-:Y:S05]  /*2620*/  HMMA.16816.F32 R16, R12, R52, RZ ;  /* 0x000000340c10723c */ /* 0x004fea00000018ff */
[----:B------:R1:W-:Y:S01]  /*2630*/  LDGSTS.E.BYPASS.LTC128B.128 [R247+0xb100], [R6.64+0x180], !P0 ;  /* 0x0b10018006f77fae */ /* 0x0003e2000c101d4a */
[----:B------:R-:W-:-:S03]  /*2640*/  PLOP3.LUT P0, PT, PT, PT, UP0, 0x80, 0x0 ;  /* 0x000000000000781c */ /* 0x000fc60003f0f008 */
[----:B---3--:R-:W-:Y:S01]  /*2650*/  LDSM.16.M88.4 R20, [R222+0x18100] ;  /* 0x01810000de14783b */ /* 0x008fe20000000200 */
[C---:B------:R-:W-:Y:S03]  /*2660*/  HMMA.16816.F32 R12, R8.reuse, R66, R40 ;  /* 0x00000042080c723c */ /* 0x040fe60000001828 */
[----:B------:R-:W2:Y:S04]  /*2670*/  LDSM.16.M88.4 R100, [R218+0xc100] ;  /* 0x00c10000da64783b */ /* 0x000ea80000000200 */
[----:B------:R-:W3:Y:S01]  /*2680*/  LDSM.16.M88.4 R36, [R218+0xd100] ;  /* 0x00d10000da24783b */ /* 0x000ee20000000200 */
[C---:B------:R-:W-:Y:S03]  /*2690*/  HMMA.16816.F32 R52, R8.reuse, R74, R32 ;  /* 0x0000004a0834723c */ /* 0x040fe60000001820 */
[----:B------:R-:W4:Y:S04]  /*26a0*/  LDSM.16.M88.4 R48, [R218+0xc900] ;  /* 0x00c90000da30783b */ /* 0x000f280000000200 */
[----:B------:R-:W5:Y:S01]  /*26b0*/  LDSM.16.M88.4 R32, [R218+0xd900] ;  /* 0x00d90000da20783b */ /* 0x000f620000000200 */
[C---:B------:R-:W-:Y:S03]  /*26c0*/  HMMA.16816.F32 R40, R8.reuse, R94, R24 ;  /* 0x0000005e0828723c */ /* 0x040fe60000001818 */
[----:B------:R-:W1:Y:S04]  /*26d0*/  LDSM.16.M88.4 R112, [R218+0xe100] ;  /* 0x00e10000da70783b */ /* 0x000e680000000200 */
[----:B------:R-:W-:Y:S01]  /*26e0*/  LDSM.16.M88.4 R120, [R217+0x1000] ;  /* 0x00100000d978783b */ /* 0x000fe20000000200 */
[C---:B------:R-:W-:Y:S03]  /*26f0*/  HMMA.16816.F32 R28, R8.reuse, R96, R16 ;  /* 0x00000060081c723c */ /* 0x040fe60000001810 */
[----:B------:R-:W-:Y:S04]  /*2700*/  LDSM.16.M88.4 R128, [R217+0x1800] ;  /* 0x00180000d980783b */ /* 0x000fe80000000200 */
[----:B------:R-:W-:Y:S01]  /*2710*/  LDSM.16.M88.4 R132, [R217+0x2000] ;  /* 0x00200000d984783b */ /* 0x000fe20000000200 */
[C---:B------:R-:W-:Y:S03]  /*2720*/  HMMA.16816.F32 R16, R8.reuse, R108, R84 ;  /* 0x0000006c0810723c */ /* 0x040fe60000001854 */
[----:B------:R-:W-:Y:S04]  /*2730*/  LDSM.16.M88.4 R84, [R217] ;  /* 0x00000000d954783b */ /* 0x000fe80000000200 */
[----:B------:R-:W-:Y:S01]  /*2740*/  LDSM.16.M88.4 R124, [R212+0xf900] ;  /* 0x00f90000d47c783b */ /* 0x000fe20000000200 */
[C---:B------:R-:W-:Y:S03]  /*2750*/  HMMA.16816.F32 R108, R8.reuse, R110, R88 ;  /* 0x0000006e086c723c */ /* 0x040fe60000001858 */
[----:B------:R-:W-:Y:S04]  /*2760*/  LDSM.16.M88.4 R116, [R212+0xf100] ;  /* 0x00f10000d474783b */ /* 0x000fe80000000200 */
[----:B------:R-:W-:Y:S01]  /*2770*/  LDSM.16.M88.4 R136, [R212+0x10100] ;  /* 0x01010000d488783b */ /* 0x000fe20000000200 */
[----:B------:R-:W-:Y:S03]  /*2780*/  HMMA.16816.F32 R24, R8, R98, R80 ;  /* 0x000000620818723c */ /* 0x000fe60000001850 */
[----:B------:R-:W0:Y:S05]  /*2790*/  LDGDEPBAR ;  /* 0x00000000000079af */ /* 0x000e2a0000000000 */
[----:B--2---:R-:W-:Y:S01]  /*27a0*/  HMMA.16816.F32 R88, R20, R102, R12 ;  /* 0x000000661458723c */ /* 0x004fe2000000180c */
[----:B------:R-:W2:Y:S07]  /*27b0*/  LDSM.16.M88.4 R12, [R218+0xe900] ;  /* 0x00e90000da0c783b */ /* 0x000eae0000000200 */
[----:B------:R-:W-:Y:S01]  /*27c0*/  HMMA.16816.F32 R96, R8, R106, R68 ;  /* 0x0000006a0860723c */ /* 0x000fe20000001844 */
[----:B------:R-:W1:Y:S04]  /*27d0*/  LDSM.16.M88.4 R8, [R221+0x18100] ;  /* 0x01810000dd08783b */ /* 0x000e680000000200 */
[----:B------:R-:W1:Y:S03]  /*27e0*/  LDSM.16.M88.4 R104, [R217+0x800] ;  /* 0x00080000d968783b */ /* 0x000e660000000200 */
[C---:B---3--:R-:W-:Y:S08]  /*27f0*/  HMMA.16816.F32 R64, R20.reuse, R38, R40 ;  /* 0x000000261440723c */ /* 0x048ff00000001828 */
[C---:B----4-:R-:W-:Y:S08]  /*2800*/  HMMA.16816.F32 R80, R20.reuse, R48, R60 ;  /* 0x000000301450723c */ /* 0x050ff0000000183c */
[C---:B------:R-:W-:Y:S08]  /*2810*/  HMMA.16816.F32 R72, R20.reuse, R50, R52 ;  /* 0x000000321448723c */ /* 0x040ff00000001834 */
[C---:B-----5:R-:W-:Y:S08]  /*2820*/  HMMA.16816.F32 R60, R20.reuse, R32, R28 ;  /* 0x00000020143c723c */ /* 0x060ff0000000181c */
[C---:B------:R-:W-:Y:S01]  /*2830*/  HMMA.16816.F32 R92, R20.reuse, R100, R56 ;  /* 0x00000064145c723c */ /* 0x040fe20000001838 */
[----:B------:R-:W3:Y:S07]  /*2840*/  LDSM.16.M88.4 R100, [R217+0x2800] ;  /* 0x00280000d964783b */ /* 0x000eee0000000200 */
[C---:B------:R-:W-:Y:S08]  /*2850*/  HMMA.16816.F32 R68, R20.reuse, R36, R44 ;  /* 0x000000241444723c */ /* 0x040ff0000000182c */
[C---:B------:R-:W-:Y:S08]  /*2860*/  HMMA.16816.F32 R56, R20.reuse, R34, R24 ;  /* 0x000000221438723c */ /* 0x040ff00000001818 */
[C---:B-1----:R-:W-:Y:S01]  /*2870*/  HMMA.16816.F32 R52, R20.reuse, R112, R16 ;  /* 0x000000701434723c */ /* 0x042fe20000001810 */
[----:B------:R-:W1:Y:S07]  /*2880*/  LDSM.16.M88.4 R16, [R219+0x1c100] ;  /* 0x01c10000db10783b */ /* 0x000e6e0000000200 */
[C---:B------:R-:W-:Y:S01]  /*2890*/  HMMA.16816.F32 R48, R20.reuse, R114, R108 ;  /* 0x000000721430723c */ /* 0x040fe2000000186c */
[----:B------:R-:W4:Y:S04]  /*28a0*/  LDSM.16.M88.4 R108, [R212+0x10900] ;  /* 0x01090000d46c783b */ /* 0x000f280000000200 */
[----:B------:R-:W-:Y:S03]  /*28b0*/  LDSM.16.M88.4 R112, [R218+0x11100] ;  /* 0x01110000da70783b */ /* 0x000fe60000000200 */
[C---:B--2---:R-:W-:Y:S08]  /*28c0*/  HMMA.16816.F32 R76, R20.reuse, R12, R76 ;  /* 0x0000000c144c723c */ /* 0x044ff0000000184c */
[----:B------:R-:W-:Y:S01]  /*28d0*/  HMMA.16816.F32 R44, R20, R14, R96 ;  /* 0x0000000e142c723c */ /* 0x000fe20000001860 */
[----:B------:R-:W-:Y:S07]  /*28e0*/  LDSM.16.M88.4 R96, [R218+0xf900] ;  /* 0x00f90000da60783b */ /* 0x000fee0000000200 */
[C---:B------:R-:W-:Y:S01]  /*28f0*/  HMMA.16816.F32 R20, R8.reuse, R122, R64 ;  /* 0x0000007a0814723c */ /* 0x040fe20000001840 */
[----:B------:R-:W2:Y:S07]  /*2900*/  LDSM.16.M88.4 R64, [R212+0x11100] ;  /* 0x01110000d440783b */ /* 0x000eae0000000200 */
[C---:B------:R-:W-:Y:S08]  /*2910*/  HMMA.16816.F32 R28, R8.reuse, R106, R72 ;  /* 0x0000006a081c723c */ /* 0x040ff00000001848 */
[C---:B------:R-:W-:Y:S08]  /*2920*/  HMMA.16816.F32 R12, R8.reuse, R128, R60 ;  /* 0x00000080080c723c */ /* 0x040ff0000000183c */
[C---:B------:R-:W-:Y:S01]  /*2930*/  HMMA.16816.F32 R40, R8.reuse, R84, R92 ;  /* 0x000000540828723c */ /* 0x040fe2000000185c */
[----:B------:R-:W5:Y:S07]  /*2940*/  LDSM.16.M88.4 R92, [R212+0x11900] ;  /* 0x01190000d45c783b */ /* 0x000f6e0000000200 */
[C---:B------:R-:W-:Y:S01]  /*2950*/  HMMA.16816.F32 R24, R8.reuse, R120, R68 ;  /* 0x000000780818723c */ /* 0x040fe20000001844 */
[----:B------:R-:W-:Y:S07]  /*2960*/  LDSM.16.M88.4 R120, [R223+0x6000] ;  /* 0x00600000df78783b */ /* 0x000fee0000000200 */
[C---:B------:R-:W-:Y:S01]  /*2970*/  HMMA.16816.F32 R56, R8.reuse, R130, R56 ;  /* 0x000000820838723c */ /* 0x040fe20000001838 */
[----:B------:R-:W-:Y:S07]  /*2980*/  LDSM.16.M88.4 R128, [R223+0x6800] ;  /* 0x00680000df80783b */ /* 0x000fee0000000200 */
[C---:B------:R-:W-:Y:S08]  /*2990*/  HMMA.16816.F32 R60, R8.reuse, R132, R52 ;  /* 0x00000084083c723c */ /* 0x040ff00000001834 */
[C---:B------:R-:W-:Y:S01]  /*29a0*/  HMMA.16816.F32 R32, R8.reuse, R104, R80 ;  /* 0x000000680820723c */ /* 0x040fe20000001850 */
[----:B------:R-:W-:Y:S07]  /*29b0*/  LDSM.16.M88.4 R104, [R218+0x10900] ;  /* 0x01090000da68783b */ /* 0x000fee0000000200 */
[C---:B------:R-:W-:Y:S08]  /*29c0*/  HMMA.16816.F32 R52, R8.reuse, R134, R48 ;  /* 0x000000860834723c */ /* 0x040ff00000001830 */
[C---:B------:R-:W-:Y:S08]  /*29d0*/  HMMA.16816.F32 R36, R8.reuse, R86, R88 ;  /* 0x000000560824723c */ /* 0x040ff00000001858 */
[----:B---3--:R-:W-:Y:S08]  /*29e0*/  HMMA.16816.F32 R80, R8, R100, R76 ;  /* 0x000000640850723c */ /* 0x008ff0000000184c */
[----:B-1----:R-:W-:Y:S08]  /*29f0*/  HMMA.16816.F32 R72, R16, R126, R28 ;  /* 0x0000007e1048723c */ /* 0x002ff0000000181c */
[----:B------:R-:W-:Y:S01]  /*2a00*/  HMMA.16816.F32 R8, R8, R102, R44 ;  /* 0x000000660808723c */ /* 0x000fe2000000182c */
[----:B------:R-:W-:Y:S04]  /*2a10*/  LDSM.16.M88.4 R44, [R223+0x3000] ;  /* 0x00300000df2c783b */ /* 0x000fe80000000200 */
[----:B------:R-:W-:Y:S03]  /*2a20*/  LDSM.16.M88.4 R100, [R218+0x10100] ;  /* 0x01010000da64783b */ /* 0x000fe60000000200 */
[C---:B----4-:R-:W-:Y:S01]  /*2a30*/  HMMA.16816.F32 R28, R16.reuse, R108, R12 ;  /* 0x0000006c101c723c */ /* 0x050fe2000000180c */
[----:B------:R-:W1:Y:S07]  /*2a40*/  LDSM.16.M88.4 R12, [R220+0x1c100] ;  /* 0x01c10000dc0c783b */ /* 0x000e6e0000000200 */
[C---:B------:R-:W-:Y:S01]  /*2a50*/  HMMA.16816.F32 R88, R16.reuse, R116, R40 ;  /* 0x000000741058723c */ /* 0x040fe20000001828 */
[----:B------:R-:W3:Y:S07]  /*2a60*/  LDSM.16.M88.4 R40, [R223+0x3800] ;  /* 0x00380000df28783b */ /* 0x000eee0000000200 */
[C---:B------:R-:W-:Y:S08]  /*2a70*/  HMMA.16816.F32 R68, R16.reuse, R136, R24 ;  /* 0x000000881044723c */ /* 0x040ff00000001818 */
[C---:B------:R-:W-:Y:S01]  /*2a80*/  HMMA.16816.F32 R24, R16.reuse, R110, R56 ;  /* 0x0000006e1018723c */ /* 0x040fe20000001838 */
[----:B------:R-:W-:Y:S07]  /*2a90*/  LDSM.16.M88.4 R108, [R217+0x3800] ;  /* 0x00380000d96c783b */ /* 0x000fee0000000200 */
[C---:B------:R-:W-:Y:S01]  /*2aa0*/  HMMA.16816.F32 R76, R16.reuse, R124, R32 ;  /* 0x0000007c104c723c */ /* 0x040fe20000001820 */
[----:B------:R-:W4:Y:S04]  /*2ab0*/  LDSM.16.M88.4 R32, [R223+0x4800] ;  /* 0x00480000df20783b */ /* 0x000f280000000200 */
[----:B------:R-:W-:Y:S03]  /*2ac0*/  LDSM.16.M88.4 R124, [R218+0x12100] ;  /* 0x01210000da7c783b */ /* 0x000fe60000000200 */
[C---:B--2---:R-:W-:Y:S01]  /*2ad0*/  HMMA.16816.F32 R56, R16.reuse, R66, R52 ;  /* 0x000000421038723c */ /* 0x044fe20000001834 */
[----:B------:R-:W2:Y:S07]  /*2ae0*/  LDSM.16.M88.4 R52, [R223+0x5000] ;  /* 0x00500000df34783b */ /* 0x000eae0000000200 */
[C---:B------:R-:W-:Y:S01]  /*2af0*/  HMMA.16816.F32 R84, R16.reuse, R118, R36 ;  /* 0x000000761054723c */ /* 0x040fe20000001824 */
[----:B------:R-:W2:Y:S04]  /*2b00*/  LDSM.16.M88.4 R36, [R223+0x4000] ;  /* 0x00400000df24783b */ /* 0x000ea80000000200 */
[----:B------:R-:W-:Y:S03]  /*2b10*/  LDSM.16.M88.4 R116, [R218+0x11900] ;  /* 0x01190000da74783b */ /* 0x000fe60000000200 */
[C---:B------:R-:W-:Y:S08]  /*2b20*/  HMMA.16816.F32 R48, R16.reuse, R138, R20 ;  /* 0x0000008a1030723c */ /* 0x040ff00000001814 */
[C---:B------:R-:W-:Y:S01]  /*2b30*/  HMMA.16816.F32 R20, R16.reuse, R64, R60 ;  /* 0x000000401014723c */ /* 0x040fe2000000183c */
[----:B------:R-:W2:Y:S07]  /*2b40*/  LDSM.16.M88.4 R64, [R223+0x5800] ;  /* 0x00580000df40783b */ /* 0x000eae0000000200 */
[C---:B-----5:R-:W-:Y:S08]  /*2b50*/  HMMA.16816.F32 R60, R16.reuse, R92, R80 ;  /* 0x0000005c103c723c */ /* 0x060ff00000001850 */
[----:B------:R-:W-:Y:S01]  /*2b60*/  HMMA.16816.F32 R16, R16, R94, R8 ;  /* 0x0000005e1010723c */ /* 0x000fe20000001808 */
[----:B------:R-:W-:Y:S04]  /*2b70*/  LDSM.16.M88.4 R8, [R222+0x1c100] ;  /* 0x01c10000de08783b */ /* 0x000fe80000000200 */
[----:B------:R-:W5:Y:S03]  /*2b80*/  LDSM.16.M88.4 R92, [R218+0xf100] ;  /* 0x00f10000da5c783b */ /* 0x000f660000000200 */
[C---:B-1----:R-:W-:Y:S08]  /*2b90*/  HMMA.16816.F32 R88, R12.reuse, R44, R88 ;  /* 0x0000002c0c58723c */ /* 0x042ff00000001858 */
[C---:B---3--:R-:W-:Y:S08]  /*2ba0*/  HMMA.16816.F32 R80, R12.reuse, R40, R76 ;  /* 0x000000280c50723c */ /* 0x048ff0000000184c */
[C---:B------:R-:W-:Y:S08]  /*2bb0*/  HMMA.16816.F32 R84, R12.reuse, R46, R84 ;  /* 0x0000002e0c54723c */ /* 0x040ff00000001854 */
[C---:B------:R-:W-:Y:S08]  /*2bc0*/  HMMA.16816.F32 R76, R12.reuse, R42, R72 ;  /* 0x0000002a0c4c723c */ /* 0x040ff00000001848 */
[C---:B----4-:R-:W-:Y:S01]  /*2bd0*/  HMMA.16816.F32 R44, R12.reuse, R34, R24 ;  /* 0x000000220c2c723c */ /* 0x050fe20000001818 */
[----:B------:R-:W-:Y:S07]  /*2be0*/  LDSM.16.M88.4 R24, [R217+0x3000] ;  /* 0x00300000d918783b */ /* 0x000fee0000000200 */
[C---:B--2---:R-:W-:Y:S01]  /*2bf0*/  HMMA.16816.F32 R40, R12.reuse, R52, R20 ;  /* 0x000000340c28723c */ /* 0x044fe20000001814 */
[----:B------:R-:W1:Y:S07]  /*2c00*/  LDSM.16.M88.4 R20, [R221+0x1c100] ;  /* 0x01c10000dd14783b */ /* 0x000e6e0000000200 */
[C---:B------:R-:W-:Y:S08]  /*2c10*/  HMMA.16816.F32 R72, R12.reuse, R36, R68 ;  /* 0x000000240c48723c */ /* 0x040ff00000001844 */
[C---:B------:R-:W-:Y:S08]  /*2c20*/  HMMA.16816.F32 R68, R12.reuse, R38, R48 ;  /* 0x000000260c44723c */ /* 0x040ff00000001830 */
[C---:B------:R-:W-:Y:S08]  /*2c30*/  HMMA.16816.F32 R48, R12.reuse, R32, R28 ;  /* 0x000000200c30723c */ /* 0x040ff0000000181c */
[----:B------:R-:W-:Y:S08]  /*2c40*/  HMMA.16816.F32 R28, R12, R66, R16 ;  /* 0x000000420c1c723c */ /* 0x000ff00000001810 */
[----:B-----5:R-:W-:Y:S08]  /*2c50*/  HMMA.16816.F32 R16, R8, R92, R88 ;  /* 0x0000005c0810723c */ /* 0x020ff00000001858 */
[C---:B------:R-:W-:Y:S01]  /*2c60*/  HMMA.16816.F32 R36, R12.reuse, R54, R56 ;  /* 0x000000360c24723c */ /* 0x040fe20000001838 */
[----:B------:R-:W2:Y:S07]  /*2c70*/  LDSM.16.M88.4 R52, [R217+0x4000] ;  /* 0x00400000d934783b */ /* 0x000eae0000000200 */
[----:B------:R-:W-:Y:S01]  /*2c80*/  HMMA.16816.F32 R32, R12, R64, R60 ;  /* 0x000000400c20723c */ /* 0x000fe2000000183c */
[----:B------:R-:W-:Y:S07]  /*2c90*/  LDSM.16.M88.4 R60, [R217+0x5000] ;  /* 0x00500000d93c783b */ /* 0x000fee0000000200 */
[C---:B------:R-:W-:Y:S08]  /*2ca0*/  HMMA.16816.F32 R12, R8.reuse, R94, R84 ;  /* 0x0000005e080c723c */ /* 0x040ff00000001854 */
[C---:B------:R-:W-:Y:S08]  /*2cb0*/  HMMA.16816.F32 R64, R8.reuse, R96, R80 ;  /* 0x000000600840723c */ /* 0x040ff00000001850 */
[C---:B------:R-:W-:Y:S01]  /*2cc0*/  HMMA.16816.F32 R88, R8.reuse, R102, R68 ;  /* 0x000000660858723c */ /* 0x040fe20000001844 */
[----:B------:R-:W3:Y:S07]  /*2cd0*/  LDSM.16.M88.4 R68, [R217+0x4800] ;  /* 0x00480000d944783b */ /* 0x000eee0000000200 */
[C---:B------:R-:W-:Y:S08]  /*2ce0*/  HMMA.16816.F32 R96, R8.reuse, R98, R76 ;  /* 0x000000620860723c */ /* 0x040ff0000000184c */
[C---:B------:R-:W-:Y:S01]  /*2cf0*/  HMMA.16816.F32 R80, R8.reuse, R106, R44 ;  /* 0x0000006a0850723c */ /* 0x040fe2000000182c */
[----:B------:R-:W4:Y:S07]  /*2d00*/  LDSM.16.M88.4 R44, [R217+0x5800] ;  /* 0x00580000d92c783b */ /* 0x000f2e0000000200 */
[C---:B------:R-:W-:Y:S08]  /*2d10*/  HMMA.16816.F32 R92, R8.reuse, R100, R72 ;  /* 0x00000064085c723c */ /* 0x040ff00000001848 */
[C---:B------:R-:W-:Y:S01]  /*2d20*/  HMMA.16816.F32 R84, R8.reuse, R104, R48 ;  /* 0x000000680854723c */ /* 0x040fe20000001830 */
[----:B------:R-:W-:Y:S07]  /*2d30*/  LDSM.16.M88.4 R104, [R212+0x13100] ;  /* 0x01310000d468783b */ /* 0x000fee0000000200 */
[----:B------:R-:W-:Y:S01]  /*2d40*/  HMMA.16816.F32 R100, R8, R112, R40 ;  /* 0x000000700864723c */ /* 0x000fe20000001828 */
[----:B------:R-:W-:Y:S07]  /*2d50*/  LDSM.16.M88.4 R40, [R212+0x12100] ;  /* 0x01210000d428783b */ /* 0x000fee0000000200 */
[----:B-1----:R-:W-:Y:S01]  /*2d60*/  HMMA.16816.F32 R48, R20, R24, R16 ;  /* 0x000000181430723c */ /* 0x002fe20000001810 */
[----:B------:R-:W1:Y:S07]  /*2d70*/  LDSM.16.M88.4 R16, [R219+0x20100] ;  /* 0x02010000db10783b */ /* 0x000e6e0000000200 */
[C---:B------:R-:W-:Y:S01]  /*2d80*/  HMMA.16816.F32 R76, R8.reuse, R114, R36 ;  /* 0x00000072084c723c */ /* 0x040fe20000001824 */
[----:B------:R-:W5:Y:S04]  /*2d90*/  LDSM.16.M88.4 R36, [R212+0x12900] ;  /* 0x01290000d424783b */ /* 0x000f680000000200 */
[----:B------:R-:W-:Y:S03]  /*2da0*/  LDSM.16.M88.4 R112, [R212+0x14900] ;  /* 0x01490000d470783b */ /* 0x000fe60000000200 */
[C---:B------:R-:W-:Y:S08]  /*2db0*/  HMMA.16816.F32 R72, R8.reuse, R116, R32 ;  /* 0x000000740848723c */ /* 0x040ff00000001820 */
[----:B------:R-:W-:Y:S01]  /*2dc0*/  HMMA.16816.F32 R56, R8, R118, R28 ;  /* 0x000000760838723c */ /* 0x000fe2000000181c */
[----:B------:R-:W-:Y:S07]  /*2dd0*/  LDSM.16.M88.4 R116, [R212+0x13900] ;  /* 0x01390000d474783b */ /* 0x000fee0000000200 */
[C---:B------:R-:W-:Y:S01]  /*2de0*/  HMMA.16816.F32 R32, R20.reuse, R26, R12 ;  /* 0x0000001a1420723c */ /* 0x040fe2000000180c */
[----:B------:R-:W-:Y:S07]  /*2df0*/  LDSM.16.M88.4 R12, [R220+0x20100] ;  /* 0x02010000dc0c783b */ /* 0x000fee0000000200 */
[C---:B------:R-:W-:Y:S08]  /*2e00*/  HMMA.16816.F32 R28, R20.reuse, R108, R64 ;  /* 0x0000006c141c723c */ /* 0x040ff00000001840 */
[C---:B------:R-:W-:Y:S01]  /*2e10*/  HMMA.16816.F32 R24, R20.reuse, R110, R96 ;  /* 0x0000006e1418723c */ /* 0x040fe20000001860 */
[----:B------:R-:W1:Y:S07]  /*2e20*/  LDSM.16.M88.4 R108, [R212+0x14100] ;  /* 0x01410000d46c783b */ /* 0x000e6e0000000200 */
[C---:B--2---:R-:W-:Y:S01]  /*2e30*/  HMMA.16816.F32 R8, R20.reuse, R52, R92 ;  /* 0x000000341408723c */ /* 0x044fe2000000185c */
[----:B------:R-:W-:Y:S07]  /*2e40*/  LDSM.16.M88.4 R92, [R223+0x8000] ;  /* 0x00800000df5c783b */ /* 0x000fee0000000200 */
[C---:B------:R-:W-:Y:S08]  /*2e50*/  HMMA.16816.F32 R52, R20.reuse, R54, R88 ;  /* 0x000000361434723c */ /* 0x040ff00000001858 */
[C---:B---3--:R-:W-:Y:S08]  /*2e60*/  HMMA.16816.F32 R88, R20.reuse, R70, R80 ;  /* 0x000000461458723c */ /* 0x048ff00000001850 */
[C---:B------:R-:W-:Y:S01]  /*2e70*/  HMMA.16816.F32 R96, R20.reuse, R60, R100 ;  /* 0x0000003c1460723c */ /* 0x040fe20000001864 */
[----:B------:R-:W-:Y:S07]  /*2e80*/  LDSM.16.M88.4 R100, [R223+0x8800] ;  /* 0x00880000df64783b */ /* 0x000fee0000000200 */
[C---:B------:R-:W-:Y:S08]  /*2e90*/  HMMA.16816.F32 R80, R20.reuse, R62, R76 ;  /* 0x0000003e1450723c */ /* 0x040ff0000000184c */
[C---:B------:R-:W-:Y:S08]  /*2ea0*/  HMMA.16816.F32 R84, R20.reuse, R68, R84 ;  /* 0x000000441454723c */ /* 0x040ff00000001854 */
[C---:B----4-:R-:W-:Y:S08]  /*2eb0*/  HMMA.16816.F32 R76, R20.reuse, R44, R72 ;  /* 0x0000002c144c723c */ /* 0x050ff00000001848 */
[----:B------:R-:W-:Y:S01]  /*2ec0*/  HMMA.16816.F32 R72, R20, R46, R56 ;  /* 0x0000002e1448723c */ /* 0x000fe20000001838 */
[----:B------:R-:W2:Y:S07]  /*2ed0*/  LDSM.16.M88.4 R44, [R223+0x7000] ;  /* 0x00700000df2c783b */ /* 0x000eae0000000200 */
[C---:B-1----:R-:W-:Y:S08]  /*2ee0*/  HMMA.16816.F32 R64, R16.reuse, R40, R48 ;  /* 0x000000281040723c */ /* 0x042ff00000001830 */
[C---:B------:R-:W-:Y:S01]  /*2ef0*/  HMMA.16816.F32 R68, R16.reuse, R42, R32 ;  /* 0x0000002a1044723c */ /* 0x040fe20000001820 */
[----:B------:R-:W1:Y:S07]  /*2f00*/  LDSM.16.M88.4 R40, [R223+0x7800] ;  /* 0x00780000df28783b */ /* 0x000e6e0000000200 */
[C---:B-----5:R-:W-:Y:S08]  /*2f10*/  HMMA.16816.F32 R60, R16.reuse, R36, R28 ;  /* 0x00000024103c723c */ /* 0x060ff0000000181c */
[C---:B------:R-:W-:Y:S08]  /*2f20*/  HMMA.16816.F32 R48, R16.reuse, R38, R24 ;  /* 0x000000261030723c */ /* 0x040ff00000001818 */
[C---:B------:R-:W-:Y:S08]  /*2f30*/  HMMA.16816.F32 R32, R16.reuse, R106, R52 ;  /* 0x0000006a1020723c */ /* 0x040ff00000001834 */
[C---:B------:R-:W-:Y:S01]  /*2f40*/  HMMA.16816.F32 R36, R16.reuse, R104, R8 ;  /* 0x000000681024723c */ /* 0x040fe20000001808 */
[----:B------:R-:W3:Y:S04]  /*2f50*/  LDSM.16.M88.4 R8, [R222+0x20100] ;  /* 0x02010000de08783b */ /* 0x000ee80000000200 */
[----:B------:R-:W-:Y:S03]  /*2f60*/  LDSM.16.M88.4 R104, [R218+0x13900] ;  /* 0x01390000da68783b */ /* 0x000fe60000000200 */
[C---:B------:R-:W-:Y:S01]  /*2f70*/  HMMA.16816.F32 R20, R16.reuse, R108, R96 ;  /* 0x0000006c1014723c */ /* 0x040fe20000001860 */
[----:B------:R-:W4:Y:S07]  /*2f80*/  LDSM.16.M88.4 R96, [R218+0x13100] ;  /* 0x01310000da60783b */ /* 0x000f2e0000000200 */
[C---:B------:R-:W-:Y:S08]  /*2f90*/  HMMA.16816.F32 R28, R16.reuse, R116, R84 ;  /* 0x00000074101c723c */ /* 0x040ff00000001854 */
[C---:B------:R-:W-:Y:S01]  /*2fa0*/  HMMA.16816.F32 R24, R16.reuse, R118, R88 ;  /* 0x000000761018723c */ /* 0x040fe20000001858 */
[----:B------:R-:W-:Y:S07]  /*2fb0*/  LDSM.16.M88.4 R88, [R218+0x12900] ;  /* 0x01290000da58783b */ /* 0x000fee0000000200 */
[C---:B------:R-:W-:Y:S08]  /*2fc0*/  HMMA.16816.F32 R56, R16.reuse, R112, R76 ;  /* 0x000000701038723c */ /* 0x040ff0000000184c */
[C---:B------:R-:W-:Y:S01]  /*2fd0*/  HMMA.16816.F32 R52, R16.reuse, R110, R80 ;  /* 0x0000006e1034723c */ /* 0x040fe20000001850 */
[----:B------:R-:W-:Y:S07]  /*2fe0*/  LDSM.16.M88.4 R108, [R218+0x14100] ;  /* 0x01410000da6c783b */ /* 0x000fee0000000200 */
[----:B------:R-:W-:Y:S01]  /*2ff0*/  HMMA.16816.F32 R16, R16, R114, R72 ;  /* 0x000000721010723c */ /* 0x000fe20000001848 */
[----:B------:R-:W5:Y:S07]  /*3000*/  LDSM.16.M88.4 R112, [R218+0x14900] ;  /* 0x01490000da70783b */ /* 0x000f6e0000000200 */
[C---:B------:R-:W-:Y:S08]  /*3010*/  HMMA.16816.F32 R64, R12.reuse, R120, R64 ;  /* 0x000000780c40723c */ /* 0x040ff00000001840 */
[C---:B------:R-:W-:Y:S08]  /*3020*/  HMMA.16816.F32 R72, R12.reuse, R122, R68 ;  /* 0x0000007a0c48723c */ /* 0x040ff00000001844 */
[C---:B--2---:R-:W-:Y:S08]  /*3030*/  HMMA.16816.F32 R68, R12.reuse, R46, R32 ;  /* 0x0000002e0c44723c */ /* 0x044ff00000001820 */
[C---:B------:R-:W-:Y:S08]  /*3040*/  HMMA.16816.F32 R84, R12.reuse, R128, R60 ;  /* 0x000000800c54723c */ /* 0x040ff0000000183c */
[C---:B------:R-:W-:Y:S01]  /*3050*/  HMMA.16816.F32 R76, R12.reuse, R44, R36 ;  /* 0x0000002c0c4c723c */ /* 0x040fe20000001824 */
[----:B------:R-:W-:Y:S07]  /*3060*/  LDSM.16.M88.4 R36, [R217+0x6000] ;  /* 0x00600000d924783b */ /* 0x000fee0000000200 */
[C---:B------:R-:W-:Y:S08]  /*3070*/  HMMA.16816.F32 R32, R12.reuse, R92, R20 ;  /* 0x0000005c0c20723c */ /* 0x040ff00000001814 */
[C---:B-1----:R-:W-:Y:S08]  /*3080*/  HMMA.16816.F32 R60, R12.reuse, R40, R28 ;  /* 0x000000280c3c723c */ /* 0x042ff0000000181c */
[C---:B------:R-:W-:Y:S01]  /*3090*/  HMMA.16816.F32 R44, R12.reuse, R42, R24 ;  /* 0x0000002a0c2c723c */ /* 0x040fe20000001818 */
[----:B------:R-:W1:Y:S07]  /*30a0*/  LDSM.16.M88.4 R24, [R221+0x20100] ;  /* 0x02010000dd18783b */ /* 0x000e6e0000000200 */
[C---:B------:R-:W-:Y:S08]  /*30b0*/  HMMA.16816.F32 R20, R12.reuse, R100, R56 ;  /* 0x000000640c14723c */ /* 0x040ff00000001838 */
[C---:B------:R-:W-:Y:S08]  /*30c0*/  HMMA.16816.F32 R80, R12.reuse, R130, R48 ;  /* 0x000000820c50723c */ /* 0x040ff00000001830 */
[C---:B------:R-:W-:Y:S01]  /*30d0*/  HMMA.16816.F32 R28, R12.reuse, R94, R52 ;  /* 0x0000005e0c1c723c */ /* 0x040fe20000001834 */
[----:B------:R-:W2:Y:S07]  /*30e0*/  LDSM.16.M88.4 R52, [R217+0x6800] ;  /* 0x00680000d934783b */ /* 0x000eae0000000200 */
[----:B------:R-:W-:Y:S08]  /*30f0*/  HMMA.16816.F32 R16, R12, R102, R16 ;  /* 0x000000660c10723c */ /* 0x000ff00000001810 */
[C---:B---3--:R-:W-:Y:S08]  /*3100*/  HMMA.16816.F32 R12, R8.reuse, R124, R64 ;  /* 0x0000007c080c723c */ /* 0x048ff00000001840 */
[C---:B------:R-:W-:Y:S08]  /*3110*/  HMMA.16816.F32 R40, R8.reuse, R126, R72 ;  /* 0x0000007e0828723c */ /* 0x040ff00000001848 */
[C---:B----4-:R-:W-:Y:S08]  /*3120*/  HMMA.16816.F32 R64, R8.reuse, R96, R76 ;  /* 0x000000600840723c */ /* 0x050ff0000000184c */
[C---:B------:R-:W-:Y:S08]  /*3130*/  HMMA.16816.F32 R68, R8.reuse, R98, R68 ;  /* 0x000000620844723c */ /* 0x040ff00000001844 */
[C---:B------:R-:W-:Y:S01]  /*3140*/  HMMA.16816.F32 R72, R8.reuse, R104, R60 ;  /* 0x000000680848723c */ /* 0x040fe2000000183c */
[----:B------:R-:W-:Y:S07]  /*3150*/  LDSM.16.M88.4 R60, [R212+0x15100] ;  /* 0x01510000d43c783b */ /* 0x000fee0000000200 */
[C---:B-----5:R-:W-:Y:S01]  /*3160*/  HMMA.16816.F32 R96, R8.reuse, R112, R20 ;  /* 0x000000700860723c */ /* 0x060fe20000001814 */
[----:B------:R-:W3:Y:S07]  /*3170*/  LDSM.16.M88.4 R20, [R219+0x24100] ;  /* 0x02410000db14783b */ /* 0x000eee0000000200 */
[C---:B------:R-:W-:Y:S08]  /*3180*/  HMMA.16816.F32 R48, R8.reuse, R88, R84 ;  /* 0x000000580830723c */ /* 0x040ff00000001854 */
[C---:B------:R-:W-:Y:S01]  /*3190*/  HMMA.16816.F32 R56, R8.reuse, R90, R80 ;  /* 0x0000005a0838723c */ /* 0x040fe20000001850 */
[----:B------:R-:W-:Y:S07]  /*31a0*/  LDSM.16.M88.4 R80, [R217+0x9000] ;  /* 0x00900000d950783b */ /* 0x000fee0000000200 */
[C---:B------:R-:W-:Y:S08]  /*31b0*/  HMMA.16816.F32 R88, R8.reuse, R106, R44 ;  /* 0x0000006a0858723c */ /* 0x040ff0000000182c */
[C---:B------:R-:W-:Y:S01]  /*31c0*/  HMMA.16816.F32 R104, R8.reuse, R108, R32 ;  /* 0x0000006c0868723c */ /* 0x040fe20000001820 */
[----:B------:R-:W4:Y:S07]  /*31d0*/  LDSM.16.M88.4 R32, [R217+0x7000] ;  /* 0x00700000d920783b */ /* 0x000f2e0000000200 */
[C---:B------:R-:W-:Y:S08]  /*31e0*/  HMMA.16816.F32 R108, R8.reuse, R110, R28 ;  /* 0x0000006e086c723c */ /* 0x040ff0000000181c */
[----:B------:R-:W-:Y:S01]  /*31f0*/  HMMA.16816.F32 R112, R8, R114, R16 ;  /* 0x000000720870723c */ /* 0x000fe20000001810 */
[----:B------:R-:W-:Y:S07]  /*3200*/  LDSM.16.M88.4 R16, [R220+0x24100] ;  /* 0x02410000dc10783b */ /* 0x000fee0000000200 */
[C---:B-1----:R-:W-:Y:S01]  /*3210*/  HMMA.16816.F32 R8, R24.reuse, R36, R12 ;  /* 0x000000241808723c */ /* 0x042fe2000000180c */
[----:B------:R-:W-:Y:S07]  /*3220*/  LDSM.16.M88.4 R12, [R222+0x24100] ;  /* 0x02410000de0c783b */ /* 0x000fee0000000200 */
[C---:B------:R-:W-:Y:S01]  /*3230*/  HMMA.16816.F32 R28, R24.reuse, R38, R40 ;  /* 0x00000026181c723c */ /* 0x040fe20000001828 */
[----:B------:R-:W1:Y:S04]  /*3240*/  LDSM.16.M88.4 R40, [R223+0x9000] ;  /* 0x00900000df28783b */ /* 0x000e680000000200 */
[----:B------:R-:W5:Y:S03]  /*3250*/  LDSM.16.M88.4 R36, [R217+0x7800] ;  /* 0x00780000d924783b */ /* 0x000f660000000200 */
[----:B--2---:R-:W-:Y:S01]  /*3260*/  HMMA.16816.F32 R44, R24, R52, R48 ;  /* 0x00000034182c723c */ /* 0x004fe20000001830 */
[----:B------:R-:W2:Y:S07]  /*3270*/  LDSM.16.M88.4 R48, [R212+0x15900] ;  /* 0x01590000d430783b */ /* 0x000eae0000000200 */
[----:B---3--:R-:W-:Y:S08]  /*3280*/  HMMA.16816.F32 R8, R20, R60, R8 ;  /* 0x0000003c1408723c */ /* 0x008ff00000001808 */
[C---:B----4-:R-:W-:Y:S01]  /*3290*/  HMMA.16816.F32 R84, R24.reuse, R32, R64 ;  /* 0x000000201854723c */ /* 0x050fe20000001840 */
[----:B------:R-:W3:Y:S07]  /*32a0*/  LDSM.16.M88.4 R64, [R218+0x15100] ;  /* 0x01510000da40783b */ /* 0x000eee0000000200 */
[----:B------:R-:W-:Y:S01]  /*32b0*/  HMMA.16816.F32 R92, R24, R34, R68 ;  /* 0x00000022185c723c */ /* 0x000fe20000001844 */
[----:B------:R-:W-:Y:S07]  /*32c0*/  LDSM.16.M88.4 R68, [R218+0x15900] ;  /* 0x01590000da44783b */ /* 0x000fee0000000200 */
[----:B------:R-:W-:Y:S01]  /*32d0*/  HMMA.16816.F32 R32, R20, R62, R28 ;  /* 0x0000003e1420723c */ /* 0x000fe2000000181c */
[----:B------:R-:W4:Y:S07]  /*32e0*/  LDSM.16.M88.4 R60, [R223+0x9800] ;  /* 0x00980000df3c783b */ /* 0x000f2e0000000200 */
[----:B-1----:R-:W-:Y:S01]  /*32f0*/  HMMA.16816.F32 R28, R16, R40, R8 ;  /* 0x00000028101c723c */ /* 0x002fe20000001808 */
[----:B------:R-:W-:Y:S07]  /*3300*/  LDSM.16.M88.4 R8, [R221+0x24100] ;  /* 0x02410000dd08783b */ /* 0x000fee0000000200 */
[C---:B------:R-:W-:Y:S01]  /*3310*/  HMMA.16816.F32 R76, R24.reuse, R54, R56 ;  /* 0x00000036184c723c */ /* 0x040fe20000001838 */
[----:B------:R-:W1:Y:S04]  /*3320*/  LDSM.16.M88.4 R56, [R217+0x8000] ;  /* 0x00800000d938783b */ /* 0x000e680000000200 */
[----:B------:R-:W1:Y:S03]  /*3330*/  LDSM.16.M88.4 R52, [R217+0x8800] ;  /* 0x00880000d934783b */ /* 0x000e660000000200 */
[----:B-----5:R-:W-:Y:S01]  /*3340*/  HMMA.16816.F32 R100, R24, R36, R72 ;  /* 0x000000241864723c */ /* 0x020fe20000001848 */
[----:B------:R-:W5:Y:S07]  /*3350*/  LDSM.16.M88.4 R72, [R212+0x16100] ;  /* 0x01610000d448783b */ /* 0x000f6e0000000200 */
[----:B------:R-:W-:Y:S08]  /*3360*/  HMMA.16816.F32 R32, R16, R42, R32 ;  /* 0x0000002a1020723c */ /* 0x000ff00000001820 */
[----:B------:R-:W-:Y:S08]  /*3370*/  HMMA.16816.F32 R88, R24, R38, R88 ;  /* 0x000000261858723c */ /* 0x000ff00000001858 */
[----:B--2---:R-:W-:Y:S08]  /*3380*/  HMMA.16816.F32 R36, R20, R48, R44 ;  /* 0x000000301424723c */ /* 0x004ff0000000182c */
[----:B---3--:R-:W-:Y:S08]  /*3390*/  HMMA.16816.F32 R28, R12, R64, R28 ;  /* 0x000000400c1c723c */ /* 0x008ff0000000181c */
[----:B------:R-:W-:Y:S01]  /*33a0*/  HMMA.16816.F32 R44, R20, R50, R76 ;  /* 0x00000032142c723c */ /* 0x000fe2000000184c */
[----:B------:R-:W-:Y:S07]  /*33b0*/  LDSM.16.M88.4 R76, [R212+0x17100] ;  /* 0x01710000d44c783b */ /* 0x000fee0000000200 */
[----:B------:R-:W-:Y:S01]  /*33c0*/  HMMA.16816.F32 R32, R12, R66, R32 ;  /* 0x000000420c20723c */ /* 0x000fe20000001820 */
[----:B------:R-:W2:Y:S07]  /*33d0*/  LDSM.16.M88.4 R64, [R223+0xa000] ;  /* 0x00a00000df40783b */ /* 0x000eae0000000200 */
[----:B----4-:R-:W-:Y:S08]  /*33e0*/  HMMA.16816.F32 R36, R16, R60, R36 ;  /* 0x0000003c1024723c */ /* 0x010ff00000001824 */
[C---:B-1----:R-:W-:Y:S08]  /*33f0*/  HMMA.16816.F32 R104, R24.reuse, R56, R104 ;  /* 0x000000381868723c */ /* 0x042ff00000001868 */
[C---:B------:R-:W-:Y:S01]  /*3400*/  HMMA.16816.F32 R108, R24.reuse, R58, R108 ;  /* 0x0000003a186c723c */ /* 0x040fe2000000186c */
[----:B------:R-:W1:Y:S07]  /*3410*/  LDSM.16.M88.4 R56, [R217+0x9800] ;  /* 0x00980000d938783b */ /* 0x000e6e0000000200 */
[----:B------:R-:W-:Y:S08]  /*3420*/  HMMA.16816.F32 R96, R24, R52, R96 ;  /* 0x000000341860723c */ /* 0x000ff00000001860 */
[----:B------:R-:W-:Y:S08]  /*3430*/  HMMA.16816.F32 R48, R8, R80, R28 ;  /* 0x000000500830723c */ /* 0x000ff0000000181c */
[----:B------:R-:W-:Y:S08]  /*3440*/  HMMA.16816.F32 R112, R24, R54, R112 ;  /* 0x000000361870723c */ /* 0x000ff00000001870 */
[----:B-----5:R-:W-:Y:S01]  /*3450*/  HMMA.16816.F32 R24, R20, R72, R84 ;  /* 0x000000481418723c */ /* 0x020fe20000001854 */
[----:B------:R-:W3:Y:S07]  /*3460*/  LDSM.16.M88.4 R84, [R212+0x16900] ;  /* 0x01690000d454783b */ /* 0x000eee0000000200 */
[----:B------:R-:W-:Y:S01]  /*3470*/  HMMA.16816.F32 R44, R16, R62, R44 ;  /* 0x0000003e102c723c */ /* 0x000fe2000000182c */
[----:B------:R-:W4:Y:S01]  /*3480*/  LDSM.16.M88.4 R60, [R218+0x16100] ;  /* 0x01610000da3c783b */ /* 0x000f220000000200 */
[----:B------:R-:W-:-:S04]  /*3490*/  FMUL.FTZ R0, R48, c[0x0][0x320] ;  /* 0x0000c80030007a20 */ /* 0x000fc80000410000 */
[----:B------:R5:W1:Y:S02]  /*34a0*/  MUFU.TANH R120, R0 ;  /* 0x0000000000787308 */ /* 0x000a640000002400 */
[----:B------:R-:W-:Y:S08]  /*34b0*/  HMMA.16816.F32 R40, R12, R68, R36 ;  /* 0x000000440c28723c */ /* 0x000ff00000001824 */
[----:B------:R-:W-:Y:S01]  /*34c0*/  HMMA.16816.F32 R32, R8, R82, R32 ;  /* 0x000000520820723c */ /* 0x000fe20000001820 */
[----:B------:R-:W-:Y:S01]  /*34d0*/  LDSM.16.M88.4 R80, [R217+0xa000] ;  /* 0x00a00000d950783b */ /* 0x000fe20000000200 */
[----:B-----5:R-:W-:-:S06]  /*34e0*/  FMUL.FTZ R0, R49, c[0x0][0x320] ;  /* 0x0000c80031007a20 */ /* 0x020fcc0000410000 */
[----:B------:R-:W-:Y:S01]  /*34f0*/  HMMA.16816.F32 R36, R20, R74, R92 ;  /* 0x0000004a1424723c */ /* 0x000fe2000000185c */
[----:B------:R-:W-:Y:S01]  /*3500*/  LDSM.16.M88.4 R72, [R217+0xa800] ;  /* 0x00a80000d948783b */ /* 0x000fe20000000200 */
[----:B------:R5:W1:Y:S06]  /*3510*/  MUFU.TANH R119, R0 ;  /* 0x0000000000777308 */ /* 0x000a6c0000002400 */
[----:B--2---:R-:W-:Y:S08]  /*3520*/  HMMA.16816.F32 R28, R16, R64, R24 ;  /* 0x00000040101c723c */ /* 0x004ff00000001818 */
[----:B------:R-:W-:Y:S01]  /*3530*/  HMMA.16816.F32 R24, R12, R70, R44 ;  /* 0x000000460c18723c */ /* 0x000fe2000000182c */
[----:B------:R-:W2:Y:S01]  /*3540*/  LDSM.16.M88.4 R68, [R223+0xa800] ;  /* 0x00a80000df44783b */ /* 0x000ea20000000200 */
[----:B-----5:R-:W-:-:S04]  /*3550*/  FMUL.FTZ R0, R50, c[0x0][0x320] ;  /* 0x0000c80032007a20 */ /* 0x020fc80000410000 */
[----:B------:R5:W2:Y:S02]  /*3560*/  MUFU.TANH R118, R0 ;  /* 0x0000000000767308 */ /* 0x000aa40000002400 */
[----:B-1----:R-:W-:Y:S08]  /*3570*/  HMMA.16816.F32 R52, R8, R56, R40 ;  /* 0x000000380834723c */ /* 0x002ff00000001828 */
[----:B------:R-:W-:Y:S01]  /*3580*/  HMMA.16816.F32 R44, R16, R66, R36 ;  /* 0x00000042102c723c */ /* 0x000fe20000001824 */
[----:B------:R-:W-:Y:S01]  /*3590*/  LDSM.16.M88.4 R64, [R212+0x17900] ;  /* 0x01790000d440783b */ /* 0x000fe20000000200 */
[----:B-----5:R-:W-:-:S06]  /*35a0*/  FMUL.FTZ R0, R51, c[0x0][0x320] ;  /* 0x0000c80033007a20 */ /* 0x020fcc0000410000 */
[----:B---3--:R-:W-:Y:S01]  /*35b0*/  HMMA.16816.F32 R48, R20, R84, R100 ;  /* 0x000000541430723c */ /* 0x008fe20000001864 */
[----:B------:R1:W3:Y:S07]  /*35c0*/  MUFU.TANH R117, R0 ;  /* 0x0000000000757308 */ /* 0x0002ee0000002400 */
[----:B----4-:R-:W-:Y:S08]  /*35d0*/  HMMA.16816.F32 R40, R12, R60, R28 ;  /* 0x0000003c0c28723c */ /* 0x010ff0000000181c */
[----:B------:R-:W-:Y:S01]  /*35e0*/  HMMA.16816.F32 R24, R8, R58, R24 ;  /* 0x0000003a0818723c */ /* 0x000fe20000001818 */
[----:B------:R-:W4:Y:S01]  /*35f0*/  LDSM.16.M88.4 R56, [R218+0x16900] ;  /* 0x01690000da38783b */ /* 0x000f220000000200 */
[----:B-1----:R-:W-:-:S04]  /*3600*/  FMUL.FTZ R0, R32, c[0x0][0x320] ;  /* 0x0000c80020007a20 */ /* 0x002fc80000410000 */
[----:B------:R1:W1:Y:S02]  /*3610*/  MUFU.TANH R116, R0 ;  /* 0x0000000000747308 */ /* 0x0002640000002400 */
[----:B------:R-:W-:Y:S08]  /*3620*/  HMMA.16816.F32 R36, R20, R86, R88 ;  /* 0x000000561424723c */ /* 0x000ff00000001858 */
[----:B------:R-:W-:Y:S01]  /*3630*/  HMMA.16816.F32 R28, R12, R62, R44 ;  /* 0x0000003e0c1c723c */ /* 0x000fe2000000182c */
[----:B------:R-:W5:Y:S01]  /*3640*/  LDSM.16.M88.4 R60, [R223+0xb000] ;  /* 0x00b00000df3c783b */ /* 0x000f620000000200 */
[----:B-1----:R-:W-:-:S06]  /*3650*/  FMUL.FTZ R0, R33, c[0x0][0x320] ;  /* 0x0000c80021007a20 */ /* 0x002fcc0000410000 */
[----:B------:R-:W-:Y:S01]  /*3660*/  HMMA.16816.F32 R44, R20, R76, R104 ;  /* 0x0000004c142c723c */ /* 0x000fe20000001868 */
[----:B------:R1:W1:Y:S02]  /*3670*/  MUFU.TANH R95, R0 ;  /* 0x00000000005f7308 */ /* 0x0002640000002400 */
[----:B-1----:R-:W-:-:S06]  /*3680*/  FMUL.FTZ R0, R34, c[0x0][0x320] ;  /* 0x0000c80022007a20 */ /* 0x002fcc0000410000 */
[----:B------:R1:W1:Y:S02]  /*3690*/  MUFU.TANH R94, R0 ;  /* 0x00000000005e7308 */ /* 0x0002640000002400 */
[----:B-1----:R-:W-:Y:S02]  /*36a0*/  FMUL.FTZ R0, R35, c[0x0][0x320] ;  /* 0x0000c80023007a20 */ /* 0x002fe40000410000 */
[----:B--2---:R-:W-:Y:S04]  /*36b0*/  HMMA.16816.F32 R32, R16, R68, R48 ;  /* 0x000000441020723c */ /* 0x004fe80000001830 */
[----:B------:R1:W2:Y:S04]  /*36c0*/  MUFU.TANH R93, R0 ;  /* 0x00000000005d7308 */ /* 0x0002a80000002400 */
[----:B------:R-:W-:Y:S08]  /*36d0*/  HMMA.16816.F32 R48, R8, R80, R40 ;  /* 0x000000500830723c */ /* 0x000ff00000001828 */
[----:B------:R-:W-:Y:S01]  /*36e0*/  HMMA.16816.F32 R40, R16, R70, R36 ;  /* 0x000000461028723c */ /* 0x000fe20000001824 */
[----:B------:R-:W-:Y:S01]  /*36f0*/  LDSM.16.M88.4 R68, [R217+0xb000] ;  /* 0x00b00000d944783b */ /* 0x000fe20000000200 */
[----:B-1----:R-:W-:-:S04]  /*3700*/  FMUL.FTZ R0, R52, c[0x0][0x320] ;  /* 0x0000c80034007a20 */ /* 0x002fc80000410000 */
[----:B------:R1:W1:Y:S02]  /*3710*/  MUFU.TANH R92, R0 ;  /* 0x00000000005c7308 */ /* 0x0002640000002400 */
[----:B----4-:R-:W-:Y:S08]  /*3720*/  HMMA.16816.F32 R36, R12, R56, R32 ;  /* 0x000000380c24723c */ /* 0x010ff00000001820 */
[----:B------:R-:W-:Y:S01]  /*3730*/  HMMA.16816.F32 R32, R20, R78, R108 ;  /* 0x0000004e1420723c */ /* 0x000fe2000000186c */
[----:B-1----:R-:W-:-:S07]  /*3740*/  FMUL.FTZ R0, R53, c[0x0][0x320] ;  /* 0x0000c80035007a20 */ /* 0x002fce0000410000 */
[----:B------:R-:W-:Y:S01]  /*3750*/  HMMA.16816.F32 R40, R12, R58, R40 ;  /* 0x0000003a0c28723c */ /* 0x000fe20000001828 */
[----:B------:R-:W-:Y:S01]  /*3760*/  LDSM.16.M88.4 R56, [R223+0xb800] ;  /* 0x00b80000df38783b */ /* 0x000fe20000000200 */
[----:B------:R1:W4:Y:S11]  /*3770*/  MUFU.TANH R89, R0 ;  /* 0x0000000000597308 */ /* 0x0003360000002400 */
[----:B------:R-:W-:Y:S03]  /*3780*/  @!UPT UIADD3 URZ, URZ, URZ, URZ ;  /* 0x0000003f3f3ff290 */ /* 0x000fe6000fffe03f */
[----:B-----5:R-:W-:Y:S01]  /*3790*/  HMMA.16816.F32 R32, R16, R62, R32 ;  /* 0x0000003e1020723c */ /* 0x020fe20000001820 */
[----:B-1----:R-:W-:-:S04]  /*37a0*/  FMUL.FTZ R0, R54, c[0x0][0x320] ;  /* 0x0000c80036007a20 */ /* 0x002fc80000410000 */
[----:B------:R1:W1:Y:S03]  /*37b0*/  MUFU.TANH R88, R0 ;  /* 0x0000000000587308 */ /* 0x0002660000002400 */
[----:B------:R-:W-:Y:S01]  /*37c0*/  HMMA.16816.F32 R40, R8, R74, R40 ;  /* 0x0000004a0828723c */ /* 0x000fe20000001828 */
[----:B-1----:R-:W-:Y:S02]  /*37d0*/  FMUL.FTZ R0, R55, c[0x0][0x320] ;  /* 0x0000c80037007a20 */ /* 0x002fe40000410000 */
[----:B------:R-:W1:Y:S02]  /*37e0*/  LDSM.16.M88.4 R52, [R218+0x17100] ;  /* 0x01710000da34783b */ /* 0x000e640000000200 */
[----:B------:R5:W1:Y:S11]  /*37f0*/  MUFU.TANH R87, R0 ;  /* 0x0000000000577308 */ /* 0x000a760000002400 */
[----:B------:R-:W-:Y:S08]  /*3800*/  @!UPT UIADD3 URZ, URZ, URZ, URZ ;  /* 0x0000003f3f3ff290 */ /* 0x000ff0000fffe03f */
[----:B------:R-:W-:Y:S02]  /*3810*/  FMUL.FTZ R43, R43, c[0x0][0x320] ;  /* 0x0000c8002b2b7a20 */ /* 0x000fe40000410000 */
[----:B------:R-:W-:Y:S02]  /*3820*/  FMUL.FTZ R41, R41, c[0x0][0x320] ;  /* 0x0000c80029297a20 */ /* 0x000fe40000410000 */
[----:B------:R-:W-:Y:S02]  /*3830*/  FMUL.FTZ R40, R40, c[0x0][0x320] ;  /* 0x0000c80028287a20 */ /* 0x000fe40000410000 */
[----:B-----5:R-:W-:-:S04]  /*3840*/  FMUL.FTZ R0, R24, c[0x0][0x320] ;  /* 0x0000c80018007a20 */ /* 0x020fc80000410000 */
[----:B------:R5:W1:Y:S02]  /*3850*/  MUFU.TANH R86, R0 ;  /* 0x0000000000567308 */ /* 0x000a640000002400 */
[----:B-----5:R-:W-:Y:S01]  /*3860*/  FMUL.FTZ R0, R25, c[0x0][0x320] ;  /* 0x0000c80019007a20 */ /* 0x020fe20000410000 */
[----:B-1----:R-:W-:Y:S05]  /*3870*/  HMMA.16816.F32 R32, R12, R54, R32 ;  /* 0x000000360c20723c */ /* 0x002fea0000001820 */
[----:B------:R1:W1:Y:S02]  /*3880*/  MUFU.TANH R85, R0 ;  /* 0x0000000000557308 */ /* 0x0002640000002400 */
[----:B-1----:R-:W-:-:S06]  /*3890*/  FMUL.FTZ R0, R26, c[0x0][0x320] ;  /* 0x0000c8001a007a20 */ /* 0x002fcc0000410000 */
[----:B------:R1:W1:Y:S02]  /*38a0*/  MUFU.TANH R84, R0 ;  /* 0x0000000000547308 */ /* 0x0002640000002400 */
[----:B-1----:R-:W-:Y:S02]  /*38b0*/  FMUL.FTZ R0, R27, c[0x0][0x320] ;  /* 0x0000c8001b007a20 */ /* 0x002fe40000410000 */
[----:B------:R-:W-:Y:S04]  /*38c0*/  HMMA.16816.F32 R24, R8, R82, R28 ;  /* 0x000000520818723c */ /* 0x000fe8000000181c */
[----:B------:R1:W1:Y:S04]  /*38d0*/  MUFU.TANH R81, R0 ;  /* 0x0000000000517308 */ /* 0x0002680000002400 */
[----:B------:R-:W-:Y:S08]  /*38e0*/  HMMA.16816.F32 R28, R16, R60, R44 ;  /* 0x0000003c101c723c */ /* 0x000ff0000000182c */
[----:B------:R-:W-:Y:S01]  /*38f0*/  HMMA.16816.F32 R44, R8, R72, R36 ;  /* 0x00000048082c723c */ /* 0x000fe20000001824 */
[----:B-1----:R-:W-:-:S04]  /*3900*/  FMUL.FTZ R0, R48, c[0x0][0x320] ;  /* 0x0000c80030007a20 */ /* 0x002fc80000410000 */
[----:B------:R1:W1:Y:S03]  /*3910*/  MUFU.TANH R80, R0 ;  /* 0x0000000000507308 */ /* 0x0002660000002400 */
[C---:B------:R-:W-:Y:S08]  /*3920*/  HMMA.16816.F32 R36, R20.reuse, R64, R96 ;  /* 0x000000401424723c */ /* 0x040ff00000001860 */
[----:B------:R-:W-:Y:S01]  /*3930*/  HMMA.16816.F32 R20, R20, R66, R112 ;  /* 0x000000421414723c */ /* 0x000fe20000001870 */
[----:B-1----:R-:W-:-:S07]  /*3940*/  FMUL.FTZ R0, R49, c[0x0][0x320] ;  /* 0x0000c80031007a20 */ /* 0x002fce0000410000 */
[----:B------:R-:W-:Y:S01]  /*3950*/  HMMA.16816.F32 R28, R12, R52, R28 ;  /* 0x000000340c1c723c */ /* 0x000fe2000000181c */
[----:B------:R1:W1:Y:S02]  /*3960*/  MUFU.TANH R78, R0 ;  /* 0x00000000004e7308 */ /* 0x0002640000002400 */
[----:B-1----:R-:W-:-:S06]  /*3970*/  FMUL.FTZ R0, R50, c[0x0][0x320] ;  /* 0x0000c80032007a20 */ /* 0x002fcc0000410000 */
[----:B------:R1:W1:Y:S11]  /*3980*/  MUFU.TANH R77, R0 ;  /* 0x00000000004d7308 */ /* 0x0002760000002400 */
[----:B------:R-:W-:Y:S04]  /*3990*/  @!UPT UIADD3 URZ, URZ, URZ, URZ ;  /* 0x0000003f3f3ff290 */ /* 0x000fe8000fffe03f */
[----:B------:R-:W-:Y:S01]  /*39a0*/  HMMA.16816.F32 R28, R8, R68, R28 ;  /* 0x00000044081c723c */ /* 0x000fe2000000181c */
[----:B-1----:R-:W-:Y:S02]  /*39b0*/  FMUL.FTZ R0, R51, c[0x0][0x320] ;  /* 0x0000c80033007a20 */ /* 0x002fe40000410000 */
[----:B------:R-:W1:Y:S02]  /*39c0*/  LDSM.16.M88.4 R48, [R218+0x17900] ;  /* 0x01790000da30783b */ /* 0x000e640000000200 */
[----:B------:R5:W1:Y:S02]  /*39d0*/  MUFU.TANH R76, R0 ;  /* 0x00000000004c7308 */ /* 0x000a640000002400 */
[----:B-----5:R-:W-:-:S06]  /*39e0*/  FMUL.FTZ R0, R24, c[0x0][0x320] ;  /* 0x0000c80018007a20 */ /* 0x020fcc0000410000 */
[----:B------:R5:W1:Y:S02]  /*39f0*/  MUFU.TANH R72, R0 ;  /* 0x0000000000487308 */ /* 0x000a640000002400 */
[----:B-----5:R-:W-:-:S06]  /*3a00*/  FMUL.FTZ R0, R25, c[0x0][0x320] ;  /* 0x0000c80019007a20 */ /* 0x020fcc0000410000 */
[----:B------:R5:W1:Y:S02]  /*3a10*/  MUFU.TANH R64, R0 ;  /* 0x0000000000407308 */ /* 0x000a640000002400 */
[----:B-----5:R-:W-:-:S06]  /*3a20*/  FMUL.FTZ R0, R26, c[0x0][0x320] ;  /* 0x0000c8001a007a20 */ /* 0x020fcc0000410000 */
[----:B------:R5:W1:Y:S02]  /*3a30*/  MUFU.TANH R63, R0 ;  /* 0x00000000003f7308 */ /* 0x000a640000002400 */
[----:B-----5:R-:W-:Y:S02]  /*3a40*/  FMUL.FTZ R0, R27, c[0x0][0x320] ;  /* 0x0000c8001b007a20 */ /* 0x020fe40000410000 */
[----:B------:R-:W-:Y:S01]  /*3a50*/  HMMA.16816.F32 R24, R16, R56, R36 ;  /* 0x000000381018723c */ /* 0x000fe20000001824 */
[----:B------:R-:W5:Y:S03]  /*3a60*/  LDSM.16.M88.4 R36, [R217+0xb800] ;  /* 0x00b80000d924783b */ /* 0x000f660000000200 */
[----:B------:R1:W1:Y:S01]  /*3a70*/  MUFU.TANH R62, R0 ;  /* 0x00000000003e7308 */ /* 0x0002620000002400 */
[----:B------:R-:W-:-:S04]  /*3a80*/  DEPBAR.LE SB0, 0x0 ;  /* 0x000080000000791a */ /* 0x000fc80000000000 */
[----:B------:R-:W-:Y:S01]  /*3a90*/  HMMA.16816.F32 R16, R16, R58, R20 ;  /* 0x0000003a1010723c */ /* 0x000fe20000001814 */
[----:B-1----:R-:W-:Y:S02]  /*3aa0*/  FMUL.FTZ R0, R44, c[0x0][0x320] ;  /* 0x0000c8002c007a20 */ /* 0x002fe40000410000 */
[----:B------:R-:W1:Y:S11]  /*3ab0*/  MUFU.TANH R44, R43 ;  /* 0x0000002b002c7308 */ /* 0x000e760000002400 */
[----:B------:R-:W-:Y:S01]  /*3ac0*/  @!UPT UIADD3 URZ, URZ, URZ, URZ ;  /* 0x0000003f3f3ff290 */ /* 0x000fe2000fffe03f */
[C---:B------:R-:W-:Y:S01]  /*3ad0*/  HMMA.16816.F32 R20, R12.reuse, R48, R24 ;  /* 0x000000300c14723c */ /* 0x040fe20000001818 */
[----:B------:R1:W1:Y:S08]  /*3ae0*/  MUFU.TANH R61, R0 ;  /* 0x00000000003d7308 */ /* 0x0002700000002400 */
[----:B------:R-:W-:Y:S08]  /*3af0*/  HMMA.16816.F32 R12, R12, R50, R16 ;  /* 0x000000320c0c723c */ /* 0x000ff00000001810 */
[----:B------:R-:W-:Y:S01]  /*3b00*/  HMMA.16816.F32 R24, R8, R70, R32 ;  /* 0x000000460818723c */ /* 0x000fe20000001820 */
[----:B-1----:R-:W-:-:S04]  /*3b10*/  FMUL.FTZ R0, R45, c[0x0][0x320] ;  /* 0x0000c8002d007a20 */ /* 0x002fc80000410000 */
[----:B------:R1:W1:Y:S03]  /*3b20*/  MUFU.TANH R60, R0 ;  /* 0x00000000003c7308 */ /* 0x0002660000002400 */
[C---:B-----5:R-:W-:Y:S08]  /*3b30*/  HMMA.16816.F32 R16, R8.reuse, R36, R20 ;  /* 0x000000240810723c */ /* 0x060ff00000001814 */
[----:B------:R-:W-:Y:S01]  /*3b40*/  HMMA.16816.F32 R8, R8, R38, R12 ;  /* 0x000000260808723c */ /* 0x000fe2000000180c */
[----:B-1----:R-:W-:-:S02]  /*3b50*/  FMUL.FTZ R0, R46, c[0x0][0x320] ;  /* 0x0000c8002e007a20 */ /* 0x002fc40000410000 */
[----:B------:R-:W1:Y:S05]  /*3b60*/  MUFU.TANH R46, R41 ;  /* 0x00000029002e7308 */ /* 0x000e6a0000002400 */
[----:B------:R-:W-:Y:S02]  /*3b70*/  FMUL.FTZ R27, R27, c[0x0][0x320] ;  /* 0x0000c8001b1b7a20 */ /* 0x000fe40000410000 */
[----:B------:R-:W-:Y:S02]  /*3b80*/  FMUL.FTZ R24, R24, c[0x0][0x320] ;  /* 0x0000c80018187a20 */ /* 0x000fe40000410000 */
[----:B------:R-:W-:Y:S02]  /*3b90*/  FMUL.FTZ R25, R25, c[0x0][0x320] ;  /* 0x0000c80019197a20 */ /* 0x000fe40000410000 */
[----:B------:R-:W-:Y:S01]  /*3ba0*/  FMUL.FTZ R26, R26, c[0x0][0x320] ;  /* 0x0000c8001a1a7a20 */ /* 0x000fe20000410000 */
[----:B------:R5:W1:Y:S01]  /*3bb0*/  MUFU.TANH R53, R0 ;  /* 0x0000000000357308 */ /* 0x000a620000002400 */
[----:B------:R-:W-:-:S02]  /*3bc0*/  FMUL.FTZ R16, R16, c[0x0][0x320] ;  /* 0x0000c80010107a20 */ /* 0x000fc40000410000 */
[----:B------:R-:W-:Y:S02]  /*3bd0*/  FMUL.FTZ R17, R17, c[0x0][0x320] ;  /* 0x0000c80011117a20 */ /* 0x000fe40000410000 */
[----:B------:R-:W-:Y:S02]  /*3be0*/  FMUL.FTZ R18, R18, c[0x0][0x320] ;  /* 0x0000c80012127a20 */ /* 0x000fe40000410000 */
[----:B------:R-:W-:Y:S01]  /*3bf0*/  FMUL.FTZ R19, R19, c[0x0][0x320] ;  /* 0x0000c80013137a20 */ /* 0x000fe20000410000 */
[----:B------:R-:W1:Y:S01]  /*3c00*/  MUFU.TANH R32, R27 ;  /* 0x0000001b00207308 */ /* 0x000e620000002400 */
[----:B------:R-:W-:Y:S02]  /*3c10*/  FMUL.FTZ R8, R8, c[0x0][0x320] ;  /* 0x0000c80008087a20 */ /* 0x000fe40000410000 */
[----:B------:R-:W-:Y:S02]  /*3c20*/  FMUL.FTZ R9, R9, c[0x0][0x320] ;  /* 0x0000c80009097a20 */ /* 0x000fe40000410000 */
[----:B------:R-:W-:-:S02]  /*3c30*/  FMUL.FTZ R10, R10, c[0x0][0x320] ;  /* 0x0000c8000a0a7a20 */ /* 0x000fc40000410000 */
[----:B------:R-:W-:Y:S01]  /*3c40*/  FMUL.FTZ R11, R11, c[0x0][0x320] ;  /* 0x0000c8000b0b7a20 */ /* 0x000fe20000410000 */
[----:B------:R-:W1:Y:S01]  /*3c50*/  MUFU.TANH R35, R24 ;  /* 0x0000001800237308 */ /* 0x000e620000002400 */
[----:B-----5:R-:W-:-:S07]  /*3c60*/  FMUL.FTZ R0, R47, c[0x0][0x320] ;  /* 0x0000c8002f007a20 */ /* 0x020fce0000410000 */
[----:B------:R5:W1:Y:S08]  /*3c70*/  MUFU.TANH R52, R0 ;  /* 0x0000000000347308 */ /* 0x000a700000002400 */
[----:B------:R-:W1:Y:S01]  /*3c80*/  MUFU.TANH R47, R40 ;  /* 0x00000028002f7308 */ /* 0x000e620000002400 */
[----:B-----5:R-:W-:-:S07]  /*3c90*/  FMUL.FTZ R0, R42, c[0x0][0x320] ;  /* 0x0000c8002a007a20 */ /* 0x020fce0000410000 */
[----:B------:R-:W1:Y:S08]  /*3ca0*/  MUFU.TANH R34, R25 ;  /* 0x0000001900227308 */ /* 0x000e700000002400 */
        /* <DEDUP_REMOVED lines=13> */
[----:B------:R1:W1:Y:S01]  /*3d80*/  MUFU.TANH R29, R10 ;  /* 0x0000000a001d7308 */ /* 0x0002620000002400 */
[----:B-----5:R-:W-:-:S07]  /*3d90*/  FMUL.FTZ R0, R31, c[0x0][0x320] ;  /* 0x0000c8001f007a20 */ /* 0x020fce0000410000 */
[----:B------:R1:W1:Y:S08]  /*3da0*/  MUFU.TANH R30, R11 ;  /* 0x0000000b001e7308 */ /* 0x0002700000002400 */
[----:B------:R1:W1:Y:S08]  /*3db0*/  MUFU.TANH R40, R0 ;  /* 0x0000000000287308 */ /* 0x0002700000002400 */
[----:B------:R1:W1:Y:S01]  /*3dc0*/  MUFU.TANH R31, R26 ;  /* 0x0000001a001f7308 */ /* 0x0002620000002400 */
[----:B------:R-:W-:Y:S06]  /*3dd0*/  BAR.SYNC.DEFER_BLOCKING 0x0 ;  /* 0x0000000000007b1d */ /* 0x000fec0000010000 */
[----:B------:R-:W-:Y:S05]  /*3de0*/  @!P0 BRA `(.L_x_1216) ;  /* 0x0000024000008947 */ /* 0x000fea0003800000 */
[----:B--234-:R-:W-:Y:S01]  /*3df0*/  UIADD3 UR5, UR6, -0x2, URZ ;  /* 0xfffffffe06057890 */ /* 0x01cfe2000fffe03f */
[C---:B------:R-:W-:Y:S01]  /*3e00*/  IMAD.SHL.U32 R13, R142.reuse, 0x40, RZ ;  /* 0x000000408e0d7824 */ /* 0x040fe200078e00ff */
[----:B------:R-:W-:-:S02]  /*3e10*/  SHF.L.U64.HI R3, R142, 0x6, R143 ;  /* 0x000000068e037819 */ /* 0x000fc4000001028f */
[----:B------:R-:W-:Y:S02]  /*3e20*/  USHF.R.S32.HI UR4, URZ, 0x1f, UR5 ;  /* 0x0000001f3f047899 */ /* 0x000fe40008011405 */
[----:B------:R-:W-:Y:S01]  /*3e30*/  UIMAD UR15, UR15, UR5, URZ ;  /* 0x000000050f0f72a4 */ /* 0x000fe2000f8e023f */
[----:B------:R-:W-:-:S03]  /*3e40*/  IMAD.WIDE.U32 R8, R140, UR5, R144 ;  /* 0x000000058c087c25 */ /* 0x000fc6000f8e0090 */
[----:B------:R-:W-:Y:S02]  /*3e50*/  UIMAD UR4, UR4, UR16, UR15 ;  /* 0x00000010040472a4 */ /* 0x000fe4000f8e020f */
[----:B------:R-:W-:-:S04]  /*3e60*/  LEA R6, P2, R8, c[0x0][0x1c8], 0x1 ;  /* 0x0000720008067a11 */ /* 0x000fc800078408ff */
[----:B-1----:R-:W-:Y:S02]  /*3e70*/  IADD3 R0, R9, UR4, RZ ;  /* 0x0000000409007c10 */ /* 0x002fe4000fffe0ff */
[C---:B------:R-:W-:Y:S02]  /*3e80*/  IADD3 R10, P3, R13.reuse, R6, RZ ;  /* 0x000000060d0a7210 */ /* 0x040fe40007f7e0ff */
[----:B------:R-:W-:Y:S02]  /*3e90*/  LEA.HI.X R7, R8, c[0x0][0x1cc], R0, 0x1, P2 ;  /* 0x0000730008077a11 */ /* 0x000fe400010f0c00 */
[----:B------:R-:W-:-:S03]  /*3ea0*/  IADD3 R16, P1, P0, R13, 0x80, R6 ;  /* 0x000000800d107810 */ /* 0x000fc6000783e006 */
[--C-:B------:R-:W-:Y:S01]  /*3eb0*/  IMAD.X R11, R3, 0x1, R7.reuse, P3 ;  /* 0x00000001030b7824 */ /* 0x100fe200018e0607 */
[----:B------:R-:W-:Y:S01]  /*3ec0*/  LOP3.LUT P3, RZ, R185, 0x1, RZ, 0xc0, !PT ;  /* 0x00000001b9ff7812 */ /* 0x000fe2000786c0ff */
[----:B------:R-:W-:Y:S01]  /*3ed0*/  @!PT LDS RZ, [RZ] ;  /* 0x00000000fffff984 */ /* 0x000fe20000000800 */
[----:B------:R-:W-:Y:S01]  /*3ee0*/  @!PT LDS RZ, [RZ] ;  /* 0x00000000fffff984 */ /* 0x000fe20000000800 */
[----:B------:R-:W-:Y:S01]  /*3ef0*/  @!PT LDS RZ, [RZ] ;  /* 0x00000000fffff984 */ /* 0x000fe20000000800 */
[----:B------:R1:W-:Y:S01]  /*3f00*/  LDGSTS.E.BYPASS.LTC128B.128 [R247+0xc100], [R6.64], !P4 ;  /* 0x0c10000006f77fae */ /* 0x0003e2000e101d4a */
[--C-:B------:R-:W-:Y:S02]  /*3f10*/  IADD3.X R17, R3, RZ, R7.reuse, P1, P0 ;  /* 0x000000ff03117210 */ /* 0x100fe40000fe0407 */
[--C-:B------:R-:W-:Y:S01]  /*3f20*/  IADD3 R14, P1, P0, R13, 0x100, R6.reuse ;  /* 0x000001000d0e7810 */ /* 0x100fe2000783e006 */
[----:B------:R1:W-:Y:S03]  /*3f30*/  LDGSTS.E.BYPASS.LTC128B.128 [R247+0xf100], [R6.64+0x80], !P6 ;  /* 0x0f10008006f77fae */ /* 0x0003e6000f101d4a */
[----:B------:R-:W-:Y:S02]  /*3f40*/  IADD3.X R15, R3, RZ, R7, P1, P0 ;  /* 0x000000ff030f7210 */ /* 0x000fe40000fe0407 */
[----:B------:R-:W-:-:S02]  /*3f50*/  IADD3 R12, P2, P1, R13, 0x180, R6 ;  /* 0x000001800d0c7810 */ /* 0x000fc4000795e006 */
[----:B------:R-:W-:Y:S01]  /*3f60*/  IADD3 R8, P0, R10, R13, RZ ;  /* 0x0000000d0a087210 */ /* 0x000fe20007f1e0ff */
[----:B------:R1:W-:Y:S01]  /*3f70*/  LDGSTS.E.BYPASS.LTC128B.128 [R247+0x12100], [R6.64+0x100], !P3 ;  /* 0x1210010006f77fae */ /* 0x0003e2000d901d4a */
[----:B------:R-:W-:-:S03]  /*3f80*/  IADD3.X R13, R3, RZ, R7, P2, P1 ;  /* 0x000000ff030d7210 */ /* 0x000fc600017e2407 */
[----:B------:R1:W-:Y:S01]  /*3f90*/  LDGSTS.E.BYPASS.LTC128B.128 [R247+0x15100], [R6.64+0x180], !P5 ;  /* 0x1510018006f77fae */ /* 0x0003e2000e901d4a */
[----:B------:R-:W-:-:S03]  /*3fa0*/  IMAD.X R9, R11, 0x1, R3, P0 ;  /* 0x000000010b097824 */ /* 0x000fc600000e0603 */
[----:B------:R1:W-:Y:S04]  /*3fb0*/  LDGSTS.E.BYPASS.LTC128B.128 [R247+0xd100], [R10.64], !P4 ;  /* 0x0d1000000af77fae */ /* 0x0003e8000e101d4a */
[----:B------:R1:W-:Y:S04]  /*3fc0*/  LDGSTS.E.BYPASS.LTC128B.128 [R247+0x10100], [R16.64], !P6 ;  /* 0x1010000010f77fae */ /* 0x0003e8000f101d4a */
[----:B------:R1:W-:Y:S04]  /*3fd0*/  LDGSTS.E.BYPASS.LTC128B.128 [R247+0x13100], [R14.64], !P3 ;  /* 0x131000000ef77fae */ /* 0x0003e8000d901d4a */
[----:B------:R1:W-:Y:S04]  /*3fe0*/  LDGSTS.E.BYPASS.LTC128B.128 [R247+0x16100], [R12.64], !P5 ;  /* 0x161000000cf77fae */ /* 0x0003e8000e901d4a */
[----:B------:R1:W-:Y:S04]  /*3ff0*/  LDGSTS.E.BYPASS.LTC128B.128 [R247+0xe100], [R8.64], !P4 ;  /* 0x0e10000008f77fae */ /* 0x0003e8000e101d4a */
[----:B------:R1:W-:Y:S04]  /*4000*/  LDGSTS.E.BYPASS.LTC128B.128 [R247+0x11100], [R8.64+0x80], !P6 ;  /* 0x1110008008f77fae */ /* 0x0003e8000f101d4a */
[----:B------:R1:W-:Y:S04]  /*4010*/  LDGSTS.E.BYPASS.LTC128B.128 [R247+0x14100], [R8.64+0x100], !P3 ;  /* 0x1410010008f77fae */ /* 0x0003e8000d901d4a */
[----:B------:R1:W-:Y:S02]  /*4020*/  LDGSTS.E.BYPASS.LTC128B.128 [R247+0x17100], [R8.64+0x180], !P5 ;  /* 0x1710018008f77fae */ /* 0x0003e4000e901d4a */
.L_x_1216:
[----:B-1234-:R-:W-:Y:S01]  /*4030*/  LOP3.LUT R0, R141, 0xffffffe0, RZ, 0xc0, !PT ;  /* 0xffffffe08d007812 */ /* 0x01efe200078ec0ff */
[----:B------:R-:W-:Y:S01]  /*4040*/  ULDC UR4, c[0x0][0x1d0] ;  /* 0x0000740000047ab9 */ /* 0x000fe20000000800 */
[----:B------:R-:W-:Y:S01]  /*4050*/  STL [R1+0x3c], R219 ;  /* 0x00003cdb01007387 */ /* 0x000fe20000100800 */
[----:B------:R-:W-:Y:S01]  /*4060*/  UIADD3 UR4, UR7, UR4, URZ ;  /* 0x0000000407047290 */ /* 0x000fe2000fffe03f */
[----:B------:R-:W-:-:S02]  /*4070*/  IMAD.SHL.U32 R213, R5, 0x2, RZ ;  /* 0x0000000205d57824 */ /* 0x000fc400078e00ff */
[----:B------:R-:W-:Y:S01]  /*4080*/  IMAD.IADD R0, R184, 0x1, -R0 ;  /* 0x00000001b8007824 */ /* 0x000fe200078e0a00 */
[----:B------:R1:W-:Y:S01]  /*4090*/  STL [R1+0x38], R218 ;  /* 0x000038da01007387 */ /* 0x0003e20000100800 */
[----:B------:R-:W-:Y:S01]  /*40a0*/  IMAD R216, R2, 0x2, R213 ;  /* 0x0000000202d87824 */ /* 0x000fe200078e02d5 */
[----:B------:R-:W-:Y:S01]  /*40b0*/  LEA R214, R4, R213, 0x1 ;  /* 0x000000d504d67211 */ /* 0x000fe200078e08ff */
[----:B------:R-:W-:Y:S01]  /*40c0*/  IMAD.U32 R6, RZ, RZ, UR4 ;  /* 0x00000004ff067e24 */ /* 0x000fe2000f8e00ff */
[----:B------:R-:W-:Y:S01]  /*40d0*/  SHF.R.S32.HI R3, RZ, 0x1f, R0 ;  /* 0x0000001fff037819 */ /* 0x000fe20000011400 */
[----:B------:R-:W-:Y:S02]  /*40e0*/  STL [R1+0x34], R217 ;  /* 0x000034d901007387 */ /* 0x000fe40000100800 */
[----:B------:R-:W-:Y:S01]  /*40f0*/  IMAD R215, R2, 0x2, R214 ;  /* 0x0000000202d77824 */ /* 0x000fe200078e02d6 */
[----:B------:R-:W-:Y:S01]  /*4100*/  LEA.HI R3, R3, R0, RZ, 0x2 ;  /* 0x0000000003037211 */ /* 0x000fe200078f10ff */
[----:B------:R2:W-:Y:S03]  /*4110*/  STL [R1+0x30], R212 ;  /* 0x000030d401007387 */ /* 0x0005e60000100800 */
[----:B------:R-:W-:Y:S01]  /*4120*/  LOP3.LUT R3, R3, 0x7ffffffc, RZ, 0xc0, !PT ;  /* 0x7ffffffc03037812 */ /* 0x000fe200078ec0ff */
[----:B------:R-:W-:Y:S03]  /*4130*/  LDSM.16.MT88.4 R48, [R214+0x900] ;  /* 0x00090000d630783b */ /* 0x000fe60000004200 */
[----:B------:R-:W-:Y:S01]  /*4140*/  IADD3 R0, R0, -R3, RZ ;  /* 0x8000000300007210 */ /* 0x000fe20007ffe0ff */
[----:B------:R-:W-:Y:S04]  /*4150*/  LDSM.16.MT88.4 R56, [R215+0x900] ;  /* 0x00090000d738783b */ /* 0x000fe80000004200 */
[----:B------:R-:W-:Y:S01]  /*4160*/  IMAD R0, R0, -0x2, R6 ;  /* 0xfffffffe00007824 */ /* 0x000fe200078e0206 */
[----:B------:R-:W-:Y:S04]  /*4170*/  LDSM.16.MT88.4 R68, [R214+0x9100] ;  /* 0x00910000d644783b */ /* 0x000fe80000004200 */
[C---:B------:R-:W-:Y:S01]  /*4180*/  ISETP.GT.AND P0, PT, R0.reuse, RZ, PT ;  /* 0x000000ff0000720c */ /* 0x040fe20003f04270 */
[----:B------:R-:W-:Y:S01]  /*4190*/  LDSM.16.MT88.4 R108, [R214+0x3900] ;  /* 0x00390000d66c783b */ /* 0x000fe20000004200 */
[----:B------:R-:W-:-:S02]  /*41a0*/  ISETP.GT.AND P1, PT, R0, 0x1, PT ;  /* 0x000000010000780c */ /* 0x000fc40003f24270 */
[----:B------:R-:W-:Y:S01]  /*41b0*/  ISETP.GT.AND P2, PT, R0, 0x8, PT ;  /* 0x000000080000780c */ /* 0x000fe20003f44270 */
[----:B------:R-:W-:Y:S01]  /*41c0*/  LDSM.16.MT88.4 R104, [R216+0x3900] ;  /* 0x00390000d868783b */ /* 0x000fe20000004200 */
[----:B------:R-:W-:Y:S02]  /*41d0*/  FSEL R7, R120, -INF , P0 ;  /* 0xff80000078077808 */ /* 0x000fe40000000000 */
[----:B------:R-:W-:Y:S01]  /*41e0*/  FSEL R8, R119, -INF , P1 ;  /* 0xff80000077087808 */ /* 0x000fe20000800000 */
[----:B------:R-:W-:Y:S01]  /*41f0*/  LDSM.16.MT88.4 R120, [R216+0x9100] ;  /* 0x00910000d878783b */ /* 0x000fe20000004200 */
[----:B------:R-:W-:Y:S02]  /*4200*/  FSEL R16, R118, -INF , P0 ;  /* 0xff80000076107808 */ /* 0x000fe40000000000 */
[----:B------:R-:W-:Y:S01]  /*4210*/  ISETP.GT.AND P0, PT, R0, 0x9, PT ;  /* 0x000000090000780c */ /* 0x000fe20003f04270 */
[----:B------:R-:W-:Y:S01]  /*4220*/  LDSM.16.MT88.4 R96, [R213+0x6900] ;  /* 0x00690000d560783b */ /* 0x000fe20000004200 */
[----:B------:R-:W-:-:S02]  /*4230*/  FSEL R9, R116, -INF , P2 ;  /* 0xff80000074097808 */ /* 0x000fc40001000000 */
[----:B------:R-:W-:Y:S01]  /*4240*/  FMNMX.FTZ R132, R7, R8, !PT ;  /* 0x0000000807847209 */ /* 0x000fe20007810000 */
[----:B------:R-:W-:Y:S01]  /*4250*/  LDSM.16.MT88.4 R100, [R215+0x3900] ;  /* 0x00390000d764783b */ /* 0x000fe20000004200 */
[----:B------:R-:W-:Y:S02]  /*4260*/  FSEL R17, R117, -INF , P1 ;  /* 0xff80000075117808 */ /* 0x000fe40000800000 */
[----:B------:R-:W-:Y:S01]  /*4270*/  ISETP.GT.AND P1, PT, R0, 0x10, PT ;  /* 0x000000100000780c */ /* 0x000fe20003f24270 */
[----:B------:R-:W-:Y:S01]  /*4280*/  LDSM.16.MT88.4 R116, [R215+0x9100] ;  /* 0x00910000d774783b */ /* 0x000fe20000004200 */
[----:B------:R-:W-:Y:S02]  /*4290*/  FSEL R10, R95, -INF , P0 ;  /* 0xff8000005f0a7808 */ /* 0x000fe40000000000 */
[----:B------:R-:W-:Y:S01]  /*42a0*/  FMNMX.FTZ R132, R9, R132, !PT ;  /* 0x0000008409847209 */ /* 0x000fe20007810000 */
[----:B------:R-:W-:Y:S01]  /*42b0*/  LDSM.16.MT88.4 R112, [R214+0x6900] ;  /* 0x00690000d670783b */ /* 0x000fe20000004200 */
[----:B------:R-:W-:-:S02]  /*42c0*/  FSEL R18, R94, -INF , P2 ;  /* 0xff8000005e127808 */ /* 0x000fc40001000000 */
[----:B------:R-:W-:Y:S01]  /*42d0*/  ISETP.GT.AND P2, PT, R0, 0x11, PT ;  /* 0x000000110000780c */ /* 0x000fe20003f44270 */
[----:B------:R-:W0:Y:S01]  /*42e0*/  LDGDEPBAR ;  /* 0x00000000000079af */ /* 0x000e220000000000 */
[----:B------:R-:W-:Y:S02]  /*42f0*/  FSEL R11, R92, -INF , P1 ;  /* 0xff8000005c0b7808 */ /* 0x000fe40000800000 */
[----:B------:R-:W-:Y:S02]  /*4300*/  FMNMX.FTZ R132, R10, R132, !PT ;  /* 0x000000840a847209 */ /* 0x000fe40007810000 */
[----:B------:R-:W-:Y:S02]  /*4310*/  FSEL R19, R93, -INF , P0 ;  /* 0xff8000005d137808 */ /* 0x000fe40000000000 */
[----:B------:R-:W-:Y:S02]  /*4320*/  ISETP.GT.AND P0, PT, R0, 0x18, PT ;  /* 0x000000180000780c */ /* 0x000fe40003f04270 */
[----:B------:R-:W-:-:S02]  /*4330*/  FSEL R13, R89, -INF , P2 ;  /* 0xff800000590d7808 */ /* 0x000fc40001000000 */
[----:B------:R-:W-:Y:S02]  /*4340*/  FMNMX.FTZ R132, R11, R132, !PT ;  /* 0x000000840b847209 */ /* 0x000fe40007810000 */
[----:B------:R-:W-:Y:S02]  /*4350*/  FSEL R24, R88, -INF , P1 ;  /* 0xff80000058187808 */ /* 0x000fe40000800000 */
[----:B------:R-:W-:Y:S02]  /*4360*/  ISETP.GT.AND P1, PT, R0, 0x19, PT ;  /* 0x000000190000780c */ /* 0x000fe40003f24270 */
[----:B------:R-:W-:Y:S02]  /*4370*/  FSEL R14, R86, -INF , P0 ;  /* 0xff800000560e7808 */ /* 0x000fe40000000000 */
[----:B------:R-:W-:Y:S02]  /*4380*/  FMNMX.FTZ R132, R13, R132, !PT ;  /* 0x000000840d847209 */ /* 0x000fe40007810000 */
[----:B------:R-:W-:-:S02]  /*4390*/  FSEL R25, R87, -INF , P2 ;  /* 0xff80000057197808 */ /* 0x000fc40001000000 */
[----:B------:R-:W-:Y:S02]  /*43a0*/  ISETP.GT.AND P2, PT, R0, 0x20, PT ;  /* 0x000000200000780c */ /* 0x000fe40003f44270 */
[----:B------:R-:W-:Y:S02]  /*43b0*/  FSEL R15, R85, -INF , P1 ;  /* 0xff800000550f7808 */ /* 0x000fe40000800000 */
[----:B------:R-:W-:Y:S02]  /*43c0*/  FMNMX.FTZ R132, R14, R132, !PT ;  /* 0x000000840e847209 */ /* 0x000fe40007810000 */
[----:B------:R-:W-:Y:S02]  /*43d0*/  FSEL R26, R84, -INF , P0 ;  /* 0xff800000541a7808 */ /* 0x000fe40000000000 */
[----:B------:R-:W-:Y:S01]  /*43e0*/  ISETP.GT.AND P0, PT, R0, 0x21, PT ;  /* 0x000000210000780c */ /* 0x000fe20003f04270 */
[----:B------:R-:W-:Y:S01]  /*43f0*/  LDSM.16.MT88.4 R84, [R213+0x3900] ;  /* 0x00390000d554783b */ /* 0x000fe20000004200 */
[----:B------:R-:W-:-:S02]  /*4400*/  FSEL R133, R80, -INF , P2 ;  /* 0xff80000050857808 */ /* 0x000fc40001000000 */
[----:B------:R-:W-:Y:S02]  /*4410*/  FMNMX.FTZ R132, R15, R132, !PT ;  /* 0x000000840f847209 */ /* 0x000fe40007810000 */
[----:B------:R-:W-:Y:S02]  /*4420*/  FSEL R28, R81, -INF , P1 ;  /* 0xff800000511c7808 */ /* 0x000fe40000800000 */
[----:B------:R-:W-:Y:S02]  /*4430*/  ISETP.GT.AND P1, PT, R0, 0x28, PT ;  /* 0x000000280000780c */ /* 0x000fe40003f24270 */
[----:B------:R-:W-:Y:S02]  /*4440*/  FSEL R136, R78, -INF , P0 ;  /* 0xff8000004e887808 */ /* 0x000fe40000000000 */
[----:B------:R-:W-:Y:S02]  /*4450*/  FMNMX.FTZ R132, R133, R132, !PT ;  /* 0x0000008485847209 */ /* 0x000fe40007810000 */
[----:B------:R-:W-:-:S02]  /*4460*/  ISETP.GT.AND P3, PT, R0, 0x29, PT ;  /* 0x000000290000780c */ /* 0x000fc40003f64270 */
[----:B------:R-:W-:Y:S02]  /*4470*/  FSEL R135, R72, -INF , P1 ;  /* 0xff80000048877808 */ /* 0x000fe40000800000 */
[----:B------:R-:W-:Y:S02]  /*4480*/  FMNMX.FTZ R132, R136, R132, !PT ;  /* 0x0000008488847209 */ /* 0x000fe40007810000 */
[----:B------:R-:W-:Y:S02]  /*4490*/  FSEL R144, R76, -INF , P0 ;  /* 0xff8000004c907808 */ /* 0x000fe40000000000 */
[----:B------:R-:W-:Y:S02]  /*44a0*/  ISETP.GT.AND P0, PT, R0, 0x30, PT ;  /* 0x000000300000780c */ /* 0x000fe40003f04270 */
[----:B------:R-:W-:Y:S02]  /*44b0*/  FSEL R134, R64, -INF , P3 ;  /* 0xff80000040867808 */ /* 0x000fe40001800000 */
[----:B------:R-:W-:Y:S01]  /*44c0*/  FMNMX.FTZ R132, R135, R132, !PT ;  /* 0x0000008487847209 */ /* 0x000fe20007810000 */
[----:B------:R-:W-:Y:S01]  /*44d0*/  LDSM.16.MT88.4 R64, [R213+0x9100] ;  /* 0x00910000d540783b */ /* 0x000fe20000004200 */
[----:B------:R-:W-:-:S02]  /*44e0*/  FSEL R137, R77, -INF , P2 ;  /* 0xff8000004d897808 */ /* 0x000fc40001000000 */
[----:B------:R-:W-:Y:S02]  /*44f0*/  ISETP.GT.AND P2, PT, R0, 0x31, PT ;  /* 0x000000310000780c */ /* 0x000fe40003f44270 */
[----:B------:R-:W-:Y:S02]  /*4500*/  FSEL R207, R61, -INF , P0 ;  /* 0xff8000003dcf7808 */ /* 0x000fe40000000000 */
[----:B------:R-:W-:Y:S02]  /*4510*/  FMNMX.FTZ R3, R16, R17, !PT ;  /* 0x0000001110037209 */ /* 0x000fe40007810000 */
[----:B------:R-:W-:Y:S02]  /*4520*/  FMNMX.FTZ R132, R134, R132, !PT ;  /* 0x0000008486847209 */ /* 0x000fe40007810000 */
[----:B------:R-:W-:Y:S02]  /*4530*/  FSEL R138, R62, -INF , P3 ;  /* 0xff8000003e8a7808 */ /* 0x000fe40001800000 */
[----:B------:R-:W-:-:S02]  /*4540*/  ISETP.GT.AND P3, PT, R0, 0x38, PT ;  /* 0x000000380000780c */ /* 0x000fc40003f64270 */
[----:B------:R-:W-:Y:S02]  /*4550*/  FSEL R206, R60, -INF , P2 ;  /* 0xff8000003cce7808 */ /* 0x000fe40001000000 */
[----:B------:R-:W-:Y:S02]  /*4560*/  FMNMX.FTZ R3, R18, R3, !PT ;  /* 0x0000000312037209 */ /* 0x000fe40007810000 */
[----:B------:R-:W-:Y:S02]  /*4570*/  FMNMX.FTZ R132, R207, R132, !PT ;  /* 0x00000084cf847209 */ /* 0x000fe40007810000 */
[----:B------:R-:W-:Y:S02]  /*4580*/  FSEL R139, R63, -INF , P1 ;  /* 0xff8000003f8b7808 */ /* 0x000fe40000800000 */
[----:B------:R-:W-:Y:S01]  /*4590*/  ISETP.GT.AND P1, PT, R0, 0x39, PT ;  /* 0x000000390000780c */ /* 0x000fe20003f24270 */
[----:B------:R-:W-:Y:S01]  /*45a0*/  LDSM.16.MT88.4 R60, [R215+0x6100] ;  /* 0x00610000d73c783b */ /* 0x000fe20000004200 */
[----:B------:R-:W-:-:S02]  /*45b0*/  FSEL R204, R47, -INF , P3 ;  /* 0xff8000002fcc7808 */ /* 0x000fc40001800000 */
[----:B------:R-:W-:Y:S02]  /*45c0*/  FMNMX.FTZ R3, R19, R3, !PT ;  /* 0x0000000313037209 */ /* 0x000fe40007810000 */
[----:B------:R-:W-:Y:S02]  /*45d0*/  FMNMX.FTZ R132, R206, R132, !PT ;  /* 0x00000084ce847209 */ /* 0x000fe40007810000 */
[----:B------:R-:W-:Y:S02]  /*45e0*/  FSEL R208, R53, -INF , P0 ;  /* 0xff80000035d07808 */ /* 0x000fe40000000000 */
[----:B------:R-:W-:Y:S02]  /*45f0*/  ISETP.GT.AND P0, PT, R0, 0x40, PT ;  /* 0x000000400000780c */ /* 0x000fe40003f04270 */
[----:B------:R-:W-:Y:S02]  /*4600*/  FSEL R205, R46, -INF , P1 ;  /* 0xff8000002ecd7808 */ /* 0x000fe40000800000 */
[----:B------:R-:W-:-:S02]  /*4610*/  FMNMX.FTZ R3, R24, R3, !PT ;  /* 0x0000000318037209 */ /* 0x000fc40007810000 */
[----:B------:R-:W-:Y:S02]  /*4620*/  FMNMX.FTZ R132, R204, R132, !PT ;  /* 0x00000084cc847209 */ /* 0x000fe40007810000 */
[----:B------:R-:W-:Y:S02]  /*4630*/  FSEL R210, R45, -INF , P3 ;  /* 0xff8000002dd27808 */ /* 0x000fe40001800000 */
[----:B------:R-:W-:Y:S02]  /*4640*/  ISETP.GT.AND P3, PT, R0, 0x41, PT ;  /* 0x000000410000780c */ /* 0x000fe40003f64270 */
[----:B------:R-:W-:Y:S02]  /*4650*/  FSEL R148, R43, -INF , P0 ;  /* 0xff8000002b947808 */ /* 0x000fe40000000000 */
[----:B------:R-:W-:Y:S02]  /*4660*/  FMNMX.FTZ R3, R25, R3, !PT ;  /* 0x0000000319037209 */ /* 0x000fe40007810000 */
[----:B------:R-:W-:-:S02]  /*4670*/  FMNMX.FTZ R132, R205, R132, !PT ;  /* 0x00000084cd847209 */ /* 0x000fc40007810000 */
[----:B------:R-:W-:Y:S02]  /*4680*/  FSEL R209, R52, -INF , P2 ;  /* 0xff80000034d17808 */ /* 0x000fe40001000000 */
[----:B------:R-:W-:Y:S01]  /*4690*/  ISETP.GT.AND P2, PT, R0, 0x48, PT ;  /* 0x000000480000780c */ /* 0x000fe20003f44270 */
[----:B------:R-:W-:Y:S01]  /*46a0*/  LDSM.16.MT88.4 R52, [R213+0x3100] ;  /* 0x00310000d534783b */ /* 0x000fe20000004200 */
[----:B------:R-:W-:Y:S02]  /*46b0*/  FSEL R159, R42, -INF , P3 ;  /* 0xff8000002a9f7808 */ /* 0x000fe40001800000 */
[----:B------:R-:W-:Y:S02]  /*46c0*/  FMNMX.FTZ R3, R26, R3, !PT ;  /* 0x000000031a037209 */ /* 0x000fe40007810000 */
[----:B------:R-:W-:Y:S02]  /*46d0*/  FMNMX.FTZ R132, R148, R132, !PT ;  /* 0x0000008494847209 */ /* 0x000fe40007810000 */
[----:B------:R-:W-:-:S02]  /*46e0*/  FSEL R211, R44, -INF , P1 ;  /* 0xff8000002cd37808 */ /* 0x000fc40000800000 */
[----:B------:R-:W-:Y:S01]  /*46f0*/  ISETP.GT.AND P1, PT, R0, 0x49, PT ;  /* 0x000000490000780c */ /* 0x000fe20003f24270 */
[----:B------:R-:W-:Y:S01]  /*4700*/  LDSM.16.MT88.4 R44, [R216+0x900] ;  /* 0x00090000d82c783b */ /* 0x000fe20000004200 */
        /* <DEDUP_REMOVED lines=9> */
[----:B------:R-:W-:Y:S02]  /*47a0*/  ISETP.GT.AND P2, PT, R0, 0x51, PT ;  /* 0x000000510000780c */ /* 0x000fe40003f44270 */
        /* <DEDUP_REMOVED lines=14> */
[----:B------:R-:W-:Y:S01]  /*4890*/  FMNMX.FTZ R0, R208, R0, !PT ;  /* 0x00000000d0007209 */ /* 0x000fe20007810000 */
[----:B------:R-:W-:Y:S01]  /*48a0*/  LDSM.16.MT88.4 R20, [R213+0x100] ;  /* 0x00010000d514783b */ /* 0x000fe20000004200 */
[----:B------:R-:W-:Y:S02]  /*48b0*/  FMNMX.FTZ R132, R151, R132, !PT ;  /* 0x0000008497847209 */ /* 0x000fe40007810000 */
[----:B------:R-:W-:Y:S02]  /*48c0*/  FMNMX.FTZ R0, R209, R0, !PT ;  /* 0x00000000d1007209 */ /* 0x000fe40007810000 */
[----:B------:R-:W-:Y:S02]  /*48d0*/  FMNMX.FTZ R132, R150, R132, !PT ;  /* 0x0000008496847209 */ /* 0x000fe40007810000 */
[----:B------:R-:W-:-:S02]  /*48e0*/  FMNMX.FTZ R0, R210, R0, !PT ;  /* 0x00000000d2007209 */ /* 0x000fc40007810000 */
[----:B------:R-:W-:Y:S01]  /*48f0*/  FSEL R143, R40, -INF , P3 ;  /* 0xff800000288f7808 */ /* 0x000fe20001800000 */
[----:B------:R-:W3:Y:S01]  /*4900*/  SHFL.BFLY PT, R3, R132, 0x2, 0x1f ;  /* 0x0c401f0084037f89 */ /* 0x000ee200000e0000 */
[----:B------:R-:W-:Y:S02]  /*4910*/  FMNMX.FTZ R0, R211, R0, !PT ;  /* 0x00000000d3007209 */ /* 0x000fe40007810000 */
[----:B-1----:R-:W-:Y:S01]  /*4920*/  FSEL R218, R33, -INF , P2 ;  /* 0xff80000021da7808 */ /* 0x002fe20001000000 */
[----:B------:R-:W-:Y:S01]  /*4930*/  LDSM.16.MT88.4 R40, [R216+0x100] ;  /* 0x00010000d828783b */ /* 0x000fe20000004200 */
[----:B------:R-:W-:Y:S02]  /*4940*/  FMNMX.FTZ R0, R156, R0, !PT ;  /* 0x000000009c007209 */ /* 0x000fe40007810000 */
[----:B--2---:R-:W-:Y:S01]  /*4950*/  FSEL R212, R29, -INF , P1 ;  /* 0xff8000001dd47808 */ /* 0x004fe20000800000 */
[----:B------:R-:W-:Y:S01]  /*4960*/  LDSM.16.MT88.4 R32, [R213+0x900] ;  /* 0x00090000d520783b */ /* 0x000fe20000004200 */
[----:B------:R-:W-:-:S02]  /*4970*/  FMNMX.FTZ R0, R143, R0, !PT ;  /* 0x000000008f007209 */ /* 0x000fc40007810000 */
[----:B------:R-:W-:Y:S02]  /*4980*/  FSEL R149, R30, -INF , P0 ;  /* 0xff8000001e957808 */ /* 0x000fe40000000000 */
[----:B------:R-:W-:-:S04]  /*4990*/  FMNMX.FTZ R0, R146, R0, !PT ;  /* 0x0000000092007209 */ /* 0x000fc80007810000 */
[----:B------:R-:W-:-:S04]  /*49a0*/  FMNMX.FTZ R0, R250, R0, !PT ;  /* 0x00000000fa007209 */ /* 0x000fc80007810000 */
[----:B------:R-:W-:Y:S02]  /*49b0*/  FMNMX.FTZ R0, R147, R0, !PT ;  /* 0x0000000093007209 */ /* 0x000fe40007810000 */
[----:B---3--:R-:W-:Y:S02]  /*49c0*/  FMNMX.FTZ R132, R132, R3, !PT ;  /* 0x0000000384847209 */ /* 0x008fe40007810000 */
[----:B------:R-:W-:-:S03]  /*49d0*/  FMNMX.FTZ R3, R218, R0, !PT ;  /* 0x00000000da037209 */ /* 0x000fc60007810000 */
[----:B------:R-:W1:Y:S01]  /*49e0*/  SHFL.BFLY PT, R0, R132, 0x1, 0x1f ;  /* 0x0c201f0084007f89 */ /* 0x000e6200000e0000 */
[----:B------:R-:W-:-:S04]  /*49f0*/  FMNMX.FTZ R3, R212, R3, !PT ;  /* 0x00000003d4037209 */ /* 0x000fc80007810000 */
[----:B------:R-:W-:-:S05]  /*4a00*/  FMNMX.FTZ R3, R149, R3, !PT ;  /* 0x0000000395037209 */ /* 0x000fca0007810000 */
[----:B------:R-:W2:Y:S01]  /*4a10*/  SHFL.BFLY PT, R6, R3, 0x2, 0x1f ;  /* 0x0c401f0003067f89 */ /* 0x000ea200000e0000 */
[----:B-1----:R-:W-:-:S04]  /*4a20*/  FMNMX.FTZ R132, R132, R0, !PT ;  /* 0x0000000084847209 */ /* 0x002fc80007810000 */
        /* <DEDUP_REMOVED lines=19> */
[----:B------:R1:W2:Y:S02]  /*4b60*/  MUFU.EX2 R142, R0 ;  /* 0x00000000008e7308 */ /* 0x0002a40000000800 */
[----:B-1----:R-:W-:Y:S01]  /*4b70*/  FFMA.FTZ R0, R11, c[0x0][0x2d0], -R12 ;  /* 0x0000b4000b007a23 */ /* 0x002fe2000001080c */
[----:B--2---:R-:W-:-:S05]  /*4b80*/  F2FP.PACK_AB R10, R142, R219 ;  /* 0x000000db8e0a723e */ /* 0x004fca00000000ff */
[----:B------:R1:W2:Y:S02]  /*4b90*/  MUFU.EX2 R36, R0 ;  /* 0x0000000000247308 */ /* 0x0002a40000000800 */
[----:B-1----:R-:W-:Y:S02]  /*4ba0*/  FFMA.FTZ R0, R13, c[0x0][0x2d0], -R12 ;  /* 0x0000b4000d007a23 */ /* 0x002fe4000001080c */
[----:B--2---:R-:W-:-:S04]  /*4bb0*/  IMAD.MOV.U32 R13, RZ, RZ, R36 ;  /* 0x000000ffff0d7224 */ /* 0x004fc800078e0024 */
[----:B------:R1:W-:Y:S01]  /*4bc0*/  MUFU.EX2 R145, R0 ;  /* 0x0000000000917308 */ /* 0x0003e20000000800 */
[----:B------:R-:W-:Y:S01]  /*4bd0*/  LDSM.16.MT88.4 R36, [R215+0x100] ;  /* 0x00010000d724783b */ /* 0x000fe20000004200 */
[----:B-1----:R-:W-:-:S05]  /*4be0*/  FMUL.FTZ R0, R3, c[0x0][0x2d0] ;  /* 0x0000b40003007a20 */ /* 0x002fca0000410000 */
[----:B------:R-:W-:-:S05]  /*4bf0*/  FSEL R0, R0, RZ, P0 ;  /* 0x000000ff00007208 */ /* 0x000fca0000000000 */
[--C-:B------:R-:W-:Y:S02]  /*4c00*/  FFMA.FTZ R5, R17, c[0x0][0x2d0], -R0.reuse ;  /* 0x0000b40011057a23 */ /* 0x100fe40000010800 */
[--C-:B------:R-:W-:Y:S02]  /*4c10*/  FFMA.FTZ R6, R16, c[0x0][0x2d0], -R0.reuse ;  /* 0x0000b40010067a23 */ /* 0x100fe40000010800 */
[----:B------:R1:W2:Y:S01]  /*4c20*/  MUFU.EX2 R29, R5 ;  /* 0x00000005001d7308 */ /* 0x0002a20000000800 */
[----:B------:R-:W-:-:S07]  /*4c30*/  FFMA.FTZ R4, R26, c[0x0][0x2d0], -R0 ;  /* 0x0000b4001a047a23 */ /* 0x000fce0000010800 */
[----:B------:R-:W3:Y:S01]  /*4c40*/  MUFU.EX2 R141, R6 ;  /* 0x00000006008d7308 */ /* 0x000ee20000000800 */
[----:B-1----:R-:W-:-:S07]  /*4c50*/  FFMA.FTZ R5, R18, c[0x0][0x2d0], -R0 ;  /* 0x0000b40012057a23 */ /* 0x002fce0000010800 */
[----:B------:R1:W-:Y:S01]  /*4c60*/  MUFU.EX2 R251, R4 ;  /* 0x0000000400fb7308 */ /* 0x0003e20000000800 */
[----:B--2---:R-:W-:Y:S02]  /*4c70*/  MOV R2, R29 ;  /* 0x0000001d00027202 */ /* 0x004fe40000000f00 */
[----:B---3--:R-:W-:-:S05]  /*4c80*/  F2FP.PACK_AB R9, R29, R141 ;  /* 0x0000008d1d09723e */ /* 0x008fca00000000ff */
[----:B------:R2:W-:Y:S01]  /*4c90*/  MUFU.EX2 R15, R5 ;  /* 0x00000005000f7308 */ /* 0x0005e20000000800 */
[----:B------:R-:W-:Y:S01]  /*4ca0*/  F2FP.PACK_AB R6, R72, R164 ;  /* 0x000000a44806723e */ /* 0x000fe200000000ff */
[----:B-1----:R-:W-:-:S06]  /*4cb0*/  FFMA.FTZ R4, R28, c[0x0][0x2d0], -R0 ;  /* 0x0000b4001c047a23 */ /* 0x002fcc0000010800 */
[----:B------:R1:W3:Y:S01]  /*4cc0*/  MUFU.EX2 R140, R4 ;  /* 0x00000004008c7308 */ /* 0x0002e20000000800 */
[----:B--2---:R-:W-:-:S07]  /*4cd0*/  FFMA.FTZ R5, R19, c[0x0][0x2d0], -R0 ;  /* 0x0000b40013057a23 */ /* 0x004fce0000010800 */
[----:B------:R2:W4:Y:S01]  /*4ce0*/  MUFU.EX2 R14, R5 ;  /* 0x00000005000e7308 */ /* 0x0005220000000800 */
[----:B-1----:R-:W-:Y:S02]  /*4cf0*/  F2FP.PACK_AB R4, R145, R13 ;  /* 0x0000000d9104723e */ /* 0x002fe400000000ff */
[----:B---3--:R-:W-:Y:S01]  /*4d00*/  F2FP.PACK_AB R7, R140, R251 ;  /* 0x000000fb8c07723e */ /* 0x008fe200000000ff */
[----:B--2---:R-:W-:Y:S01]  /*4d10*/  FFMA.FTZ R5, R24, c[0x0][0x2d0], -R0 ;  /* 0x0000b40018057a23 */ /* 0x004fe20000010800 */
[----:B----4-:R-:W-:-:S03]  /*4d20*/  F2FP.PACK_AB R11, R14, R15 ;  /* 0x0000000f0e0b723e */ /* 0x010fc600000000ff */
[----:B------:R1:W-:Y:S04]  /*4d30*/  MUFU.EX2 R157, R5 ;  /* 0x00000005009d7308 */ /* 0x0003e80000000800 */
[C---:B------:R-:W-:Y:S08]  /*4d40*/  HMMA.16816.F32 R16, R8.reuse, R20, RZ ;  /* 0x000000140810723c */ /* 0x040ff000000018ff */
[----:B------:R-:W-:Y:S01]  /*4d50*/  HMMA.16816.F32 R92, R8, R54, RZ ;  /* 0x00000036085c723c */ /* 0x000fe200000018ff */
[----:B-1----:R-:W-:-:S02]  /*4d60*/  FFMA.FTZ R5, R25, c[0x0][0x2d0], -R0 ;  /* 0x0000b40019057a23 */ /* 0x002fc40000010800 */
[----:B------:R-:W1:Y:S02]  /*4d70*/  LDSM.16.MT88.4 R24, [R214+0x100] ;  /* 0x00010000d618783b */ /* 0x000e640000004200 */
[----:B------:R-:W2:Y:S03]  /*4d80*/  MUFU.EX2 R217, R5 ;  /* 0x0000000500d97308 */ /* 0x000ea60000000800 */
[C---:B------:R-:W-:Y:S08]  /*4d90*/  HMMA.16816.F32 R124, R8.reuse, R120, RZ ;  /* 0x00000078087c723c */ /* 0x040ff000000018ff */
[----:B------:R-:W-:Y:S01]  /*4da0*/  HMMA.16816.F32 R128, R8, R116, RZ ;  /* 0x000000740880723c */ /* 0x000fe200000018ff */
[----:B--2---:R-:W-:-:S07]  /*4db0*/  F2FP.PACK_AB R5, R217, R157 ;  /* 0x0000009dd905723e */ /* 0x004fce00000000ff */
[----:B------:R-:W-:Y:S08]  /*4dc0*/  HMMA.16816.F32 R120, R8, R122, RZ ;  /* 0x0000007a0878723c */ /* 0x000ff000000018ff */
[----:B------:R-:W-:Y:S08]  /*4dd0*/  HMMA.16816.F32 R200, R4, R32, R16 ;  /* 0x0000002004c8723c */ /* 0x000ff00000001810 */
[C---:B------:R-:W-:Y:S08]  /*4de0*/  HMMA.16816.F32 R16, R8.reuse, R22, RZ ;  /* 0x000000160810723c */ /* 0x040ff000000018ff */
[C---:B-1----:R-:W-:Y:S08]  /*4df0*/  HMMA.16816.F32 R28, R8.reuse, R24, RZ ;  /* 0x00000018081c723c */ /* 0x042ff000000018ff */
[----:B------:R-:W-:Y:S08]  /*4e00*/  HMMA.16816.F32 R24, R8, R26, RZ ;  /* 0x0000001a0818723c */ /* 0x000ff000000018ff */
[----:B------:R-:W-:Y:S01]  /*4e10*/  HMMA.16816.F32 R196, R4, R34, R16 ;  /* 0x0000002204c4723c */ /* 0x000fe20000001810 */
[----:B------:R-:W-:Y:S07]  /*4e20*/  LDSM.16.MT88.4 R32, [R215+0x3100] ;  /* 0x00310000d720783b */ /* 0x000fee0000004200 */
[C---:B------:R-:W-:Y:S08]  /*4e30*/  HMMA.16816.F32 R20, R8.reuse, R40, RZ ;  /* 0x000000280814723c */ /* 0x040ff000000018ff */
[C---:B------:R-:W-:Y:S08]  /*4e40*/  HMMA.16816.F32 R16, R8.reuse, R42, RZ ;  /* 0x0000002a0810723c */ /* 0x040ff000000018ff */
[----:B------:R-:W-:Y:S08]  /*4e50*/  HMMA.16816.F32 R40, R8, R36, RZ ;  /* 0x000000240828723c */ /* 0x000ff000000018ff */
[C---:B------:R-:W-:Y:S01]  /*4e60*/  HMMA.16816.F32 R152, R4.reuse, R50, R24 ;  /* 0x000000320498723c */ /* 0x040fe20000001818 */
[----:B------:R-:W1:Y:S07]  /*4e70*/  LDSM.16.MT88.4 R24, [R214+0x3100] ;  /* 0x00310000d618783b */ /* 0x000e6e0000004200 */
[C---:B------:R-:W-:Y:S01]  /*4e80*/  HMMA.16816.F32 R188, R4.reuse, R44, R20 ;  /* 0x0000002c04bc723c */ /* 0x040fe20000001814 */
[----:B------:R-:W2:Y:S07]  /*4e90*/  LDSM.16.MT88.4 R20, [R216+0x3100] ;  /* 0x00310000d814783b */ /* 0x000eae0000004200 */
[C---:B------:R-:W-:Y:S01]  /*4ea0*/  HMMA.16816.F32 R160, R4.reuse, R56, R40 ;  /* 0x0000003804a0723c */ /* 0x040fe20000001828 */
[----:B------:R-:W3:Y:S07]  /*4eb0*/  LDSM.16.MT88.4 R40, [R213+0x6100] ;  /* 0x00610000d528783b */ /* 0x000eee0000004200 */
[C---:B------:R-:W-:Y:S01]  /*4ec0*/  HMMA.16816.F32 R184, R4.reuse, R46, R16 ;  /* 0x0000002e04b8723c */ /* 0x040fe20000001810 */
[----:B------:R-:W-:Y:S07]  /*4ed0*/  LDSM.16.MT88.4 R44, [R214+0x6100] ;  /* 0x00610000d62c783b */ /* 0x000fee0000004200 */
[----:B------:R-:W-:Y:S01]  /*4ee0*/  HMMA.16816.F32 R192, R4, R48, R28 ;  /* 0x0000003004c0723c */ /* 0x000fe2000000181c */
[----:B------:R-:W4:Y:S07]  /*4ef0*/  LDSM.16.MT88.4 R48, [R216+0x6100] ;  /* 0x00610000d830783b */ /* 0x000f2e0000004200 */
[C---:B------:R-:W-:Y:S08]  /*4f00*/  HMMA.16816.F32 R16, R8.reuse, R52, RZ ;  /* 0x000000340810723c */ /* 0x040ff000000018ff */
[C---:B------:R-:W-:Y:S08]  /*4f10*/  HMMA.16816.F32 R28, R8.reuse, R38, RZ ;  /* 0x00000026081c723c */ /* 0x040ff000000018ff */
[----:B-1----:R-:W-:Y:S08]  /*4f20*/  HMMA.16816.F32 R80, R8, R26, RZ ;  /* 0x0000001a0850723c */ /* 0x002ff000000018ff */
[----:B------:R-:W-:Y:S07]  /*4f30*/  HMMA.16816.F32 R168, R4, R84, R16 ;  /* 0x0000005404a8723c */ /* 0x000fee0000001810 */
[----:B------:R-:W-:Y:S01]  /*4f40*/  IMAD.MOV.U32 R85, RZ, RZ, R73 ;  /* 0x000000ffff557224 */ /* 0x000fe200078e0049 */
[----:B------:R-:W-:Y:S01]  /*4f50*/  HMMA.16816.F32 R88, R8, R24, RZ ;  /* 0x000000180858723c */ /* 0x000fe200000018ff */
[----:B------:R-:W-:-:S07]  /*4f60*/  IMAD.MOV.U32 R84, RZ, RZ, R72 ;  /* 0x000000ffff547224 */ /* 0x000fce00078e0048 */
[C---:B--2---:R-:W-:Y:S08]  /*4f70*/  HMMA.16816.F32 R76, R8.reuse, R20, RZ ;  /* 0x00000014084c723c */ /* 0x044ff000000018ff */
[----:B---3--:R-:W-:Y:S08]  /*4f80*/  HMMA.16816.F32 R16, R8, R42, RZ ;  /* 0x0000002a0810723c */ /* 0x008ff000000018ff */
[----:B------:R-:W-:Y:S08]  /*4f90*/  HMMA.16816.F32 R180, R4, R58, R28 ;  /* 0x0000003a04b4723c */ /* 0x000ff0000000181c */
[C---:B------:R-:W-:Y:S08]  /*4fa0*/  HMMA.16816.F32 R28, R8.reuse, R32, RZ ;  /* 0x00000020081c723c */ /* 0x040ff000000018ff */
[C---:B------:R-:W-:Y:S08]  /*4fb0*/  HMMA.16816.F32 R36, R8.reuse, R22, RZ ;  /* 0x000000160824723c */ /* 0x040ff000000018ff */
[C---:B------:R-:W-:Y:S08]  /*4fc0*/  HMMA.16816.F32 R24, R8.reuse, R34, RZ ;  /* 0x000000220818723c */ /* 0x040ff000000018ff */
[C---:B------:R-:W-:Y:S08]  /*4fd0*/  HMMA.16816.F32 R20, R8.reuse, R40, RZ ;  /* 0x000000280814723c */ /* 0x040ff000000018ff */
[C---:B----4-:R-:W-:Y:S08]  /*4fe0*/  HMMA.16816.F32 R72, R8.reuse, R48, RZ ;  /* 0x000000300848723c */ /* 0x050ff000000018ff */
[C---:B------:R-:W-:Y:S08]  /*4ff0*/  HMMA.16816.F32 R56, R8.reuse, R50, RZ ;  /* 0x000000320838723c */ /* 0x040ff000000018ff */
[C---:B------:R-:W-:Y:S08]  /*5000*/  HMMA.16816.F32 R32, R8.reuse, R44, RZ ;  /* 0x0000002c0820723c */ /* 0x040ff000000018ff */
[C---:B------:R-:W-:Y:S08]  /*5010*/  HMMA.16816.F32 R40, R8.reuse, R46, RZ ;  /* 0x0000002e0828723c */ /* 0x040ff000000018ff */
[C---:B------:R-:W-:Y:S08]  /*5020*/  HMMA.16816.F32 R52, R8.reuse, R60, RZ ;  /* 0x0000003c0834723c */ /* 0x040ff000000018ff */
[C---:B------:R-:W-:Y:S08]  /*5030*/  HMMA.16816.F32 R48, R8.reuse, R62, RZ ;  /* 0x0000003e0830723c */ /* 0x040ff000000018ff */
[C---:B------:R-:W-:Y:S08]  /*5040*/  HMMA.16816.F32 R44, R8.reuse, R64, RZ ;  /* 0x00000040082c723c */ /* 0x040ff000000018ff */
[----:B------:R-:W-:Y:S08]  /*5050*/  HMMA.16816.F32 R60, R8, R68, RZ ;  /* 0x00000044083c723c */ /* 0x000ff000000018ff */
[----:B------:R-:W-:Y:S07]  /*5060*/  HMMA.16816.F32 R172, R4, R86, R92 ;  /* 0x0000005604ac723c */ /* 0x000fee000000185c */
[----:B------:R-:W-:Y:S01]  /*5070*/  IMAD.MOV.U32 R95, RZ, RZ, R157 ;  /* 0x000000ffff5f7224 */ /* 0x000fe200078e009d */
[----:B------:R-:W-:Y:S01]  /*5080*/  HMMA.16816.F32 R64, R8, R66, RZ ;  /* 0x000000420840723c */ /* 0x000fe200000018ff */
[----:B------:R-:W-:Y:S01]  /*5090*/  IMAD.MOV.U32 R87, RZ, RZ, R84 ;  /* 0x000000ffff577224 */ /* 0x000fe200078e0054 */
[----:B------:R-:W-:Y:S01]  /*50a0*/  MOV R84, R85 ;  /* 0x0000005500547202 */ /* 0x000fe20000000f00 */
[----:B------:R-:W-:-:S02]  /*50b0*/  IMAD.MOV.U32 R85, RZ, RZ, R2 ;  /* 0x000000ffff557224 */ /* 0x000fc400078e0002 */
[----:B------:R-:W-:Y:S02]  /*50c0*/  IMAD.MOV.U32 R2, RZ, RZ, R15 ;  /* 0x000000ffff027224 */ /* 0x000fe400078e000f */
[----:B------:R-:W-:Y:S01]  /*50d0*/  IMAD.MOV.U32 R15, RZ, RZ, R149 ;  /* 0x000000ffff0f7224 */ /* 0x000fe200078e0095 */
[----:B------:R-:W-:Y:S01]  /*50e0*/  HMMA.16816.F32 R68, R8, R70, RZ ;  /* 0x000000460844723c */ /* 0x000fe200000018ff */
[----:B------:R-:W-:-:S07]  /*50f0*/  IMAD.MOV.U32 R93, RZ, RZ, R143 ;  /* 0x000000ffff5d7224 */ /* 0x000fce00078e008f */
[----:B------:R-:W-:Y:S07]  /*5100*/  HMMA.16816.F32 R116, R8, R118, RZ ;  /* 0x000000760874723c */ /* 0x000fee00000018ff */
[----:B------:R-:W-:Y:S01]  /*5110*/  MOV R8, R165 ;  /* 0x000000a500087202 */ /* 0x000fe20000000f00 */
[----:B------:R-:W-:Y:S01]  /*5120*/  IMAD.MOV.U32 R9, RZ, RZ, R164 ;  /* 0x000000ffff097224 */ /* 0x000fe200078e00a4 */
[----:B------:R-:W-:Y:S01]  /*5130*/  MOV R11, R158 ;  /* 0x0000009e000b7202 */ /* 0x000fe20000000f00 */
[----:B------:R-:W-:Y:S01]  /*5140*/  IMAD.MOV.U32 R10, RZ, RZ, R159 ;  /* 0x000000ffff0a7224 */ /* 0x000fe200078e009f */
[----:B------:R-:W-:Y:S01]  /*5150*/  HMMA.16816.F32 R164, R4, R110, R80 ;  /* 0x0000006e04a4723c */ /* 0x000fe20000001850 */
[----:B------:R-:W-:-:S02]  /*5160*/  IMAD.MOV.U32 R94, RZ, RZ, R9 ;  /* 0x000000ffff5e7224 */ /* 0x000fc400078e0009 */
[----:B------:R-:W-:Y:S01]  /*5170*/  IMAD.MOV.U32 R86, RZ, RZ, R11 ;  /* 0x000000ffff567224 */ /* 0x000fe200078e000b */
[----:B------:R-:W-:-:S03]  /*5180*/  MOV R92, R10 ;  /* 0x0000000a005c7202 */ /* 0x000fc60000000f00 */
[----:B------:R-:W-:Y:S01]  /*5190*/  IMAD.MOV.U32 R80, RZ, RZ, R156 ;  /* 0x000000ffff507224 */ /* 0x000fe200078e009c */
[----:B------:R-:W-:Y:S01]  /*51a0*/  HMMA.16816.F32 R176, R4, R108, R88 ;  /* 0x0000006c04b0723c */ /* 0x000fe20000001858 */
[----:B------:R-:W-:Y:S01]  /*51b0*/  MOV R83, R151 ;  /* 0x0000009700537202 */ /* 0x000fe20000000f00 */
[----:B------:R-:W-:Y:S01]  /*51c0*/  IMAD.MOV.U32 R82, RZ, RZ, R150 ;  /* 0x000000ffff527224 */ /* 0x000fe200078e0096 */
[----:B------:R-:W-:-:S05]  /*51d0*/  MOV R81, R141 ;  /* 0x0000008d00517202 */ /* 0x000fca0000000f00 */
[C---:B------:R-:W-:Y:S07]  /*51e0*/  HMMA.16816.F32 R156, R4.reuse, R104, R76 ;  /* 0x00000068049c723c */ /* 0x040fee000000184c */
[----:B------:R-:W-:Y:S01]  /*51f0*/  MOV R105, R95 ;  /* 0x0000005f00697202 */ /* 0x000fe20000000f00 */
[----:B------:R-:W-:Y:S01]  /*5200*/  HMMA.16816.F32 R108, R4, R98, R16 ;  /* 0x00000062046c723c */ /* 0x000fe20000001810 */
[----:B------:R-:W-:Y:S01]  /*5210*/  IMAD.MOV.U32 R95, RZ, RZ, R8 ;  /* 0x000000ffff5f7224 */ /* 0x000fe200078e0008 */
[----:B------:R-:W1:Y:S01]  /*5220*/  LDSM.16.MT88.4 R16, [R216+0x6900] ;  /* 0x00690000d810783b */ /* 0x000e620000004200 */
[----:B------:R-:W-:-:S03]  /*5230*/  IMAD.MOV.U32 R104, RZ, RZ, R148 ;  /* 0x000000ffff687224 */ /* 0x000fc600078e0094 */
[----:B------:R-:W2:Y:S02]  /*5240*/  LDSM.16.MT88.4 R8, [R215+0x6900] ;  /* 0x00690000d708783b */ /* 0x000ea40000004200 */
[C---:B------:R-:W-:Y:S08]  /*5250*/  HMMA.16816.F32 R28, R4.reuse, R100, R28 ;  /* 0x00000064041c723c */ /* 0x040ff0000000181c */
[C---:B------:R-:W-:Y:S01]  /*5260*/  HMMA.16816.F32 R100, R4.reuse, R102, R24 ;  /* 0x000000660464723c */ /* 0x040fe20000001818 */
[----:B------:R-:W3:Y:S07]  /*5270*/  LDSM.16.MT88.4 R24, [R214+0x9900] ;  /* 0x00990000d618783b */ /* 0x000eee0000004200 */
[C---:B------:R-:W-:Y:S07]  /*5280*/  HMMA.16816.F32 R148, R4.reuse, R106, R36 ;  /* 0x0000006a0494723c */ /* 0x040fee0000001824 */
[----:B------:R-:W-:Y:S01]  /*5290*/  MOV R38, R142 ;  /* 0x0000008e00267202 */ /* 0x000fe20000000f00 */
[----:B------:R-:W-:Y:S01]  /*52a0*/  IMAD.MOV.U32 R39, RZ, RZ, R140 ;  /* 0x000000ffff277224 */ /* 0x000fe200078e008c */
[----:B------:R-:W-:Y:S01]  /*52b0*/  MOV R107, R94 ;  /* 0x0000005e006b7202 */ /* 0x000fe20000000f00 */
[----:B------:R-:W-:Y:S01]  /*52c0*/  HMMA.16816.F32 R140, R4, R96, R20 ;  /* 0x00000060048c723c */ /* 0x000fe20000001814 */
[----:B------:R-:W4:Y:S01]  /*52d0*/  LDSM.16.MT88.4 R20, [R213+0x9900] ;  /* 0x00990000d514783b */ /* 0x000f220000004200 */
[----:B------:R-:W-:-:S02]  /*52e0*/  IMAD.MOV.U32 R106, RZ, RZ, R92 ;  /* 0x000000ffff6a7224 */ /* 0x000fc400078e005c */
[----:B------:R-:W-:Y:S02]  /*52f0*/  IMAD.MOV.U32 R92, RZ, RZ, R146 ;  /* 0x000000ffff5c7224 */ /* 0x000fe400078e0092 */
[----:B------:R-:W-:Y:S02]  /*5300*/  IMAD.MOV.U32 R94, RZ, RZ, R145 ;  /* 0x000000ffff5e7224 */ /* 0x000fe400078e0091 */
[C---:B-1----:R-:W-:Y:S08]  /*5310*/  HMMA.16816.F32 R88, R4.reuse, R16, R72 ;  /* 0x000000100458723c */ /* 0x042ff00000001848 */
[C---:B------:R-:W-:Y:S01]  /*5320*/  HMMA.16816.F32 R76, R4.reuse, R18, R56 ;  /* 0x00000012044c723c */ /* 0x040fe20000001838 */
[----:B------:R-:W-:Y:S07]  /*5330*/  LDSM.16.MT88.4 R16, [R213+0x1100] ;  /* 0x00110000d510783b */ /* 0x000fee0000004200 */
[C---:B--2---:R-:W-:Y:S08]  /*5340*/  HMMA.16816.F32 R72, R4.reuse, R8, R52 ;  /* 0x000000080448723c */ /* 0x044ff00000001834 */
[C---:B------:R-:W-:Y:S01]  /*5350*/  HMMA.16816.F32 R56, R4.reuse, R10, R48 ;  /* 0x0000000a0438723c */ /* 0x040fe20000001830 */
[----:B------:R-:W1:Y:S07]  /*5360*/  LDSM.16.MT88.4 R8, [R216+0x9900] ;  /* 0x00990000d808783b */ /* 0x000e6e0000004200 */
[C---:B---3--:R-:W-:Y:S07]  /*5370*/  HMMA.16816.F32 R60, R4.reuse, R24, R60 ;  /* 0x00000018043c723c */ /* 0x048fee000000183c */
[----:B------:R-:W-:Y:S01]  /*5380*/  MOV R24, R87 ;  /* 0x0000005700187202 */ /* 0x000fe20000000f00 */
[----:B------:R-:W-:Y:S01]  /*5390*/  IMAD.MOV.U32 R87, RZ, RZ, R84 ;  /* 0x000000ffff577224 */ /* 0x000fe200078e0054 */
[----:B------:R-:W-:Y:S01]  /*53a0*/  HMMA.16816.F32 R68, R4, R26, R68 ;  /* 0x0000001a0444723c */ /* 0x000fe20000001844 */
[----:B------:R-:W-:Y:S01]  /*53b0*/  IMAD.MOV.U32 R84, RZ, RZ, R85 ;  /* 0x000000ffff547224 */ /* 0x000fe200078e0055 */
[----:B------:R-:W-:Y:S01]  /*53c0*/  MOV R85, R2 ;  /* 0x0000000200557202 */ /* 0x000fe20000000f00 */
[----:B------:R-:W-:-:S02]  /*53d0*/  FFMA.FTZ R2, R133, c[0x0][0x2d0], -R12 ;  /* 0x0000b40085027a23 */ /* 0x000fc4000001080c */
[----:B------:R-:W-:Y:S02]  /*53e0*/  IMAD.MOV.U32 R25, RZ, RZ, R38 ;  /* 0x000000ffff197224 */ /* 0x000fe400078e0026 */
[----:B------:R2:W-:Y:S01]  /*53f0*/  MUFU.EX2 R133, R2 ;  /* 0x0000000200857308 */ /* 0x0005e20000000800 */
[----:B------:R-:W-:Y:S01]  /*5400*/  IMAD.MOV.U32 R26, RZ, RZ, R15 ;  /* 0x000000ffff1a7224 */ /* 0x000fe200078e000f */
[----:B----4-:R-:W-:Y:S01]  /*5410*/  HMMA.16816.F32 R52, R4, R20, R44 ;  /* 0x000000140434723c */ /* 0x010fe2000000182c */
[----:B------:R-:W-:-:S07]  /*5420*/  IMAD.MOV.U32 R27, RZ, RZ, R39 ;  /* 0x000000ffff1b7224 */ /* 0x000fce00078e0027 */
[----:B------:R-:W-:Y:S01]  /*5430*/  HMMA.16816.F32 R64, R4, R22, R64 ;  /* 0x000000160440723c */ /* 0x000fe20000001840 */
[----:B------:R-:W3:Y:S01]  /*5440*/  LDSM.16.MT88.4 R20, [R215+0x9900] ;  /* 0x00990000d714783b */ /* 0x000ee20000004200 */
[----:B--2---:R-:W-:-:S06]  /*5450*/  FFMA.FTZ R2, R136, c[0x0][0x2d0], -R12 ;  /* 0x0000b40088027a23 */ /* 0x004fcc000001080c */
[C---:B-1----:R-:W-:Y:S01]  /*5460*/  HMMA.16816.F32 R48, R4.reuse, R8, R124 ;  /* 0x000000080430723c */ /* 0x042fe2000000187c */
[----:B------:R1:W2:Y:S06]  /*5470*/  MUFU.EX2 R15, R2 ;  /* 0x00000002000f7308 */ /* 0x0002ac0000000800 */
[----:B------:R-:W-:Y:S01]  /*5480*/  IMAD.MOV.U32 R124, RZ, RZ, R13 ;  /* 0x000000ffff7c7224 */ /* 0x000fe200078e000d */
[----:B------:R-:W-:Y:S01]  /*5490*/  HMMA.16816.F32 R44, R4, R10, R120 ;  /* 0x0000000a042c723c */ /* 0x000fe20000001878 */
[----:B------:R-:W4:Y:S01]  /*54a0*/  LDSM.16.MT88.4 R8, [R214+0x1100] ;  /* 0x00110000d608783b */ /* 0x000f220000004200 */
[----:B------:R-:W-:Y:S01]  /*54b0*/  IMAD.MOV.U32 R126, RZ, RZ, R105 ;  /* 0x000000ffff7e7224 */ /* 0x000fe200078e0069 */
[----:B------:R-:W-:Y:S01]  /*54c0*/  MOV R125, R80 ;  /* 0x00000050007d7202 */ /* 0x000fe20000000f00 */
[----:B------:R-:W-:-:S02]  /*54d0*/  IMAD.MOV.U32 R127, RZ, RZ, R104 ;  /* 0x000000ffff7f7224 */ /* 0x000fc400078e0068 */
[----:B------:R-:W-:Y:S01]  /*54e0*/  IMAD.MOV.U32 R104, RZ, RZ, R95 ;  /* 0x000000ffff687224 */ /* 0x000fe200078e005f */
[----:B------:R-:W-:Y:S01]  /*54f0*/  MOV R121, R126 ;  /* 0x0000007e00797202 */ /* 0x000fe20000000f00 */
[----:B------:R-:W-:Y:S01]  /*5500*/  IMAD.MOV.U32 R123, RZ, RZ, R87 ;  /* 0x000000ffff7b7224 */ /* 0x000fe200078e0057 */
[----:B------:R-:W-:Y:S01]  /*5510*/  MOV R87, R84 ;  /* 0x0000005400577202 */ /* 0x000fe20000000f00 */
[----:B-1----:R-:W-:Y:S01]  /*5520*/  FFMA.FTZ R2, R135, c[0x0][0x2d0], -R12 ;  /* 0x0000b40087027a23 */ /* 0x002fe2000001080c */
[----:B------:R-:W-:Y:S01]  /*5530*/  MOV R135, R93 ;  /* 0x0000005d00877202 */ /* 0x000fe20000000f00 */
[----:B------:R-:W-:Y:S01]  /*5540*/  HMMA.16816.F32 R96, R4, R112, R32 ;  /* 0x000000700460723c */ /* 0x000fe20000001820 */
[----:B------:R-:W-:Y:S01]  /*5550*/  IMAD.MOV.U32 R95, RZ, RZ, R14 ;  /* 0x000000ffff5f7224 */ /* 0x000fe200078e000e */
[----:B------:R1:W-:Y:S01]  /*5560*/  MUFU.EX2 R93, R2 ;  /* 0x00000002005d7308 */ /* 0x0003e20000000800 */
[----:B------:R-:W-:Y:S01]  /*5570*/  MOV R14, R147 ;  /* 0x00000093000e7202 */ /* 0x000fe20000000f00 */
[----:B------:R-:W-:-:S02]  /*5580*/  IMAD.MOV.U32 R120, RZ, RZ, R127 ;  /* 0x000000ffff787224 */ /* 0x000fc400078e007f */
[----:B------:R-:W-:Y:S01]  /*5590*/  IMAD.MOV.U32 R127, RZ, RZ, R106 ;  /* 0x000000ffff7f7224 */ /* 0x000fe200078e006a */
[----:B------:R-:W-:Y:S01]  /*55a0*/  MOV R34, R83 ;  /* 0x0000005300227202 */ /* 0x000fe20000000f00 */
[----:B------:R-:W-:Y:S01]  /*55b0*/  HMMA.16816.F32 R112, R4, R114, R40 ;  /* 0x000000720470723c */ /* 0x000fe20000001828 */
[----:B------:R-:W-:Y:S02]  /*55c0*/  IMAD.MOV.U32 R33, RZ, RZ, R82 ;  /* 0x000000ffff217224 */ /* 0x000fe400078e0052 */
[----:B------:R-:W-:Y:S02]  /*55d0*/  IMAD.MOV.U32 R35, RZ, RZ, R86 ;  /* 0x000000ffff237224 */ /* 0x000fe400078e0056 */
[----:B------:R-:W-:-:S03]  /*55e0*/  IMAD.MOV.U32 R122, RZ, RZ, R125 ;  /* 0x000000ffff7a7224 */ /* 0x000fc600078e007d */
[----:B---3--:R-:W-:Y:S01]  /*55f0*/  HMMA.16816.F32 R40, R4, R20, R128 ;  /* 0x000000140428723c */ /* 0x008fe20000001880 */
[----:B-1----:R-:W-:-:S04]  /*5600*/  FFMA.FTZ R2, R134, c[0x0][0x2d0], -R12 ;  /* 0x0000b40086027a23 */ /* 0x002fc8000001080c */
[----:B------:R1:W3:Y:S02]  /*5610*/  MUFU.EX2 R134, R2 ;  /* 0x0000000200867308 */ /* 0x0002e40000000800 */
[----:B------:R-:W-:Y:S01]  /*5620*/  IMAD.MOV.U32 R131, RZ, RZ, R135 ;  /* 0x000000ffff837224 */ /* 0x000fe200078e0087 */
[----:B------:R-:W-:Y:S01]  /*5630*/  HMMA.16816.F32 R36, R4, R22, R116 ;  /* 0x000000160424723c */ /* 0x000fe20000001874 */
[----:B------:R-:W4:Y:S01]  /*5640*/  LDSM.16.MT88.4 R20, [R216+0x1100] ;  /* 0x00110000d814783b */ /* 0x000f220000004200 */
[----:B------:R-:W-:Y:S01]  /*5650*/  MOV R135, R92 ;  /* 0x0000005c00877202 */ /* 0x000fe20000000f00 */
[----:B------:R-:W-:Y:S01]  /*5660*/  IMAD.MOV.U32 R129, RZ, RZ, R27 ;  /* 0x000000ffff817224 */ /* 0x000fe200078e001b */
[----:B------:R-:W-:Y:S01]  /*5670*/  MOV R130, R26 ;  /* 0x0000001a00827202 */ /* 0x000fe20000000f00 */
[----:B------:R-:W-:Y:S02]  /*5680*/  IMAD.MOV.U32 R128, RZ, RZ, R24 ;  /* 0x000000ffff807224 */ /* 0x000fe400078e0018 */
[----:B--2---:R-:W-:Y:S01]  /*5690*/  F2FP.PACK_AB R4, R15, R133 ;  /* 0x000000850f04723e */ /* 0x004fe200000000ff */
[----:B-1----:R-:W-:Y:S01]  /*56a0*/  FFMA.FTZ R2, R137, c[0x0][0x2d0], -R0 ;  /* 0x0000b40089027a23 */ /* 0x002fe20000010800 */
[----:B---3--:R-:W-:-:S03]  /*56b0*/  F2FP.PACK_AB R6, R134, R93 ;  /* 0x0000005d8606723e */ /* 0x008fc600000000ff */
[----:B------:R1:W-:Y:S02]  /*56c0*/  MUFU.EX2 R13, R2 ;  /* 0x00000002000d7308 */ /* 0x0003e40000000800 */
[----:B-1----:R-:W-:-:S06]  /*56d0*/  FFMA.FTZ R2, R144, c[0x0][0x2d0], -R0 ;  /* 0x0000b40090027a23 */ /* 0x002fcc0000010800 */
[----:B------:R1:W2:Y:S02]  /*56e0*/  MUFU.EX2 R84, R2 ;  /* 0x0000000200547308 */ /* 0x0002a40000000800 */
[----:B-1----:R-:W-:Y:S01]  /*56f0*/  FFMA.FTZ R2, R139, c[0x0][0x2d0], -R0 ;  /* 0x0000b4008b027a23 */ /* 0x002fe20000010800 */
[----:B--2---:R-:W-:-:S05]  /*5700*/  F2FP.PACK_AB R5, R84, R13 ;  /* 0x0000000d5405723e */ /* 0x004fca00000000ff */
[----:B------:R1:W-:Y:S02]  /*5710*/  MUFU.EX2 R32, R2 ;  /* 0x0000000200207308 */ /* 0x0003e40000000800 */
[----:B-1----:R-:W-:-:S06]  /*5720*/  FFMA.FTZ R2, R138, c[0x0][0x2d0], -R0 ;  /* 0x0000b4008a027a23 */ /* 0x002fcc0000010800 */
[----:B------:R-:W1:Y:S02]  /*5730*/  MUFU.EX2 R105, R2 ;  /* 0x0000000200697308 */ /* 0x000e640000000800 */
[----:B-1----:R-:W-:Y:S02]  /*5740*/  F2FP.PACK_AB R7, R105, R32 ;  /* 0x000000206907723e */ /* 0x002fe400000000ff */
[----:B------:R-:W-:Y:S02]  /*5750*/  MOV R2, R25 ;  /* 0x0000001900027202 */ /* 0x000fe40000000f00 */
[----:B------:R-:W-:Y:S03]  /*5760*/  LDSM.16.MT88.4 R24, [R214+0x7100] ;  /* 0x00710000d618783b */ /* 0x000fe60000004200 */
[C---:B------:R-:W-:Y:S07]  /*5770*/  HMMA.16816.F32 R136, R4.reuse, R16, R200 ;  /* 0x000000100488723c */ /* 0x040fee00000018c8 */
[----:B------:R-:W-:Y:S01]  /*5780*/  IMAD.MOV.U32 R201, RZ, RZ, R81 ;  /* 0x000000ffffc97224 */ /* 0x000fe200078e0051 */
[----:B----4-:R-:W-:Y:S01]  /*5790*/  HMMA.16816.F32 R144, R4, R8, R192 ;  /* 0x000000080490723c */ /* 0x010fe200000018c0 */
[----:B------:R-:W-:Y:S01]  /*57a0*/  IMAD.MOV.U32 R203, RZ, RZ, R32 ;  /* 0x000000ffffcb7224 */ /* 0x000fe200078e0020 */
[----:B------:R-:W-:Y:S01]  /*57b0*/  MOV R200, R34 ;  /* 0x0000002200c87202 */ /* 0x000fe20000000f00 */
[----:B------:R-:W-:-:S04]  /*57c0*/  IMAD.MOV.U32 R202, RZ, RZ, R33 ;  /* 0x000000ffffca7224 */ /* 0x000fc800078e0021 */
[----:B------:R-:W-:Y:S01]  /*57d0*/  MOV R194, R87 ;  /* 0x0000005700c27202 */ /* 0x000fe20000000f00 */
[C---:B------:R-:W-:Y:S01]  /*57e0*/  HMMA.16816.F32 R80, R4.reuse, R18, R196 ;  /* 0x000000120450723c */ /* 0x040fe200000018c4 */
[----:B------:R-:W-:Y:S01]  /*57f0*/  IMAD.MOV.U32 R193, RZ, RZ, R85 ;  /* 0x000000ffffc17224 */ /* 0x000fe200078e0055 */
[----:B------:R-:W1:Y:S01]  /*5800*/  LDSM.16.MT88.4 R16, [R215+0x1100] ;  /* 0x00110000d710783b */ /* 0x000e620000004200 */
[----:B------:R-:W-:Y:S02]  /*5810*/  IMAD.MOV.U32 R192, RZ, RZ, R84 ;  /* 0x000000ffffc07224 */ /* 0x000fe400078e0054 */
[----:B------:R-:W-:Y:S02]  /*5820*/  IMAD.MOV.U32 R195, RZ, RZ, R93 ;  /* 0x000000ffffc37224 */ /* 0x000fe400078e005d */
[----:B------:R-:W-:Y:S01]  /*5830*/  IMAD.MOV.U32 R196, RZ, RZ, R94 ;  /* 0x000000ffffc47224 */ /* 0x000fe200078e005e */
[C---:B------:R-:W-:Y:S01]  /*5840*/  HMMA.16816.F32 R84, R4.reuse, R10, R152 ;  /* 0x0000000a0454723c */ /* 0x040fe20000001898 */
[----:B------:R-:W2:Y:S01]  /*5850*/  LDSM.16.MT88.4 R8, [R213+0x4100] ;  /* 0x00410000d508783b */ /* 0x000ea20000004200 */
[----:B------:R-:W-:Y:S01]  /*5860*/  MOV R197, R95 ;  /* 0x0000005f00c57202 */ /* 0x000fe20000000f00 */
[----:B------:R-:W-:Y:S01]  /*5870*/  IMAD.MOV.U32 R199, RZ, RZ, R35 ;  /* 0x000000ffffc77224 */ /* 0x000fe200078e0023 */
[----:B------:R-:W-:Y:S01]  /*5880*/  MOV R198, R107 ;  /* 0x0000006b00c67202 */ /* 0x000fe20000000f00 */
[----:B------:R-:W-:Y:S03]  /*5890*/  LDSM.16.MT88.4 R32, [R213+0x7100] ;  /* 0x00710000d520783b */ /* 0x000fe60000004200 */
[C---:B------:R-:W-:Y:S07]  /*58a0*/  HMMA.16816.F32 R152, R4.reuse, R20, R188 ;  /* 0x000000140498723c */ /* 0x040fee00000018bc */
[----:B------:R-:W-:Y:S01]  /*58b0*/  IMAD.MOV.U32 R189, RZ, RZ, R104 ;  /* 0x000000ffffbd7224 */ /* 0x000fe200078e0068 */
[----:B------:R-:W-:Y:S01]  /*58c0*/  HMMA.16816.F32 R92, R4, R22, R184 ;  /* 0x00000016045c723c */ /* 0x000fe200000018b8 */
[----:B------:R-:W-:Y:S01]  /*58d0*/  IMAD.MOV.U32 R190, RZ, RZ, R105 ;  /* 0x000000ffffbe7224 */ /* 0x000fe200078e0069 */
[----:B------:R-:W3:Y:S01]  /*58e0*/  LDSM.16.MT88.4 R20, [R214+0x4100] ;  /* 0x00410000d614783b */ /* 0x000ee20000004200 */
[----:B------:R-:W-:Y:S01]  /*58f0*/  MOV R191, R123 ;  /* 0x0000007b00bf7202 */ /* 0x000fe20000000f00 */
[----:B------:R-:W-:-:S04]  /*5900*/  IMAD.MOV.U32 R123, RZ, RZ, R124 ;  /* 0x000000ffff7b7224 */ /* 0x000fc800078e007c */
[----:B------:R-:W-:Y:S01]  /*5910*/  IMAD.MOV.U32 R188, RZ, RZ, R123 ;  /* 0x000000ffffbc7224 */ /* 0x000fe200078e007b */
        /* <DEDUP_REMOVED lines=12> */
[C---:B--2---:R-:W-:Y:S01]  /*59e0*/  HMMA.16816.F32 R156, R4.reuse, R8, R28 ;  /* 0x00000008049c723c */ /* 0x044fe2000000181c */
[----:B------:R-:W-:Y:S07]  /*59f0*/  LDSM.16.MT88.4 R28, [R214+0xa100] ;  /* 0x00a10000d61c783b */ /* 0x000fee0000004200 */
[C---:B------:R-:W-:Y:S01]  /*5a00*/  HMMA.16816.F32 R116, R4.reuse, R10, R100 ;  /* 0x0000000a0474723c */ /* 0x040fe20000001864 */
[----:B------:R-:W2:Y:S07]  /*5a10*/  LDSM.16.MT88.4 R8, [R213+0xa100] ;  /* 0x00a10000d508783b */ /* 0x000eae0000004200 */
[C---:B------:R-:W-:Y:S07]  /*5a20*/  HMMA.16816.F32 R148, R4.reuse, R32, R140 ;  /* 0x000000200494723c */ /* 0x040fee000000188c */
[----:B------:R-:W-:Y:S01]  /*5a30*/  IMAD.MOV.U32 R33, RZ, RZ, R122 ;  /* 0x000000ffff217224 */ /* 0x000fe200078e007a */
[----:B------:R-:W-:Y:S01]  /*5a40*/  HMMA.16816.F32 R140, R4, R34, R108 ;  /* 0x00000022048c723c */ /* 0x000fe2000000186c */
[----:B------:R-:W-:-:S06]  /*5a50*/  IMAD.MOV.U32 R32, RZ, RZ, R131 ;  /* 0x000000ffff207224 */ /* 0x000fcc00078e0083 */
[----:B------:R-:W-:Y:S01]  /*5a60*/  MOV R108, R190 ;  /* 0x000000be006c7202 */ /* 0x000fe20000000f00 */
[----:B------:R-:W-:Y:S01]  /*5a70*/  IMAD.MOV.U32 R190, RZ, RZ, R198 ;  /* 0x000000ffffbe7224 */ /* 0x000fe200078e00c6 */
[----:B------:R-:W-:Y:S01]  /*5a80*/  MOV R198, R200 ;  /* 0x000000c800c67202 */ /* 0x000fe20000000f00 */
[----:B------:R-:W-:Y:S01]  /*5a90*/  IMAD.MOV.U32 R34, RZ, RZ, R127 ;  /* 0x000000ffff227224 */ /* 0x000fe200078e007f */
[----:B------:R-:W-:Y:S01]  /*5aa0*/  MOV R200, R121 ;  /* 0x0000007900c87202 */ /* 0x000fe20000000f00 */
[----:B------:R-:W-:Y:S01]  /*5ab0*/  IMAD.MOV.U32 R111, RZ, RZ, R120 ;  /* 0x000000ffff6f7224 */ /* 0x000fe200078e0078 */
[----:B------:R-:W-:Y:S01]  /*5ac0*/  HMMA.16816.F32 R124, R4, R24, R96 ;  /* 0x00000018047c723c */ /* 0x000fe20000001860 */
[----:B------:R-:W-:Y:S01]  /*5ad0*/  MOV R110, R197 ;  /* 0x000000c5006e7202 */ /* 0x000fe20000000f00 */
[----:B------:R-:W-:Y:S01]  /*5ae0*/  IMAD.MOV.U32 R35, RZ, RZ, R203 ;  /* 0x000000ffff237224 */ /* 0x000fe200078e00cb */
[----:B------:R-:W-:Y:S01]  /*5af0*/  MOV R203, R2 ;  /* 0x0000000200cb7202 */ /* 0x000fe20000000f00 */
[----:B------:R-:W-:-:S02]  /*5b00*/  IMAD.MOV.U32 R197, RZ, RZ, R199 ;  /* 0x000000ffffc57224 */ /* 0x000fc400078e00c7 */
[----:B------:R-:W-:Y:S02]  /*5b10*/  IMAD.MOV.U32 R109, RZ, RZ, R196 ;  /* 0x000000ffff6d7224 */ /* 0x000fe400078e00c4 */
[C---:B---3--:R-:W-:Y:S01]  /*5b20*/  HMMA.16816.F32 R120, R4.reuse, R20, R88 ;  /* 0x000000140478723c */ /* 0x048fe20000001858 */
[----:B------:R-:W-:Y:S02]  /*5b30*/  IMAD.MOV.U32 R24, RZ, RZ, R195 ;  /* 0x000000ffff187224 */ /* 0x000fe400078e00c3 */
[----:B------:R-:W-:Y:S01]  /*5b40*/  IMAD.MOV.U32 R199, RZ, RZ, R202 ;  /* 0x000000ffffc77224 */ /* 0x000fe200078e00ca */
[----:B------:R-:W-:Y:S01]  /*5b50*/  MOV R202, R130 ;  /* 0x0000008200ca7202 */ /* 0x000fe20000000f00 */
[----:B------:R-:W-:Y:S02]  /*5b60*/  FFMA.FTZ R2, R207, c[0x0][0x2d0], -R12 ;  /* 0x0000b400cf027a23 */ /* 0x000fe4000001080c */
[----:B------:R-:W-:Y:S01]  /*5b70*/  IMAD.MOV.U32 R196, RZ, RZ, R128 ;  /* 0x000000ffffc47224 */ /* 0x000fe200078e0080 */
[----:B-1----:R-:W-:Y:S01]  /*5b80*/  HMMA.16816.F32 R96, R4, R16, R72 ;  /* 0x000000100460723c */ /* 0x002fe20000001848 */
[----:B------:R-:W-:-:S02]  /*5b90*/  IMAD.MOV.U32 R195, RZ, RZ, R129 ;  /* 0x000000ffffc37224 */ /* 0x000fc400078e0081 */
[----:B------:R-:W-:Y:S01]  /*5ba0*/  IMAD.MOV.U32 R25, RZ, RZ, R189 ;  /* 0x000000ffff197224 */ /* 0x000fe200078e00bd */
[----:B------:R-:W-:-:S04]  /*5bb0*/  MOV R189, R251 ;  /* 0x000000fb00bd7202 */ /* 0x000fc80000000f00 */
[C---:B------:R-:W-:Y:S01]  /*5bc0*/  HMMA.16816.F32 R88, R4.reuse, R18, R56 ;  /* 0x000000120458723c */ /* 0x040fe20000001838 */
[----:B------:R-:W1:Y:S07]  /*5bd0*/  LDSM.16.MT88.4 R16, [R215+0xa100] ;  /* 0x00a10000d710783b */ /* 0x000e6e0000004200 */
[C---:B--2---:R-:W-:Y:S08]  /*5be0*/  HMMA.16816.F32 R72, R4.reuse, R8, R52 ;  /* 0x000000080448723c */ /* 0x044ff00000001834 */
[C---:B------:R-:W-:Y:S01]  /*5bf0*/  HMMA.16816.F32 R64, R4.reuse, R10, R64 ;  /* 0x0000000a0440723c */ /* 0x040fe20000001840 */
[----:B------:R-:W2:Y:S07]  /*5c00*/  LDSM.16.MT88.4 R8, [R216+0xa100] ;  /* 0x00a10000d808783b */ /* 0x000eae0000004200 */
[C---:B------:R-:W-:Y:S07]  /*5c10*/  HMMA.16816.F32 R128, R4.reuse, R26, R112 ;  /* 0x0000001a0480723c */ /* 0x040fee0000001870 */
[----:B------:R-:W-:Y:S01]  /*5c20*/  IMAD.MOV.U32 R115, RZ, RZ, R248 ;  /* 0x000000ffff737224 */ /* 0x000fe200078e00f8 */
[----:B------:R-:W-:Y:S01]  /*5c30*/  MOV R113, R250 ;  /* 0x000000fa00717202 */ /* 0x000fe20000000f00 */
[----:B------:R3:W-:Y:S01]  /*5c40*/  MUFU.EX2 R248, R2 ;  /* 0x0000000200f87308 */ /* 0x0007e20000000800 */
[----:B------:R-:W-:Y:S01]  /*5c50*/  HMMA.16816.F32 R100, R4, R22, R76 ;  /* 0x000000160464723c */ /* 0x000fe2000000184c */
[----:B------:R-:W-:Y:S01]  /*5c60*/  LDSM.16.MT88.4 R20, [R214+0x1900] ;  /* 0x00190000d614783b */ /* 0x000fe20000004200 */
[----:B------:R-:W-:-:S02]  /*5c70*/  IMAD.MOV.U32 R112, RZ, RZ, R249 ;  /* 0x000000ffff707224 */ /* 0x000fc400078e00f9 */
[----:B------:R-:W-:-:S03]  /*5c80*/  IMAD.MOV.U32 R114, RZ, RZ, R34 ;  /* 0x000000ffff727224 */ /* 0x000fc600078e0022 */
[----:B------:R-:W-:Y:S01]  /*5c90*/  MOV R79, R24 ;  /* 0x00000018004f7202 */ /* 0x000fe20000000f00 */
[----:B-1----:R-:W-:Y:S01]  /*5ca0*/  HMMA.16816.F32 R40, R4, R16, R40 ;  /* 0x000000100428723c */ /* 0x002fe20000001828 */
[----:B---3--:R-:W-:-:S07]  /*5cb0*/  FFMA.FTZ R2, R206, c[0x0][0x2d0], -R12 ;  /* 0x0000b400ce027a23 */ /* 0x008fce000001080c */
[C---:B------:R-:W-:Y:S01]  /*5cc0*/  HMMA.16816.F32 R36, R4.reuse, R18, R36 ;  /* 0x000000120424723c */ /* 0x040fe20000001824 */
[----:B------:R-:W-:Y:S01]  /*5cd0*/  LDSM.16.MT88.4 R16, [R216+0x1900] ;  /* 0x00190000d810783b */ /* 0x000fe20000004200 */
[----:B------:R1:W-:Y:S06]  /*5ce0*/  MUFU.EX2 R251, R2 ;  /* 0x0000000200fb7308 */ /* 0x0003ec0000000800 */
[C---:B--2---:R-:W-:Y:S08]  /*5cf0*/  HMMA.16816.F32 R48, R4.reuse, R8, R48 ;  /* 0x000000080430723c */ /* 0x044ff00000001830 */
[----:B------:R-:W-:Y:S01]  /*5d00*/  HMMA.16816.F32 R44, R4, R10, R44 ;  /* 0x0000000a042c723c */ /* 0x000fe2000000182c */
[----:B------:R-:W-:Y:S01]  /*5d10*/  LDSM.16.MT88.4 R8, [R215+0x1900] ;  /* 0x00190000d708783b */ /* 0x000fe20000004200 */
[----:B-1----:R-:W-:-:S02]  /*5d20*/  FFMA.FTZ R2, R204, c[0x0][0x2d0], -R12 ;  /* 0x0000b400cc027a23 */ /* 0x002fc4000001080c */
[----:B------:R-:W-:Y:S02]  /*5d30*/  IMAD.MOV.U32 R204, RZ, RZ, R115 ;  /* 0x000000ffffcc7224 */ /* 0x000fe400078e0073 */
[----:B------:R1:W-:Y:S01]  /*5d40*/  MUFU.EX2 R250, R2 ;  /* 0x0000000200fa7308 */ /* 0x0003e20000000800 */
[----:B------:R-:W-:Y:S01]  /*5d50*/  IMAD.MOV.U32 R115, RZ, RZ, R25 ;  /* 0x000000ffff737224 */ /* 0x000fe200078e0019 */
[C---:B------:R-:W-:Y:S01]  /*5d60*/  HMMA.16816.F32 R60, R4.reuse, R28, R60 ;  /* 0x0000001c043c723c */ /* 0x040fe2000000183c */
[----:B------:R-:W2:Y:S07]  /*5d70*/  LDSM.16.MT88.4 R24, [R213+0x1900] ;  /* 0x00190000d518783b */ /* 0x000eae0000004200 */
[----:B------:R-:W-:Y:S01]  /*5d80*/  HMMA.16816.F32 R68, R4, R30, R68 ;  /* 0x0000001e0444723c */ /* 0x000fe20000001844 */
[----:B------:R-:W-:Y:S01]  /*5d90*/  LDSM.16.MT88.4 R28, [R214+0x7900] ;  /* 0x00790000d61c783b */ /* 0x000fe20000004200 */
[----:B-1----:R-:W-:-:S05]  /*5da0*/  FFMA.FTZ R2, R205, c[0x0][0x2d0], -R12 ;  /* 0x0000b400cd027a23 */ /* 0x002fca000001080c */
[--C-:B------:R-:W-:Y:S01]  /*5db0*/  FFMA.FTZ R4, R210, c[0x0][0x2d0], -R0.reuse ;  /* 0x0000b400d2047a23 */ /* 0x100fe20000010800 */
[----:B------:R-:W-:Y:S01]  /*5dc0*/  MOV R210, R32 ;  /* 0x0000002000d27202 */ /* 0x000fe20000000f00 */
[----:B------:R1:W3:Y:S08]  /*5dd0*/  MUFU.EX2 R249, R2 ;  /* 0x0000000200f97308 */ /* 0x0002f00000000800 */
[----:B------:R4:W-:Y:S01]  /*5de0*/  MUFU.EX2 R205, R4 ;  /* 0x0000000400cd7308 */ /* 0x0009e20000000800 */
[----:B-1----:R-:W-:Y:S01]  /*5df0*/  FFMA.FTZ R2, R208, c[0x0][0x2d0], -R0 ;  /* 0x0000b400d0027a23 */ /* 0x002fe20000010800 */
[----:B---3--:R-:W-:-:S06]  /*5e00*/  F2FP.PACK_AB R6, R249, R250 ;  /* 0x000000faf906723e */ /* 0x008fcc00000000ff */
[----:B------:R1:W-:Y:S01]  /*5e10*/  MUFU.EX2 R208, R2 ;  /* 0x0000000200d07308 */ /* 0x0003e20000000800 */
[----:B----4-:R-:W-:Y:S01]  /*5e20*/  F2FP.PACK_AB R4, R251, R248 ;  /* 0x000000f8fb04723e */ /* 0x010fe200000000ff */
[----:B-1----:R-:W-:Y:S02]  /*5e30*/  FFMA.FTZ R2, R209, c[0x0][0x2d0], -R0 ;  /* 0x0000b400d1027a23 */ /* 0x002fe40000010800 */
[----:B------:R-:W-:-:S04]  /*5e40*/  IMAD.MOV.U32 R209, RZ, RZ, R35 ;  /* 0x000000ffffd17224 */ /* 0x000fc800078e0023 */
[----:B------:R1:W3:Y:S02]  /*5e50*/  MUFU.EX2 R207, R2 ;  /* 0x0000000200cf7308 */ /* 0x0002e40000000800 */
[----:B-1----:R-:W-:Y:S01]  /*5e60*/  FFMA.FTZ R2, R211, c[0x0][0x2d0], -R0 ;  /* 0x0000b400d3027a23 */ /* 0x002fe20000010800 */
[----:B---3--:R-:W-:Y:S01]  /*5e70*/  F2FP.PACK_AB R5, R207, R208 ;  /* 0x000000d0cf05723e */ /* 0x008fe200000000ff */
[----:B------:R-:W-:-:S04]  /*5e80*/  IMAD.MOV.U32 R211, RZ, RZ, R33 ;  /* 0x000000ffffd37224 */ /* 0x000fc800078e0021 */
[----:B------:R-:W1:Y:S01]  /*5e90*/  MUFU.EX2 R206, R2 ;  /* 0x0000000200ce7308 */ /* 0x000e620000000800 */
[----:B------:R-:W3:Y:S01]  /*5ea0*/  LDSM.16.MT88.4 R32, [R213+0x4900] ;  /* 0x00490000d520783b */ /* 0x000ee20000004200 */
[----:B-1----:R-:W-:Y:S01]  /*5eb0*/  F2FP.PACK_AB R7, R206, R205 ;  /* 0x000000cdce07723e */ /* 0x002fe200000000ff */
[----:B------:R-:W-:-:S06]  /*5ec0*/  IMAD.MOV.U32 R2, RZ, RZ, R79 ;  /* 0x000000ffff027224 */ /* 0x000fcc00078e004f */
[C---:B--2---:R-:W-:Y:S08]  /*5ed0*/  HMMA.16816.F32 R136, R4.reuse, R24, R136 ;  /* 0x000000180488723c */ /* 0x044ff00000001888 */
[C---:B------:R-:W-:Y:S01]  /*5ee0*/  HMMA.16816.F32 R52, R4.reuse, R26, R80 ;  /* 0x0000001a0434723c */ /* 0x040fe20000001850 */
[----:B------:R-:W1:Y:S07]  /*5ef0*/  LDSM.16.MT88.4 R24, [R214+0x4900] ;  /* 0x00490000d618783b */ /* 0x000e6e0000004200 */
[C---:B------:R-:W-:Y:S08]  /*5f00*/  HMMA.16816.F32 R144, R4.reuse, R20, R144 ;  /* 0x000000140490723c */ /* 0x040ff00000001890 */
[C---:B------:R-:W-:Y:S01]  /*5f10*/  HMMA.16816.F32 R56, R4.reuse, R22, R84 ;  /* 0x000000160438723c */ /* 0x040fe20000001854 */
[----:B------:R-:W2:Y:S07]  /*5f20*/  LDSM.16.MT88.4 R20, [R216+0x4900] ;  /* 0x00490000d814783b */ /* 0x000eae0000004200 */
[C---:B------:R-:W-:Y:S08]  /*5f30*/  HMMA.16816.F32 R152, R4.reuse, R16, R152 ;  /* 0x000000100498723c */ /* 0x040ff00000001898 */
[C---:B------:R-:W-:Y:S01]  /*5f40*/  HMMA.16816.F32 R76, R4.reuse, R18, R92 ;  /* 0x00000012044c723c */ /* 0x040fe2000000185c */
[----:B------:R-:W4:Y:S06]  /*5f50*/  LDSM.16.MT88.4 R16, [R215+0x4900] ;  /* 0x00490000d710783b */ /* 0x000f2c0000004200 */
[----:B------:R-:W-:Y:S01]  /*5f60*/  MOV R94, R114 ;  /* 0x00000072005e7202 */ /* 0x000fe20000000f00 */
[----:B------:R-:W-:Y:S01]  /*5f70*/  HMMA.16816.F32 R160, R4, R8, R160 ;  /* 0x0000000804a0723c */ /* 0x000fe200000018a0 */
[----:B------:R-:W-:-:S02]  /*5f80*/  IMAD.MOV.U32 R95, RZ, RZ, R115 ;  /* 0x000000ffff5f7224 */ /* 0x000fc400078e0073 */
[----:B------:R-:W-:Y:S01]  /*5f90*/  IMAD.MOV.U32 R92, RZ, RZ, R211 ;  /* 0x000000ffff5c7224 */ /* 0x000fe200078e00d3 */
[----:B------:R-:W-:Y:S01]  /*5fa0*/  MOV R211, R209 ;  /* 0x000000d100d37202 */ /* 0x000fe20000000f00 */
[----:B------:R-:W-:Y:S02]  /*5fb0*/  IMAD.MOV.U32 R93, RZ, RZ, R210 ;  /* 0x000000ffff5d7224 */ /* 0x000fe400078e00d2 */
[----:B------:R-:W-:Y:S01]  /*5fc0*/  IMAD.MOV.U32 R209, RZ, RZ, R108 ;  /* 0x000000ffffd17224 */ /* 0x000fe200078e006c */
[----:B------:R-:W-:Y:S01]  /*5fd0*/  HMMA.16816.F32 R80, R4, R10, R104 ;  /* 0x0000000a0450723c */ /* 0x000fe20000001868 */
[----:B------:R-:W4:Y:S01]  /*5fe0*/  LDSM.16.MT88.4 R8, [R213+0x7900] ;  /* 0x00790000d508783b */ /* 0x000f220000004200 */
[----:B------:R-:W-:-:S06]  /*5ff0*/  IMAD.MOV.U32 R210, RZ, RZ, R110 ;  /* 0x000000ffffd27224 */ /* 0x000fcc00078e006e */
[C---:B---3--:R-:W-:Y:S08]  /*6000*/  HMMA.16816.F32 R168, R4.reuse, R32, R168 ;  /* 0x0000002004a8723c */ /* 0x048ff000000018a8 */
[C---:B------:R-:W-:Y:S07]  /*6010*/  HMMA.16816.F32 R32, R4.reuse, R34, R184 ;  /* 0x000000220420723c */ /* 0x040fee00000018b8 */
[----:B------:R-:W-:Y:S01]  /*6020*/  IMAD.MOV.U32 R185, RZ, RZ, R112 ;  /* 0x000000ffffb97224 */ /* 0x000fe200078e0070 */
[----:B-1----:R-:W-:Y:S01]  /*6030*/  HMMA.16816.F32 R84, R4, R26, R180 ;  /* 0x0000001a0454723c */ /* 0x002fe200000018b4 */
[----:B------:R-:W-:Y:S01]  /*6040*/  IMAD.MOV.U32 R184, RZ, RZ, R113 ;  /* 0x000000ffffb87224 */ /* 0x000fe200078e0071 */
[----:B------:R-:W-:Y:S01]  /*6050*/  MOV R187, R2 ;  /* 0x0000000200bb7202 */ /* 0x000fe20000000f00 */
[----:B------:R-:W-:Y:S01]  /*6060*/  IMAD.MOV.U32 R2, RZ, RZ, R111 ;  /* 0x000000ffff027224 */ /* 0x000fe200078e006f */
[----:B------:R-:W-:-:S03]  /*6070*/  MOV R186, R109 ;  /* 0x0000006d00ba7202 */ /* 0x000fc60000000f00 */
[----:B------:R-:W-:Y:S01]  /*6080*/  FFMA.FTZ R2, R2, c[0x0][0x2d0], -R12 ;  /* 0x0000b40002027a23 */ /* 0x000fe2000001080c */
[C---:B--2---:R-:W-:Y:S08]  /*6090*/  HMMA.16816.F32 R104, R4.reuse, R20, R172 ;  /* 0x000000140468723c */ /* 0x044ff000000018ac */
[C---:B----4-:R-:W-:Y:S08]  /*60a0*/  HMMA.16816.F32 R112, R4.reuse, R16, R156 ;  /* 0x000000100470723c */ /* 0x050ff0000000189c */
[C---:B------:R-:W-:Y:S01]  /*60b0*/  HMMA.16816.F32 R116, R4.reuse, R18, R116 ;  /* 0x000000120474723c */ /* 0x040fe20000001874 */
[----:B------:R-:W1:Y:S07]  /*60c0*/  LDSM.16.MT88.4 R16, [R216+0x7900] ;  /* 0x00790000d810783b */ /* 0x000e6e0000004200 */
[C---:B------:R-:W-:Y:S08]  /*60d0*/  HMMA.16816.F32 R172, R4.reuse, R8, R148 ;  /* 0x0000000804ac723c */ /* 0x040ff00000001894 */
[C---:B------:R-:W-:Y:S01]  /*60e0*/  HMMA.16816.F32 R180, R4.reuse, R10, R140 ;  /* 0x0000000a04b4723c */ /* 0x040fe2000000188c */
[----:B------:R-:W2:Y:S07]  /*60f0*/  LDSM.16.MT88.4 R8, [R215+0x7900] ;  /* 0x00790000d708783b */ /* 0x000eae0000004200 */
[C---:B------:R-:W-:Y:S01]  /*6100*/  HMMA.16816.F32 R108, R4.reuse, R22, R164 ;  /* 0x00000016046c723c */ /* 0x040fe200000018a4 */
[----:B------:R-:W3:Y:S07]  /*6110*/  LDSM.16.MT88.4 R20, [R213+0xa900] ;  /* 0x00a90000d514783b */ /* 0x000eee0000004200 */
[C---:B------:R-:W-:Y:S07]  /*6120*/  HMMA.16816.F32 R156, R4.reuse, R30, R128 ;  /* 0x0000001e049c723c */ /* 0x040fee0000001880 */
[----:B------:R-:W-:Y:S01]  /*6130*/  IMAD.MOV.U32 R30, RZ, RZ, R94 ;  /* 0x000000ffff1e7224 */ /* 0x000fe200078e005e */
[----:B------:R-:W-:Y:S01]  /*6140*/  HMMA.16816.F32 R164, R4, R28, R124 ;  /* 0x0000001c04a4723c */ /* 0x000fe2000000187c */
[----:B------:R-:W-:-:S06]  /*6150*/  MOV R31, R95 ;  /* 0x0000005f001f7202 */ /* 0x000fcc0000000f00 */
[----:B------:R-:W-:Y:S01]  /*6160*/  MOV R28, R92 ;  /* 0x0000005c001c7202 */ /* 0x000fe20000000f00 */
[C---:B------:R-:W-:Y:S01]  /*6170*/  HMMA.16816.F32 R176, R4.reuse, R24, R176 ;  /* 0x0000001804b0723c */ /* 0x040fe200000018b0 */
[----:B------:R-:W-:Y:S01]  /*6180*/  IMAD.MOV.U32 R29, RZ, RZ, R93 ;  /* 0x000000ffff1d7224 */ /* 0x000fe200078e005d */
[----:B------:R-:W4:Y:S06]  /*6190*/  LDSM.16.MT88.4 R24, [R214+0xa900] ;  /* 0x00a90000d618783b */ /* 0x000f2c0000004200 */
[C---:B-1----:R-:W-:Y:S07]  /*61a0*/  HMMA.16816.F32 R148, R4.reuse, R16, R120 ;  /* 0x000000100494723c */ /* 0x042fee0000001878 */
[----:B------:R-:W-:Y:S01]  /*61b0*/  IMAD.MOV.U32 R16, RZ, RZ, R30 ;  /* 0x000000ffff107224 */ /* 0x000fe200078e001e */
[----:B--2---:R-:W-:Y:S01]  /*61c0*/  HMMA.16816.F32 R128, R4, R8, R96 ;  /* 0x000000080480723c */ /* 0x004fe20000001860 */
[----:B------:R-:W-:Y:S01]  /*61d0*/  MOV R30, R28 ;  /* 0x0000001c001e7202 */ /* 0x000fe20000000f00 */
[----:B------:R-:W-:-:S02]  /*61e0*/  IMAD.MOV.U32 R17, RZ, RZ, R31 ;  /* 0x000000ffff117224 */ /* 0x000fc400078e001f */
[----:B------:R-:W-:Y:S02]  /*61f0*/  IMAD.MOV.U32 R28, RZ, RZ, R184 ;  /* 0x000000ffff1c7224 */ /* 0x000fe400078e00b8 */
[----:B------:R-:W-:Y:S01]  /*6200*/  IMAD.MOV.U32 R31, RZ, RZ, R29 ;  /* 0x000000ffff1f7224 */ /* 0x000fe200078e001d */
[----:B------:R-:W-:Y:S01]  /*6210*/  MOV R29, R185 ;  /* 0x000000b9001d7202 */ /* 0x000fe20000000f00 */
[----:B------:R-:W-:Y:S01]  /*6220*/  HMMA.16816.F32 R124, R4, R10, R88 ;  /* 0x0000000a047c723c */ /* 0x000fe20000001858 */
[----:B------:R-:W1:Y:S01]  /*6230*/  LDSM.16.MT88.4 R8, [R216+0xa900] ;  /* 0x00a90000d808783b */ /* 0x000e620000004200 */
[----:B------:R-:W-:Y:S01]  /*6240*/  IMAD.MOV.U32 R184, RZ, RZ, R187 ;  /* 0x000000ffffb87224 */ /* 0x000fe200078e00bb */
[----:B------:R-:W-:Y:S01]  /*6250*/  MOV R187, R191 ;  /* 0x000000bf00bb7202 */ /* 0x000fe20000000f00 */
[----:B------:R-:W-:Y:S02]  /*6260*/  IMAD.MOV.U32 R185, RZ, RZ, R204 ;  /* 0x000000ffffb97224 */ /* 0x000fe400078e00cc */
[----:B------:R-:W-:-:S02]  /*6270*/  IMAD.MOV.U32 R191, RZ, RZ, R193 ;  /* 0x000000ffffbf7224 */ /* 0x000fc400078e00c1 */
[C---:B------:R-:W-:Y:S01]  /*6280*/  HMMA.16816.F32 R140, R4.reuse, R18, R100 ;  /* 0x00000012048c723c */ /* 0x040fe20000001864 */
[----:B------:R-:W-:Y:S01]  /*6290*/  IMAD.MOV.U32 R204, RZ, RZ, R192 ;  /* 0x000000ffffcc7224 */ /* 0x000fe200078e00c0 */
[----:B------:R-:W-:Y:S01]  /*62a0*/  MOV R192, R194 ;  /* 0x000000c200c07202 */ /* 0x000fe20000000f00 */
[----:B------:R-:W-:Y:S02]  /*62b0*/  IMAD.MOV.U32 R193, RZ, RZ, R201 ;  /* 0x000000ffffc17224 */ /* 0x000fe400078e00c9 */
[----:B------:R2:W-:Y:S01]  /*62c0*/  MUFU.EX2 R201, R2 ;  /* 0x0000000200c97308 */ /* 0x0005e20000000800 */
[----:B------:R-:W-:Y:S01]  /*62d0*/  IMAD.MOV.U32 R194, RZ, RZ, R219 ;  /* 0x000000ffffc27224 */ /* 0x000fe200078e00db */
[----:B------:R-:W-:Y:S01]  /*62e0*/  MOV R103, R17 ;  /* 0x0000001100677202 */ /* 0x000fe20000000f00 */
[----:B------:R-:W-:Y:S01]  /*62f0*/  IMAD.MOV.U32 R17, RZ, RZ, R31 ;  /* 0x000000ffff117224 */ /* 0x000fe200078e001f */
[----:B---3--:R-:W-:Y:S01]  /*6300*/  HMMA.16816.F32 R120, R4, R20, R72 ;  /* 0x000000140478723c */ /* 0x008fe20000001848 */
[----:B------:R-:W-:Y:S01]  /*6310*/  IMAD.MOV.U32 R31, RZ, RZ, R29 ;  /* 0x000000ffff1f7224 */ /* 0x000fe200078e001d */
[----:B------:R-:W-:Y:S01]  /*6320*/  MOV R29, R185 ;  /* 0x000000b9001d7202 */ /* 0x000fe20000000f00 */
[----:B------:R-:W-:Y:S01]  /*6330*/  IMAD.MOV.U32 R185, RZ, RZ, R204 ;  /* 0x000000ffffb97224 */ /* 0x000fe200078e00cc */
[----:B------:R3:W5:Y:S01]  /*6340*/  LDL.LU R219, [R1+0x3c] ;  /* 0x00003c0001db7983 */ /* 0x0007620000300800 */
[----:B------:R-:W-:Y:S01]  /*6350*/  IMAD.MOV.U32 R204, RZ, RZ, R192 ;  /* 0x000000ffffcc7224 */ /* 0x000fe200078e00c0 */
[----:B------:R-:W-:-:S02]  /*6360*/  MOV R192, R194 ;  /* 0x000000c200c07202 */ /* 0x000fc40000000f00 */
[----:B------:R-:W-:Y:S01]  /*6370*/  HMMA.16816.F32 R92, R4, R22, R64 ;  /* 0x00000016045c723c */ /* 0x000fe20000001840 */
[----:B--2---:R-:W-:Y:S01]  /*6380*/  FFMA.FTZ R2, R16, c[0x0][0x2d0], -R12 ;  /* 0x0000b40010027a23 */ /* 0x004fe2000001080c */
[----:B------:R-:W2:Y:S01]  /*6390*/  LDSM.16.MT88.4 R20, [R215+0xa900] ;  /* 0x00a90000d714783b */ /* 0x000ea20000004200 */
[----:B------:R-:W-:Y:S01]  /*63a0*/  IMAD.MOV.U32 R16, RZ, RZ, R30 ;  /* 0x000000ffff107224 */ /* 0x000fe200078e001e */
[----:B------:R-:W-:Y:S01]  /*63b0*/  MOV R30, R28 ;  /* 0x0000001c001e7202 */ /* 0x000fe20000000f00 */
[----:B------:R-:W-:-:S03]  /*63c0*/  IMAD.MOV.U32 R28, RZ, RZ, R184 ;  /* 0x000000ffff1c7224 */ /* 0x000fc600078e00b8 */
[----:B----4-:R-:W-:Y:S01]  /*63d0*/  HMMA.16816.F32 R72, R4, R24, R60 ;  /* 0x000000180448723c */ /* 0x010fe2000000183c */
[----:B------:R-:W-:Y:S01]  /*63e0*/  IMAD.MOV.U32 R184, RZ, RZ, R187 ;  /* 0x000000ffffb87224 */ /* 0x000fe200078e00bb */
[----:B------:R-:W-:Y:S01]  /*63f0*/  MOV R187, R191 ;  /* 0x000000bf00bb7202 */ /* 0x000fe20000000f00 */
[----:B------:R-:W-:Y:S02]  /*6400*/  IMAD.MOV.U32 R194, RZ, RZ, R202 ;  /* 0x000000ffffc27224 */ /* 0x000fe400078e00ca */
[----:B------:R4:W1:Y:S01]  /*6410*/  MUFU.EX2 R202, R2 ;  /* 0x0000000200ca7308 */ /* 0x0008620000000800 */
[----:B------:R-:W-:Y:S01]  /*6420*/  IMAD.MOV.U32 R191, RZ, RZ, R193 ;  /* 0x000000ffffbf7224 */ /* 0x000fe200078e00c1 */
[----:B------:R-:W-:Y:S01]  /*6430*/  MOV R101, R16 ;  /* 0x0000001000657202 */ /* 0x000fe20000000f00 */
[----:B------:R-:W-:Y:S01]  /*6440*/  IMAD.MOV.U32 R102, RZ, RZ, R17 ;  /* 0x000000ffff667224 */ /* 0x000fe200078e0011 */
[----:B------:R-:W-:Y:S01]  /*6450*/  MOV R16, R31 ;  /* 0x0000001f00107202 */ /* 0x000fe20000000f00 */
[----:B------:R-:W-:Y:S01]  /*6460*/  IMAD.MOV.U32 R17, RZ, RZ, R28 ;  /* 0x000000ffff117224 */ /* 0x000fe200078e001c */
[----:B------:R-:W-:Y:S01]  /*6470*/  MOV R31, R185 ;  /* 0x000000b9001f7202 */ /* 0x000fe20000000f00 */
[----:B------:R-:W-:Y:S01]  /*6480*/  IMAD.MOV.U32 R28, RZ, RZ, R184 ;  /* 0x000000ffff1c7224 */ /* 0x000fe200078e00b8 */
[----:B------:R-:W-:Y:S01]  /*6490*/  MOV R184, R204 ;  /* 0x000000cc00b87202 */ /* 0x000fe20000000f00 */
[----:B------:R-:W-:-:S02]  /*64a0*/  IMAD.MOV.U32 R185, RZ, RZ, R191 ;  /* 0x000000ffffb97224 */ /* 0x000fc400078e00bf */
[----:B----4-:R-:W-:Y:S02]  /*64b0*/  FFMA.FTZ R2, R103, c[0x0][0x2d0], -R12 ;  /* 0x0000b40067027a23 */ /* 0x010fe4000001080c */
[----:B------:R-:W-:Y:S02]  /*64c0*/  IMAD.MOV.U32 R103, RZ, RZ, R30 ;  /* 0x000000ffff677224 */ /* 0x000fe400078e001e */
[----:B------:R-:W-:Y:S01]  /*64d0*/  IMAD.MOV.U32 R30, RZ, RZ, R187 ;  /* 0x000000ffff1e7224 */ /* 0x000fe200078e00bb */
[----:B------:R-:W-:Y:S01]  /*64e0*/  MOV R187, R192 ;  /* 0x000000c000bb7202 */ /* 0x000fe20000000f00 */
[----:B------:R-:W-:Y:S02]  /*64f0*/  IMAD.MOV.U32 R192, RZ, RZ, R203 ;  /* 0x000000ffffc07224 */ /* 0x000fe400078e00cb */
[----:B------:R4:W-:Y:S01]  /*6500*/  MUFU.EX2 R203, R2 ;  /* 0x0000000200cb7308 */ /* 0x0009e20000000800 */
[----:B------:R-:W-:Y:S01]  /*6510*/  MOV R100, R103 ;  /* 0x0000006700647202 */ /* 0x000fe20000000f00 */
[----:B------:R-:W-:Y:S01]  /*6520*/  IMAD.MOV.U32 R103, RZ, RZ, R184 ;  /* 0x000000ffff677224 */ /* 0x000fe200078e00b8 */
[----:B------:R-:W-:Y:S01]  /*6530*/  MOV R184, R185 ;  /* 0x000000b900b87202 */ /* 0x000fe20000000f00 */
[----:B------:R-:W-:Y:S01]  /*6540*/  IMAD.MOV.U32 R99, RZ, RZ, R102 ;  /* 0x000000ffff637224 */ /* 0x000fe200078e0066 */
[----:B------:R-:W-:Y:S01]  /*6550*/  MOV R102, R17 ;  /* 0x0000001100667202 */ /* 0x000fe20000000f00 */
[----:B------:R-:W-:Y:S01]  /*6560*/  IMAD.MOV.U32 R185, RZ, RZ, R187 ;  /* 0x000000ffffb97224 */ /* 0x000fe200078e00bb */
[----:B------:R-:W-:Y:S01]  /*6570*/  MOV R187, R200 ;  /* 0x000000c800bb7202 */ /* 0x000fe20000000f00 */
[----:B----4-:R-:W-:-:S04]  /*6580*/  FFMA.FTZ R2, R252, c[0x0][0x2d0], -R12 ;  /* 0x0000b400fc027a23 */ /* 0x010fc8000001080c */
[----:B------:R4:W2:Y:S01]  /*6590*/  MUFU.EX2 R204, R2 ;  /* 0x0000000200cc7308 */ /* 0x0008a20000000800 */
[----:B-1----:R-:W-:Y:S01]  /*65a0*/  HMMA.16816.F32 R60, R4, R8, R48 ;  /* 0x00000008043c723c */ /* 0x002fe20000001830 */
[----:B----4-:R-:W-:Y:S02]  /*65b0*/  FFMA.FTZ R2, R101, c[0x0][0x2d0], -R0 ;  /* 0x0000b40065027a23 */ /* 0x010fe40000010800 */
[----:B------:R-:W-:-:S04]  /*65c0*/  IMAD.MOV.U32 R101, RZ, RZ, R16 ;  /* 0x000000ffff657224 */ /* 0x000fc800078e0010 */
[----:B------:R1:W-:Y:S01]  /*65d0*/  MUFU.EX2 R200, R2 ;  /* 0x0000000200c87308 */ /* 0x0003e20000000800 */
[----:B------:R-:W4:Y:S01]  /*65e0*/  LDSM.16.MT88.4 R16, [R213+0x2100] ;  /* 0x00210000d510783b */ /* 0x000f220000004200 */
[----:B------:R-:W-:Y:S03]  /*65f0*/  HMMA.16816.F32 R44, R4, R10, R44 ;  /* 0x0000000a042c723c */ /* 0x000fe6000000182c */
[----:B------:R-:W2:Y:S01]  /*6600*/  LDSM.16.MT88.4 R8, [R214+0x2100] ;  /* 0x00210000d608783b */ /* 0x000ea20000004200 */
[----:B-1----:R-:W-:Y:S02]  /*6610*/  FFMA.FTZ R2, R99, c[0x0][0x2d0], -R0 ;  /* 0x0000b40063027a23 */ /* 0x002fe40000010800 */
[----:B------:R-:W-:Y:S01]  /*6620*/  IMAD.MOV.U32 R99, RZ, RZ, R100 ;  /* 0x000000ffff637224 */ /* 0x000fe200078e0064 */
[----:B------:R-:W-:Y:S01]  /*6630*/  MOV R100, R101 ;  /* 0x0000006500647202 */ /* 0x000fe20000000f00 */
[----:B------:R-:W-:Y:S01]  /*6640*/  IMAD.MOV.U32 R101, RZ, RZ, R102 ;  /* 0x000000ffff657224 */ /* 0x000fe200078e0066 */
[----:B------:R-:W-:Y:S01]  /*6650*/  MOV R102, R103 ;  /* 0x0000006700667202 */ /* 0x000fe20000000f00 */
[----:B------:R-:W-:Y:S01]  /*6660*/  IMAD.MOV.U32 R103, RZ, RZ, R184 ;  /* 0x000000ffff677224 */ /* 0x000fe200078e00b8 */
[----:B------:R-:W-:Y:S01]  /*6670*/  MOV R184, R185 ;  /* 0x000000b900b87202 */ /* 0x000fe20000000f00 */
[----:B------:R-:W-:Y:S01]  /*6680*/  IMAD.MOV.U32 R185, RZ, RZ, R210 ;  /* 0x000000ffffb97224 */ /* 0x000fe200078e00d2 */
[----:B------:R-:W-:-:S02]  /*6690*/  MOV R210, R134 ;  /* 0x0000008600d27202 */ /* 0x000fc40000000f00 */
[----:B------:R1:W1:Y:S02]  /*66a0*/  MUFU.EX2 R134, R2 ;  /* 0x0000000200867308 */ /* 0x0002640000000800 */
[----:B-1----:R-:W-:-:S06]  /*66b0*/  FFMA.FTZ R2, R135, c[0x0][0x2d0], -R0 ;  /* 0x0000b40087027a23 */ /* 0x002fcc0000010800 */
[----:B------:R1:W-:Y:S02]  /*66c0*/  MUFU.EX2 R135, R2 ;  /* 0x0000000200877308 */ /* 0x0003e40000000800 */
[----:B-1----:R-:W-:Y:S02]  /*66d0*/  FFMA.FTZ R2, R99, c[0x0][0x2d0], -R0 ;  /* 0x0000b40063027a23 */ /* 0x002fe40000010800 */
[----:B------:R-:W-:Y:S01]  /*66e0*/  IMAD.MOV.U32 R99, RZ, RZ, R100 ;  /* 0x000000ffff637224 */ /* 0x000fe200078e0064 */
[----:B------:R-:W-:Y:S01]  /*66f0*/  MOV R100, R101 ;  /* 0x0000006500647202 */ /* 0x000fe20000000f00 */
[----:B------:R-:W-:Y:S01]  /*6700*/  IMAD.MOV.U32 R101, RZ, RZ, R102 ;  /* 0x000000ffff657224 */ /* 0x000fe200078e0066 */
[----:B------:R-:W-:Y:S01]  /*6710*/  MOV R102, R103 ;  /* 0x0000006700667202 */ /* 0x000fe20000000f00 */
[----:B------:R-:W-:Y:S01]  /*6720*/  IMAD.MOV.U32 R103, RZ, RZ, R184 ;  /* 0x000000ffff677224 */ /* 0x000fe200078e00b8 */
[----:B------:R-:W-:Y:S02]  /*6730*/  MOV R184, R133 ;  /* 0x0000008500b87202 */ /* 0x000fe40000000f00 */
[----:B------:R-:W1:Y:S01]  /*6740*/  MUFU.EX2 R133, R2 ;  /* 0x0000000200857308 */ /* 0x000e620000000800 */
[C---:B------:R-:W-:Y:S01]  /*6750*/  HMMA.16816.F32 R68, R4.reuse, R26, R68 ;  /* 0x0000001a0444723c */ /* 0x040fe20000001844 */
[----:B------:R-:W-:Y:S07]  /*6760*/  LDSM.16.MT88.4 R24, [R214+0x8100] ;  /* 0x00810000d618783b */ /* 0x000fee0000004200 */
[C---:B--2---:R-:W-:Y:S08]  /*6770*/  HMMA.16816.F32 R40, R4.reuse, R20, R40 ;  /* 0x000000140428723c */ /* 0x044ff00000001828 */
[----:B------:R-:W-:Y:S01]  /*6780*/  HMMA.16816.F32 R36, R4, R22, R36 ;  /* 0x000000160424723c */ /* 0x000fe20000001824 */
[----:B------:R-:W2:Y:S06]  /*6790*/  LDSM.16.MT88.4 R20, [R216+0x2100] ;  /* 0x00210000d814783b */ /* 0x000eac0000004200 */
[----:B------:R-:W-:-:S02]  /*67a0*/  F2FP.PACK_AB R4, R202, R201 ;  /* 0x000000c9ca04723e */ /* 0x000fc400000000ff */
[----:B------:R-:W-:Y:S02]  /*67b0*/  F2FP.PACK_AB R6, R204, R203 ;  /* 0x000000cbcc06723e */ /* 0x000fe400000000ff */
[----:B------:R-:W-:Y:S02]  /*67c0*/  F2FP.PACK_AB R5, R134, R200 ;  /* 0x000000c88605723e */ /* 0x000fe400000000ff */
[----:B-1----:R-:W-:-:S07]  /*67d0*/  F2FP.PACK_AB R7, R133, R135 ;  /* 0x000000878507723e */ /* 0x002fce00000000ff */
[C---:B----4-:R-:W-:Y:S08]  /*67e0*/  HMMA.16816.F32 R136, R4.reuse, R16, R136 ;  /* 0x000000100488723c */ /* 0x050ff00000001888 */
[C---:B------:R-:W-:Y:S01]  /*67f0*/  HMMA.16816.F32 R48, R4.reuse, R18, R52 ;  /* 0x000000120430723c */ /* 0x040fe20000001834 */
[----:B------:R-:W1:Y:S07]  /*6800*/  LDSM.16.MT88.4 R16, [R215+0x2100] ;  /* 0x00210000d710783b */ /* 0x000e6e0000004200 */
[C---:B------:R-:W-:Y:S08]  /*6810*/  HMMA.16816.F32 R144, R4.reuse, R8, R144 ;  /* 0x000000080490723c */ /* 0x040ff00000001890 */
[C---:B------:R-:W-:Y:S01]  /*6820*/  HMMA.16816.F32 R52, R4.reuse, R10, R56 ;  /* 0x0000000a0434723c */ /* 0x040fe20000001838 */
[----:B------:R-:W4:Y:S07]  /*6830*/  LDSM.16.MT88.4 R8, [R213+0x5100] ;  /* 0x00510000d508783b */ /* 0x000f2e0000004200 */
[C---:B--2---:R-:W-:Y:S08]  /*6840*/  HMMA.16816.F32 R152, R4.reuse, R20, R152 ;  /* 0x000000140498723c */ /* 0x044ff00000001898 */
[C---:B------:R-:W-:Y:S01]  /*6850*/  HMMA.16816.F32 R56, R4.reuse, R22, R76 ;  /* 0x000000160438723c */ /* 0x040fe2000000184c */
[----:B------:R-:W2:Y:S07]  /*6860*/  LDSM.16.MT88.4 R20, [R214+0x5100] ;  /* 0x00510000d614783b */ /* 0x000eae0000004200 */
[C---:B-1----:R-:W-:Y:S08]  /*6870*/  HMMA.16816.F32 R160, R4.reuse, R16, R160 ;  /* 0x0000001004a0723c */ /* 0x042ff000000018a0 */
[C---:B------:R-:W-:Y:S01]  /*6880*/  HMMA.16816.F32 R64, R4.reuse, R18, R80 ;  /* 0x000000120440723c */ /* 0x040fe20000001850 */
[----:B------:R-:W1:Y:S07]  /*6890*/  LDSM.16.MT88.4 R16, [R216+0x5100] ;  /* 0x00510000d810783b */ /* 0x000e6e0000004200 */
[C---:B----4-:R-:W-:Y:S08]  /*68a0*/  HMMA.16816.F32 R168, R4.reuse, R8, R168 ;  /* 0x0000000804a8723c */ /* 0x050ff000000018a8 */
[C---:B------:R-:W-:Y:S01]  /*68b0*/  HMMA.16816.F32 R76, R4.reuse, R10, R32 ;  /* 0x0000000a044c723c */ /* 0x040fe20000001820 */
[----:B------:R-:W4:Y:S04]  /*68c0*/  LDSM.16.MT88.4 R8, [R215+0x5100] ;  /* 0x00510000d708783b */ /* 0x000f280000004200 */
[----:B------:R-:W3:Y:S03]  /*68d0*/  LDSM.16.MT88.4 R32, [R213+0x8100] ;  /* 0x00810000d520783b */ /* 0x000ee60000004200 */
[----:B--2---:R-:W-:Y:S01]  /*68e0*/  HMMA.16816.F32 R80, R4, R22, R84 ;  /* 0x000000160450723c */ /* 0x004fe20000001854 */
[----:B------:R-:W-:Y:S01]  /*68f0*/  IMAD.MOV.U32 R2, RZ, RZ, R99 ;  /* 0x000000ffff027224 */ /* 0x000fe200078e0063 */
[----:B------:R-:W-:-:S06]  /*6900*/  MOV R252, R100 ;  /* 0x0000006400fc7202 */ /* 0x000fcc0000000f00 */
[C---:B------:R-:W-:Y:S01]  /*6910*/  HMMA.16816.F32 R176, R4.reuse, R20, R176 ;  /* 0x0000001404b0723c */ /* 0x040fe200000018b0 */
[----:B------:R-:W-:Y:S07]  /*6920*/  LDSM.16.MT88.4 R20, [R216+0x8100] ;  /* 0x00810000d814783b */ /* 0x000fee0000004200 */
[C---:B-1----:R-:W-:Y:S08]  /*6930*/  HMMA.16816.F32 R84, R4.reuse, R16, R104 ;  /* 0x000000100454723c */ /* 0x042ff00000001868 */
[C---:B------:R-:W-:Y:S01]  /*6940*/  HMMA.16816.F32 R88, R4.reuse, R18, R108 ;  /* 0x000000120458723c */ /* 0x040fe2000000186c */
[----:B------:R-:W1:Y:S07]  /*6950*/  LDSM.16.MT88.4 R16, [R215+0x8100] ;  /* 0x00810000d710783b */ /* 0x000e6e0000004200 */
[----:B----4-:R-:W-:Y:S07]  /*6960*/  HMMA.16816.F32 R96, R4, R8, R112 ;  /* 0x000000080460723c */ /* 0x010fee0000001870 */
[----:B------:R-:W-:Y:S01]  /*6970*/  IMAD.MOV.U32 R112, RZ, RZ, R101 ;  /* 0x000000ffff707224 */ /* 0x000fe200078e0065 */
[----:B------:R-:W-:Y:S01]  /*6980*/  MOV R113, R102 ;  /* 0x0000006600717202 */ /* 0x000fe20000000f00 */
[----:B------:R-:W-:-:S02]  /*6990*/  IMAD.MOV.U32 R114, RZ, RZ, R103 ;  /* 0x000000ffff727224 */ /* 0x000fc400078e0067 */
[----:B------:R-:W-:Y:S01]  /*69a0*/  HMMA.16816.F32 R100, R4, R10, R116 ;  /* 0x0000000a0464723c */ /* 0x000fe20000001874 */
[----:B------:R-:W2:Y:S01]  /*69b0*/  LDSM.16.MT88.4 R8, [R213+0xb100] ;  /* 0x00b10000d508783b */ /* 0x000ea20000004200 */
[----:B------:R-:W-:-:S05]  /*69c0*/  MOV R115, R30 ;  /* 0x0000001e00737202 */ /* 0x000fca0000000f00 */
[----:B------:R-:W-:Y:S01]  /*69d0*/  IMAD.MOV.U32 R117, RZ, RZ, R31 ;  /* 0x000000ffff757224 */ /* 0x000fe200078e001f */
[----:B------:R-:W-:Y:S01]  /*69e0*/  MOV R118, R28 ;  /* 0x0000001c00767202 */ /* 0x000fe20000000f00 */
[----:B------:R-:W-:Y:S01]  /*69f0*/  IMAD.MOV.U32 R119, RZ, RZ, R29 ;  /* 0x000000ffff777224 */ /* 0x000fe200078e001d */
[C---:B---3--:R-:W-:Y:S01]  /*6a00*/  HMMA.16816.F32 R104, R4.reuse, R32, R172 ;  /* 0x000000200468723c */ /* 0x048fe200000018ac */
[----:B------:R-:W-:Y:S01]  /*6a10*/  IMAD.MOV.U32 R193, RZ, RZ, R218 ;  /* 0x000000ffffc17224 */ /* 0x000fe200078e00da */
[----:B------:R-:W-:Y:S01]  /*6a20*/  MOV R191, R217 ;  /* 0x000000d900bf7202 */ /* 0x000fe20000000f00 */
[----:B------:R-:W-:Y:S01]  /*6a30*/  FFMA.FTZ R2, R2, c[0x0][0x2d0], -R12 ;  /* 0x0000b40002027a23 */ /* 0x000fe2000001080c */
[----:B------:R-:W-:Y:S03]  /*6a40*/  LDSM.16.MT88.4 R28, [R214+0xb100] ;  /* 0x00b10000d61c783b */ /* 0x000fe60000004200 */
[----:B------:R-:W-:Y:S01]  /*6a50*/  IMAD.MOV.U32 R175, RZ, RZ, R118 ;  /* 0x000000ffffaf7224 */ /* 0x000fe200078e0076 */
[C---:B------:R-:W-:Y:S01]  /*6a60*/  HMMA.16816.F32 R108, R4.reuse, R24, R164 ;  /* 0x00000018046c723c */ /* 0x040fe200000018a4 */
[----:B------:R-:W-:Y:S01]  /*6a70*/  MOV R174, R119 ;  /* 0x0000007700ae7202 */ /* 0x000fe20000000f00 */
[----:B------:R-:W-:Y:S01]  /*6a80*/  IMAD.MOV.U32 R173, RZ, RZ, R112 ;  /* 0x000000ffffad7224 */ /* 0x000fe200078e0070 */
[----:B------:R-:W-:Y:S01]  /*6a90*/  MOV R172, R113 ;  /* 0x0000007100ac7202 */ /* 0x000fe20000000f00 */
[----:B------:R-:W-:Y:S01]  /*6aa0*/  UIADD3 UR15, UR6, -0x2, URZ ;  /* 0xfffffffe060f7890 */ /* 0x000fe2000fffe03f */
[----:B------:R3:W5:Y:S02]  /*6ab0*/  LDL.LU R218, [R1+0x38] ;  /* 0x0000380001da7983 */ /* 0x0007640000300800 */
[----:B------:R-:W-:Y:S01]  /*6ac0*/  MOV R166, R117 ;  /* 0x0000007500a67202 */ /* 0x000fe20000000f00 */
[----:B------:R-:W-:Y:S01]  /*6ad0*/  HMMA.16816.F32 R32, R4, R34, R180 ;  /* 0x000000220420723c */ /* 0x000fe200000018b4 */
[----:B------:R-:W-:Y:S01]  /*6ae0*/  IMAD.MOV.U32 R167, RZ, RZ, R184 ;  /* 0x000000ffffa77224 */ /* 0x000fe200078e00b8 */
[----:B------:R-:W-:-:S06]  /*6af0*/  MOV R164, R185 ;  /* 0x000000b900a47202 */ /* 0x000fcc0000000f00 */
[C---:B-1----:R-:W-:Y:S01]  /*6b00*/  HMMA.16816.F32 R124, R4.reuse, R18, R124 ;  /* 0x00000012047c723c */ /* 0x042fe2000000187c */
[----:B------:R-:W-:Y:S01]  /*6b10*/  IMAD.MOV.U32 R183, RZ, RZ, R114 ;  /* 0x000000ffffb77224 */ /* 0x000fe200078e0072 */
[----:B------:R-:W-:Y:S01]  /*6b20*/  MOV R182, R115 ;  /* 0x0000007300b67202 */ /* 0x000fe20000000f00 */
[----:B------:R-:W-:Y:S01]  /*6b30*/  IMAD.MOV.U32 R165, RZ, RZ, R186 ;  /* 0x000000ffffa57224 */ /* 0x000fe200078e00ba */
[----:B------:R3:W5:Y:S04]  /*6b40*/  LDL.LU R217, [R1+0x34] ;  /* 0x0000340001d97983 */ /* 0x0007680000300800 */
[----:B------:R-:W-:Y:S01]  /*6b50*/  HMMA.16816.F32 R116, R4, R16, R128 ;  /* 0x000000100474723c */ /* 0x000fe20000001880 */
[----:B------:R-:W1:Y:S01]  /*6b60*/  LDSM.16.MT88.4 R16, [R215+0xb100] ;  /* 0x00b10000d710783b */ /* 0x000e620000004200 */
[----:B------:R-:W-:Y:S01]  /*6b70*/  MOV R180, R187 ;  /* 0x000000bb00b47202 */ /* 0x000fe20000000f00 */
[----:B------:R-:W-:-:S05]  /*6b80*/  IMAD.MOV.U32 R181, RZ, RZ, R188 ;  /* 0x000000ffffb57224 */ /* 0x000fca00078e00bc */
[C---:B------:R-:W-:Y:S08]  /*6b90*/  HMMA.16816.F32 R112, R4.reuse, R20, R148 ;  /* 0x000000140470723c */ /* 0x040ff00000001894 */
[----:B------:R-:W-:Y:S01]  /*6ba0*/  HMMA.16816.F32 R20, R4, R22, R140 ;  /* 0x000000160414723c */ /* 0x000fe2000000188c */
[----:B------:R-:W-:Y:S02]  /*6bb0*/  MOV R148, R193 ;  /* 0x000000c100947202 */ /* 0x000fe40000000f00 */
[----:B------:R-:W-:-:S04]  /*6bc0*/  MOV R150, R195 ;  /* 0x000000c300967202 */ /* 0x000fc80000000f00 */
[----:B------:R-:W-:Y:S01]  /*6bd0*/  IMAD.MOV.U32 R142, RZ, RZ, R198 ;  /* 0x000000ffff8e7224 */ /* 0x000fe200078e00c6 */
[----:B------:R-:W-:Y:S01]  /*6be0*/  HMMA.16816.F32 R24, R4, R26, R156 ;  /* 0x0000001a0418723c */ /* 0x000fe2000000189c */
[----:B------:R-:W-:-:S03]  /*6bf0*/  MOV R141, R197 ;  /* 0x000000c5008d7202 */ /* 0x000fc60000000f00 */
[----:B------:R-:W-:-:S03]  /*6c00*/  MOV R140, R142 ;  /* 0x0000008e008c7202 */ /* 0x000fc60000000f00 */
[----:B------:R-:W-:Y:S01]  /*6c10*/  MOV R156, R189 ;  /* 0x000000bd009c7202 */ /* 0x000fe20000000f00 */
[----:B------:R-:W-:Y:S01]  /*6c20*/  IMAD.MOV.U32 R157, RZ, RZ, R190 ;  /* 0x000000ffff9d7224 */ /* 0x000fe200078e00be */
[----:B------:R-:W-:Y:S01]  /*6c30*/  MOV R158, R191 ;  /* 0x000000bf009e7202 */ /* 0x000fe20000000f00 */
[----:B--2---:R-:W-:Y:S01]  /*6c40*/  HMMA.16816.F32 R184, R4, R8, R120 ;  /* 0x0000000804b8723c */ /* 0x004fe20000001878 */
[----:B------:R-:W-:Y:S02]  /*6c50*/  MOV R142, R148 ;  /* 0x00000094008e7202 */ /* 0x000fe40000000f00 */
[----:B------:R-:W-:-:S05]  /*6c60*/  MOV R143, R199 ;  /* 0x000000c7008f7202 */ /* 0x000fca0000000f00 */
[----:B------:R-:W-:Y:S01]  /*6c70*/  HMMA.16816.F32 R188, R4, R10, R92 ;  /* 0x0000000a04bc723c */ /* 0x000fe2000000185c */
[----:B------:R-:W2:Y:S01]  /*6c80*/  LDSM.16.MT88.4 R8, [R216+0xb100] ;  /* 0x00b10000d808783b */ /* 0x000ea20000004200 */
[----:B------:R-:W-:Y:S02]  /*6c90*/  MOV R148, R150 ;  /* 0x0000009600947202 */ /* 0x000fe40000000f00 */
[----:B------:R-:W-:Y:S01]  /*6ca0*/  MOV R150, R156 ;  /* 0x0000009c00967202 */ /* 0x000fe20000000f00 */
        /* <DEDUP_REMOVED lines=9> */
[----:B------:R4:W-:Y:S01]  /*6d40*/  MUFU.EX2 R13, R2 ;  /* 0x00000002000d7308 */ /* 0x0009e20000000800 */
[----:B------:R-:W-:-:S02]  /*6d50*/  IMAD.MOV.U32 R159, RZ, RZ, R192 ;  /* 0x000000ffff9f7224 */ /* 0x000fc400078e00c0 */
[----:B------:R-:W-:Y:S02]  /*6d60*/  IMAD.MOV.U32 R149, RZ, RZ, R151 ;  /* 0x000000ffff957224 */ /* 0x000fe400078e0097 */
[----:B------:R-:W-:Y:S02]  /*6d70*/  IMAD.MOV.U32 R151, RZ, RZ, R157 ;  /* 0x000000ffff977224 */ /* 0x000fe400078e009d */
[----:B------:R-:W-:Y:S02]  /*6d80*/  IMAD.MOV.U32 R157, RZ, RZ, R159 ;  /* 0x000000ffff9d7224 */ /* 0x000fe400078e009f */
[----:B------:R-:W-:Y:S02]  /*6d90*/  IMAD.MOV.U32 R159, RZ, RZ, R165 ;  /* 0x000000ffff9f7224 */ /* 0x000fe400078e00a5 */
[----:B----4-:R-:W-:Y:S01]  /*6da0*/  FFMA.FTZ R2, R131, c[0x0][0x2d0], -R12 ;  /* 0x0000b40083027a23 */ /* 0x010fe2000001080c */
        /* <DEDUP_REMOVED lines=8> */
[----:B------:R-:W-:Y:S02]  /*6e30*/  IMAD.MOV.U32 R15, RZ, RZ, R212 ;  /* 0x000000ffff0f7224 */ /* 0x000fe400078e00d4 */
[----:B------:R-:W-:Y:S01]  /*6e40*/  IMAD.MOV.U32 R150, RZ, RZ, R151 ;  /* 0x000000ffff967224 */ /* 0x000fe200078e0097 */
[----:B------:R-:W-:Y:S01]  /*6e50*/  MOV R151, R156 ;  /* 0x0000009c00977202 */ /* 0x000fe20000000f00 */
[----:B------:R-:W-:Y:S01]  /*6e60*/  IMAD.MOV.U32 R156, RZ, RZ, R157 ;  /* 0x000000ffff9c7224 */ /* 0x000fe200078e009d */
[----:B------:R-:W-:Y:S01]  /*6e70*/  MOV R157, R158 ;  /* 0x0000009e009d7202 */ /* 0x000fe20000000f00 */
[----:B------:R-:W-:Y:S01]  /*6e80*/  IMAD.MOV.U32 R158, RZ, RZ, R159 ;  /* 0x000000ffff9e7224 */ /* 0x000fe200078e009f */
[----:B------:R-:W-:Y:S01]  /*6e90*/  MOV R159, R15 ;  /* 0x0000000f009f7202 */ /* 0x000fe20000000f00 */
[----:B------:R-:W-:Y:S01]  /*6ea0*/  IMAD.MOV.U32 R15, RZ, RZ, R14 ;  /* 0x000000ffff0f7224 */ /* 0x000fe200078e000e */
[C---:B-1----:R-:W-:Y:S01]  /*6eb0*/  HMMA.16816.F32 R40, R4.reuse, R16, R40 ;  /* 0x000000100428723c */ /* 0x042fe20000001828 */
[----:B------:R1:W4:Y:S07]  /*6ec0*/  MUFU.EX2 R14, R2 ;  /* 0x00000002000e7308 */ /* 0x00032e0000000800 */
[----:B------:R-:W-:Y:S01]  /*6ed0*/  HMMA.16816.F32 R36, R4, R18, R36 ;  /* 0x000000120424723c */ /* 0x000fe20000001824 */
[----:B------:R-:W-:Y:S01]  /*6ee0*/  IMAD.MOV.U32 R17, RZ, RZ, R164 ;  /* 0x000000ffff117224 */ /* 0x000fe200078e00a4 */
[----:B------:R-:W-:-:S06]  /*6ef0*/  MOV R95, R142 ;  /* 0x0000008e005f7202 */ /* 0x000fcc0000000f00 */
[----:B--2---:R-:W-:Y:S01]  /*6f00*/  HMMA.16816.F32 R44, R4, R10, R44 ;  /* 0x0000000a042c723c */ /* 0x004fe2000000182c */
[----:B-1----:R-:W-:Y:S01]  /*6f10*/  FFMA.FTZ R2, R131, c[0x0][0x2d0], -R12 ;  /* 0x0000b40083027a23 */ /* 0x002fe2000001080c */
[----:B------:R-:W-:Y:S01]  /*6f20*/  MOV R131, R140 ;  /* 0x0000008c00837202 */ /* 0x000fe20000000f00 */
[----:B------:R-:W-:-:S05]  /*6f30*/  IMAD.MOV.U32 R140, RZ, RZ, R15 ;  /* 0x000000ffff8c7224 */ /* 0x000fca00078e000f */
[----:B------:R-:W-:Y:S01]  /*6f40*/  HMMA.16816.F32 R192, R4, R28, R72 ;  /* 0x0000001c04c0723c */ /* 0x000fe20000001848 */
[----:B------:R1:W-:Y:S01]  /*6f50*/  MUFU.EX2 R15, R2 ;  /* 0x00000002000f7308 */ /* 0x0003e20000000800 */
[----:B------:R-:W-:Y:S01]  /*6f60*/  MOV R16, R165 ;  /* 0x000000a500107202 */ /* 0x000fe20000000f00 */
[----:B------:R-:W-:Y:S01]  /*6f70*/  IMAD.MOV.U32 R19, RZ, RZ, R166 ;  /* 0x000000ffff137224 */ /* 0x000fe200078e00a6 */
[----:B------:R-:W-:-:S04]  /*6f80*/  MOV R18, R167 ;  /* 0x000000a700127202 */ /* 0x000fc80000000f00 */
[----:B------:R-:W-:Y:S01]  /*6f90*/  HMMA.16816.F32 R196, R4, R30, R68 ;  /* 0x0000001e04c4723c */ /* 0x000fe20000001844 */
[----:B------:R-:W2:Y:S01]  /*6fa0*/  LDSM.16.MT88.4 R164, [R215+0x2900] ;  /* 0x00290000d7a4783b */ /* 0x000ea20000004200 */
[----:B------:R-:W-:Y:S01]  /*6fb0*/  MOV R129, R156 ;  /* 0x0000009c00817202 */ /* 0x000fe20000000f00 */
[----:B------:R-:W-:Y:S01]  /*6fc0*/  IMAD.MOV.U32 R130, RZ, RZ, R157 ;  /* 0x000000ffff827224 */ /* 0x000fe200078e009d */
[----:B------:R-:W-:Y:S01]  /*6fd0*/  MOV R121, R148 ;  /* 0x0000009400797202 */ /* 0x000fe20000000f00 */
[----:B------:R-:W-:Y:S01]  /*6fe0*/  IMAD.MOV.U32 R120, RZ, RZ, R143 ;  /* 0x000000ffff787224 */ /* 0x000fe200078e008f */
[----:B------:R-:W-:Y:S01]  /*6ff0*/  MOV R123, R150 ;  /* 0x00000096007b7202 */ /* 0x000fe20000000f00 */
[----:B------:R-:W-:Y:S01]  /*7000*/  IMAD.MOV.U32 R122, RZ, RZ, R149 ;  /* 0x000000ffff7a7224 */ /* 0x000fe200078e0095 */
[----:B------:R-:W-:Y:S01]  /*7010*/  LDSM.16.MT88.4 R72, [R213+0x8900] ;  /* 0x00890000d548783b */ /* 0x000fe20000004200 */
[----:B-1----:R-:W-:Y:S01]  /*7020*/  FFMA.FTZ R2, R131, c[0x0][0x2d0], -R12 ;  /* 0x0000b40083027a23 */ /* 0x002fe2000001080c */
[----:B------:R-:W-:-:S02]  /*7030*/  UISETP.GE.AND UP0, UPT, UR15, UR8, UPT ;  /* 0x000000080f00728c */ /* 0x000fc4000bf06270 */
[----:B------:R3:W5:Y:S01]  /*7040*/  LDL.LU R212, [R1+0x30] ;  /* 0x0000300001d47983 */ /* 0x0007620000300800 */
[----:B------:R1:W1:Y:S01]  /*7050*/  MUFU.EX2 R12, R2 ;  /* 0x00000002000c7308 */ /* 0x0002620000000800 */
[----:B------:R-:W-:Y:S01]  /*7060*/  HMMA.16816.F32 R28, R4, R8, R60 ;  /* 0x00000008041c723c */ /* 0x000fe2000000183c */
[----:B-1----:R-:W-:-:S06]  /*7070*/  FFMA.FTZ R2, R140, c[0x0][0x2d0], -R0 ;  /* 0x0000b4008c027a23 */ /* 0x002fcc0000010800 */
[----:B------:R1:W-:Y:S02]  /*7080*/  MUFU.EX2 R11, R2 ;  /* 0x00000002000b7308 */ /* 0x0003e40000000800 */
[----:B-1----:R-:W-:Y:S01]  /*7090*/  FFMA.FTZ R2, R141, c[0x0][0x2d0], -R0 ;  /* 0x0000b4008d027a23 */ /* 0x002fe20000010800 */
[----:B------:R-:W-:Y:S01]  /*70a0*/  MOV R131, R158 ;  /* 0x0000009e00837202 */ /* 0x000fe20000000f00 */
[----:B------:R-:W-:Y:S01]  /*70b0*/  IMAD.MOV.U32 R128, RZ, RZ, R151 ;  /* 0x000000ffff807224 */ /* 0x000fe200078e0097 */
[----:B------:R-:W-:-:S03]  /*70c0*/  MOV R93, R121 ;  /* 0x00000079005d7202 */ /* 0x000fc60000000f00 */
[----:B------:R1:W1:Y:S01]  /*70d0*/  MUFU.EX2 R10, R2 ;  /* 0x00000002000a7308 */ /* 0x0002620000000800 */
[----:B------:R-:W-:Y:S01]  /*70e0*/  IMAD.MOV.U32 R92, RZ, RZ, R120 ;  /* 0x000000ffff5c7224 */ /* 0x000fe200078e0078 */
[----:B------:R-:W-:Y:S01]  /*70f0*/  LDSM.16.MT88.4 R140, [R213+0x2900] ;  /* 0x00290000d58c783b */ /* 0x000fe20000004200 */
[----:B------:R-:W-:-:S03]  /*7100*/  IMAD.MOV.U32 R94, RZ, RZ, R122 ;  /* 0x000000ffff5e7224 */ /* 0x000fc600078e007a */
[----:B------:R-:W-:Y:S01]  /*7110*/  LDSM.16.MT88.4 R148, [R214+0x2900] ;  /* 0x00290000d694783b */ /* 0x000fe20000004200 */
[--C-:B-1----:R-:W-:Y:S02]  /*7120*/  FFMA.FTZ R2, R159, c[0x0][0x2d0], -R0.reuse ;  /* 0x0000b4009f027a23 */ /* 0x102fe40000010800 */
[----:B------:R-:W-:Y:S01]  /*7130*/  FFMA.FTZ R0, R95, c[0x0][0x2d0], -R0 ;  /* 0x0000b4005f007a23 */ /* 0x000fe20000010800 */
[----:B------:R-:W1:Y:S01]  /*7140*/  LDSM.16.MT88.4 R156, [R216+0x2900] ;  /* 0x00290000d89c783b */ /* 0x000e620000004200 */
[----:B------:R-:W-:Y:S08]  /*7150*/  MUFU.EX2 R8, R2 ;  /* 0x0000000200087308 */ /* 0x000ff00000000800 */
[----:B------:R-:W2:Y:S01]  /*7160*/  MUFU.EX2 R9, R0 ;  /* 0x0000000000097308 */ /* 0x000ea20000000800 */
[----:B------:R-:W-:Y:S01]  /*7170*/  MOV R95, R123 ;  /* 0x0000007b005f7202 */ /* 0x000fe20000000f00 */
[----:B------:R-:W-:Y:S01]  /*7180*/  IMAD.MOV.U32 R120, RZ, RZ, R128 ;  /* 0x000000ffff787224 */ /* 0x000fe200078e0080 */
[----:B------:R-:W-:Y:S01]  /*7190*/  MOV R121, R129 ;  /* 0x0000008100797202 */ /* 0x000fe20000000f00 */
[----:B------:R-:W-:Y:S01]  /*71a0*/  IMAD.MOV.U32 R122, RZ, RZ, R130 ;  /* 0x000000ffff7a7224 */ /* 0x000fe200078e0082 */
[----:B------:R-:W-:-:S02]  /*71b0*/  MOV R123, R131 ;  /* 0x00000083007b7202 */ /* 0x000fc40000000f00 */
[----:B----4-:R-:W-:Y:S02]  /*71c0*/  F2FP.PACK_AB R128, R14, R13 ;  /* 0x0000000d0e80723e */ /* 0x010fe400000000ff */
[----:B------:R-:W-:Y:S02]  /*71d0*/  F2FP.PACK_AB R130, R12, R15 ;  /* 0x0000000f0c82723e */ /* 0x000fe400000000ff */
[----:B------:R-:W-:Y:S02]  /*71e0*/  F2FP.PACK_AB R129, R10, R11 ;  /* 0x0000000b0a81723e */ /* 0x000fe400000000ff */
[----:B--2---:R-:W-:-:S07]  /*71f0*/  F2FP.PACK_AB R131, R9, R8 ;  /* 0x000000080983723e */ /* 0x004fce00000000ff */
[C---:B------:R-:W-:Y:S08]  /*7200*/  HMMA.16816.F32 R160, R128.reuse, R164, R160 ;  /* 0x000000a480a0723c */ /* 0x040ff000000018a0 */
[C---:B------:R-:W-:Y:S01]  /*7210*/  HMMA.16816.F32 R164, R128.reuse, R166, R64 ;  /* 0x000000a680a4723c */ /* 0x040fe20000001840 */
[----:B------:R-:W2:Y:S07]  /*7220*/  LDSM.16.MT88.4 R64, [R215+0x5900] ;  /* 0x00590000d740783b */ /* 0x000eae0000004200 */
[C---:B-1----:R-:W-:Y:S08]  /*7230*/  HMMA.16816.F32 R152, R128.reuse, R156, R152 ;  /* 0x0000009c8098723c */ /* 0x042ff00000001898 */
[C---:B------:R-:W-:Y:S01]  /*7240*/  HMMA.16816.F32 R156, R128.reuse, R158, R56 ;  /* 0x0000009e809c723c */ /* 0x040fe20000001838 */
[----:B------:R-:W1:Y:S01]  /*7250*/  LDSM.16.MT88.4 R56, [R216+0x5900] ;  /* 0x00590000d838783b */ /* 0x000e620000004200 */
        /* <DEDUP_REMOVED lines=10> */
[----:B------:R-:W-:Y:S01]  /*7300*/  FADD.FTZ R2, R2, R0 ;  /* 0x0000000002027221 */ /* 0x000fe20000010000 */
[----:B------:R-:W-:Y:S01]  /*7310*/  MOV R4, R123 ;  /* 0x0000007b00047202 */ /* 0x000fe20000000f00 */
[----:B------:R-:W-:Y:S01]  /*7320*/  IMAD.MOV.U32 R123, RZ, RZ, R182 ;  /* 0x000000ffff7b7224 */ /* 0x000fe200078e00b6 */
[----:B------:R-:W-:Y:S01]  /*7330*/  HMMA.16816.F32 R136, R128, R140, R136 ;  /* 0x0000008c8088723c */ /* 0x000fe20000001888 */
[----:B------:R-:W-:Y:S01]  /*7340*/  FADD.FTZ R0, R121, R120 ;  /* 0x0000007879007221 */ /* 0x000fe20000010000 */
[----:B------:R-:W-:Y:S01]  /*7350*/  LDSM.16.MT88.4 R172, [R213+0x5900] ;  /* 0x00590000d5ac783b */ /* 0x000fe20000004200 */
[----:B------:R-:W-:-:S02]  /*7360*/  FADD.FTZ R2, R122, R2 ;  /* 0x000000027a027221 */ /* 0x000fc40000010000 */
[----:B------:R-:W-:Y:S02]  /*7370*/  FADD.FTZ R0, R123, R0 ;  /* 0x000000007b007221 */ /* 0x000fe40000010000 */
[----:B------:R-:W-:Y:S01]  /*7380*/  LDSM.16.MT88.4 R120, [R216+0xb900] ;  /* 0x00b90000d878783b */ /* 0x000fe20000004200 */
[C---:B--2---:R-:W-:Y:S03]  /*7390*/  HMMA.16816.F32 R60, R128.reuse, R64, R96 ;  /* 0x00000040803c723c */ /* 0x044fe60000001860 */
[----:B------:R-:W2:Y:S05]  /*73a0*/  LDSM.16.MT88.4 R96, [R215+0x8900] ;  /* 0x00890000d760783b */ /* 0x000eaa0000004200 */
[C---:B------:R-:W-:Y:S07]  /*73b0*/  HMMA.16816.F32 R64, R128.reuse, R66, R100 ;  /* 0x000000428040723c */ /* 0x040fee0000001864 */
[----:B------:R-:W-:Y:S01]  /*73c0*/  IMAD.MOV.U32 R102, RZ, RZ, R94 ;  /* 0x000000ffff667224 */ /* 0x000fe200078e005e */
[----:B------:R-:W-:Y:S01]  /*73d0*/  MOV R103, R95 ;  /* 0x0000005f00677202 */ /* 0x000fe20000000f00 */
[----:B------:R-:W-:Y:S02]  /*73e0*/  HMMA.16816.F32 R140, R128, R142, R48 ;  /* 0x0000008e808c723c */ /* 0x000fe40000001830 */
[----:B------:R-:W-:-:S02]  /*73f0*/  FADD.FTZ R2, R102, R2 ;  /* 0x0000000266027221 */ /* 0x000fc40000010000 */
[----:B------:R-:W-:-:S03]  /*7400*/  FADD.FTZ R0, R103, R0 ;  /* 0x0000000067007221 */ /* 0x000fc60000010000 */
[----:B------:R-:W-:Y:S01]  /*7410*/  MOV R48, R181 ;  /* 0x000000b500307202 */ /* 0x000fe20000000f00 */
[----:B------:R-:W-:Y:S01]  /*7420*/  IMAD.MOV.U32 R49, RZ, RZ, R180 ;  /* 0x000000ffff317224 */ /* 0x000fe200078e00b4 */
[----:B------:R-:W-:Y:S01]  /*7430*/  MOV R50, R93 ;  /* 0x0000005d00327202 */ /* 0x000fe20000000f00 */
[----:B------:R-:W-:Y:S01]  /*7440*/  IMAD.MOV.U32 R51, RZ, RZ, R92 ;  /* 0x000000ffff337224 */ /* 0x000fe200078e005c */
[----:B------:R-:W-:Y:S01]  /*7450*/  HMMA.16816.F32 R144, R128, R148, R144 ;  /* 0x000000948090723c */ /* 0x000fe20000001890 */
[----:B------:R-:W-:Y:S01]  /*7460*/  FADD.FTZ R2, R48, R2 ;  /* 0x0000000230027221 */ /* 0x000fe20000010000 */
[----:B------:R-:W4:Y:S01]  /*7470*/  LDSM.16.MT88.4 R180, [R214+0x5900] ;  /* 0x00590000d6b4783b */ /* 0x000f220000004200 */
[----:B------:R-:W-:Y:S02]  /*7480*/  FADD.FTZ R0, R49, R0 ;  /* 0x0000000031007221 */ /* 0x000fe40000010000 */
[----:B------:R-:W-:Y:S02]  /*7490*/  FADD.FTZ R2, R4, R2 ;  /* 0x0000000204027221 */ /* 0x000fe40000010000 */
[----:B------:R-:W-:-:S02]  /*74a0*/  FADD.FTZ R0, R5, R0 ;  /* 0x0000000005007221 */ /* 0x000fc40000010000 */
[----:B------:R-:W-:Y:S02]  /*74b0*/  FADD.FTZ R2, R6, R2 ;  /* 0x0000000206027221 */ /* 0x000fe40000010000 */
[----:B------:R-:W-:Y:S02]  /*74c0*/  FADD.FTZ R0, R7, R0 ;  /* 0x0000000007007221 */ /* 0x000fe40000010000 */
[----:B------:R-:W-:Y:S01]  /*74d0*/  FADD.FTZ R2, R50, R2 ;  /* 0x0000000232027221 */ /* 0x000fe20000010000 */
[----:B------:R-:W-:Y:S01]  /*74e0*/  HMMA.16816.F32 R148, R128, R150, R52 ;  /* 0x000000968094723c */ /* 0x000fe20000001834 */
[----:B------:R-:W-:Y:S01]  /*74f0*/  FADD.FTZ R0, R51, R0 ;  /* 0x0000000033007221 */ /* 0x000fe20000010000 */
[----:B------:R-:W2:Y:S01]  /*7500*/  LDSM.16.MT88.4 R4, [R215+0xb900] ;  /* 0x00b90000d704783b */ /* 0x000ea20000004200 */
[----:B------:R-:W-:Y:S02]  /*7510*/  FADD.FTZ R2, R18, R2 ;  /* 0x0000000212027221 */ /* 0x000fe40000010000 */
[----:B------:R-:W-:-:S03]  /*7520*/  FADD.FTZ R0, R19, R0 ;  /* 0x0000000013007221 */ /* 0x000fc60000010000 */
[----:B-1----:R-:W-:Y:S01]  /*7530*/  HMMA.16816.F32 R52, R128, R56, R84 ;  /* 0x000000388034723c */ /* 0x002fe20000001854 */
[----:B------:R-:W-:Y:S02]  /*7540*/  FADD.FTZ R2, R16, R2 ;  /* 0x0000000210027221 */ /* 0x000fe40000010000 */
[----:B------:R-:W-:-:S05]  /*7550*/  FADD.FTZ R0, R17, R0 ;  /* 0x0000000011007221 */ /* 0x000fca0000010000 */
[----:B------:R-:W-:Y:S01]  /*7560*/  HMMA.16816.F32 R56, R128, R58, R88 ;  /* 0x0000003a8038723c */ /* 0x000fe20000001858 */
[----:B------:R-:W1:Y:S01]  /*7570*/  LDSM.16.MT88.4 R88, [R216+0x8900] ;  /* 0x00890000d858783b */ /* 0x000e620000004200 */
[----:B------:R-:W-:Y:S02]  /*7580*/  FADD.FTZ R2, R252, R2 ;  /* 0x00000002fc027221 */ /* 0x000fe40000010000 */
[----:B------:R-:W-:Y:S02]  /*7590*/  FADD.FTZ R0, R211, R0 ;  /* 0x00000000d3007221 */ /* 0x000fe40000010000 */
[----:B------:R-:W-:Y:S02]  /*75a0*/  FADD.FTZ R2, R210, R2 ;  /* 0x00000002d2027221 */ /* 0x000fe40000010000 */
[----:B------:R-:W-:Y:S02]  /*75b0*/  FADD.FTZ R0, R209, R0 ;  /* 0x00000000d1007221 */ /* 0x000fe40000010000 */
[----:B------:R-:W-:-:S02]  /*75c0*/  FADD.FTZ R2, R248, R2 ;  /* 0x00000002f8027221 */ /* 0x000fc40000010000 */
[----:B------:R-:W-:Y:S02]  /*75d0*/  FADD.FTZ R0, R208, R0 ;  /* 0x00000000d0007221 */ /* 0x000fe40000010000 */
[----:B------:R-:W-:Y:S02]  /*75e0*/  FADD.FTZ R2, R251, R2 ;  /* 0x00000002fb027221 */ /* 0x000fe40000010000 */
[----:B------:R-:W-:Y:S02]  /*75f0*/  FADD.FTZ R0, R207, R0 ;  /* 0x00000000cf007221 */ /* 0x000fe40000010000 */
[----:B------:R-:W-:Y:S02]  /*7600*/  FADD.FTZ R2, R250, R2 ;  /* 0x00000002fa027221 */ /* 0x000fe40000010000 */
[----:B------:R-:W-:Y:S02]  /*7610*/  FADD.FTZ R0, R205, R0 ;  /* 0x00000000cd007221 */ /* 0x000fe40000010000 */
[----:B------:R-:W-:-:S02]  /*7620*/  FADD.FTZ R2, R249, R2 ;  /* 0x00000002f9027221 */ /* 0x000fc40000010000 */
[----:B------:R-:W-:Y:S02]  /*7630*/  FADD.FTZ R0, R206, R0 ;  /* 0x00000000ce007221 */ /* 0x000fe40000010000 */
[----:B------:R-:W-:Y:S02]  /*7640*/  FADD.FTZ R2, R201, R2 ;  /* 0x00000002c9027221 */ /* 0x000fe40000010000 */
[----:B------:R-:W-:Y:S01]  /*7650*/  FADD.FTZ R0, R200, R0 ;  /* 0x00000000c8007221 */ /* 0x000fe20000010000 */
[----:B--2---:R-:W-:Y:S01]  /*7660*/  HMMA.16816.F32 R92, R128, R96, R116 ;  /* 0x00000060805c723c */ /* 0x004fe20000001874 */
[----:B------:R-:W-:Y:S02]  /*7670*/  FADD.FTZ R2, R202, R2 ;  /* 0x00000002ca027221 */ /* 0x000fe40000010000 */
[----:B------:R-:W-:-:S05]  /*7680*/  FADD.FTZ R0, R134, R0 ;  /* 0x0000000086007221 */ /* 0x000fca0000010000 */
[C---:B------:R-:W-:Y:S08]  /*7690*/  HMMA.16816.F32 R96, R128.reuse, R98, R124 ;  /* 0x000000628060723c */ /* 0x040ff0000000187c */
[C---:B----4-:R-:W-:Y:S08]  /*76a0*/  HMMA.16816.F32 R176, R128.reuse, R180, R176 ;  /* 0x000000b480b0723c */ /* 0x050ff000000018b0 */
[C---:B------:R-:W-:Y:S07]  /*76b0*/  HMMA.16816.F32 R124, R128.reuse, R4, R40 ;  /* 0x00000004807c723c */ /* 0x040fee0000001828 */
[----:B------:R-:W-:Y:S01]  /*76c0*/  FADD.FTZ R4, R203, R2 ;  /* 0x00000002cb047221 */ /* 0x000fe20000010000 */
[----:B------:R-:W-:Y:S01]  /*76d0*/  HMMA.16816.F32 R180, R128, R182, R80 ;  /* 0x000000b680b4723c */ /* 0x000fe20000001850 */
[----:B------:R-:W2:Y:S01]  /*76e0*/  LDSM.16.MT88.4 R80, [R214+0x8900] ;  /* 0x00890000d650783b */ /* 0x000ea20000004200 */
[----:B------:R-:W-:-:S02]  /*76f0*/  FADD.FTZ R2, R135, R0 ;  /* 0x0000000087027221 */ /* 0x000fc40000010000 */
[----:B------:R-:W-:-:S04]  /*7700*/  FADD.FTZ R0, R204, R4 ;  /* 0x00000004cc007221 */ /* 0x000fc80000010000 */
[----:B------:R-:W-:Y:S01]  /*7710*/  HMMA.16816.F32 R68, R128, R72, R104 ;  /* 0x000000488044723c */ /* 0x000fe20000001868 */
[----:B------:R-:W4:Y:S01]  /*7720*/  LDSM.16.MT88.4 R104, [R213+0xb900] ;  /* 0x00b90000d568783b */ /* 0x000f220000004200 */
[----:B------:R-:W-:-:S06]  /*7730*/  FADD.FTZ R2, R133, R2 ;  /* 0x0000000285027221 */ /* 0x000fcc0000010000 */
[----:B-1----:R-:W-:Y:S01]  /*7740*/  HMMA.16816.F32 R84, R128, R88, R112 ;  /* 0x000000588054723c */ /* 0x002fe20000001870 */
        /* <DEDUP_REMOVED lines=8> */
[----:B------:R-:W-:-:S05]  /*77d0*/  FADD.FTZ R0, R9, R2 ;  /* 0x0000000209007221 */ /* 0x000fca0000010000 */
[----:B------:R3:W-:Y:S04]  /*77e0*/  STL [R1+0x4], R0 ;  /* 0x0000040001007387 */ /* 0x0007e80000100800 */
[----:B------:R3:W-:Y:S01]  /*77f0*/  STL [R1], R4 ;  /* 0x0000000401007387 */ /* 0x0007e20000100800 */
[----:B------:R-:W-:Y:S01]  /*7800*/  PLOP3.LUT P0, PT, PT, PT, UP0, 0x80, 0x0 ;  /* 0x000000000000781c */ /* 0x000fe20003f0f008 */
[C---:B------:R-:W-:Y:S08]  /*7810*/  HMMA.16816.F32 R168, R128.reuse, R172, R168 ;  /* 0x000000ac80a8723c */ /* 0x040ff000000018a8 */
[C---:B------:R-:W-:Y:S08]  /*7820*/  HMMA.16816.F32 R172, R128.reuse, R174, R76 ;  /* 0x000000ae80ac723c */ /* 0x040ff0000000184c */
[C---:B--2---:R-:W-:Y:S08]  /*7830*/  HMMA.16816.F32 R76, R128.reuse, R80, R108 ;  /* 0x00000050804c723c */ /* 0x044ff0000000186c */
[C---:B----4-:R-:W-:Y:S08]  /*7840*/  HMMA.16816.F32 R100, R128.reuse, R104, R184 ;  /* 0x000000688064723c */ /* 0x050ff000000018b8 */
[C---:B-1----:R-:W-:Y:S08]  /*7850*/  HMMA.16816.F32 R108, R128.reuse, R112, R192 ;  /* 0x00000070806c723c */ /* 0x042ff000000018c0 */
        /* <DEDUP_REMOVED lines=8> */
[----:B------:R-:W-:Y:S08]  /*78e0*/  @!P0 BRA `(.L_x_1217) ;  /* 0x00004e7000008947 */ /* 0x000ff00003800000 */
[----:B---3--:R-:W2:Y:S01]  /*78f0*/  LDL.LU.64 R16, [R1+0x10] ;  /* 0x0000100001107983 */ /* 0x008ea20000300a00 */
[----:B------:R-:W-:Y:S01]  /*7900*/  IMAD.MOV.U32 R134, RZ, RZ, R3 ;  /* 0x000000ffff867224 */ /* 0x000fe200078e0003 */
[----:B------:R-:W-:Y:S01]  /*7910*/  ULDC.64 UR6, c[0x0][0x208] ;  /* 0x0000820000067ab9 */ /* 0x000fe20000000a00 */
[----:B------:R-:W-:Y:S01]  /*7920*/  IMAD.MOV.U32 R133, RZ, RZ, R132 ;  /* 0x000000ffff857224 */ /* 0x000fe200078e0084 */
[----:B------:R-:W3:Y:S01]  /*7930*/  LDL.LU.64 R210, [R1+0x28] ;  /* 0x0000280001d27983 */ /* 0x000ee20000300a00 */
[----:B------:R-:W-:Y:S01]  /*7940*/  ULDC.64 UR4, c[0x0][0x1e0] ;  /* 0x0000780000047ab9 */ /* 0x000fe20000000a00 */
[----:B--2---:R-:W-:-:S02]  /*7950*/  MOV R3, R17 ;  /* 0x0000001100037202 */ /* 0x004fc40000000f00 */
[----:B---3--:R-:W-:-:S05]  /*7960*/  MOV R2, R210 ;  /* 0x000000d200027202 */ /* 0x008fca0000000f00 */
[----:B------:R1:W-:Y:S02]  /*7970*/  STL.64 [R1+0x10], R2 ;  /* 0x0000100201007387 */ /* 0x0003e40000100a00 */
.L_x_1218:
[----:B------:R-:W2:Y:S01]  /*7980*/  LDL.64 R204, [R1+0x10] ;  /* 0x0000100001cc7983 */ /* 0x000ea20000100a00 */
[----:B------:R-:W-:Y:S04]  /*7990*/  DEPBAR.LE SB0, 0x0 ;  /* 0x000080000000791a */ /* 0x000fe80000000000 */
[----:B------:R-:W-:Y:S01]  /*79a0*/  USHF.R.S32.HI UR14, URZ, 0x1f, UR15 ;  /* 0x0000001f3f0e7899 */ /* 0x000fe2000801140f */
[----:B------:R-:W3:Y:S01]  /*79b0*/  LDL R135, [R1+0x8] ;  /* 0x0000080001877983 */ /* 0x000ee20000100800 */
[----:B------:R-:W-:Y:S02]  /*79c0*/  UIMAD.WIDE.U32 UR16, UR15, UR6, URZ ;  /* 0x000000060f1072a5 */ /* 0x000fe4000f8e003f */
[----:B------:R-:W-:Y:S01]  /*79d0*/  UIMAD UR14, UR14, UR6, URZ ;  /* 0x000000060e0e72a4 */ /* 0x000fe2000f8e023f */
[----:B------:R-:W-:Y:S01]  /*79e0*/  BAR.SYNC.DEFER_BLOCKING 0x0 ;  /* 0x0000000000007b1d */ /* 0x000fe20000010000 */
[----:B------:R-:W-:Y:S02]  /*79f0*/  UISETP.GT.AND UP0, UPT, UR15, UR8, UPT ;  /* 0x000000080f00728c */ /* 0x000fe4000bf04270 */
[----:B------:R-:W-:Y:S01]  /*7a00*/  UIMAD UR14, UR15, UR7, UR14 ;  /* 0x000000070f0e72a4 */ /* 0x000fe2000f8e020e */
[----:B-1----:R-:W-:Y:S01]  /*7a10*/  MOV R2, UR16 ;  /* 0x0000001000027c02 */ /* 0x002fe20008000f00 */
[----:B------:R-:W-:Y:S02]  /*7a20*/  UIADD3 UR15, UR15, -0x1, URZ ;  /* 0xffffffff0f0f7890 */ /* 0x000fe4000fffe03f */
[----:B------:R-:W-:Y:S04]  /*7a30*/  UIADD3 UR14, UR17, UR14, URZ ;  /* 0x0000000e110e7290 */ /* 0x000fe8000fffe03f */
[----:B------:R-:W-:Y:S02]  /*7a40*/  UIMAD UR14, UR14, 0x60, URZ ;  /* 0x000000600e0e78a4 */ /* 0x000fe4000f8e023f */
[----:B------:R-:W-:Y:S01]  /*7a50*/  @UP0 UIMAD.WIDE.U32 UR16, UR15, UR4, URZ ;  /* 0x000000040f1002a5 */ /* 0x000fe2000f8e003f */
[----:B-----5:R-:W-:Y:S08]  /*7a60*/  LDSM.16.M88.4 R48, [R219+0x18100] ;  /* 0x01810000db30783b */ /* 0x020ff00000000200 */
[----:B------:R-:W1:Y:S08]  /*7a70*/  LDSM.16.M88.4 R8, [R212+0xc100] ;  /* 0x00c10000d408783b */ /* 0x000e700000000200 */
[----:B------:R-:W4:Y:S08]  /*7a80*/  LDSM.16.M88.4 R16, [R212+0xc900] ;  /* 0x00c90000d410783b */ /* 0x000f300000000200 */
[----:B------:R-:W4:Y:S08]  /*7a90*/  LDSM.16.M88.4 R24, [R212+0xd100] ;  /* 0x00d10000d418783b */ /* 0x000f300000000200 */
[----:B------:R-:W4:Y:S08]  /*7aa0*/  LDSM.16.M88.4 R32, [R212+0xd900] ;  /* 0x00d90000d420783b */ /* 0x000f300000000200 */
[----:B------:R-:W4:Y:S01]  /*7ab0*/  LDSM.16.M88.4 R40, [R212+0xe100] ;  /* 0x00e10000d428783b */ /* 0x000f220000000200 */
[C---:B-1----:R-:W-:Y:S07]  /*7ac0*/  HMMA.16816.F32 R4, R48.reuse, R8, RZ ;  /* 0x000000083004723c */ /* 0x042fee00000018ff */
[----:B------:R-:W1:Y:S01]  /*7ad0*/  LDSM.16.M88.4 R184, [R212+0xe900] ;  /* 0x00e90000d4b8783b */ /* 0x000e620000000200 */
[C---:B------:R-:W-:Y:S07]  /*7ae0*/  HMMA.16816.F32 R8, R48.reuse, R10, RZ ;  /* 0x0000000a3008723c */ /* 0x040fee00000018ff */
[----:B------:R-:W-:Y:S01]  /*7af0*/  LDSM.16.M88.4 R188, [R220+0x18100] ;  /* 0x01810000dcbc783b */ /* 0x000fe20000000200 */
[C---:B----4-:R-:W-:Y:S07]  /*7b00*/  HMMA.16816.F32 R12, R48.reuse, R16, RZ ;  /* 0x00000010300c723c */ /* 0x050fee00000018ff */
[----:B------:R-:W4:Y:S01]  /*7b10*/  LDSM.16.M88.4 R192, [R223] ;  /* 0x00000000dfc0783b */ /* 0x000f220000000200 */
[C---:B------:R-:W-:Y:S07]  /*7b20*/  HMMA.16816.F32 R16, R48.reuse, R18, RZ ;  /* 0x000000123010723c */ /* 0x040fee00000018ff */
[----:B------:R-:W1:Y:S01]  /*7b30*/  LDSM.16.M88.4 R196, [R246] ;  /* 0x00000000f6c4783b */ /* 0x000e620000000200 */
[C---:B------:R-:W-:Y:S07]  /*7b40*/  HMMA.16816.F32 R20, R48.reuse, R24, RZ ;  /* 0x000000183014723c */ /* 0x040fee00000018ff */
[----:B------:R-:W1:Y:S01]  /*7b50*/  LDSM.16.M88.4 R200, [R245] ;  /* 0x00000000f5c8783b */ /* 0x000e620000000200 */
[C---:B------:R-:W-:Y:S08]  /*7b60*/  HMMA.16816.F32 R24, R48.reuse, R26, RZ ;  /* 0x0000001a3018723c */ /* 0x040ff000000018ff */
[C---:B------:R-:W-:Y:S08]  /*7b70*/  HMMA.16816.F32 R28, R48.reuse, R32, RZ ;  /* 0x00000020301c723c */ /* 0x040ff000000018ff */
[C---:B------:R-:W-:Y:S08]  /*7b80*/  HMMA.16816.F32 R32, R48.reuse, R34, RZ ;  /* 0x000000223020723c */ /* 0x040ff000000018ff */
[C---:B------:R-:W-:Y:S08]  /*7b90*/  HMMA.16816.F32 R36, R48.reuse, R40, RZ ;  /* 0x000000283024723c */ /* 0x040ff000000018ff */
[C---:B------:R-:W-:Y:S08]  /*7ba0*/  HMMA.16816.F32 R40, R48.reuse, R42, RZ ;  /* 0x0000002a3028723c */ /* 0x040ff000000018ff */
[C---:B-1----:R-:W-:Y:S08]  /*7bb0*/  HMMA.16816.F32 R44, R48.reuse, R184, RZ ;  /* 0x000000b8302c723c */ /* 0x042ff000000018ff */
[----:B------:R-:W-:Y:S01]  /*7bc0*/  HMMA.16816.F32 R48, R48, R186, RZ ;  /* 0x000000ba3030723c */ /* 0x000fe200000018ff */
[----:B------:R-:W1:Y:S07]  /*7bd0*/  LDSM.16.M88.4 R184, [R244] ;  /* 0x00000000f4b8783b */ /* 0x000e6e0000000200 */
[C---:B----4-:R-:W-:Y:S08]  /*7be0*/  HMMA.16816.F32 R4, R188.reuse, R192, R4 ;  /* 0x000000c0bc04723c */ /* 0x050ff00000001804 */
[C---:B------:R-:W-:Y:S01]  /*7bf0*/  HMMA.16816.F32 R8, R188.reuse, R194, R8 ;  /* 0x000000c2bc08723c */ /* 0x040fe20000001808 */
[----:B------:R-:W4:Y:S07]  /*7c00*/  LDSM.16.M88.4 R192, [R243] ;  /* 0x00000000f3c0783b */ /* 0x000f2e0000000200 */
[C---:B------:R-:W-:Y:S08]  /*7c10*/  HMMA.16816.F32 R12, R188.reuse, R196, R12 ;  /* 0x000000c4bc0c723c */ /* 0x040ff0000000180c */
[C---:B------:R-:W-:Y:S01]  /*7c20*/  HMMA.16816.F32 R16, R188.reuse, R198, R16 ;  /* 0x000000c6bc10723c */ /* 0x040fe20000001810 */
[----:B------:R-:W4:Y:S07]  /*7c30*/  LDSM.16.M88.4 R196, [R242] ;  /* 0x00000000f2c4783b */ /* 0x000f2e0000000200 */
[C---:B------:R-:W-:Y:S08]  /*7c40*/  HMMA.16816.F32 R20, R188.reuse, R200, R20 ;  /* 0x000000c8bc14723c */ /* 0x040ff00000001814 */
[C---:B------:R-:W-:Y:S08]  /*7c50*/  HMMA.16816.F32 R24, R188.reuse, R202, R24 ;  /* 0x000000cabc18723c */ /* 0x040ff00000001818 */
[C---:B-1----:R-:W-:Y:S08]  /*7c60*/  HMMA.16816.F32 R28, R188.reuse, R184, R28 ;  /* 0x000000b8bc1c723c */ /* 0x042ff0000000181c */
[C---:B------:R-:W-:Y:S08]  /*7c70*/  HMMA.16816.F32 R32, R188.reuse, R186, R32 ;  /* 0x000000babc20723c */ /* 0x040ff00000001820 */
[C---:B----4-:R-:W-:Y:S08]  /*7c80*/  HMMA.16816.F32 R36, R188.reuse, R192, R36 ;  /* 0x000000c0bc24723c */ /* 0x050ff00000001824 */
[C---:B------:R-:W-:Y:S08]  /*7c90*/  HMMA.16816.F32 R40, R188.reuse, R194, R40 ;  /* 0x000000c2bc28723c */ /* 0x040ff00000001828 */
[C---:B------:R-:W-:Y:S08]  /*7ca0*/  HMMA.16816.F32 R44, R188.reuse, R196, R44 ;  /* 0x000000c4bc2c723c */ /* 0x040ff0000000182c */
[----:B------:R-:W-:Y:S04]  /*7cb0*/  HMMA.16816.F32 R48, R188, R198, R48 ;  /* 0x000000c6bc30723c */ /* 0x000fe80000001830 */
[----:B--2---:R-:W-:Y:S05]  /*7cc0*/  IMAD.WIDE.U32 R2, R2, 0x60, R204 ;  /* 0x0000006002027825 */ /* 0x004fea00078e00cc */
[----:B------:R-:W-:Y:S03]  /*7cd0*/  SHF.L.U32 R0, R2, 0x1, RZ ;  /* 0x0000000102007819 */ /* 0x000fe600000006ff */
[----:B------:R-:W-:Y:S01]  /*7ce0*/  IADD3 R132, R3, UR14, RZ ;  /* 0x0000000e03847c10 */ /* 0x000fe2000fffe0ff */
[----:B------:R-:W-:Y:S01]  /*7cf0*/  @UP0 USHF.R.S32.HI UR14, URZ, 0x1f, UR15 ;  /* 0x0000001f3f0e0899 */ /* 0x000fe2000801140f */
[----:B------:R-:W-:Y:S02]  /*7d00*/  IADD3 R3, P3, R0, 0x80, RZ ;  /* 0x0000008000037810 */ /* 0x000fe40007f7e0ff */
[----:B------:R-:W-:Y:S01]  /*7d10*/  SHF.L.U64.HI R132, R2, 0x1, R132 ;  /* 0x0000000102847819 */ /* 0x000fe20000010284 */
[----:B------:R-:W-:Y:S01]  /*7d20*/  @UP0 UIMAD UR14, UR14, UR4, URZ ;  /* 0x000000040e0e02a4 */ /* 0x000fe2000f8e023f */
[----:B------:R-:W-:Y:S02]  /*7d30*/  IADD3 R2, P0, R0, c[0x0][0x1f8], RZ ;  /* 0x00007e0000027a10 */ /* 0x000fe40007f1e0ff */
[----:B------:R-:W-:Y:S01]  /*7d40*/  IADD3 R184, P2, R3, c[0x0][0x1f8], RZ ;  /* 0x00007e0003b87a10 */ /* 0x000fe20007f5e0ff */
[----:B------:R-:W-:Y:S01]  /*7d50*/  @UP0 UIMAD UR14, UR15, UR5, UR14 ;  /* 0x000000050f0e02a4 */ /* 0x000fe2000f8e020e */
[----:B------:R-:W-:Y:S02]  /*7d60*/  IADD3.X R3, R132, c[0x0][0x1fc], RZ, P0, !PT ;  /* 0x00007f0084037a10 */ /* 0x000fe400007fe4ff */
[--C-:B------:R-:W-:Y:S01]  /*7d70*/  IADD3.X R185, RZ, c[0x0][0x1fc], R132.reuse, P2, P3 ;  /* 0x00007f00ffb97a10 */ /* 0x100fe200017e6484 */
[----:B------:R-:W-:Y:S01]  /*7d80*/  @UP0 UIADD3 UR14, UR17, UR14, URZ ;  /* 0x0000000e110e0290 */ /* 0x000fe2000fffe03f */
[----:B---3--:R-:W-:Y:S01]  /*7d90*/  LOP3.LUT P3, RZ, R135, 0x1, RZ, 0xc0, !PT ;  /* 0x0000000187ff7812 */ /* 0x008fe2000786c0ff */
[----:B------:R-:W-:Y:S01]  /*7da0*/  @!PT LDS RZ, [RZ] ;  /* 0x00000000fffff984 */ /* 0x000fe20000000800 */
[----:B------:R-:W-:Y:S01]  /*7db0*/  @!PT LDS RZ, [RZ] ;  /* 0x00000000fffff984 */ /* 0x000fe20000000800 */
[----:B------:R-:W-:Y:S01]  /*7dc0*/  @!PT LDS RZ, [RZ] ;  /* 0x00000000fffff984 */ /* 0x000fe20000000800 */
[----:B------:R1:W-:Y:S01]  /*7dd0*/  LDGSTS.E.BYPASS.LTC128B.128 [R247+0x100], [R2.64], !P4 ;  /* 0x0010000002f77fae */ /* 0x0003e2000e101d4a */
[C---:B------:R-:W-:Y:S01]  /*7de0*/  IADD3 R200, P1, R0.reuse, 0x100, RZ ;  /* 0x0000010000c87810 */ /* 0x040fe20007f3e0ff */
[----:B------:R-:W-:Y:S01]  /*7df0*/  @UP0 UIMAD UR14, UR14, 0x60, URZ ;  /* 0x000000600e0e08a4 */ /* 0x000fe2000f8e023f */
[----:B------:R-:W-:Y:S02]  /*7e00*/  IADD3 R0, P2, R0, 0x180, RZ ;  /* 0x0000018000007810 */ /* 0x000fe40007f5e0ff */
[----:B------:R-:W-:Y:S03]  /*7e10*/  IADD3 R200, P0, R200, c[0x0][0x1f8], RZ ;  /* 0x00007e00c8c87a10 */ /* 0x000fe60007f1e0ff */
[----:B------:R2:W-:Y:S01]  /*7e20*/  LDGSTS.E.BYPASS.LTC128B.128 [R247+0x3100], [R184.64], !P6 ;  /* 0x03100000b8f77fae */ /* 0x0005e2000f101d4a */
[--C-:B------:R-:W-:Y:S02]  /*7e30*/  IADD3.X R201, RZ, c[0x0][0x1fc], R132.reuse, P0, P1 ;  /* 0x00007f00ffc97a10 */ /* 0x100fe400007e2484 */
[----:B------:R-:W-:Y:S04]  /*7e40*/  IADD3 R186, P1, R0, c[0x0][0x1f8], RZ ;  /* 0x00007e0000ba7a10 */ /* 0x000fe80007f3e0ff */
[----:B------:R-:W-:Y:S01]  /*7e50*/  IADD3.X R187, RZ, c[0x0][0x1fc], R132, P1, P2 ;  /* 0x00007f00ffbb7a10 */ /* 0x000fe20000fe4484 */
[----:B------:R3:W-:Y:S08]  /*7e60*/  LDGSTS.E.BYPASS.LTC128B.128 [R247+0x6100], [R200.64], !P3 ;  /* 0x06100000c8f77fae */ /* 0x0007f0000d901d4a */
[----:B------:R4:W-:Y:S01]  /*7e70*/  LDGSTS.E.BYPASS.LTC128B.128 [R247+0x9100], [R186.64], !P5 ;  /* 0x09100000baf77fae */ /* 0x0009e2000e901d4a */
[----:B-1----:R-:W-:Y:S04]  /*7e80*/  IADD3 R2, P0, R2, UR12, RZ ;  /* 0x0000000c02027c10 */ /* 0x002fe8000ff1e0ff */
[----:B------:R-:W-:Y:S02]  /*7e90*/  IADD3.X R3, R3, UR13, RZ, P0, !PT ;  /* 0x0000000d03037c10 */ /* 0x000fe400087fe4ff */
[----:B--2---:R-:W-:Y:S03]  /*7ea0*/  IADD3 R184, P0, R2, UR12, RZ ;  /* 0x0000000c02b87c10 */ /* 0x004fe6000ff1e0ff */
[----:B------:R1:W-:Y:S01]  /*7eb0*/  LDGSTS.E.BYPASS.LTC128B.128 [R247+0x1100], [R2.64], !P4 ;  /* 0x0110000002f77fae */ /* 0x0003e2000e101d4a */
[----:B------:R-:W-:Y:S02]  /*7ec0*/  IADD3.X R185, R3, UR13, RZ, P0, !PT ;  /* 0x0000000d03b97c10 */ /* 0x000fe400087fe4ff */
[----:B------:R-:W-:Y:S05]  /*7ed0*/  PLOP3.LUT P0, PT, PT, PT, UP0, 0x80, 0x0 ;  /* 0x000000000000781c */ /* 0x000fea0003f0f008 */
[----:B------:R1:W-:Y:S08]  /*7ee0*/  LDGSTS.E.BYPASS.LTC128B.128 [R247+0x4100], [R2.64+0x80], !P6 ;  /* 0x0410008002f77fae */ /* 0x0003f0000f101d4a */
[----:B------:R1:W-:Y:S08]  /*7ef0*/  LDGSTS.E.BYPASS.LTC128B.128 [R247+0x7100], [R2.64+0x100], !P3 ;  /* 0x0710010002f77fae */ /* 0x0003f0000d901d4a */
[----:B------:R1:W-:Y:S08]  /*7f00*/  LDGSTS.E.BYPASS.LTC128B.128 [R247+0xa100], [R2.64+0x180], !P5 ;  /* 0x0a10018002f77fae */ /* 0x0003f0000e901d4a */
[----:B------:R4:W-:Y:S08]  /*7f10*/  LDGSTS.E.BYPASS.LTC128B.128 [R247+0x2100], [R184.64], !P4 ;  /* 0x02100000b8f77fae */ /* 0x0009f0000e101d4a */
[----:B------:R4:W-:Y:S08]  /*7f20*/  LDGSTS.E.BYPASS.LTC128B.128 [R247+0x5100], [R184.64+0x80], !P6 ;  /* 0x05100080b8f77fae */ /* 0x0009f0000f101d4a */
[----:B------:R4:W-:Y:S08]  /*7f30*/  LDGSTS.E.BYPASS.LTC128B.128 [R247+0x8100], [R184.64+0x100], !P3 ;  /* 0x08100100b8f77fae */ /* 0x0009f0000d901d4a */
[----:B------:R4:W-:Y:S08]  /*7f40*/  LDGSTS.E.BYPASS.LTC128B.128 [R247+0xb100], [R184.64+0x180], !P5 ;  /* 0x0b100180b8f77fae */ /* 0x0009f0000e901d4a */
[----:B------:R-:W-:Y:S08]  /*7f50*/  LDSM.16.M88.4 R192, [R218+0xc100] ;  /* 0x00c10000dac0783b */ /* 0x000ff00000000200 */
[----:B---3--:R-:W-:Y:S08]  /*7f60*/  LDSM.16.M88.4 R200, [R218+0xc900] ;  /* 0x00c90000dac8783b */ /* 0x008ff00000000200 */
[----:B------:R-:W-:Y:S08]  /*7f70*/  LDSM.16.M88.4 R204, [R218+0xd100] ;  /* 0x00d10000dacc783b */ /* 0x000ff00000000200 */
[----:B----4-:R-:W2:Y:S08]  /*7f80*/  LDSM.16.M88.4 R184, [R222+0x18100] ;  /* 0x01810000deb8783b */ /* 0x010eb00000000200 */
[----:B------:R-:W0:Y:S08]  /*7f90*/  LDGDEPBAR ;  /* 0x00000000000079af */ /* 0x000e300000000000 */
[----:B------:R-:W3:Y:S08]  /*7fa0*/  LDSM.16.M88.4 R208, [R218+0xd900] ;  /* 0x00d90000dad0783b */ /* 0x000ef00000000200 */
[----:B------:R-:W4:Y:S08]  /*7fb0*/  LDSM.16.M88.4 R188, [R218+0xe100] ;  /* 0x00e10000dabc783b */ /* 0x000f300000000200 */
[----:B------:R-:W1:Y:S01]  /*7fc0*/  LDSM.16.M88.4 R196, [R218+0xe900] ;  /* 0x00e90000dac4783b */ /* 0x000e620000000200 */
[C---:B--2---:R-:W-:Y:S08]  /*7fd0*/  HMMA.16816.F32 R4, R184.reuse, R192, R4 ;  /* 0x000000c0b804723c */ /* 0x044ff00000001804 */
[C---:B------:R-:W-:Y:S01]  /*7fe0*/  HMMA.16816.F32 R8, R184.reuse, R194, R8 ;  /* 0x000000c2b808723c */ /* 0x040fe20000001808 */
[----:B------:R-:W-:Y:S07]  /*7ff0*/  LDSM.16.M88.4 R192, [R217] ;  /* 0x00000000d9c0783b */ /* 0x000fee0000000200 */
[C---:B------:R-:W-:Y:S08]  /*8000*/  HMMA.16816.F32 R12, R184.reuse, R200, R12 ;  /* 0x000000c8b80c723c */ /* 0x040ff0000000180c */
[C---:B------:R-:W-:Y:S01]  /*8010*/  HMMA.16816.F32 R16, R184.reuse, R202, R16 ;  /* 0x000000cab810723c */ /* 0x040fe20000001810 */
[----:B------:R-:W-:Y:S07]  /*8020*/  LDSM.16.M88.4 R200, [R217+0x800] ;  /* 0x00080000d9c8783b */ /* 0x000fee0000000200 */
[C---:B------:R-:W-:Y:S08]  /*8030*/  HMMA.16816.F32 R20, R184.reuse, R204, R20 ;  /* 0x000000ccb814723c */ /* 0x040ff00000001814 */
[C---:B------:R-:W-:Y:S01]  /*8040*/  HMMA.16816.F32 R24, R184.reuse, R206, R24 ;  /* 0x000000ceb818723c */ /* 0x040fe20000001818 */
[----:B------:R-:W-:Y:S07]  /*8050*/  LDSM.16.M88.4 R204, [R217+0x1000] ;  /* 0x00100000d9cc783b */ /* 0x000fee0000000200 */
[C---:B---3--:R-:W-:Y:S08]  /*8060*/  HMMA.16816.F32 R28, R184.reuse, R208, R28 ;  /* 0x000000d0b81c723c */ /* 0x048ff0000000181c */
[C---:B------:R-:W-:Y:S01]  /*8070*/  HMMA.16816.F32 R32, R184.reuse, R210, R32 ;  /* 0x000000d2b820723c */ /* 0x040fe20000001820 */
[----:B------:R-:W-:Y:S07]  /*8080*/  LDSM.16.M88.4 R208, [R217+0x1800] ;  /* 0x00180000d9d0783b */ /* 0x000fee0000000200 */
[C---:B----4-:R-:W-:Y:S08]  /*8090*/  HMMA.16816.F32 R36, R184.reuse, R188, R36 ;  /* 0x000000bcb824723c */ /* 0x050ff00000001824 */
[C---:B------:R-:W-:Y:S01]  /*80a0*/  HMMA.16816.F32 R40, R184.reuse, R190, R40 ;  /* 0x000000beb828723c */ /* 0x040fe20000001828 */
[----:B------:R-:W2:Y:S07]  /*80b0*/  LDSM.16.M88.4 R188, [R221+0x18100] ;  /* 0x01810000ddbc783b */ /* 0x000eae0000000200 */
[C---:B-1----:R-:W-:Y:S08]  /*80c0*/  HMMA.16816.F32 R44, R184.reuse, R196, R44 ;  /* 0x000000c4b82c723c */ /* 0x042ff0000000182c */
[----:B------:R-:W-:Y:S01]  /*80d0*/  HMMA.16816.F32 R48, R184, R198, R48 ;  /* 0x000000c6b830723c */ /* 0x000fe20000001830 */
[----:B------:R-:W1:Y:S08]  /*80e0*/  LDSM.16.M88.4 R184, [R217+0x2000] ;  /* 0x00200000d9b8783b */ /* 0x000e700000000200 */
[----:B------:R-:W3:Y:S01]  /*80f0*/  LDSM.16.M88.4 R196, [R217+0x2800] ;  /* 0x00280000d9c4783b */ /* 0x000ee20000000200 */
[C---:B--2---:R-:W-:Y:S08]  /*8100*/  HMMA.16816.F32 R4, R188.reuse, R192, R4 ;  /* 0x000000c0bc04723c */ /* 0x044ff00000001804 */
[C---:B------:R-:W-:Y:S01]  /*8110*/  HMMA.16816.F32 R8, R188.reuse, R194, R8 ;  /* 0x000000c2bc08723c */ /* 0x040fe20000001808 */
[----:B------:R-:W-:Y:S07]  /*8120*/  LDSM.16.M88.4 R192, [R212+0xf100] ;  /* 0x00f10000d4c0783b */ /* 0x000fee0000000200 */
[C---:B------:R-:W-:Y:S08]  /*8130*/  HMMA.16816.F32 R12, R188.reuse, R200, R12 ;  /* 0x000000c8bc0c723c */ /* 0x040ff0000000180c */
        /* <DEDUP_REMOVED lines=8> */
[C---:B-1----:R-:W-:Y:S08]  /*81c0*/  HMMA.16816.F32 R36, R188.reuse, R184, R36 ;  /* 0x000000b8bc24723c */ /* 0x042ff00000001824 */
[C---:B------:R-:W-:Y:S01]  /*81d0*/  HMMA.16816.F32 R40, R188.reuse, R186, R40 ;  /* 0x000000babc28723c */ /* 0x040fe20000001828 */
[----:B------:R-:W1:Y:S07]  /*81e0*/  LDSM.16.M88.4 R184, [R219+0x1c100] ;  /* 0x01c10000dbb8783b */ /* 0x000e6e0000000200 */
[C---:B---3--:R-:W-:Y:S08]  /*81f0*/  HMMA.16816.F32 R44, R188.reuse, R196, R44 ;  /* 0x000000c4bc2c723c */ /* 0x048ff0000000182c */
[----:B------:R-:W-:Y:S01]  /*8200*/  HMMA.16816.F32 R48, R188, R198, R48 ;  /* 0x000000c6bc30723c */ /* 0x000fe20000001830 */
[----:B------:R-:W2:Y:S08]  /*8210*/  LDSM.16.M88.4 R188, [R212+0x11100] ;  /* 0x01110000d4bc783b */ /* 0x000eb00000000200 */
[----:B------:R-:W3:Y:S01]  /*8220*/  LDSM.16.M88.4 R196, [R212+0x11900] ;  /* 0x01190000d4c4783b */ /* 0x000ee20000000200 */
[C---:B-1----:R-:W-:Y:S08]  /*8230*/  HMMA.16816.F32 R4, R184.reuse, R192, R4 ;  /* 0x000000c0b804723c */ /* 0x042ff00000001804 */
[C---:B------:R-:W-:Y:S01]  /*8240*/  HMMA.16816.F32 R8, R184.reuse, R194, R8 ;  /* 0x000000c2b808723c */ /* 0x040fe20000001808 */
[----:B------:R-:W-:Y:S07]  /*8250*/  LDSM.16.M88.4 R192, [R241] ;  /* 0x00000000f1c0783b */ /* 0x000fee0000000200 */
[C---:B------:R-:W-:Y:S08]  /*8260*/  HMMA.16816.F32 R12, R184.reuse, R200, R12 ;  /* 0x000000c8b80c723c */ /* 0x040ff0000000180c */
        /* <DEDUP_REMOVED lines=8> */
[C---:B--2---:R-:W-:Y:S08]  /*82f0*/  HMMA.16816.F32 R36, R184.reuse, R188, R36 ;  /* 0x000000bcb824723c */ /* 0x044ff00000001824 */
[C---:B------:R-:W-:Y:S01]  /*8300*/  HMMA.16816.F32 R40, R184.reuse, R190, R40 ;  /* 0x000000beb828723c */ /* 0x040fe20000001828 */
[----:B------:R-:W1:Y:S07]  /*8310*/  LDSM.16.M88.4 R188, [R220+0x1c100] ;  /* 0x01c10000dcbc783b */ /* 0x000e6e0000000200 */
[C---:B---3--:R-:W-:Y:S08]  /*8320*/  HMMA.16816.F32 R44, R184.reuse, R196, R44 ;  /* 0x000000c4b82c723c */ /* 0x048ff0000000182c */
[----:B------:R-:W-:Y:S01]  /*8330*/  HMMA.16816.F32 R48, R184, R198, R48 ;  /* 0x000000c6b830723c */ /* 0x000fe20000001830 */
[----:B------:R-:W2:Y:S08]  /*8340*/  LDSM.16.M88.4 R184, [R237] ;  /* 0x00000000edb8783b */ /* 0x000eb00000000200 */
[----:B------:R-:W3:Y:S01]  /*8350*/  LDSM.16.M88.4 R196, [R236] ;  /* 0x00000000ecc4783b */ /* 0x000ee20000000200 */
[C---:B-1----:R-:W-:Y:S08]  /*8360*/  HMMA.16816.F32 R4, R188.reuse, R192, R4 ;  /* 0x000000c0bc04723c */ /* 0x042ff00000001804 */
        /* <DEDUP_REMOVED lines=11> */
[C---:B--2---:R-:W-:Y:S08]  /*8420*/  HMMA.16816.F32 R36, R188.reuse, R184, R36 ;  /* 0x000000b8bc24723c */ /* 0x044ff00000001824 */
        /* <DEDUP_REMOVED lines=100> */
[----:B------:R-:W-:Y:S01]  /*8a70*/  LDSM.16.M88.4 R196, [R219+0x24100] ;  /* 0x02410000dbc4783b */ /* 0x000fe20000000200 */
[C---:B-1----:R-:W-:Y:S08]  /*8a80*/  HMMA.16816.F32 R4, R188.reuse, R192, R4 ;  /* 0x000000c0bc04723c */ /* 0x042ff00000001804 */
[C---:B------:R-:W-:Y:S01]  /*8a90*/  HMMA.16816.F32 R8, R188.reuse, R194, R8 ;  /* 0x000000c2bc08723c */ /* 0x040fe20000001808 */
[----:B------:R-:W1:Y:S07]  /*8aa0*/  LDSM.16.M88.4 R192, [R217+0x8800] ;  /* 0x00880000d9c0783b */ /* 0x000e6e0000000200 */
        /* <DEDUP_REMOVED lines=8> */
[----:B------:R-:W4:Y:S07]  /*8b30*/  LDSM.16.M88.4 R208, [R212+0x16100] ;  /* 0x01610000d4d0783b */ /* 0x000f2e0000000200 */
[C---:B--2---:R-:W-:Y:S08]  /*8b40*/  HMMA.16816.F32 R36, R188.reuse, R184, R36 ;  /* 0x000000b8bc24723c */ /* 0x044ff00000001824 */
[C---:B------:R-:W-:Y:S01]  /*8b50*/  HMMA.16816.F32 R40, R188.reuse, R186, R40 ;  /* 0x000000babc28723c */ /* 0x040fe20000001828 */
[----:B------:R-:W2:Y:S07]  /*8b60*/  LDSM.16.M88.4 R184, [R212+0x16900] ;  /* 0x01690000d4b8783b */ /* 0x000eae0000000200 */
[C---:B-1----:R-:W-:Y:S08]  /*8b70*/  HMMA.16816.F32 R44, R188.reuse, R192, R44 ;  /* 0x000000c0bc2c723c */ /* 0x042ff0000000182c */
[----:B------:R-:W-:Y:S01]  /*8b80*/  HMMA.16816.F32 R48, R188, R194, R48 ;  /* 0x000000c2bc30723c */ /* 0x000fe20000001830 */
[----:B------:R-:W1:Y:S07]  /*8b90*/  LDSM.16.M88.4 R188, [R212+0x17100] ;  /* 0x01710000d4bc783b */ /* 0x000e6e0000000200 */
[C---:B---3--:R-:W-:Y:S01]  /*8ba0*/  HMMA.16816.F32 R4, R196.reuse, R200, R4 ;  /* 0x000000c8c404723c */ /* 0x048fe20000001804 */
[----:B------:R-:W3:Y:S07]  /*8bb0*/  LDSM.16.M88.4 R192, [R212+0x17900] ;  /* 0x01790000d4c0783b */ /* 0x000eee0000000200 */
[C---:B------:R-:W-:Y:S01]  /*8bc0*/  HMMA.16816.F32 R8, R196.reuse, R202, R8 ;  /* 0x000000cac408723c */ /* 0x040fe20000001808 */
[----:B------:R-:W-:Y:S07]  /*8bd0*/  LDSM.16.M88.4 R200, [R220+0x24100] ;  /* 0x02410000dcc8783b */ /* 0x000fee0000000200 */
[C---:B----4-:R-:W-:Y:S08]  /*8be0*/  HMMA.16816.F32 R12, R196.reuse, R204, R12 ;  /* 0x000000ccc40c723c */ /* 0x050ff0000000180c */
[C---:B------:R-:W-:Y:S01]  /*8bf0*/  HMMA.16816.F32 R16, R196.reuse, R206, R16 ;  /* 0x000000cec410723c */ /* 0x040fe20000001810 */
[----:B------:R-:W4:Y:S07]  /*8c00*/  LDSM.16.M88.4 R204, [R229] ;  /* 0x00000000e5cc783b */ /* 0x000f2e0000000200 */
[C---:B------:R-:W-:Y:S08]  /*8c10*/  HMMA.16816.F32 R20, R196.reuse, R208, R20 ;  /* 0x000000d0c414723c */ /* 0x040ff00000001814 */
[C---:B------:R-:W-:Y:S01]  /*8c20*/  HMMA.16816.F32 R24, R196.reuse, R210, R24 ;  /* 0x000000d2c418723c */ /* 0x040fe20000001818 */
[----:B------:R-:W4:Y:S07]  /*8c30*/  LDSM.16.M88.4 R208, [R228] ;  /* 0x00000000e4d0783b */ /* 0x000f2e0000000200 */
[C---:B--2---:R-:W-:Y:S08]  /*8c40*/  HMMA.16816.F32 R28, R196.reuse, R184, R28 ;  /* 0x000000b8c41c723c */ /* 0x044ff0000000181c */
[C---:B------:R-:W-:Y:S01]  /*8c50*/  HMMA.16816.F32 R32, R196.reuse, R186, R32 ;  /* 0x000000bac420723c */ /* 0x040fe20000001820 */
[----:B------:R-:W2:Y:S07]  /*8c60*/  LDSM.16.M88.4 R184, [R227] ;  /* 0x00000000e3b8783b */ /* 0x000eae0000000200 */
[C---:B-1----:R-:W-:Y:S08]  /*8c70*/  HMMA.16816.F32 R36, R196.reuse, R188, R36 ;  /* 0x000000bcc424723c */ /* 0x042ff00000001824 */
[C---:B------:R-:W-:Y:S01]  /*8c80*/  HMMA.16816.F32 R40, R196.reuse, R190, R40 ;  /* 0x000000bec428723c */ /* 0x040fe20000001828 */
[----:B------:R-:W1:Y:S07]  /*8c90*/  LDSM.16.M88.4 R188, [R226] ;  /* 0x00000000e2bc783b */ /* 0x000e6e0000000200 */
[C---:B---3--:R-:W-:Y:S08]  /*8ca0*/  HMMA.16816.F32 R44, R196.reuse, R192, R44 ;  /* 0x000000c0c42c723c */ /* 0x048ff0000000182c */
[----:B------:R-:W-:Y:S01]  /*8cb0*/  HMMA.16816.F32 R48, R196, R194, R48 ;  /* 0x000000c2c430723c */ /* 0x000fe20000001830 */
[----:B------:R-:W3:Y:S07]  /*8cc0*/  LDSM.16.M88.4 R192, [R225] ;  /* 0x00000000e1c0783b */ /* 0x000eee0000000200 */
[C---:B----4-:R-:W-:Y:S01]  /*8cd0*/  HMMA.16816.F32 R4, R200.reuse, R204, R4 ;  /* 0x000000ccc804723c */ /* 0x050fe20000001804 */
[----:B------:R-:W4:Y:S07]  /*8ce0*/  LDSM.16.M88.4 R196, [R224] ;  /* 0x00000000e0c4783b */ /* 0x000f2e0000000200 */
[C---:B------:R-:W-:Y:S01]  /*8cf0*/  HMMA.16816.F32 R8, R200.reuse, R206, R8 ;  /* 0x000000cec808723c */ /* 0x040fe20000001808 */
[----:B------:R-:W-:Y:S07]  /*8d00*/  LDSM.16.M88.4 R204, [R222+0x24100] ;  /* 0x02410000decc783b */ /* 0x000fee0000000200 */
[C---:B------:R-:W-:Y:S08]  /*8d10*/  HMMA.16816.F32 R12, R200.reuse, R208, R12 ;  /* 0x000000d0c80c723c */ /* 0x040ff0000000180c */
[C---:B------:R-:W-:Y:S01]  /*8d20*/  HMMA.16816.F32 R16, R200.reuse, R210, R16 ;  /* 0x000000d2c810723c */ /* 0x040fe20000001810 */
[----:B------:R-:W4:Y:S07]  /*8d30*/  LDSM.16.M88.4 R208, [R218+0x15100] ;  /* 0x01510000dad0783b */ /* 0x000f2e0000000200 */
        /* <DEDUP_REMOVED lines=9> */
[C---:B----4-:R-:W-:Y:S08]  /*8dd0*/  HMMA.16816.F32 R44, R200.reuse, R196, R44 ;  /* 0x000000c4c82c723c */ /* 0x050ff0000000182c */
[----:B------:R-:W-:Y:S01]  /*8de0*/  HMMA.16816.F32 R48, R200, R198, R48 ;  /* 0x000000c6c830723c */ /* 0x000fe20000001830 */
[----:B------:R-:W4:Y:S07]  /*8df0*/  LDSM.16.M88.4 R196, [R218+0x17100] ;  /* 0x01710000dac4783b */ /* 0x000f2e0000000200 */
[C---:B------:R-:W-:Y:S01]  /*8e00*/  HMMA.16816.F32 R4, R204.reuse, R208, R4 ;  /* 0x000000d0cc04723c */ /* 0x040fe20000001804 */
[----:B------:R-:W-:Y:S07]  /*8e10*/  LDSM.16.M88.4 R200, [R221+0x24100] ;  /* 0x02410000ddc8783b */ /* 0x000fee0000000200 */
[C---:B------:R-:W-:Y:S01]  /*8e20*/  HMMA.16816.F32 R8, R204.reuse, R210, R8 ;  /* 0x000000d2cc08723c */ /* 0x040fe20000001808 */
[----:B------:R-:W-:Y:S07]  /*8e30*/  LDSM.16.M88.4 R208, [R217+0x9000] ;  /* 0x00900000d9d0783b */ /* 0x000fee0000000200 */
[C---:B--2---:R-:W-:Y:S08]  /*8e40*/  HMMA.16816.F32 R12, R204.reuse, R184, R12 ;  /* 0x000000b8cc0c723c */ /* 0x044ff0000000180c */
[C---:B------:R-:W-:Y:S01]  /*8e50*/  HMMA.16816.F32 R16, R204.reuse, R186, R16 ;  /* 0x000000bacc10723c */ /* 0x040fe20000001810 */
[----:B------:R-:W2:Y:S07]  /*8e60*/  LDSM.16.M88.4 R184, [R218+0x17900] ;  /* 0x01790000dab8783b */ /* 0x000eae0000000200 */
[C---:B-1----:R-:W-:Y:S08]  /*8e70*/  HMMA.16816.F32 R20, R204.reuse, R188, R20 ;  /* 0x000000bccc14723c */ /* 0x042ff00000001814 */
[C---:B------:R-:W-:Y:S08]  /*8e80*/  HMMA.16816.F32 R24, R204.reuse, R190, R24 ;  /* 0x000000becc18723c */ /* 0x040ff00000001818 */
[C---:B---3--:R-:W-:Y:S08]  /*8e90*/  HMMA.16816.F32 R28, R204.reuse, R192, R28 ;  /* 0x000000c0cc1c723c */ /* 0x048ff0000000181c */
[C---:B------:R-:W-:Y:S08]  /*8ea0*/  HMMA.16816.F32 R32, R204.reuse, R194, R32 ;  /* 0x000000c2cc20723c */ /* 0x040ff00000001820 */
[C---:B----4-:R-:W-:Y:S08]  /*8eb0*/  HMMA.16816.F32 R36, R204.reuse, R196, R36 ;  /* 0x000000c4cc24723c */ /* 0x050ff00000001824 */
[C---:B------:R-:W-:Y:S08]  /*8ec0*/  HMMA.16816.F32 R40, R204.reuse, R198, R40 ;  /* 0x000000c6cc28723c */ /* 0x040ff00000001828 */
[C---:B--2---:R-:W-:Y:S08]  /*8ed0*/  HMMA.16816.F32 R44, R204.reuse, R184, R44 ;  /* 0x000000b8cc2c723c */ /* 0x044ff0000000182c */
[----:B------:R-:W-:Y:S01]  /*8ee0*/  HMMA.16816.F32 R48, R204, R186, R48 ;  /* 0x000000bacc30723c */ /* 0x000fe20000001830 */
[----:B------:R-:W1:Y:S07]  /*8ef0*/  LDSM.16.M88.4 R184, [R217+0x9800] ;  /* 0x00980000d9b8783b */ /* 0x000e6e0000000200 */
[C---:B------:R-:W-:Y:S08]  /*8f00*/  HMMA.16816.F32 R4, R200.reuse, R208, R4 ;  /* 0x000000d0c804723c */ /* 0x040ff00000001804 */
[C---:B------:R-:W-:Y:S11]  /*8f10*/  HMMA.16816.F32 R8, R200.reuse, R210, R8 ;  /* 0x000000d2c808723c */ /* 0x040ff60000001808 */
[----:B------:R-:W-:Y:S05]  /*8f20*/  @!UPT UIADD3 URZ, URZ, URZ, URZ ;  /* 0x0000003f3f3ff290 */ /* 0x000fea000fffe03f */
[----:B------:R-:W-:Y:S02]  /*8f30*/  FMUL.FTZ R4, R4, c[0x0][0x320] ;  /* 0x0000c80004047a20 */ /* 0x000fe40000410000 */
[----:B------:R-:W-:Y:S02]  /*8f40*/  FMUL.FTZ R5, R5, c[0x0][0x320] ;  /* 0x0000c80005057a20 */ /* 0x000fe40000410000 */
[----:B------:R-:W-:Y:S01]  /*8f50*/  FMUL.FTZ R6, R6, c[0x0][0x320] ;  /* 0x0000c80006067a20 */ /* 0x000fe20000410000 */
[----:B------:R-:W2:Y:S01]  /*8f60*/  MUFU.TANH R188, R4 ;  /* 0x0000000400bc7308 */ /* 0x000ea20000002400 */
[----:B------:R-:W-:Y:S02]  /*8f70*/  FMUL.FTZ R7, R7, c[0x0][0x320] ;  /* 0x0000c80007077a20 */ /* 0x000fe40000410000 */
[----:B------:R-:W-:Y:S01]  /*8f80*/  FMUL.FTZ R8, R8, c[0x0][0x320] ;  /* 0x0000c80008087a20 */ /* 0x000fe20000410000 */
[C---:B-1----:R-:W-:Y:S03]  /*8f90*/  HMMA.16816.F32 R12, R200.reuse, R184, R12 ;  /* 0x000000b8c80c723c */ /* 0x042fe6000000180c */
[----:B------:R-:W-:Y:S02]  /*8fa0*/  FMUL.FTZ R9, R9, c[0x0][0x320] ;  /* 0x0000c80009097a20 */ /* 0x000fe40000410000 */
[----:B------:R-:W-:Y:S01]  /*8fb0*/  FMUL.FTZ R10, R10, c[0x0][0x320] ;  /* 0x0000c8000a0a7a20 */ /* 0x000fe20000410000 */
[----:B------:R-:W1:Y:S01]  /*8fc0*/  MUFU.TANH R190, R5 ;  /* 0x0000000500be7308 */ /* 0x000e620000002400 */
[----:B------:R-:W-:Y:S01]  /*8fd0*/  FMUL.FTZ R11, R11, c[0x0][0x320] ;  /* 0x0000c8000b0b7a20 */ /* 0x000fe20000410000 */
[C---:B------:R-:W-:Y:S08]  /*8fe0*/  HMMA.16816.F32 R16, R200.reuse, R186, R16 ;  /* 0x000000bac810723c */ /* 0x040ff00000001810 */
[----:B------:R-:W3:Y:S01]  /*8ff0*/  MUFU.TANH R193, R6 ;  /* 0x0000000600c17308 */ /* 0x000ee20000002400 */
[----:B--2---:R-:W-:Y:S07]  /*9000*/  FMNMX.FTZ R0, R188, R133, !PT ;  /* 0x00000085bc007209 */ /* 0x004fee0007810000 */
[----:B------:R-:W-:Y:S02]  /*9010*/  FMUL.FTZ R12, R12, c[0x0][0x320] ;  /* 0x0000c8000c0c7a20 */ /* 0x000fe40000410000 */
[----:B------:R2:W4:Y:S01]  /*9020*/  MUFU.TANH R194, R7 ;  /* 0x0000000700c27308 */ /* 0x0005220000002400 */
[----:B------:R-:W-:Y:S02]  /*9030*/  FMUL.FTZ R13, R13, c[0x0][0x320] ;  /* 0x0000c8000d0d7a20 */ /* 0x000fe40000410000 */
[----:B------:R-:W-:Y:S01]  /*9040*/  FMUL.FTZ R14, R14, c[0x0][0x320] ;  /* 0x0000c8000e0e7a20 */ /* 0x000fe20000410000 */
[----:B-1----:R-:W-:Y:S01]  /*9050*/  FMNMX.FTZ R0, R190, R0, !PT ;  /* 0x00000000be007209 */ /* 0x002fe20007810000 */
[----:B------:R-:W-:Y:S02]  /*9060*/  FMUL.FTZ R15, R15, c[0x0][0x320] ;  /* 0x0000c8000f0f7a20 */ /* 0x000fe40000410000 */
[----:B------:R-:W-:Y:S02]  /*9070*/  FMUL.FTZ R16, R16, c[0x0][0x320] ;  /* 0x0000c80010107a20 */ /* 0x000fe40000410000 */
[----:B------:R-:W-:Y:S01]  /*9080*/  FMUL.FTZ R17, R17, c[0x0][0x320] ;  /* 0x0000c80011117a20 */ /* 0x000fe20000410000 */
[----:B------:R-:W1:Y:S01]  /*9090*/  MUFU.TANH R189, R8 ;  /* 0x0000000800bd7308 */ /* 0x000e620000002400 */
[----:B------:R-:W-:Y:S02]  /*90a0*/  FMUL.FTZ R18, R18, c[0x0][0x320] ;  /* 0x0000c80012127a20 */ /* 0x000fe40000410000 */
[----:B------:R-:W-:Y:S01]  /*90b0*/  FMUL.FTZ R19, R19, c[0x0][0x320] ;  /* 0x0000c80013137a20 */ /* 0x000fe20000410000 */
[----:B---3--:R-:W-:Y:S06]  /*90c0*/  FMNMX.FTZ R2, R193, R134, !PT ;  /* 0x00000086c1027209 */ /* 0x008fec0007810000 */
[----:B------:R-:W3:Y:S01]  /*90d0*/  MUFU.TANH R185, R9 ;  /* 0x0000000900b97308 */ /* 0x000ee20000002400 */
[----:B--2---:R-:W2:Y:S01]  /*90e0*/  LDSM.16.M88.4 R4, [R217+0xa000] ;  /* 0x00a00000d904783b */ /* 0x004ea20000000200 */
[----:B----4-:R-:W-:Y:S08]  /*90f0*/  FMNMX.FTZ R2, R194, R2, !PT ;  /* 0x00000002c2027209 */ /* 0x010ff00007810000 */
[----:B------:R-:W4:Y:S01]  /*9100*/  MUFU.TANH R191, R10 ;  /* 0x0000000a00bf7308 */ /* 0x000f220000002400 */
[----:B-1----:R-:W-:Y:S09]  /*9110*/  FMNMX.FTZ R0, R189, R0, !PT ;  /* 0x00000000bd007209 */ /* 0x002ff20007810000 */
[----:B------:R1:W1:Y:S01]  /*9120*/  MUFU.TANH R192, R11 ;  /* 0x0000000b00c07308 */ /* 0x0002620000002400 */
[----:B---3--:R-:W-:Y:S09]  /*9130*/  FMNMX.FTZ R0, R185, R0, !PT ;  /* 0x00000000b9007209 */ /* 0x008ff20007810000 */
[----:B------:R-:W3:Y:S01]  /*9140*/  MUFU.TANH R187, R12 ;  /* 0x0000000c00bb7308 */ /* 0x000ee20000002400 */
[----:B----4-:R-:W-:Y:S09]  /*9150*/  FMNMX.FTZ R2, R191, R2, !PT ;  /* 0x00000002bf027209 */ /* 0x010ff20007810000 */
[----:B------:R-:W4:Y:S01]  /*9160*/  MUFU.TANH R196, R14 ;  /* 0x0000000e00c47308 */ /* 0x000f220000002400 */
[C---:B--2---:R-:W-:Y:S01]  /*9170*/  HMMA.16816.F32 R20, R200.reuse, R4, R20 ;  /* 0x00000004c814723c */ /* 0x044fe20000001814 */
[----:B-1----:R-:W1:Y:S02]  /*9180*/  LDSM.16.M88.4 R8, [R217+0xa800] ;  /* 0x00a80000d908783b */ /* 0x002e640000000200 */
[----:B------:R-:W-:Y:S06]  /*9190*/  FMNMX.FTZ R2, R192, R2, !PT ;  /* 0x00000002c0027209 */ /* 0x000fec0007810000 */
[----:B------:R-:W-:Y:S01]  /*91a0*/  MUFU.TANH R198, R16 ;  /* 0x0000001000c67308 */ /* 0x000fe20000002400 */
[C---:B------:R-:W-:Y:S01]  /*91b0*/  HMMA.16816.F32 R24, R200.reuse, R6, R24 ;  /* 0x00000006c818723c */ /* 0x040fe20000001818 */
[----:B------:R-:W2:Y:S02]  /*91c0*/  LDSM.16.M88.4 R4, [R217+0xb000] ;  /* 0x00b00000d904783b */ /* 0x000ea40000000200 */
[----:B---3--:R-:W-:Y:S06]  /*91d0*/  FMNMX.FTZ R0, R187, R0, !PT ;  /* 0x00000000bb007209 */ /* 0x008fec0007810000 */
[----:B------:R-:W3:Y:S03]  /*91e0*/  MUFU.TANH R197, R15 ;  /* 0x0000000f00c57308 */ /* 0x000ee60000002400 */
[----:B----4-:R-:W-:Y:S02]  /*91f0*/  FMNMX.FTZ R2, R196, R2, !PT ;  /* 0x00000002c4027209 */ /* 0x010fe40007810000 */
[----:B------:R-:W-:Y:S02]  /*9200*/  FMUL.FTZ R22, R22, c[0x0][0x320] ;  /* 0x0000c80016167a20 */ /* 0x000fe40000410000 */
[----:B------:R-:W-:Y:S03]  /*9210*/  FMUL.FTZ R23, R23, c[0x0][0x320] ;  /* 0x0000c80017177a20 */ /* 0x000fe60000410000 */
[----:B------:R-:W-:Y:S01]  /*9220*/  MUFU.TANH R199, R17 ;  /* 0x0000001100c77308 */ /* 0x000fe20000002400 */
[----:B------:R-:W-:Y:S02]  /*9230*/  FMUL.FTZ R20, R20, c[0x0][0x320] ;  /* 0x0000c80014147a20 */ /* 0x000fe40000410000 */
[----:B------:R-:W-:Y:S02]  /*9240*/  FMUL.FTZ R21, R21, c[0x0][0x320] ;  /* 0x0000c80015157a20 */ /* 0x000fe40000410000 */
[----:B------:R-:W-:Y:S02]  /*9250*/  FMUL.FTZ R26, R26, c[0x0][0x320] ;  /* 0x0000c8001a1a7a20 */ /* 0x000fe40000410000 */
[----:B------:R-:W-:Y:S02]  /*9260*/  FMUL.FTZ R24, R24, c[0x0][0x320] ;  /* 0x0000c80018187a20 */ /* 0x000fe40000410000 */
[----:B------:R-:W-:Y:S01]  /*9270*/  FMUL.FTZ R27, R27, c[0x0][0x320] ;  /* 0x0000c8001b1b7a20 */ /* 0x000fe20000410000 */
[----:B------:R-:W-:Y:S01]  /*9280*/  MUFU.TANH R208, R22 ;  /* 0x0000001600d07308 */ /* 0x000fe20000002400 */
[----:B------:R-:W-:Y:S01]  /*9290*/  FMUL.FTZ R25, R25, c[0x0][0x320] ;  /* 0x0000c80019197a20 */ /* 0x000fe20000410000 */
[----:B---3--:R-:W-:Y:S01]  /*92a0*/  FMNMX.FTZ R2, R197, R2, !PT ;  /* 0x00000002c5027209 */ /* 0x008fe20007810000 */
[C---:B-1----:R-:W-:Y:S07]  /*92b0*/  HMMA.16816.F32 R28, R200.reuse, R8, R28 ;  /* 0x00000008c81c723c */ /* 0x042fee000000181c */
[----:B------:R-:W-:Y:S01]  /*92c0*/  MUFU.TANH R249, R23 ;  /* 0x0000001700f97308 */ /* 0x000fe20000002400 */
[C---:B------:R-:W-:Y:S01]  /*92d0*/  HMMA.16816.F32 R32, R200.reuse, R10, R32 ;  /* 0x0000000ac820723c */ /* 0x040fe20000001820 */
[----:B------:R-:W1:Y:S01]  /*92e0*/  LDSM.16.M88.4 R8, [R217+0xb800] ;  /* 0x00b80000d908783b */ /* 0x000e620000000200 */
[----:B------:R-:W-:Y:S06]  /*92f0*/  DEPBAR.LE SB0, 0x0 ;  /* 0x000080000000791a */ /* 0x000fec0000000000 */
[C---:B--2---:R-:W-:Y:S01]  /*9300*/  HMMA.16816.F32 R36, R200.reuse, R4, R36 ;  /* 0x00000004c824723c */ /* 0x044fe20000001824 */
[----:B------:R-:W-:Y:S07]  /*9310*/  BAR.SYNC.DEFER_BLOCKING 0x0 ;  /* 0x0000000000007b1d */ /* 0x000fee0000010000 */
[C---:B------:R-:W-:Y:S04]  /*9320*/  HMMA.16816.F32 R40, R200.reuse, R6, R40 ;  /* 0x00000006c828723c */ /* 0x040fe80000001828 */
[----:B------:R-:W-:Y:S02]  /*9330*/  FMUL.FTZ R28, R28, c[0x0][0x320] ;  /* 0x0000c8001c1c7a20 */ /* 0x000fe40000410000 */
[----:B------:R-:W-:Y:S01]  /*9340*/  FMUL.FTZ R29, R29, c[0x0][0x320] ;  /* 0x0000c8001d1d7a20 */ /* 0x000fe20000410000 */
[----:B------:R-:W-:Y:S01]  /*9350*/  MOV R6, UR16 ;  /* 0x0000001000067c02 */ /* 0x000fe20008000f00 */
[----:B------:R-:W-:Y:S01]  /*9360*/  FMUL.FTZ R30, R30, c[0x0][0x320] ;  /* 0x0000c8001e1e7a20 */ /* 0x000fe20000410000 */
[----:B------:R-:W-:Y:S03]  /*9370*/  @UP0 USHF.L.U64.HI UR16, UR4, 0x6, UR5 ;  /* 0x0000000604100899 */ /* 0x000fe60008010205 */
[----:B------:R-:W-:Y:S01]  /*9380*/  FMUL.FTZ R31, R31, c[0x0][0x320] ;  /* 0x0000c8001f1f7a20 */ /* 0x000fe20000410000 */
[----:B------:R-:W-:Y:S01]  /*9390*/  MOV R7, UR17 ;  /* 0x0000001100077c02 */ /* 0x000fe20008000f00 */
[----:B------:R-:W-:Y:S02]  /*93a0*/  FMUL.FTZ R35, R35, c[0x0][0x320] ;  /* 0x0000c80023237a20 */ /* 0x000fe40000410000 */
[----:B------:R-:W-:Y:S01]  /*93b0*/  FMUL.FTZ R36, R36, c[0x0][0x320] ;  /* 0x0000c80024247a20 */ /* 0x000fe20000410000 */
[----:B------:R-:W2:Y:S01]  /*93c0*/  MUFU.TANH R16, R28 ;  /* 0x0000001c00107308 */ /* 0x000ea20000002400 */
[----:B------:R-:W-:Y:S02]  /*93d0*/  FMUL.FTZ R37, R37, c[0x0][0x320] ;  /* 0x0000c80025257a20 */ /* 0x000fe40000410000 */
[----:B------:R-:W-:Y:S02]  /*93e0*/  FMUL.FTZ R38, R38, c[0x0][0x320] ;  /* 0x0000c80026267a20 */ /* 0x000fe40000410000 */
[----:B------:R-:W-:Y:S02]  /*93f0*/  FMUL.FTZ R39, R39, c[0x0][0x320] ;  /* 0x0000c80027277a20 */ /* 0x000fe40000410000 */
[----:B------:R-:W-:Y:S01]  /*9400*/  FMUL.FTZ R40, R40, c[0x0][0x320] ;  /* 0x0000c80028287a20 */ /* 0x000fe20000410000 */
[C---:B-1----:R-:W-:Y:S01]  /*9410*/  HMMA.16816.F32 R44, R200.reuse, R8, R44 ;  /* 0x00000008c82c723c */ /* 0x042fe2000000182c */
[----:B------:R-:W3:Y:S01]  /*9420*/  LDL.64 R8, [R1+0x20] ;  /* 0x0000200001087983 */ /* 0x000ee20000100a00 */
[----:B------:R-:W-:Y:S01]  /*9430*/  MUFU.TANH R135, R36 ;  /* 0x0000002400877308 */ /* 0x000fe20000002400 */
[----:B------:R-:W-:Y:S02]  /*9440*/  FMUL.FTZ R32, R32, c[0x0][0x320] ;  /* 0x0000c80020207a20 */ /* 0x000fe40000410000 */
[----:B------:R-:W-:Y:S02]  /*9450*/  FMUL.FTZ R33, R33, c[0x0][0x320] ;  /* 0x0000c80021217a20 */ /* 0x000fe40000410000 */
[----:B------:R-:W-:Y:S01]  /*9460*/  FMUL.FTZ R41, R41, c[0x0][0x320] ;  /* 0x0000c80029297a20 */ /* 0x000fe20000410000 */
[----:B------:R-:W-:Y:S01]  /*9470*/  HMMA.16816.F32 R48, R200, R10, R48 ;  /* 0x0000000ac830723c */ /* 0x000fe20000001830 */
[----:B------:R-:W4:Y:S03]  /*9480*/  LDL.64 R10, [R1+0x18] ;  /* 0x00001800010a7983 */ /* 0x000f260000100a00 */
[----:B------:R-:W1:Y:S01]  /*9490*/  MUFU.TANH R195, R13 ;  /* 0x0000000d00c37308 */ /* 0x000e620000002400 */
[----:B------:R-:W-:Y:S02]  /*94a0*/  FMUL.FTZ R34, R34, c[0x0][0x320] ;  /* 0x0000c80022227a20 */ /* 0x000fe40000410000 */
[----:B------:R-:W-:Y:S01]  /*94b0*/  FMUL.FTZ R42, R42, c[0x0][0x320] ;  /* 0x0000c8002a2a7a20 */ /* 0x000fe20000410000 */
[----:B--2---:R-:W-:Y:S01]  /*94c0*/  MOV R201, R16 ;  /* 0x0000001000c97202 */ /* 0x004fe20000000f00 */
[----:B------:R-:W-:Y:S05]  /*94d0*/  FMUL.FTZ R43, R43, c[0x0][0x320] ;  /* 0x0000c8002b2b7a20 */ /* 0x000fea0000410000 */
[----:B------:R-:W2:Y:S02]  /*94e0*/  MUFU.TANH R206, R20 ;  /* 0x0000001400ce7308 */ /* 0x000ea40000002400 */
[----:B------:R-:W-:Y:S02]  /*94f0*/  FMUL.FTZ R44, R44, c[0x0][0x320] ;  /* 0x0000c8002c2c7a20 */ /* 0x000fe40000410000 */
[----:B------:R-:W-:Y:S02]  /*9500*/  FMUL.FTZ R45, R45, c[0x0][0x320] ;  /* 0x0000c8002d2d7a20 */ /* 0x000fe40000410000 */
[----:B------:R-:W-:Y:S02]  /*9510*/  FMUL.FTZ R46, R46, c[0x0][0x320] ;  /* 0x0000c8002e2e7a20 */ /* 0x000fe40000410000 */
[----:B------:R-:W-:Y:S02]  /*9520*/  FMUL.FTZ R47, R47, c[0x0][0x320] ;  /* 0x0000c8002f2f7a20 */ /* 0x000fe40000410000 */
[----:B------:R-:W2:Y:S01]  /*9530*/  MUFU.TANH R204, R18 ;  /* 0x0000001200cc7308 */ /* 0x000ea20000002400 */
[----:B------:R-:W-:Y:S02]  /*9540*/  FMUL.FTZ R49, R49, c[0x0][0x320] ;  /* 0x0000c80031317a20 */ /* 0x000fe40000410000 */
[----:B------:R-:W-:Y:S01]  /*9550*/  FMUL.FTZ R48, R48, c[0x0][0x320] ;  /* 0x0000c80030307a20 */ /* 0x000fe20000410000 */
[----:B-1----:R-:W-:Y:S01]  /*9560*/  FMNMX.FTZ R0, R195, R0, !PT ;  /* 0x00000000c3007209 */ /* 0x002fe20007810000 */
[----:B------:R-:W-:Y:S03]  /*9570*/  FMUL.FTZ R50, R50, c[0x0][0x320] ;  /* 0x0000c80032327a20 */ /* 0x000fe60000410000 */
[----:B------:R-:W-:Y:S02]  /*9580*/  FMNMX.FTZ R0, R198, R0, !PT ;  /* 0x00000000c6007209 */ /* 0x000fe40007810000 */
[----:B------:R-:W1:Y:S02]  /*9590*/  MUFU.TANH R207, R21 ;  /* 0x0000001500cf7308 */ /* 0x000e640000002400 */
[----:B------:R-:W-:Y:S04]  /*95a0*/  FMNMX.FTZ R0, R199, R0, !PT ;  /* 0x00000000c7007209 */ /* 0x000fe80007810000 */
[----:B--2---:R-:W-:Y:S04]  /*95b0*/  FMNMX.FTZ R0, R206, R0, !PT ;  /* 0x00000000ce007209 */ /* 0x004fe80007810000 */
[----:B------:R-:W2:Y:S01]  /*95c0*/  MUFU.TANH R205, R19 ;  /* 0x0000001300cd7308 */ /* 0x000ea20000002400 */
[----:B------:R-:W-:Y:S09]  /*95d0*/  FMNMX.FTZ R2, R204, R2, !PT ;  /* 0x00000002cc027209 */ /* 0x000ff20007810000 */
[----:B------:R-:W2:Y:S01]  /*95e0*/  MUFU.TANH R186, R33 ;  /* 0x0000002100ba7308 */ /* 0x000ea20000002400 */
[----:B-1----:R-:W-:Y:S09]  /*95f0*/  FMNMX.FTZ R0, R207, R0, !PT ;  /* 0x00000000cf007209 */ /* 0x002ff20007810000 */
[----:B------:R1:W-:Y:S01]  /*9600*/  MUFU.TANH R33, R49 ;  /* 0x0000003100217308 */ /* 0x0003e20000002400 */
[----:B--2---:R-:W-:Y:S04]  /*9610*/  FMNMX.FTZ R2, R205, R2, !PT ;  /* 0x00000002cd027209 */ /* 0x004fe80007810000 */
[----:B------:R-:W-:Y:S05]  /*9620*/  FMNMX.FTZ R2, R208, R2, !PT ;  /* 0x00000002d0027209 */ /* 0x000fea0007810000 */
[----:B------:R-:W2:Y:S01]  /*9630*/  MUFU.TANH R250, R24 ;  /* 0x0000001800fa7308 */ /* 0x000ea20000002400 */
[----:B------:R-:W-:Y:S02]  /*9640*/  FMNMX.FTZ R2, R249, R2, !PT ;  /* 0x00000002f9027209 */ /* 0x000fe40007810000 */
[----:B------:R-:W-:Y:S07]  /*9650*/  MOV R200, R186 ;  /* 0x000000ba00c87202 */ /* 0x000fee0000000f00 */
[----:B------:R-:W2:Y:S01]  /*9660*/  MUFU.TANH R251, R25 ;  /* 0x0000001900fb7308 */ /* 0x000ea20000002400 */
[----:B-1----:R-:W-:Y:S09]  /*9670*/  MOV R49, R135 ;  /* 0x0000008700317202 */ /* 0x002ff20000000f00 */
[----:B------:R-:W1:Y:S01]  /*9680*/  MUFU.TANH R12, R29 ;  /* 0x0000001d000c7308 */ /* 0x000e620000002400 */
[----:B--2---:R-:W-:Y:S09]  /*9690*/  FMNMX.FTZ R0, R250, R0, !PT ;  /* 0x00000000fa007209 */ /* 0x004ff20007810000 */
[----:B------:R-:W2:Y:S01]  /*96a0*/  MUFU.TANH R252, R26 ;  /* 0x0000001a00fc7308 */ /* 0x000ea20000002400 */
[----:B------:R-:W-:Y:S04]  /*96b0*/  FMNMX.FTZ R0, R251, R0, !PT ;  /* 0x00000000fb007209 */ /* 0x000fe80007810000 */
[----:B------:R-:W-:Y:S05]  /*96c0*/  FMNMX.FTZ R0, R201, R0, !PT ;  /* 0x00000000c9007209 */ /* 0x000fea0007810000 */
[----:B------:R-:W2:Y:S01]  /*96d0*/  MUFU.TANH R209, R27 ;  /* 0x0000001b00d17308 */ /* 0x000ea20000002400 */
[----:B-1----:R-:W-:Y:S04]  /*96e0*/  MOV R202, R12 ;  /* 0x0000000c00ca7202 */ /* 0x002fe80000000f00 */
[----:B------:R-:W-:Y:S05]  /*96f0*/  FMNMX.FTZ R0, R202, R0, !PT ;  /* 0x00000000ca007209 */ /* 0x000fea0007810000 */
[----:B------:R-:W1:Y:S01]  /*9700*/  MUFU.TANH R211, R30 ;  /* 0x0000001e00d37308 */ /* 0x000e620000002400 */
[----:B--2---:R-:W-:Y:S09]  /*9710*/  FMNMX.FTZ R2, R252, R2, !PT ;  /* 0x00000002fc027209 */ /* 0x004ff20007810000 */
[----:B------:R-:W-:Y:S01]  /*9720*/  MUFU.TANH R184, R31 ;  /* 0x0000001f00b87308 */ /* 0x000fe20000002400 */
[----:B------:R-:W-:Y:S09]  /*9730*/  FMNMX.FTZ R2, R209, R2, !PT ;  /* 0x00000002d1027209 */ /* 0x000ff20007810000 */
[----:B------:R-:W-:Y:S01]  /*9740*/  MUFU.TANH R248, R34 ;  /* 0x0000002200f87308 */ /* 0x000fe20000002400 */
[----:B-1----:R-:W-:Y:S09]  /*9750*/  FMNMX.FTZ R2, R211, R2, !PT ;  /* 0x00000002d3027209 */ /* 0x002ff20007810000 */
[----:B------:R-:W1:Y:S10]  /*9760*/  MUFU.TANH R210, R32 ;  /* 0x0000002000d27308 */ /* 0x000e740000002400 */
[----:B------:R2:W-:Y:S10]  /*9770*/  MUFU.TANH R34, R48 ;  /* 0x0000003000227308 */ /* 0x0005f40000002400 */
[----:B------:R-:W2:Y:S01]  /*9780*/  MUFU.TANH R3, R37 ;  /* 0x0000002500037308 */ /* 0x000ea20000002400 */
[----:B-1----:R-:W-:Y:S04]  /*9790*/  FMNMX.FTZ R0, R210, R0, !PT ;  /* 0x00000000d2007209 */ /* 0x002fe80007810000 */
[----:B------:R-:W-:Y:S05]  /*97a0*/  FMNMX.FTZ R0, R200, R0, !PT ;  /* 0x00000000c8007209 */ /* 0x000fea0007810000 */
[----:B------:R1:W-:Y:S01]  /*97b0*/  MUFU.TANH R135, R50 ;  /* 0x0000003200877308 */ /* 0x0003e20000002400 */
[----:B------:R-:W-:Y:S02]  /*97c0*/  FMNMX.FTZ R0, R49, R0, !PT ;  /* 0x0000000031007209 */ /* 0x000fe40007810000 */
[----:B--2---:R-:W-:Y:S04]  /*97d0*/  MOV R48, R184 ;  /* 0x000000b800307202 */ /* 0x004fe80000000f00 */
[----:B------:R-:W-:Y:S03]  /*97e0*/  FMNMX.FTZ R2, R48, R2, !PT ;  /* 0x0000000230027209 */ /* 0x000fe60007810000 */
[----:B------:R-:W2:Y:S01]  /*97f0*/  MUFU.TANH R15, R35 ;  /* 0x00000023000f7308 */ /* 0x000ea20000002400 */
[----:B------:R-:W-:Y:S09]  /*9800*/  FMNMX.FTZ R2, R248, R2, !PT ;  /* 0x00000002f8027209 */ /* 0x000ff20007810000 */
[----:B------:R-:W2:Y:S01]  /*9810*/  MUFU.TANH R14, R40 ;  /* 0x00000028000e7308 */ /* 0x000ea20000002400 */
[----:B-1----:R-:W-:Y:S09]  /*9820*/  MOV R50, R3 ;  /* 0x0000000300327202 */ /* 0x002ff20000000f00 */
[----:B------:R-:W1:Y:S01]  /*9830*/  MUFU.TANH R13, R41 ;  /* 0x00000029000d7308 */ /* 0x000e620000002400 */
[----:B--2---:R-:W-:Y:S02]  /*9840*/  FMNMX.FTZ R3, R15, R2, !PT ;  /* 0x000000020f037209 */ /* 0x004fe40007810000 */
[----:B------:R-:W-:Y:S01]  /*9850*/  FMNMX.FTZ R2, R50, R0, !PT ;  /* 0x0000000032027209 */ /* 0x000fe20007810000 */
[----:B------:R-:W-:Y:S06]  /*9860*/  FMUL.FTZ R0, R51, c[0x0][0x320] ;  /* 0x0000c80033007a20 */ /* 0x000fec0000410000 */
[----:B------:R-:W2:Y:S01]  /*9870*/  MUFU.TANH R20, R44 ;  /* 0x0000002c00147308 */ /* 0x000ea20000002400 */
[----:B------:R-:W-:Y:S09]  /*9880*/  FMNMX.FTZ R2, R14, R2, !PT ;  /* 0x000000020e027209 */ /* 0x000ff20007810000 */
[----:B------:R2:W-:Y:S01]  /*9890*/  MUFU.TANH R184, R0 ;  /* 0x0000000000b87308 */ /* 0x0005e20000002400 */
[----:B-1----:R-:W-:Y:S09]  /*98a0*/  MOV R203, R13 ;  /* 0x0000000d00cb7202 */ /* 0x002ff20000000f00 */
[----:B------:R-:W1:Y:S10]  /*98b0*/  MUFU.TANH R16, R45 ;  /* 0x0000002d00107308 */ /* 0x000e740000002400 */
[----:B------:R-:W1:Y:S01]  /*98c0*/  MUFU.TANH R26, R38 ;  /* 0x00000026001a7308 */ /* 0x000e620000002400 */
[----:B--2---:R-:W-:Y:S04]  /*98d0*/  FMNMX.FTZ R0, R203, R2, !PT ;  /* 0x00000002cb007209 */ /* 0x004fe80007810000 */
[----:B------:R-:W-:Y:S05]  /*98e0*/  FMNMX.FTZ R0, R20, R0, !PT ;  /* 0x0000000014007209 */ /* 0x000fea0007810000 */
[----:B------:R-:W2:Y:S01]  /*98f0*/  MUFU.TANH R132, R42 ;  /* 0x0000002a00847308 */ /* 0x000ea20000002400 */
[----:B-1----:R-:W-:Y:S09]  /*9900*/  FMNMX.FTZ R0, R16, R0, !PT ;  /* 0x0000000010007209 */ /* 0x002ff20007810000 */
[----:B------:R-:W1:Y:S01]  /*9910*/  MUFU.TANH R21, R39 ;  /* 0x0000002700157308 */ /* 0x000e620000002400 */
[----:B------:R-:W-:Y:S09]  /*9920*/  FMNMX.FTZ R3, R26, R3, !PT ;  /* 0x000000031a037209 */ /* 0x000ff20007810000 */
[----:B------:R-:W3:Y:S01]  /*9930*/  MUFU.TANH R25, R43 ;  /* 0x0000002b00197308 */ /* 0x000ee20000002400 */
[----:B--2---:R-:W-:Y:S02]  /*9940*/  MOV R51, R132 ;  /* 0x0000008400337202 */ /* 0x004fe40000000f00 */
[----:B------:R-:W-:Y:S04]  /*9950*/  FMNMX.FTZ R132, R34, R0, !PT ;  /* 0x0000000022847209 */ /* 0x000fe80007810000 */
[----:B------:R-:W-:Y:S03]  /*9960*/  FMNMX.FTZ R132, R33, R132, !PT ;  /* 0x0000008421847209 */ /* 0x000fe60007810000 */
[----:B------:R-:W2:Y:S01]  /*9970*/  MUFU.TANH R17, R46 ;  /* 0x0000002e00117308 */ /* 0x000ea20000002400 */
[----:B-1----:R-:W-:Y:S02]  /*9980*/  FMNMX.FTZ R3, R21, R3, !PT ;  /* 0x0000000315037209 */ /* 0x002fe40007810000 */
[----:B----4-:R-:W-:Y:S02]  /*9990*/  @P0 MOV R5, R11 ;  /* 0x0000000b00050202 */ /* 0x010fe40000000f00 */
[----:B------:R-:W-:Y:S02]  /*99a0*/  FMNMX.FTZ R2, R51, R3, !PT ;  /* 0x0000000333027209 */ /* 0x000fe40007810000 */
[----:B------:R-:W1:Y:S03]  /*99b0*/  SHFL.BFLY PT, R3, R132, 0x2, 0x1f ;  /* 0x0c401f0084037f89 */ /* 0x000e6600000e0000 */
[----:B------:R-:W4:Y:S01]  /*99c0*/  MUFU.TANH R35, R47 ;  /* 0x0000002f00237308 */ /* 0x000f220000002400 */
[----:B---3--:R-:W-:Y:S04]  /*99d0*/  FMNMX.FTZ R2, R25, R2, !PT ;  /* 0x0000000219027209 */ /* 0x008fe80007810000 */
[----:B--2---:R-:W-:Y:S02]  /*99e0*/  FMNMX.FTZ R2, R17, R2, !PT ;  /* 0x0000000211027209 */ /* 0x004fe40007810000 */
[----:B-1----:R-:W-:Y:S02]  /*99f0*/  FMNMX.FTZ R132, R132, R3, !PT ;  /* 0x0000000384847209 */ /* 0x002fe40007810000 */
[----:B----4-:R-:W-:Y:S03]  /*9a00*/  FMNMX.FTZ R0, R35, R2, !PT ;  /* 0x0000000223007209 */ /* 0x010fe60007810000 */
[----:B------:R-:W1:Y:S01]  /*9a10*/  SHFL.BFLY PT, R4, R132, 0x1, 0x1f ;  /* 0x0c201f0084047f89 */ /* 0x000e6200000e0000 */
[----:B------:R-:W-:Y:S04]  /*9a20*/  FMNMX.FTZ R0, R135, R0, !PT ;  /* 0x0000000087007209 */ /* 0x000fe80007810000 */
[----:B------:R-:W-:Y:S05]  /*9a30*/  FMNMX.FTZ R0, R184, R0, !PT ;  /* 0x00000000b8007209 */ /* 0x000fea0007810000 */
[----:B------:R-:W2:Y:S01]  /*9a40*/  SHFL.BFLY PT, R2, R0, 0x2, 0x1f ;  /* 0x0c401f0000027f89 */ /* 0x000ea200000e0000 */
[----:B-1----:R-:W-:Y:S02]  /*9a50*/  FMNMX.FTZ R132, R132, R4, !PT ;  /* 0x0000000484847209 */ /* 0x002fe40007810000 */
[----:B------:R-:W-:Y:S03]  /*9a60*/  @P0 MOV R4, R8 ;  /* 0x0000000800040202 */ /* 0x000fe60000000f00 */
[----:B------:R-:W-:Y:S02]  /*9a70*/  FMUL.FTZ R186, R132, c[0x0][0x2d0] ;  /* 0x0000b40084ba7a20 */ /* 0x000fe40000410000 */
[----:B------:R-:W-:Y:S01]  /*9a80*/  @P0 IMAD.WIDE.U32 R4, R6, 0x60, R4 ;  /* 0x0000006006040825 */ /* 0x000fe200078e0004 */
[----:B--2---:R-:W-:Y:S03]  /*9a90*/  FMNMX.FTZ R0, R0, R2, !PT ;  /* 0x0000000200007209 */ /* 0x004fe60007810000 */
[--C-:B------:R-:W-:Y:S01]  /*9aa0*/  FFMA.FTZ R10, R189, c[0x0][0x2d0], -R186.reuse ;  /* 0x0000b400bd0a7a23 */ /* 0x100fe200000108ba */
[----:B------:R-:W-:Y:S01]  /*9ab0*/  @P0 IADD3 R6, R5, UR14, RZ ;  /* 0x0000000e05060c10 */ /* 0x000fe2000fffe0ff */
[----:B------:R-:W-:Y:S01]  /*9ac0*/  FFMA.FTZ R5, R188, c[0x0][0x2d0], -R186 ;  /* 0x0000b400bc057a23 */ /* 0x000fe200000108ba */
[C---:B------:R-:W-:Y:S01]  /*9ad0*/  @P0 SHF.L.U32 R7, R4.reuse, 0x1, RZ ;  /* 0x0000000104070819 */ /* 0x040fe200000006ff */
[----:B------:R1:W-:Y:S01]  /*9ae0*/  MUFU.EX2 R24, R10 ;  /* 0x0000000a00187308 */ /* 0x0003e20000000800 */
[----:B------:R-:W-:Y:S01]  /*9af0*/  @P0 SHF.L.U64.HI R6, R4, 0x1, R6 ;  /* 0x0000000104060819 */ /* 0x000fe20000010206 */
[----:B------:R-:W2:Y:S01]  /*9b00*/  SHFL.BFLY PT, R3, R0, 0x1, 0x1f ;  /* 0x0c201f0000037f89 */ /* 0x000ea200000e0000 */
[C---:B------:R-:W-:Y:S01]  /*9b10*/  @P0 IADD3 R8, P2, R7.reuse, 0x80, RZ ;  /* 0x0000008007080810 */ /* 0x040fe20007f5e0ff */
[----:B------:R-:W-:Y:S01]  /*9b20*/  @UP0 USHF.L.U32 UR14, UR4, 0x6, URZ ;  /* 0x00000006040e0899 */ /* 0x000fe2000800063f */
[----:B------:R-:W-:Y:S01]  /*9b30*/  FADD.FTZ R2, -R132, R133 ;  /* 0x0000008584027221 */ /* 0x000fe20000010100 */
[----:B------:R-:W-:Y:S02]  /*9b40*/  MOV R188, R35 ;  /* 0x0000002300bc7202 */ /* 0x000fe40000000f00 */
[----:B------:R-:W-:Y:S02]  /*9b50*/  @P0 IADD3 R8, P1, R8, c[0x0][0x1c8], RZ ;  /* 0x0000720008080a10 */ /* 0x000fe40007f3e0ff */
[----:B------:R3:W4:Y:S02]  /*9b60*/  MUFU.EX2 R11, R5 ;  /* 0x00000005000b7308 */ /* 0x0007240000000800 */
[----:B------:R-:W-:Y:S02]  /*9b70*/  @P0 IADD3.X R9, RZ, c[0x0][0x1cc], R6, P1, P2 ;  /* 0x00007300ff090a10 */ /* 0x000fe40000fe4406 */
[C---:B------:R-:W-:Y:S02]  /*9b80*/  @P0 IADD3 R4, P1, R7.reuse, c[0x0][0x1c8], RZ ;  /* 0x0000720007040a10 */ /* 0x040fe40007f3e0ff */
[----:B------:R-:W-:Y:S01]  /*9b90*/  @P0 IADD3 R12, P2, R7, 0x100, RZ ;  /* 0x00000100070c0810 */ /* 0x000fe20007f5e0ff */
[--C-:B-1----:R-:W-:Y:S01]  /*9ba0*/  FFMA.FTZ R10, R185, c[0x0][0x2d0], -R186.reuse ;  /* 0x0000b400b90a7a23 */ /* 0x102fe200000108ba */
[----:B--2---:R-:W-:Y:S01]  /*9bb0*/  FMNMX.FTZ R3, R0, R3, !PT ;  /* 0x0000000300037209 */ /* 0x004fe20007810000 */
[----:B------:R-:W-:Y:S02]  /*9bc0*/  FMUL.FTZ R0, R2, c[0x0][0x2d0] ;  /* 0x0000b40002007a20 */ /* 0x000fe40000410000 */
[----:B------:R-:W-:Y:S02]  /*9bd0*/  MUFU.EX2 R32, R10 ;  /* 0x0000000a00207308 */ /* 0x000fe40000000800 */
[----:B------:R-:W-:Y:S02]  /*9be0*/  FMUL.FTZ R133, R3, c[0x0][0x2d0] ;  /* 0x0000b40003857a20 */ /* 0x000fe40000410000 */
[----:B---3--:R-:W-:Y:S01]  /*9bf0*/  FFMA.FTZ R5, R190, c[0x0][0x2d0], -R186 ;  /* 0x0000b400be057a23 */ /* 0x008fe200000108ba */
[----:B----4-:R-:W-:Y:S01]  /*9c00*/  MOV R189, R11 ;  /* 0x0000000b00bd7202 */ /* 0x010fe20000000f00 */
[--C-:B------:R-:W-:Y:S01]  /*9c10*/  FFMA.FTZ R135, R135, c[0x0][0x2d0], -R133.reuse ;  /* 0x0000b40087877a23 */ /* 0x100fe20000010885 */
[----:B------:R-:W-:Y:S03]  /*9c20*/  MOV R190, R20 ;  /* 0x0000001400be7202 */ /* 0x000fe60000000f00 */
[----:B------:R1:W-:Y:S10]  /*9c30*/  MUFU.EX2 R18, R5 ;  /* 0x0000000500127308 */ /* 0x0003f40000000800 */
[----:B------:R2:W3:Y:S10]  /*9c40*/  MUFU.EX2 R2, R0 ;  /* 0x0000000000027308 */ /* 0x0004f40000000800 */
[----:B------:R-:W-:Y:S01]  /*9c50*/  MUFU.EX2 R135, R135 ;  /* 0x0000008700877308 */ /* 0x000fe20000000800 */
[----:B-1----:R-:W-:Y:S02]  /*9c60*/  @P0 IADD3.X R5, R6, c[0x0][0x1cc], RZ, P1, !PT ;  /* 0x0000730006050a10 */ /* 0x002fe40000ffe4ff */
[----:B------:R-:W-:Y:S03]  /*9c70*/  @P0 IADD3 R12, P1, R12, c[0x0][0x1c8], RZ ;  /* 0x000072000c0c0a10 */ /* 0x000fe60007f3e0ff */
[----:B------:R1:W-:Y:S01]  /*9c80*/  @P0 LDGSTS.E.BYPASS.LTC128B.128 [R247+0xc100], [R4.64], !P4 ;  /* 0x0c10000004f70fae */ /* 0x0003e2000e101d4a */
[----:B------:R-:W-:Y:S02]  /*9c90*/  @P0 IADD3.X R13, RZ, c[0x0][0x1cc], R6, P1, P2 ;  /* 0x00007300ff0d0a10 */ /* 0x000fe40000fe4406 */
[----:B------:R-:W-:Y:S01]  /*9ca0*/  @P0 IADD3 R7, P2, R7, 0x180, RZ ;  /* 0x0000018007070810 */ /* 0x000fe20007f5e0ff */
[----:B--2---:R-:W-:Y:S01]  /*9cb0*/  FADD.FTZ R0, -R3, R134 ;  /* 0x0000008603007221 */ /* 0x004fe20000010100 */
[----:B------:R-:W-:Y:S01]  /*9cc0*/  MOV R134, R15 ;  /* 0x0000000f00867202 */ /* 0x000fe20000000f00 */
[----:B---3--:R-:W-:Y:S02]  /*9cd0*/  FMUL.FTZ R41, R2, R173 ;  /* 0x000000ad02297220 */ /* 0x008fe40000410000 */
[----:B------:R2:W-:Y:S01]  /*9ce0*/  @P0 LDGSTS.E.BYPASS.LTC128B.128 [R247+0xf100], [R8.64], !P6 ;  /* 0x0f10000008f70fae */ /* 0x0005e2000f101d4a */
[----:B------:R-:W-:Y:S01]  /*9cf0*/  @P0 IADD3 R10, P1, R7, c[0x0][0x1c8], RZ ;  /* 0x00007200070a0a10 */ /* 0x000fe20007f3e0ff */
[--C-:B------:R-:W-:Y:S01]  /*9d00*/  FFMA.FTZ R7, R193, c[0x0][0x2d0], -R133.reuse ;  /* 0x0000b400c1077a23 */ /* 0x100fe20000010885 */
[----:B------:R-:W-:Y:S01]  /*9d10*/  MOV R193, R16 ;  /* 0x0000001000c17202 */ /* 0x000fe20000000f00 */
[----:B------:R-:W-:Y:S01]  /*9d20*/  FMUL.FTZ R0, R0, c[0x0][0x2d0] ;  /* 0x0000b40000007a20 */ /* 0x000fe20000410000 */
[----:B------:R-:W-:Y:S01]  /*9d30*/  @P0 IADD3.X R11, RZ, c[0x0][0x1cc], R6, P1, P2 ;  /* 0x00007300ff0b0a10 */ /* 0x000fe20000fe4406 */
[----:B------:R3:W-:Y:S01]  /*9d40*/  MUFU.EX2 R185, R7 ;  /* 0x0000000700b97308 */ /* 0x0007e20000000800 */
[C---:B------:R-:W-:Y:S01]  /*9d50*/  FMUL.FTZ R16, R2.reuse, R148 ;  /* 0x0000009402107220 */ /* 0x040fe20000410000 */
[----:B------:R4:W-:Y:S01]  /*9d60*/  @P0 LDGSTS.E.BYPASS.LTC128B.128 [R247+0x12100], [R12.64], !P3 ;  /* 0x121000000cf70fae */ /* 0x0009e2000d901d4a */
[----:B------:R-:W-:Y:S01]  /*9d70*/  MOV R148, R17 ;  /* 0x0000001100947202 */ /* 0x000fe20000000f00 */
[C---:B------:R-:W-:Y:S01]  /*9d80*/  FMUL.FTZ R17, R2.reuse, R149 ;  /* 0x0000009502117220 */ /* 0x040fe20000410000 */
[----:B------:R-:W-:Y:S01]  /*9d90*/  MOV R149, R18 ;  /* 0x0000001200957202 */ /* 0x000fe20000000f00 */
[C---:B------:R-:W-:Y:S02]  /*9da0*/  FMUL.FTZ R52, R2.reuse, R52 ;  /* 0x0000003402347220 */ /* 0x040fe40000410000 */
[C---:B------:R-:W-:Y:S02]  /*9db0*/  FMUL.FTZ R53, R2.reuse, R53 ;  /* 0x0000003502357220 */ /* 0x040fe40000410000 */
[----:B------:R4:W-:Y:S01]  /*9dc0*/  @P0 LDGSTS.E.BYPASS.LTC128B.128 [R247+0x15100], [R10.64], !P5 ;  /* 0x151000000af70fae */ /* 0x0009e2000e901d4a */
[----:B------:R-:W4:Y:S01]  /*9dd0*/  MUFU.EX2 R0, R0 ;  /* 0x0000000000007308 */ /* 0x000f220000000800 */
[----:B------:R-:W-:Y:S01]  /*9de0*/  FMUL.FTZ R56, R2, R56 ;  /* 0x0000003802387220 */ /* 0x000fe20000410000 */
[----:B-1----:R-:W-:Y:S01]  /*9df0*/  @P0 IADD3 R4, P1, R4, UR14, RZ ;  /* 0x0000000e04040c10 */ /* 0x002fe2000ff3e0ff */
[C---:B------:R-:W-:Y:S02]  /*9e00*/  FMUL.FTZ R57, R2.reuse, R57 ;  /* 0x0000003902397220 */ /* 0x040fe40000410000 */
[C---:B------:R-:W-:Y:S01]  /*9e10*/  FMUL.FTZ R60, R2.reuse, R60 ;  /* 0x0000003c023c7220 */ /* 0x040fe20000410000 */
[----:B------:R-:W-:Y:S01]  /*9e20*/  @P0 IADD3.X R5, R5, UR16, RZ, P1, !PT ;  /* 0x0000001005050c10 */ /* 0x000fe20008ffe4ff */
[----:B------:R-:W-:Y:S01]  /*9e30*/  FMUL.FTZ R61, R2, R61 ;  /* 0x0000003d023d7220 */ /* 0x000fe20000410000 */
[----:B------:R-:W-:Y:S01]  /*9e40*/  @P0 IADD3 R6, P1, R4, UR14, RZ ;  /* 0x0000000e04060c10 */ /* 0x000fe2000ff3e0ff */
[----:B------:R-:W-:Y:S02]  /*9e50*/  FMUL.FTZ R64, R2, R64 ;  /* 0x0000004002407220 */ /* 0x000fe40000410000 */
[----:B------:R1:W-:Y:S01]  /*9e60*/  @P0 LDGSTS.E.BYPASS.LTC128B.128 [R247+0xd100], [R4.64], !P4 ;  /* 0x0d10000004f70fae */ /* 0x0003e2000e101d4a */
[--C-:B--2---:R-:W-:Y:S01]  /*9e70*/  FFMA.FTZ R8, R194, c[0x0][0x2d0], -R133.reuse ;  /* 0x0000b400c2087a23 */ /* 0x104fe20000010885 */
[----:B---3--:R-:W-:Y:S01]  /*9e80*/  @P0 IADD3.X R7, R5, UR16, RZ, P1, !PT ;  /* 0x0000001005070c10 */ /* 0x008fe20008ffe4ff */
[C---:B------:R-:W-:Y:S01]  /*9e90*/  FMUL.FTZ R9, R2.reuse, R141 ;  /* 0x0000008d02097220 */ /* 0x040fe20000410000 */
[----:B------:R-:W-:Y:S01]  /*9ea0*/  MOV R194, R34 ;  /* 0x0000002200c27202 */ /* 0x000fe20000000f00 */
[----:B------:R2:W3:Y:S01]  /*9eb0*/  MUFU.EX2 R19, R8 ;  /* 0x0000000800137308 */ /* 0x0004e20000000800 */
[C---:B------:R-:W-:Y:S02]  /*9ec0*/  FMUL.FTZ R65, R2.reuse, R65 ;  /* 0x0000004102417220 */ /* 0x040fe40000410000 */
[----:B------:R1:W-:Y:S01]  /*9ed0*/  @P0 LDGSTS.E.BYPASS.LTC128B.128 [R247+0x10100], [R4.64+0x80], !P6 ;  /* 0x1010008004f70fae */ /* 0x0003e2000f101d4a */
[C---:B------:R-:W-:Y:S02]  /*9ee0*/  FMUL.FTZ R68, R2.reuse, R68 ;  /* 0x0000004402447220 */ /* 0x040fe40000410000 */
[----:B------:R-:W-:Y:S02]  /*9ef0*/  FMUL.FTZ R69, R2, R69 ;  /* 0x0000004502457220 */ /* 0x000fe40000410000 */
[C---:B----4-:R-:W-:Y:S02]  /*9f00*/  FMUL.FTZ R34, R0.reuse, R166 ;  /* 0x000000a600227220 */ /* 0x050fe40000410000 */
[C---:B------:R-:W-:Y:S01]  /*9f10*/  FMUL.FTZ R10, R0.reuse, R142 ;  /* 0x0000008e000a7220 */ /* 0x040fe20000410000 */
[----:B------:R1:W-:Y:S01]  /*9f20*/  @P0 LDGSTS.E.BYPASS.LTC128B.128 [R247+0x13100], [R4.64+0x100], !P3 ;  /* 0x1310010004f70fae */ /* 0x0003e2000d901d4a */
[C---:B------:R-:W-:Y:S02]  /*9f30*/  FMUL.FTZ R11, R0.reuse, R143 ;  /* 0x0000008f000b7220 */ /* 0x040fe40000410000 */
[C---:B------:R-:W-:Y:S02]  /*9f40*/  FMUL.FTZ R35, R0.reuse, R167 ;  /* 0x000000a700237220 */ /* 0x040fe40000410000 */
[C---:B------:R-:W-:Y:S02]  /*9f50*/  FMUL.FTZ R42, R0.reuse, R174 ;  /* 0x000000ae002a7220 */ /* 0x040fe40000410000 */
[C---:B------:R-:W-:Y:S01]  /*9f60*/  FMUL.FTZ R43, R0.reuse, R175 ;  /* 0x000000af002b7220 */ /* 0x040fe20000410000 */
[----:B------:R1:W-:Y:S01]  /*9f70*/  @P0 LDGSTS.E.BYPASS.LTC128B.128 [R247+0x16100], [R4.64+0x180], !P5 ;  /* 0x1610018004f70fae */ /* 0x0003e2000e901d4a */
[C---:B------:R-:W-:Y:S02]  /*9f80*/  FMUL.FTZ R54, R0.reuse, R54 ;  /* 0x0000003600367220 */ /* 0x040fe40000410000 */
[----:B------:R-:W-:Y:S02]  /*9f90*/  FMUL.FTZ R55, R0, R55 ;  /* 0x0000003700377220 */ /* 0x000fe40000410000 */
[----:B--2---:R-:W-:Y:S02]  /*9fa0*/  FMUL.FTZ R8, R2, R140 ;  /* 0x0000008c02087220 */ /* 0x004fe40000410000 */
[C---:B------:R-:W-:Y:S01]  /*9fb0*/  FMUL.FTZ R58, R0.reuse, R58 ;  /* 0x0000003a003a7220 */ /* 0x040fe20000410000 */
[----:B------:R2:W-:Y:S01]  /*9fc0*/  @P0 LDGSTS.E.BYPASS.LTC128B.128 [R247+0xe100], [R6.64], !P4 ;  /* 0x0e10000006f70fae */ /* 0x0005e2000e101d4a */
[C---:B------:R-:W-:Y:S02]  /*9fd0*/  FMUL.FTZ R59, R0.reuse, R59 ;  /* 0x0000003b003b7220 */ /* 0x040fe40000410000 */
[C---:B------:R-:W-:Y:S02]  /*9fe0*/  FMUL.FTZ R62, R0.reuse, R62 ;  /* 0x0000003e003e7220 */ /* 0x040fe40000410000 */
[C---:B------:R-:W-:Y:S02]  /*9ff0*/  FMUL.FTZ R63, R0.reuse, R63 ;  /* 0x0000003f003f7220 */ /* 0x040fe40000410000 */
[C---:B------:R-:W-:Y:S01]  /*a000*/  FMUL.FTZ R66, R0.reuse, R66 ;  /* 0x0000004200427220 */ /* 0x040fe20000410000 */
[----:B------:R2:W-:Y:S01]  /*a010*/  @P0 LDGSTS.E.BYPASS.LTC128B.128 [R247+0x11100], [R6.64+0x80], !P6 ;  /* 0x1110008006f70fae */ /* 0x0005e2000f101d4a */
[C---:B------:R-:W-:Y:S02]  /*a020*/  FMUL.FTZ R67, R0.reuse, R67 ;  /* 0x0000004300437220 */ /* 0x040fe40000410000 */
[C---:B------:R-:W-:Y:S02]  /*a030*/  FMUL.FTZ R70, R0.reuse, R70 ;  /* 0x0000004600467220 */ /* 0x040fe40000410000 */
[----:B------:R-:W-:Y:S02]  /*a040*/  FMUL.FTZ R71, R0, R71 ;  /* 0x0000004700477220 */ /* 0x000fe40000410000 */
[C---:B------:R-:W-:Y:S01]  /*a050*/  FMUL.FTZ R72, R2.reuse, R72 ;  /* 0x0000004802487220 */ /* 0x040fe20000410000 */
[----:B------:R2:W-:Y:S01]  /*a060*/  @P0 LDGSTS.E.BYPASS.LTC128B.128 [R247+0x14100], [R6.64+0x100], !P3 ;  /* 0x1410010006f70fae */ /* 0x0005e2000d901d4a */
[C---:B------:R-:W-:Y:S02]  /*a070*/  FMUL.FTZ R73, R2.reuse, R73 ;  /* 0x0000004902497220 */ /* 0x040fe40000410000 */
[--C-:B-1----:R-:W-:Y:S01]  /*a080*/  FFMA.FTZ R4, R191, c[0x0][0x2d0], -R133.reuse ;  /* 0x0000b400bf047a23 */ /* 0x102fe20000010885 */
[----:B------:R-:W-:Y:S01]  /*a090*/  MOV R191, R14 ;  /* 0x0000000e00bf7202 */ /* 0x000fe20000000f00 */
[----:B------:R-:W-:Y:S01]  /*a0a0*/  FMUL.FTZ R5, R2, R137 ;  /* 0x0000008902057220 */ /* 0x000fe20000410000 */
[----:B---3--:R-:W-:Y:S01]  /*a0b0*/  F2FP.PACK_AB R137, R19, R185 ;  /* 0x000000b91389723e */ /* 0x008fe200000000ff */
[----:B------:R1:W-:Y:S01]  /*a0c0*/  MUFU.EX2 R27, R4 ;  /* 0x00000004001b7308 */ /* 0x0003e20000000800 */
[----:B------:R2:W-:Y:S01]  /*a0d0*/  @P0 LDGSTS.E.BYPASS.LTC128B.128 [R247+0x17100], [R6.64+0x180], !P5 ;  /* 0x1710018006f70fae */ /* 0x0005e2000e901d4a */
[C---:B------:R-:W-:Y:S02]  /*a0e0*/  FMUL.FTZ R74, R0.reuse, R74 ;  /* 0x0000004a004a7220 */ /* 0x040fe40000410000 */
[----:B------:R-:W-:Y:S02]  /*a0f0*/  FMUL.FTZ R75, R0, R75 ;  /* 0x0000004b004b7220 */ /* 0x000fe40000410000 */
[C---:B------:R-:W-:Y:S02]  /*a100*/  FMUL.FTZ R76, R2.reuse, R76 ;  /* 0x0000004c024c7220 */ /* 0x040fe40000410000 */
[----:B------:R-:W-:Y:S01]  /*a110*/  FMUL.FTZ R77, R2, R77 ;  /* 0x0000004d024d7220 */ /* 0x000fe20000410000 */
[----:B------:R-:W3:Y:S01]  /*a120*/  LDSM.16.MT88.4 R12, [R213+0x100] ;  /* 0x00010000d50c783b */ /* 0x000ee20000004200 */
[C---:B------:R-:W-:Y:S02]  /*a130*/  FMUL.FTZ R78, R0.reuse, R78 ;  /* 0x0000004e004e7220 */ /* 0x040fe40000410000 */
[----:B------:R-:W-:Y:S02]  /*a140*/  FMUL.FTZ R79, R0, R79 ;  /* 0x0000004f004f7220 */ /* 0x000fe40000410000 */
[C---:B------:R-:W-:Y:S02]  /*a150*/  FMUL.FTZ R80, R2.reuse, R80 ;  /* 0x0000005002507220 */ /* 0x040fe40000410000 */
[----:B------:R-:W-:Y:S01]  /*a160*/  FMUL.FTZ R81, R2, R81 ;  /* 0x0000005102517220 */ /* 0x000fe20000410000 */
[----:B------:R-:W-:Y:S01]  /*a170*/  LDSM.16.MT88.4 R28, [R216+0x100] ;  /* 0x00010000d81c783b */ /* 0x000fe20000004200 */
[C---:B------:R-:W-:Y:S02]  /*a180*/  FMUL.FTZ R82, R0.reuse, R82 ;  /* 0x0000005200527220 */ /* 0x040fe40000410000 */
[----:B------:R-:W-:Y:S02]  /*a190*/  FMUL.FTZ R83, R0, R83 ;  /* 0x0000005300537220 */ /* 0x000fe40000410000 */
[----:B------:R-:W-:Y:S02]  /*a1a0*/  FMUL.FTZ R84, R2, R84 ;  /* 0x0000005402547220 */ /* 0x000fe40000410000 */
[--C-:B-1----:R-:W-:Y:S01]  /*a1b0*/  FFMA.FTZ R4, R192, c[0x0][0x2d0], -R133.reuse ;  /* 0x0000b400c0047a23 */ /* 0x102fe20000010885 */
[----:B------:R-:W-:Y:S01]  /*a1c0*/  MOV R192, R21 ;  /* 0x0000001500c07202 */ /* 0x000fe20000000f00 */
[----:B------:R-:W-:Y:S01]  /*a1d0*/  LDSM.16.MT88.4 R36, [R215+0x100] ;  /* 0x00010000d724783b */ /* 0x000fe20000004200 */
[----:B------:R-:W-:Y:S01]  /*a1e0*/  FMUL.FTZ R85, R2, R85 ;  /* 0x0000005502557220 */ /* 0x000fe20000410000 */
[----:B------:R-:W1:Y:S01]  /*a1f0*/  MUFU.EX2 R40, R4 ;  /* 0x0000000400287308 */ /* 0x000e620000000800 */
[----:B--2---:R-:W-:Y:S01]  /*a200*/  FMUL.FTZ R6, R0, R138 ;  /* 0x0000008a00067220 */ /* 0x004fe20000410000 */
[----:B------:R-:W-:Y:S01]  /*a210*/  F2FP.PACK_AB R138, R32, R24 ;  /* 0x00000018208a723e */ /* 0x000fe200000000ff */
[C---:B------:R-:W-:Y:S02]  /*a220*/  FMUL.FTZ R7, R0.reuse, R139 ;  /* 0x0000008b00077220 */ /* 0x040fe40000410000 */
[C---:B------:R-:W-:Y:S01]  /*a230*/  FMUL.FTZ R86, R0.reuse, R86 ;  /* 0x0000005600567220 */ /* 0x040fe20000410000 */
[----:B------:R-:W2:Y:S01]  /*a240*/  LDSM.16.MT88.4 R20, [R214+0x100] ;  /* 0x00010000d614783b */ /* 0x000ea20000004200 */
[----:B------:R-:W-:Y:S02]  /*a250*/  FMUL.FTZ R87, R0, R87 ;  /* 0x0000005700577220 */ /* 0x000fe40000410000 */
[C---:B------:R-:W-:Y:S02]  /*a260*/  FMUL.FTZ R88, R2.reuse, R88 ;  /* 0x0000005802587220 */ /* 0x040fe40000410000 */
[----:B------:R-:W-:Y:S02]  /*a270*/  FMUL.FTZ R89, R2, R89 ;  /* 0x0000005902597220 */ /* 0x000fe40000410000 */
[C---:B------:R-:W-:Y:S01]  /*a280*/  FMUL.FTZ R90, R0.reuse, R90 ;  /* 0x0000005a005a7220 */ /* 0x040fe20000410000 */
[----:B------:R-:W4:Y:S01]  /*a290*/  LDSM.16.MT88.4 R44, [R213+0x3100] ;  /* 0x00310000d52c783b */ /* 0x000f220000004200 */
[----:B------:R-:W-:Y:S02]  /*a2a0*/  FMUL.FTZ R91, R0, R91 ;  /* 0x0000005b005b7220 */ /* 0x000fe40000410000 */
[C---:B------:R-:W-:Y:S02]  /*a2b0*/  FMUL.FTZ R92, R2.reuse, R92 ;  /* 0x0000005c025c7220 */ /* 0x040fe40000410000 */
[----:B------:R-:W-:Y:S02]  /*a2c0*/  FMUL.FTZ R93, R2, R93 ;  /* 0x0000005d025d7220 */ /* 0x000fe40000410000 */
[C---:B------:R-:W-:Y:S01]  /*a2d0*/  FMUL.FTZ R94, R0.reuse, R94 ;  /* 0x0000005e005e7220 */ /* 0x040fe20000410000 */
[----:B------:R-:W4:Y:S01]  /*a2e0*/  LDSM.16.MT88.4 R140, [R214+0x3100] ;  /* 0x00310000d68c783b */ /* 0x000f220000004200 */
[----:B------:R-:W-:Y:S01]  /*a2f0*/  FMUL.FTZ R95, R0, R95 ;  /* 0x0000005f005f7220 */ /* 0x000fe20000410000 */
[----:B-1----:R-:W-:Y:S01]  /*a300*/  F2FP.PACK_AB R139, R40, R27 ;  /* 0x0000001b288b723e */ /* 0x002fe200000000ff */
[----:B------:R-:W-:Y:S01]  /*a310*/  FMUL.FTZ R4, R2, R136 ;  /* 0x0000008802047220 */ /* 0x000fe20000410000 */
[----:B------:R-:W-:Y:S01]  /*a320*/  F2FP.PACK_AB R136, R18, R189 ;  /* 0x000000bd1288723e */ /* 0x000fe200000000ff */
[C---:B------:R-:W-:Y:S01]  /*a330*/  FMUL.FTZ R18, R0.reuse, R150 ;  /* 0x0000009600127220 */ /* 0x040fe20000410000 */
[----:B------:R-:W-:Y:S01]  /*a340*/  MOV R150, R19 ;  /* 0x0000001300967202 */ /* 0x000fe20000000f00 */
[----:B------:R-:W-:Y:S01]  /*a350*/  FMUL.FTZ R19, R0, R151 ;  /* 0x0000009700137220 */ /* 0x000fe20000410000 */
[----:B------:R-:W0:Y:S01]  /*a360*/  LDGDEPBAR ;  /* 0x00000000000079af */ /* 0x000e220000000000 */
[----:B------:R-:W-:Y:S01]  /*a370*/  MOV R151, R40 ;  /* 0x0000002800977202 */ /* 0x000fe20000000f00 */
[C---:B------:R-:W-:Y:S01]  /*a380*/  FMUL.FTZ R40, R2.reuse, R172 ;  /* 0x000000ac02287220 */ /* 0x040fe20000410000 */
[C---:B---3--:R-:W-:Y:S05]  /*a390*/  HMMA.16816.F32 R4, R136.reuse, R12, R4 ;  /* 0x0000000c8804723c */ /* 0x048fea0000001804 */
[C---:B------:R-:W-:Y:S02]  /*a3a0*/  FMUL.FTZ R96, R2.reuse, R96 ;  /* 0x0000006002607220 */ /* 0x040fe40000410000 */
[C---:B------:R-:W-:Y:S01]  /*a3b0*/  FMUL.FTZ R12, R2.reuse, R144 ;  /* 0x00000090020c7220 */ /* 0x040fe20000410000 */
[C---:B------:R-:W-:Y:S04]  /*a3c0*/  HMMA.16816.F32 R8, R136.reuse, R14, R8 ;  /* 0x0000000e8808723c */ /* 0x040fe80000001808 */
[C---:B------:R-:W-:Y:S02]  /*a3d0*/  FMUL.FTZ R13, R2.reuse, R145 ;  /* 0x00000091020d7220 */ /* 0x040fe40000410000 */
[----:B------:R-:W-:Y:S02]  /*a3e0*/  FMUL.FTZ R97, R2, R97 ;  /* 0x0000006102617220 */ /* 0x000fe40000410000 */
[C---:B------:R-:W-:Y:S04]  /*a3f0*/  FMUL.FTZ R14, R0.reuse, R146 ;  /* 0x00000092000e7220 */ /* 0x040fe80000410000 */
[C---:B------:R-:W-:Y:S02]  /*a400*/  FMUL.FTZ R15, R0.reuse, R147 ;  /* 0x00000093000f7220 */ /* 0x040fe40000410000 */
[----:B------:R-:W1:Y:S01]  /*a410*/  LDSM.16.MT88.4 R144, [R216+0x3100] ;  /* 0x00310000d890783b */ /* 0x000e620000004200 */
[C---:B------:R-:W-:Y:S02]  /*a420*/  FMUL.FTZ R98, R0.reuse, R98 ;  /* 0x0000006200627220 */ /* 0x040fe40000410000 */
[----:B------:R-:W-:Y:S02]  /*a430*/  FMUL.FTZ R99, R0, R99 ;  /* 0x0000006300637220 */ /* 0x000fe40000410000 */
[C---:B--2---:R-:W-:Y:S03]  /*a440*/  HMMA.16816.F32 R12, R136.reuse, R20, R12 ;  /* 0x00000014880c723c */ /* 0x044fe6000000180c */
[C---:B------:R-:W-:Y:S02]  /*a450*/  FMUL.FTZ R100, R2.reuse, R100 ;  /* 0x0000006402647220 */ /* 0x040fe40000410000 */
        /* <DEDUP_REMOVED lines=11> */
[C---:B------:R-:W-:Y:S01]  /*a510*/  FMUL.FTZ R32, R2.reuse, R164 ;  /* 0x000000a402207220 */ /* 0x040fe20000410000 */
[----:B------:R-:W-:Y:S01]  /*a520*/  MOV R166, R154 ;  /* 0x0000009a00a67202 */ /* 0x000fe20000000f00 */
[C---:B------:R-:W-:Y:S01]  /*a530*/  FMUL.FTZ R33, R2.reuse, R165 ;  /* 0x000000a502217220 */ /* 0x040fe20000410000 */
[----:B------:R-:W-:Y:S01]  /*a540*/  MOV R155, R24 ;  /* 0x00000018009b7202 */ /* 0x000fe20000000f00 */
[C---:B------:R-:W-:Y:S01]  /*a550*/  FMUL.FTZ R24, R2.reuse, R156 ;  /* 0x0000009c02187220 */ /* 0x040fe20000410000 */
[C---:B------:R-:W-:Y:S03]  /*a560*/  HMMA.16816.F32 R20, R136.reuse, R28, R20 ;  /* 0x0000001c8814723c */ /* 0x040fe60000001814 */
[----:B------:R-:W-:Y:S01]  /*a570*/  MOV R156, R25 ;  /* 0x00000019009c7202 */ /* 0x000fe20000000f00 */
[----:B------:R-:W-:Y:S01]  /*a580*/  FMUL.FTZ R25, R2, R157 ;  /* 0x0000009d02197220 */ /* 0x000fe20000410000 */
[----:B------:R-:W-:Y:S01]  /*a590*/  MOV R157, R26 ;  /* 0x0000001a009d7202 */ /* 0x000fe20000000f00 */
[----:B------:R-:W-:Y:S01]  /*a5a0*/  FMUL.FTZ R26, R0, R158 ;  /* 0x0000009e001a7220 */ /* 0x000fe20000410000 */
[----:B------:R-:W-:Y:S01]  /*a5b0*/  MOV R158, R148 ;  /* 0x00000094009e7202 */ /* 0x000fe20000000f00 */
[C---:B------:R-:W-:Y:S01]  /*a5c0*/  FMUL.FTZ R28, R2.reuse, R160 ;  /* 0x000000a0021c7220 */ /* 0x040fe20000410000 */
[----:B------:R-:W-:Y:S03]  /*a5d0*/  MOV R160, R134 ;  /* 0x0000008600a07202 */ /* 0x000fe60000000f00 */
[----:B------:R-:W-:Y:S01]  /*a5e0*/  MOV R175, R158 ;  /* 0x0000009e00af7202 */ /* 0x000fe20000000f00 */
[C---:B------:R-:W-:Y:S03]  /*a5f0*/  HMMA.16816.F32 R24, R136.reuse, R30, R24 ;  /* 0x0000001e8818723c */ /* 0x040fe60000001818 */
[----:B------:R-:W-:Y:S01]  /*a600*/  FMUL.FTZ R29, R2, R161 ;  /* 0x000000a1021d7220 */ /* 0x000fe20000410000 */
[----:B------:R-:W-:Y:S01]  /*a610*/  MOV R161, R50 ;  /* 0x0000003200a17202 */ /* 0x000fe20000000f00 */
[--C-:B------:R-:W-:Y:S01]  /*a620*/  FFMA.FTZ R134, R187, c[0x0][0x2d0], -R186.reuse ;  /* 0x0000b400bb867a23 */ /* 0x100fe200000108ba */
[----:B------:R-:W-:Y:S01]  /*a630*/  MOV R164, R48 ;  /* 0x0000003000a47202 */ /* 0x000fe20000000f00 */
[C---:B------:R-:W-:Y:S01]  /*a640*/  FMUL.FTZ R30, R0.reuse, R162 ;  /* 0x000000a2001e7220 */ /* 0x040fe20000410000 */
[----:B------:R-:W-:Y:S01]  /*a650*/  MOV R162, R155 ;  /* 0x0000009b00a27202 */ /* 0x000fe20000000f00 */
[----:B------:R-:W-:Y:S03]  /*a660*/  FMUL.FTZ R31, R0, R163 ;  /* 0x000000a3001f7220 */ /* 0x000fe60000410000 */
[----:B------:R-:W-:Y:S01]  /*a670*/  MOV R155, R151 ;  /* 0x00000097009b7202 */ /* 0x000fe20000000f00 */
[----:B------:R-:W-:Y:S01]  /*a680*/  FMUL.FTZ R48, R2, R180 ;  /* 0x000000b402307220 */ /* 0x000fe20000410000 */
[----:B------:R-:W-:Y:S01]  /*a690*/  MOV R187, R210 ;  /* 0x000000d200bb7202 */ /* 0x000fe20000000f00 */
[C---:B------:R-:W-:Y:S01]  /*a6a0*/  FMUL.FTZ R50, R0.reuse, R182 ;  /* 0x000000b600327220 */ /* 0x040fe20000410000 */
[C---:B------:R-:W-:Y:S03]  /*a6b0*/  HMMA.16816.F32 R28, R136.reuse, R36, R28 ;  /* 0x00000024881c723c */ /* 0x040fe6000000181c */
[----:B------:R-:W-:Y:S01]  /*a6c0*/  MOV R182, R248 ;  /* 0x000000f800b67202 */ /* 0x000fe20000000f00 */
[C---:B------:R-:W-:Y:S01]  /*a6d0*/  FMUL.FTZ R102, R0.reuse, R102 ;  /* 0x0000006600667220 */ /* 0x040fe20000410000 */
[----:B------:R-:W-:Y:S01]  /*a6e0*/  MOV R167, R155 ;  /* 0x0000009b00a77202 */ /* 0x000fe20000000f00 */
[----:B------:R-:W-:Y:S01]  /*a6f0*/  FMUL.FTZ R103, R0, R103 ;  /* 0x0000006700677220 */ /* 0x000fe20000410000 */
[----:B------:R-:W-:Y:S01]  /*a700*/  MOV R191, R51 ;  /* 0x0000003300bf7202 */ /* 0x000fe20000000f00 */
[C---:B------:R-:W-:Y:S04]  /*a710*/  HMMA.16816.F32 R32, R136.reuse, R38, R32 ;  /* 0x000000268820723c */ /* 0x040fe80000001820 */
[C---:B------:R-:W-:Y:S01]  /*a720*/  FMUL.FTZ R36, R2.reuse, R168 ;  /* 0x000000a802247220 */ /* 0x040fe20000410000 */
[----:B------:R-:W-:Y:S01]  /*a730*/  MOV R163, R49 ;  /* 0x0000003100a37202 */ /* 0x000fe20000000f00 */
[----:B------:R2:W-:Y:S01]  /*a740*/  MUFU.EX2 R168, R134 ;  /* 0x0000008600a87308 */ /* 0x0005e20000000800 */
[----:B------:R-:W-:Y:S02]  /*a750*/  FMUL.FTZ R37, R2, R169 ;  /* 0x000000a902257220 */ /* 0x000fe40000410000 */
[C---:B------:R-:W-:Y:S03]  /*a760*/  FMUL.FTZ R38, R0.reuse, R170 ;  /* 0x000000aa00267220 */ /* 0x040fe60000410000 */
[----:B------:R-:W-:Y:S01]  /*a770*/  FMUL.FTZ R39, R0, R171 ;  /* 0x000000ab00277220 */ /* 0x000fe20000410000 */
[----:B------:R-:W-:Y:S01]  /*a780*/  MOV R180, R163 ;  /* 0x000000a300b47202 */ /* 0x000fe20000000f00 */
[----:B------:R-:W-:Y:S01]  /*a790*/  FMUL.FTZ R49, R2, R181 ;  /* 0x000000b502317220 */ /* 0x000fe20000410000 */
[----:B------:R-:W-:Y:S01]  /*a7a0*/  MOV R181, R160 ;  /* 0x000000a000b57202 */ /* 0x000fe20000000f00 */
[----:B------:R-:W-:Y:S01]  /*a7b0*/  FMUL.FTZ R51, R0, R183 ;  /* 0x000000b700337220 */ /* 0x000fe20000410000 */
[----:B------:R-:W-:Y:S01]  /*a7c0*/  MOV R160, R153 ;  /* 0x0000009900a07202 */ /* 0x000fe20000000f00 */
[C---:B------:R-:W-:Y:S01]  /*a7d0*/  FMUL.FTZ R104, R2.reuse, R104 ;  /* 0x0000006802687220 */ /* 0x040fe20000410000 */
[C---:B----4-:R-:W-:Y:S03]  /*a7e0*/  HMMA.16816.F32 R36, R136.reuse, R44, R36 ;  /* 0x0000002c8824723c */ /* 0x050fe60000001824 */
[----:B------:R-:W-:Y:S01]  /*a7f0*/  MOV R183, R211 ;  /* 0x000000d300b77202 */ /* 0x000fe20000000f00 */
[----:B------:R-:W-:Y:S02]  /*a800*/  FMUL.FTZ R105, R2, R105 ;  /* 0x0000006902697220 */ /* 0x000fe40000410000 */
[----:B------:R-:W-:Y:S02]  /*a810*/  FMUL.FTZ R106, R0, R106 ;  /* 0x0000006a006a7220 */ /* 0x000fe40000410000 */
[C---:B------:R-:W-:Y:S04]  /*a820*/  HMMA.16816.F32 R40, R136.reuse, R46, R40 ;  /* 0x0000002e8828723c */ /* 0x040fe80000001828 */
[--C-:B--2---:R-:W-:Y:S01]  /*a830*/  FFMA.FTZ R134, R195, c[0x0][0x2d0], -R186.reuse ;  /* 0x0000b400c3867a23 */ /* 0x104fe200000108ba */
[----:B------:R-:W-:Y:S01]  /*a840*/  MOV R195, R164 ;  /* 0x000000a400c37202 */ /* 0x000fe20000000f00 */
[C---:B------:R-:W-:Y:S01]  /*a850*/  FMUL.FTZ R44, R2.reuse, R176 ;  /* 0x000000b0022c7220 */ /* 0x040fe20000410000 */
[----:B------:R-:W-:Y:S01]  /*a860*/  MOV R176, R156 ;  /* 0x0000009c00b07202 */ /* 0x000fe20000000f00 */
[----:B------:R-:W-:Y:S01]  /*a870*/  FMUL.FTZ R45, R2, R177 ;  /* 0x000000b1022d7220 */ /* 0x000fe20000410000 */
[----:B------:R-:W-:Y:S01]  /*a880*/  MOV R156, R150 ;  /* 0x00000096009c7202 */ /* 0x000fe20000000f00 */
[----:B------:R2:W3:Y:S02]  /*a890*/  MUFU.EX2 R169, R134 ;  /* 0x0000008600a97308 */ /* 0x0004e40000000800 */
[----:B------:R-:W-:Y:S01]  /*a8a0*/  MOV R177, R157 ;  /* 0x0000009d00b17202 */ /* 0x000fe20000000f00 */
[C---:B------:R-:W-:Y:S01]  /*a8b0*/  FMUL.FTZ R46, R0.reuse, R178 ;  /* 0x000000b2002e7220 */ /* 0x040fe20000410000 */
[----:B------:R-:W-:Y:S01]  /*a8c0*/  MOV R157, R149 ;  /* 0x00000095009d7202 */ /* 0x000fe20000000f00 */
[C---:B------:R-:W-:Y:S01]  /*a8d0*/  FMUL.FTZ R47, R0.reuse, R179 ;  /* 0x000000b3002f7220 */ /* 0x040fe20000410000 */
[----:B------:R-:W4:Y:S01]  /*a8e0*/  LDSM.16.MT88.4 R148, [R215+0x3100] ;  /* 0x00310000d794783b */ /* 0x000f220000004200 */
[----:B------:R-:W-:Y:S01]  /*a8f0*/  MOV R179, R161 ;  /* 0x000000a100b37202 */ /* 0x000fe20000000f00 */
[----:B------:R-:W-:Y:S01]  /*a900*/  FMUL.FTZ R107, R0, R107 ;  /* 0x0000006b006b7220 */ /* 0x000fe20000410000 */
[----:B------:R-:W-:Y:S01]  /*a910*/  MOV R161, R152 ;  /* 0x0000009800a17202 */ /* 0x000fe20000000f00 */
[C---:B------:R-:W-:Y:S01]  /*a920*/  FMUL.FTZ R108, R2.reuse, R108 ;  /* 0x0000006c026c7220 */ /* 0x040fe20000410000 */
[----:B------:R-:W-:Y:S01]  /*a930*/  MOV R178, R159 ;  /* 0x0000009f00b27202 */ /* 0x000fe20000000f00 */
[C---:B------:R-:W-:Y:S02]  /*a940*/  HMMA.16816.F32 R44, R136.reuse, R140, R44 ;  /* 0x0000008c882c723c */ /* 0x040fe4000000182c */
[----:B------:R-:W-:Y:S01]  /*a950*/  LDSM.16.MT88.4 R152, [R216+0x900] ;  /* 0x00090000d898783b */ /* 0x000fe20000004200 */
[----:B------:R-:W-:Y:S01]  /*a960*/  MOV R174, R157 ;  /* 0x0000009d00ae7202 */ /* 0x000fe20000000f00 */
[----:B------:R-:W-:Y:S01]  /*a970*/  FMUL.FTZ R109, R2, R109 ;  /* 0x0000006d026d7220 */ /* 0x000fe20000410000 */
[----:B------:R-:W-:Y:S01]  /*a980*/  MOV R173, R156 ;  /* 0x0000009c00ad7202 */ /* 0x000fe20000000f00 */
[C---:B------:R-:W-:Y:S02]  /*a990*/  FMUL.FTZ R110, R0.reuse, R110 ;  /* 0x0000006e006e7220 */ /* 0x040fe40000410000 */
[C---:B------:R-:W-:Y:S02]  /*a9a0*/  HMMA.16816.F32 R48, R136.reuse, R142, R48 ;  /* 0x0000008e8830723c */ /* 0x040fe40000001830 */
[----:B------:R-:W3:Y:S02]  /*a9b0*/  LDSM.16.MT88.4 R140, [R213+0x6100] ;  /* 0x00610000d58c783b */ /* 0x000ee40000004200 */
[----:B------:R-:W-:Y:S02]  /*a9c0*/  FMUL.FTZ R111, R0, R111 ;  /* 0x0000006f006f7220 */ /* 0x000fe40000410000 */
[----:B------:R-:W-:Y:S02]  /*a9d0*/  FMUL.FTZ R112, R2, R112 ;  /* 0x0000007002707220 */ /* 0x000fe40000410000 */
[C---:B-1----:R-:W-:Y:S02]  /*a9e0*/  HMMA.16816.F32 R52, R136.reuse, R144, R52 ;  /* 0x000000908834723c */ /* 0x042fe40000001834 */
[----:B------:R-:W-:Y:S02]  /*a9f0*/  LDSM.16.MT88.4 R156, [R215+0x900] ;  /* 0x00090000d79c783b */ /* 0x000fe40000004200 */
[--C-:B--2---:R-:W-:Y:S01]  /*aa00*/  FFMA.FTZ R134, R196, c[0x0][0x2d0], -R133.reuse ;  /* 0x0000b400c4867a23 */ /* 0x104fe20000010885 */
[----:B------:R-:W-:Y:S01]  /*aa10*/  MOV R196, R202 ;  /* 0x000000ca00c47202 */ /* 0x000fe20000000f00 */
[----:B------:R-:W-:Y:S02]  /*aa20*/  FMUL.FTZ R113, R2, R113 ;  /* 0x0000007102717220 */ /* 0x000fe40000410000 */
[C---:B------:R-:W-:Y:S01]  /*aa30*/  HMMA.16816.F32 R56, R136.reuse, R146, R56 ;  /* 0x000000928838723c */ /* 0x040fe20000001838 */
[----:B------:R1:W-:Y:S01]  /*aa40*/  MUFU.EX2 R248, R134 ;  /* 0x0000008600f87308 */ /* 0x0003e20000000800 */
[----:B------:R-:W2:Y:S02]  /*aa50*/  LDSM.16.MT88.4 R144, [R214+0x6100] ;  /* 0x00610000d690783b */ /* 0x000ea40000004200 */
[C---:B------:R-:W-:Y:S02]  /*aa60*/  FMUL.FTZ R114, R0.reuse, R114 ;  /* 0x0000007200727220 */ /* 0x040fe40000410000 */
[----:B------:R-:W-:Y:S02]  /*aa70*/  FMUL.FTZ R115, R0, R115 ;  /* 0x0000007300737220 */ /* 0x000fe40000410000 */
[C---:B------:R-:W-:Y:S01]  /*aa80*/  FMUL.FTZ R116, R2.reuse, R116 ;  /* 0x0000007402747220 */ /* 0x040fe20000410000 */
[C---:B----4-:R-:W-:Y:S03]  /*aa90*/  HMMA.16816.F32 R60, R136.reuse, R148, R60 ;  /* 0x00000094883c723c */ /* 0x050fe6000000183c */
[----:B------:R-:W-:Y:S02]  /*aaa0*/  FMUL.FTZ R117, R2, R117 ;  /* 0x0000007502757220 */ /* 0x000fe40000410000 */
[C---:B------:R-:W-:Y:S02]  /*aab0*/  FMUL.FTZ R118, R0.reuse, R118 ;  /* 0x0000007600767220 */ /* 0x040fe40000410000 */
[----:B------:R-:W-:Y:S01]  /*aac0*/  FMUL.FTZ R119, R0, R119 ;  /* 0x0000007700777220 */ /* 0x000fe20000410000 */
[C---:B------:R-:W-:Y:S01]  /*aad0*/  HMMA.16816.F32 R64, R136.reuse, R150, R64 ;  /* 0x000000968840723c */ /* 0x040fe20000001840 */
[----:B------:R-:W4:Y:S03]  /*aae0*/  LDSM.16.MT88.4 R148, [R216+0x6100] ;  /* 0x00610000d894783b */ /* 0x000f260000004200 */
[C---:B------:R-:W-:Y:S02]  /*aaf0*/  FMUL.FTZ R120, R2.reuse, R120 ;  /* 0x0000007802787220 */ /* 0x040fe40000410000 */
[----:B------:R-:W-:Y:S02]  /*ab00*/  FMUL.FTZ R121, R2, R121 ;  /* 0x0000007902797220 */ /* 0x000fe40000410000 */
[C---:B---3--:R-:W-:Y:S04]  /*ab10*/  HMMA.16816.F32 R68, R136.reuse, R140, R68 ;  /* 0x0000008c8844723c */ /* 0x048fe80000001844 */
[--C-:B-1----:R-:W-:Y:S01]  /*ab20*/  FFMA.FTZ R134, R197, c[0x0][0x2d0], -R133.reuse ;  /* 0x0000b400c5867a23 */ /* 0x102fe20000010885 */
[----:B------:R-:W-:Y:S01]  /*ab30*/  MOV R197, R209 ;  /* 0x000000d100c57202 */ /* 0x000fe20000000f00 */
[C---:B------:R-:W-:Y:S02]  /*ab40*/  FMUL.FTZ R122, R0.reuse, R122 ;  /* 0x0000007a007a7220 */ /* 0x040fe40000410000 */
[C---:B------:R-:W-:Y:S01]  /*ab50*/  HMMA.16816.F32 R72, R136.reuse, R142, R72 ;  /* 0x0000008e8848723c */ /* 0x040fe20000001848 */
[----:B------:R1:W3:Y:S01]  /*ab60*/  MUFU.EX2 R211, R134 ;  /* 0x0000008600d37308 */ /* 0x0002e20000000800 */
[----:B------:R-:W3:Y:S02]  /*ab70*/  LDSM.16.MT88.4 R140, [R215+0x6100] ;  /* 0x00610000d78c783b */ /* 0x000ee40000004200 */
        /* <DEDUP_REMOVED lines=9> */
[----:B------:R-:W-:Y:S01]  /*ac10*/  FMUL.FTZ R129, R2, R129 ;  /* 0x0000008102817220 */ /* 0x000fe20000410000 */
[C---:B----4-:R-:W-:Y:S03]  /*ac20*/  HMMA.16816.F32 R84, R136.reuse, R148, R84 ;  /* 0x000000948854723c */ /* 0x050fe60000001854 */
[--C-:B-1----:R-:W-:Y:S02]  /*ac30*/  FFMA.FTZ R134, R198, c[0x0][0x2d0], -R186.reuse ;  /* 0x0000b400c6867a23 */ /* 0x102fe400000108ba */
[C---:B------:R-:W-:Y:S02]  /*ac40*/  FMUL.FTZ R130, R0.reuse, R130 ;  /* 0x0000008200827220 */ /* 0x040fe40000410000 */
[----:B------:R1:W-:Y:S01]  /*ac50*/  MUFU.EX2 R170, R134 ;  /* 0x0000008600aa7308 */ /* 0x0003e20000000800 */
[C---:B------:R-:W-:Y:S01]  /*ac60*/  HMMA.16816.F32 R88, R136.reuse, R150, R88 ;  /* 0x000000968858723c */ /* 0x040fe20000001858 */
[----:B------:R-:W4:Y:S03]  /*ac70*/  LDSM.16.MT88.4 R148, [R214+0x9100] ;  /* 0x00910000d694783b */ /* 0x000f260000004200 */
[----:B------:R-:W-:Y:S04]  /*ac80*/  FMUL.FTZ R131, R0, R131 ;  /* 0x0000008300837220 */ /* 0x000fe80000410000 */
[C---:B---3--:R-:W-:Y:S08]  /*ac90*/  HMMA.16816.F32 R92, R136.reuse, R140, R92 ;  /* 0x0000008c885c723c */ /* 0x048ff0000000185c */
[C---:B------:R-:W-:Y:S01]  /*aca0*/  HMMA.16816.F32 R96, R136.reuse, R142, R96 ;  /* 0x0000008e8860723c */ /* 0x040fe20000001860 */
[----:B------:R-:W3:Y:S03]  /*acb0*/  LDSM.16.MT88.4 R140, [R216+0x9100] ;  /* 0x00910000d88c783b */ /* 0x000ee60000004200 */
[--C-:B-1----:R-:W-:Y:S04]  /*acc0*/  FFMA.FTZ R134, R199, c[0x0][0x2d0], -R186.reuse ;  /* 0x0000b400c7867a23 */ /* 0x102fe800000108ba */
[C---:B--2---:R-:W-:Y:S01]  /*acd0*/  HMMA.16816.F32 R100, R136.reuse, R144, R100 ;  /* 0x000000908864723c */ /* 0x044fe20000001864 */
[----:B------:R1:W2:Y:S07]  /*ace0*/  MUFU.EX2 R171, R134 ;  /* 0x0000008600ab7308 */ /* 0x0002ae0000000800 */
[C---:B------:R-:W-:Y:S01]  /*acf0*/  HMMA.16816.F32 R104, R136.reuse, R146, R104 ;  /* 0x000000928868723c */ /* 0x040fe20000001868 */
[----:B------:R-:W2:Y:S07]  /*ad00*/  LDSM.16.MT88.4 R144, [R215+0x9100] ;  /* 0x00910000d790783b */ /* 0x000eae0000004200 */
[C---:B----4-:R-:W-:Y:S08]  /*ad10*/  HMMA.16816.F32 R108, R136.reuse, R148, R108 ;  /* 0x00000094886c723c */ /* 0x050ff0000000186c */
[C---:B------:R-:W-:Y:S01]  /*ad20*/  HMMA.16816.F32 R112, R136.reuse, R150, R112 ;  /* 0x000000968870723c */ /* 0x040fe20000001870 */
[----:B------:R-:W-:Y:S03]  /*ad30*/  LDSM.16.MT88.4 R148, [R214+0x900] ;  /* 0x00090000d694783b */ /* 0x000fe60000004200 */
[--C-:B-1----:R-:W-:Y:S04]  /*ad40*/  FFMA.FTZ R134, R204, c[0x0][0x2d0], -R133.reuse ;  /* 0x0000b400cc867a23 */ /* 0x102fe80000010885 */
[----:B------:R1:W-:Y:S01]  /*ad50*/  MUFU.EX2 R210, R134 ;  /* 0x0000008600d27308 */ /* 0x0003e20000000800 */
[C---:B---3--:R-:W-:Y:S08]  /*ad60*/  HMMA.16816.F32 R116, R136.reuse, R140, R116 ;  /* 0x0000008c8874723c */ /* 0x048ff00000001874 */
[C---:B------:R-:W-:Y:S01]  /*ad70*/  HMMA.16816.F32 R120, R136.reuse, R142, R120 ;  /* 0x0000008e8878723c */ /* 0x040fe20000001878 */
[----:B------:R-:W3:Y:S07]  /*ad80*/  LDSM.16.MT88.4 R140, [R213+0x900] ;  /* 0x00090000d58c783b */ /* 0x000eee0000004200 */
[C---:B--2---:R-:W-:Y:S04]  /*ad90*/  HMMA.16816.F32 R124, R136.reuse, R144, R124 ;  /* 0x00000090887c723c */ /* 0x044fe8000000187c */
[--C-:B-1----:R-:W-:Y:S04]  /*ada0*/  FFMA.FTZ R134, R205, c[0x0][0x2d0], -R133.reuse ;  /* 0x0000b400cd867a23 */ /* 0x102fe80000010885 */
[----:B------:R-:W-:Y:S01]  /*adb0*/  HMMA.16816.F32 R128, R136, R146, R128 ;  /* 0x000000928880723c */ /* 0x000fe20000001880 */
[----:B------:R-:W1:Y:S01]  /*adc0*/  LDSM.16.MT88.4 R144, [R213+0x3900] ;  /* 0x00390000d590783b */ /* 0x000e620000004200 */
[----:B------:R-:W2:Y:S05]  /*add0*/  MUFU.EX2 R209, R134 ;  /* 0x0000008600d17308 */ /* 0x000eaa0000000800 */
[----:B------:R-:W-:Y:S02]  /*ade0*/  F2FP.PACK_AB R136, R169, R168 ;  /* 0x000000a8a988723e */ /* 0x000fe400000000ff */
[----:B------:R-:W-:Y:S03]  /*adf0*/  F2FP.PACK_AB R137, R211, R248 ;  /* 0x000000f8d389723e */ /* 0x000fe600000000ff */
[----:B------:R-:W-:Y:S02]  /*ae00*/  F2FP.PACK_AB R138, R171, R170 ;  /* 0x000000aaab8a723e */ /* 0x000fe400000000ff */
[----:B--2---:R-:W-:Y:S01]  /*ae10*/  F2FP.PACK_AB R139, R209, R210 ;  /* 0x000000d2d18b723e */ /* 0x004fe200000000ff */
[--C-:B------:R-:W-:Y:S04]  /*ae20*/  FFMA.FTZ R134, R206, c[0x0][0x2d0], -R186.reuse ;  /* 0x0000b400ce867a23 */ /* 0x100fe800000108ba */
[----:B------:R2:W-:Y:S02]  /*ae30*/  MUFU.EX2 R163, R134 ;  /* 0x0000008600a37308 */ /* 0x0005e40000000800 */
[C---:B---3--:R-:W-:Y:S08]  /*ae40*/  HMMA.16816.F32 R4, R136.reuse, R140, R4 ;  /* 0x0000008c8804723c */ /* 0x048ff00000001804 */
[C---:B------:R-:W-:Y:S01]  /*ae50*/  HMMA.16816.F32 R8, R136.reuse, R142, R8 ;  /* 0x0000008e8808723c */ /* 0x040fe20000001808 */
[----:B------:R-:W3:Y:S07]  /*ae60*/  LDSM.16.MT88.4 R140, [R214+0x3900] ;  /* 0x00390000d68c783b */ /* 0x000eee0000004200 */
[C---:B------:R-:W-:Y:S04]  /*ae70*/  HMMA.16816.F32 R12, R136.reuse, R148, R12 ;  /* 0x00000094880c723c */ /* 0x040fe8000000180c */
[--C-:B--2---:R-:W-:Y:S04]  /*ae80*/  FFMA.FTZ R134, R207, c[0x0][0x2d0], -R186.reuse ;  /* 0x0000b400cf867a23 */ /* 0x104fe800000108ba */
[C---:B------:R-:W-:Y:S01]  /*ae90*/  HMMA.16816.F32 R16, R136.reuse, R150, R16 ;  /* 0x000000968810723c */ /* 0x040fe20000001810 */
[----:B------:R-:W2:Y:S01]  /*aea0*/  LDSM.16.MT88.4 R148, [R216+0x3900] ;  /* 0x00390000d894783b */ /* 0x000ea20000004200 */
[----:B------:R4:W1:Y:S06]  /*aeb0*/  MUFU.EX2 R164, R134 ;  /* 0x0000008600a47308 */ /* 0x00086c0000000800 */
[C---:B------:R-:W-:Y:S08]  /*aec0*/  HMMA.16816.F32 R20, R136.reuse, R152, R20 ;  /* 0x000000988814723c */ /* 0x040ff00000001814 */
[C---:B------:R-:W-:Y:S01]  /*aed0*/  HMMA.16816.F32 R24, R136.reuse, R154, R24 ;  /* 0x0000009a8818723c */ /* 0x040fe20000001818 */
[----:B------:R-:W2:Y:S07]  /*aee0*/  LDSM.16.MT88.4 R152, [R215+0x3900] ;  /* 0x00390000d798783b */ /* 0x000eae0000004200 */
[C---:B------:R-:W-:Y:S04]  /*aef0*/  HMMA.16816.F32 R28, R136.reuse, R156, R28 ;  /* 0x0000009c881c723c */ /* 0x040fe8000000181c */
[--C-:B----4-:R-:W-:Y:S04]  /*af00*/  FFMA.FTZ R134, R208, c[0x0][0x2d0], -R133.reuse ;  /* 0x0000b400d0867a23 */ /* 0x110fe80000010885 */
[C---:B------:R-:W-:Y:S01]  /*af10*/  HMMA.16816.F32 R32, R136.reuse, R158, R32 ;  /* 0x0000009e8820723c */ /* 0x040fe20000001820 */
[----:B------:R-:W4:Y:S01]  /*af20*/  LDSM.16.MT88.4 R156, [R213+0x6900] ;  /* 0x00690000d59c783b */ /* 0x000f220000004200 */
[----:B------:R2:W-:Y:S06]  /*af30*/  MUFU.EX2 R206, R134 ;  /* 0x0000008600ce7308 */ /* 0x0005ec0000000800 */
[C---:B-1----:R-:W-:Y:S08]  /*af40*/  HMMA.16816.F32 R36, R136.reuse, R144, R36 ;  /* 0x000000908824723c */ /* 0x042ff00000001824 */
[C---:B------:R-:W-:Y:S01]  /*af50*/  HMMA.16816.F32 R40, R136.reuse, R146, R40 ;  /* 0x000000928828723c */ /* 0x040fe20000001828 */
[----:B------:R-:W1:Y:S07]  /*af60*/  LDSM.16.MT88.4 R144, [R214+0x6900] ;  /* 0x00690000d690783b */ /* 0x000e6e0000004200 */
[C---:B---3--:R-:W-:Y:S04]  /*af70*/  HMMA.16816.F32 R44, R136.reuse, R140, R44 ;  /* 0x0000008c882c723c */ /* 0x048fe8000000182c */
[--C-:B--2---:R-:W-:Y:S04]  /*af80*/  FFMA.FTZ R134, R249, c[0x0][0x2d0], -R133.reuse ;  /* 0x0000b400f9867a23 */ /* 0x104fe80000010885 */
[C---:B------:R-:W-:Y:S01]  /*af90*/  HMMA.16816.F32 R48, R136.reuse, R142, R48 ;  /* 0x0000008e8830723c */ /* 0x040fe20000001830 */
[----:B------:R-:W2:Y:S01]  /*afa0*/  LDSM.16.MT88.4 R140, [R216+0x6900] ;  /* 0x00690000d88c783b */ /* 0x000ea20000004200 */
[----:B------:R3:W-:Y:S06]  /*afb0*/  MUFU.EX2 R205, R134 ;  /* 0x0000008600cd7308 */ /* 0x0007ec0000000800 */
[C---:B------:R-:W-:Y:S08]  /*afc0*/  HMMA.16816.F32 R52, R136.reuse, R148, R52 ;  /* 0x000000948834723c */ /* 0x040ff00000001834 */
[C---:B------:R-:W-:Y:S01]  /*afd0*/  HMMA.16816.F32 R56, R136.reuse, R150, R56 ;  /* 0x000000968838723c */ /* 0x040fe20000001838 */
[----:B------:R-:W2:Y:S07]  /*afe0*/  LDSM.16.MT88.4 R148, [R215+0x6900] ;  /* 0x00690000d794783b */ /* 0x000eae0000004200 */
[C---:B------:R-:W-:Y:S04]  /*aff0*/  HMMA.16816.F32 R60, R136.reuse, R152, R60 ;  /* 0x00000098883c723c */ /* 0x040fe8000000183c */
[--C-:B---3--:R-:W-:Y:S04]  /*b000*/  FFMA.FTZ R134, R250, c[0x0][0x2d0], -R186.reuse ;  /* 0x0000b400fa867a23 */ /* 0x108fe800000108ba */
[C---:B------:R-:W-:Y:S01]  /*b010*/  HMMA.16816.F32 R64, R136.reuse, R154, R64 ;  /* 0x0000009a8840723c */ /* 0x040fe20000001840 */
[----:B------:R-:W3:Y:S01]  /*b020*/  LDSM.16.MT88.4 R152, [R213+0x9900] ;  /* 0x00990000d598783b */ /* 0x000ee20000004200 */
[----:B------:R2:W-:Y:S06]  /*b030*/  MUFU.EX2 R165, R134 ;  /* 0x0000008600a57308 */ /* 0x0005ec0000000800 */
[C---:B----4-:R-:W-:Y:S08]  /*b040*/  HMMA.16816.F32 R68, R136.reuse, R156, R68 ;  /* 0x0000009c8844723c */ /* 0x050ff00000001844 */
[C---:B------:R-:W-:Y:S01]  /*b050*/  HMMA.16816.F32 R72, R136.reuse, R158, R72 ;  /* 0x0000009e8848723c */ /* 0x040fe20000001848 */
[----:B------:R-:W-:Y:S07]  /*b060*/  LDSM.16.MT88.4 R156, [R216+0x1100] ;  /* 0x00110000d89c783b */ /* 0x000fee0000004200 */
[C---:B-1----:R-:W-:Y:S04]  /*b070*/  HMMA.16816.F32 R76, R136.reuse, R144, R76 ;  /* 0x00000090884c723c */ /* 0x042fe8000000184c */
[--C-:B--2---:R-:W-:Y:S04]  /*b080*/  FFMA.FTZ R134, R251, c[0x0][0x2d0], -R186.reuse ;  /* 0x0000b400fb867a23 */ /* 0x104fe800000108ba */
[C---:B------:R-:W-:Y:S01]  /*b090*/  HMMA.16816.F32 R80, R136.reuse, R146, R80 ;  /* 0x000000928850723c */ /* 0x040fe20000001850 */
[----:B------:R-:W1:Y:S01]  /*b0a0*/  LDSM.16.MT88.4 R144, [R214+0x9900] ;  /* 0x00990000d690783b */ /* 0x000e620000004200 */
[----:B------:R2:W4:Y:S06]  /*b0b0*/  MUFU.EX2 R172, R134 ;  /* 0x0000008600ac7308 */ /* 0x00052c0000000800 */
[C---:B------:R-:W-:Y:S08]  /*b0c0*/  HMMA.16816.F32 R84, R136.reuse, R140, R84 ;  /* 0x0000008c8854723c */ /* 0x040ff00000001854 */
[C---:B------:R-:W-:Y:S01]  /*b0d0*/  HMMA.16816.F32 R88, R136.reuse, R142, R88 ;  /* 0x0000008e8858723c */ /* 0x040fe20000001858 */
[----:B------:R-:W4:Y:S07]  /*b0e0*/  LDSM.16.MT88.4 R140, [R216+0x9900] ;  /* 0x00990000d88c783b */ /* 0x000f2e0000004200 */
[C---:B------:R-:W-:Y:S04]  /*b0f0*/  HMMA.16816.F32 R92, R136.reuse, R148, R92 ;  /* 0x00000094885c723c */ /* 0x040fe8000000185c */
[--C-:B--2---:R-:W-:Y:S04]  /*b100*/  FFMA.FTZ R134, R252, c[0x0][0x2d0], -R133.reuse ;  /* 0x0000b400fc867a23 */ /* 0x104fe80000010885 */
[C---:B------:R-:W-:Y:S01]  /*b110*/  HMMA.16816.F32 R96, R136.reuse, R150, R96 ;  /* 0x000000968860723c */ /* 0x040fe20000001860 */
[----:B------:R-:W2:Y:S01]  /*b120*/  LDSM.16.MT88.4 R148, [R215+0x9900] ;  /* 0x00990000d794783b */ /* 0x000ea20000004200 */
[----:B------:R4:W-:Y:S06]  /*b130*/  MUFU.EX2 R202, R134 ;  /* 0x0000008600ca7308 */ /* 0x0009ec0000000800 */
[C---:B---3--:R-:W-:Y:S08]  /*b140*/  HMMA.16816.F32 R100, R136.reuse, R152, R100 ;  /* 0x000000988864723c */ /* 0x048ff00000001864 */
[C---:B------:R-:W-:Y:S01]  /*b150*/  HMMA.16816.F32 R104, R136.reuse, R154, R104 ;  /* 0x0000009a8868723c */ /* 0x040fe20000001868 */
[----:B------:R-:W3:Y:S07]  /*b160*/  LDSM.16.MT88.4 R152, [R213+0x1100] ;  /* 0x00110000d598783b */ /* 0x000eee0000004200 */
[C---:B-1----:R-:W-:Y:S04]  /*b170*/  HMMA.16816.F32 R108, R136.reuse, R144, R108 ;  /* 0x00000090886c723c */ /* 0x042fe8000000186c */
[--C-:B----4-:R-:W-:Y:S01]  /*b180*/  FFMA.FTZ R134, R197, c[0x0][0x2d0], -R133.reuse ;  /* 0x0000b400c5867a23 */ /* 0x110fe20000010885 */
[----:B------:R-:W-:Y:S03]  /*b190*/  MOV R197, R201 ;  /* 0x000000c900c57202 */ /* 0x000fe60000000f00 */
[C---:B------:R-:W-:Y:S01]  /*b1a0*/  HMMA.16816.F32 R112, R136.reuse, R146, R112 ;  /* 0x000000928870723c */ /* 0x040fe20000001870 */
[----:B------:R-:W1:Y:S01]  /*b1b0*/  LDSM.16.MT88.4 R144, [R214+0x1100] ;  /* 0x00110000d690783b */ /* 0x000e620000004200 */
[----:B------:R4:W1:Y:S06]  /*b1c0*/  MUFU.EX2 R201, R134 ;  /* 0x0000008600c97308 */ /* 0x00086c0000000800 */
[C---:B------:R-:W-:Y:S08]  /*b1d0*/  HMMA.16816.F32 R116, R136.reuse, R140, R116 ;  /* 0x0000008c8874723c */ /* 0x040ff00000001874 */
[C---:B------:R-:W-:Y:S01]  /*b1e0*/  HMMA.16816.F32 R120, R136.reuse, R142, R120 ;  /* 0x0000008e8878723c */ /* 0x040fe20000001878 */
[----:B------:R-:W3:Y:S07]  /*b1f0*/  LDSM.16.MT88.4 R140, [R215+0x1100] ;  /* 0x00110000d78c783b */ /* 0x000eee0000004200 */
[C---:B--2---:R-:W-:Y:S04]  /*b200*/  HMMA.16816.F32 R124, R136.reuse, R148, R124 ;  /* 0x00000094887c723c */ /* 0x044fe8000000187c */
[--C-:B----4-:R-:W-:Y:S04]  /*b210*/  FFMA.FTZ R134, R197, c[0x0][0x2d0], -R186.reuse ;  /* 0x0000b400c5867a23 */ /* 0x110fe800000108ba */
[----:B------:R-:W-:Y:S01]  /*b220*/  HMMA.16816.F32 R128, R136, R150, R128 ;  /* 0x000000968880723c */ /* 0x000fe20000001880 */
[----:B------:R-:W2:Y:S01]  /*b230*/  LDSM.16.MT88.4 R148, [R213+0x4100] ;  /* 0x00410000d594783b */ /* 0x000ea20000004200 */
[----:B------:R4:W-:Y:S05]  /*b240*/  MUFU.EX2 R252, R134 ;  /* 0x0000008600fc7308 */ /* 0x0009ea0000000800 */
[----:B------:R-:W-:Y:S02]  /*b250*/  F2FP.PACK_AB R136, R164, R163 ;  /* 0x000000a3a488723e */ /* 0x000fe400000000ff */
[----:B------:R-:W-:Y:S03]  /*b260*/  F2FP.PACK_AB R138, R172, R165 ;  /* 0x000000a5ac8a723e */ /* 0x000fe600000000ff */
[----:B------:R-:W-:Y:S02]  /*b270*/  F2FP.PACK_AB R137, R205, R206 ;  /* 0x000000cecd89723e */ /* 0x000fe400000000ff */
[----:B-1----:R-:W-:Y:S07]  /*b280*/  F2FP.PACK_AB R139, R201, R202 ;  /* 0x000000cac98b723e */ /* 0x002fee00000000ff */
[C---:B---3--:R-:W-:Y:S03]  /*b290*/  HMMA.16816.F32 R4, R136.reuse, R152, R4 ;  /* 0x000000988804723c */ /* 0x048fe60000001804 */
[--C-:B----4-:R-:W-:Y:S05]  /*b2a0*/  FFMA.FTZ R134, R196, c[0x0][0x2d0], -R186.reuse ;  /* 0x0000b400c4867a23 */ /* 0x110fea00000108ba */
[C---:B------:R-:W-:Y:S01]  /*b2b0*/  HMMA.16816.F32 R8, R136.reuse, R154, R8 ;  /* 0x0000009a8808723c */ /* 0x040fe20000001808 */
[----:B------:R-:W1:Y:S01]  /*b2c0*/  LDSM.16.MT88.4 R152, [R214+0x4100] ;  /* 0x00410000d698783b */ /* 0x000e620000004200 */
[----:B------:R3:W4:Y:S06]  /*b2d0*/  MUFU.EX2 R251, R134 ;  /* 0x0000008600fb7308 */ /* 0x00072c0000000800 */
[C---:B------:R-:W-:Y:S08]  /*b2e0*/  HMMA.16816.F32 R12, R136.reuse, R144, R12 ;  /* 0x00000090880c723c */ /* 0x040ff0000000180c */
[C---:B------:R-:W-:Y:S01]  /*b2f0*/  HMMA.16816.F32 R16, R136.reuse, R146, R16 ;  /* 0x000000928810723c */ /* 0x040fe20000001810 */
[----:B------:R-:W1:Y:S07]  /*b300*/  LDSM.16.MT88.4 R144, [R216+0x4100] ;  /* 0x00410000d890783b */ /* 0x000e6e0000004200 */
[C---:B------:R-:W-:Y:S04]  /*b310*/  HMMA.16816.F32 R20, R136.reuse, R156, R20 ;  /* 0x0000009c8814723c */ /* 0x040fe80000001814 */
[--C-:B---3--:R-:W-:Y:S01]  /*b320*/  FFMA.FTZ R134, R183, c[0x0][0x2d0], -R133.reuse ;  /* 0x0000b400b7867a23 */ /* 0x108fe20000010885 */
[----:B------:R-:W-:Y:S03]  /*b330*/  MOV R183, R200 ;  /* 0x000000c800b77202 */ /* 0x000fe60000000f00 */
[C---:B------:R-:W-:Y:S01]  /*b340*/  HMMA.16816.F32 R24, R136.reuse, R158, R24 ;  /* 0x0000009e8818723c */ /* 0x040fe20000001818 */
[----:B------:R-:W-:Y:S01]  /*b350*/  LDSM.16.MT88.4 R156, [R213+0x7100] ;  /* 0x00710000d59c783b */ /* 0x000fe20000004200 */
[----:B------:R3:W-:Y:S06]  /*b360*/  MUFU.EX2 R200, R134 ;  /* 0x0000008600c87308 */ /* 0x0007ec0000000800 */
[C---:B------:R-:W-:Y:S08]  /*b370*/  HMMA.16816.F32 R28, R136.reuse, R140, R28 ;  /* 0x0000008c881c723c */ /* 0x040ff0000000181c */
[C---:B------:R-:W-:Y:S01]  /*b380*/  HMMA.16816.F32 R32, R136.reuse, R142, R32 ;  /* 0x0000008e8820723c */ /* 0x040fe20000001820 */
[----:B------:R-:W4:Y:S07]  /*b390*/  LDSM.16.MT88.4 R140, [R215+0x4100] ;  /* 0x00410000d78c783b */ /* 0x000f2e0000004200 */
[C---:B--2---:R-:W-:Y:S04]  /*b3a0*/  HMMA.16816.F32 R36, R136.reuse, R148, R36 ;  /* 0x000000948824723c */ /* 0x044fe80000001824 */
[--C-:B---3--:R-:W-:Y:S04]  /*b3b0*/  FFMA.FTZ R134, R195, c[0x0][0x2d0], -R133.reuse ;  /* 0x0000b400c3867a23 */ /* 0x108fe80000010885 */
[C---:B------:R-:W-:Y:S01]  /*b3c0*/  HMMA.16816.F32 R40, R136.reuse, R150, R40 ;  /* 0x000000968828723c */ /* 0x040fe20000001828 */
[----:B------:R-:W2:Y:S01]  /*b3d0*/  LDSM.16.MT88.4 R148, [R214+0x7100] ;  /* 0x00710000d694783b */ /* 0x000ea20000004200 */
[----:B------:R3:W2:Y:S06]  /*b3e0*/  MUFU.EX2 R199, R134 ;  /* 0x0000008600c77308 */ /* 0x0006ac0000000800 */
[C---:B-1----:R-:W-:Y:S08]  /*b3f0*/  HMMA.16816.F32 R44, R136.reuse, R152, R44 ;  /* 0x00000098882c723c */ /* 0x042ff0000000182c */
[C---:B------:R-:W-:Y:S01]  /*b400*/  HMMA.16816.F32 R48, R136.reuse, R154, R48 ;  /* 0x0000009a8830723c */ /* 0x040fe20000001830 */
[----:B------:R-:W1:Y:S07]  /*b410*/  LDSM.16.MT88.4 R152, [R216+0x7100] ;  /* 0x00710000d898783b */ /* 0x000e6e0000004200 */
[C---:B------:R-:W-:Y:S04]  /*b420*/  HMMA.16816.F32 R52, R136.reuse, R144, R52 ;  /* 0x000000908834723c */ /* 0x040fe80000001834 */
[--C-:B---3--:R-:W-:Y:S04]  /*b430*/  FFMA.FTZ R134, R183, c[0x0][0x2d0], -R186.reuse ;  /* 0x0000b400b7867a23 */ /* 0x108fe800000108ba */
[C---:B------:R-:W-:Y:S01]  /*b440*/  HMMA.16816.F32 R56, R136.reuse, R146, R56 ;  /* 0x000000928838723c */ /* 0x040fe20000001838 */
[----:B------:R-:W3:Y:S01]  /*b450*/  LDSM.16.MT88.4 R144, [R215+0x7100] ;  /* 0x00710000d790783b */ /* 0x000ee20000004200 */
[----:B------:R1:W-:Y:S06]  /*b460*/  MUFU.EX2 R249, R134 ;  /* 0x0000008600f97308 */ /* 0x0003ec0000000800 */
[C---:B----4-:R-:W-:Y:S08]  /*b470*/  HMMA.16816.F32 R60, R136.reuse, R140, R60 ;  /* 0x0000008c883c723c */ /* 0x050ff0000000183c */
[C---:B------:R-:W-:Y:S01]  /*b480*/  HMMA.16816.F32 R64, R136.reuse, R142, R64 ;  /* 0x0000008e8840723c */ /* 0x040fe20000001840 */
[----:B------:R-:W4:Y:S07]  /*b490*/  LDSM.16.MT88.4 R140, [R213+0xa100] ;  /* 0x00a10000d58c783b */ /* 0x000f2e0000004200 */
[C---:B------:R-:W-:Y:S04]  /*b4a0*/  HMMA.16816.F32 R68, R136.reuse, R156, R68 ;  /* 0x0000009c8844723c */ /* 0x040fe80000001844 */
[--C-:B-1----:R-:W-:Y:S03]  /*b4b0*/  FFMA.FTZ R134, R182, c[0x0][0x2d0], -R133.reuse ;  /* 0x0000b400b6867a23 */ /* 0x102fe60000010885 */
[--C-:B------:R-:W-:Y:S01]  /*b4c0*/  FFMA.FTZ R156, R187, c[0x0][0x2d0], -R186.reuse ;  /* 0x0000b400bb9c7a23 */ /* 0x100fe200000108ba */
[C---:B------:R-:W-:Y:S01]  /*b4d0*/  HMMA.16816.F32 R72, R136.reuse, R158, R72 ;  /* 0x0000009e8848723c */ /* 0x040fe20000001848 */
[----:B------:R1:W-:Y:S07]  /*b4e0*/  MUFU.EX2 R198, R134 ;  /* 0x0000008600c67308 */ /* 0x0003ee0000000800 */
[C---:B--2---:R-:W-:Y:S03]  /*b4f0*/  HMMA.16816.F32 R76, R136.reuse, R148, R76 ;  /* 0x00000094884c723c */ /* 0x044fe6000000184c */
[----:B------:R2:W2:Y:S05]  /*b500*/  MUFU.EX2 R250, R156 ;  /* 0x0000009c00fa7308 */ /* 0x0004aa0000000800 */
[C---:B------:R-:W-:Y:S01]  /*b510*/  HMMA.16816.F32 R80, R136.reuse, R150, R80 ;  /* 0x000000968850723c */ /* 0x040fe20000001850 */
[----:B------:R-:W4:Y:S07]  /*b520*/  LDSM.16.MT88.4 R148, [R214+0xa100] ;  /* 0x00a10000d694783b */ /* 0x000f2e0000004200 */
[C---:B------:R-:W-:Y:S04]  /*b530*/  HMMA.16816.F32 R84, R136.reuse, R152, R84 ;  /* 0x000000988854723c */ /* 0x040fe80000001854 */
[--C-:B-1----:R-:W-:Y:S04]  /*b540*/  FFMA.FTZ R134, R181, c[0x0][0x2d0], -R133.reuse ;  /* 0x0000b400b5867a23 */ /* 0x102fe80000010885 */
[C---:B------:R-:W-:Y:S01]  /*b550*/  HMMA.16816.F32 R88, R136.reuse, R154, R88 ;  /* 0x0000009a8858723c */ /* 0x040fe20000001858 */
[----:B------:R-:W1:Y:S01]  /*b560*/  LDSM.16.MT88.4 R152, [R216+0xa100] ;  /* 0x00a10000d898783b */ /* 0x000e620000004200 */
[----:B------:R4:W1:Y:S06]  /*b570*/  MUFU.EX2 R197, R134 ;  /* 0x0000008600c57308 */ /* 0x00086c0000000800 */
[C---:B---3--:R-:W-:Y:S01]  /*b580*/  HMMA.16816.F32 R92, R136.reuse, R144, R92 ;  /* 0x00000090885c723c */ /* 0x048fe2000000185c */
[----:B--2---:R-:W-:Y:S07]  /*b590*/  LDSM.16.MT88.4 R156, [R215+0x1900] ;  /* 0x00190000d79c783b */ /* 0x004fee0000004200 */
[C---:B------:R-:W-:Y:S01]  /*b5a0*/  HMMA.16816.F32 R96, R136.reuse, R146, R96 ;  /* 0x000000928860723c */ /* 0x040fe20000001860 */
[----:B------:R-:W2:Y:S07]  /*b5b0*/  LDSM.16.MT88.4 R144, [R215+0xa100] ;  /* 0x00a10000d790783b */ /* 0x000eae0000004200 */
[C---:B----4-:R-:W-:Y:S04]  /*b5c0*/  HMMA.16816.F32 R100, R136.reuse, R140, R100 ;  /* 0x0000008c8864723c */ /* 0x050fe80000001864 */
[--C-:B------:R-:W-:Y:S01]  /*b5d0*/  FFMA.FTZ R134, R180, c[0x0][0x2d0], -R186.reuse ;  /* 0x0000b400b4867a23 */ /* 0x100fe200000108ba */
[----:B------:R-:W-:Y:S03]  /*b5e0*/  MOV R180, R189 ;  /* 0x000000bd00b47202 */ /* 0x000fe60000000f00 */
[C---:B------:R-:W-:Y:S01]  /*b5f0*/  HMMA.16816.F32 R104, R136.reuse, R142, R104 ;  /* 0x0000008e8868723c */ /* 0x040fe20000001868 */
[----:B------:R-:W3:Y:S01]  /*b600*/  LDSM.16.MT88.4 R140, [R213+0x1900] ;  /* 0x00190000d58c783b */ /* 0x000ee20000004200 */
[----:B------:R4:W-:Y:S06]  /*b610*/  MUFU.EX2 R208, R134 ;  /* 0x0000008600d07308 */ /* 0x0009ec0000000800 */
[C---:B------:R-:W-:Y:S08]  /*b620*/  HMMA.16816.F32 R108, R136.reuse, R148, R108 ;  /* 0x00000094886c723c */ /* 0x040ff0000000186c */
[C---:B------:R-:W-:Y:S01]  /*b630*/  HMMA.16816.F32 R112, R136.reuse, R150, R112 ;  /* 0x000000968870723c */ /* 0x040fe20000001870 */
[----:B------:R-:W3:Y:S07]  /*b640*/  LDSM.16.MT88.4 R148, [R214+0x1900] ;  /* 0x00190000d694783b */ /* 0x000eee0000004200 */
[C---:B-1----:R-:W-:Y:S04]  /*b650*/  HMMA.16816.F32 R116, R136.reuse, R152, R116 ;  /* 0x000000988874723c */ /* 0x042fe80000001874 */
[--C-:B----4-:R-:W-:Y:S02]  /*b660*/  FFMA.FTZ R134, R179, c[0x0][0x2d0], -R186.reuse ;  /* 0x0000b400b3867a23 */ /* 0x110fe400000108ba */
[----:B------:R-:W4:Y:S02]  /*b670*/  LDL.LU R179, [R1] ;  /* 0x0000000001b37983 */ /* 0x000f240000300800 */
[C---:B------:R-:W-:Y:S01]  /*b680*/  HMMA.16816.F32 R120, R136.reuse, R154, R120 ;  /* 0x0000009a8878723c */ /* 0x040fe20000001878 */
[----:B------:R1:W1:Y:S01]  /*b690*/  MUFU.EX2 R207, R134 ;  /* 0x0000008600cf7308 */ /* 0x0002620000000800 */
[----:B------:R-:W3:Y:S06]  /*b6a0*/  LDSM.16.MT88.4 R152, [R216+0x1900] ;  /* 0x00190000d898783b */ /* 0x000eec0000004200 */
[C---:B--2---:R-:W-:Y:S08]  /*b6b0*/  HMMA.16816.F32 R124, R136.reuse, R144, R124 ;  /* 0x00000090887c723c */ /* 0x044ff0000000187c */
[----:B------:R-:W-:Y:S01]  /*b6c0*/  HMMA.16816.F32 R128, R136, R146, R128 ;  /* 0x000000928880723c */ /* 0x000fe20000001880 */
[----:B------:R-:W2:Y:S06]  /*b6d0*/  LDSM.16.MT88.4 R144, [R213+0x4900] ;  /* 0x00490000d590783b */ /* 0x000eac0000004200 */
[----:B------:R-:W-:Y:S02]  /*b6e0*/  F2FP.PACK_AB R136, R251, R252 ;  /* 0x000000fcfb88723e */ /* 0x000fe400000000ff */
[----:B------:R-:W-:Y:S03]  /*b6f0*/  F2FP.PACK_AB R137, R199, R200 ;  /* 0x000000c8c789723e */ /* 0x000fe600000000ff */
[----:B------:R-:W-:Y:S01]  /*b700*/  F2FP.PACK_AB R138, R249, R250 ;  /* 0x000000faf98a723e */ /* 0x000fe200000000ff */
[--C-:B-1----:R-:W-:Y:S01]  /*b710*/  FFMA.FTZ R134, R177, c[0x0][0x2d0], -R133.reuse ;  /* 0x0000b400b1867a23 */ /* 0x102fe20000010885 */
[----:B------:R-:W-:Y:S02]  /*b720*/  F2FP.PACK_AB R139, R197, R198 ;  /* 0x000000c6c58b723e */ /* 0x000fe400000000ff */
[----:B------:R-:W-:Y:S02]  /*b730*/  MOV R177, R176 ;  /* 0x000000b000b17202 */ /* 0x000fe40000000f00 */
[----:B------:R-:W-:Y:S02]  /*b740*/  MOV R176, R193 ;  /* 0x000000c100b07202 */ /* 0x000fe40000000f00 */
[----:B------:R1:W-:Y:S01]  /*b750*/  MUFU.EX2 R193, R134 ;  /* 0x0000008600c17308 */ /* 0x0003e20000000800 */
[C---:B---3--:R-:W-:Y:S08]  /*b760*/  HMMA.16816.F32 R4, R136.reuse, R140, R4 ;  /* 0x0000008c8804723c */ /* 0x048ff00000001804 */
[C---:B------:R-:W-:Y:S01]  /*b770*/  HMMA.16816.F32 R8, R136.reuse, R142, R8 ;  /* 0x0000008e8808723c */ /* 0x040fe20000001808 */
[----:B------:R-:W3:Y:S07]  /*b780*/  LDSM.16.MT88.4 R140, [R214+0x4900] ;  /* 0x00490000d68c783b */ /* 0x000eee0000004200 */
[C---:B------:R-:W-:Y:S04]  /*b790*/  HMMA.16816.F32 R12, R136.reuse, R148, R12 ;  /* 0x00000094880c723c */ /* 0x040fe8000000180c */
[--C-:B-1----:R-:W-:Y:S04]  /*b7a0*/  FFMA.FTZ R134, R192, c[0x0][0x2d0], -R133.reuse ;  /* 0x0000b400c0867a23 */ /* 0x102fe80000010885 */
[C---:B------:R-:W-:Y:S01]  /*b7b0*/  HMMA.16816.F32 R16, R136.reuse, R150, R16 ;  /* 0x000000968810723c */ /* 0x040fe20000001810 */
[----:B------:R-:W1:Y:S01]  /*b7c0*/  LDSM.16.MT88.4 R148, [R216+0x4900] ;  /* 0x00490000d894783b */ /* 0x000e620000004200 */
[----:B------:R2:W1:Y:S06]  /*b7d0*/  MUFU.EX2 R192, R134 ;  /* 0x0000008600c07308 */ /* 0x00046c0000000800 */
[C---:B------:R-:W-:Y:S08]  /*b7e0*/  HMMA.16816.F32 R20, R136.reuse, R152, R20 ;  /* 0x000000988814723c */ /* 0x040ff00000001814 */
[C---:B------:R-:W-:Y:S01]  /*b7f0*/  HMMA.16816.F32 R24, R136.reuse, R154, R24 ;  /* 0x0000009a8818723c */ /* 0x040fe20000001818 */
[----:B------:R-:W1:Y:S07]  /*b800*/  LDSM.16.MT88.4 R152, [R215+0x4900] ;  /* 0x00490000d798783b */ /* 0x000e6e0000004200 */
[C---:B------:R-:W-:Y:S04]  /*b810*/  HMMA.16816.F32 R28, R136.reuse, R156, R28 ;  /* 0x0000009c881c723c */ /* 0x040fe8000000181c */
[--C-:B--2---:R-:W-:Y:S01]  /*b820*/  FFMA.FTZ R134, R178, c[0x0][0x2d0], -R186.reuse ;  /* 0x0000b400b2867a23 */ /* 0x104fe200000108ba */
[----:B------:R-:W-:Y:S03]  /*b830*/  MOV R178, R167 ;  /* 0x000000a700b27202 */ /* 0x000fe60000000f00 */
[C---:B------:R-:W-:Y:S01]  /*b840*/  HMMA.16816.F32 R32, R136.reuse, R158, R32 ;  /* 0x0000009e8820723c */ /* 0x040fe20000001820 */
[----:B------:R-:W2:Y:S01]  /*b850*/  LDSM.16.MT88.4 R156, [R213+0x7900] ;  /* 0x00790000d59c783b */ /* 0x000ea20000004200 */
[----:B------:R1:W-:Y:S06]  /*b860*/  MUFU.EX2 R204, R134 ;  /* 0x0000008600cc7308 */ /* 0x0003ec0000000800 */
[C---:B------:R-:W-:Y:S08]  /*b870*/  HMMA.16816.F32 R36, R136.reuse, R144, R36 ;  /* 0x000000908824723c */ /* 0x040ff00000001824 */
[C---:B------:R-:W-:Y:S01]  /*b880*/  HMMA.16816.F32 R40, R136.reuse, R146, R40 ;  /* 0x000000928828723c */ /* 0x040fe20000001828 */
[----:B------:R-:W2:Y:S07]  /*b890*/  LDSM.16.MT88.4 R144, [R214+0x7900] ;  /* 0x00790000d690783b */ /* 0x000eae0000004200 */
[C---:B---3--:R-:W-:Y:S04]  /*b8a0*/  HMMA.16816.F32 R44, R136.reuse, R140, R44 ;  /* 0x0000008c882c723c */ /* 0x048fe8000000182c */
        /* <DEDUP_REMOVED lines=8> */
[--C-:B---3--:R-:W-:Y:S04]  /*b930*/  FFMA.FTZ R134, R191, c[0x0][0x2d0], -R133.reuse ;  /* 0x0000b400bf867a23 */ /* 0x108fe80000010885 */
[C---:B------:R-:W-:Y:S01]  /*b940*/  HMMA.16816.F32 R64, R136.reuse, R154, R64 ;  /* 0x0000009a8840723c */ /* 0x040fe20000001840 */
[----:B------:R-:W3:Y:S01]  /*b950*/  LDSM.16.MT88.4 R152, [R213+0xa900] ;  /* 0x00a90000d598783b */ /* 0x000ee20000004200 */
[----:B------:R1:W-:Y:S06]  /*b960*/  MUFU.EX2 R191, R134 ;  /* 0x0000008600bf7308 */ /* 0x0003ec0000000800 */
[C---:B--2---:R-:W-:Y:S08]  /*b970*/  HMMA.16816.F32 R68, R136.reuse, R156, R68 ;  /* 0x0000009c8844723c */ /* 0x044ff00000001844 */
[C---:B------:R-:W-:Y:S01]  /*b980*/  HMMA.16816.F32 R72, R136.reuse, R158, R72 ;  /* 0x0000009e8848723c */ /* 0x040fe20000001848 */
[----:B------:R-:W-:Y:S07]  /*b990*/  LDSM.16.MT88.4 R156, [R213+0x5100] ;  /* 0x00510000d59c783b */ /* 0x000fee0000004200 */
[C---:B------:R-:W-:Y:S04]  /*b9a0*/  HMMA.16816.F32 R76, R136.reuse, R144, R76 ;  /* 0x00000090884c723c */ /* 0x040fe8000000184c */
[--C-:B-1----:R-:W-:Y:S01]  /*b9b0*/  FFMA.FTZ R134, R177, c[0x0][0x2d0], -R133.reuse ;  /* 0x0000b400b1867a23 */ /* 0x102fe20000010885 */
[----:B------:R-:W-:Y:S03]  /*b9c0*/  MOV R177, R190 ;  /* 0x000000be00b17202 */ /* 0x000fe60000000f00 */
        /* <DEDUP_REMOVED lines=12> */
[C---:B---3--:R-:W-:Y:S08]  /*ba90*/  HMMA.16816.F32 R100, R136.reuse, R152, R100 ;  /* 0x000000988864723c */ /* 0x048ff00000001864 */
[C---:B------:R-:W-:Y:S01]  /*baa0*/  HMMA.16816.F32 R104, R136.reuse, R154, R104 ;  /* 0x0000009a8868723c */ /* 0x040fe20000001868 */
[----:B------:R-:W-:Y:S07]  /*bab0*/  LDSM.16.MT88.4 R152, [R215+0x2100] ;  /* 0x00210000d798783b */ /* 0x000fee0000004200 */
[C---:B-1----:R-:W-:Y:S04]  /*bac0*/  HMMA.16816.F32 R108, R136.reuse, R144, R108 ;  /* 0x00000090886c723c */ /* 0x042fe8000000186c */
[----:B------:R-:W-:Y:S01]  /*bad0*/  FFMA.FTZ R134, R176, c[0x0][0x2d0], -R186 ;  /* 0x0000b400b0867a23 */ /* 0x000fe200000108ba */
[----:B------:R-:W-:Y:S03]  /*bae0*/  MOV R176, R173 ;  /* 0x000000ad00b07202 */ /* 0x000fe60000000f00 */
[C---:B------:R-:W-:Y:S01]  /*baf0*/  HMMA.16816.F32 R112, R136.reuse, R146, R112 ;  /* 0x000000928870723c */ /* 0x040fe20000001870 */
[----:B------:R-:W1:Y:S01]  /*bb00*/  LDSM.16.MT88.4 R144, [R213+0x2100] ;  /* 0x00210000d590783b */ /* 0x000e620000004200 */
[----:B------:R3:W1:Y:S06]  /*bb10*/  MUFU.EX2 R195, R134 ;  /* 0x0000008600c37308 */ /* 0x00066c0000000800 */
[C---:B------:R-:W-:Y:S08]  /*bb20*/  HMMA.16816.F32 R116, R136.reuse, R140, R116 ;  /* 0x0000008c8874723c */ /* 0x040ff00000001874 */
[C---:B------:R-:W-:Y:S01]  /*bb30*/  HMMA.16816.F32 R120, R136.reuse, R142, R120 ;  /* 0x0000008e8878723c */ /* 0x040fe20000001878 */
[----:B------:R-:W1:Y:S07]  /*bb40*/  LDSM.16.MT88.4 R140, [R214+0x2100] ;  /* 0x00210000d68c783b */ /* 0x000e6e0000004200 */
[C---:B--2---:R-:W-:Y:S04]  /*bb50*/  HMMA.16816.F32 R124, R136.reuse, R148, R124 ;  /* 0x00000094887c723c */ /* 0x044fe8000000187c */
[--C-:B---3--:R-:W-:Y:S04]  /*bb60*/  FFMA.FTZ R134, R175, c[0x0][0x2d0], -R133.reuse ;  /* 0x0000b400af867a23 */ /* 0x108fe80000010885 */
[----:B------:R-:W-:Y:S01]  /*bb70*/  HMMA.16816.F32 R128, R136, R150, R128 ;  /* 0x000000968880723c */ /* 0x000fe20000001880 */
[----:B------:R-:W2:Y:S01]  /*bb80*/  LDSM.16.MT88.4 R148, [R216+0x2100] ;  /* 0x00210000d894783b */ /* 0x000ea20000004200 */
[----:B------:R3:W-:Y:S05]  /*bb90*/  MUFU.EX2 R189, R134 ;  /* 0x0000008600bd7308 */ /* 0x0007ea0000000800 */
[----:B------:R-:W-:Y:S02]  /*bba0*/  F2FP.PACK_AB R136, R207, R208 ;  /* 0x000000d0cf88723e */ /* 0x000fe400000000ff */
[----:B------:R-:W-:Y:S03]  /*bbb0*/  F2FP.PACK_AB R137, R192, R193 ;  /* 0x000000c1c089723e */ /* 0x000fe600000000ff */
[----:B------:R-:W-:Y:S01]  /*bbc0*/  F2FP.PACK_AB R138, R203, R204 ;  /* 0x000000cccb8a723e */ /* 0x000fe200000000ff */
[----:B----4-:R-:W-:Y:S01]  /*bbd0*/  FFMA.FTZ R2, R2, R179, R180 ;  /* 0x000000b302027223 */ /* 0x010fe200000100b4 */
[----:B------:R-:W-:Y:S01]  /*bbe0*/  F2FP.PACK_AB R139, R190, R191 ;  /* 0x000000bfbe8b723e */ /* 0x000fe200000000ff */
[----:B------:R-:W-:Y:S01]  /*bbf0*/  LDSM.16.MT88.4 R180, [R214+0x5900] ;  /* 0x00590000d6b4783b */ /* 0x000fe20000004200 */
[----:B------:R-:W-:Y:S02]  /*bc00*/  MOV R179, R178 ;  /* 0x000000b200b37202 */ /* 0x000fe40000000f00 */
[----:B------:R-:W-:Y:S03]  /*bc10*/  MOV R178, R185 ;  /* 0x000000b900b27202 */ /* 0x000fe60000000f00 */
[C---:B-1----:R-:W-:Y:S03]  /*bc20*/  HMMA.16816.F32 R4, R136.reuse, R144, R4 ;  /* 0x000000908804723c */ /* 0x042fe60000001804 */
[--C-:B---3--:R-:W-:Y:S02]  /*bc30*/  FFMA.FTZ R134, R188, c[0x0][0x2d0], -R133.reuse ;  /* 0x0000b400bc867a23 */ /* 0x108fe40000010885 */
[----:B------:R-:W-:Y:S03]  /*bc40*/  FFMA.FTZ R133, R184, c[0x0][0x2d0], -R133 ;  /* 0x0000b400b8857a23 */ /* 0x000fe60000010885 */
[C---:B------:R-:W-:Y:S01]  /*bc50*/  HMMA.16816.F32 R8, R136.reuse, R146, R8 ;  /* 0x000000928808723c */ /* 0x040fe20000001808 */
[----:B------:R-:W1:Y:S01]  /*bc60*/  LDSM.16.MT88.4 R144, [R214+0x5100] ;  /* 0x00510000d690783b */ /* 0x000e620000004200 */
[----:B------:R3:W4:Y:S02]  /*bc70*/  MUFU.EX2 R188, R134 ;  /* 0x0000008600bc7308 */ /* 0x0007240000000800 */
[----:B------:R-:W-:Y:S04]  /*bc80*/  F2FP.PACK_AB R184, R195, R196 ;  /* 0x000000c4c3b8723e */ /* 0x000fe800000000ff */
[C---:B------:R-:W-:Y:S04]  /*bc90*/  HMMA.16816.F32 R12, R136.reuse, R140, R12 ;  /* 0x0000008c880c723c */ /* 0x040fe8000000180c */
[----:B------:R-:W1:Y:S04]  /*bca0*/  MUFU.EX2 R133, R133 ;  /* 0x0000008500857308 */ /* 0x000e680000000800 */
[C---:B------:R-:W-:Y:S01]  /*bcb0*/  HMMA.16816.F32 R16, R136.reuse, R142, R16 ;  /* 0x0000008e8810723c */ /* 0x040fe20000001810 */
[----:B------:R-:W1:Y:S07]  /*bcc0*/  LDSM.16.MT88.4 R140, [R216+0x5100] ;  /* 0x00510000d88c783b */ /* 0x000e6e0000004200 */
[C---:B--2---:R-:W-:Y:S04]  /*bcd0*/  HMMA.16816.F32 R20, R136.reuse, R148, R20 ;  /* 0x000000948814723c */ /* 0x044fe80000001814 */
[--C-:B---3--:R-:W-:Y:S01]  /*bce0*/  FFMA.FTZ R134, R194, c[0x0][0x2d0], -R186.reuse ;  /* 0x0000b400c2867a23 */ /* 0x108fe200000108ba */
[----:B----4-:R-:W-:Y:S03]  /*bcf0*/  F2FP.PACK_AB R185, R188, R189 ;  /* 0x000000bdbcb9723e */ /* 0x010fe600000000ff */
[C---:B------:R-:W-:Y:S01]  /*bd00*/  HMMA.16816.F32 R24, R136.reuse, R150, R24 ;  /* 0x000000968818723c */ /* 0x040fe20000001818 */
[----:B------:R-:W2:Y:S01]  /*bd10*/  LDSM.16.MT88.4 R148, [R215+0x5100] ;  /* 0x00510000d794783b */ /* 0x000ea20000004200 */
[----:B------:R3:W-:Y:S02]  /*bd20*/  MUFU.EX2 R194, R134 ;  /* 0x0000008600c27308 */ /* 0x0007e40000000800 */
[----:B-1----:R-:W-:Y:S04]  /*bd30*/  F2FP.PACK_AB R187, R133, R135 ;  /* 0x0000008785bb723e */ /* 0x002fe800000000ff */
[C---:B------:R-:W-:Y:S08]  /*bd40*/  HMMA.16816.F32 R28, R136.reuse, R152, R28 ;  /* 0x00000098881c723c */ /* 0x040ff0000000181c */
[C---:B------:R-:W-:Y:S01]  /*bd50*/  HMMA.16816.F32 R32, R136.reuse, R154, R32 ;  /* 0x0000009a8820723c */ /* 0x040fe20000001820 */
[----:B------:R-:W1:Y:S07]  /*bd60*/  LDSM.16.MT88.4 R152, [R213+0x8100] ;  /* 0x00810000d598783b */ /* 0x000e6e0000004200 */
[C---:B------:R-:W-:Y:S04]  /*bd70*/  HMMA.16816.F32 R36, R136.reuse, R156, R36 ;  /* 0x0000009c8824723c */ /* 0x040fe80000001824 */
[----:B---3--:R-:W-:Y:S04]  /*bd80*/  FFMA.FTZ R134, R166, c[0x0][0x2d0], -R186 ;  /* 0x0000b400a6867a23 */ /* 0x008fe800000108ba */
[C---:B------:R-:W-:Y:S01]  /*bd90*/  HMMA.16816.F32 R40, R136.reuse, R158, R40 ;  /* 0x0000009e8828723c */ /* 0x040fe20000001828 */
[----:B------:R-:W3:Y:S01]  /*bda0*/  LDSM.16.MT88.4 R156, [R214+0x8100] ;  /* 0x00810000d69c783b */ /* 0x000ee20000004200 */
[----:B------:R-:W4:Y:S06]  /*bdb0*/  MUFU.EX2 R134, R134 ;  /* 0x0000008600867308 */ /* 0x000f2c0000000800 */
[C---:B------:R-:W-:Y:S08]  /*bdc0*/  HMMA.16816.F32 R44, R136.reuse, R144, R44 ;  /* 0x00000090882c723c */ /* 0x040ff0000000182c */
[C---:B------:R-:W-:Y:S01]  /*bdd0*/  HMMA.16816.F32 R48, R136.reuse, R146, R48 ;  /* 0x000000928830723c */ /* 0x040fe20000001830 */
[----:B------:R-:W3:Y:S07]  /*bde0*/  LDSM.16.MT88.4 R144, [R216+0x8100] ;  /* 0x00810000d890783b */ /* 0x000eee0000004200 */
[C---:B------:R-:W-:Y:S04]  /*bdf0*/  HMMA.16816.F32 R52, R136.reuse, R140, R52 ;  /* 0x0000008c8834723c */ /* 0x040fe80000001834 */
[----:B----4-:R-:W-:Y:S04]  /*be00*/  F2FP.PACK_AB R186, R134, R194 ;  /* 0x000000c286ba723e */ /* 0x010fe800000000ff */
        /* <DEDUP_REMOVED lines=10> */
[----:B------:R-:W-:Y:S07]  /*beb0*/  LDSM.16.MT88.4 R156, [R216+0x2900] ;  /* 0x00290000d89c783b */ /* 0x000fee0000004200 */
[C---:B------:R-:W-:Y:S08]  /*bec0*/  HMMA.16816.F32 R84, R136.reuse, R144, R84 ;  /* 0x000000908854723c */ /* 0x040ff00000001854 */
        /* <DEDUP_REMOVED lines=11> */
[C---:B---3--:R-:W-:Y:S07]  /*bf80*/  HMMA.16816.F32 R116, R136.reuse, R144, R116 ;  /* 0x000000908874723c */ /* 0x048fee0000001874 */
[----:B------:R-:W-:Y:S01]  /*bf90*/  MOV R144, R165 ;  /* 0x000000a500907202 */ /* 0x000fe20000000f00 */
[C---:B------:R-:W-:Y:S04]  /*bfa0*/  HMMA.16816.F32 R120, R136.reuse, R146, R120 ;  /* 0x000000928878723c */ /* 0x040fe80000001878 */
[----:B------:R-:W-:Y:S02]  /*bfb0*/  MOV R145, R164 ;  /* 0x000000a400917202 */ /* 0x000fe40000000f00 */
[----:B------:R-:W3:Y:S01]  /*bfc0*/  LDSM.16.MT88.4 R164, [R215+0x2900] ;  /* 0x00290000d7a4783b */ /* 0x000ee20000004200 */
[----:B------:R-:W-:Y:S01]  /*bfd0*/  MOV R147, R172 ;  /* 0x000000ac00937202 */ /* 0x000fe20000000f00 */
[C---:B----4-:R-:W-:Y:S06]  /*bfe0*/  HMMA.16816.F32 R124, R136.reuse, R140, R124 ;  /* 0x0000008c887c723c */ /* 0x050fec000000187c */
[----:B------:R-:W4:Y:S02]  /*bff0*/  LDSM.16.MT88.4 R172, [R213+0x5900] ;  /* 0x00590000d5ac783b */ /* 0x000f240000004200 */
[----:B------:R-:W-:Y:S08]  /*c000*/  HMMA.16816.F32 R128, R136, R142, R128 ;  /* 0x0000008e8880723c */ /* 0x000ff00000001880 */
[C---:B--2---:R-:W-:Y:S07]  /*c010*/  HMMA.16816.F32 R136, R184.reuse, R148, R4 ;  /* 0x00000094b888723c */ /* 0x044fee0000001804 */
[----:B------:R-:W-:Y:S01]  /*c020*/  MOV R4, R147 ;  /* 0x0000009300047202 */ /* 0x000fe20000000f00 */
[C---:B------:R-:W-:Y:S04]  /*c030*/  HMMA.16816.F32 R140, R184.reuse, R150, R8 ;  /* 0x00000096b88c723c */ /* 0x040fe80000001808 */
[----:B------:R-:W-:Y:S02]  /*c040*/  MOV R5, R144 ;  /* 0x0000009000057202 */ /* 0x000fe40000000f00 */
[----:B------:R-:W-:Y:S02]  /*c050*/  MOV R6, R145 ;  /* 0x0000009100067202 */ /* 0x000fe40000000f00 */
[C---:B-1----:R-:W-:Y:S01]  /*c060*/  HMMA.16816.F32 R144, R184.reuse, R152, R12 ;  /* 0x00000098b890723c */ /* 0x042fe2000000180c */
[----:B------:R-:W-:Y:S03]  /*c070*/  LDSM.16.MT88.4 R12, [R213+0x8900] ;  /* 0x00890000d50c783b */ /* 0x000fe60000004200 */
[----:B------:R-:W-:Y:S02]  /*c080*/  MOV R7, R163 ;  /* 0x000000a300077202 */ /* 0x000fe40000000f00 */
[----:B------:R-:W-:Y:S02]  /*c090*/  MOV R9, R162 ;  /* 0x000000a200097202 */ /* 0x000fe40000000f00 */
[C---:B------:R-:W-:Y:S01]  /*c0a0*/  HMMA.16816.F32 R148, R184.reuse, R154, R16 ;  /* 0x0000009ab894723c */ /* 0x040fe20000001810 */
[----:B------:R-:W-:Y:S03]  /*c0b0*/  LDSM.16.MT88.4 R16, [R214+0x8900] ;  /* 0x00890000d610783b */ /* 0x000fe60000004200 */
[----:B------:R-:W-:Y:S02]  /*c0c0*/  MOV R10, R161 ;  /* 0x000000a1000a7202 */ /* 0x000fe40000000f00 */
[----:B------:R-:W-:Y:S02]  /*c0d0*/  MOV R11, R160 ;  /* 0x000000a0000b7202 */ /* 0x000fe40000000f00 */
[C---:B------:R-:W-:Y:S01]  /*c0e0*/  HMMA.16816.F32 R152, R184.reuse, R156, R20 ;  /* 0x0000009cb898723c */ /* 0x040fe20000001814 */
[----:B------:R-:W-:Y:S07]  /*c0f0*/  LDSM.16.MT88.4 R20, [R216+0x8900] ;  /* 0x00890000d814783b */ /* 0x000fee0000004200 */
[C---:B------:R-:W-:Y:S01]  /*c100*/  HMMA.16816.F32 R156, R184.reuse, R158, R24 ;  /* 0x0000009eb89c723c */ /* 0x040fe20000001818 */
[----:B------:R-:W-:Y:S07]  /*c110*/  LDSM.16.MT88.4 R24, [R215+0x8900] ;  /* 0x00890000d718783b */ /* 0x000fee0000004200 */
[C---:B---3--:R-:W-:Y:S07]  /*c120*/  HMMA.16816.F32 R160, R184.reuse, R164, R28 ;  /* 0x000000a4b8a0723c */ /* 0x048fee000000181c */
        /* <DEDUP_REMOVED lines=8> */
[C---:B----4-:R-:W-:Y:S03]  /*c1b0*/  HMMA.16816.F32 R168, R184.reuse, R172, R36 ;  /* 0x000000acb8a8723c */ /* 0x050fe60000001824 */
[----:B------:R-:W-:Y:S02]  /*c1c0*/  MOV R28, R7 ;  /* 0x00000007001c7202 */ /* 0x000fe40000000f00 */
[----:B------:R-:W1:Y:S02]  /*c1d0*/  LDSM.16.MT88.4 R4, [R216+0x5900] ;  /* 0x00590000d804783b */ /* 0x000e640000004200 */
[----:B------:R-:W-:Y:S01]  /*c1e0*/  MOV R36, R9 ;  /* 0x0000000900247202 */ /* 0x000fe20000000f00 */
[C---:B------:R-:W-:Y:S04]  /*c1f0*/  HMMA.16816.F32 R172, R184.reuse, R174, R40 ;  /* 0x000000aeb8ac723c */ /* 0x040fe80000001828 */
[----:B------:R-:W-:Y:S01]  /*c200*/  MOV R37, R10 ;  /* 0x0000000a00257202 */ /* 0x000fe20000000f00 */
[----:B------:R-:W2:Y:S01]  /*c210*/  LDL.LU R40, [R1+0x4] ;  /* 0x0000040001287983 */ /* 0x000ea20000300800 */
[----:B------:R-:W-:Y:S02]  /*c220*/  MOV R38, R11 ;  /* 0x0000000b00267202 */ /* 0x000fe40000000f00 */
[----:B------:R-:W-:Y:S01]  /*c230*/  MOV R39, R179 ;  /* 0x000000b300277202 */ /* 0x000fe20000000f00 */
[----:B------:R-:W3:Y:S03]  /*c240*/  LDSM.16.MT88.4 R8, [R215+0x5900] ;  /* 0x00590000d708783b */ /* 0x000ee60000004200 */
[----:B------:R-:W-:Y:S02]  /*c250*/  MOV R41, R178 ;  /* 0x000000b200297202 */ /* 0x000fe40000000f00 */
[----:B------:R-:W-:Y:S02]  /*c260*/  MOV R42, R177 ;  /* 0x000000b1002a7202 */ /* 0x000fe40000000f00 */
[----:B------:R-:W-:Y:S02]  /*c270*/  MOV R43, R176 ;  /* 0x000000b0002b7202 */ /* 0x000fe40000000f00 */
[C---:B------:R-:W-:Y:S03]  /*c280*/  HMMA.16816.F32 R176, R184.reuse, R180, R44 ;  /* 0x000000b4b8b0723c */ /* 0x040fe6000000182c */
[----:B------:R-:W-:Y:S04]  /*c290*/  FADD.FTZ R2, R42, R2 ;  /* 0x000000022a027221 */ /* 0x000fe80000010000 */
[----:B------:R-:W-:Y:S01]  /*c2a0*/  FADD.FTZ R2, R36, R2 ;  /* 0x0000000224027221 */ /* 0x000fe20000010000 */
[C---:B------:R-:W-:Y:S04]  /*c2b0*/  HMMA.16816.F32 R180, R184.reuse, R182, R48 ;  /* 0x000000b6b8b4723c */ /* 0x040fe80000001830 */
[----:B------:R-:W-:Y:S04]  /*c2c0*/  FADD.FTZ R2, R38, R2 ;  /* 0x0000000226027221 */ /* 0x000fe80000010000 */
[----:B------:R-:W-:Y:S01]  /*c2d0*/  FADD.FTZ R2, R32, R2 ;  /* 0x0000000220027221 */ /* 0x000fe20000010000 */
[C---:B-1----:R-:W-:Y:S03]  /*c2e0*/  HMMA.16816.F32 R52, R184.reuse, R4, R52 ;  /* 0x00000004b834723c */ /* 0x042fe60000001834 */
[----:B------:R-:W-:Y:S04]  /*c2f0*/  FADD.FTZ R2, R33, R2 ;  /* 0x0000000221027221 */ /* 0x000fe80000010000 */
[----:B------:R-:W-:Y:S01]  /*c300*/  FADD.FTZ R2, R34, R2 ;  /* 0x0000000222027221 */ /* 0x000fe20000010000 */
[C---:B------:R-:W-:Y:S01]  /*c310*/  HMMA.16816.F32 R56, R184.reuse, R6, R56 ;  /* 0x00000006b838723c */ /* 0x040fe20000001838 */
[----:B------:R-:W1:Y:S03]  /*c320*/  LDSM.16.MT88.4 R4, [R213+0xb900] ;  /* 0x00b90000d504783b */ /* 0x000e660000004200 */
[----:B------:R-:W-:Y:S04]  /*c330*/  FADD.FTZ R2, R35, R2 ;  /* 0x0000000223027221 */ /* 0x000fe80000010000 */
[C---:B---3--:R-:W-:Y:S04]  /*c340*/  HMMA.16816.F32 R60, R184.reuse, R8, R60 ;  /* 0x00000008b83c723c */ /* 0x048fe8000000183c */
[----:B------:R-:W-:Y:S04]  /*c350*/  FADD.FTZ R2, R28, R2 ;  /* 0x000000021c027221 */ /* 0x000fe80000010000 */
[C---:B------:R-:W-:Y:S01]  /*c360*/  HMMA.16816.F32 R64, R184.reuse, R10, R64 ;  /* 0x0000000ab840723c */ /* 0x040fe20000001840 */
[----:B------:R-:W3:Y:S03]  /*c370*/  LDSM.16.MT88.4 R8, [R214+0xb900] ;  /* 0x00b90000d608783b */ /* 0x000ee60000004200 */
[----:B------:R-:W-:Y:S04]  /*c380*/  FADD.FTZ R2, R29, R2 ;  /* 0x000000021d027221 */ /* 0x000fe80000010000 */
[C---:B------:R-:W-:Y:S04]  /*c390*/  HMMA.16816.F32 R68, R184.reuse, R12, R68 ;  /* 0x0000000cb844723c */ /* 0x040fe80000001844 */
[----:B------:R-:W-:Y:S04]  /*c3a0*/  FADD.FTZ R2, R30, R2 ;  /* 0x000000021e027221 */ /* 0x000fe80000010000 */
[C---:B------:R-:W-:Y:S01]  /*c3b0*/  HMMA.16816.F32 R72, R184.reuse, R14, R72 ;  /* 0x0000000eb848723c */ /* 0x040fe20000001848 */
[----:B------:R-:W4:Y:S03]  /*c3c0*/  LDSM.16.MT88.4 R12, [R216+0xb900] ;  /* 0x00b90000d80c783b */ /* 0x000f260000004200 */
[----:B------:R-:W-:Y:S04]  /*c3d0*/  FADD.FTZ R2, R31, R2 ;  /* 0x000000021f027221 */ /* 0x000fe80000010000 */
[C---:B------:R-:W-:Y:S04]  /*c3e0*/  HMMA.16816.F32 R76, R184.reuse, R16, R76 ;  /* 0x00000010b84c723c */ /* 0x040fe8000000184c */
        /* <DEDUP_REMOVED lines=11> */
[C---:B-1----:R-:W-:Y:S04]  /*c4a0*/  HMMA.16816.F32 R100, R184.reuse, R4, R100 ;  /* 0x00000004b864723c */ /* 0x042fe80000001864 */
[----:B------:R-:W-:Y:S04]  /*c4b0*/  FADD.FTZ R2, R204, R2 ;  /* 0x00000002cc027221 */ /* 0x000fe80000010000 */
[----:B------:R-:W-:Y:S01]  /*c4c0*/  FADD.FTZ R2, R203, R2 ;  /* 0x00000002cb027221 */ /* 0x000fe20000010000 */
[C---:B------:R-:W-:Y:S01]  /*c4d0*/  HMMA.16816.F32 R104, R184.reuse, R6, R104 ;  /* 0x00000006b868723c */ /* 0x040fe20000001868 */
[----:B------:R-:W1:Y:S07]  /*c4e0*/  LDSM.16.MT88.4 R4, [R215+0xb900] ;  /* 0x00b90000d704783b */ /* 0x000e6e0000004200 */
[C---:B---3--:R-:W-:Y:S08]  /*c4f0*/  HMMA.16816.F32 R108, R184.reuse, R8, R108 ;  /* 0x00000008b86c723c */ /* 0x048ff0000000186c */
[C---:B------:R-:W-:Y:S08]  /*c500*/  HMMA.16816.F32 R112, R184.reuse, R10, R112 ;  /* 0x0000000ab870723c */ /* 0x040ff00000001870 */
[C---:B----4-:R-:W-:Y:S08]  /*c510*/  HMMA.16816.F32 R116, R184.reuse, R12, R116 ;  /* 0x0000000cb874723c */ /* 0x050ff00000001874 */
[C---:B------:R-:W-:Y:S08]  /*c520*/  HMMA.16816.F32 R120, R184.reuse, R14, R120 ;  /* 0x0000000eb878723c */ /* 0x040ff00000001878 */
[C---:B-1----:R-:W-:Y:S08]  /*c530*/  HMMA.16816.F32 R124, R184.reuse, R4, R124 ;  /* 0x00000004b87c723c */ /* 0x042ff0000000187c */
[----:B------:R-:W-:Y:S04]  /*c540*/  HMMA.16816.F32 R128, R184, R6, R128 ;  /* 0x00000006b880723c */ /* 0x000fe80000001880 */
[----:B--2---:R-:W-:Y:S04]  /*c550*/  FFMA.FTZ R0, R0, R40, R41 ;  /* 0x0000002800007223 */ /* 0x004fe80000010029 */
[----:B------:R-:W-:Y:S04]  /*c560*/  FADD.FTZ R0, R43, R0 ;  /* 0x000000002b007221 */ /* 0x000fe80000010000 */
        /* <DEDUP_REMOVED lines=17> */
[----:B------:R-:W-:Y:S02]  /*c680*/  FADD.FTZ R4, R190, R0 ;  /* 0x00000000be047221 */ /* 0x000fe40000010000 */
[----:B------:R-:W-:Y:S02]  /*c690*/  FADD.FTZ R0, R196, R2 ;  /* 0x00000002c4007221 */ /* 0x000fe40000010000 */
[----:B------:R-:W-:Y:S02]  /*c6a0*/  FADD.FTZ R4, R189, R4 ;  /* 0x00000004bd047221 */ /* 0x000fe40000010000 */
[----:B------:R-:W-:Y:S02]  /*c6b0*/  FADD.FTZ R0, R195, R0 ;  /* 0x00000000c3007221 */ /* 0x000fe40000010000 */
[----:B------:R-:W-:Y:S02]  /*c6c0*/  FADD.FTZ R4, R188, R4 ;  /* 0x00000004bc047221 */ /* 0x000fe40000010000 */
[----:B------:R-:W-:Y:S02]  /*c6d0*/  FADD.FTZ R2, R194, R0 ;  /* 0x00000000c2027221 */ /* 0x000fe40000010000 */
[----:B------:R-:W-:Y:S02]  /*c6e0*/  FADD.FTZ R0, R135, R4 ;  /* 0x0000000487007221 */ /* 0x000fe40000010000 */
[----:B------:R-:W-:Y:S01]  /*c6f0*/  FADD.FTZ R2, R134, R2 ;  /* 0x0000000286027221 */ /* 0x000fe20000010000 */
[----:B------:R-:W-:Y:S01]  /*c700*/  MOV R134, R3 ;  /* 0x0000000300867202 */ /* 0x000fe20000000f00 */
[----:B------:R-:W-:Y:S01]  /*c710*/  FADD.FTZ R0, R133, R0 ;  /* 0x0000000085007221 */ /* 0x000fe20000010000 */
[----:B------:R-:W-:Y:S02]  /*c720*/  MOV R133, R132 ;  /* 0x0000008400857202 */ /* 0x000fe40000000f00 */
[----:B------:R1:W-:Y:S04]  /*c730*/  STL [R1], R2 ;  /* 0x0000000201007387 */ /* 0x0003e80000100800 */
[----:B------:R1:W-:Y:S01]  /*c740*/  STL [R1+0x4], R0 ;  /* 0x0000040001007387 */ /* 0x0003e20000100800 */
[----:B------:R-:W-:-:S05]  /*c750*/  @P0 BRA `(.L_x_1218) ;  /* 0xffffb22000000947 */ /* 0x000fca000383ffff */
.L_x_1217:
[----:B-1-3--:R-:W2:Y:S04]  /*c760*/  LDL.LU R0, [R1] ;  /* 0x0000000001007983 */ /* 0x00aea80000300800 */
        /* <DEDUP_REMOVED lines=8> */
[----:B------:R-:W1:Y:S01]  /*c7f0*/  SHFL.BFLY PT, R0, R6, 0x1, 0x1f ;  /* 0x0c201f0006007f89 */ /* 0x000e6200000e0000 */
[----:B------:R-:W-:-:S03]  /*c800*/  MOV R2, RZ ;  /* 0x000000ff00027202 */ /* 0x000fc60000000f00 */
[----:B------:R-:W2:Y:S01]  /*c810*/  SHFL.BFLY PT, R4, R7, 0x1, 0x1f ;  /* 0x0c201f0007047f89 */ /* 0x000ea200000e0000 */
[----:B-1----:R-:W-:Y:S01]  /*c820*/  FADD.FTZ R6, R6, R0 ;  /* 0x0000000006067221 */ /* 0x002fe20000010000 */
[----:B------:R-:W-:Y:S01]  /*c830*/  MOV R0, RZ ;  /* 0x000000ff00007202 */ /* 0x000fe20000000f00 */
[----:B--2---:R-:W-:-:S03]  /*c840*/  FADD.FTZ R7, R4, R7 ;  /* 0x0000000704077221 */ /* 0x004fc60000010000 */
[----:B------:R-:W-:Y:S02]  /*c850*/  FSETP.NE.FTZ.AND P1, PT, R6, RZ, PT ;  /* 0x000000ff0600720b */ /* 0x000fe40003f35000 */
[----:B------:R-:W-:-:S11]  /*c860*/  FSETP.NE.FTZ.AND P0, PT, R7, RZ, PT ;  /* 0x000000ff0700720b */ /* 0x000fd60003f15000 */
        /* <DEDUP_REMOVED lines=140> */
.L_x_1209:
        /* <DEDUP_REMOVED lines=311> */
.L_x_1221:
[----:B------:R-:W-:Y:S05]  /*e4a0*/  BSYNC B0 ;  /* 0x0000000000007941 */ /* 0x000fea0003800000 */
.L_x_1220:
        /* <DEDUP_REMOVED lines=195> */
.L_x_1219:
        /* <DEDUP_REMOVED lines=50> */
.L_x_1222:
        /* <DEDUP_REMOVED lines=16> */
.L_x_2619:


//--------------------- .text._ZN7cutlass13device_kernelIN5flash19enable_sm80_to_sm89INS1_16FlashAttnFwdSm80INS1_25CollectiveMainloopFwdSm80ILi8ELi1ELb0EN4cute5tupleIJNS5_1CILi128EEENS7_ILi64EEENS7_ILi256EEEEEELi256ENS_6half_tEfNS_4arch4Sm80ELb0ELb0ELb1ELb1ELb0ELb0ELb1ELb1EEENS1_21CollectiveEpilogueFwdINS6_IJS8_SA_S9_EEENS6_IJNS7_ILi1EEESI_SI_EEESC_SE_Li256ELb1ELb1ELb1ELb0EEENS1_36VarlenDynamicPersistentTileSchedulerILi128ELi64ELi256ELi256ELb1ELb1ELb0ELb0ELb1ELb1EEEEEEEEEvNT_6ParamsE --------------------------
	.section	.text._ZN7cutlass13device_kernelIN5flash19enable_sm80_to_sm89INS1_16FlashAttnFwdSm80INS1_25CollectiveMainloopFwdSm80ILi8ELi1ELb0EN4cute5tupleIJNS5_1CILi128EEENS7_ILi64EEENS7_ILi256EEEEEELi256ENS_6half_tEfNS_4arch4Sm80ELb0ELb0ELb1ELb1ELb0ELb0ELb1ELb1EEENS1_21CollectiveEpilogueFwdINS6_IJS8_SA_S9_EEENS6_IJNS7_ILi1EEESI_SI_EEESC_SE_Li256ELb1ELb1ELb1ELb0EEENS1_36VarlenDynamicPersistentTileSchedulerILi128ELi64ELi256ELi256ELb1ELb1ELb0ELb0ELb1ELb1EEEEEEEEEvNT_6ParamsE,"ax",@progbits
	.sectioninfo	@"SHI_REGISTERS=255"
	.align	128
.text._ZN7cutlass13device_kernelIN5flash19enable_sm80_to_sm89INS1_16FlashAttnFwdSm80INS1_25CollectiveMainloopFwdSm80ILi8ELi1ELb0EN4cute5tupleIJNS5_1CILi128EEENS7_ILi64EEENS7_ILi256EEEEEELi256ENS_6half_tEfNS_4arch4Sm80ELb0ELb0ELb1ELb1ELb0ELb0ELb1ELb1EEENS1_21CollectiveEpilogueFwdINS6_IJS8_SA_S9_EEENS6_IJNS7_ILi1EEESI_SI_EEESC_SE_Li256ELb1ELb1ELb1ELb0EEENS1_36VarlenDynamicPersistentTileSchedulerILi128ELi64ELi256ELi256ELb1ELb1ELb0ELb0ELb1ELb1EEEEEEEEEvNT_6ParamsE:
        .type           _ZN7cutlass13device_kernelIN5flash19enable_sm80_to_sm89INS1_16FlashAttnFwdSm80INS1_25CollectiveMainloopFwdSm80ILi8ELi1ELb0EN4cute5tupleIJNS5_1CILi128EEENS7_ILi64EEENS7_ILi256EEEEEELi256ENS_6half_tEfNS_4arch4Sm80ELb0ELb0ELb1ELb1ELb0ELb0ELb1ELb1EEENS1_21CollectiveEpilogueFwdINS6_IJS8_SA_S9_EEENS6_IJNS7_ILi1EEESI_SI_EEESC_SE_Li256ELb1ELb1ELb1ELb0EEENS1_36VarlenDynamicPersistentTileSchedulerILi128ELi64ELi256ELi256ELb1ELb1ELb0ELb0ELb1ELb1EEEEEEEEEvNT_6ParamsE,@function
        .size           _ZN7cutlass13device_kernelIN5flash19enable_sm80_to_sm89INS1_16FlashAttnFwdSm80INS1_25CollectiveMainloopFwdSm80ILi8ELi1ELb0EN4cute5tupleIJNS5_1CILi128EEENS7_ILi64EEENS7_ILi256EEEEEELi256ENS_6half_tEfNS_4arch4Sm80ELb0ELb0ELb1ELb1ELb0ELb0ELb1ELb1EEENS1_21CollectiveEpilogueFwdINS6_IJS8_SA_S9_EEENS6_IJNS7_ILi1EEESI_SI_EEESC_SE_Li256ELb1ELb1ELb1ELb0EEENS1_36VarlenDynamicPersistentTileSchedulerILi128ELi64ELi256ELi256ELb1ELb1ELb0ELb0ELb1ELb1EEEEEEEEEvNT_6ParamsE,(.L_x_2620 - _ZN7cutlass13device_kernelIN5flash19enable_sm80_to_sm89INS1_16FlashAttnFwdSm80INS1_25CollectiveMainloopFwdSm80ILi8ELi1ELb0EN4cute5tupleIJNS5_1CILi128EEENS7_ILi64EEENS7_ILi256EEEEEELi256ENS_6half_tEfNS_4arch4Sm80ELb0ELb0ELb1ELb1ELb0ELb0ELb1ELb1EEENS1_21CollectiveEpilogueFwdINS6_IJS8_SA_S9_EEENS6_IJNS7_ILi1EEESI_SI_EEESC_SE_Li256ELb1ELb1ELb1ELb0EEENS1_36VarlenDynamicPersistentTileSchedulerILi128ELi64ELi256ELi256ELb1ELb1ELb0ELb0ELb1ELb1EEEEEEEEEvNT_6ParamsE)
        .other          _ZN7cutlass13device_kernelIN5flash19enable_sm80_to_sm89INS1_16FlashAttnFwdSm80INS1_25CollectiveMainloopFwdSm80ILi8ELi1ELb0EN4cute5tupleIJNS5_1CILi128EEENS7_ILi64EEENS7_ILi256EEEEEELi256ENS_6half_tEfNS_4arch4Sm80ELb0ELb0ELb1ELb1ELb0ELb0ELb1ELb1EEENS1_21CollectiveEpilogueFwdINS6_IJS8_SA_S9_EEENS6_IJNS7_ILi1EEESI_SI_EEESC_SE_Li256ELb1ELb1ELb1ELb0EEENS1_36VarlenDynamicPersistentTileSchedulerILi128ELi64ELi256ELi256ELb1ELb1ELb0ELb0ELb1ELb1EEEEEEEEEvNT_6ParamsE,@"STO_CUDA_ENTRY STV_DEFAULT"
_ZN7cutlass13device_kernelIN5flash19enable_sm80_to_sm89INS1_16FlashAttnFwdSm80INS1_25CollectiveMainloopFwdSm80ILi8ELi1ELb0EN4cute5tupleIJNS5_1CILi128EEENS7_ILi64EEENS7_ILi256EEEEEELi256ENS_6half_tEfNS_4arch4Sm80ELb0ELb0ELb1ELb1ELb0ELb0ELb1ELb1EEENS1_21CollectiveEpilogueFwdINS6_IJS8_SA_S9_EEENS6_IJNS7_ILi1EEESI_SI_EEESC_SE_Li256ELb1ELb1ELb1ELb0EEENS1_36VarlenDynamicPersistentTileSchedulerILi128ELi64ELi256ELi256ELb1ELb1ELb0ELb0ELb1ELb1EEEEEEEEEvNT_6ParamsE:
        /* <DEDUP_REMOVED lines=54> */
.L_x_1228:
        /* <DEDUP_REMOVED lines=17> */
.L_x_1316:
        /* <DEDUP_REMOVED lines=16> */
.L_x_1317:
[----:B--2---:R-:W-:-:S05]  /*0570*/  IMAD R0, R0, c[0x0][0x538], RZ ;  /* 0x00014e0000007a24 */ /* 0x004fca00078e02ff */
[----:B------:R-:W-:-:S04]  /*0580*/  IADD3 R6, R0, R6, RZ ;  /* 0x0000000600067210 */ /* 0x000fc80007ffe0ff */
[----:B------:R-:W-:-:S13]  /*0590*/  ISETP.GT.AND P0, PT, R6, UR4, PT ;  /* 0x0000000406007c0c */ /* 0x000fda000bf04270 */
[----:B-1----:R-:W-:Y:S05]  /*05a0*/  @!P0 BRA `(.L_x_1228) ;  /* 0xfffffdb000008947 */ /* 0x002fea000383ffff */
.L_x_1224:
[----:B------:R-:W-:-:S05]  /*05b0*/  IADD3 R12, -R0, R6, RZ ;  /* 0x00000006000c7210 */ /* 0x000fca0007ffe1ff */
[----:B------:R-:W-:-:S05]  /*05c0*/  IMAD R0, R4, c[0x0][0x538], R12 ;  /* 0x00014e0004007a24 */ /* 0x000fca00078e020c */
[----:B------:R-:W-:Y:S01]  /*05d0*/  ISETP.GT.AND P0, PT, R0, UR4, PT ;  /* 0x0000000400007c0c */ /* 0x000fe2000bf04270 */
[----:B------:R-:W-:-:S12]  /*05e0*/  BRA.DIV ~URZ, `(.L_x_1229) ;  /* 0x0000f5927f007947 */ /* 0x000fd8000b800000 */
[----:B------:R-:W-:-:S04]  /*05f0*/  VOTE.ANY R6, PT, !P0 ;  /* 0x0000000000067806 */ /* 0x000fc800040e0100 */
.L_x_1318:
[----:B------:R1:W2:Y:S01]  /*0600*/  POPC R13, R6 ;  /* 0x00000006000d7309 */ /* 0x0002a20000000000 */
[----:B------:R-:W-:Y:S05]  /*0610*/  BRA.DIV ~URZ, `(.L_x_1230) ;  /* 0x0000f5b27f007947 */ /* 0x000fea000b800000 */
[----:B--2---:R-:W2:Y:S04]  /*0620*/  SHFL.IDX PT, R11, R8, R13, 0x1f ;  /* 0x00001f0d080b7589 */ /* 0x004ea800000e0000 */
[----:B------:R3:W4:Y:S02]  /*0630*/  SHFL.IDX PT, R10, R7, R13, 0x1f ;  /* 0x00001f0d070a7589 */ /* 0x00072400000e0000 */
[----:B---3--:R-:W-:Y:S02]  /*0640*/  MOV R7, RZ ;  /* 0x000000ff00077202 */ /* 0x008fe40000000f00 */
.L_x_1319:
[----:B--2-4-:R-:W-:Y:S01]  /*0650*/  ISETP.NE.AND P0, PT, R6, RZ, PT ;  /* 0x000000ff0600720c */ /* 0x014fe20003f05270 */
[----:B------:R-:W-:-:S12]  /*0660*/  BSSY B0, `(.L_x_1231) ;  /* 0x0000005000007945 */ /* 0x000fd80003800000 */
[----:B------:R-:W-:Y:S05]  /*0670*/  @!P0 BRA `(.L_x_1232) ;  /* 0x0000003000008947 */ /* 0x000fea0003800000 */
[----:B------:R-:W-:Y:S01]  /*0680*/  IADD3 R3, R13, -0x1, RZ ;  /* 0xffffffff0d037810 */ /* 0x000fe20007ffe0ff */
[----:B------:R-:W-:Y:S05]  /*0690*/  BRA.DIV ~URZ, `(.L_x_1233) ;  /* 0x0000f6127f007947 */ /* 0x000fea000b800000 */
[----:B------:R2:W3:Y:S02]  /*06a0*/  SHFL.IDX PT, R7, R4, R3, 0x1f ;  /* 0x00001f0304077589 */ /* 0x0004e400000e0000 */
.L_x_1232:
[----:B------:R-:W-:Y:S05]  /*06b0*/  BSYNC B0 ;  /* 0x0000000000007941 */ /* 0x000fea0003800000 */
.L_x_1231:
        /* <DEDUP_REMOVED lines=69> */
.L_x_1225:
[----:B------:R-:W-:Y:S01]  /*0b10*/  MOV R0, UR4 ;  /* 0x0000000400007c02 */ /* 0x000fe20008000f00 */
[----:B------:R-:W-:Y:S04]  /*0b20*/  STL [R1+0x24], RZ ;  /* 0x000024ff01007387 */ /* 0x000fe80000100800 */
[----:B------:R-:W-:Y:S04]  /*0b30*/  STL [R1+0x28], RZ ;  /* 0x000028ff01007387 */ /* 0x000fe80000100800 */
[----:B------:R1:W-:Y:S02]  /*0b40*/  STL [R1+0x20], R0 ;  /* 0x0000200001007387 */ /* 0x0003e40000100800 */
[----:B-1----:R-:W-:-:S05]  /*0b50*/  MOV R0, c[0x0][0x53c] ;  /* 0x00014f0000007a02 */ /* 0x002fca0000000f00 */
[----:B------:R1:W-:Y:S02]  /*0b60*/  STL [R1+0x2c], R0 ;  /* 0x00002c0001007387 */ /* 0x0003e40000100800 */
.L_x_1234:
        /* <DEDUP_REMOVED lines=8> */
.L_x_1223:
[----:B------:R-:W2:Y:S02]  /*0bf0*/  LDL R0, [R1+0x2c] ;  /* 0x00002c0001007983 */ /* 0x000ea40000100800 */
[----:B--2---:R-:W-:-:S13]  /*0c00*/  ISETP.GE.AND P0, PT, R0, c[0x0][0x53c], PT ;  /* 0x00014f0000007a0c */ /* 0x004fda0003f06270 */
[----:B------:R-:W-:Y:S05]  /*0c10*/  @P0 EXIT ;  /* 0x000000000000094d */ /* 0x000fea0003800000 */
[----:B------:R-:W2:Y:S02]  /*0c20*/  S2R R15, SR_TID.X ;  /* 0x00000000000f7919 */ /* 0x000ea40000002100 */
[----:B--2---:R-:W-:-:S04]  /*0c30*/  SHF.R.S32.HI R10, RZ, 0x1f, R15 ;  /* 0x0000001fff0a7819 */ /* 0x004fc8000001140f */
[CC--:B------:R-:W-:Y:S02]  /*0c40*/  LEA.HI R2, R10.reuse, R15.reuse, RZ, 0x4 ;  /* 0x0000000f0a027211 */ /* 0x0c0fe400078f20ff */
[----:B-1----:R-:W-:Y:S02]  /*0c50*/  LEA.HI R7, R10, R15, RZ, 0x3 ;  /* 0x0000000f0a077211 */ /* 0x002fe400078f18ff */
[----:B------:R-:W-:Y:S02]  /*0c60*/  SHF.R.S32.HI R3, RZ, 0x4, R2 ;  /* 0x00000004ff037819 */ /* 0x000fe40000011402 */
[----:B------:R-:W-:Y:S02]  /*0c70*/  LOP3.LUT R9, R7, 0xfffffff8, RZ, 0xc0, !PT ;  /* 0xfffffff807097812 */ /* 0x000fe400078ec0ff */
[----:B------:R-:W-:Y:S02]  /*0c80*/  LEA.HI R0, R2, R3, RZ, 0x1 ;  /* 0x0000000302007211 */ /* 0x000fe400078f08ff */
[----:B------:R-:W-:Y:S01]  /*0c90*/  SHF.R.S32.HI R17, RZ, 0x3, R7 ;  /* 0x00000003ff117819 */ /* 0x000fe20000011407 */
[----:B------:R-:W-:Y:S01]  /*0ca0*/  IMAD.IADD R9, R15, 0x1, -R9 ;  /* 0x000000010f097824 */ /* 0x000fe200078e0a09 */
[----:B------:R-:W-:-:S02]  /*0cb0*/  LOP3.LUT R0, R0, 0xfffffffe, RZ, 0xc0, !PT ;  /* 0xfffffffe00007812 */ /* 0x000fc400078ec0ff */
[----:B------:R-:W-:Y:S01]  /*0cc0*/  LEA.HI R11, R10, R15, RZ, 0x2 ;  /* 0x0000000f0a0b7211 */ /* 0x000fe200078f10ff */
[----:B------:R-:W-:Y:S02]  /*0cd0*/  IMAD.SHL.U32 R4, R17, 0x40, RZ ;  /* 0x0000004011047824 */ /* 0x000fe400078e00ff */
[----:B------:R-:W-:Y:S01]  /*0ce0*/  IMAD.IADD R13, R3, 0x1, -R0 ;  /* 0x00000001030d7824 */ /* 0x000fe200078e0a00 */
[----:B------:R-:W-:Y:S01]  /*0cf0*/  LOP3.LUT R0, R2, 0xfffffff0, RZ, 0xc0, !PT ;  /* 0xfffffff002007812 */ /* 0x000fe200078ec0ff */
[C---:B------:R-:W-:Y:S01]  /*0d00*/  IMAD.SHL.U32 R18, R9.reuse, 0x8, RZ ;  /* 0x0000000809127824 */ /* 0x040fe200078e00ff */
[--C-:B------:R-:W-:Y:S01]  /*0d10*/  SHF.R.S32.HI R8, RZ, 0x2, R11.reuse ;  /* 0x00000002ff087819 */ /* 0x100fe2000001140b */
[----:B------:R-:W-:Y:S01]  /*0d20*/  IMAD.SHL.U32 R6, R9, 0x40, RZ ;  /* 0x0000004009067824 */ /* 0x000fe200078e00ff */
[----:B------:R-:W-:Y:S01]  /*0d30*/  SHF.R.S32.HI R3, RZ, 0x1f, R11 ;  /* 0x0000001fff037819 */ /* 0x000fe2000001140b */
[----:B------:R-:W-:Y:S01]  /*0d40*/  IMAD.IADD R2, R15, 0x1, -R0 ;  /* 0x000000010f027824 */ /* 0x000fe200078e0a00 */
[----:B------:R-:W-:-:S02]  /*0d50*/  LOP3.LUT R0, R4, 0x1c0, RZ, 0xc0, !PT ;  /* 0x000001c004007812 */ /* 0x000fc400078ec0ff */
[----:B------:R-:W-:Y:S02]  /*0d60*/  LEA.HI R3, R3, R8, RZ, 0x3 ;  /* 0x0000000803037211 */ /* 0x000fe400078f18ff */
[----:B------:R-:W-:Y:S02]  /*0d70*/  SHF.R.S32.HI R12, RZ, 0x1f, R2 ;  /* 0x0000001fff0c7819 */ /* 0x000fe40000011402 */
[----:B------:R-:W-:Y:S02]  /*0d80*/  LOP3.LUT R4, R3, 0xfffffff8, RZ, 0xc0, !PT ;  /* 0xfffffff803047812 */ /* 0x000fe400078ec0ff */
[----:B------:R-:W-:Y:S02]  /*0d90*/  LOP3.LUT R5, R0, 0x38, R18, 0xf8, !PT ;  /* 0x0000003800057812 */ /* 0x000fe400078ef812 */
[----:B------:R-:W-:Y:S01]  /*0da0*/  SHF.R.U32.HI R3, RZ, 0x3, R0 ;  /* 0x00000003ff037819 */ /* 0x000fe20000011600 */
[----:B------:R-:W-:Y:S01]  /*0db0*/  IMAD.IADD R8, R8, 0x1, -R4 ;  /* 0x0000000108087824 */ /* 0x000fe200078e0a04 */
[----:B------:R-:W-:-:S02]  /*0dc0*/  LOP3.LUT R0, R6, 0x1c0, RZ, 0xc0, !PT ;  /* 0x000001c006007812 */ /* 0x000fc400078ec0ff */
[----:B------:R-:W-:Y:S02]  /*0dd0*/  LEA.HI R12, R12, R2, RZ, 0x3 ;  /* 0x000000020c0c7211 */ /* 0x000fe400078f18ff */
[----:B------:R-:W-:Y:S02]  /*0de0*/  LOP3.LUT R5, R5, R3, RZ, 0x3c, !PT ;  /* 0x0000000305057212 */ /* 0x000fe400078e3cff */
[----:B------:R-:W-:Y:S02]  /*0df0*/  LOP3.LUT R3, R0, 0x8, R7, 0xf8, !PT ;  /* 0x0000000800037812 */ /* 0x000fe400078ef807 */
[----:B------:R-:W-:Y:S02]  /*0e00*/  SHF.R.U32.HI R0, RZ, 0x3, R0 ;  /* 0x00000003ff007819 */ /* 0x000fe40000011600 */
[----:B------:R-:W-:Y:S02]  /*0e10*/  LEA.HI R7, R10, R15, RZ, 0x5 ;  /* 0x0000000f0a077211 */ /* 0x000fe400078f28ff */
[----:B------:R-:W-:-:S02]  /*0e20*/  LOP3.LUT R4, R12, 0xfffffff8, RZ, 0xc0, !PT ;  /* 0xfffffff80c047812 */ /* 0x000fc400078ec0ff */
[----:B------:R-:W-:Y:S02]  /*0e30*/  LEA.HI R6, R10, R15, RZ, 0x6 ;  /* 0x0000000f0a067211 */ /* 0x000fe400078f30ff */
[----:B------:R-:W-:Y:S01]  /*0e40*/  LOP3.LUT R14, R3, R0, RZ, 0x3c, !PT ;  /* 0x00000000030e7212 */ /* 0x000fe200078e3cff */
[----:B------:R-:W-:Y:S01]  /*0e50*/  IMAD.IADD R10, R2, 0x1, -R4 ;  /* 0x00000001020a7824 */ /* 0x000fe200078e0a04 */
[----:B------:R-:W-:Y:S01]  /*0e60*/  LOP3.LUT R0, R7, 0xffffffe0, RZ, 0xc0, !PT ;  /* 0xffffffe007007812 */ /* 0x000fe200078ec0ff */
[----:B------:R-:W-:Y:S01]  /*0e70*/  IMAD.SHL.U32 R4, R6, 0x8, RZ ;  /* 0x0000000806047824 */ /* 0x000fe200078e00ff */
[--C-:B------:R-:W-:Y:S02]  /*0e80*/  SHF.R.S32.HI R6, RZ, 0x5, R7.reuse ;  /* 0x00000005ff067819 */ /* 0x100fe40000011407 */
[----:B------:R-:W-:Y:S01]  /*0e90*/  SHF.R.S32.HI R2, RZ, 0x1f, R7 ;  /* 0x0000001fff027819 */ /* 0x000fe20000011407 */
[----:B------:R-:W-:Y:S01]  /*0ea0*/  IMAD.IADD R16, R15, 0x1, -R0 ;  /* 0x000000010f107824 */ /* 0x000fe200078e0a00 */
[----:B------:R-:W-:Y:S01]  /*0eb0*/  LOP3.LUT R3, R11, 0xfffffffc, RZ, 0xc0, !PT ;  /* 0xfffffffc0b037812 */ /* 0x000fe200078ec0ff */
[----:B------:R-:W-:Y:S01]  /*0ec0*/  IMAD.SHL.U32 R7, R13, 0x8, RZ ;  /* 0x000000080d077824 */ /* 0x000fe200078e00ff */
[----:B------:R-:W-:Y:S01]  /*0ed0*/  LEA.HI R0, R2, R6, RZ, 0x3 ;  /* 0x0000000602007211 */ /* 0x000fe200078f18ff */
[----:B------:R-:W-:Y:S01]  /*0ee0*/  IMAD.SHL.U32 R2, R10, 0x40, RZ ;  /* 0x000000400a027824 */ /* 0x000fe200078e00ff */
[----:B------:R-:W-:-:S02]  /*0ef0*/  SHF.R.S32.HI R11, RZ, 0x1f, R16 ;  /* 0x0000001fff0b7819 */ /* 0x000fc40000011410 */
[----:B------:R-:W-:Y:S02]  /*0f00*/  LOP3.LUT R0, R0, 0xffffff8, RZ, 0xc0, !PT ;  /* 0x0ffffff800007812 */ /* 0x000fe400078ec0ff */
[----:B------:R-:W-:Y:S02]  /*0f10*/  LEA.HI R11, R11, R16, RZ, 0x2 ;  /* 0x000000100b0b7211 */ /* 0x000fe400078f10ff */
[----:B------:R-:W-:Y:S02]  /*0f20*/  LOP3.LUT R2, R2, 0x1c0, RZ, 0xc0, !PT ;  /* 0x000001c002027812 */ /* 0x000fe400078ec0ff */
[----:B------:R-:W-:Y:S01]  /*0f30*/  LOP3.LUT R219, R5, 0x7ffffe00, R4, 0xf8, !PT ;  /* 0x7ffffe0005db7812 */ /* 0x000fe200078ef804 */
[----:B------:R-:W-:Y:S01]  /*0f40*/  IMAD.IADD R5, R15, 0x1, -R3 ;  /* 0x000000010f057824 */ /* 0x000fe200078e0a03 */
[----:B------:R-:W-:Y:S01]  /*0f50*/  LOP3.LUT R7, R2, 0x8, R7, 0xf8, !PT ;  /* 0x0000000802077812 */ /* 0x000fe200078ef807 */
[----:B------:R-:W-:Y:S01]  /*0f60*/  IMAD.IADD R3, R6, 0x1, -R0 ;  /* 0x0000000106037824 */ /* 0x000fe200078e0a00 */
[----:B------:R-:W-:Y:S01]  /*0f70*/  SHF.R.S32.HI R0, RZ, 0x2, R11 ;  /* 0x00000002ff007819 */ /* 0x000fe2000001140b */
[----:B------:R-:W-:Y:S01]  /*0f80*/  IMAD.SHL.U32 R219, R219, 0x2, RZ ;  /* 0x00000002dbdb7824 */ /* 0x000fe200078e00ff */
[----:B------:R-:W-:-:S02]  /*0f90*/  SHF.R.U32.HI R2, RZ, 0x3, R2 ;  /* 0x00000003ff027819 */ /* 0x000fc40000011602 */
[C---:B------:R-:W-:Y:S01]  /*0fa0*/  LOP3.LUT R4, R8.reuse, 0x1, RZ, 0xc0, !PT ;  /* 0x0000000108047812 */ /* 0x040fe200078ec0ff */
[----:B------:R-:W-:Y:S01]  /*0fb0*/  IMAD R15, R3, 0x10, R0 ;  /* 0x00000010030f7824 */ /* 0x000fe200078e0200 */
[----:B------:R-:W-:Y:S01]  /*0fc0*/  LOP3.LUT R7, R7, R2, RZ, 0x3c, !PT ;  /* 0x0000000207077212 */ /* 0x000fe200078e3cff */
[----:B------:R-:W-:Y:S01]  /*0fd0*/  IMAD.SHL.U32 R2, R8, 0x40, RZ ;  /* 0x0000004008027824 */ /* 0x000fe200078e00ff */
[----:B------:R-:W-:Y:S01]  /*0fe0*/  LEA.HI R0, R5, R5, RZ, 0x1 ;  /* 0x0000000505007211 */ /* 0x000fe200078f08ff */
[----:B------:R-:W-:Y:S01]  /*0ff0*/  IMAD.SHL.U32 R3, R12, 0x40, RZ ;  /* 0x000000400c037824 */ /* 0x000fe200078e00ff */
[----:B------:R-:W-:Y:S01]  /*1000*/  ISETP.NE.U32.AND P0, PT, R4, 0x1, PT ;  /* 0x000000010400780c */ /* 0x000fe20003f05070 */
[----:B------:R-:W-:Y:S01]  /*1010*/  IMAD.SHL.U32 R4, R6, 0x400, RZ ;  /* 0x0000040006047824 */ /* 0x000fe200078e00ff */
[----:B------:R-:W-:Y:S01]  /*1020*/  LOP3.LUT R0, R0, 0x1ffffffe, RZ, 0xc0, !PT ;  /* 0x1ffffffe00007812 */ /* 0x000fe200078ec0ff */
[----:B------:R-:W-:Y:S01]  /*1030*/  STL [R1+0xe4], R15 ;  /* 0x0000e40f01007387 */ /* 0x000fe20000100800 */
[----:B------:R-:W-:-:S02]  /*1040*/  LOP3.LUT R2, R2, 0x1c0, RZ, 0xc0, !PT ;  /* 0x000001c002027812 */ /* 0x000fc400078ec0ff */
[----:B------:R-:W-:Y:S01]  /*1050*/  LOP3.LUT R3, R3, 0xfffffe00, RZ, 0xc0, !PT ;  /* 0xfffffe0003037812 */ /* 0x000fe200078ec0ff */
[C---:B------:R-:W-:Y:S01]  /*1060*/  IMAD.IADD R12, R5.reuse, 0x1, -R0 ;  /* 0x00000001050c7824 */ /* 0x040fe200078e0a00 */
[----:B------:R-:W-:Y:S01]  /*1070*/  LEA.HI R2, R2, R2, RZ, 0x1d ;  /* 0x0000000202027211 */ /* 0x000fe200078fe8ff */
[----:B------:R-:W-:Y:S01]  /*1080*/  IMAD R5, R5, 0x2, R4 ;  /* 0x0000000205057824 */ /* 0x000fe200078e0204 */
[----:B------:R-:W-:Y:S01]  /*1090*/  R2P PR, R8, 0x6 ;  /* 0x0000000608007804 */ /* 0x000fe20000000000 */
[----:B------:R-:W-:Y:S01]  /*10a0*/  IMAD R0, R13, 0x200, R14 ;  /* 0x000002000d007824 */ /* 0x000fe200078e020e */
[-C--:B------:R-:W-:Y:S01]  /*10b0*/  IADD3 R4, R7, R3.reuse, R4 ;  /* 0x0000000307047210 */ /* 0x080fe20007ffe004 */
[----:B------:R-:W-:Y:S01]  /*10c0*/  IMAD.IADD R8, R5, 0x1, R2 ;  /* 0x0000000105087824 */ /* 0x000fe200078e0202 */
[----:B------:R-:W-:Y:S01]  /*10d0*/  LOP3.LUT R5, R7, R3, RZ, 0xfc, !PT ;  /* 0x0000000307057212 */ /* 0x000fe200078efcff */
[----:B------:R-:W-:Y:S01]  /*10e0*/  IMAD R3, R9, 0x20, R17 ;  /* 0x0000002009037824 */ /* 0x000fe200078e0211 */
[----:B------:R-:W-:Y:S01]  /*10f0*/  SHF.R.S32.HI R19, RZ, 0x1f, R18 ;  /* 0x0000001fff137819 */ /* 0x000fe20000011412 */
[----:B------:R-:W-:Y:S01]  /*1100*/  IMAD.MOV.U32 R13, RZ, RZ, 0x20 ;  /* 0x00000020ff0d7424 */ /* 0x000fe200078e00ff */
[----:B------:R-:W-:-:S02]  /*1110*/  IADD3 R7, R18, 0x40, RZ ;  /* 0x0000004012077810 */ /* 0x000fc40007ffe0ff */
[----:B------:R1:W-:Y:S01]  /*1120*/  STL [R1+0xa4], R3 ;  /* 0x0000a40301007387 */ /* 0x0003e20000100800 */
[C---:B------:R-:W-:Y:S02]  /*1130*/  IADD3 R6, R18.reuse, 0xc0, RZ ;  /* 0x000000c012067810 */ /* 0x040fe40007ffe0ff */
[C---:B------:R-:W-:Y:S01]  /*1140*/  LOP3.LUT P3, RZ, R9.reuse, 0x4, RZ, 0xc0, !PT ;  /* 0x0000000409ff7812 */ /* 0x040fe2000786c0ff */
[----:B------:R-:W-:Y:S01]  /*1150*/  STL.64 [R1], R18 ;  /* 0x0000001201007387 */ /* 0x000fe20000100a00 */
[----:B------:R-:W-:Y:S02]  /*1160*/  LOP3.LUT P4, RZ, R9, 0x2, RZ, 0xc0, !PT ;  /* 0x0000000209ff7812 */ /* 0x000fe4000788c0ff */
[----:B------:R-:W-:Y:S01]  /*1170*/  IADD3 R252, R18, 0x80, RZ ;  /* 0x0000008012fc7810 */ /* 0x000fe20007ffe0ff */
[----:B------:R2:W-:Y:S01]  /*1180*/  STL [R1+0x8], R7 ;  /* 0x0000080701007387 */ /* 0x0005e20000100800 */
[----:B------:R-:W-:Y:S02]  /*1190*/  SHF.R.S32.HI R9, RZ, 0x1f, R7 ;  /* 0x0000001fff097819 */ /* 0x000fe40000011407 */
[C---:B------:R-:W-:Y:S01]  /*11a0*/  LOP3.LUT P6, RZ, R10.reuse, 0x2, RZ, 0xc0, !PT ;  /* 0x000000020aff7812 */ /* 0x040fe200078cc0ff */
[----:B------:R3:W-:Y:S01]  /*11b0*/  STL [R1+0xc], R6 ;  /* 0x00000c0601007387 */ /* 0x0007e20000100800 */
[----:B------:R-:W-:Y:S01]  /*11c0*/  LOP3.LUT P5, RZ, R10, 0x4, RZ, 0xc0, !PT ;  /* 0x000000040aff7812 */ /* 0x000fe200078ac0ff */
[----:B------:R-:W-:Y:S01]  /*11d0*/  IMAD.MOV.U32 R10, RZ, RZ, 0x40 ;  /* 0x00000040ff0a7424 */ /* 0x000fe200078e00ff */
[----:B------:R-:W-:Y:S01]  /*11e0*/  LEA R192, R0, 0x8100, 0x1 ;  /* 0x0000810000c07811 */ /* 0x000fe200078e08ff */
[----:B------:R4:W-:Y:S01]  /*11f0*/  STL [R1+0x3c], R9 ;  /* 0x00003c0901007387 */ /* 0x0009e20000100800 */
[----:B------:R-:W-:-:S02]  /*1200*/  LEA R199, R4, 0x10100, 0x1 ;  /* 0x0001010004c77811 */ /* 0x000fc400078e08ff */
[C---:B------:R-:W-:Y:S02]  /*1210*/  SEL R2, R10.reuse, 0xffffffc0, !P3 ;  /* 0xffffffc00a027807 */ /* 0x040fe40005800000 */
[----:B------:R-:W-:Y:S02]  /*1220*/  SEL R0, R10, 0xffffffc0, !P5 ;  /* 0xffffffc00a007807 */ /* 0x000fe40006800000 */
[C---:B------:R-:W-:Y:S01]  /*1230*/  IADD3 R203, R192.reuse, 0x20, RZ ;  /* 0x00000020c0cb7810 */ /* 0x040fe20007ffe0ff */
[----:B------:R-:W-:Y:S01]  /*1240*/  IMAD.IADD R198, R192, 0x1, R2 ;  /* 0x00000001c0c67824 */ /* 0x000fe200078e0202 */
[----:B-1----:R-:W-:Y:S01]  /*1250*/  LOP3.LUT R3, R11, 0x7ffffffc, RZ, 0xc0, !PT ;  /* 0x7ffffffc0b037812 */ /* 0x002fe200078ec0ff */
[----:B------:R-:W-:Y:S01]  /*1260*/  IMAD R11, R12, 0x8, R15 ;  /* 0x000000080c0b7824 */ /* 0x000fe200078e020f */
[----:B------:R-:W-:Y:S01]  /*1270*/  @P4 IADD3 R203, R192, -0x20, RZ ;  /* 0xffffffe0c0cb4810 */ /* 0x000fe20007ffe0ff */
[----:B------:R-:W-:Y:S01]  /*1280*/  IMAD.IADD R202, R199, 0x1, R0 ;  /* 0x00000001c7ca7824 */ /* 0x000fe200078e0200 */
[----:B------:R-:W-:Y:S01]  /*1290*/  LEA R193, R5, 0x100, 0x1 ;  /* 0x0000010005c17811 */ /* 0x000fe200078e08ff */
[----:B------:R-:W-:Y:S01]  /*12a0*/  IMAD.IADD R3, R16, 0x1, -R3 ;  /* 0x0000000110037824 */ /* 0x000fe200078e0a03 */
[C---:B------:R-:W-:Y:S01]  /*12b0*/  IADD3 R218, R203.reuse, 0x800, RZ ;  /* 0x00000800cbda7810 */ /* 0x040fe20007ffe0ff */
[----:B------:R-:W-:Y:S01]  /*12c0*/  IMAD.IADD R195, R2, 0x1, R203 ;  /* 0x0000000102c37824 */ /* 0x000fe200078e02cb */
[----:B--2---:R-:W-:Y:S01]  /*12d0*/  SHF.R.S32.HI R7, RZ, 0x1f, R252 ;  /* 0x0000001fff077819 */ /* 0x004fe200000114fc */
[----:B------:R-:W-:Y:S01]  /*12e0*/  IMAD.IADD R197, R0, 0x1, R193 ;  /* 0x0000000100c57824 */ /* 0x000fe200078e02c1 */
[----:B------:R-:W-:-:S02]  /*12f0*/  IADD3 R217, R203, 0x1000, RZ ;  /* 0x00001000cbd97810 */ /* 0x000fc40007ffe0ff */
[----:B---3--:R-:W-:Y:S01]  /*1300*/  SHF.R.S32.HI R6, RZ, 0x1f, R6 ;  /* 0x0000001fff067819 */ /* 0x008fe20000011406 */
[----:B------:R1:W-:Y:S01]  /*1310*/  STL [R1+0x38], R7 ;  /* 0x0000380701007387 */ /* 0x0003e20000100800 */
[----:B------:R-:W-:Y:S01]  /*1320*/  IADD3 R216, R203, 0x1800, RZ ;  /* 0x00001800cbd87810 */ /* 0x000fe20007ffe0ff */
[----:B----4-:R-:W-:Y:S02]  /*1330*/  IMAD.SHL.U32 R9, R3, 0x2, RZ ;  /* 0x0000000203097824 */ /* 0x010fe400078e00ff */
[----:B------:R2:W-:Y:S01]  /*1340*/  STL [R1+0x34], R6 ;  /* 0x0000340601007387 */ /* 0x0005e20000100800 */
[----:B------:R-:W-:Y:S02]  /*1350*/  SEL R3, R13, 0xffffffe0, !P6 ;  /* 0xffffffe00d037807 */ /* 0x000fe40007000000 */
[----:B------:R-:W-:Y:S01]  /*1360*/  IADD3 R215, R203, 0x2000, RZ ;  /* 0x00002000cbd77810 */ /* 0x000fe20007ffe0ff */
[----:B------:R3:W-:Y:S01]  /*1370*/  STL [R1+0xe8], R11 ;  /* 0x0000e80b01007387 */ /* 0x0007e20000100800 */
[----:B------:R-:W-:Y:S01]  /*1380*/  IADD3 R23, R9, 0x90, RZ ;  /* 0x0000009009177810 */ /* 0x000fe20007ffe0ff */
[----:B------:R-:W-:Y:S01]  /*1390*/  IMAD.IADD R200, R199, 0x1, R3 ;  /* 0x00000001c7c87824 */ /* 0x000fe200078e0203 */
[C---:B------:R-:W-:Y:S01]  /*13a0*/  IADD3 R22, R9.reuse, 0x98, RZ ;  /* 0x0000009809167810 */ /* 0x040fe20007ffe0ff */
[----:B------:R-:W-:Y:S01]  /*13b0*/  STL [R1+0x10], R9 ;  /* 0x0000100901007387 */ /* 0x000fe20000100800 */
[----:B------:R-:W-:Y:S01]  /*13c0*/  IADD3 R21, R9, 0xa0, RZ ;  /* 0x000000a009157810 */ /* 0x000fe20007ffe0ff */
[----:B------:R-:W-:Y:S01]  /*13d0*/  IMAD.IADD R194, R3, 0x1, R193 ;  /* 0x0000000103c27824 */ /* 0x000fe200078e02c1 */
[C---:B------:R-:W-:Y:S01]  /*13e0*/  IADD3 R20, R9.reuse, 0xa8, RZ ;  /* 0x000000a809147810 */ /* 0x040fe20007ffe0ff */
[----:B------:R-:W-:Y:S01]  /*13f0*/  IMAD.IADD R201, R200, 0x1, R0 ;  /* 0x00000001c8c97824 */ /* 0x000fe200078e0200 */
[C---:B------:R-:W-:Y:S01]  /*1400*/  IADD3 R19, R9.reuse, 0xb0, RZ ;  /* 0x000000b009137810 */ /* 0x040fe20007ffe0ff */
[----:B------:R-:W-:Y:S01]  /*1410*/  IMAD.IADD R196, R0, 0x1, R194 ;  /* 0x0000000100c47824 */ /* 0x000fe200078e02c2 */
[----:B------:R-:W-:-:S02]  /*1420*/  IADD3 R18, R9, 0xb8, RZ ;  /* 0x000000b809127810 */ /* 0x000fc40007ffe0ff */
[C---:B------:R-:W-:Y:S02]  /*1430*/  IADD3 R17, R9.reuse, 0xc0, RZ ;  /* 0x000000c009117810 */ /* 0x040fe40007ffe0ff */
[C---:B------:R-:W-:Y:S02]  /*1440*/  IADD3 R16, R9.reuse, 0xc8, RZ ;  /* 0x000000c809107810 */ /* 0x040fe40007ffe0ff */
[----:B------:R-:W-:Y:S02]  /*1450*/  IADD3 R15, R9, 0xd0, RZ ;  /* 0x000000d0090f7810 */ /* 0x000fe40007ffe0ff */
[----:B-1----:R-:W-:Y:S02]  /*1460*/  SEL R7, R13, 0xffffffe0, !P1 ;  /* 0xffffffe00d077807 */ /* 0x002fe40004800000 */
[----:B--2---:R-:W-:Y:S02]  /*1470*/  SEL R6, R10, 0xffffffc0, !P2 ;  /* 0xffffffc00a067807 */ /* 0x004fe40005000000 */
[----:B------:R-:W-:-:S02]  /*1480*/  IADD3 R10, R9, 0x10, RZ ;  /* 0x00000010090a7810 */ /* 0x000fc40007ffe0ff */
[C---:B---3--:R-:W-:Y:S02]  /*1490*/  IADD3 R11, R9.reuse, 0x8, RZ ;  /* 0x00000008090b7810 */ /* 0x048fe40007ffe0ff */
[C---:B------:R-:W-:Y:S02]  /*14a0*/  IADD3 R14, R9.reuse, 0xd8, RZ ;  /* 0x000000d8090e7810 */ /* 0x040fe40007ffe0ff */
[C---:B------:R-:W-:Y:S01]  /*14b0*/  IADD3 R13, R9.reuse, 0xe0, RZ ;  /* 0x000000e0090d7810 */ /* 0x040fe20007ffe0ff */
[----:B------:R1:W-:Y:S01]  /*14c0*/  STL [R1+0x64], R11 ;  /* 0x0000640b01007387 */ /* 0x0003e20000100800 */
[----:B------:R-:W-:Y:S02]  /*14d0*/  IADD3 R12, R9, 0xe8, RZ ;  /* 0x000000e8090c7810 */ /* 0x000fe40007ffe0ff */
[C---:B------:R-:W-:Y:S01]  /*14e0*/  IADD3 R214, R203.reuse, 0x2800, RZ ;  /* 0x00002800cbd67810 */ /* 0x040fe20007ffe0ff */
[----:B------:R2:W-:Y:S01]  /*14f0*/  STL [R1+0x60], R10 ;  /* 0x0000600a01007387 */ /* 0x0005e20000100800 */
[----:B------:R-:W-:-:S02]  /*1500*/  IADD3 R213, R203, 0x3000, RZ ;  /* 0x00003000cbd57810 */ /* 0x000fc40007ffe0ff */
[C---:B------:R-:W-:Y:S01]  /*1510*/  IADD3 R212, R203.reuse, 0x3800, RZ ;  /* 0x00003800cbd47810 */ /* 0x040fe20007ffe0ff */
[----:B------:R-:W-:Y:S01]  /*1520*/  STL [R1+0xa0], R23 ;  /* 0x0000a01701007387 */ /* 0x000fe20000100800 */
[C---:B------:R-:W-:Y:S02]  /*1530*/  IADD3 R211, R203.reuse, 0x4000, RZ ;  /* 0x00004000cbd37810 */ /* 0x040fe40007ffe0ff */
[C---:B------:R-:W-:Y:S01]  /*1540*/  IADD3 R210, R203.reuse, 0x4800, RZ ;  /* 0x00004800cbd27810 */ /* 0x040fe20007ffe0ff */
[----:B------:R3:W-:Y:S01]  /*1550*/  STL [R1+0x9c], R22 ;  /* 0x00009c1601007387 */ /* 0x0007e20000100800 */
[C---:B------:R-:W-:Y:S02]  /*1560*/  IADD3 R209, R203.reuse, 0x5000, RZ ;  /* 0x00005000cbd17810 */ /* 0x040fe40007ffe0ff */
[C---:B------:R-:W-:Y:S01]  /*1570*/  IADD3 R208, R203.reuse, 0x5800, RZ ;  /* 0x00005800cbd07810 */ /* 0x040fe20007ffe0ff */
[----:B------:R4:W-:Y:S01]  /*1580*/  STL [R1+0x98], R21 ;  /* 0x0000981501007387 */ /* 0x0009e20000100800 */
[----:B------:R-:W-:-:S02]  /*1590*/  IADD3 R207, R203, 0x6000, RZ ;  /* 0x00006000cbcf7810 */ /* 0x000fc40007ffe0ff */
[C---:B------:R-:W-:Y:S01]  /*15a0*/  IADD3 R206, R203.reuse, 0x6800, RZ ;  /* 0x00006800cbce7810 */ /* 0x040fe20007ffe0ff */
[----:B------:R-:W-:Y:S01]  /*15b0*/  STL [R1+0x94], R20 ;  /* 0x0000941401007387 */ /* 0x000fe20000100800 */
[C---:B------:R-:W-:Y:S02]  /*15c0*/  IADD3 R205, R203.reuse, 0x7000, RZ ;  /* 0x00007000cbcd7810 */ /* 0x040fe40007ffe0ff */
[----:B------:R-:W-:Y:S01]  /*15d0*/  IADD3 R204, R203, 0x7800, RZ ;  /* 0x00007800cbcc7810 */ /* 0x000fe20007ffe0ff */
[----:B------:R5:W-:Y:S01]  /*15e0*/  STL [R1+0x90], R19 ;  /* 0x0000901301007387 */ /* 0x000be20000100800 */
[C---:B-1----:R-:W-:Y:S02]  /*15f0*/  IADD3 R11, R9.reuse, 0xf0, RZ ;  /* 0x000000f0090b7810 */ /* 0x042fe40007ffe0ff */
[----:B------:R-:W-:Y:S01]  /*1600*/  IADD3 R9, R9, 0xf8, RZ ;  /* 0x000000f809097810 */ /* 0x000fe20007ffe0ff */
[----:B------:R1:W-:Y:S01]  /*1610*/  STL [R1+0x8c], R18 ;  /* 0x00008c1201007387 */ /* 0x0003e20000100800 */
[----:B--2---:R-:W-:-:S02]  /*1620*/  LEA R10, R8, 0x80, 0x1 ;  /* 0x00000080080a7811 */ /* 0x004fc400078e08ff */
[----:B------:R-:W-:Y:S01]  /*1630*/  SHF.R.S32.HI R8, RZ, 0x1f, R23 ;  /* 0x0000001fff087819 */ /* 0x000fe20000011417 */
[----:B------:R-:W-:Y:S04]  /*1640*/  STL [R1+0x88], R17 ;  /* 0x0000881101007387 */ /* 0x000fe80000100800 */
[----:B------:R2:W-:Y:S01]  /*1650*/  STL [R1+0x84], R16 ;  /* 0x0000841001007387 */ /* 0x0005e20000100800 */
[----:B---3--:R-:W-:-:S03]  /*1660*/  SHF.R.S32.HI R22, RZ, 0x1f, R22 ;  /* 0x0000001fff167819 */ /* 0x008fc60000011416 */
[----:B------:R3:W-:Y:S01]  /*1670*/  STL [R1+0x80], R15 ;  /* 0x0000800f01007387 */ /* 0x0007e20000100800 */
[----:B----4-:R-:W-:-:S03]  /*1680*/  SHF.R.S32.HI R21, RZ, 0x1f, R21 ;  /* 0x0000001fff157819 */ /* 0x010fc60000011415 */
[----:B------:R-:W-:Y:S04]  /*1690*/  STL [R1+0x7c], R14 ;  /* 0x00007c0e01007387 */ /* 0x000fe80000100800 */
[----:B------:R4:W-:Y:S01]  /*16a0*/  STL [R1+0x78], R13 ;  /* 0x0000780d01007387 */ /* 0x0009e20000100800 */
[----:B-----5:R-:W-:-:S03]  /*16b0*/  SHF.R.S32.HI R19, RZ, 0x1f, R19 ;  /* 0x0000001fff137819 */ /* 0x020fc60000011413 */
[----:B------:R5:W-:Y:S01]  /*16c0*/  STL [R1+0x74], R12 ;  /* 0x0000740c01007387 */ /* 0x000be20000100800 */
[----:B-1----:R-:W-:-:S03]  /*16d0*/  SHF.R.S32.HI R18, RZ, 0x1f, R18 ;  /* 0x0000001fff127819 */ /* 0x002fc60000011412 */
[----:B------:R-:W-:Y:S04]  /*16e0*/  STL [R1+0x70], R11 ;  /* 0x0000700b01007387 */ /* 0x000fe80000100800 */
[----:B------:R1:W-:Y:S01]  /*16f0*/  STL [R1+0x6c], R9 ;  /* 0x00006c0901007387 */ /* 0x0003e20000100800 */
[----:B--2---:R-:W-:-:S03]  /*1700*/  SHF.R.S32.HI R16, RZ, 0x1f, R16 ;  /* 0x0000001fff107819 */ /* 0x004fc60000011410 */
[----:B------:R-:W-:Y:S01]  /*1710*/  STL [R1+0x40], R10 ;  /* 0x0000400a01007387 */ /* 0x000fe20000100800 */
[----:B---3--:R-:W-:-:S03]  /*1720*/  SHF.R.S32.HI R15, RZ, 0x1f, R15 ;  /* 0x0000001fff0f7819 */ /* 0x008fc6000001140f */
[----:B------:R2:W-:Y:S04]  /*1730*/  STL [R1+0xdc], R8 ;  /* 0x0000dc0801007387 */ /* 0x0005e80000100800 */
[----:B------:R-:W-:Y:S01]  /*1740*/  STL [R1+0xd8], R22 ;  /* 0x0000d81601007387 */ /* 0x000fe20000100800 */
[----:B----4-:R-:W-:-:S03]  /*1750*/  SHF.R.S32.HI R13, RZ, 0x1f, R13 ;  /* 0x0000001fff0d7819 */ /* 0x010fc6000001140d */
[----:B------:R-:W-:Y:S01]  /*1760*/  STL [R1+0xd4], R21 ;  /* 0x0000d41501007387 */ /* 0x000fe20000100800 */
[----:B-----5:R-:W-:Y:S02]  /*1770*/  SHF.R.S32.HI R12, RZ, 0x1f, R12 ;  /* 0x0000001fff0c7819 */ /* 0x020fe4000001140c */
[----:B-1----:R-:W-:Y:S02]  /*1780*/  SHF.R.S32.HI R9, RZ, 0x1f, R9 ;  /* 0x0000001fff097819 */ /* 0x002fe40000011409 */
[----:B--2---:R-:W-:-:S05]  /*1790*/  SHF.R.S32.HI R8, RZ, 0x1f, R20 ;  /* 0x0000001fff087819 */ /* 0x004fca0000011414 */
[----:B------:R1:W-:Y:S04]  /*17a0*/  STL [R1+0xd0], R8 ;  /* 0x0000d00801007387 */ /* 0x0003e80000100800 */
[----:B------:R-:W-:Y:S04]  /*17b0*/  STL [R1+0xcc], R19 ;  /* 0x0000cc1301007387 */ /* 0x000fe80000100800 */
[----:B------:R-:W-:Y:S01]  /*17c0*/  STL [R1+0xc8], R18 ;  /* 0x0000c81201007387 */ /* 0x000fe20000100800 */
[----:B-1----:R-:W-:-:S05]  /*17d0*/  SHF.R.S32.HI R8, RZ, 0x1f, R17 ;  /* 0x0000001fff087819 */ /* 0x002fca0000011411 */
[----:B------:R1:W-:Y:S04]  /*17e0*/  STL [R1+0xc4], R8 ;  /* 0x0000c40801007387 */ /* 0x0003e80000100800 */
[----:B------:R-:W-:Y:S04]  /*17f0*/  STL [R1+0xc0], R16 ;  /* 0x0000c01001007387 */ /* 0x000fe80000100800 */
[----:B------:R-:W-:Y:S01]  /*1800*/  STL [R1+0xbc], R15 ;  /* 0x0000bc0f01007387 */ /* 0x000fe20000100800 */
[----:B-1----:R-:W-:-:S05]  /*1810*/  SHF.R.S32.HI R8, RZ, 0x1f, R14 ;  /* 0x0000001fff087819 */ /* 0x002fca000001140e */
[----:B------:R1:W-:Y:S04]  /*1820*/  STL [R1+0xb8], R8 ;  /* 0x0000b80801007387 */ /* 0x0003e80000100800 */
[----:B------:R-:W-:Y:S04]  /*1830*/  STL [R1+0xb4], R13 ;  /* 0x0000b40d01007387 */ /* 0x000fe80000100800 */
[----:B------:R-:W-:Y:S01]  /*1840*/  STL [R1+0xb0], R12 ;  /* 0x0000b00c01007387 */ /* 0x000fe20000100800 */
[----:B-1----:R-:W-:Y:S01]  /*1850*/  SHF.R.S32.HI R8, RZ, 0x1f, R11 ;  /* 0x0000001fff087819 */ /* 0x002fe2000001140b */
[----:B------:R-:W-:-:S04]  /*1860*/  IMAD.IADD R11, R10, 0x1, R6 ;  /* 0x000000010a0b7824 */ /* 0x000fc800078e0206 */
[----:B------:R1:W-:Y:S04]  /*1870*/  STL [R1+0xac], R8 ;  /* 0x0000ac0801007387 */ /* 0x0003e80000100800 */
[----:B------:R2:W-:Y:S04]  /*1880*/  STL [R1+0xa8], R9 ;  /* 0x0000a80901007387 */ /* 0x0005e80000100800 */
[----:B------:R-:W-:Y:S01]  /*1890*/  STL [R1+0x5c], R11 ;  /* 0x00005c0b01007387 */ /* 0x000fe20000100800 */
[C---:B-1----:R-:W-:Y:S02]  /*18a0*/  IADD3 R8, R10.reuse, -0x10, RZ ;  /* 0xfffffff00a087810 */ /* 0x042fe40007ffe0ff */
[C---:B------:R-:W-:Y:S01]  /*18b0*/  @P0 IADD3 R8, R10.reuse, 0x10, RZ ;  /* 0x000000100a080810 */ /* 0x040fe20007ffe0ff */
[----:B--2---:R-:W-:-:S04]  /*18c0*/  IMAD.IADD R9, R10, 0x1, R7 ;  /* 0x000000010a097824 */ /* 0x004fc800078e0207 */
[----:B------:R-:W-:Y:S02]  /*18d0*/  IMAD.IADD R4, R6, 0x1, R8 ;  /* 0x0000000106047824 */ /* 0x000fe400078e0208 */
[----:B------:R-:W-:Y:S01]  /*18e0*/  IMAD.IADD R2, R9, 0x1, R6 ;  /* 0x0000000109027824 */ /* 0x000fe200078e0206 */
[----:B------:R-:W-:Y:S04]  /*18f0*/  STL [R1+0x4c], R9 ;  /* 0x00004c0901007387 */ /* 0x000fe80000100800 */
[----:B------:R1:W-:Y:S04]  /*1900*/  STL [R1+0x58], R2 ;  /* 0x0000580201007387 */ /* 0x0003e80000100800 */
[----:B------:R-:W-:Y:S04]  /*1910*/  STL [R1+0x44], R8 ;  /* 0x0000440801007387 */ /* 0x000fe80000100800 */
[----:B------:R-:W-:Y:S01]  /*1920*/  STL [R1+0x54], R4 ;  /* 0x0000540401007387 */ /* 0x000fe20000100800 */
[----:B-1----:R-:W-:-:S05]  /*1930*/  IMAD.IADD R2, R7, 0x1, R8 ;  /* 0x0000000107027824 */ /* 0x002fca00078e0208 */
[----:B------:R1:W-:Y:S02]  /*1940*/  STL [R1+0x48], R2 ;  /* 0x0000480201007387 */ /* 0x0003e40000100800 */
[----:B-1----:R-:W-:-:S05]  /*1950*/  IMAD.IADD R2, R2, 0x1, R6 ;  /* 0x0000000102027824 */ /* 0x002fca00078e0206 */
[----:B------:R1:W-:Y:S02]  /*1960*/  STL [R1+0x50], R2 ;  /* 0x0000500201007387 */ /* 0x0003e40000100800 */
.L_x_1315:
[----:B------:R-:W2:Y:S01]  /*1970*/  LDL R0, [R1+0x2c] ;  /* 0x00002c0001007983 */ /* 0x000ea20000100800 */
[----:B------:R-:W-:Y:S01]  /*1980*/  IMAD.MOV.U32 R13, RZ, RZ, 0x4 ;  /* 0x00000004ff0d7424 */ /* 0x000fe200078e00ff */
[----:B------:R-:W-:Y:S02]  /*1990*/  ISETP.NE.U32.AND P0, PT, RZ, c[0x0][0x370], PT ;  /* 0x0000dc00ff007a0c */ /* 0x000fe40003f05070 */
[----:B------:R-:W3:Y:S02]  /*19a0*/  LDL R11, [R1+0x28] ;  /* 0x00002800010b7983 */ /* 0x000ee40000100800 */
[----:B------:R-:W-:Y:S01]  /*19b0*/  ISETP.NE.AND.EX P0, PT, RZ, c[0x0][0x374], PT, P0 ;  /* 0x0000dd00ff007a0c */ /* 0x000fe20003f05300 */
[----:B-12---:R-:W-:-:S05]  /*19c0*/  IMAD.WIDE R2, R0, R13, c[0x0][0x588] ;  /* 0x0001620000027625 */ /* 0x006fca00078e020d */
[----:B------:R-:W2:Y:S01]  /*19d0*/  LDG.E R114, [R2.64] ;  /* 0x0000000602727981 */ /* 0x000ea2000c1e1900 */
[----:B------:R-:W-:Y:S01]  /*19e0*/  ISETP.NE.U32.AND P5, PT, RZ, c[0x0][0x360], PT ;  /* 0x0000d800ff007a0c */ /* 0x000fe20003fa5070 */
[----:B------:R-:W-:Y:S01]  /*19f0*/  CS2R R6, SRZ ;  /* 0x0000000000067805 */ /* 0x000fe2000001ff00 */
        /* <DEDUP_REMOVED lines=9> */
[----:B------:R-:W-:Y:S02]  /*1a90*/  @P0 LEA.HI.X R3, R114, c[0x0][0x374], R115, 0x2, P1 ;  /* 0x0000dd0072030a11 */ /* 0x000fe400008f1473 */
[----:B------:R-:W-:-:S03]  /*1aa0*/  ISETP.NE.U32.AND P1, PT, RZ, c[0x0][0x350], PT ;  /* 0x0000d400ff007a0c */ /* 0x000fc60003f25070 */
[----:B------:R2:W5:Y:S01]  /*1ab0*/  @P0 LDG.E R7, [R2.64] ;  /* 0x0000000602070981 */ /* 0x000562000c1e1900 */
[----:B------:R-:W-:Y:S02]  /*1ac0*/  ISETP.NE.AND.EX P1, PT, RZ, c[0x0][0x354], PT, P1 ;  /* 0x0000d500ff007a0c */ /* 0x000fe40003f25310 */
[C---:B------:R-:W-:Y:S02]  /*1ad0*/  @P5 LEA R8, P0, R114.reuse, c[0x0][0x360], 0x2 ;  /* 0x0000d80072085a11 */ /* 0x040fe400078010ff */
[C-C-:B------:R-:W-:Y:S02]  /*1ae0*/  LEA.HI.X R5, R114.reuse, c[0x0][0x34c], R115.reuse, 0x2, P4 ;  /* 0x0000d30072057a11 */ /* 0x140fe400020f1473 */
[----:B------:R-:W-:-:S03]  /*1af0*/  @P5 LEA.HI.X R9, R114, c[0x0][0x364], R115, 0x2, P0 ;  /* 0x0000d90072095a11 */ /* 0x000fc600000f1473 */
[----:B------:R1:W5:Y:S04]  /*1b00*/  @P2 LDG.E R6, [R4.64] ;  /* 0x0000000604062981 */ /* 0x000368000c1e1900 */
[----:B------:R1:W5:Y:S01]  /*1b10*/  @P5 LDG.E R18, [R8.64] ;  /* 0x0000000608125981 */ /* 0x000362000c1e1900 */
[----:B--2---:R-:W-:-:S04]  /*1b20*/  LEA R2, P3, R114, c[0x0][0x350], 0x2 ;  /* 0x0000d40072027a11 */ /* 0x004fc800078610ff */
[----:B------:R-:W-:-:S05]  /*1b30*/  LEA.HI.X R3, R114, c[0x0][0x354], R115, 0x2, P3 ;  /* 0x0000d50072037a11 */ /* 0x000fca00018f1473 */
[----:B------:R1:W5:Y:S01]  /*1b40*/  @P1 LDG.E R10, [R2.64] ;  /* 0x00000006020a1981 */ /* 0x000362000c1e1900 */
[----:B---3--:R-:W-:-:S05]  /*1b50*/  LOP3.LUT R107, R11, 0xffff, RZ, 0xc0, !PT ;  /* 0x0000ffff0b6b7812 */ /* 0x008fca00078ec0ff */
[----:B------:R1:W-:Y:S01]  /*1b60*/  STL [R1+0x1c], R107 ;  /* 0x00001c6b01007387 */ /* 0x0003e20000100800 */
[----:B------:R-:W-:Y:S01]  /*1b70*/  YIELD ;  /* 0x0000000000007946 */ /* 0x000fe20003800000 */
[----:B------:R-:W-:Y:S05]  /*1b80*/  @P5 BRA `(.L_x_1235) ;  /* 0x0000005000005947 */ /* 0x000fea0003800000 */
[----:B-----5:R-:W-:Y:S01]  /*1b90*/  MOV R18, c[0x0][0x168] ;  /* 0x00005a0000127a02 */ /* 0x020fe20000000f00 */
[----:B------:R-:W-:Y:S05]  /*1ba0*/  @!P2 BRA `(.L_x_1235) ;  /* 0x000000300000a947 */ /* 0x000fea0003800000 */
[----:B-1----:R-:W2:Y:S04]  /*1bb0*/  LDG.E R8, [R4.64] ;  /* 0x0000000604087981 */ /* 0x002ea8000c1e1900 */
[----:B------:R-:W2:Y:S02]  /*1bc0*/  LDG.E R0, [R4.64+0x4] ;  /* 0x0000040604007981 */ /* 0x000ea4000c1e1900 */
[----:B--2---:R-:W-:Y:S02]  /*1bd0*/  IADD3 R18, -R8, R0, RZ ;  /* 0x0000000008127210 */ /* 0x004fe40007ffe1ff */
.L_x_1235:
[----:B------:R-:W-:-:S04]  /*1be0*/  ISETP.NE.U32.AND P0, PT, RZ, c[0x0][0x368], PT ;  /* 0x0000da00ff007a0c */ /* 0x000fc80003f05070 */
[----:B------:R-:W-:-:S13]  /*1bf0*/  ISETP.NE.AND.EX P0, PT, RZ, c[0x0][0x36c], PT, P0 ;  /* 0x0000db00ff007a0c */ /* 0x000fda0003f05300 */
[----:B------:R-:W-:Y:S05]  /*1c00*/  @!P0 BRA `(.L_x_1236) ;  /* 0x0000004000008947 */ /* 0x000fea0003800000 */
[----:B-1----:R-:W-:-:S04]  /*1c10*/  LEA R2, P0, R114, c[0x0][0x368], 0x2 ;  /* 0x0000da0072027a11 */ /* 0x002fc800078010ff */
[----:B------:R-:W-:-:S05]  /*1c20*/  LEA.HI.X R3, R114, c[0x0][0x36c], R115, 0x2, P0 ;  /* 0x0000db0072037a11 */ /* 0x000fca00000f1473 */
[----:B------:R1:W5:Y:S01]  /*1c30*/  LDG.E R0, [R2.64] ;  /* 0x0000000602007981 */ /* 0x000362000c1e1900 */
[----:B------:R-:W-:Y:S05]  /*1c40*/  BRA `(.L_x_1237) ;  /* 0x0000005000007947 */ /* 0x000fea0003800000 */
.L_x_1236:
[----:B------:R-:W-:Y:S01]  /*1c50*/  MOV R0, c[0x0][0x1d0] ;  /* 0x0000740000007a02 */ /* 0x000fe20000000f00 */
[----:B------:R-:W-:Y:S05]  /*1c60*/  @!P1 BRA `(.L_x_1237) ;  /* 0x0000003000009947 */ /* 0x000fea0003800000 */
[----:B-1----:R-:W2:Y:S04]  /*1c70*/  LDG.E R4, [R2.64] ;  /* 0x0000000602047981 */ /* 0x002ea8000c1e1900 */
[----:B------:R-:W2:Y:S02]  /*1c80*/  LDG.E R0, [R2.64+0x4] ;  /* 0x0000040602007981 */ /* 0x000ea4000c1e1900 */
[----:B--2---:R-:W-:-:S04]  /*1c90*/  IADD3 R0, -R4, R0, RZ ;  /* 0x0000000004007210 */ /* 0x004fc80007ffe1ff */
.L_x_1237:
[C---:B-1----:R-:W-:Y:S01]  /*1ca0*/  LOP3.LUT R2, R11.reuse, 0xff000000, RZ, 0xc0, !PT ;  /* 0xff0000000b027812 */ /* 0x042fe200078ec0ff */
[--C-:B-----5:R-:W-:Y:S01]  /*1cb0*/  IMAD.IADD R19, R0, 0x1, -R7.reuse ;  /* 0x0000000100137824 */ /* 0x120fe200078e0a07 */
[----:B------:R-:W-:Y:S01]  /*1cc0*/  LOP3.LUT R3, R11, 0xff0000, RZ, 0xc0, !PT ;  /* 0x00ff00000b037812 */ /* 0x000fe200078ec0ff */
[----:B------:R-:W-:Y:S01]  /*1cd0*/  BSSY B0, `(.L_x_1238) ;  /* 0x000002d000007945 */ /* 0x000fe20003800000 */
[----:B------:R-:W-:Y:S01]  /*1ce0*/  SHF.R.U32.HI R4, RZ, 0x8, R2 ;  /* 0x00000008ff047819 */ /* 0x000fe20000011602 */
[----:B------:R-:W-:Y:S01]  /*1cf0*/  IMAD.IADD R12, R10, 0x1, R7 ;  /* 0x000000010a0c7824 */ /* 0x000fe200078e0207 */
[----:B------:R-:W-:-:S02]  /*1d00*/  ISETP.GE.AND P0, PT, R19, 0x1, PT ;  /* 0x000000011300780c */ /* 0x000fc40003f06270 */
[----:B------:R-:W-:Y:S02]  /*1d10*/  LEA.HI R3, R3, R4, RZ, 0x10 ;  /* 0x0000000403037211 */ /* 0x000fe400078f80ff */
[----:B------:R-:W-:Y:S02]  /*1d20*/  IADD3 R0, R19, 0x3f, RZ ;  /* 0x0000003f13007810 */ /* 0x000fe40007ffe0ff */
[----:B------:R-:W-:Y:S02]  /*1d30*/  LOP3.LUT R14, R3, 0xff, RZ, 0xc0, !PT ;  /* 0x000000ff030e7812 */ /* 0x000fe400078ec0ff */
[----:B------:R-:W-:Y:S02]  /*1d40*/  SHF.R.U32.HI R5, RZ, 0x10, R3 ;  /* 0x00000010ff057819 */ /* 0x000fe40000011603 */
[----:B------:R-:W-:Y:S01]  /*1d50*/  SHF.R.S32.HI R2, RZ, 0x1f, R0 ;  /* 0x0000001fff027819 */ /* 0x000fe20000011400 */
[----:B------:R1:W-:Y:S03]  /*1d60*/  STL [R1+0x68], R14 ;  /* 0x0000680e01007387 */ /* 0x0003e60000100800 */
[----:B------:R-:W-:Y:S01]  /*1d70*/  LEA.HI R0, R2, R0, RZ, 0x6 ;  /* 0x0000000002007211 */ /* 0x000fe200078f30ff */
[----:B------:R1:W-:Y:S01]  /*1d80*/  STL [R1+0x28], R5 ;  /* 0x0000280501007387 */ /* 0x0003e20000100800 */
[----:B------:R-:W-:-:S02]  /*1d90*/  IMAD.MOV.U32 R2, RZ, RZ, RZ ;  /* 0x000000ffff027224 */ /* 0x000fc400078e00ff */
[----:B------:R-:W-:Y:S01]  /*1da0*/  SHF.R.S32.HI R8, RZ, 0x6, R0 ;  /* 0x00000006ff087819 */ /* 0x000fe20000011400 */
        /* <DEDUP_REMOVED lines=31> */
.L_x_1239:
[----:B------:R-:W-:Y:S05]  /*1fa0*/  BSYNC B0 ;  /* 0x0000000000007941 */ /* 0x000fea0003800000 */
.L_x_1238:
        /* <DEDUP_REMOVED lines=73> */
[----:B------:R-:W2:Y:S01]  /*2440*/  LDL R102, [R1+0x24] ;  /* 0x0000240001667983 */ /* 0x000ea20000100800 */
[----:B------:R-:W-:-:S03]  /*2450*/  ISETP.NE.U32.AND P0, PT, RZ, c[0x0][0x340], PT ;  /* 0x0000d000ff007a0c */ /* 0x000fc60003f05070 */
[----:B------:R-:W3:Y:S04]  /*2460*/  LDL R106, [R1+0x8] ;  /* 0x00000800016a7983 */ /* 0x000ee80000100800 */
[----:B------:R-:W4:Y:S01]  /*2470*/  LDL.64 R110, [R1] ;  /* 0x00000000016e7983 */ /* 0x000f220000100a00 */
[----:B------:R-:W-:-:S03]  /*2480*/  ISETP.NE.AND.EX P0, PT, RZ, c[0x0][0x344], PT, P0 ;  /* 0x0000d100ff007a0c */ /* 0x000fc60003f05300 */
[----:B------:R-:W5:Y:S10]  /*2490*/  LDL R21, [R1+0xc] ;  /* 0x00000c0001157983 */ /* 0x000f740000100800 */
[----:B------:R-:W-:-:S05]  /*24a0*/  @P0 IMAD.WIDE R2, R114, R13, c[0x0][0x340] ;  /* 0x0000d00072020625 */ /* 0x000fca00078e020d */
[----:B------:R1:W4:Y:S04]  /*24b0*/  @P0 LDG.E R11, [R2.64] ;  /* 0x00000006020b0981 */ /* 0x000328000c1e1900 */
[----:B------:R-:W1:Y:S01]  /*24c0*/  S2R R8, SR_TID.X ;  /* 0x0000000000087919 */ /* 0x000e620000002100 */
[----:B------:R-:W-:-:S05]  /*24d0*/  SHF.R.S32.HI R0, RZ, 0x1f, R6 ;  /* 0x0000001fff007819 */ /* 0x000fca0000011406 */
[----:B------:R-:W-:-:S04]  /*24e0*/  IMAD R0, R0, c[0x0][0x178], RZ ;  /* 0x00005e0000007a24 */ /* 0x000fc800078e02ff */
[----:B------:R-:W-:Y:S02]  /*24f0*/  IMAD R0, R6, c[0x0][0x17c], R0 ;  /* 0x00005f0006007a24 */ /* 0x000fe400078e0200 */
[----:B-1----:R-:W-:-:S05]  /*2500*/  IMAD.MOV.U32 R2, RZ, RZ, c[0x0][0x2c4] ;  /* 0x0000b100ff027624 */ /* 0x002fca00078e00ff */
[----:B------:R-:W-:Y:S01]  /*2510*/  ISETP.NE.AND P3, PT, R2, 0x1, PT ;  /* 0x000000010200780c */ /* 0x000fe20003f65270 */
[----:B------:R-:W-:Y:S01]  /*2520*/  IMAD.WIDE.U32 R2, R6, c[0x0][0x178], RZ ;  /* 0x00005e0006027a25 */ /* 0x000fe200078e00ff */
[----:B------:R-:W-:-:S03]  /*2530*/  SHF.R.S32.HI R103, RZ, 0x1f, R8 ;  /* 0x0000001fff677819 */ /* 0x000fc60000011408 */
[----:B------:R-:W-:Y:S01]  /*2540*/  IMAD.IADD R3, R3, 0x1, R0 ;  /* 0x0000000103037824 */ /* 0x000fe200078e0200 */
[----:B------:R-:W-:Y:S02]  /*2550*/  LEA.HI R103, R103, R8, RZ, 0x3 ;  /* 0x0000000867677211 */ /* 0x000fe400078f18ff */
[----:B------:R-:W-:Y:S01]  /*2560*/  SEL R7, R115, RZ, !P2 ;  /* 0x000000ff73077207 */ /* 0x000fe20005000000 */
[----:B------:R-:W-:Y:S01]  /*2570*/  IMAD.WIDE.U32 R2, R107, c[0x0][0x1b8], R2 ;  /* 0x00006e006b027a25 */ /* 0x000fe200078e0002 */
[----:B------:R-:W-:-:S03]  /*2580*/  SHF.R.S32.HI R103, RZ, 0x3, R103 ;  /* 0x00000003ff677819 */ /* 0x000fc60000011467 */
[----:B------:R-:W-:Y:S01]  /*2590*/  IMAD R5, R107, c[0x0][0x1bc], R3 ;  /* 0x00006f006b057a24 */ /* 0x000fe200078e0203 */
[----:B------:R-:W-:Y:S01]  /*25a0*/  SEL R3, R114, RZ, !P2 ;  /* 0x000000ff72037207 */ /* 0x000fe20005000000 */
[----:B------:R-:W-:Y:S01]  /*25b0*/  IMAD R8, R7, c[0x0][0x1c0], RZ ;  /* 0x0000700007087a24 */ /* 0x000fe200078e02ff */
[----:B------:R-:W-:-:S03]  /*25c0*/  SHF.R.S32.HI R7, RZ, 0x1f, R12 ;  /* 0x0000001fff077819 */ /* 0x000fc6000001140c */
[----:B------:R-:W-:Y:S01]  /*25d0*/  IMAD R14, R3, c[0x0][0x1c4], R8 ;  /* 0x00007100030e7a24 */ /* 0x000fe200078e0208 */
[----:B------:R-:W-:Y:S02]  /*25e0*/  IADD3 R96, R224, -0x1, RZ ;  /* 0xffffffffe0607810 */ /* 0x000fe40007ffe0ff */
[----:B--2---:R-:W-:-:S05]  /*25f0*/  LEA R6, R102, R4, 0x7 ;  /* 0x0000000466067211 */ /* 0x004fca00078e38ff */
[----:B------:R-:W-:-:S04]  /*2600*/  @P3 IMAD.HI.U32 R4, R6, c[0x0][0x2c8], RZ ;  /* 0x0000b20006043a27 */ /* 0x000fc800078e00ff */
[----:B------:R-:W-:Y:S01]  /*2610*/  IMAD.MOV.U32 R0, RZ, RZ, R6 ;  /* 0x000000ffff007224 */ /* 0x000fe200078e0006 */
[----:B------:R-:W-:Y:S01]  /*2620*/  @P3 SHF.R.U32.HI R0, RZ, c[0x0][0x2cc], R4 ;  /* 0x0000b300ff003a19 */ /* 0x000fe20000011604 */
[----:B------:R-:W-:Y:S01]  /*2630*/  IMAD.MOV.U32 R4, RZ, RZ, R2 ;  /* 0x000000ffff047224 */ /* 0x000fe200078e0002 */
[----:B------:R-:W-:-:S03]  /*2640*/  IADD3 R2, P2, R103, R12, RZ ;  /* 0x0000000c67027210 */ /* 0x000fc60007f5e0ff */
[----:B------:R-:W-:Y:S01]  /*2650*/  IMAD.WIDE.U32 R4, R3, c[0x0][0x1c0], R4 ;  /* 0x0000700003047a25 */ /* 0x000fe200078e0004 */
[----:B------:R-:W-:-:S05]  /*2660*/  LEA.HI.X.SX32 R3, R103, R7, 0x1, P2 ;  /* 0x0000000767037211 */ /* 0x000fca00010f0eff */
[C---:B------:R-:W-:Y:S02]  /*2670*/  IMAD R15, R3.reuse, c[0x0][0x1e0], RZ ;  /* 0x00007800030f7a24 */ /* 0x040fe400078e02ff */
[----:B------:R-:W-:Y:S01]  /*2680*/  IMAD R3, R3, c[0x0][0x208], RZ ;  /* 0x0000820003037a24 */ /* 0x000fe200078e02ff */
[----:B---3--:R-:W-:Y:S01]  /*2690*/  ISETP.GE.AND P5, PT, R106, c[0x0][0x1d4], PT ;  /* 0x000075006a007a0c */ /* 0x008fe20003fa6270 */
[C---:B------:R-:W-:Y:S02]  /*26a0*/  IMAD R16, R2.reuse, c[0x0][0x1e4], R15 ;  /* 0x0000790002107a24 */ /* 0x040fe400078e020f */
[----:B----4-:R-:W-:Y:S01]  /*26b0*/  IMAD.WIDE.U32 R8, R2, c[0x0][0x1e0], R110 ;  /* 0x0000780002087a25 */ /* 0x010fe200078e006e */
[----:B------:R-:W-:-:S03]  /*26c0*/  ISETP.GE.AND P4, PT, R110, c[0x0][0x1d4], PT ;  /* 0x000075006e007a0c */ /* 0x000fc60003f86270 */
[----:B------:R-:W-:Y:S01]  /*26d0*/  IMAD.WIDE.U32 R12, R2, c[0x0][0x208], R110 ;  /* 0x00008200020c7a25 */ /* 0x000fe200078e006e */
[----:B------:R-:W-:-:S03]  /*26e0*/  SEL R7, RZ, 0xffffffff, P5 ;  /* 0xffffffffff077807 */ /* 0x000fc60002800000 */
[----:B------:R-:W-:Y:S01]  /*26f0*/  IMAD R15, R2, c[0x0][0x20c], R3 ;  /* 0x00008300020f7a24 */ /* 0x000fe200078e0203 */
[----:B------:R-:W-:Y:S02]  /*2700*/  SHF.R.S32.HI R2, RZ, 0x1f, R0 ;  /* 0x0000001fff027819 */ /* 0x000fe40000011400 */
[----:B------:R-:W-:Y:S02]  /*2710*/  IADD3 R3, R5, R14, RZ ;  /* 0x0000000e05037210 */ /* 0x000fe40007ffe0ff */
[----:B------:R-:W-:Y:S01]  /*2720*/  SEL R10, RZ, 0x1, P4 ;  /* 0x00000001ff0a7807 */ /* 0x000fe20002000000 */
[----:B------:R-:W-:Y:S01]  /*2730*/  IMAD R5, R2, c[0x0][0x1b0], RZ ;  /* 0x00006c0002057a24 */ /* 0x000fe200078e02ff */
[----:B------:R-:W-:Y:S01]  /*2740*/  SHF.L.U32 R17, R7, 0x1, RZ ;  /* 0x0000000107117819 */ /* 0x000fe200000006ff */
[----:B------:R-:W-:Y:S02]  /*2750*/  IMAD.MOV.U32 R2, RZ, RZ, R4 ;  /* 0x000000ffff027224 */ /* 0x000fe400078e0004 */
[----:B------:R-:W-:Y:S01]  /*2760*/  IMAD.MOV R7, RZ, RZ, -R0 ;  /* 0x000000ffff077224 */ /* 0x000fe200078e0a00 */
[----:B------:R-:W-:Y:S01]  /*2770*/  LOP3.LUT R17, R17, 0x2, R10, 0xe2, !PT ;  /* 0x0000000211117812 */ /* 0x000fe200078ee20a */
[----:B------:R-:W-:-:S02]  /*2780*/  IMAD R4, R0, c[0x0][0x1b4], R5 ;  /* 0x00006d0000047a24 */ /* 0x000fc400078e0205 */
[----:B------:R-:W-:Y:S01]  /*2790*/  IMAD.WIDE.U32 R2, R0, c[0x0][0x1b0], R2 ;  /* 0x00006c0000027a25 */ /* 0x000fe200078e0002 */
[----:B------:R-:W-:-:S03]  /*27a0*/  ISETP.GE.AND P2, PT, R252, c[0x0][0x1d4], PT ;  /* 0x00007500fc007a0c */ /* 0x000fc60003f46270 */
[----:B------:R-:W-:Y:S01]  /*27b0*/  IMAD R10, R7, c[0x0][0x2c4], R6 ;  /* 0x0000b100070a7a24 */ /* 0x000fe200078e0206 */
[----:B-----5:R-:W-:Y:S02]  /*27c0*/  ISETP.GE.AND P6, PT, R21, c[0x0][0x1d4], PT ;  /* 0x0000750015007a0c */ /* 0x020fe40003fc6270 */
[----:B------:R-:W-:Y:S02]  /*27d0*/  IADD3 R5, R9, R16, RZ ;  /* 0x0000001009057210 */ /* 0x000fe40007ffe0ff */
[----:B------:R-:W-:Y:S01]  /*27e0*/  IADD3 R3, R3, R4, RZ ;  /* 0x0000000403037210 */ /* 0x000fe20007ffe0ff */
[----:B------:R-:W-:Y:S01]  /*27f0*/  IMAD.MOV.U32 R4, RZ, RZ, R8 ;  /* 0x000000ffff047224 */ /* 0x000fe200078e0008 */
[----:B------:R-:W-:Y:S02]  /*2800*/  SHF.R.S32.HI R0, RZ, 0x1f, R10 ;  /* 0x0000001fff007819 */ /* 0x000fe4000001140a */
[----:B------:R-:W-:Y:S02]  /*2810*/  SEL R14, RZ, 0x4, P2 ;  /* 0x00000004ff0e7807 */ /* 0x000fe40001000000 */
[----:B------:R-:W-:Y:S01]  /*2820*/  SEL R6, RZ, 0x8, P6 ;  /* 0x00000008ff067807 */ /* 0x000fe20003000000 */
[----:B------:R-:W-:-:S03]  /*2830*/  IMAD.WIDE.U32 R8, R107, c[0x0][0x1e8], R4 ;  /* 0x00007a006b087a25 */ /* 0x000fc600078e0004 */
[----:B------:R-:W-:Y:S01]  /*2840*/  LOP3.LUT R28, R6, R17, R14, 0xfe, !PT ;  /* 0x00000011061c7212 */ /* 0x000fe200078efe0e */
[----:B------:R-:W-:Y:S01]  /*2850*/  IMAD R4, R0, c[0x0][0x1a8], RZ ;  /* 0x00006a0000047a24 */ /* 0x000fe200078e02ff */
[----:B------:R-:W-:Y:S01]  /*2860*/  MOV R6, R12 ;  /* 0x0000000c00067202 */ /* 0x000fe20000000f00 */
[----:B------:R-:W-:Y:S01]  /*2870*/  IMAD.IADD R7, R13, 0x1, R15 ;  /* 0x000000010d077824 */ /* 0x000fe200078e020f */
[----:B------:R-:W-:Y:S01]  /*2880*/  @P0 SHF.R.S32.HI R0, RZ, 0x1f, R11 ;  /* 0x0000001fff000819 */ /* 0x000fe2000001140b */
[----:B------:R-:W-:Y:S02]  /*2890*/  @!P0 IMAD.MOV.U32 R0, RZ, RZ, R115 ;  /* 0x000000ffff008224 */ /* 0x000fe400078e0073 */
[----:B------:R-:W-:Y:S02]  /*28a0*/  IMAD R12, R10, c[0x0][0x1ac], R4 ;  /* 0x00006b000a0c7a24 */ /* 0x000fe400078e0204 */
[----:B------:R-:W-:Y:S01]  /*28b0*/  IMAD.WIDE.U32 R4, R107, c[0x0][0x210], R6 ;  /* 0x000084006b047a25 */ /* 0x000fe200078e0006 */
[----:B------:R-:W-:-:S02]  /*28c0*/  SEL R6, R0, RZ, !P1 ;  /* 0x000000ff00067207 */ /* 0x000fc40004800000 */
[----:B------:R-:W-:Y:S01]  /*28d0*/  @!P0 MOV R11, R114 ;  /* 0x00000072000b8202 */ /* 0x000fe20000000f00 */
[----:B------:R-:W-:-:S03]  /*28e0*/  IMAD.WIDE.U32 R2, R10, c[0x0][0x1a8], R2 ;  /* 0x00006a000a027a25 */ /* 0x000fc600078e0002 */
[----:B------:R-:W-:Y:S01]  /*28f0*/  SEL R0, R11, RZ, !P1 ;  /* 0x000000ff0b007207 */ /* 0x000fe20004800000 */
[----:B------:R-:W-:Y:S01]  /*2900*/  IMAD.IADD R3, R3, 0x1, R12 ;  /* 0x0000000103037824 */ /* 0x000fe200078e020c */
[----:B------:R-:W-:Y:S01]  /*2910*/  LEA R15, P0, R2, c[0x0][0x160], 0x1 ;  /* 0x00005800020f7a11 */ /* 0x000fe200078008ff */
[C---:B------:R-:W-:Y:S02]  /*2920*/  IMAD R7, R6.reuse, c[0x0][0x1f0], RZ ;  /* 0x00007c0006077a24 */ /* 0x040fe400078e02ff */
[C---:B------:R-:W-:Y:S02]  /*2930*/  IMAD R5, R107.reuse, c[0x0][0x214], R5 ;  /* 0x000085006b057a24 */ /* 0x040fe400078e0205 */
[----:B------:R-:W-:Y:S02]  /*2940*/  IMAD R6, R6, c[0x0][0x218], RZ ;  /* 0x0000860006067a24 */ /* 0x000fe400078e02ff */
[----:B------:R-:W-:Y:S01]  /*2950*/  IMAD R9, R107, c[0x0][0x1ec], R9 ;  /* 0x00007b006b097a24 */ /* 0x000fe200078e0209 */
[----:B------:R-:W-:Y:S01]  /*2960*/  LEA.HI.X R14, R2, c[0x0][0x164], R3, 0x1, P0 ;  /* 0x00005900020e7a11 */ /* 0x000fe200000f0c03 */
[----:B------:R-:W-:-:S02]  /*2970*/  IMAD R2, R0, c[0x0][0x21c], R6 ;  /* 0x0000870000027a24 */ /* 0x000fc400078e0206 */
[----:B------:R-:W-:Y:S01]  /*2980*/  IMAD.WIDE.U32 R230, R0, c[0x0][0x218], R4 ;  /* 0x0000860000e67a25 */ /* 0x000fe200078e0004 */
[----:B------:R-:W-:-:S03]  /*2990*/  P2R R98, PR, RZ, 0x20 ;  /* 0x00000020ff627803 */ /* 0x000fc60000000000 */
[C---:B------:R-:W-:Y:S02]  /*29a0*/  IMAD R3, R0.reuse, c[0x0][0x1f4], R7 ;  /* 0x00007d0000037a24 */ /* 0x040fe400078e0207 */
[----:B------:R-:W-:Y:S01]  /*29b0*/  IMAD.WIDE.U32 R228, R0, c[0x0][0x1f0], R8 ;  /* 0x00007c0000e47a25 */ /* 0x000fe200078e0008 */
[----:B------:R-:W-:Y:S02]  /*29c0*/  P2R R99, PR, RZ, 0x10 ;  /* 0x00000010ff637803 */ /* 0x000fe40000000000 */
[----:B------:R-:W-:Y:S01]  /*29d0*/  P2R R20, PR, RZ, 0x4 ;  /* 0x00000004ff147803 */ /* 0x000fe20000000000 */
[----:B------:R-:W-:Y:S01]  /*29e0*/  IMAD.IADD R227, R229, 0x1, R3 ;  /* 0x00000001e5e37824 */ /* 0x000fe200078e0203 */
[----:B------:R-:W-:Y:S02]  /*29f0*/  ISETP.GE.AND P5, PT, R110, c[0x0][0x198], PT ;  /* 0x000066006e007a0c */ /* 0x000fe40003fa6270 */
[----:B------:R-:W-:Y:S02]  /*2a00*/  ISETP.GE.AND P4, PT, R106, c[0x0][0x198], PT ;  /* 0x000066006a007a0c */ /* 0x000fe40003f86270 */
[----:B------:R-:W-:-:S02]  /*2a10*/  ISETP.GE.AND P3, PT, R252, c[0x0][0x198], PT ;  /* 0x00006600fc007a0c */ /* 0x000fc40003f66270 */
[----:B------:R-:W-:Y:S02]  /*2a20*/  LEA R12, R102, R103, 0x7 ;  /* 0x00000067660c7211 */ /* 0x000fe400078e38ff */
[----:B------:R-:W-:Y:S02]  /*2a30*/  IADD3 R235, R231, R2, RZ ;  /* 0x00000002e7eb7210 */ /* 0x000fe40007ffe0ff */
[----:B------:R-:W-:Y:S01]  /*2a40*/  ISETP.GE.AND P2, PT, R21, c[0x0][0x198], PT ;  /* 0x0000660015007a0c */ /* 0x000fe20003f46270 */
[----:B------:R-:W-:Y:S10]  /*2a50*/  BRA.DIV ~URZ, `(.L_x_1241) ;  /* 0x0000d2b27f007947 */ /* 0x000ff4000b800000 */
[----:B------:R1:W2:Y:S02]  /*2a60*/  SHFL.IDX PT, R4, R14, RZ, 0x181f ;  /* 0x00181fff0e047589 */ /* 0x0002a400000e0000 */
.L_x_1320:
[----:B------:R-:W-:Y:S05]  /*2a70*/  BRA.DIV ~URZ, `(.L_x_1242) ;  /* 0x0000d3027f007947 */ /* 0x000fea000b800000 */
[----:B------:R3:W4:Y:S02]  /*2a80*/  SHFL.IDX PT, R0, R15, RZ, 0x181f ;  /* 0x00181fff0f007589 */ /* 0x00072400000e0000 */
.L_x_1321:
[----:B------:R-:W-:Y:S01]  /*2a90*/  IMAD R13, R18, c[0x0][0x2c4], RZ ;  /* 0x0000b100120d7a24 */ /* 0x000fe200078e02ff */
[----:B------:R-:W-:Y:S04]  /*2aa0*/  BSSY B0, `(.L_x_1243) ;  /* 0x0000018000007945 */ /* 0x000fe80003800000 */
[----:B------:R-:W-:-:S13]  /*2ab0*/  ISETP.GE.AND P0, PT, R12, R13, PT ;  /* 0x0000000d0c00720c */ /* 0x000fda0003f06270 */
[----:B------:R-:W-:Y:S05]  /*2ac0*/  @P0 BRA `(.L_x_1244) ;  /* 0x0000015000000947 */ /* 0x000fea0003800000 */
[----:B------:R-:W5:Y:S04]  /*2ad0*/  LDL.64 R8, [R1] ;  /* 0x0000000001087983 */ /* 0x000f680000100a00 */
[----:B---3--:R-:W3:Y:S04]  /*2ae0*/  LDL R3, [R1+0x8] ;  /* 0x0000080001037983 */ /* 0x008ee80000100800 */
[----:B----4-:R-:W4:Y:S04]  /*2af0*/  LDL R6, [R1+0x3c] ;  /* 0x00003c0001067983 */ /* 0x010f280000100800 */
[----:B--2---:R-:W2:Y:S04]  /*2b00*/  LDL R2, [R1+0x38] ;  /* 0x0000380001027983 */ /* 0x004ea80000100800 */
[----:B------:R-:W2:Y:S04]  /*2b10*/  LDL R5, [R1+0xc] ;  /* 0x00000c0001057983 */ /* 0x000ea80000100800 */
[----:B------:R-:W2:Y:S01]  /*2b20*/  LDL R16, [R1+0x34] ;  /* 0x0000340001107983 */ /* 0x000ea20000100800 */
[----:B-----5:R-:W-:-:S04]  /*2b30*/  LEA R10, P0, R8, R0, 0x1 ;  /* 0x00000000080a7211 */ /* 0x020fc800078008ff */
[----:B------:R-:W-:Y:S02]  /*2b40*/  LEA.HI.X R11, R8, R4, R9, 0x1, P0 ;  /* 0x00000004080b7211 */ /* 0x000fe400000f0c09 */
[----:B---3--:R-:W-:-:S03]  /*2b50*/  LEA R8, P0, R3, R0, 0x1 ;  /* 0x0000000003087211 */ /* 0x008fc600078008ff */
[----:B------:R-:W-:Y:S01]  /*2b60*/  @!PT LDS RZ, [RZ] ;  /* 0x00000000fffff984 */ /* 0x000fe20000000800 */
[----:B------:R-:W-:Y:S01]  /*2b70*/  @!PT LDS RZ, [RZ] ;  /* 0x00000000fffff984 */ /* 0x000fe20000000800 */
[----:B------:R-:W-:Y:S01]  /*2b80*/  @!PT LDS RZ, [RZ] ;  /* 0x00000000fffff984 */ /* 0x000fe20000000800 */
[----:B------:R3:W-:Y:S01]  /*2b90*/  LDGSTS.E.BYPASS.LTC128B.128 [R219+0x10100], [R10.64], !P5 ;  /* 0x101000000adb7fae */ /* 0x0007e2000e901d46 */
[----:B----4-:R-:W-:Y:S02]  /*2ba0*/  LEA.HI.X R9, R3, R4, R6, 0x1, P0 ;  /* 0x0000000403097211 */ /* 0x010fe400000f0c06 */
[----:B------:R-:W-:-:S03]  /*2bb0*/  LEA R6, P0, R252, R0, 0x1 ;  /* 0x00000000fc067211 */ /* 0x000fc600078008ff */
[----:B------:R3:W-:Y:S01]  /*2bc0*/  LDGSTS.E.BYPASS.LTC128B.128 [R219+0x14100], [R8.64], !P4 ;  /* 0x1410000008db7fae */ /* 0x0007e2000e101d46 */
[----:B--2---:R-:W-:Y:S02]  /*2bd0*/  LEA.HI.X R7, R252, R4, R2, 0x1, P0 ;  /* 0x00000004fc077211 */ /* 0x004fe400000f0c02 */
[----:B------:R-:W-:-:S03]  /*2be0*/  LEA R2, P0, R5, R0, 0x1 ;  /* 0x0000000005027211 */ /* 0x000fc600078008ff */
[----:B------:R3:W-:Y:S01]  /*2bf0*/  LDGSTS.E.BYPASS.LTC128B.128 [R219+0x18100], [R6.64], !P3 ;  /* 0x1810000006db7fae */ /* 0x0007e2000d901d46 */
[----:B------:R-:W-:-:S05]  /*2c00*/  LEA.HI.X R3, R5, R4, R16, 0x1, P0 ;  /* 0x0000000405037211 */ /* 0x000fca00000f0c10 */
[----:B------:R3:W-:Y:S04]  /*2c10*/  LDGSTS.E.BYPASS.LTC128B.128 [R219+0x1c100], [R2.64], !P2 ;  /* 0x1c10000002db7fae */ /* 0x0007e8000d101d46 */
.L_x_1244:
[----:B------:R-:W-:Y:S05]  /*2c20*/  BSYNC B0 ;  /* 0x0000000000007941 */ /* 0x000fea0003800000 */
.L_x_1243:
[----:B------:R-:W-:Y:S05]  /*2c30*/  BRA.DIV ~URZ, `(.L_x_1245) ;  /* 0x0000d1a27f007947 */ /* 0x000fea000b800000 */
[----:B--2---:R2:W1:Y:S04]  /*2c40*/  SHFL.IDX PT, R4, R14, 0x1, 0x181f ;  /* 0x00381f000e047f89 */ /* 0x00446800000e0000 */
[----:B----4-:R2:W4:Y:S02]  /*2c50*/  SHFL.IDX PT, R0, R15, 0x1, 0x181f ;  /* 0x00381f000f007f89 */ /* 0x01052400000e0000 */
.L_x_1322:
[----:B---3--:R-:W-:Y:S01]  /*2c60*/  IADD3 R2, R12, 0x20, RZ ;  /* 0x000000200c027810 */ /* 0x008fe20007ffe0ff */
[----:B------:R-:W-:Y:S03]  /*2c70*/  BSSY B0, `(.L_x_1246) ;  /* 0x0000018000007945 */ /* 0x000fe60003800000 */
[----:B------:R-:W-:-:S13]  /*2c80*/  ISETP.GE.AND P0, PT, R2, R13, PT ;  /* 0x0000000d0200720c */ /* 0x000fda0003f06270 */
[----:B------:R-:W-:Y:S05]  /*2c90*/  @P0 BRA `(.L_x_1247) ;  /* 0x0000015000000947 */ /* 0x000fea0003800000 */
[----:B------:R-:W3:Y:S04]  /*2ca0*/  LDL.64 R8, [R1] ;  /* 0x0000000001087983 */ /* 0x000ee80000100a00 */
[----:B------:R-:W5:Y:S04]  /*2cb0*/  LDL R6, [R1+0x8] ;  /* 0x0000080001067983 */ /* 0x000f680000100800 */
[----:B--2---:R-:W2:Y:S04]  /*2cc0*/  LDL R7, [R1+0x3c] ;  /* 0x00003c0001077983 */ /* 0x004ea80000100800 */
[----:B----4-:R-:W4:Y:S04]  /*2cd0*/  LDL R3, [R1+0x38] ;  /* 0x0000380001037983 */ /* 0x010f280000100800 */
[----:B------:R-:W4:Y:S04]  /*2ce0*/  LDL R5, [R1+0xc] ;  /* 0x00000c0001057983 */ /* 0x000f280000100800 */
[----:B------:R-:W4:Y:S01]  /*2cf0*/  LDL R16, [R1+0x34] ;  /* 0x0000340001107983 */ /* 0x000f220000100800 */
[----:B---3--:R-:W-:-:S04]  /*2d00*/  LEA R10, P0, R8, R0, 0x1 ;  /* 0x00000000080a7211 */ /* 0x008fc800078008ff */
[----:B-1----:R-:W-:Y:S02]  /*2d10*/  LEA.HI.X R11, R8, R4, R9, 0x1, P0 ;  /* 0x00000004080b7211 */ /* 0x002fe400000f0c09 */
[----:B-----5:R-:W-:-:S03]  /*2d20*/  LEA R8, P0, R6, R0, 0x1 ;  /* 0x0000000006087211 */ /* 0x020fc600078008ff */
[----:B------:R-:W-:Y:S01]  /*2d30*/  @!PT LDS RZ, [RZ] ;  /* 0x00000000fffff984 */ /* 0x000fe20000000800 */
[----:B------:R-:W-:Y:S01]  /*2d40*/  @!PT LDS RZ, [RZ] ;  /* 0x00000000fffff984 */ /* 0x000fe20000000800 */
[----:B------:R-:W-:Y:S01]  /*2d50*/  @!PT LDS RZ, [RZ] ;  /* 0x00000000fffff984 */ /* 0x000fe20000000800 */
[----:B------:R1:W-:Y:S01]  /*2d60*/  LDGSTS.E.BYPASS.LTC128B.128 [R219+0x11100], [R10.64], !P5 ;  /* 0x111000000adb7fae */ /* 0x0003e2000e901d46 */
[----:B--2---:R-:W-:Y:S02]  /*2d70*/  LEA.HI.X R9, R6, R4, R7, 0x1, P0 ;  /* 0x0000000406097211 */ /* 0x004fe400000f0c07 */
[----:B------:R-:W-:-:S03]  /*2d80*/  LEA R6, P0, R252, R0, 0x1 ;  /* 0x00000000fc067211 */ /* 0x000fc600078008ff */
[----:B------:R1:W-:Y:S01]  /*2d90*/  LDGSTS.E.BYPASS.LTC128B.128 [R219+0x15100], [R8.64], !P4 ;  /* 0x1510000008db7fae */ /* 0x0003e2000e101d46 */
[----:B----4-:R-:W-:Y:S02]  /*2da0*/  LEA.HI.X R7, R252, R4, R3, 0x1, P0 ;  /* 0x00000004fc077211 */ /* 0x010fe400000f0c03 */
[----:B------:R-:W-:-:S03]  /*2db0*/  LEA R2, P0, R5, R0, 0x1 ;  /* 0x0000000005027211 */ /* 0x000fc600078008ff */
[----:B------:R1:W-:Y:S01]  /*2dc0*/  LDGSTS.E.BYPASS.LTC128B.128 [R219+0x19100], [R6.64], !P3 ;  /* 0x1910000006db7fae */ /* 0x0003e2000d901d46 */
[----:B------:R-:W-:-:S05]  /*2dd0*/  LEA.HI.X R3, R5, R4, R16, 0x1, P0 ;  /* 0x0000000405037211 */ /* 0x000fca00000f0c10 */
[----:B------:R1:W-:Y:S04]  /*2de0*/  LDGSTS.E.BYPASS.LTC128B.128 [R219+0x1d100], [R2.64], !P2 ;  /* 0x1d10000002db7fae */ /* 0x0003e8000d101d46 */
.L_x_1247:
[----:B------:R-:W-:Y:S05]  /*2df0*/  BSYNC B0 ;  /* 0x0000000000007941 */ /* 0x000fea0003800000 */
.L_x_1246:
[----:B------:R-:W-:Y:S05]  /*2e00*/  BRA.DIV ~URZ, `(.L_x_1248) ;  /* 0x0000d0927f007947 */ /* 0x000fea000b800000 */
[----:B-1----:R1:W3:Y:S02]  /*2e10*/  SHFL.IDX PT, R4, R14, 0x2, 0x181f ;  /* 0x00581f000e047f89 */ /* 0x0022e400000e0000 */
.L_x_1323:
[----:B------:R-:W-:Y:S05]  /*2e20*/  BRA.DIV ~URZ, `(.L_x_1249) ;  /* 0x0000d0e27f007947 */ /* 0x000fea000b800000 */
[----:B----4-:R4:W1:Y:S02]  /*2e30*/  SHFL.IDX PT, R0, R15, 0x2, 0x181f ;  /* 0x00581f000f007f89 */ /* 0x01086400000e0000 */
.L_x_1324:
[----:B------:R-:W-:Y:S01]  /*2e40*/  IADD3 R2, R12, 0x40, RZ ;  /* 0x000000400c027810 */ /* 0x000fe20007ffe0ff */
[----:B------:R-:W-:Y:S03]  /*2e50*/  BSSY B0, `(.L_x_1250) ;  /* 0x0000018000007945 */ /* 0x000fe60003800000 */
[----:B------:R-:W-:-:S13]  /*2e60*/  ISETP.GE.AND P0, PT, R2, R13, PT ;  /* 0x0000000d0200720c */ /* 0x000fda0003f06270 */
[----:B------:R-:W-:Y:S05]  /*2e70*/  @P0 BRA `(.L_x_1251) ;  /* 0x0000015000000947 */ /* 0x000fea0003800000 */
[----:B------:R-:W5:Y:S04]  /*2e80*/  LDL.64 R8, [R1] ;  /* 0x0000000001087983 */ /* 0x000f680000100a00 */
[----:B--2---:R-:W2:Y:S04]  /*2e90*/  LDL R6, [R1+0x8] ;  /* 0x0000080001067983 */ /* 0x004ea80000100800 */
[----:B----4-:R-:W4:Y:S04]  /*2ea0*/  LDL R7, [R1+0x3c] ;  /* 0x00003c0001077983 */ /* 0x010f280000100800 */
[----:B---3--:R-:W3:Y:S04]  /*2eb0*/  LDL R3, [R1+0x38] ;  /* 0x0000380001037983 */ /* 0x008ee80000100800 */
[----:B------:R-:W3:Y:S04]  /*2ec0*/  LDL R5, [R1+0xc] ;  /* 0x00000c0001057983 */ /* 0x000ee80000100800 */
[----:B------:R-:W3:Y:S01]  /*2ed0*/  LDL R16, [R1+0x34] ;  /* 0x0000340001107983 */ /* 0x000ee20000100800 */
[----:B-1---5:R-:W-:-:S04]  /*2ee0*/  LEA R10, P0, R8, R0, 0x1 ;  /* 0x00000000080a7211 */ /* 0x022fc800078008ff */
[----:B------:R-:W-:Y:S02]  /*2ef0*/  LEA.HI.X R11, R8, R4, R9, 0x1, P0 ;  /* 0x00000004080b7211 */ /* 0x000fe400000f0c09 */
[----:B--2---:R-:W-:-:S03]  /*2f00*/  LEA R8, P0, R6, R0, 0x1 ;  /* 0x0000000006087211 */ /* 0x004fc600078008ff */
[----:B------:R-:W-:Y:S01]  /*2f10*/  @!PT LDS RZ, [RZ] ;  /* 0x00000000fffff984 */ /* 0x000fe20000000800 */
[----:B------:R-:W-:Y:S01]  /*2f20*/  @!PT LDS RZ, [RZ] ;  /* 0x00000000fffff984 */ /* 0x000fe20000000800 */
[----:B------:R-:W-:Y:S01]  /*2f30*/  @!PT LDS RZ, [RZ] ;  /* 0x00000000fffff984 */ /* 0x000fe20000000800 */
[----:B------:R1:W-:Y:S01]  /*2f40*/  LDGSTS.E.BYPASS.LTC128B.128 [R219+0x12100], [R10.64], !P5 ;  /* 0x121000000adb7fae */ /* 0x0003e2000e901d46 */
[----:B----4-:R-:W-:Y:S02]  /*2f50*/  LEA.HI.X R9, R6, R4, R7, 0x1, P0 ;  /* 0x0000000406097211 */ /* 0x010fe400000f0c07 */
[----:B------:R-:W-:-:S03]  /*2f60*/  LEA R6, P0, R252, R0, 0x1 ;  /* 0x00000000fc067211 */ /* 0x000fc600078008ff */
[----:B------:R1:W-:Y:S01]  /*2f70*/  LDGSTS.E.BYPASS.LTC128B.128 [R219+0x16100], [R8.64], !P4 ;  /* 0x1610000008db7fae */ /* 0x0003e2000e101d46 */
[----:B---3--:R-:W-:Y:S02]  /*2f80*/  LEA.HI.X R7, R252, R4, R3, 0x1, P0 ;  /* 0x00000004fc077211 */ /* 0x008fe400000f0c03 */
[----:B------:R-:W-:-:S03]  /*2f90*/  LEA R2, P0, R5, R0, 0x1 ;  /* 0x0000000005027211 */ /* 0x000fc600078008ff */
[----:B------:R1:W-:Y:S01]  /*2fa0*/  LDGSTS.E.BYPASS.LTC128B.128 [R219+0x1a100], [R6.64], !P3 ;  /* 0x1a10000006db7fae */ /* 0x0003e2000d901d46 */
[----:B------:R-:W-:-:S05]  /*2fb0*/  LEA.HI.X R3, R5, R4, R16, 0x1, P0 ;  /* 0x0000000405037211 */ /* 0x000fca00000f0c10 */
[----:B------:R1:W-:Y:S04]  /*2fc0*/  LDGSTS.E.BYPASS.LTC128B.128 [R219+0x1e100], [R2.64], !P2 ;  /* 0x1e10000002db7fae */ /* 0x0003e8000d101d46 */
.L_x_1251:
[----:B------:R-:W-:Y:S05]  /*2fd0*/  BSYNC B0 ;  /* 0x0000000000007941 */ /* 0x000fea0003800000 */
.L_x_1250:
[----:B------:R-:W-:Y:S05]  /*2fe0*/  BRA.DIV ~URZ, `(.L_x_1252) ;  /* 0x0000cf827f007947 */ /* 0x000fea000b800000 */
[----:B---3--:R3:W2:Y:S04]  /*2ff0*/  SHFL.IDX PT, R4, R14, 0x3, 0x181f ;  /* 0x00781f000e047f89 */ /* 0x0086a800000e0000 */
[----:B-1----:R3:W1:Y:S02]  /*3000*/  SHFL.IDX PT, R0, R15, 0x3, 0x181f ;  /* 0x00781f000f007f89 */ /* 0x00266400000e0000 */
.L_x_1325:
[----:B------:R-:W5:Y:S04]  /*3010*/  LDL.64 R6, [R1] ;  /* 0x0000000001067983 */ /* 0x000f680000100a00 */
[----:B---3--:R-:W3:Y:S04]  /*3020*/  LDL R3, [R1+0x8] ;  /* 0x0000080001037983 */ /* 0x008ee80000100800 */
[----:B----4-:R-:W4:Y:S04]  /*3030*/  LDL R5, [R1+0x3c] ;  /* 0x00003c0001057983 */ /* 0x010f280000100800 */
[----:B--2---:R-:W2:Y:S04]  /*3040*/  LDL R10, [R1+0x38] ;  /* 0x00003800010a7983 */ /* 0x004ea80000100800 */
[----:B------:R-:W2:Y:S04]  /*3050*/  LDL R11, [R1+0xc] ;  /* 0x00000c00010b7983 */ /* 0x000ea80000100800 */
[----:B------:R-:W2:Y:S01]  /*3060*/  LDL R14, [R1+0x34] ;  /* 0x00003400010e7983 */ /* 0x000ea20000100800 */
[----:B------:R-:W-:Y:S01]  /*3070*/  IADD3 R2, R12, 0x60, RZ ;  /* 0x000000600c027810 */ /* 0x000fe20007ffe0ff */
[----:B------:R-:W-:-:S02]  /*3080*/  IMAD R97, R96, -0x40, R19 ;  /* 0xffffffc060617824 */ /* 0x000fc400078e0213 */
[----:B------:R-:W2:Y:S01]  /*3090*/  LDL R133, [R1+0x18] ;  /* 0x0000180001857983 */ /* 0x000ea20000100800 */
[----:B------:R-:W-:-:S13]  /*30a0*/  ISETP.GE.AND P1, PT, R2, R13, PT ;  /* 0x0000000d0200720c */ /* 0x000fda0003f26270 */
[----:B-1---5:R-:W-:-:S04]  /*30b0*/  @!P1 LEA R8, P0, R6, R0, 0x1 ;  /* 0x0000000006089211 */ /* 0x022fc800078008ff */
[----:B------:R-:W-:Y:S02]  /*30c0*/  @!P1 LEA.HI.X R9, R6, R4, R7, 0x1, P0 ;  /* 0x0000000406099211 */ /* 0x000fe400000f0c07 */
[----:B---3--:R-:W-:-:S03]  /*30d0*/  @!P1 LEA R6, P0, R3, R0, 0x1 ;  /* 0x0000000003069211 */ /* 0x008fc600078008ff */
[----:B------:R-:W-:Y:S01]  /*30e0*/  @!PT LDS RZ, [RZ] ;  /* 0x00000000fffff984 */ /* 0x000fe20000000800 */
[----:B------:R-:W-:Y:S01]  /*30f0*/  @!PT LDS RZ, [RZ] ;  /* 0x00000000fffff984 */ /* 0x000fe20000000800 */
[----:B------:R-:W-:Y:S01]  /*3100*/  @!PT LDS RZ, [RZ] ;  /* 0x00000000fffff984 */ /* 0x000fe20000000800 */
[----:B------:R1:W-:Y:S01]  /*3110*/  @!P1 LDGSTS.E.BYPASS.LTC128B.128 [R219+0x13100], [R8.64], !P5 ;  /* 0x1310000008db9fae */ /* 0x0003e2000e901d46 */
[----:B----4-:R-:W-:-:S03]  /*3120*/  @!P1 LEA.HI.X R7, R3, R4, R5, 0x1, P0 ;  /* 0x0000000403079211 */ /* 0x010fc600000f0c05 */
[----:B------:R-:W3:Y:S01]  /*3130*/  S2R R5, SR_TID.X ;  /* 0x0000000000057919 */ /* 0x000ee20000002100 */
[----:B------:R-:W-:-:S03]  /*3140*/  @!P1 LEA R2, P0, R252, R0, 0x1 ;  /* 0x00000000fc029211 */ /* 0x000fc600078008ff */
[----:B------:R4:W-:Y:S01]  /*3150*/  @!P1 LDGSTS.E.BYPASS.LTC128B.128 [R219+0x17100], [R6.64], !P4 ;  /* 0x1710000006db9fae */ /* 0x0009e2000e101d46 */
[----:B--2---:R-:W-:-:S05]  /*3160*/  @!P1 LEA.HI.X R3, R252, R4, R10, 0x1, P0 ;  /* 0x00000004fc039211 */ /* 0x004fca00000f0c0a */
[----:B------:R2:W-:Y:S01]  /*3170*/  @!P1 LDGSTS.E.BYPASS.LTC128B.128 [R219+0x1b100], [R2.64], !P3 ;  /* 0x1b10000002db9fae */ /* 0x0005e2000d901d46 */
[----:B---3--:R-:W-:-:S04]  /*3180*/  SHF.R.S32.HI R10, RZ, 0x1f, R5 ;  /* 0x0000001fff0a7819 */ /* 0x008fc80000011405 */
[----:B------:R-:W-:-:S04]  /*3190*/  LEA.HI R10, R10, R5, RZ, 0x3 ;  /* 0x000000050a0a7211 */ /* 0x000fc800078f18ff */
[----:B------:R-:W-:Y:S02]  /*31a0*/  SHF.R.S32.HI R10, RZ, 0x3, R10 ;  /* 0x00000003ff0a7819 */ /* 0x000fe4000001140a */
[----:B----4-:R-:W-:-:S03]  /*31b0*/  SHF.R.S32.HI R6, RZ, 0x1f, R96 ;  /* 0x0000001fff067819 */ /* 0x010fc60000011460 */
[----:B------:R-:W-:Y:S01]  /*31c0*/  IMAD.IADD R5, R19, 0x1, -R10 ;  /* 0x0000000113057824 */ /* 0x000fe200078e0a0a */
[----:B--2---:R-:W-:-:S03]  /*31d0*/  @!P1 LEA R2, P0, R11, R0, 0x1 ;  /* 0x000000000b029211 */ /* 0x004fc600078008ff */
[----:B------:R-:W-:Y:S01]  /*31e0*/  IMAD R0, R96, -0x40, R5 ;  /* 0xffffffc060007824 */ /* 0x000fe200078e0205 */
[----:B------:R-:W-:Y:S01]  /*31f0*/  @!P1 LEA.HI.X R3, R11, R4, R14, 0x1, P0 ;  /* 0x000000040b039211 */ /* 0x000fe200000f0c0e */
[----:B------:R-:W-:-:S03]  /*3200*/  IMAD R7, R6, c[0x0][0x1e0], RZ ;  /* 0x0000780006077a24 */ /* 0x000fc600078e02ff */
[----:B------:R-:W-:Y:S01]  /*3210*/  ISETP.GE.AND P0, PT, R0, 0x1, PT ;  /* 0x000000010000780c */ /* 0x000fe20003f06270 */
[----:B------:R2:W-:Y:S01]  /*3220*/  @!P1 LDGSTS.E.BYPASS.LTC128B.128 [R219+0x1f100], [R2.64], !P2 ;  /* 0x1f10000002db9fae */ /* 0x0005e2000d101d46 */
[----:B------:R-:W-:-:S03]  /*3230*/  IMAD.WIDE.U32 R4, R96, c[0x0][0x1e0], RZ ;  /* 0x0000780060047a25 */ /* 0x000fc600078e00ff */
[----:B------:R-:W0:Y:S01]  /*3240*/  LDGDEPBAR ;  /* 0x00000000000079af */ /* 0x000e220000000000 */
[----:B------:R-:W-:Y:S01]  /*3250*/  IMAD R7, R96, c[0x0][0x1e4], R7 ;  /* 0x0000790060077a24 */ /* 0x000fe200078e0207 */
[----:B------:R-:W-:Y:S02]  /*3260*/  WARPSYNC 0xffffffff ;  /* 0xffffffff00007948 */ /* 0x000fe40003800000 */
[----:B------:R-:W-:Y:S01]  /*3270*/  BAR.SYNC.DEFER_BLOCKING 0x0 ;  /* 0x0000000000007b1d */ /* 0x000fe20000010000 */
[----:B------:R-:W-:Y:S02]  /*3280*/  ISETP.GE.AND P2, PT, R0, 0x21, PT ;  /* 0x000000210000780c */ /* 0x000fe40003f46270 */
[----:B------:R-:W-:Y:S02]  /*3290*/  LEA R0, P1, R4, R228, 0x6 ;  /* 0x000000e404007211 */ /* 0x000fe400078230ff */
[----:B------:R-:W-:Y:S02]  /*32a0*/  ISETP.NE.AND P3, PT, R99, RZ, PT ;  /* 0x000000ff6300720c */ /* 0x000fe40003f65270 */
[----:B------:R-:W-:-:S02]  /*32b0*/  ISETP.NE.AND P4, PT, R98, RZ, PT ;  /* 0x000000ff6200720c */ /* 0x000fc40003f85270 */
[----:B------:R-:W-:Y:S01]  /*32c0*/  ISETP.NE.AND P5, PT, R20, RZ, PT ;  /* 0x000000ff1400720c */ /* 0x000fe20003fa5270 */
[----:B--2---:R-:W-:Y:S02]  /*32d0*/  IMAD.IADD R2, R5, 0x1, R7 ;  /* 0x0000000105027824 */ /* 0x004fe400078e0207 */
[----:B------:R-:W-:-:S03]  /*32e0*/  IMAD.MOV.U32 R3, RZ, RZ, 0x20 ;  /* 0x00000020ff037424 */ /* 0x000fc600078e00ff */
[----:B------:R-:W-:Y:S01]  /*32f0*/  LEA.HI.X R2, R4, R227, R2, 0x6, P1 ;  /* 0x000000e304027211 */ /* 0x000fe200008f3402 */
[----:B-1----:R-:W-:Y:S01]  /*3300*/  IMAD.WIDE.U32 R8, R3, c[0x0][0x1e0], RZ ;  /* 0x0000780003087a25 */ /* 0x002fe200078e00ff */
[----:B------:R-:W-:-:S03]  /*3310*/  @P0 LEA R4, P1, R0, c[0x0][0x1c8], 0x1 ;  /* 0x0000720000040a11 */ /* 0x000fc600078208ff */
[----:B------:R-:W-:Y:S01]  /*3320*/  IMAD R3, R3, c[0x0][0x1e4], RZ ;  /* 0x0000790003037a24 */ /* 0x000fe200078e02ff */
[C---:B------:R-:W-:Y:S02]  /*3330*/  @P0 LEA.HI.X R5, R0.reuse, c[0x0][0x1cc], R2, 0x1, P1 ;  /* 0x0000730000050a11 */ /* 0x040fe400008f0c02 */
[----:B------:R-:W-:-:S03]  /*3340*/  @P2 IADD3 R0, P1, R0, R8, RZ ;  /* 0x0000000800002210 */ /* 0x000fc60007f3e0ff */
[----:B------:R-:W-:Y:S01]  /*3350*/  @!PT LDS RZ, [RZ] ;  /* 0x00000000fffff984 */ /* 0x000fe20000000800 */
[----:B------:R-:W-:Y:S01]  /*3360*/  @!PT LDS RZ, [RZ] ;  /* 0x00000000fffff984 */ /* 0x000fe20000000800 */
[----:B------:R-:W-:Y:S01]  /*3370*/  @!PT LDS RZ, [RZ] ;  /* 0x00000000fffff984 */ /* 0x000fe20000000800 */
[----:B------:R1:W-:Y:S01]  /*3380*/  @P0 LDGSTS.E.BYPASS.LTC128B.128 [R219+0x8100], [R4.64], !P3 ;  /* 0x0810000004db0fae */ /* 0x0003e2000d901d46 */
[----:B------:R-:W-:Y:S02]  /*3390*/  @P2 IADD3.X R3, R2, R9, R3, P1, !PT ;  /* 0x0000000902032210 */ /* 0x000fe40000ffe403 */
[C---:B------:R-:W-:Y:S01]  /*33a0*/  @P2 LEA R2, P1, R0.reuse, c[0x0][0x1c8], 0x1 ;  /* 0x0000720000022a11 */ /* 0x040fe200078208ff */
[----:B------:R1:W-:Y:S03]  /*33b0*/  @P0 LDGSTS.E.BYPASS.LTC128B.128 [R219+0xa100], [R4.64+0x80], !P4 ;  /* 0x0a10008004db0fae */ /* 0x0003e6000e101d46 */
[----:B------:R-:W-:Y:S01]  /*33c0*/  @P2 LEA.HI.X R3, R0, c[0x0][0x1cc], R3, 0x1, P1 ;  /* 0x0000730000032a11 */ /* 0x000fe200008f0c03 */
[----:B------:R1:W-:Y:S04]  /*33d0*/  @P0 LDGSTS.E.BYPASS.LTC128B.128 [R219+0xc100], [R4.64+0x100], !P5 ;  /* 0x0c10010004db0fae */ /* 0x0003e8000e901d46 */
[----:B------:R1:W-:Y:S04]  /*33e0*/  @P0 LDGSTS.E.BYPASS.LTC128B.128 [R219+0xe100], [R4.64+0x180], !P6 ;  /* 0x0e10018004db0fae */ /* 0x0003e8000f101d46 */
[----:B------:R2:W-:Y:S04]  /*33f0*/  @P2 LDGSTS.E.BYPASS.LTC128B.128 [R219+0x9100], [R2.64], !P3 ;  /* 0x0910000002db2fae */ /* 0x0005e8000d901d46 */
[----:B------:R2:W-:Y:S04]  /*3400*/  @P2 LDGSTS.E.BYPASS.LTC128B.128 [R219+0xb100], [R2.64+0x80], !P4 ;  /* 0x0b10008002db2fae */ /* 0x0005e8000e101d46 */
[----:B------:R2:W-:Y:S04]  /*3410*/  @P2 LDGSTS.E.BYPASS.LTC128B.128 [R219+0xd100], [R2.64+0x100], !P5 ;  /* 0x0d10010002db2fae */ /* 0x0005e8000e901d46 */
[----:B------:R2:W-:Y:S04]  /*3420*/  @P2 LDGSTS.E.BYPASS.LTC128B.128 [R219+0xf100], [R2.64+0x180], !P6 ;  /* 0x0f10018002db2fae */ /* 0x0005e8000f101d46 */
[----:B------:R-:W0:Y:S01]  /*3430*/  LDGDEPBAR ;  /* 0x00000000000079af */ /* 0x000e220000000000 */
[----:B------:R-:W-:-:S04]  /*3440*/  IMAD R0, R6, c[0x0][0x208], RZ ;  /* 0x0000820006007a24 */ /* 0x000fc800078e02ff */
[C---:B------:R-:W-:Y:S02]  /*3450*/  IMAD R6, R96.reuse, c[0x0][0x20c], R0 ;  /* 0x0000830060067a24 */ /* 0x040fe400078e0200 */
[----:B-1----:R-:W-:-:S05]  /*3460*/  IMAD.WIDE.U32 R4, R96, c[0x0][0x208], RZ ;  /* 0x0000820060047a25 */ /* 0x002fca00078e00ff */
[----:B------:R-:W-:Y:S02]  /*3470*/  LEA R0, P1, R4, R230, 0x6 ;  /* 0x000000e604007211 */ /* 0x000fe400078230ff */
[----:B--2---:R-:W-:Y:S01]  /*3480*/  IADD3 R3, R5, R6, RZ ;  /* 0x0000000605037210 */ /* 0x004fe20007ffe0ff */
[----:B------:R-:W-:-:S04]  /*3490*/  DEPBAR.LE SB0, 0x1 ;  /* 0x000080400000791a */ /* 0x000fc80000000000 */
[----:B------:R-:W-:-:S04]  /*34a0*/  DEPBAR.LE SB0, 0x0 ;  /* 0x000080000000791a */ /* 0x000fc80000000000 */
[----:B------:R-:W-:Y:S01]  /*34b0*/  BAR.SYNC.DEFER_BLOCKING 0x0 ;  /* 0x0000000000007b1d */ /* 0x000fe20000010000 */
[----:B------:R-:W-:Y:S01]  /*34c0*/  LEA R2, P0, R0, c[0x0][0x1f8], 0x1 ;  /* 0x00007e0000027a11 */ /* 0x000fe200078008ff */
[----:B------:R-:W-:Y:S01]  /*34d0*/  IMAD.MOV.U32 R5, RZ, RZ, c[0x0][0x208] ;  /* 0x00008200ff057624 */ /* 0x000fe200078e00ff */
[----:B------:R-:W-:Y:S02]  /*34e0*/  LEA.HI.X R3, R4, R235, R3, 0x6, P1 ;  /* 0x000000eb04037211 */ /* 0x000fe400008f3403 */
[----:B------:R-:W-:Y:S01]  /*34f0*/  LOP3.LUT R4, R28, 0x1, RZ, 0xc0, !PT ;  /* 0x000000011c047812 */ /* 0x000fe200078ec0ff */
[----:B------:R-:W-:Y:S01]  /*3500*/  IMAD.MOV.U32 R6, RZ, RZ, c[0x0][0x20c] ;  /* 0x00008300ff067624 */ /* 0x000fe200078e00ff */
[----:B------:R-:W-:Y:S02]  /*3510*/  LEA.HI.X R3, R0, c[0x0][0x1fc], R3, 0x1, P0 ;  /* 0x00007f0000037a11 */ /* 0x000fe400000f0c03 */
[----:B------:R-:W-:Y:S02]  /*3520*/  LEA R12, P0, R5, R2, 0x6 ;  /* 0x00000002050c7211 */ /* 0x000fe400078030ff */
[----:B------:R-:W-:-:S02]  /*3530*/  ISETP.NE.U32.AND P3, PT, R4, 0x1, PT ;  /* 0x000000010400780c */ /* 0x000fc40003f65070 */
[----:B------:R-:W-:Y:S02]  /*3540*/  IADD3 R0, -R10, R97, RZ ;  /* 0x000000610a007210 */ /* 0x000fe40007ffe1ff */
[----:B------:R-:W-:Y:S02]  /*3550*/  LEA.HI.X R13, R5, R3, R6, 0x6, P0 ;  /* 0x00000003050d7211 */ /* 0x000fe400000f3406 */
[----:B------:R-:W-:Y:S02]  /*3560*/  ISETP.LT.OR P0, PT, R0, 0x1, P3 ;  /* 0x000000010000780c */ /* 0x000fe40001f01670 */
[----:B------:R-:W-:Y:S01]  /*3570*/  LOP3.LUT P2, RZ, R28, 0x2, RZ, 0xc0, !PT ;  /* 0x000000021cff7812 */ /* 0x000fe2000784c0ff */
[----:B------:R-:W-:Y:S04]  /*3580*/  LDSM.16.M88.4 R4, [R199] ;  /* 0x00000000c704783b */ /* 0x000fe80000000200 */
[----:B------:R-:W1:Y:S04]  /*3590*/  LDSM.16.M88.4 R20, [R192] ;  /* 0x00000000c014783b */ /* 0x000e680000000200 */
[----:B------:R-:W2:Y:S04]  /*35a0*/  LDSM.16.M88.4 R16, [R192+0x800] ;  /* 0x00080000c010783b */ /* 0x000ea80000000200 */
[----:B------:R-:W3:Y:S04]  /*35b0*/  LDSM.16.M88.4 R24, [R192+0x1000] ;  /* 0x00100000c018783b */ /* 0x000ee80000000200 */
[----:B------:R-:W4:Y:S04]  /*35c0*/  LDSM.16.M88.4 R32, [R192+0x1800] ;  /* 0x00180000c020783b */ /* 0x000f280000000200 */
[----:B------:R-:W-:Y:S04]  /*35d0*/  LDSM.16.M88.4 R8, [R200] ;  /* 0x00000000c808783b */ /* 0x000fe80000000200 */
[----:B------:R-:W5:Y:S04]  /*35e0*/  LDSM.16.M88.4 R48, [R203] ;  /* 0x00000000cb30783b */ /* 0x000f680000000200 */
[----:B------:R-:W1:Y:S04]  /*35f0*/  LDSM.16.M88.4 R60, [R218] ;  /* 0x00000000da3c783b */ /* 0x000e680000000200 */
[----:B------:R-:W1:Y:S04]  /*3600*/  LDSM.16.M88.4 R64, [R217] ;  /* 0x00000000d940783b */ /* 0x000e680000000200 */
[----:B------:R-:W1:Y:S04]  /*3610*/  LDSM.16.M88.4 R76, [R216] ;  /* 0x00000000d84c783b */ /* 0x000e680000000200 */
[----:B------:R-:W-:Y:S01]  /*3620*/  @!PT LDS RZ, [RZ] ;  /* 0x00000000fffff984 */ /* 0x000fe20000000800 */
[----:B------:R-:W-:Y:S01]  /*3630*/  @!PT LDS RZ, [RZ] ;  /* 0x00000000fffff984 */ /* 0x000fe20000000800 */
[----:B------:R-:W-:Y:S01]  /*3640*/  @!PT LDS RZ, [RZ] ;  /* 0x00000000fffff984 */ /* 0x000fe20000000800 */
[----:B------:R1:W-:Y:S01]  /*3650*/  LDGSTS.E.BYPASS.LTC128B.128 [R219+0x100], [R2.64], !P0 ;  /* 0x0010000002db7fae */ /* 0x0003e2000c101d46 */
[----:B------:R-:W-:-:S02]  /*3660*/  ISETP.LT.OR P0, PT, R0, 0x1, !P2 ;  /* 0x000000010000780c */ /* 0x000fc40005701670 */
[----:B------:R-:W-:-:S11]  /*3670*/  LOP3.LUT P1, RZ, R28, 0x4, RZ, 0xc0, !PT ;  /* 0x000000041cff7812 */ /* 0x000fd6000782c0ff */
[----:B------:R2:W-:Y:S01]  /*3680*/  LDGSTS.E.BYPASS.LTC128B.128 [R219+0x2100], [R2.64+0x80], !P0 ;  /* 0x0210008002db7fae */ /* 0x0005e2000c101d46 */
[C---:B------:R-:W-:Y:S02]  /*3690*/  ISETP.LT.OR P0, PT, R0.reuse, 0x1, !P1 ;  /* 0x000000010000780c */ /* 0x040fe40004f01670 */
[C---:B------:R-:W-:Y:S02]  /*36a0*/  ISETP.LT.OR P3, PT, R0.reuse, 0x21, P3 ;  /* 0x000000210000780c */ /* 0x040fe40001f61670 */
[----:B------:R-:W-:-:S09]  /*36b0*/  ISETP.LT.OR P2, PT, R0, 0x21, !P2 ;  /* 0x000000210000780c */ /* 0x000fd20005741670 */
[----:B------:R2:W-:Y:S01]  /*36c0*/  LDGSTS.E.BYPASS.LTC128B.128 [R219+0x4100], [R2.64+0x100], !P0 ;  /* 0x0410010002db7fae */ /* 0x0005e2000c101d46 */
[----:B------:R-:W-:-:S04]  /*36d0*/  LOP3.LUT P0, RZ, R28, 0x8, RZ, 0xc0, !PT ;  /* 0x000000081cff7812 */ /* 0x000fc8000780c0ff */
[C---:B------:R-:W-:Y:S02]  /*36e0*/  ISETP.LT.OR P4, PT, R0.reuse, 0x1, !P0 ;  /* 0x000000010000780c */ /* 0x040fe40004781670 */
[C---:B------:R-:W-:Y:S02]  /*36f0*/  ISETP.LT.OR P1, PT, R0.reuse, 0x21, !P1 ;  /* 0x000000210000780c */ /* 0x040fe40004f21670 */
[----:B------:R-:W-:Y:S01]  /*3700*/  ISETP.LT.OR P0, PT, R0, 0x21, !P0 ;  /* 0x000000210000780c */ /* 0x000fe20004701670 */
[C---:B-1----:R-:W-:Y:S08]  /*3710*/  HMMA.16816.F32 R28, R4.reuse, R20, RZ ;  /* 0x00000014041c723c */ /* 0x042ff000000018ff */
[----:B------:R1:W-:Y:S01]  /*3720*/  LDGSTS.E.BYPASS.LTC128B.128 [R219+0x6100], [R2.64+0x180], !P4 ;  /* 0x0610018002db7fae */ /* 0x0003e2000e101d46 */
[C---:B------:R-:W-:Y:S03]  /*3730*/  HMMA.16816.F32 R20, R4.reuse, R22, RZ ;  /* 0x000000160414723c */ /* 0x040fe600000018ff */
[----:B------:R1:W-:Y:S04]  /*3740*/  LDGSTS.E.BYPASS.LTC128B.128 [R219+0x1100], [R12.64], !P3 ;  /* 0x011000000cdb7fae */ /* 0x0003e8000d901d46 */
[----:B------:R1:W-:Y:S01]  /*3750*/  LDGSTS.E.BYPASS.LTC128B.128 [R219+0x3100], [R12.64+0x80], !P2 ;  /* 0x031000800cdb7fae */ /* 0x0003e2000d101d46 */
[C---:B--2---:R-:W-:Y:S03]  /*3760*/  HMMA.16816.F32 R36, R4.reuse, R16, RZ ;  /* 0x000000100424723c */ /* 0x044fe600000018ff */
[----:B------:R1:W-:Y:S04]  /*3770*/  LDGSTS.E.BYPASS.LTC128B.128 [R219+0x5100], [R12.64+0x100], !P1 ;  /* 0x051001000cdb7fae */ /* 0x0003e8000c901d46 */
[----:B------:R1:W-:Y:S01]  /*3780*/  LDGSTS.E.BYPASS.LTC128B.128 [R219+0x7100], [R12.64+0x180], !P0 ;  /* 0x071001800cdb7fae */ /* 0x0003e2000c101d46 */
[C---:B------:R-:W-:Y:S03]  /*3790*/  HMMA.16816.F32 R40, R4.reuse, R18, RZ ;  /* 0x000000120428723c */ /* 0x040fe600000018ff */
[----:B------:R-:W-:Y:S04]  /*37a0*/  LDSM.16.M88.4 R68, [R198] ;  /* 0x00000000c644783b */ /* 0x000fe80000000200 */
[----:B------:R-:W-:Y:S01]  /*37b0*/  LDSM.16.M88.4 R72, [R198+0x800] ;  /* 0x00080000c648783b */ /* 0x000fe20000000200 */
[C---:B---3--:R-:W-:Y:S03]  /*37c0*/  HMMA.16816.F32 R44, R4.reuse, R24, RZ ;  /* 0x00000018042c723c */ /* 0x048fe600000018ff */
[----:B------:R-:W-:Y:S04]  /*37d0*/  LDSM.16.M88.4 R84, [R198+0x1000] ;  /* 0x00100000c654783b */ /* 0x000fe80000000200 */
[----:B------:R-:W-:Y:S01]  /*37e0*/  LDSM.16.M88.4 R80, [R195+0x800] ;  /* 0x00080000c350783b */ /* 0x000fe20000000200 */
[C---:B------:R-:W-:Y:S03]  /*37f0*/  HMMA.16816.F32 R52, R4.reuse, R26, RZ ;  /* 0x0000001a0434723c */ /* 0x040fe600000018ff */
[----:B------:R-:W-:Y:S04]  /*3800*/  LDSM.16.M88.4 R88, [R195+0x1000] ;  /* 0x00100000c358783b */ /* 0x000fe80000000200 */
[----:B------:R-:W0:Y:S04]  /*3810*/  LDGDEPBAR ;  /* 0x00000000000079af */ /* 0x000e280000000000 */
[----:B-1----:R-:W1:Y:S01]  /*3820*/  LDSM.16.M88.4 R12, [R202] ;  /* 0x00000000ca0c783b */ /* 0x002e620000000200 */
[C---:B----4-:R-:W-:Y:S08]  /*3830*/  HMMA.16816.F32 R56, R4.reuse, R32, RZ ;  /* 0x000000200438723c */ /* 0x050ff000000018ff */
[----:B------:R-:W-:Y:S01]  /*3840*/  HMMA.16816.F32 R16, R4, R34, RZ ;  /* 0x000000220410723c */ /* 0x000fe200000018ff */
[----:B------:R-:W-:Y:S07]  /*3850*/  LDSM.16.M88.4 R4, [R201] ;  /* 0x00000000c904783b */ /* 0x000fee0000000200 */
[C---:B-----5:R-:W-:Y:S08]  /*3860*/  HMMA.16816.F32 R24, R8.reuse, R48, R28 ;  /* 0x000000300818723c */ /* 0x060ff0000000181c */
[C---:B------:R-:W-:Y:S01]  /*3870*/  HMMA.16816.F32 R28, R8.reuse, R50, R20 ;  /* 0x00000032081c723c */ /* 0x040fe20000001814 */
[----:B------:R-:W2:Y:S04]  /*3880*/  LDSM.16.M88.4 R20, [R198+0x1800] ;  /* 0x00180000c614783b */ /* 0x000ea80000000200 */
[----:B------:R-:W-:Y:S03]  /*3890*/  LDSM.16.M88.4 R48, [R195+0x1800] ;  /* 0x00180000c330783b */ /* 0x000fe60000000200 */
[C---:B------:R-:W-:Y:S08]  /*38a0*/  HMMA.16816.F32 R32, R8.reuse, R60, R36 ;  /* 0x0000003c0820723c */ /* 0x040ff00000001824 */
[C---:B------:R-:W-:Y:S01]  /*38b0*/  HMMA.16816.F32 R36, R8.reuse, R62, R40 ;  /* 0x0000003e0824723c */ /* 0x040fe20000001828 */
[----:B------:R-:W3:Y:S07]  /*38c0*/  LDSM.16.M88.4 R60, [R195] ;  /* 0x00000000c33c783b */ /* 0x000eee0000000200 */
[C---:B------:R-:W-:Y:S08]  /*38d0*/  HMMA.16816.F32 R40, R8.reuse, R64, R44 ;  /* 0x000000400828723c */ /* 0x040ff0000000182c */
[C---:B------:R-:W-:Y:S01]  /*38e0*/  HMMA.16816.F32 R44, R8.reuse, R66, R52 ;  /* 0x00000042082c723c */ /* 0x040fe20000001834 */
[----:B------:R-:W-:Y:S07]  /*38f0*/  LDSM.16.M88.4 R64, [R192+0x2800] ;  /* 0x00280000c040783b */ /* 0x000fee0000000200 */
[C---:B------:R-:W-:Y:S01]  /*3900*/  HMMA.16816.F32 R52, R8.reuse, R76, R56 ;  /* 0x0000004c0834723c */ /* 0x040fe20000001838 */
[----:B------:R-:W-:Y:S07]  /*3910*/  LDSM.16.M88.4 R56, [R192+0x2000] ;  /* 0x00200000c038783b */ /* 0x000fee0000000200 */
[----:B------:R-:W-:Y:S01]  /*3920*/  HMMA.16816.F32 R16, R8, R78, R16 ;  /* 0x0000004e0810723c */ /* 0x000fe20000001810 */
[----:B------:R-:W4:Y:S04]  /*3930*/  LDSM.16.M88.4 R8, [R199+0x4000] ;  /* 0x00400000c708783b */ /* 0x000f280000000200 */
[----:B------:R-:W-:Y:S03]  /*3940*/  LDSM.16.M88.4 R76, [R214] ;  /* 0x00000000d64c783b */ /* 0x000fe60000000200 */
        /* <DEDUP_REMOVED lines=8> */
[----:B------:R-:W1:Y:S07]  /*39d0*/  LDSM.16.M88.4 R84, [R192+0x3000] ;  /* 0x00300000c054783b */ /* 0x000e6e0000000200 */
[C---:B--2---:R-:W-:Y:S08]  /*39e0*/  HMMA.16816.F32 R52, R12.reuse, R20, R52 ;  /* 0x000000140c34723c */ /* 0x044ff00000001834 */
[----:B------:R-:W-:Y:S01]  /*39f0*/  HMMA.16816.F32 R12, R12, R22, R16 ;  /* 0x000000160c0c723c */ /* 0x000fe20000001810 */
[----:B------:R-:W2:Y:S04]  /*3a00*/  LDSM.16.M88.4 R20, [R192+0x3800] ;  /* 0x00380000c014783b */ /* 0x000ea80000000200 */
[----:B------:R-:W-:Y:S03]  /*3a10*/  LDSM.16.M88.4 R16, [R200+0x4000] ;  /* 0x00400000c810783b */ /* 0x000fe60000000200 */
[C---:B---3--:R-:W-:Y:S08]  /*3a20*/  HMMA.16816.F32 R24, R4.reuse, R60, R24 ;  /* 0x0000003c0418723c */ /* 0x048ff00000001818 */
[C---:B------:R-:W-:Y:S01]  /*3a30*/  HMMA.16816.F32 R28, R4.reuse, R62, R28 ;  /* 0x0000003e041c723c */ /* 0x040fe2000000181c */
[----:B------:R-:W3:Y:S07]  /*3a40*/  LDSM.16.M88.4 R60, [R215] ;  /* 0x00000000d73c783b */ /* 0x000eee0000000200 */
[C---:B------:R-:W-:Y:S08]  /*3a50*/  HMMA.16816.F32 R32, R4.reuse, R80, R32 ;  /* 0x000000500420723c */ /* 0x040ff00000001820 */
[C---:B------:R-:W-:Y:S01]  /*3a60*/  HMMA.16816.F32 R36, R4.reuse, R82, R36 ;  /* 0x000000520424723c */ /* 0x040fe20000001824 */
[----:B------:R-:W-:Y:S07]  /*3a70*/  LDSM.16.M88.4 R80, [R198+0x3000] ;  /* 0x00300000c650783b */ /* 0x000fee0000000200 */
[C---:B------:R-:W-:Y:S08]  /*3a80*/  HMMA.16816.F32 R40, R4.reuse, R88, R40 ;  /* 0x000000580428723c */ /* 0x040ff00000001828 */
[C---:B------:R-:W-:Y:S01]  /*3a90*/  HMMA.16816.F32 R44, R4.reuse, R90, R44 ;  /* 0x0000005a042c723c */ /* 0x040fe2000000182c */
[----:B------:R-:W5:Y:S07]  /*3aa0*/  LDSM.16.M88.4 R88, [R213] ;  /* 0x00000000d558783b */ /* 0x000f6e0000000200 */
[C---:B------:R-:W-:Y:S08]  /*3ab0*/  HMMA.16816.F32 R52, R4.reuse, R48, R52 ;  /* 0x000000300434723c */ /* 0x040ff00000001834 */
[----:B------:R-:W-:Y:S01]  /*3ac0*/  HMMA.16816.F32 R12, R4, R50, R12 ;  /* 0x00000032040c723c */ /* 0x000fe2000000180c */
[----:B------:R-:W-:Y:S04]  /*3ad0*/  LDSM.16.M88.4 R4, [R202+0x4000] ;  /* 0x00400000ca04783b */ /* 0x000fe80000000200 */
[----:B------:R-:W-:Y:S03]  /*3ae0*/  LDSM.16.M88.4 R48, [R198+0x3800] ;  /* 0x00380000c630783b */ /* 0x000fe60000000200 */
[C---:B----4-:R-:W-:Y:S08]  /*3af0*/  HMMA.16816.F32 R24, R8.reuse, R56, R24 ;  /* 0x000000380818723c */ /* 0x050ff00000001818 */
[C---:B------:R-:W-:Y:S01]  /*3b00*/  HMMA.16816.F32 R28, R8.reuse, R58, R28 ;  /* 0x0000003a081c723c */ /* 0x040fe2000000181c */
[----:B------:R-:W4:Y:S07]  /*3b10*/  LDSM.16.M88.4 R56, [R212] ;  /* 0x00000000d438783b */ /* 0x000f2e0000000200 */
[C---:B------:R-:W-:Y:S08]  /*3b20*/  HMMA.16816.F32 R32, R8.reuse, R64, R32 ;  /* 0x000000400820723c */ /* 0x040ff00000001820 */
[C---:B------:R-:W-:Y:S01]  /*3b30*/  HMMA.16816.F32 R36, R8.reuse, R66, R36 ;  /* 0x000000420824723c */ /* 0x040fe20000001824 */
[----:B------:R-:W-:Y:S07]  /*3b40*/  LDSM.16.M88.4 R64, [R195+0x2000] ;  /* 0x00200000c340783b */ /* 0x000fee0000000200 */
[C---:B-1----:R-:W-:Y:S08]  /*3b50*/  HMMA.16816.F32 R40, R8.reuse, R84, R40 ;  /* 0x000000540828723c */ /* 0x042ff00000001828 */
[C---:B------:R-:W-:Y:S01]  /*3b60*/  HMMA.16816.F32 R44, R8.reuse, R86, R44 ;  /* 0x00000056082c723c */ /* 0x040fe2000000182c */
[----:B------:R-:W-:Y:S07]  /*3b70*/  LDSM.16.M88.4 R84, [R192+0x5000] ;  /* 0x00500000c054783b */ /* 0x000fee0000000200 */
[C---:B--2---:R-:W-:Y:S08]  /*3b80*/  HMMA.16816.F32 R52, R8.reuse, R20, R52 ;  /* 0x000000140834723c */ /* 0x044ff00000001834 */
[----:B------:R-:W-:Y:S01]  /*3b90*/  HMMA.16816.F32 R20, R8, R22, R12 ;  /* 0x000000160814723c */ /* 0x000fe2000000180c */
[----:B------:R-:W1:Y:S07]  /*3ba0*/  LDSM.16.M88.4 R12, [R201+0x4000] ;  /* 0x00400000c90c783b */ /* 0x000e6e0000000200 */
[C---:B---3--:R-:W-:Y:S08]  /*3bb0*/  HMMA.16816.F32 R8, R16.reuse, R60, R24 ;  /* 0x0000003c1008723c */ /* 0x048ff00000001818 */
[C---:B------:R-:W-:Y:S01]  /*3bc0*/  HMMA.16816.F32 R28, R16.reuse, R62, R28 ;  /* 0x0000003e101c723c */ /* 0x040fe2000000181c */
[----:B------:R-:W-:Y:S07]  /*3bd0*/  LDSM.16.M88.4 R60, [R195+0x3800] ;  /* 0x00380000c33c783b */ /* 0x000fee0000000200 */
[C---:B------:R-:W-:Y:S08]  /*3be0*/  HMMA.16816.F32 R32, R16.reuse, R76, R32 ;  /* 0x0000004c1020723c */ /* 0x040ff00000001820 */
[C---:B------:R-:W-:Y:S01]  /*3bf0*/  HMMA.16816.F32 R36, R16.reuse, R78, R36 ;  /* 0x0000004e1024723c */ /* 0x040fe20000001824 */
[----:B------:R-:W2:Y:S07]  /*3c00*/  LDSM.16.M88.4 R76, [R195+0x2800] ;  /* 0x00280000c34c783b */ /* 0x000eae0000000200 */
[C---:B-----5:R-:W-:Y:S08]  /*3c10*/  HMMA.16816.F32 R40, R16.reuse, R88, R40 ;  /* 0x000000581028723c */ /* 0x060ff00000001828 */
[C---:B------:R-:W-:Y:S01]  /*3c20*/  HMMA.16816.F32 R44, R16.reuse, R90, R44 ;  /* 0x0000005a102c723c */ /* 0x040fe2000000182c */
[----:B------:R-:W3:Y:S07]  /*3c30*/  LDSM.16.M88.4 R88, [R195+0x3000] ;  /* 0x00300000c358783b */ /* 0x000eee0000000200 */
[C---:B----4-:R-:W-:Y:S08]  /*3c40*/  HMMA.16816.F32 R52, R16.reuse, R56, R52 ;  /* 0x000000381034723c */ /* 0x050ff00000001834 */
[----:B------:R-:W-:Y:S01]  /*3c50*/  HMMA.16816.F32 R24, R16, R58, R20 ;  /* 0x0000003a1018723c */ /* 0x000fe20000001814 */
[----:B------:R-:W-:Y:S04]  /*3c60*/  LDSM.16.M88.4 R16, [R199+0x8000] ;  /* 0x00800000c710783b */ /* 0x000fe80000000200 */
[----:B------:R-:W-:Y:S03]  /*3c70*/  LDSM.16.M88.4 R56, [R192+0x5800] ;  /* 0x00580000c038783b */ /* 0x000fe60000000200 */
[C---:B------:R-:W-:Y:S08]  /*3c80*/  HMMA.16816.F32 R20, R4.reuse, R68, R8 ;  /* 0x000000440414723c */ /* 0x040ff00000001808 */
[C---:B------:R-:W-:Y:S01]  /*3c90*/  HMMA.16816.F32 R8, R4.reuse, R70, R28 ;  /* 0x000000460408723c */ /* 0x040fe2000000181c */
[----:B------:R-:W4:Y:S07]  /*3ca0*/  LDSM.16.M88.4 R68, [R192+0x4000] ;  /* 0x00400000c044783b */ /* 0x000f2e0000000200 */
[C---:B------:R-:W-:Y:S08]  /*3cb0*/  HMMA.16816.F32 R32, R4.reuse, R72, R32 ;  /* 0x000000480420723c */ /* 0x040ff00000001820 */
[C---:B------:R-:W-:Y:S01]  /*3cc0*/  HMMA.16816.F32 R36, R4.reuse, R74, R36 ;  /* 0x0000004a0424723c */ /* 0x040fe20000001824 */
[----:B------:R-:W5:Y:S07]  /*3cd0*/  LDSM.16.M88.4 R72, [R192+0x4800] ;  /* 0x00480000c048783b */ /* 0x000f6e0000000200 */
[C---:B------:R-:W-:Y:S08]  /*3ce0*/  HMMA.16816.F32 R40, R4.reuse, R80, R40 ;  /* 0x000000500428723c */ /* 0x040ff00000001828 */
[C---:B------:R-:W-:Y:S01]  /*3cf0*/  HMMA.16816.F32 R44, R4.reuse, R82, R44 ;  /* 0x00000052042c723c */ /* 0x040fe2000000182c */
[----:B------:R-:W-:Y:S07]  /*3d00*/  LDSM.16.M88.4 R80, [R198+0x4800] ;  /* 0x00480000c650783b */ /* 0x000fee0000000200 */
[C---:B------:R-:W-:Y:S08]  /*3d10*/  HMMA.16816.F32 R52, R4.reuse, R48, R52 ;  /* 0x000000300434723c */ /* 0x040ff00000001834 */
[----:B------:R-:W-:Y:S08]  /*3d20*/  HMMA.16816.F32 R28, R4, R50, R24 ;  /* 0x00000032041c723c */ /* 0x000ff00000001818 */
[C---:B-1----:R-:W-:Y:S08]  /*3d30*/  HMMA.16816.F32 R24, R12.reuse, R64, R20 ;  /* 0x000000400c18723c */ /* 0x042ff00000001814 */
[C---:B------:R-:W-:Y:S01]  /*3d40*/  HMMA.16816.F32 R20, R12.reuse, R66, R8 ;  /* 0x000000420c14723c */ /* 0x040fe20000001808 */
[----:B------:R-:W-:Y:S04]  /*3d50*/  LDSM.16.M88.4 R8, [R200+0x8000] ;  /* 0x00800000c808783b */ /* 0x000fe80000000200 */
[----:B------:R-:W1:Y:S03]  /*3d60*/  LDSM.16.M88.4 R64, [R211] ;  /* 0x00000000d340783b */ /* 0x000e660000000200 */
[C---:B--2---:R-:W-:Y:S08]  /*3d70*/  HMMA.16816.F32 R4, R12.reuse, R76, R32 ;  /* 0x0000004c0c04723c */ /* 0x044ff00000001820 */
[C---:B------:R-:W-:Y:S01]  /*3d80*/  HMMA.16816.F32 R36, R12.reuse, R78, R36 ;  /* 0x0000004e0c24723c */ /* 0x040fe20000001824 */
[----:B------:R-:W2:Y:S07]  /*3d90*/  LDSM.16.M88.4 R76, [R210] ;  /* 0x00000000d24c783b */ /* 0x000eae0000000200 */
[C---:B---3--:R-:W-:Y:S08]  /*3da0*/  HMMA.16816.F32 R40, R12.reuse, R88, R40 ;  /* 0x000000580c28723c */ /* 0x048ff00000001828 */
[C---:B------:R-:W-:Y:S01]  /*3db0*/  HMMA.16816.F32 R44, R12.reuse, R90, R44 ;  /* 0x0000005a0c2c723c */ /* 0x040fe2000000182c */
[----:B------:R-:W3:Y:S07]  /*3dc0*/  LDSM.16.M88.4 R88, [R209] ;  /* 0x00000000d158783b */ /* 0x000eee0000000200 */
[C---:B------:R-:W-:Y:S08]  /*3dd0*/  HMMA.16816.F32 R52, R12.reuse, R60, R52 ;  /* 0x0000003c0c34723c */ /* 0x040ff00000001834 */
[----:B------:R-:W-:Y:S01]  /*3de0*/  HMMA.16816.F32 R32, R12, R62, R28 ;  /* 0x0000003e0c20723c */ /* 0x000fe2000000181c */
[----:B------:R-:W1:Y:S07]  /*3df0*/  LDSM.16.M88.4 R60, [R208] ;  /* 0x00000000d03c783b */ /* 0x000e6e0000000200 */
[C---:B----4-:R-:W-:Y:S08]  /*3e00*/  HMMA.16816.F32 R28, R16.reuse, R68, R24 ;  /* 0x00000044101c723c */ /* 0x050ff00000001818 */
[C---:B------:R-:W-:Y:S01]  /*3e10*/  HMMA.16816.F32 R24, R16.reuse, R70, R20 ;  /* 0x000000461018723c */ /* 0x040fe20000001814 */
[----:B------:R-:W-:Y:S07]  /*3e20*/  LDSM.16.M88.4 R68, [R195+0x4000] ;  /* 0x00400000c344783b */ /* 0x000fee0000000200 */
[C---:B-----5:R-:W-:Y:S01]  /*3e30*/  HMMA.16816.F32 R20, R16.reuse, R72, R4 ;  /* 0x000000481014723c */ /* 0x060fe20000001804 */
[----:B------:R-:W-:Y:S07]  /*3e40*/  LDSM.16.M88.4 R4, [R202+0x8000] ;  /* 0x00800000ca04783b */ /* 0x000fee0000000200 */
[C---:B------:R-:W-:Y:S01]  /*3e50*/  HMMA.16816.F32 R12, R16.reuse, R74, R36 ;  /* 0x0000004a100c723c */ /* 0x040fe20000001824 */
[----:B------:R-:W4:Y:S07]  /*3e60*/  LDSM.16.M88.4 R72, [R198+0x4000] ;  /* 0x00400000c648783b */ /* 0x000f2e0000000200 */
[C---:B------:R-:W-:Y:S08]  /*3e70*/  HMMA.16816.F32 R40, R16.reuse, R84, R40 ;  /* 0x000000541028723c */ /* 0x040ff00000001828 */
[C---:B------:R-:W-:Y:S01]  /*3e80*/  HMMA.16816.F32 R48, R16.reuse, R86, R44 ;  /* 0x000000561030723c */ /* 0x040fe2000000182c */
[----:B------:R-:W5:Y:S07]  /*3e90*/  LDSM.16.M88.4 R84, [R198+0x5000] ;  /* 0x00500000c654783b */ /* 0x000f6e0000000200 */
[C---:B------:R-:W-:Y:S08]  /*3ea0*/  HMMA.16816.F32 R44, R16.reuse, R56, R52 ;  /* 0x00000038102c723c */ /* 0x040ff00000001834 */
[----:B------:R-:W-:Y:S08]  /*3eb0*/  HMMA.16816.F32 R36, R16, R58, R32 ;  /* 0x0000003a1024723c */ /* 0x000ff00000001820 */
[C---:B-1----:R-:W-:Y:S08]  /*3ec0*/  HMMA.16816.F32 R32, R8.reuse, R64, R28 ;  /* 0x000000400820723c */ /* 0x042ff0000000181c */
[C---:B------:R-:W-:Y:S01]  /*3ed0*/  HMMA.16816.F32 R28, R8.reuse, R66, R24 ;  /* 0x00000042081c723c */ /* 0x040fe20000001818 */
[----:B------:R-:W1:Y:S07]  /*3ee0*/  LDSM.16.M88.4 R64, [R198+0x5800] ;  /* 0x00580000c640783b */ /* 0x000e6e0000000200 */
[C---:B--2---:R-:W-:Y:S01]  /*3ef0*/  HMMA.16816.F32 R24, R8.reuse, R76, R20 ;  /* 0x0000004c0818723c */ /* 0x044fe20000001814 */
[----:B------:R-:W2:Y:S07]  /*3f00*/  LDSM.16.M88.4 R20, [R201+0x8000] ;  /* 0x00800000c914783b */ /* 0x000eae0000000200 */
[C---:B------:R-:W-:Y:S01]  /*3f10*/  HMMA.16816.F32 R16, R8.reuse, R78, R12 ;  /* 0x0000004e0810723c */ /* 0x040fe2000000180c */
[----:B------:R-:W1:Y:S07]  /*3f20*/  LDSM.16.M88.4 R76, [R195+0x4800] ;  /* 0x00480000c34c783b */ /* 0x000e6e0000000200 */
[C---:B---3--:R-:W-:Y:S01]  /*3f30*/  HMMA.16816.F32 R12, R8.reuse, R88, R40 ;  /* 0x00000058080c723c */ /* 0x048fe20000001828 */
[----:B------:R-:W-:Y:S07]  /*3f40*/  LDSM.16.M88.4 R40, [R195+0x5000] ;  /* 0x00500000c328783b */ /* 0x000fee0000000200 */
[C---:B------:R-:W-:Y:S08]  /*3f50*/  HMMA.16816.F32 R56, R8.reuse, R90, R48 ;  /* 0x0000005a0838723c */ /* 0x040ff00000001830 */
[C---:B------:R-:W-:Y:S08]  /*3f60*/  HMMA.16816.F32 R48, R8.reuse, R60, R44 ;  /* 0x0000003c0830723c */ /* 0x040ff0000000182c */
[----:B------:R-:W-:Y:S01]  /*3f70*/  HMMA.16816.F32 R44, R8, R62, R36 ;  /* 0x0000003e082c723c */ /* 0x000fe20000001824 */
[----:B------:R-:W-:Y:S07]  /*3f80*/  LDSM.16.M88.4 R60, [R192+0x6000] ;  /* 0x00600000c03c783b */ /* 0x000fee0000000200 */
[C---:B----4-:R-:W-:Y:S08]  /*3f90*/  HMMA.16816.F32 R36, R4.reuse, R72, R32 ;  /* 0x000000480424723c */ /* 0x050ff00000001820 */
[C---:B------:R-:W-:Y:S01]  /*3fa0*/  HMMA.16816.F32 R52, R4.reuse, R82, R16 ;  /* 0x000000520434723c */ /* 0x040fe20000001810 */
[----:B------:R-:W3:Y:S07]  /*3fb0*/  LDSM.16.M88.4 R16, [R199+0xc000] ;  /* 0x00c00000c710783b */ /* 0x000eee0000000200 */
[C---:B------:R-:W-:Y:S08]  /*3fc0*/  HMMA.16816.F32 R32, R4.reuse, R80, R24 ;  /* 0x000000500420723c */ /* 0x040ff00000001818 */
[C---:B-----5:R-:W-:Y:S01]  /*3fd0*/  HMMA.16816.F32 R24, R4.reuse, R84, R12 ;  /* 0x000000540418723c */ /* 0x060fe2000000180c */
[----:B------:R-:W-:Y:S07]  /*3fe0*/  LDSM.16.M88.4 R12, [R200+0xc000] ;  /* 0x00c00000c80c783b */ /* 0x000fee0000000200 */
[C---:B------:R-:W-:Y:S01]  /*3ff0*/  HMMA.16816.F32 R8, R4.reuse, R86, R56 ;  /* 0x000000560408723c */ /* 0x040fe20000001838 */
[----:B------:R-:W4:Y:S04]  /*4000*/  LDSM.16.M88.4 R84, [R195+0x5800] ;  /* 0x00580000c354783b */ /* 0x000f280000000200 */
[----:B------:R-:W-:Y:S03]  /*4010*/  LDSM.16.M88.4 R56, [R195+0x6000] ;  /* 0x00600000c338783b */ /* 0x000fe60000000200 */
[C---:B------:R-:W-:Y:S01]  /*4020*/  HMMA.16816.F32 R28, R4.reuse, R74, R28 ;  /* 0x0000004a041c723c */ /* 0x040fe2000000181c */
[----:B------:R-:W-:Y:S07]  /*4030*/  LDSM.16.M88.4 R72, [R192+0x7800] ;  /* 0x00780000c048783b */ /* 0x000fee0000000200 */
[C---:B-1----:R-:W-:Y:S08]  /*4040*/  HMMA.16816.F32 R48, R4.reuse, R64, R48 ;  /* 0x000000400430723c */ /* 0x042ff00000001830 */
[----:B------:R-:W-:Y:S01]  /*4050*/  HMMA.16816.F32 R92, R4, R66, R44 ;  /* 0x00000042045c723c */ /* 0x000fe2000000182c */
[----:B------:R-:W-:Y:S04]  /*4060*/  LDSM.16.M88.4 R64, [R206] ;  /* 0x00000000ce40783b */ /* 0x000fe80000000200 */
[----:B------:R-:W-:Y:S03]  /*4070*/  LDSM.16.M88.4 R44, [R192+0x7000] ;  /* 0x00700000c02c783b */ /* 0x000fe60000000200 */
[C---:B--2---:R-:W-:Y:S01]  /*4080*/  HMMA.16816.F32 R4, R20.reuse, R68, R36 ;  /* 0x000000441404723c */ /* 0x044fe20000001824 */
[----:B------:R-:W1:Y:S07]  /*4090*/  LDSM.16.M88.4 R36, [R207] ;  /* 0x00000000cf24783b */ /* 0x000e6e0000000200 */
[C---:B------:R-:W-:Y:S08]  /*40a0*/  HMMA.16816.F32 R28, R20.reuse, R70, R28 ;  /* 0x00000046141c723c */ /* 0x040ff0000000181c */
[----:B------:R-:W-:Y:S01]  /*40b0*/  HMMA.16816.F32 R68, R20, R78, R52 ;  /* 0x0000004e1444723c */ /* 0x000fe20000001834 */
[----:B------:R-:W2:Y:S07]  /*40c0*/  LDSM.16.M88.4 R52, [R192+0x6800] ;  /* 0x00680000c034783b */ /* 0x000eae0000000200 */
[----:B---3--:R-:W-:Y:S08]  /*40d0*/  HMMA.16816.F32 R4, R16, R60, R4 ;  /* 0x0000003c1004723c */ /* 0x008ff00000001804 */
[C---:B------:R-:W-:Y:S08]  /*40e0*/  HMMA.16816.F32 R32, R20.reuse, R76, R32 ;  /* 0x0000004c1420723c */ /* 0x040ff00000001820 */
[C---:B------:R-:W-:Y:S01]  /*40f0*/  HMMA.16816.F32 R76, R20.reuse, R42, R8 ;  /* 0x0000002a144c723c */ /* 0x040fe20000001808 */
[----:B------:R-:W-:Y:S07]  /*4100*/  LDSM.16.M88.4 R8, [R202+0xc000] ;  /* 0x00c00000ca08783b */ /* 0x000fee0000000200 */
[----:B----4-:R-:W-:Y:S01]  /*4110*/  HMMA.16816.F32 R88, R20, R84, R48 ;  /* 0x000000541458723c */ /* 0x010fe20000001830 */
[----:B------:R-:W3:Y:S07]  /*4120*/  LDSM.16.M88.4 R48, [R198+0x6000] ;  /* 0x00600000c630783b */ /* 0x000eee0000000200 */
[----:B------:R-:W-:Y:S01]  /*4130*/  HMMA.16816.F32 R28, R16, R62, R28 ;  /* 0x0000003e101c723c */ /* 0x000fe2000000181c */
[----:B------:R-:W-:Y:S07]  /*4140*/  LDSM.16.M88.4 R60, [R198+0x6800] ;  /* 0x00680000c63c783b */ /* 0x000fee0000000200 */
[----:B------:R-:W-:Y:S08]  /*4150*/  HMMA.16816.F32 R80, R20, R40, R24 ;  /* 0x000000281450723c */ /* 0x000ff00000001818 */
[C---:B-1----:R-:W-:Y:S01]  /*4160*/  HMMA.16816.F32 R24, R12.reuse, R36, R4 ;  /* 0x000000240c18723c */ /* 0x042fe20000001804 */
[----:B------:R-:W1:Y:S07]  /*4170*/  LDSM.16.M88.4 R4, [R201+0xc000] ;  /* 0x00c00000c904783b */ /* 0x000e6e0000000200 */
[----:B------:R-:W-:Y:S08]  /*4180*/  HMMA.16816.F32 R28, R12, R38, R28 ;  /* 0x000000260c1c723c */ /* 0x000ff0000000181c */
[----:B--2---:R-:W-:Y:S08]  /*4190*/  HMMA.16816.F32 R32, R16, R52, R32 ;  /* 0x000000341020723c */ /* 0x004ff00000001820 */
[----:B---3--:R-:W-:Y:S08]  /*41a0*/  HMMA.16816.F32 R24, R8, R48, R24 ;  /* 0x000000300818723c */ /* 0x008ff00000001818 */
[----:B------:R-:W-:Y:S01]  /*41b0*/  HMMA.16816.F32 R40, R16, R54, R68 ;  /* 0x000000361028723c */ /* 0x000fe20000001844 */
[----:B------:R-:W2:Y:S04]  /*41c0*/  LDSM.16.M88.4 R68, [R205] ;  /* 0x00000000cd44783b */ /* 0x000ea80000000200 */
[----:B------:R-:W3:Y:S03]  /*41d0*/  LDSM.16.M88.4 R52, [R195+0x6800] ;  /* 0x00680000c334783b */ /* 0x000ee60000000200 */
[----:B------:R-:W-:Y:S08]  /*41e0*/  HMMA.16816.F32 R28, R8, R50, R28 ;  /* 0x00000032081c723c */ /* 0x000ff0000000181c */
[----:B------:R-:W-:Y:S08]  /*41f0*/  HMMA.16816.F32 R36, R12, R64, R32 ;  /* 0x000000400c24723c */ /* 0x000ff00000001820 */
[----:B-1----:R-:W-:Y:S08]  /*4200*/  HMMA.16816.F32 R48, R4, R56, R24 ;  /* 0x000000380430723c */ /* 0x002ff00000001818 */
[----:B------:R-:W-:Y:S08]  /*4210*/  HMMA.16816.F32 R84, R20, R86, R92 ;  /* 0x000000561454723c */ /* 0x000ff0000000185c */
[----:B------:R-:W-:Y:S08]  /*4220*/  HMMA.16816.F32 R20, R16, R44, R80 ;  /* 0x0000002c1014723c */ /* 0x000ff00000001850 */
[----:B------:R-:W-:Y:S08]  /*4230*/  HMMA.16816.F32 R32, R12, R66, R40 ;  /* 0x000000420c20723c */ /* 0x000ff00000001828 */
[----:B------:R-:W-:Y:S01]  /*4240*/  HMMA.16816.F32 R28, R4, R58, R28 ;  /* 0x0000003a041c723c */ /* 0x000fe2000000181c */
[----:B------:R-:W1:Y:S07]  /*4250*/  LDSM.16.M88.4 R56, [R198+0x7000] ;  /* 0x00700000c638783b */ /* 0x000e6e0000000200 */
[----:B------:R-:W-:Y:S01]  /*4260*/  HMMA.16816.F32 R36, R8, R60, R36 ;  /* 0x0000003c0824723c */ /* 0x000fe20000001824 */
[----:B------:R-:W-:-:S07]  /*4270*/  FMUL.FTZ R0, R48, c[0x0][0x320] ;  /* 0x0000c80030007a20 */ /* 0x000fce0000410000 */
[----:B------:R-:W-:Y:S01]  /*4280*/  HMMA.16816.F32 R44, R16, R46, R76 ;  /* 0x0000002e102c723c */ /* 0x000fe2000000184c */
[----:B------:R4:W1:Y:S07]  /*4290*/  MUFU.TANH R78, R0 ;  /* 0x00000000004e7308 */ /* 0x00086e0000002400 */
[----:B--2---:R-:W-:Y:S01]  /*42a0*/  HMMA.16816.F32 R24, R12, R68, R20 ;  /* 0x000000440c18723c */ /* 0x004fe20000001814 */
[----:B----4-:R-:W-:-:S07]  /*42b0*/  FMUL.FTZ R0, R49, c[0x0][0x320] ;  /* 0x0000c80031007a20 */ /* 0x010fce0000410000 */
[----:B------:R-:W-:Y:S01]  /*42c0*/  HMMA.16816.F32 R20, R8, R62, R32 ;  /* 0x0000003e0814723c */ /* 0x000fe20000001820 */
[----:B------:R-:W2:Y:S01]  /*42d0*/  LDSM.16.M88.4 R60, [R204] ;  /* 0x00000000cc3c783b */ /* 0x000ea20000000200 */
[----:B------:R4:W1:Y:S06]  /*42e0*/  MUFU.TANH R77, R0 ;  /* 0x00000000004d7308 */ /* 0x00086c0000002400 */
[----:B---3--:R-:W-:Y:S01]  /*42f0*/  HMMA.16816.F32 R36, R4, R52, R36 ;  /* 0x000000340424723c */ /* 0x008fe20000001824 */
[----:B----4-:R-:W-:-:S04]  /*4300*/  FMUL.FTZ R0, R50, c[0x0][0x320] ;  /* 0x0000c80032007a20 */ /* 0x010fc80000410000 */
[----:B------:R3:W4:Y:S03]  /*4310*/  MUFU.TANH R76, R0 ;  /* 0x00000000004c7308 */ /* 0x0007260000002400 */
[----:B------:R-:W-:Y:S01]  /*4320*/  HMMA.16816.F32 R64, R16, R72, R88 ;  /* 0x000000481040723c */ /* 0x000fe20000001858 */
[----:B---3--:R-:W-:Y:S02]  /*4330*/  FMUL.FTZ R0, R51, c[0x0][0x320] ;  /* 0x0000c80033007a20 */ /* 0x008fe40000410000 */
[----:B------:R-:W3:Y:S02]  /*4340*/  LDSM.16.M88.4 R48, [R195+0x7000] ;  /* 0x00700000c330783b */ /* 0x000ee40000000200 */
[----:B------:R5:W1:Y:S03]  /*4350*/  MUFU.TANH R73, R0 ;  /* 0x0000000000497308 */ /* 0x000a660000002400 */
[----:B------:R-:W-:Y:S01]  /*4360*/  HMMA.16816.F32 R40, R12, R70, R44 ;  /* 0x000000460c28723c */ /* 0x000fe2000000182c */
[----:B------:R-:W2:Y:S01]  /*4370*/  LDSM.16.M88.4 R44, [R198+0x7800] ;  /* 0x00780000c62c783b */ /* 0x000ea20000000200 */
[----:B-----5:R-:W-:-:S04]  /*4380*/  FMUL.FTZ R0, R28, c[0x0][0x320] ;  /* 0x0000c8001c007a20 */ /* 0x020fc80000410000 */
[----:B------:R5:W2:Y:S02]  /*4390*/  MUFU.TANH R72, R0 ;  /* 0x0000000000487308 */ /* 0x000aa40000002400 */
[----:B-1----:R-:W-:Y:S01]  /*43a0*/  HMMA.16816.F32 R32, R8, R56, R24 ;  /* 0x000000380820723c */ /* 0x002fe20000001818 */
[----:B-----5:R-:W-:-:S05]  /*43b0*/  FMUL.FTZ R0, R29, c[0x0][0x320] ;  /* 0x0000c8001d007a20 */ /* 0x020fca0000410000 */
[----:B------:R1:W1:Y:S02]  /*43c0*/  MUFU.TANH R68, R0 ;  /* 0x0000000000447308 */ /* 0x0002640000002400 */
[----:B------:R-:W-:Y:S01]  /*43d0*/  HMMA.16816.F32 R24, R4, R54, R20 ;  /* 0x000000360418723c */ /* 0x000fe20000001814 */
[----:B-1----:R-:W-:-:S05]  /*43e0*/  FMUL.FTZ R0, R30, c[0x0][0x320] ;  /* 0x0000c8001e007a20 */ /* 0x002fca0000410000 */
[----:B------:R1:W1:Y:S02]  /*43f0*/  MUFU.TANH R69, R0 ;  /* 0x0000000000457308 */ /* 0x0002640000002400 */
[----:B------:R-:W-:Y:S01]  /*4400*/  HMMA.16816.F32 R16, R16, R74, R84 ;  /* 0x0000004a1010723c */ /* 0x000fe20000001854 */
[----:B-1----:R-:W-:-:S05]  /*4410*/  FMUL.FTZ R0, R31, c[0x0][0x320] ;  /* 0x0000c8001f007a20 */ /* 0x002fca0000410000 */
[----:B------:R1:W1:Y:S02]  /*4420*/  MUFU.TANH R56, R0 ;  /* 0x0000000000387308 */ /* 0x0002640000002400 */
[----:B--2---:R-:W-:Y:S01]  /*4430*/  HMMA.16816.F32 R20, R12, R60, R64 ;  /* 0x0000003c0c14723c */ /* 0x004fe20000001840 */
[----:B-1----:R-:W-:-:S05]  /*4440*/  FMUL.FTZ R0, R36, c[0x0][0x320] ;  /* 0x0000c80024007a20 */ /* 0x002fca0000410000 */
[----:B------:R1:W2:Y:S02]  /*4450*/  MUFU.TANH R55, R0 ;  /* 0x0000000000377308 */ /* 0x0002a40000002400 */
[----:B------:R-:W-:Y:S01]  /*4460*/  HMMA.16816.F32 R28, R8, R58, R40 ;  /* 0x0000003a081c723c */ /* 0x000fe20000001828 */
[----:B-1----:R-:W-:-:S05]  /*4470*/  FMUL.FTZ R0, R37, c[0x0][0x320] ;  /* 0x0000c80025007a20 */ /* 0x002fca0000410000 */
[----:B------:R1:W1:Y:S02]  /*4480*/  MUFU.TANH R54, R0 ;  /* 0x0000000000367308 */ /* 0x0002640000002400 */
[----:B---3--:R-:W-:Y:S01]  /*4490*/  HMMA.16816.F32 R32, R4, R48, R32 ;  /* 0x000000300420723c */ /* 0x008fe20000001820 */
[----:B-1----:R-:W-:-:S05]  /*44a0*/  FMUL.FTZ R0, R38, c[0x0][0x320] ;  /* 0x0000c80026007a20 */ /* 0x002fca0000410000 */
[----:B------:R1:W3:Y:S02]  /*44b0*/  MUFU.TANH R53, R0 ;  /* 0x0000000000357308 */ /* 0x0002e40000002400 */
[----:B------:R-:W-:Y:S01]  /*44c0*/  HMMA.16816.F32 R12, R12, R62, R16 ;  /* 0x0000003e0c0c723c */ /* 0x000fe20000001810 */
[----:B-1----:R-:W-:Y:S02]  /*44d0*/  FMUL.FTZ R0, R39, c[0x0][0x320] ;  /* 0x0000c80027007a20 */ /* 0x002fe40000410000 */
[----:B------:R-:W1:Y:S05]  /*44e0*/  LDSM.16.M88.4 R36, [R195+0x7800] ;  /* 0x00780000c324783b */ /* 0x000e6a0000000200 */
[----:B------:R-:W-:Y:S01]  /*44f0*/  HMMA.16816.F32 R16, R8, R44, R20 ;  /* 0x0000002c0810723c */ /* 0x000fe20000001814 */
[----:B------:R5:W1:Y:S01]  /*4500*/  MUFU.TANH R52, R0 ;  /* 0x0000000000347308 */ /* 0x000a620000002400 */
[----:B------:R-:W-:Y:S01]  /*4510*/  ISETP.GT.AND P0, PT, R96, R133, PT ;  /* 0x000000856000720c */ /* 0x000fe20003f04270 */
[----:B------:R-:W-:-:S04]  /*4520*/  DEPBAR.LE SB0, 0x0 ;  /* 0x000080000000791a */ /* 0x000fc80000000000 */
[----:B-----5:R-:W-:-:S04]  /*4530*/  FMUL.FTZ R0, R24, c[0x0][0x320] ;  /* 0x0000c80018007a20 */ /* 0x020fc80000410000 */
[----:B------:R5:W1:Y:S01]  /*4540*/  MUFU.TANH R43, R0 ;  /* 0x00000000002b7308 */ /* 0x000a620000002400 */
[----:B------:R-:W-:Y:S01]  /*4550*/  HMMA.16816.F32 R20, R4, R50, R28 ;  /* 0x000000320414723c */ /* 0x000fe2000000181c */
[----:B-----5:R-:W-:-:S06]  /*4560*/  FMUL.FTZ R0, R25, c[0x0][0x320] ;  /* 0x0000c80019007a20 */ /* 0x020fcc0000410000 */
[----:B------:R5:W1:Y:S02]  /*4570*/  MUFU.TANH R48, R0 ;  /* 0x0000000000307308 */ /* 0x000a640000002400 */
[----:B-----5:R-:W-:-:S06]  /*4580*/  FMUL.FTZ R0, R26, c[0x0][0x320] ;  /* 0x0000c8001a007a20 */ /* 0x020fcc0000410000 */
[----:B------:R5:W1:Y:S02]  /*4590*/  MUFU.TANH R42, R0 ;  /* 0x00000000002a7308 */ /* 0x000a640000002400 */
[----:B-----5:R-:W-:-:S06]  /*45a0*/  FMUL.FTZ R0, R27, c[0x0][0x320] ;  /* 0x0000c8001b007a20 */ /* 0x020fcc0000410000 */
[----:B------:R5:W1:Y:S01]  /*45b0*/  MUFU.TANH R41, R0 ;  /* 0x0000000000297308 */ /* 0x000a620000002400 */
[----:B------:R-:W-:Y:S01]  /*45c0*/  HMMA.16816.F32 R8, R8, R46, R12 ;  /* 0x0000002e0808723c */ /* 0x000fe2000000180c */
[----:B-----5:R-:W-:-:S06]  /*45d0*/  FMUL.FTZ R0, R32, c[0x0][0x320] ;  /* 0x0000c80020007a20 */ /* 0x020fcc0000410000 */
[----:B------:R5:W2:Y:S01]  /*45e0*/  MUFU.TANH R40, R0 ;  /* 0x0000000000287308 */ /* 0x000aa20000002400 */
[----:B-1----:R-:W-:Y:S01]  /*45f0*/  HMMA.16816.F32 R12, R4, R36, R16 ;  /* 0x00000024040c723c */ /* 0x002fe20000001810 */
[----:B-----5:R-:W-:-:S06]  /*4600*/  FMUL.FTZ R0, R33, c[0x0][0x320] ;  /* 0x0000c80021007a20 */ /* 0x020fcc0000410000 */
[----:B------:R1:W1:Y:S02]  /*4610*/  MUFU.TANH R32, R0 ;  /* 0x0000000000207308 */ /* 0x0002640000002400 */
[----:B-1----:R-:W-:-:S06]  /*4620*/  FMUL.FTZ R0, R34, c[0x0][0x320] ;  /* 0x0000c80022007a20 */ /* 0x002fcc0000410000 */
[----:B------:R1:W1:Y:S02]  /*4630*/  MUFU.TANH R34, R0 ;  /* 0x0000000000227308 */ /* 0x0002640000002400 */
[----:B-1----:R-:W-:-:S06]  /*4640*/  FMUL.FTZ R0, R35, c[0x0][0x320] ;  /* 0x0000c80023007a20 */ /* 0x002fcc0000410000 */
[----:B------:R1:W1:Y:S02]  /*4650*/  MUFU.TANH R33, R0 ;  /* 0x0000000000217308 */ /* 0x0002640000002400 */
[----:B-1----:R-:W-:-:S06]  /*4660*/  FMUL.FTZ R0, R20, c[0x0][0x320] ;  /* 0x0000c80014007a20 */ /* 0x002fcc0000410000 */
[----:B------:R1:W1:Y:S01]  /*4670*/  MUFU.TANH R28, R0 ;  /* 0x00000000001c7308 */ /* 0x0002620000002400 */
[----:B------:R-:W-:Y:S01]  /*4680*/  HMMA.16816.F32 R4, R4, R38, R8 ;  /* 0x000000260404723c */ /* 0x000fe20000001808 */
        /* <DEDUP_REMOVED lines=25> */
[----:B-1234-:R-:W-:Y:S01]  /*4820*/  IADD3 R0, R224, -0x2, RZ ;  /* 0xfffffffee0007810 */ /* 0x01efe20007ffe0ff */
[----:B------:R-:W-:Y:S01]  /*4830*/  IMAD.MOV.U32 R6, RZ, RZ, c[0x0][0x1e4] ;  /* 0x00007900ff067624 */ /* 0x000fe200078e00ff */
[----:B------:R-:W-:Y:S02]  /*4840*/  ISETP.NE.AND P3, PT, R99, RZ, PT ;  /* 0x000000ff6300720c */ /* 0x000fe40003f65270 */
[----:B------:R-:W-:Y:S01]  /*4850*/  SHF.R.S32.HI R2, RZ, 0x1f, R0 ;  /* 0x0000001fff027819 */ /* 0x000fe20000011400 */
[----:B------:R-:W-:Y:S01]  /*4860*/  IMAD.WIDE.U32 R4, R0, c[0x0][0x1e0], RZ ;  /* 0x0000780000047a25 */ /* 0x000fe200078e00ff */
[----:B------:R-:W-:-:S03]  /*4870*/  ISETP.NE.AND P4, PT, R98, RZ, PT ;  /* 0x000000ff6200720c */ /* 0x000fc60003f85270 */
        /* <DEDUP_REMOVED lines=21> */
.L_x_1254:
[----:B--234-:R-:W-:Y:S05]  /*49d0*/  BSYNC B0 ;  /* 0x0000000000007941 */ /* 0x01cfea0003800000 */
.L_x_1253:
[----:B-1----:R-:W2:Y:S04]  /*49e0*/  LDL R0, [R1+0x10] ;  /* 0x0000100001007983 */ /* 0x002ea80000100800 */
[----:B------:R-:W-:Y:S04]  /*49f0*/  LDSM.16.MT88.4 R44, [R194+0x800] ;  /* 0x00080000c22c783b */ /* 0x000fe80000004200 */
[----:B------:R-:W-:Y:S04]  /*4a00*/  LDSM.16.MT88.4 R36, [R197] ;  /* 0x00000000c524783b */ /* 0x000fe80000004200 */
[----:B------:R-:W-:Y:S04]  /*4a10*/  LDSM.16.MT88.4 R64, [R194+0x2800] ;  /* 0x00280000c240783b */ /* 0x000fe80000004200 */
[----:B------:R-:W0:Y:S01]  /*4a20*/  LDGDEPBAR ;  /* 0x00000000000079af */ /* 0x000e220000000000 */
[----:B--2---:R-:W-:-:S05]  /*4a30*/  IMAD.IADD R0, R97, 0x1, -R0 ;  /* 0x0000000161007824 */ /* 0x004fca00078e0a00 */
[C---:B------:R-:W-:Y:S02]  /*4a40*/  ISETP.GT.AND P1, PT, R0.reuse, RZ, PT ;  /* 0x000000ff0000720c */ /* 0x040fe40003f24270 */
[C---:B------:R-:W-:Y:S02]  /*4a50*/  ISETP.GT.AND P0, PT, R0.reuse, 0x1, PT ;  /* 0x000000010000780c */ /* 0x040fe40003f04270 */
[----:B------:R-:W-:Y:S02]  /*4a60*/  ISETP.GT.AND P6, PT, R0, 0x8, PT ;  /* 0x000000080000780c */ /* 0x000fe40003fc4270 */
[----:B------:R-:W-:Y:S02]  /*4a70*/  FSEL R5, R78, -INF , P1 ;  /* 0xff8000004e057808 */ /* 0x000fe40000800000 */
[----:B------:R-:W-:Y:S02]  /*4a80*/  FSEL R6, R77, -INF , P0 ;  /* 0xff8000004d067808 */ /* 0x000fe40000000000 */
[----:B------:R-:W-:-:S02]  /*4a90*/  ISETP.GT.AND P5, PT, R0, 0x9, PT ;  /* 0x000000090000780c */ /* 0x000fc40003fa4270 */
[----:B------:R-:W-:Y:S02]  /*4aa0*/  FSEL R7, R72, -INF , P6 ;  /* 0xff80000048077808 */ /* 0x000fe40003000000 */
        /* <DEDUP_REMOVED lines=18> */
[----:B------:R-:W-:Y:S01]  /*4bd0*/  FMNMX.FTZ R2, R11, R2, !PT ;  /* 0x000000020b027209 */ /* 0x000fe20007810000 */
[----:B------:R-:W-:Y:S01]  /*4be0*/  LDSM.16.MT88.4 R48, [R197+0x800] ;  /* 0x00080000c530783b */ /* 0x000fe20000004200 */
[----:B------:R-:W-:Y:S02]  /*4bf0*/  FSEL R13, R69, -INF , P6 ;  /* 0xff800000450d7808 */ /* 0x000fe40003000000 */
[----:B------:R-:W-:Y:S02]  /*4c00*/  ISETP.GT.AND P6, PT, R0, 0x21, PT ;  /* 0x000000210000780c */ /* 0x000fe40003fc4270 */
[----:B------:R-:W-:Y:S02]  /*4c10*/  FSEL R104, R40, -INF , P0 ;  /* 0xff80000028687808 */ /* 0x000fe40000000000 */
        /* <DEDUP_REMOVED lines=14> */
[----:B------:R-:W-:Y:S01]  /*4d00*/  LDSM.16.MT88.4 R52, [R196] ;  /* 0x00000000c434783b */ /* 0x000fe20000004200 */
        /* <DEDUP_REMOVED lines=9> */
[----:B------:R-:W-:Y:S01]  /*4da0*/  ISETP.GT.AND P1, PT, R0, 0x38, PT ;  /* 0x000000380000780c */ /* 0x000fe20003f24270 */
[----:B------:R-:W-:Y:S01]  /*4db0*/  LDSM.16.MT88.4 R40, [R196+0x800] ;  /* 0x00080000c428783b */ /* 0x000fe20000004200 */
[----:B------:R-:W-:Y:S02]  /*4dc0*/  FSEL R99, R22, -INF , P2 ;  /* 0xff80000016637808 */ /* 0x000fe40001000000 */
[----:B------:R-:W-:Y:S02]  /*4dd0*/  FMNMX.FTZ R2, R100, R2, !PT ;  /* 0x0000000264027209 */ /* 0x000fe40007810000 */
[----:B------:R-:W-:-:S02]  /*4de0*/  FSEL R105, R34, -INF , P0 ;  /* 0xff80000022697808 */ /* 0x000fc40000000000 */
[----:B------:R-:W-:Y:S02]  /*4df0*/  FMNMX.FTZ R3, R20, R3, !PT ;  /* 0x0000000314037209 */ /* 0x000fe40007810000 */
[----:B------:R-:W-:Y:S02]  /*4e00*/  ISETP.GT.AND P0, PT, R0, 0x39, PT ;  /* 0x000000390000780c */ /* 0x000fe40003f04270 */
[----:B------:R-:W-:Y:S02]  /*4e10*/  FSEL R95, R16, -INF , P1 ;  /* 0xff800000105f7808 */ /* 0x000fe40000800000 */
[----:B------:R-:W-:Y:S02]  /*4e20*/  FMNMX.FTZ R0, R99, R2, !PT ;  /* 0x0000000263007209 */ /* 0x000fe40007810000 */
        /* <DEDUP_REMOVED lines=9> */
[----:B------:R-:W-:Y:S01]  /*4ec0*/  FMNMX.FTZ R2, R98, R2, !PT ;  /* 0x0000000262027209 */ /* 0x000fe20007810000 */
[----:B------:R-:W-:Y:S01]  /*4ed0*/  LDSM.16.MT88.4 R32, [R193+0x800] ;  /* 0x00080000c120783b */ /* 0x000fe20000004200 */
[----:B------:R-:W-:Y:S02]  /*4ee0*/  FSEL R96, R30, -INF , P4 ;  /* 0xff8000001e607808 */ /* 0x000fe40002000000 */
[----:B------:R-:W-:Y:S02]  /*4ef0*/  FMNMX.FTZ R2, R97, R2, !PT ;  /* 0x0000000261027209 */ /* 0x000fe40007810000 */
[----:B------:R-:W-:Y:S02]  /*4f00*/  FSEL R94, R27, -INF , P3 ;  /* 0xff8000001b5e7808 */ /* 0x000fe40001800000 */
[----:B------:R-:W-:Y:S02]  /*4f10*/  FMNMX.FTZ R2, R96, R2, !PT ;  /* 0x0000000260027209 */ /* 0x000fe40007810000 */
[----:B------:R-:W-:-:S02]  /*4f20*/  FSEL R93, R26, -INF , P2 ;  /* 0xff8000001a5d7808 */ /* 0x000fc40001000000 */
[----:B------:R-:W-:Y:S02]  /*4f30*/  FMNMX.FTZ R2, R94, R2, !PT ;  /* 0x000000025e027209 */ /* 0x000fe40007810000 */
[----:B------:R-:W-:Y:S02]  /*4f40*/  FSEL R91, R25, -INF , P1 ;  /* 0xff800000195b7808 */ /* 0x000fe40000800000 */
[----:B------:R-:W-:Y:S02]  /*4f50*/  FMNMX.FTZ R2, R93, R2, !PT ;  /* 0x000000025d027209 */ /* 0x000fe40007810000 */
[----:B------:R-:W-:Y:S02]  /*4f60*/  FSEL R90, R24, -INF , P0 ;  /* 0xff800000185a7808 */ /* 0x000fe40000000000 */
[----:B------:R-:W-:Y:S02]  /*4f70*/  FMNMX.FTZ R2, R91, R2, !PT ;  /* 0x000000025b027209 */ /* 0x000fe40007810000 */
[----:B-1----:R-:W-:-:S02]  /*4f80*/  FMNMX.FTZ R0, R0, R3, !PT ;  /* 0x0000000300007209 */ /* 0x002fc40007810000 */
[----:B------:R-:W-:-:S03]  /*4f90*/  FMNMX.FTZ R2, R90, R2, !PT ;  /* 0x000000025a027209 */ /* 0x000fc60007810000 */
        /* <DEDUP_REMOVED lines=8> */
[----:B------:R-:W-:-:S04]  /*5020*/  FFMA.FTZ R3, R5, c[0x0][0x2d0], -R2 ;  /* 0x0000b40005037a23 */ /* 0x000fc80000010802 */
[----:B------:R2:W-:Y:S01]  /*5030*/  MUFU.EX2 R80, R3 ;  /* 0x0000000300507308 */ /* 0x0005e20000000800 */
[----:B-1----:R-:W-:Y:S01]  /*5040*/  FMNMX.FTZ R16, R0, R4, !PT ;  /* 0x0000000400107209 */ /* 0x002fe20007810000 */
[--C-:B------:R-:W-:Y:S02]  /*5050*/  FFMA.FTZ R0, R9, c[0x0][0x2d0], -R2.reuse ;  /* 0x0000b40009007a23 */ /* 0x100fe40000010802 */
[----:B--2---:R-:W-:Y:S01]  /*5060*/  FFMA.FTZ R3, R6, c[0x0][0x2d0], -R2 ;  /* 0x0000b40006037a23 */ /* 0x004fe20000010802 */
[----:B------:R-:W-:-:S03]  /*5070*/  FSETP.NEU.FTZ.AND P0, PT, R16, -INF , PT ;  /* 0xff8000001000780b */ /* 0x000fc60003f1d000 */
[----:B------:R1:W-:Y:S08]  /*5080*/  MUFU.EX2 R82, R0 ;  /* 0x0000000000527308 */ /* 0x0003f00000000800 */
[----:B------:R2:W3:Y:S01]  /*5090*/  MUFU.EX2 R79, R3 ;  /* 0x00000003004f7308 */ /* 0x0004e20000000800 */
[----:B-1----:R-:W-:-:S05]  /*50a0*/  FMUL.FTZ R0, R16, c[0x0][0x2d0] ;  /* 0x0000b40010007a20 */ /* 0x002fca0000410000 */
[----:B------:R-:W-:Y:S01]  /*50b0*/  FSEL R0, R0, RZ, P0 ;  /* 0x000000ff00007208 */ /* 0x000fe20000000000 */
[--C-:B--2---:R-:W-:Y:S02]  /*50c0*/  FFMA.FTZ R3, R7, c[0x0][0x2d0], -R2.reuse ;  /* 0x0000b40007037a23 */ /* 0x104fe40000010802 */
[----:B------:R-:W1:Y:S02]  /*50d0*/  LDSM.16.MT88.4 R4, [R193] ;  /* 0x00000000c104783b */ /* 0x000e640000004200 */
[----:B------:R2:W-:Y:S02]  /*50e0*/  MUFU.EX2 R81, R3 ;  /* 0x0000000300517308 */ /* 0x0005e40000000800 */
[----:B--2---:R-:W-:Y:S01]  /*50f0*/  FFMA.FTZ R3, R8, c[0x0][0x2d0], -R2 ;  /* 0x0000b40008037a23 */ /* 0x004fe20000010802 */
[----:B---3--:R-:W-:-:S05]  /*5100*/  F2FP.PACK_AB R8, R79, R80 ;  /* 0x000000504f08723e */ /* 0x008fca00000000ff */
[----:B------:R2:W3:Y:S02]  /*5110*/  MUFU.EX2 R83, R3 ;  /* 0x0000000300537308 */ /* 0x0004e40000000800 */
[----:B--2---:R-:W-:Y:S01]  /*5120*/  FFMA.FTZ R3, R10, c[0x0][0x2d0], -R2 ;  /* 0x0000b4000a037a23 */ /* 0x004fe20000010802 */
[----:B---3--:R-:W-:-:S05]  /*5130*/  F2FP.PACK_AB R10, R83, R81 ;  /* 0x00000051530a723e */ /* 0x008fca00000000ff */
[----:B------:R2:W-:Y:S02]  /*5140*/  MUFU.EX2 R84, R3 ;  /* 0x0000000300547308 */ /* 0x0005e40000000800 */
[----:B--2---:R-:W-:-:S06]  /*5150*/  FFMA.FTZ R3, R11, c[0x0][0x2d0], -R2 ;  /* 0x0000b4000b037a23 */ /* 0x004fcc0000010802 */
[----:B------:R2:W-:Y:S02]  /*5160*/  MUFU.EX2 R86, R3 ;  /* 0x0000000300567308 */ /* 0x0005e40000000800 */
[----:B--2---:R-:W-:-:S06]  /*5170*/  FFMA.FTZ R3, R12, c[0x0][0x2d0], -R0 ;  /* 0x0000b4000c037a23 */ /* 0x004fcc0000010800 */
[----:B------:R2:W-:Y:S02]  /*5180*/  MUFU.EX2 R77, R3 ;  /* 0x00000003004d7308 */ /* 0x0005e40000000800 */
[----:B--2---:R-:W-:-:S06]  /*5190*/  FFMA.FTZ R3, R14, c[0x0][0x2d0], -R0 ;  /* 0x0000b4000e037a23 */ /* 0x004fcc0000010800 */
[----:B------:R2:W3:Y:S02]  /*51a0*/  MUFU.EX2 R76, R3 ;  /* 0x00000003004c7308 */ /* 0x0004e40000000800 */
[--C-:B--2---:R-:W-:Y:S01]  /*51b0*/  FFMA.FTZ R3, R13, c[0x0][0x2d0], -R0.reuse ;  /* 0x0000b4000d037a23 */ /* 0x104fe20000010800 */
[----:B---3--:R-:W-:Y:S01]  /*51c0*/  F2FP.PACK_AB R9, R76, R77 ;  /* 0x0000004d4c09723e */ /* 0x008fe200000000ff */
[----:B------:R-:W2:Y:S04]  /*51d0*/  LDSM.16.MT88.4 R12, [R194] ;  /* 0x00000000c20c783b */ /* 0x000ea80000004200 */
[----:B------:R3:W-:Y:S02]  /*51e0*/  MUFU.EX2 R78, R3 ;  /* 0x00000003004e7308 */ /* 0x0007e40000000800 */
[----:B---3--:R-:W-:-:S06]  /*51f0*/  FFMA.FTZ R3, R18, c[0x0][0x2d0], -R0 ;  /* 0x0000b40012037a23 */ /* 0x008fcc0000010800 */
[----:B------:R3:W4:Y:S02]  /*5200*/  MUFU.EX2 R18, R3 ;  /* 0x0000000300127308 */ /* 0x0007240000000800 */
[----:B---3--:R-:W-:Y:S01]  /*5210*/  FFMA.FTZ R3, R17, c[0x0][0x2d0], -R2 ;  /* 0x0000b40011037a23 */ /* 0x008fe20000010802 */
[----:B----4-:R-:W-:-:S05]  /*5220*/  F2FP.PACK_AB R11, R18, R78 ;  /* 0x0000004e120b723e */ /* 0x010fca00000000ff */
[----:B------:R3:W-:Y:S02]  /*5230*/  MUFU.EX2 R87, R3 ;  /* 0x0000000300577308 */ /* 0x0007e40000000800 */
[----:B-1----:R-:W-:Y:S01]  /*5240*/  HMMA.16816.F32 R24, R8, R4, RZ ;  /* 0x000000040818723c */ /* 0x002fe200000018ff */
[----:B---3--:R-:W-:-:S05]  /*5250*/  FFMA.FTZ R3, R19, c[0x0][0x2d0], -R0 ;  /* 0x0000b40013037a23 */ /* 0x008fca0000010800 */
[----:B------:R1:W-:Y:S02]  /*5260*/  MUFU.EX2 R19, R3 ;  /* 0x0000000300137308 */ /* 0x0003e40000000800 */
[----:B-1----:R-:W-:-:S06]  /*5270*/  FFMA.FTZ R3, R20, c[0x0][0x2d0], -R0 ;  /* 0x0000b40014037a23 */ /* 0x002fcc0000010800 */
[----:B------:R1:W3:Y:S02]  /*5280*/  MUFU.EX2 R85, R3 ;  /* 0x0000000300557308 */ /* 0x0002e40000000800 */
[----:B-1----:R-:W-:Y:S02]  /*5290*/  FFMA.FTZ R3, R21, c[0x0][0x2d0], -R0 ;  /* 0x0000b40015037a23 */ /* 0x002fe40000010800 */
[C---:B------:R-:W-:Y:S04]  /*52a0*/  HMMA.16816.F32 R20, R8.reuse, R6, RZ ;  /* 0x000000060814723c */ /* 0x040fe800000018ff */
[----:B------:R1:W-:Y:S04]  /*52b0*/  MUFU.EX2 R89, R3 ;  /* 0x0000000300597308 */ /* 0x0003e80000000800 */
[----:B--2---:R-:W-:Y:S07]  /*52c0*/  HMMA.16816.F32 R4, R8, R12, RZ ;  /* 0x0000000c0804723c */ /* 0x004fee00000018ff */
[----:B------:R-:W-:-:S02]  /*52d0*/  F2FP.PACK_AB R12, R84, R82 ;  /* 0x00000052540c723e */ /* 0x000fc400000000ff */
[----:B---3--:R-:W-:Y:S01]  /*52e0*/  F2FP.PACK_AB R13, R85, R19 ;  /* 0x00000013550d723e */ /* 0x008fe200000000ff */
[----:B-1----:R-:W-:Y:S02]  /*52f0*/  FFMA.FTZ R3, R28, c[0x0][0x2d0], -R0 ;  /* 0x0000b4001c037a23 */ /* 0x002fe40000010800 */
[----:B------:R-:W-:Y:S02]  /*5300*/  HMMA.16816.F32 R28, R8, R14, RZ ;  /* 0x0000000e081c723c */ /* 0x000fe400000018ff */
[----:B------:R-:W1:Y:S05]  /*5310*/  MUFU.EX2 R88, R3 ;  /* 0x0000000300587308 */ /* 0x000e6a0000000800 */
[----:B------:R-:W-:-:S02]  /*5320*/  F2FP.PACK_AB R14, R87, R86 ;  /* 0x00000056570e723e */ /* 0x000fc400000000ff */
[----:B-1----:R-:W-:Y:S11]  /*5330*/  F2FP.PACK_AB R15, R88, R89 ;  /* 0x00000059580f723e */ /* 0x002ff600000000ff */
[----:B------:R-:W-:Y:S04]  /*5340*/  @!UPT UIADD3 URZ, URZ, URZ, URZ ;  /* 0x0000003f3f3ff290 */ /* 0x000fe8000fffe03f */
[C---:B------:R-:W-:Y:S08]  /*5350*/  HMMA.16816.F32 R28, R12.reuse, R46, R28 ;  /* 0x0000002e0c1c723c */ /* 0x040ff0000000181c */
[----:B------:R-:W-:Y:S08]  /*5360*/  HMMA.16816.F32 R60, R12, R34, R20 ;  /* 0x000000220c3c723c */ /* 0x000ff00000001814 */
[----:B------:R-:W-:Y:S08]  /*5370*/  HMMA.16816.F32 R20, R8, R38, RZ ;  /* 0x000000260814723c */ /* 0x000ff000000018ff */
[----:B------:R-:W-:Y:S01]  /*5380*/  HMMA.16816.F32 R136, R12, R32, R24 ;  /* 0x000000200c88723c */ /* 0x000fe20000001818 */
[----:B------:R-:W-:-:S02]  /*5390*/  IMAD.MOV.U32 R111, RZ, RZ, R28 ;  /* 0x000000ffff6f7224 */ /* 0x000fc400078e001c */
[----:B------:R-:W-:Y:S02]  /*53a0*/  IMAD.MOV.U32 R110, RZ, RZ, R29 ;  /* 0x000000ffff6e7224 */ /* 0x000fe400078e001d */
[----:B------:R-:W-:Y:S02]  /*53b0*/  IMAD.MOV.U32 R109, RZ, RZ, R30 ;  /* 0x000000ffff6d7224 */ /* 0x000fe400078e001e */
[----:B------:R-:W-:Y:S01]  /*53c0*/  IMAD.MOV.U32 R108, RZ, RZ, R31 ;  /* 0x000000ffff6c7224 */ /* 0x000fe200078e001f */
[----:B------:R-:W-:Y:S01]  /*53d0*/  HMMA.16816.F32 R24, R8, R36, RZ ;  /* 0x000000240818723c */ /* 0x000fe200000018ff */
[----:B------:R-:W1:Y:S01]  /*53e0*/  LDSM.16.MT88.4 R28, [R193+0x2000] ;  /* 0x00200000c11c783b */ /* 0x000e620000004200 */
[----:B------:R-:W-:Y:S02]  /*53f0*/  IMAD.MOV.U32 R107, RZ, RZ, R60 ;  /* 0x000000ffff6b7224 */ /* 0x000fe400078e003c */
[----:B------:R-:W-:Y:S01]  /*5400*/  IMAD.MOV.U32 R106, RZ, RZ, R61 ;  /* 0x000000ffff6a7224 */ /* 0x000fe200078e003d */
[----:B------:R-:W-:Y:S01]  /*5410*/  LDSM.16.MT88.4 R36, [R197+0x2000] ;  /* 0x00200000c524783b */ /* 0x000fe20000004200 */
[----:B------:R-:W-:-:S02]  /*5420*/  IMAD.MOV.U32 R17, RZ, RZ, R62 ;  /* 0x000000ffff117224 */ /* 0x000fc400078e003e */
[C---:B------:R-:W-:Y:S01]  /*5430*/  HMMA.16816.F32 R20, R12.reuse, R50, R20 ;  /* 0x000000320c14723c */ /* 0x040fe20000001814 */
[----:B------:R-:W-:Y:S02]  /*5440*/  IMAD.MOV.U32 R3, RZ, RZ, R63 ;  /* 0x000000ffff037224 */ /* 0x000fe400078e003f */
[----:B------:R-:W-:Y:S05]  /*5450*/  LDSM.16.MT88.4 R60, [R197+0x2800] ;  /* 0x00280000c53c783b */ /* 0x000fea0000004200 */
[C---:B------:R-:W-:Y:S01]  /*5460*/  HMMA.16816.F32 R144, R12.reuse, R44, R4 ;  /* 0x0000002c0c90723c */ /* 0x040fe20000001804 */
[----:B------:R-:W2:Y:S07]  /*5470*/  LDSM.16.MT88.4 R44, [R194+0x2000] ;  /* 0x00200000c22c783b */ /* 0x000eae0000004200 */
[----:B------:R-:W-:Y:S01]  /*5480*/  HMMA.16816.F32 R152, R12, R48, R24 ;  /* 0x000000300c98723c */ /* 0x000fe20000001818 */
[----:B------:R-:W3:Y:S07]  /*5490*/  LDSM.16.MT88.4 R48, [R193+0x2800] ;  /* 0x00280000c130783b */ /* 0x000eee0000004200 */
[----:B------:R-:W-:Y:S01]  /*54a0*/  HMMA.16816.F32 R32, R8, R54, RZ ;  /* 0x000000360820723c */ /* 0x000fe200000018ff */
[----:B------:R-:W-:-:S02]  /*54b0*/  IMAD.MOV.U32 R115, RZ, RZ, R20 ;  /* 0x000000ffff737224 */ /* 0x000fc400078e0014 */
[----:B------:R-:W-:Y:S02]  /*54c0*/  IMAD.MOV.U32 R114, RZ, RZ, R21 ;  /* 0x000000ffff727224 */ /* 0x000fe400078e0015 */
[----:B------:R-:W-:Y:S02]  /*54d0*/  IMAD.MOV.U32 R113, RZ, RZ, R22 ;  /* 0x000000ffff717224 */ /* 0x000fe400078e0016 */
[----:B------:R-:W-:Y:S01]  /*54e0*/  IMAD.MOV.U32 R112, RZ, RZ, R23 ;  /* 0x000000ffff707224 */ /* 0x000fe200078e0017 */
[C---:B------:R-:W-:Y:S01]  /*54f0*/  HMMA.16816.F32 R4, R8.reuse, R52, RZ ;  /* 0x000000340804723c */ /* 0x040fe200000018ff */
[----:B------:R-:W-:Y:S07]  /*5500*/  LDSM.16.MT88.4 R52, [R194+0x4000] ;  /* 0x00400000c234783b */ /* 0x000fee0000004200 */
[----:B-1----:R-:W-:Y:S08]  /*5510*/  HMMA.16816.F32 R20, R8, R30, RZ ;  /* 0x0000001e0814723c */ /* 0x002ff000000018ff */
[C---:B------:R-:W-:Y:S08]  /*5520*/  HMMA.16816.F32 R68, R12.reuse, R42, R32 ;  /* 0x0000002a0c44723c */ /* 0x040ff00000001820 */
[----:B------:R-:W-:Y:S08]  /*5530*/  HMMA.16816.F32 R160, R12, R40, R4 ;  /* 0x000000280ca0723c */ /* 0x000ff00000001804 */
[C---:B------:R-:W-:Y:S08]  /*5540*/  HMMA.16816.F32 R24, R8.reuse, R28, RZ ;  /* 0x0000001c0818723c */ /* 0x040ff000000018ff */
[----:B--2---:R-:W-:Y:S01]  /*5550*/  HMMA.16816.F32 R4, R8, R44, RZ ;  /* 0x0000002c0804723c */ /* 0x004fe200000018ff */
[----:B------:R-:W-:-:S02]  /*5560*/  IMAD.MOV.U32 R119, RZ, RZ, R68 ;  /* 0x000000ffff777224 */ /* 0x000fc400078e0044 */
[----:B------:R-:W-:Y:S02]  /*5570*/  IMAD.MOV.U32 R118, RZ, RZ, R69 ;  /* 0x000000ffff767224 */ /* 0x000fe400078e0045 */
[----:B------:R-:W-:Y:S02]  /*5580*/  IMAD.MOV.U32 R117, RZ, RZ, R70 ;  /* 0x000000ffff757224 */ /* 0x000fe400078e0046 */
[----:B------:R-:W-:Y:S01]  /*5590*/  IMAD.MOV.U32 R116, RZ, RZ, R71 ;  /* 0x000000ffff747224 */ /* 0x000fe200078e0047 */
[----:B---3--:R-:W-:Y:S01]  /*55a0*/  HMMA.16816.F32 R20, R12, R50, R20 ;  /* 0x000000320c14723c */ /* 0x008fe20000001814 */
[----:B------:R-:W-:Y:S07]  /*55b0*/  LDSM.16.MT88.4 R68, [R193+0x4800] ;  /* 0x00480000c144783b */ /* 0x000fee0000004200 */
[C---:B------:R-:W-:Y:S01]  /*55c0*/  HMMA.16816.F32 R40, R8.reuse, R46, RZ ;  /* 0x0000002e0828723c */ /* 0x040fe200000018ff */
[----:B------:R-:W1:Y:S07]  /*55d0*/  LDSM.16.MT88.4 R44, [R196+0x2800] ;  /* 0x00280000c42c783b */ /* 0x000e6e0000004200 */
[----:B------:R-:W-:Y:S08]  /*55e0*/  HMMA.16816.F32 R32, R8, R36, RZ ;  /* 0x000000240820723c */ /* 0x000ff000000018ff */
[----:B------:R-:W-:Y:S01]  /*55f0*/  HMMA.16816.F32 R244, R12, R48, R24 ;  /* 0x000000300cf4723c */ /* 0x000fe20000001818 */
[----:B------:R-:W-:Y:S01]  /*5600*/  IMAD.MOV.U32 R37, RZ, RZ, R22 ;  /* 0x000000ffff257224 */ /* 0x000fe200078e0016 */
[----:B------:R-:W-:-:S05]  /*5610*/  MOV R36, R23 ;  /* 0x0000001700247202 */ /* 0x000fca0000000f00 */
[----:B------:R-:W-:Y:S01]  /*5620*/  IMAD.MOV.U32 R49, RZ, RZ, R20 ;  /* 0x000000ffff317224 */ /* 0x000fe200078e0014 */
[----:B------:R-:W-:Y:S01]  /*5630*/  HMMA.16816.F32 R240, R12, R64, R4 ;  /* 0x000000400cf0723c */ /* 0x000fe20000001804 */
[----:B------:R-:W-:-:S07]  /*5640*/  IMAD.MOV.U32 R48, RZ, RZ, R21 ;  /* 0x000000ffff307224 */ /* 0x000fce00078e0015 */
[C---:B------:R-:W-:Y:S07]  /*5650*/  HMMA.16816.F32 R20, R8.reuse, R58, RZ ;  /* 0x0000003a0814723c */ /* 0x040fee00000018ff */
[----:B------:R-:W-:Y:S01]  /*5660*/  IMAD.MOV.U32 R58, RZ, RZ, R37 ;  /* 0x000000ffff3a7224 */ /* 0x000fe200078e0025 */
[----:B------:R-:W-:Y:S01]  /*5670*/  HMMA.16816.F32 R4, R8, R72, RZ ;  /* 0x000000480804723c */ /* 0x000fe200000018ff */
[----:B------:R-:W-:-:S06]  /*5680*/  IMAD.MOV.U32 R59, RZ, RZ, R36 ;  /* 0x000000ffff3b7224 */ /* 0x000fcc00078e0024 */
[----:B------:R-:W-:Y:S01]  /*5690*/  IMAD.MOV.U32 R72, RZ, RZ, R111 ;  /* 0x000000ffff487224 */ /* 0x000fe200078e006f */
[----:B------:R-:W-:Y:S01]  /*56a0*/  HMMA.16816.F32 R28, R8, R38, RZ ;  /* 0x00000026081c723c */ /* 0x000fe200000018ff */
[----:B------:R-:W2:Y:S01]  /*56b0*/  LDSM.16.MT88.4 R36, [R194+0x4800] ;  /* 0x00480000c224783b */ /* 0x000ea20000004200 */
[----:B------:R-:W-:-:S06]  /*56c0*/  IMAD.MOV.U32 R73, RZ, RZ, R110 ;  /* 0x000000ffff497224 */ /* 0x000fcc00078e006e */
[C---:B------:R-:W-:Y:S01]  /*56d0*/  HMMA.16816.F32 R184, R12.reuse, R60, R32 ;  /* 0x0000003c0cb8723c */ /* 0x040fe20000001820 */
[----:B------:R-:W3:Y:S06]  /*56e0*/  LDSM.16.MT88.4 R32, [R197+0x4000] ;  /* 0x00400000c520783b */ /* 0x000eec0000004200 */
[----:B------:R-:W-:Y:S01]  /*56f0*/  IMAD.MOV.U32 R60, RZ, RZ, R119 ;  /* 0x000000ffff3c7224 */ /* 0x000fe200078e0077 */
[----:B-1----:R-:W-:Y:S01]  /*5700*/  HMMA.16816.F32 R188, R12, R46, R20 ;  /* 0x0000002e0cbc723c */ /* 0x002fe20000001814 */
[----:B------:R-:W-:-:S06]  /*5710*/  IMAD.MOV.U32 R61, RZ, RZ, R118 ;  /* 0x000000ffff3d7224 */ /* 0x000fcc00078e0076 */
[----:B------:R-:W-:Y:S01]  /*5720*/  MOV R46, R113 ;  /* 0x00000071002e7202 */ /* 0x000fe20000000f00 */
[----:B------:R-:W-:Y:S01]  /*5730*/  HMMA.16816.F32 R176, R12, R68, R4 ;  /* 0x000000440cb0723c */ /* 0x000fe20000001804 */
[----:B------:R-:W-:-:S07]  /*5740*/  IMAD.MOV.U32 R47, RZ, RZ, R112 ;  /* 0x000000ffff2f7224 */ /* 0x000fce00078e0070 */
[----:B------:R-:W-:Y:S07]  /*5750*/  HMMA.16816.F32 R24, R8, R56, RZ ;  /* 0x000000380818723c */ /* 0x000fee00000018ff */
[----:B------:R-:W-:Y:S01]  /*5760*/  IMAD.MOV.U32 R56, RZ, RZ, R49 ;  /* 0x000000ffff387224 */ /* 0x000fe200078e0031 */
[----:B------:R-:W-:Y:S01]  /*5770*/  HMMA.16816.F32 R236, R12, R66, R40 ;  /* 0x000000420cec723c */ /* 0x000fe20000001828 */
[----:B------:R-:W1:Y:S01]  /*5780*/  LDSM.16.MT88.4 R40, [R196+0x4000] ;  /* 0x00400000c428783b */ /* 0x000e620000004200 */
[----:B------:R-:W-:-:S06]  /*5790*/  IMAD.MOV.U32 R57, RZ, RZ, R48 ;  /* 0x000000ffff397224 */ /* 0x000fcc00078e0030 */
[C---:B------:R-:W-:Y:S07]  /*57a0*/  HMMA.16816.F32 R20, R8.reuse, R52, RZ ;  /* 0x000000340814723c */ /* 0x040fee00000018ff */
[----:B------:R-:W-:Y:S01]  /*57b0*/  IMAD.MOV.U32 R52, RZ, RZ, R107 ;  /* 0x000000ffff347224 */ /* 0x000fe200078e006b */
[----:B------:R-:W-:Y:S01]  /*57c0*/  HMMA.16816.F32 R4, R8, R54, RZ ;  /* 0x000000360804723c */ /* 0x000fe200000018ff */
[----:B------:R-:W-:-:S06]  /*57d0*/  IMAD.MOV.U32 R53, RZ, RZ, R106 ;  /* 0x000000ffff357224 */ /* 0x000fcc00078e006a */
[----:B------:R-:W-:Y:S01]  /*57e0*/  IMAD.MOV.U32 R54, RZ, RZ, R17 ;  /* 0x000000ffff367224 */ /* 0x000fe200078e0011 */
[C---:B------:R-:W-:Y:S01]  /*57f0*/  HMMA.16816.F32 R220, R12.reuse, R62, R28 ;  /* 0x0000003e0cdc723c */ /* 0x040fe2000000181c */
[----:B------:R-:W4:Y:S01]  /*5800*/  LDSM.16.MT88.4 R28, [R197+0x4800] ;  /* 0x00480000c51c783b */ /* 0x000f220000004200 */
[----:B------:R-:W-:Y:S02]  /*5810*/  FADD.FTZ R17, R77, R76 ;  /* 0x0000004c4d117221 */ /* 0x000fe40000010000 */
[----:B------:R-:W-:Y:S02]  /*5820*/  IMAD.MOV.U32 R55, RZ, RZ, R3 ;  /* 0x000000ffff377224 */ /* 0x000fe400078e0003 */
[----:B------:R-:W-:Y:S02]  /*5830*/  FADD.FTZ R3, R80, R79 ;  /* 0x0000004f50037221 */ /* 0x000fe40000010000 */
[----:B------:R-:W-:Y:S01]  /*5840*/  HMMA.16816.F32 R180, R12, R44, R24 ;  /* 0x0000002c0cb4723c */ /* 0x000fe20000001818 */
[----:B------:R-:W-:-:S02]  /*5850*/  IMAD.MOV.U32 R62, RZ, RZ, R117 ;  /* 0x000000ffff3e7224 */ /* 0x000fc400078e0075 */
[----:B------:R-:W-:Y:S02]  /*5860*/  IMAD.MOV.U32 R63, RZ, RZ, R116 ;  /* 0x000000ffff3f7224 */ /* 0x000fe400078e0074 */
[----:B------:R-:W-:Y:S02]  /*5870*/  FADD.FTZ R3, R81, R3 ;  /* 0x0000000351037221 */ /* 0x000fe40000010000 */
[----:B------:R-:W-:Y:S01]  /*5880*/  IMAD.MOV.U32 R44, RZ, RZ, R115 ;  /* 0x000000ffff2c7224 */ /* 0x000fe200078e0073 */
[----:B--2---:R-:W-:Y:S01]  /*5890*/  HMMA.16816.F32 R148, R12, R36, R20 ;  /* 0x000000240c94723c */ /* 0x004fe20000001814 */
[----:B------:R-:W-:Y:S02]  /*58a0*/  IMAD.MOV.U32 R45, RZ, RZ, R114 ;  /* 0x000000ffff2d7224 */ /* 0x000fe400078e0072 */
[----:B------:R-:W-:-:S04]  /*58b0*/  FADD.FTZ R3, R83, R3 ;  /* 0x0000000353037221 */ /* 0x000fc80000010000 */
[----:B------:R-:W-:Y:S01]  /*58c0*/  FADD.FTZ R3, R82, R3 ;  /* 0x0000000352037221 */ /* 0x000fe20000010000 */
[----:B------:R-:W-:Y:S01]  /*58d0*/  HMMA.16816.F32 R156, R12, R38, R4 ;  /* 0x000000260c9c723c */ /* 0x000fe20000001804 */
[----:B------:R-:W2:Y:S02]  /*58e0*/  LDSM.16.MT88.4 R36, [R196+0x4800] ;  /* 0x00480000c424783b */ /* 0x000ea40000004200 */
[----:B------:R-:W-:-:S05]  /*58f0*/  FADD.FTZ R3, R84, R3 ;  /* 0x0000000354037221 */ /* 0x000fca0000010000 */
[C---:B------:R-:W-:Y:S07]  /*5900*/  HMMA.16816.F32 R24, R8.reuse, R74, RZ ;  /* 0x0000004a0818723c */ /* 0x040fee00000018ff */
[----:B------:R-:W-:Y:S01]  /*5910*/  IMAD.MOV.U32 R74, RZ, RZ, R109 ;  /* 0x000000ffff4a7224 */ /* 0x000fe200078e006d */
[----:B---3--:R-:W-:Y:S01]  /*5920*/  HMMA.16816.F32 R20, R8, R34, RZ ;  /* 0x000000220814723c */ /* 0x008fe200000018ff */
[----:B------:R-:W-:-:S06]  /*5930*/  IMAD.MOV.U32 R75, RZ, RZ, R108 ;  /* 0x000000ffff4b7224 */ /* 0x000fcc00078e006c */
[--C-:B------:R-:W-:Y:S01]  /*5940*/  FFMA.FTZ R35, R95, c[0x0][0x2d0], -R2.reuse ;  /* 0x0000b4005f237a23 */ /* 0x100fe20000010802 */
[----:B-1----:R-:W-:Y:S01]  /*5950*/  HMMA.16816.F32 R4, R8, R40, RZ ;  /* 0x000000280804723c */ /* 0x002fe200000018ff */
[----:B------:R-:W-:-:S06]  /*5960*/  FFMA.FTZ R34, R92, c[0x0][0x2d0], -R2 ;  /* 0x0000b4005c227a23 */ /* 0x000fcc0000010802 */
[--C-:B------:R-:W-:Y:S01]  /*5970*/  FFMA.FTZ R40, R94, c[0x0][0x2d0], -R0.reuse ;  /* 0x0000b4005e287a23 */ /* 0x100fe20000010800 */
[----:B------:R-:W-:Y:S01]  /*5980*/  HMMA.16816.F32 R164, R12, R70, R24 ;  /* 0x000000460ca4723c */ /* 0x000fe20000001818 */
[----:B------:R-:W-:-:S07]  /*5990*/  FFMA.FTZ R41, R93, c[0x0][0x2d0], -R0 ;  /* 0x0000b4005d297a23 */ /* 0x000fce0000010800 */
[----:B------:R-:W-:Y:S07]  /*59a0*/  HMMA.16816.F32 R24, R8, R32, RZ ;  /* 0x000000200818723c */ /* 0x000fee00000018ff */
[--C-:B------:R-:W-:Y:S01]  /*59b0*/  FFMA.FTZ R32, R100, c[0x0][0x2d0], -R2.reuse ;  /* 0x0000b40064207a23 */ /* 0x100fe20000010802 */
[----:B----4-:R-:W-:Y:S01]  /*59c0*/  HMMA.16816.F32 R140, R12, R30, R20 ;  /* 0x0000001e0c8c723c */ /* 0x010fe20000001814 */
[----:B------:R-:W1:Y:S01]  /*59d0*/  LDSM.16.MT88.4 R20, [R193+0x6000] ;  /* 0x00600000c114783b */ /* 0x000e620000004200 */
[----:B------:R-:W-:-:S06]  /*59e0*/  FFMA.FTZ R33, R99, c[0x0][0x2d0], -R2 ;  /* 0x0000b40063217a23 */ /* 0x000fcc0000010802 */
[----:B--2---:R-:W-:Y:S07]  /*59f0*/  HMMA.16816.F32 R112, R12, R36, R4 ;  /* 0x000000240c70723c */ /* 0x004fee0000001804 */
[--C-:B------:R-:W-:Y:S01]  /*5a00*/  FFMA.FTZ R36, R98, c[0x0][0x2d0], -R0.reuse ;  /* 0x0000b40062247a23 */ /* 0x100fe20000010800 */
[----:B------:R-:W-:Y:S07]  /*5a10*/  HMMA.16816.F32 R4, R8, R42, RZ ;  /* 0x0000002a0804723c */ /* 0x000fee00000018ff */
[--C-:B------:R-:W-:Y:S01]  /*5a20*/  FFMA.FTZ R42, R91, c[0x0][0x2d0], -R0.reuse ;  /* 0x0000b4005b2a7a23 */ /* 0x100fe20000010800 */
[----:B------:R-:W-:Y:S01]  /*5a30*/  HMMA.16816.F32 R108, R12, R28, R24 ;  /* 0x0000001c0c6c723c */ /* 0x000fe20000001818 */
[----:B------:R-:W2:Y:S01]  /*5a40*/  LDSM.16.MT88.4 R28, [R193+0x6800] ;  /* 0x00680000c11c783b */ /* 0x000ea20000004200 */
[----:B------:R-:W-:-:S03]  /*5a50*/  FFMA.FTZ R43, R90, c[0x0][0x2d0], -R0 ;  /* 0x0000b4005a2b7a23 */ /* 0x000fc60000010800 */
[----:B------:R-:W3:Y:S11]  /*5a60*/  LDSM.16.MT88.4 R24, [R194+0x6000] ;  /* 0x00600000c218783b */ /* 0x000ef60000004200 */
[----:B------:R-:W-:Y:S07]  /*5a70*/  HMMA.16816.F32 R116, R12, R38, R4 ;  /* 0x000000260c74723c */ /* 0x000fee0000001804 */
[--C-:B------:R-:W-:Y:S01]  /*5a80*/  FFMA.FTZ R38, R97, c[0x0][0x2d0], -R0.reuse ;  /* 0x0000b40061267a23 */ /* 0x100fe20000010800 */
[----:B-1----:R-:W-:Y:S01]  /*5a90*/  HMMA.16816.F32 R4, R8, R20, RZ ;  /* 0x000000140804723c */ /* 0x002fe200000018ff */
[----:B------:R-:W-:Y:S11]  /*5aa0*/  FFMA.FTZ R39, R96, c[0x0][0x2d0], -R0 ;  /* 0x0000b40060277a23 */ /* 0x000ff60000010800 */
[----:B------:R-:W-:Y:S11]  /*5ab0*/  @!UPT UIADD3 URZ, URZ, URZ, URZ ;  /* 0x0000003f3f3ff290 */ /* 0x000ff6000fffe03f */
[----:B------:R-:W-:Y:S01]  /*5ac0*/  @!UPT UIADD3 URZ, URZ, URZ, URZ ;  /* 0x0000003f3f3ff290 */ /* 0x000fe2000fffe03f */
[----:B--2---:R-:W-:Y:S07]  /*5ad0*/  HMMA.16816.F32 R120, R12, R28, R4 ;  /* 0x0000001c0c78723c */ /* 0x004fee0000001804 */
[----:B------:R-:W-:-:S04]  /*5ae0*/  FADD.FTZ R4, R78, R17 ;  /* 0x000000114e047221 */ /* 0x000fc80000010000 */
[----:B------:R-:W-:Y:S02]  /*5af0*/  FADD.FTZ R17, R18, R4 ;  /* 0x0000000412117221 */ /* 0x000fe40000010000 */
[----:B------:R-:W-:Y:S01]  /*5b00*/  HMMA.16816.F32 R4, R8, R22, RZ ;  /* 0x000000160804723c */ /* 0x000fe200000018ff */
[----:B------:R-:W1:Y:S01]  /*5b10*/  LDSM.16.MT88.4 R20, [R194+0x6800] ;  /* 0x00680000c214783b */ /* 0x000e620000004200 */
[----:B------:R-:W-:Y:S02]  /*5b20*/  FFMA.FTZ R18, R102, c[0x0][0x2d0], -R2 ;  /* 0x0000b40066127a23 */ /* 0x000fe40000010802 */
[----:B------:R-:W-:Y:S02]  /*5b30*/  FADD.FTZ R17, R19, R17 ;  /* 0x0000001113117221 */ /* 0x000fe40000010000 */
[----:B------:R-:W-:-:S06]  /*5b40*/  FFMA.FTZ R19, R105, c[0x0][0x2d0], -R0 ;  /* 0x0000b40069137a23 */ /* 0x000fcc0000010800 */
[----:B------:R-:W-:Y:S11]  /*5b50*/  MUFU.EX2 R19, R19 ;  /* 0x0000001300137308 */ /* 0x000ff60000000800 */
[----:B------:R-:W-:Y:S01]  /*5b60*/  @!UPT UIADD3 URZ, URZ, URZ, URZ ;  /* 0x0000003f3f3ff290 */ /* 0x000fe2000fffe03f */
[----:B------:R-:W-:Y:S01]  /*5b70*/  HMMA.16816.F32 R172, R12, R30, R4 ;  /* 0x0000001e0cac723c */ /* 0x000fe20000001804 */
[----:B------:R-:W2:Y:S07]  /*5b80*/  LDSM.16.MT88.4 R28, [R197+0x6000] ;  /* 0x00600000c51c783b */ /* 0x000eae0000004200 */
[----:B---3--:R-:W-:Y:S11]  /*5b90*/  HMMA.16816.F32 R4, R8, R24, RZ ;  /* 0x000000180804723c */ /* 0x008ff600000018ff */
[----:B------:R-:W-:Y:S11]  /*5ba0*/  @!UPT UIADD3 URZ, URZ, URZ, URZ ;  /* 0x0000003f3f3ff290 */ /* 0x000ff6000fffe03f */
[----:B------:R-:W-:Y:S02]  /*5bb0*/  @!UPT UIADD3 URZ, URZ, URZ, URZ ;  /* 0x0000003f3f3ff290 */ /* 0x000fe4000fffe03f */
[----:B-1----:R-:W-:Y:S08]  /*5bc0*/  HMMA.16816.F32 R168, R12, R20, R4 ;  /* 0x000000140ca8723c */ /* 0x002ff00000001804 */
[----:B------:R-:W-:Y:S01]  /*5bd0*/  HMMA.16816.F32 R4, R8, R26, RZ ;  /* 0x0000001a0804723c */ /* 0x000fe200000018ff */
[----:B------:R-:W1:Y:S11]  /*5be0*/  LDSM.16.MT88.4 R24, [R197+0x6800] ;  /* 0x00680000c518783b */ /* 0x000e760000004200 */
[----:B------:R-:W-:Y:S11]  /*5bf0*/  @!UPT UIADD3 URZ, URZ, URZ, URZ ;  /* 0x0000003f3f3ff290 */ /* 0x000ff6000fffe03f */
[----:B------:R-:W-:Y:S01]  /*5c00*/  @!UPT UIADD3 URZ, URZ, URZ, URZ ;  /* 0x0000003f3f3ff290 */ /* 0x000fe2000fffe03f */
[----:B------:R-:W-:Y:S07]  /*5c10*/  HMMA.16816.F32 R124, R12, R22, R4 ;  /* 0x000000160c7c723c */ /* 0x000fee0000001804 */
[----:B------:R-:W-:Y:S01]  /*5c20*/  FADD.FTZ R4, R86, R3 ;  /* 0x0000000356047221 */ /* 0x000fe20000010000 */
[----:B--2---:R-:W-:Y:S01]  /*5c30*/  HMMA.16816.F32 R20, R8, R28, RZ ;  /* 0x0000001c0814723c */ /* 0x004fe200000018ff */
[--C-:B------:R-:W-:Y:S02]  /*5c40*/  FFMA.FTZ R3, R104, c[0x0][0x2d0], -R2.reuse ;  /* 0x0000b40068037a23 */ /* 0x100fe40000010802 */
[----:B------:R-:W-:-:S02]  /*5c50*/  FFMA.FTZ R6, R103, c[0x0][0x2d0], -R2 ;  /* 0x0000b40067067a23 */ /* 0x000fc40000010802 */
[----:B------:R-:W-:Y:S02]  /*5c60*/  FFMA.FTZ R7, R101, c[0x0][0x2d0], -R2 ;  /* 0x0000b40065077a23 */ /* 0x000fe40000010802 */
[----:B------:R-:W2:Y:S01]  /*5c70*/  MUFU.EX2 R3, R3 ;  /* 0x0000000300037308 */ /* 0x000ea20000000800 */
[----:B------:R-:W-:Y:S02]  /*5c80*/  FADD.FTZ R4, R87, R4 ;  /* 0x0000000457047221 */ /* 0x000fe40000010000 */
[----:B------:R-:W-:-:S04]  /*5c90*/  FADD.FTZ R5, R85, R17 ;  /* 0x0000001155057221 */ /* 0x000fc80000010000 */
[----:B------:R-:W-:Y:S01]  /*5ca0*/  FADD.FTZ R5, R89, R5 ;  /* 0x0000000559057221 */ /* 0x000fe20000010000 */
[----:B------:R-:W3:Y:S03]  /*5cb0*/  MUFU.EX2 R2, R6 ;  /* 0x0000000600027308 */ /* 0x000ee60000000800 */
[----:B------:R-:W-:Y:S02]  /*5cc0*/  FADD.FTZ R37, R88, R5 ;  /* 0x0000000558257221 */ /* 0x000fe40000010000 */
[----:B--2---:R-:W-:-:S04]  /*5cd0*/  FADD.FTZ R0, R3, R4 ;  /* 0x0000000403007221 */ /* 0x004fc80000010000 */
[----:B-1----:R-:W-:Y:S01]  /*5ce0*/  HMMA.16816.F32 R64, R12, R24, R20 ;  /* 0x000000180c40723c */ /* 0x002fe20000001814 */
[----:B------:R-:W-:Y:S01]  /*5cf0*/  MUFU.EX2 R5, R32 ;  /* 0x0000002000057308 */ /* 0x000fe20000000800 */
[C---:B---3--:R-:W-:Y:S01]  /*5d00*/  FADD.FTZ R6, R2.reuse, R0 ;  /* 0x0000000002067221 */ /* 0x048fe20000010000 */
[----:B------:R-:W-:-:S05]  /*5d10*/  F2FP.PACK_AB R4, R2, R3 ;  /* 0x000000030204723e */ /* 0x000fca00000000ff */
[----:B------:R-:W-:Y:S01]  /*5d20*/  HMMA.16816.F32 R20, R8, R30, RZ ;  /* 0x0000001e0814723c */ /* 0x000fe200000018ff */
[----:B------:R-:W1:Y:S08]  /*5d30*/  MUFU.EX2 R2, R18 ;  /* 0x0000001200027308 */ /* 0x000e700000000800 */
[----:B------:R-:W2:Y:S08]  /*5d40*/  MUFU.EX2 R0, R7 ;  /* 0x0000000700007308 */ /* 0x000eb00000000800 */
[----:B------:R-:W3:Y:S01]  /*5d50*/  MUFU.EX2 R3, R33 ;  /* 0x0000002100037308 */ /* 0x000ee20000000800 */
[----:B-1----:R-:W-:-:S06]  /*5d60*/  FADD.FTZ R6, R2, R6 ;  /* 0x0000000602067221 */ /* 0x002fcc0000010000 */
[----:B------:R-:W-:Y:S01]  /*5d70*/  HMMA.16816.F32 R48, R12, R26, R20 ;  /* 0x0000001a0c30723c */ /* 0x000fe20000001814 */
[C---:B--2---:R-:W-:Y:S01]  /*5d80*/  FADD.FTZ R6, R0.reuse, R6 ;  /* 0x0000000600067221 */ /* 0x044fe20000010000 */
[----:B------:R-:W1:Y:S05]  /*5d90*/  MUFU.EX2 R17, R35 ;  /* 0x0000002300117308 */ /* 0x000e6a0000000800 */
[----:B------:R-:W-:Y:S01]  /*5da0*/  FADD.FTZ R20, R5, R6 ;  /* 0x0000000605147221 */ /* 0x000fe20000010000 */
[----:B------:R-:W-:Y:S01]  /*5db0*/  F2FP.PACK_AB R6, R0, R2 ;  /* 0x000000020006723e */ /* 0x000fe200000000ff */
[----:B------:R-:W-:Y:S01]  /*5dc0*/  FADD.FTZ R2, R19, R37 ;  /* 0x0000002513027221 */ /* 0x000fe20000010000 */
[----:B------:R-:W2:Y:S01]  /*5dd0*/  MUFU.EX2 R7, R34 ;  /* 0x0000002200077308 */ /* 0x000ea20000000800 */
[C---:B---3--:R-:W-:Y:S01]  /*5de0*/  FADD.FTZ R0, R3.reuse, R20 ;  /* 0x0000001403007221 */ /* 0x048fe20000010000 */
[----:B------:R-:W-:Y:S01]  /*5df0*/  F2FP.PACK_AB R128, R3, R5 ;  /* 0x000000050380723e */ /* 0x000fe200000000ff */
[----:B------:R-:W3:Y:S05]  /*5e00*/  LDSM.16.MT88.4 R20, [R196+0x6000] ;  /* 0x00600000c414783b */ /* 0x000eea0000004200 */
[----:B------:R-:W4:Y:S01]  /*5e10*/  MUFU.EX2 R18, R36 ;  /* 0x0000002400127308 */ /* 0x000f220000000800 */
[----:B-1----:R-:W-:-:S04]  /*5e20*/  FADD.FTZ R0, R17, R0 ;  /* 0x0000000011007221 */ /* 0x002fc80000010000 */
[C---:B--2---:R-:W-:Y:S01]  /*5e30*/  FADD.FTZ R251, R7.reuse, R0 ;  /* 0x0000000007fb7221 */ /* 0x044fe20000010000 */
[----:B------:R-:W-:Y:S02]  /*5e40*/  F2FP.PACK_AB R130, R7, R17 ;  /* 0x000000110782723e */ /* 0x000fe400000000ff */
[----:B------:R-:W-:Y:S01]  /*5e50*/  MUFU.EX2 R3, R39 ;  /* 0x0000002700037308 */ /* 0x000fe20000000800 */
[C---:B----4-:R-:W-:Y:S01]  /*5e60*/  FADD.FTZ R0, R18.reuse, R2 ;  /* 0x0000000212007221 */ /* 0x050fe20000010000 */
[----:B------:R-:W-:-:S06]  /*5e70*/  F2FP.PACK_AB R5, R18, R19 ;  /* 0x000000131205723e */ /* 0x000fcc00000000ff */
[----:B------:R-:W1:Y:S08]  /*5e80*/  MUFU.EX2 R7, R38 ;  /* 0x0000002600077308 */ /* 0x000e700000000800 */
[----:B------:R-:W-:Y:S08]  /*5e90*/  MUFU.EX2 R18, R40 ;  /* 0x0000002800127308 */ /* 0x000ff00000000800 */
[----:B------:R-:W2:Y:S01]  /*5ea0*/  MUFU.EX2 R17, R41 ;  /* 0x0000002900117308 */ /* 0x000ea20000000800 */
[C---:B---3--:R-:W-:Y:S07]  /*5eb0*/  HMMA.16816.F32 R24, R8.reuse, R20, RZ ;  /* 0x000000140818723c */ /* 0x048fee00000018ff */
[----:B------:R-:W3:Y:S01]  /*5ec0*/  MUFU.EX2 R2, R42 ;  /* 0x0000002a00027308 */ /* 0x000ee20000000800 */
[----:B------:R-:W-:Y:S07]  /*5ed0*/  HMMA.16816.F32 R20, R8, R22, RZ ;  /* 0x000000160814723c */ /* 0x000fee00000018ff */
[----:B-1----:R-:W-:Y:S01]  /*5ee0*/  FADD.FTZ R8, R7, R0 ;  /* 0x0000000007087221 */ /* 0x002fe20000010000 */
[----:B------:R-:W-:Y:S01]  /*5ef0*/  F2FP.PACK_AB R7, R3, R7 ;  /* 0x000000070307723e */ /* 0x000fe200000000ff */
[----:B------:R-:W1:Y:S01]  /*5f00*/  MUFU.EX2 R0, R43 ;  /* 0x0000002b00007308 */ /* 0x000e620000000800 */
[----:B--2---:R-:W-:Y:S01]  /*5f10*/  F2FP.PACK_AB R129, R17, R18 ;  /* 0x000000121181723e */ /* 0x004fe200000000ff */
[----:B------:R-:W-:-:S04]  /*5f20*/  FADD.FTZ R8, R3, R8 ;  /* 0x0000000803087221 */ /* 0x000fc80000010000 */
[----:B------:R-:W-:-:S04]  /*5f30*/  FADD.FTZ R8, R18, R8 ;  /* 0x0000000812087221 */ /* 0x000fc80000010000 */
[----:B------:R-:W-:-:S04]  /*5f40*/  FADD.FTZ R8, R17, R8 ;  /* 0x0000000811087221 */ /* 0x000fc80000010000 */
[----:B---3--:R-:W-:Y:S02]  /*5f50*/  FADD.FTZ R3, R2, R8 ;  /* 0x0000000802037221 */ /* 0x008fe40000010000 */
[----:B------:R-:W2:Y:S01]  /*5f60*/  LDSM.16.MT88.4 R8, [R196+0x6800] ;  /* 0x00680000c408783b */ /* 0x000ea20000004200 */
[C---:B-1----:R-:W-:Y:S01]  /*5f70*/  F2FP.PACK_AB R131, R0.reuse, R2 ;  /* 0x000000020083723e */ /* 0x042fe200000000ff */
[----:B------:R-:W-:Y:S01]  /*5f80*/  FADD.FTZ R250, R0, R3 ;  /* 0x0000000300fa7221 */ /* 0x000fe20000010000 */
[----:B------:R-:W-:-:S04]  /*5f90*/  IADD3 R0, R224, -0x2, RZ ;  /* 0xfffffffee0007810 */ /* 0x000fc80007ffe0ff */
[----:B------:R-:W-:Y:S01]  /*5fa0*/  ISETP.GE.AND P0, PT, R0, R133, PT ;  /* 0x000000850000720c */ /* 0x000fe20003f06270 */
[C---:B--2---:R-:W-:Y:S08]  /*5fb0*/  HMMA.16816.F32 R32, R12.reuse, R8, R24 ;  /* 0x000000080c20723c */ /* 0x044ff00000001818 */
[----:B------:R-:W-:Y:S01]  /*5fc0*/  HMMA.16816.F32 R24, R12, R10, R20 ;  /* 0x0000000a0c18723c */ /* 0x000fe20000001814 */
[----:B------:R-:W1:Y:S04]  /*5fd0*/  LDSM.16.MT88.4 R8, [R193+0x1000] ;  /* 0x00100000c108783b */ /* 0x000e680000004200 */
[----:B------:R-:W2:Y:S04]  /*5fe0*/  LDSM.16.MT88.4 R12, [R194+0x1000] ;  /* 0x00100000c20c783b */ /* 0x000ea80000004200 */
[----:B------:R-:W3:Y:S01]  /*5ff0*/  LDSM.16.MT88.4 R20, [R194+0x7000] ;  /* 0x00700000c214783b */ /* 0x000ee20000004200 */
        /* <DEDUP_REMOVED lines=27> */
[----:B------:R-:W1:Y:S07]  /*61b0*/  LDSM.16.MT88.4 R164, [R196+0x1800] ;  /* 0x00180000c4a4783b */ /* 0x000e6e0000004200 */
[C---:B------:R-:W-:Y:S01]  /*61c0*/  HMMA.16816.F32 R88, R4.reuse, R8, R176 ;  /* 0x000000080458723c */ /* 0x040fe200000018b0 */
[----:B------:R-:W-:Y:S07]  /*61d0*/  LDSM.16.MT88.4 R8, [R197+0x5000] ;  /* 0x00500000c508783b */ /* 0x000fee0000004200 */
[C---:B--2---:R-:W-:Y:S01]  /*61e0*/  HMMA.16816.F32 R100, R4.reuse, R14, R156 ;  /* 0x0000000e0464723c */ /* 0x044fe2000000189c */
[----:B------:R-:W2:Y:S07]  /*61f0*/  LDSM.16.MT88.4 R156, [R197+0x1800] ;  /* 0x00180000c59c783b */ /* 0x000eae0000004200 */
[----:B------:R-:W-:Y:S01]  /*6200*/  HMMA.16816.F32 R96, R4, R12, R148 ;  /* 0x0000000c0460723c */ /* 0x000fe20000001894 */
[----:B------:R-:W3:Y:S04]  /*6210*/  LDSM.16.MT88.4 R12, [R196+0x5000] ;  /* 0x00500000c40c783b */ /* 0x000ee80000004200 */
[----:B------:R-:W4:Y:S03]  /*6220*/  LDSM.16.MT88.4 R148, [R194+0x1800] ;  /* 0x00180000c294783b */ /* 0x000f260000004200 */
[C---:B-1----:R-:W-:Y:S08]  /*6230*/  HMMA.16816.F32 R160, R128.reuse, R164, R160 ;  /* 0x000000a480a0723c */ /* 0x042ff000000018a0 */
[C---:B------:R-:W-:Y:S08]  /*6240*/  HMMA.16816.F32 R164, R128.reuse, R166, R44 ;  /* 0x000000a680a4723c */ /* 0x040ff0000000182c */
[C---:B--2---:R-:W-:Y:S08]  /*6250*/  HMMA.16816.F32 R152, R128.reuse, R156, R152 ;  /* 0x0000009c8098723c */ /* 0x044ff00000001898 */
[----:B------:R-:W-:Y:S01]  /*6260*/  HMMA.16816.F32 R156, R128, R158, R40 ;  /* 0x0000009e809c723c */ /* 0x000fe20000001828 */
[----:B------:R-:W1:Y:S07]  /*6270*/  LDSM.16.MT88.4 R40, [R193+0x3800] ;  /* 0x00380000c128783b */ /* 0x000e6e0000004200 */
[C---:B---3--:R-:W-:Y:S08]  /*6280*/  HMMA.16816.F32 R112, R4.reuse, R12, R112 ;  /* 0x0000000c0470723c */ /* 0x048ff00000001870 */
[----:B------:R-:W-:Y:S01]  /*6290*/  HMMA.16816.F32 R116, R4, R14, R116 ;  /* 0x0000000e0474723c */ /* 0x000fe20000001874 */
[----:B------:R-:W2:Y:S07]  /*62a0*/  LDSM.16.MT88.4 R12, [R197+0x7000] ;  /* 0x00700000c50c783b */ /* 0x000eae0000004200 */
[C---:B----4-:R-:W-:Y:S08]  /*62b0*/  HMMA.16816.F32 R144, R128.reuse, R148, R144 ;  /* 0x000000948090723c */ /* 0x050ff00000001890 */
[----:B------:R-:W-:Y:S08]  /*62c0*/  HMMA.16816.F32 R148, R128, R150, R36 ;  /* 0x000000968094723c */ /* 0x000ff00000001824 */
[----:B------:R-:W-:Y:S08]  /*62d0*/  HMMA.16816.F32 R104, R4, R8, R108 ;  /* 0x000000080468723c */ /* 0x000ff0000000186c */
[C---:B-1----:R-:W-:Y:S08]  /*62e0*/  HMMA.16816.F32 R36, R128.reuse, R40, R52 ;  /* 0x000000288024723c */ /* 0x042ff00000001834 */
[----:B------:R-:W-:Y:S01]  /*62f0*/  HMMA.16816.F32 R40, R128, R42, R56 ;  /* 0x0000002a8028723c */ /* 0x000fe20000001838 */
[----:B------:R-:W1:Y:S07]  /*6300*/  LDSM.16.MT88.4 R56, [R197+0x3800] ;  /* 0x00380000c538783b */ /* 0x000e6e0000004200 */
[C---:B--2---:R-:W-:Y:S01]  /*6310*/  HMMA.16816.F32 R20, R4.reuse, R12, R64 ;  /* 0x0000000c0414723c */ /* 0x044fe20000001840 */
[----:B------:R-:W-:Y:S07]  /*6320*/  LDSM.16.MT88.4 R64, [R196+0x3800] ;  /* 0x00380000c440783b */ /* 0x000fee0000004200 */
[C---:B------:R-:W-:Y:S01]  /*6330*/  HMMA.16816.F32 R12, R4.reuse, R14, R48 ;  /* 0x0000000e040c723c */ /* 0x040fe20000001830 */
[----:B------:R-:W2:Y:S07]  /*6340*/  LDSM.16.MT88.4 R48, [R194+0x3800] ;  /* 0x00380000c230783b */ /* 0x000eae0000004200 */
[----:B------:R-:W-:Y:S01]  /*6350*/  HMMA.16816.F32 R108, R4, R10, R140 ;  /* 0x0000000a046c723c */ /* 0x000fe2000000188c */
[----:B------:R-:W-:Y:S04]  /*6360*/  LDSM.16.MT88.4 R8, [R193+0x7000] ;  /* 0x00700000c108783b */ /* 0x000fe80000004200 */
[----:B------:R-:W-:Y:S03]  /*6370*/  LDSM.16.MT88.4 R140, [R193+0x1800] ;  /* 0x00180000c18c783b */ /* 0x000fe60000004200 */
[C---:B-1----:R-:W-:Y:S01]  /*6380*/  HMMA.16816.F32 R52, R128.reuse, R56, R72 ;  /* 0x000000388034723c */ /* 0x042fe20000001848 */
[----:B------:R-:W1:Y:S07]  /*6390*/  LDSM.16.MT88.4 R72, [R193+0x5800] ;  /* 0x00580000c148783b */ /* 0x000e6e0000004200 */
[C---:B------:R-:W-:Y:S08]  /*63a0*/  HMMA.16816.F32 R56, R128.reuse, R58, R76 ;  /* 0x0000003a8038723c */ /* 0x040ff0000000184c */
[C---:B--2---:R-:W-:Y:S08]  /*63b0*/  HMMA.16816.F32 R44, R128.reuse, R48, R60 ;  /* 0x00000030802c723c */ /* 0x044ff0000000183c */
[C---:B------:R-:W-:Y:S08]  /*63c0*/  HMMA.16816.F32 R48, R128.reuse, R50, R68 ;  /* 0x000000328030723c */ /* 0x040ff00000001844 */
[C---:B------:R-:W-:Y:S01]  /*63d0*/  HMMA.16816.F32 R60, R128.reuse, R64, R80 ;  /* 0x00000040803c723c */ /* 0x040fe20000001850 */
[----:B------:R-:W2:Y:S07]  /*63e0*/  LDSM.16.MT88.4 R80, [R194+0x5800] ;  /* 0x00580000c250783b */ /* 0x000eae0000004200 */
[C---:B------:R-:W-:Y:S08]  /*63f0*/  HMMA.16816.F32 R64, R128.reuse, R66, R84 ;  /* 0x000000428040723c */ /* 0x040ff00000001854 */
[----:B-1----:R-:W-:Y:S01]  /*6400*/  HMMA.16816.F32 R68, R128, R72, R88 ;  /* 0x000000488044723c */ /* 0x002fe20000001858 */
[----:B------:R-:W1:Y:S07]  /*6410*/  LDSM.16.MT88.4 R88, [R197+0x5800] ;  /* 0x00580000c558783b */ /* 0x000e6e0000004200 */
[C---:B------:R-:W-:Y:S08]  /*6420*/  HMMA.16816.F32 R120, R4.reuse, R8, R120 ;  /* 0x000000080478723c */ /* 0x040ff00000001878 */
[----:B------:R-:W-:Y:S01]  /*6430*/  HMMA.16816.F32 R172, R4, R10, R172 ;  /* 0x0000000a04ac723c */ /* 0x000fe200000018ac */
[----:B------:R-:W3:Y:S07]  /*6440*/  LDSM.16.MT88.4 R8, [R196+0x7000] ;  /* 0x00700000c408783b */ /* 0x000eee0000004200 */
[C---:B------:R-:W-:Y:S08]  /*6450*/  HMMA.16816.F32 R72, R128.reuse, R74, R92 ;  /* 0x0000004a8048723c */ /* 0x040ff0000000185c */
[C---:B--2---:R-:W-:Y:S01]  /*6460*/  HMMA.16816.F32 R76, R128.reuse, R80, R96 ;  /* 0x00000050804c723c */ /* 0x044fe20000001860 */
[----:B------:R-:W2:Y:S07]  /*6470*/  LDSM.16.MT88.4 R96, [R196+0x5800] ;  /* 0x00580000c460783b */ /* 0x000eae0000004200 */
[C---:B------:R-:W-:Y:S08]  /*6480*/  HMMA.16816.F32 R80, R128.reuse, R82, R100 ;  /* 0x000000528050723c */ /* 0x040ff00000001864 */
[C---:B-1----:R-:W-:Y:S01]  /*6490*/  HMMA.16816.F32 R84, R128.reuse, R88, R104 ;  /* 0x000000588054723c */ /* 0x042fe20000001868 */
[----:B------:R-:W1:Y:S07]  /*64a0*/  LDSM.16.MT88.4 R104, [R193+0x7800] ;  /* 0x00780000c168783b */ /* 0x000e6e0000004200 */
[----:B------:R-:W-:Y:S08]  /*64b0*/  HMMA.16816.F32 R88, R128, R90, R108 ;  /* 0x0000005a8058723c */ /* 0x000ff0000000186c */
[C---:B---3--:R-:W-:Y:S08]  /*64c0*/  HMMA.16816.F32 R32, R4.reuse, R8, R32 ;  /* 0x000000080420723c */ /* 0x048ff00000001820 */
[----:B------:R-:W-:Y:S01]  /*64d0*/  HMMA.16816.F32 R24, R4, R10, R24 ;  /* 0x0000000a0418723c */ /* 0x000fe20000001818 */
[----:B------:R-:W-:Y:S07]  /*64e0*/  LDSM.16.MT88.4 R4, [R196+0x7800] ;  /* 0x00780000c404783b */ /* 0x000fee0000004200 */
[C---:B--2---:R-:W-:Y:S01]  /*64f0*/  HMMA.16816.F32 R92, R128.reuse, R96, R112 ;  /* 0x00000060805c723c */ /* 0x044fe20000001870 */
[----:B------:R-:W2:Y:S07]  /*6500*/  LDSM.16.MT88.4 R112, [R194+0x7800] ;  /* 0x00780000c270783b */ /* 0x000eae0000004200 */
[C---:B------:R-:W-:Y:S08]  /*6510*/  HMMA.16816.F32 R96, R128.reuse, R98, R116 ;  /* 0x000000628060723c */ /* 0x040ff00000001874 */
[C---:B-1----:R-:W-:Y:S01]  /*6520*/  HMMA.16816.F32 R100, R128.reuse, R104, R120 ;  /* 0x000000688064723c */ /* 0x042fe20000001878 */
[----:B------:R-:W1:Y:S07]  /*6530*/  LDSM.16.MT88.4 R120, [R197+0x7800] ;  /* 0x00780000c578783b */ /* 0x000e6e0000004200 */
[C---:B------:R-:W-:Y:S08]  /*6540*/  HMMA.16816.F32 R136, R128.reuse, R140, R136 ;  /* 0x0000008c8088723c */ /* 0x040ff00000001888 */
[C---:B------:R-:W-:Y:S08]  /*6550*/  HMMA.16816.F32 R140, R128.reuse, R142, R28 ;  /* 0x0000008e808c723c */ /* 0x040ff0000000181c */
[C---:B------:R-:W-:Y:S08]  /*6560*/  HMMA.16816.F32 R104, R128.reuse, R106, R172 ;  /* 0x0000006a8068723c */ /* 0x040ff000000018ac */
[C---:B--2---:R-:W-:Y:S08]  /*6570*/  HMMA.16816.F32 R108, R128.reuse, R112, R168 ;  /* 0x00000070806c723c */ /* 0x044ff000000018a8 */
[C---:B------:R-:W-:Y:S08]  /*6580*/  HMMA.16816.F32 R112, R128.reuse, R114, R124 ;  /* 0x000000728070723c */ /* 0x040ff0000000187c */
[C---:B-1----:R-:W-:Y:S08]  /*6590*/  HMMA.16816.F32 R116, R128.reuse, R120, R20 ;  /* 0x000000788074723c */ /* 0x042ff00000001814 */
[C---:B------:R-:W-:Y:S08]  /*65a0*/  HMMA.16816.F32 R120, R128.reuse, R122, R12 ;  /* 0x0000007a8078723c */ /* 0x040ff0000000180c */
[C---:B------:R-:W-:Y:S08]  /*65b0*/  HMMA.16816.F32 R124, R128.reuse, R4, R32 ;  /* 0x00000004807c723c */ /* 0x040ff00000001820 */
[----:B------:R-:W-:Y:S01]  /*65c0*/  HMMA.16816.F32 R128, R128, R6, R24 ;  /* 0x000000068080723c */ /* 0x000fe20000001818 */
[----:B------:R-:W-:Y:S07]  /*65d0*/  @!UPT UIADD3 URZ, URZ, URZ, URZ ;  /* 0x0000003f3f3ff290 */ /* 0x000fee000fffe03f */
[----:B------:R-:W-:Y:S11]  /*65e0*/  @!P0 BRA `(.L_x_1255) ;  /* 0x0000383000008947 */ /* 0x000ff60003800000 */
[----:B------:R-:W-:Y:S02]  /*65f0*/  MOV R220, R0 ;  /* 0x0000000000dc7202 */ /* 0x000fe40000000f00 */
[----:B------:R-:W-:-:S02]  /*6600*/  MOV R134, R16 ;  /* 0x0000001000867202 */ /* 0x000fc40000000f00 */
[----:B------:R-:W-:Y:S02]  /*6610*/  MOV R133, R132 ;  /* 0x0000008400857202 */ /* 0x000fe40000000f00 */
.L_x_1256:
[----:B------:R-:W2:Y:S01]  /*6620*/  LDL.64 R10, [R1] ;  /* 0x00000000010a7983 */ /* 0x000ea20000100a00 */
[----:B------:R-:W-:Y:S01]  /*6630*/  SHF.R.S32.HI R0, RZ, 0x1f, R220 ;  /* 0x0000001fff007819 */ /* 0x000fe200000114dc */
[----:B------:R-:W-:Y:S04]  /*6640*/  DEPBAR.LE SB0, 0x0 ;  /* 0x000080000000791a */ /* 0x000fe80000000000 */
[----:B------:R-:W3:Y:S01]  /*6650*/  LDL R9, [R1+0x8] ;  /* 0x0000080001097983 */ /* 0x000ee20000100800 */
[----:B------:R-:W-:Y:S01]  /*6660*/  WARPSYNC 0xffffffff ;  /* 0xffffffff00007948 */ /* 0x000fe20003800000 */
[----:B------:R-:W-:Y:S02]  /*6670*/  IMAD R0, R0, c[0x0][0x208], RZ ;  /* 0x0000820000007a24 */ /* 0x000fe400078e02ff */
[----:B------:R-:W-:Y:S01]  /*6680*/  BAR.SYNC.DEFER_BLOCKING 0x0 ;  /* 0x0000000000007b1d */ /* 0x000fe20000010000 */
[----:B------:R-:W-:Y:S01]  /*6690*/  IMAD.WIDE.U32 R4, R220, c[0x0][0x208], RZ ;  /* 0x00008200dc047a25 */ /* 0x000fe200078e00ff */
[C---:B------:R-:W-:Y:S02]  /*66a0*/  IADD3 R14, P2, R230.reuse, 0x40, RZ ;  /* 0x00000040e60e7810 */ /* 0x040fe40007f5e0ff */
[----:B------:R-:W-:Y:S01]  /*66b0*/  IADD3 R15, P3, R230, 0x80, RZ ;  /* 0x00000080e60f7810 */ /* 0x000fe20007f7e0ff */
[----:B------:R-:W-:Y:S01]  /*66c0*/  IMAD R0, R220, c[0x0][0x20c], R0 ;  /* 0x00008300dc007a24 */ /* 0x000fe200078e0200 */
[C---:B------:R-:W-:Y:S02]  /*66d0*/  SHF.L.U32 R3, R4.reuse, 0x6, RZ ;  /* 0x0000000604037819 */ /* 0x040fe400000006ff */
[-C--:B------:R-:W-:Y:S02]  /*66e0*/  IADD3.X R20, RZ, R235.reuse, RZ, P2, !PT ;  /* 0x000000ebff147210 */ /* 0x080fe400017fe4ff */
[----:B------:R-:W-:Y:S02]  /*66f0*/  IADD3 R0, R5, R0, RZ ;  /* 0x0000000005007210 */ /* 0x000fe40007ffe0ff */
[C---:B------:R-:W-:Y:S02]  /*6700*/  IADD3 R2, P1, R3.reuse, R230, RZ ;  /* 0x000000e603027210 */ /* 0x040fe40007f3e0ff */
[----:B------:R-:W-:Y:S02]  /*6710*/  SHF.L.U64.HI R0, R4, 0x6, R0 ;  /* 0x0000000604007819 */ /* 0x000fe40000010200 */
[C---:B------:R-:W-:Y:S02]  /*6720*/  IADD3 R4, P0, R3.reuse, R14, RZ ;  /* 0x0000000e03047210 */ /* 0x040fe40007f1e0ff */
[CC--:B------:R-:W-:Y:S02]  /*6730*/  IADD3.X R5, R0.reuse, R235.reuse, RZ, P1, !PT ;  /* 0x000000eb00057210 */ /* 0x0c0fe40000ffe4ff */
[----:B------:R-:W-:Y:S02]  /*6740*/  IADD3.X R8, R0, R20, RZ, P0, !PT ;  /* 0x0000001400087210 */ /* 0x000fe400007fe4ff */
[----:B------:R-:W-:Y:S02]  /*6750*/  LEA R12, P1, R4, c[0x0][0x1f8], 0x1 ;  /* 0x00007e00040c7a11 */ /* 0x000fe400078208ff */
[----:B------:R-:W-:Y:S01]  /*6760*/  LEA R6, P2, R2, c[0x0][0x1f8], 0x1 ;  /* 0x00007e0002067a11 */ /* 0x000fe200078408ff */
[----:B------:R-:W4:Y:S01]  /*6770*/  LDL R23, [R1+0xc] ;  /* 0x00000c0001177983 */ /* 0x000f220000100800 */
[----:B------:R-:W-:Y:S02]  /*6780*/  LEA.HI.X R13, R4, c[0x0][0x1fc], R8, 0x1, P1 ;  /* 0x00007f00040d7a11 */ /* 0x000fe400008f0c08 */
[----:B------:R-:W-:Y:S01]  /*6790*/  LEA.HI.X R7, R2, c[0x0][0x1fc], R5, 0x1, P2 ;  /* 0x00007f0002077a11 */ /* 0x000fe200010f0c05 */
[----:B------:R-:W-:Y:S01]  /*67a0*/  LDSM.16.M88.4 R32, [R199] ;  /* 0x00000000c720783b */ /* 0x000fe20000000200 */
[----:B------:R-:W-:Y:S02]  /*67b0*/  ISETP.GE.AND P2, PT, R252, c[0x0][0x1d4], PT ;  /* 0x00007500fc007a0c */ /* 0x000fe40003f46270 */
[----:B------:R-:W-:Y:S02]  /*67c0*/  IADD3.X R21, RZ, R235, RZ, P3, !PT ;  /* 0x000000ebff157210 */ /* 0x000fe40001ffe4ff */
[----:B------:R-:W-:Y:S03]  /*67d0*/  IADD3 R2, P4, R3, R15, RZ ;  /* 0x0000000f03027210 */ /* 0x000fe60007f9e0ff */
[----:B------:R-:W-:Y:S01]  /*67e0*/  LDSM.16.M88.4 R16, [R192+0x800] ;  /* 0x00080000c010783b */ /* 0x000fe20000000200 */
[----:B------:R-:W-:Y:S02]  /*67f0*/  LEA R4, P3, R2, c[0x0][0x1f8], 0x1 ;  /* 0x00007e0002047a11 */ /* 0x000fe400078608ff */
[----:B------:R-:W-:Y:S04]  /*6800*/  IADD3.X R5, R0, R21, RZ, P4, !PT ;  /* 0x0000001500057210 */ /* 0x000fe800027fe4ff */
[----:B------:R-:W-:Y:S01]  /*6810*/  LEA.HI.X R5, R2, c[0x0][0x1fc], R5, 0x1, P3 ;  /* 0x00007f0002057a11 */ /* 0x000fe200018f0c05 */
[----:B------:R-:W-:Y:S08]  /*6820*/  LDSM.16.M88.4 R24, [R192+0x1000] ;  /* 0x00100000c018783b */ /* 0x000ff00000000200 */
[----:B------:R-:W-:Y:S08]  /*6830*/  LDSM.16.M88.4 R168, [R192+0x1800] ;  /* 0x00180000c0a8783b */ /* 0x000ff00000000200 */
[----:B------:R-:W-:Y:S08]  /*6840*/  LDSM.16.M88.4 R172, [R200] ;  /* 0x00000000c8ac783b */ /* 0x000ff00000000200 */
[----:B------:R-:W-:Y:S08]  /*6850*/  LDSM.16.M88.4 R176, [R203] ;  /* 0x00000000cbb0783b */ /* 0x000ff00000000200 */
[----:B------:R-:W-:Y:S08]  /*6860*/  LDSM.16.M88.4 R180, [R218] ;  /* 0x00000000dab4783b */ /* 0x000ff00000000200 */
[----:B------:R-:W-:Y:S08]  /*6870*/  LDSM.16.M88.4 R184, [R217] ;  /* 0x00000000d9b8783b */ /* 0x000ff00000000200 */
[----:B------:R-:W-:Y:S08]  /*6880*/  LDSM.16.M88.4 R188, [R216] ;  /* 0x00000000d8bc783b */ /* 0x000ff00000000200 */
[----:B------:R-:W5:Y:S01]  /*6890*/  LDL R132, [R1+0x18] ;  /* 0x0000180001847983 */ /* 0x000f620000100800 */
[----:B--2---:R-:W-:Y:S02]  /*68a0*/  ISETP.GE.AND P0, PT, R10, c[0x0][0x1d4], PT ;  /* 0x000075000a007a0c */ /* 0x004fe40003f06270 */
[----:B---3--:R-:W-:Y:S02]  /*68b0*/  ISETP.GE.AND P1, PT, R9, c[0x0][0x1d4], PT ;  /* 0x0000750009007a0c */ /* 0x008fe40003f26270 */
[----:B------:R-:W1:Y:S09]  /*68c0*/  LDSM.16.M88.4 R8, [R192] ;  /* 0x00000000c008783b */ /* 0x000e720000000200 */
[----:B------:R-:W-:Y:S01]  /*68d0*/  @!PT LDS RZ, [RZ] ;  /* 0x00000000fffff984 */ /* 0x000fe20000000800 */
[----:B------:R-:W-:Y:S01]  /*68e0*/  @!PT LDS RZ, [RZ] ;  /* 0x00000000fffff984 */ /* 0x000fe20000000800 */
[----:B------:R-:W-:Y:S01]  /*68f0*/  @!PT LDS RZ, [RZ] ;  /* 0x00000000fffff984 */ /* 0x000fe20000000800 */
[----:B------:R2:W-:Y:S08]  /*6900*/  LDGSTS.E.BYPASS.LTC128B.128 [R219+0x100], [R6.64], !P0 ;  /* 0x0010000006db7fae */ /* 0x0005f0000c101d46 */
[----:B------:R3:W-:Y:S08]  /*6910*/  LDGSTS.E.BYPASS.LTC128B.128 [R219+0x2100], [R12.64], !P1 ;  /* 0x021000000cdb7fae */ /* 0x0007f0000c901d46 */
[----:B------:R1:W-:Y:S01]  /*6920*/  LDGSTS.E.BYPASS.LTC128B.128 [R219+0x4100], [R4.64], !P2 ;  /* 0x0410000004db7fae */ /* 0x0003e2000d101d46 */
[----:B--2---:R-:W-:Y:S02]  /*6930*/  IADD3 R7, P3, R230, 0xc0, RZ ;  /* 0x000000c0e6077810 */ /* 0x004fe40007f7e0ff */
[----:B------:R-:W-:Y:S02]  /*6940*/  MOV R6, c[0x0][0x208] ;  /* 0x0000820000067a02 */ /* 0x000fe40000000f00 */
[----:B------:R-:W-:Y:S02]  /*6950*/  IADD3.X R22, RZ, R235, RZ, P3, !PT ;  /* 0x000000ebff167210 */ /* 0x000fe40001ffe4ff */
[----:B----4-:R-:W-:Y:S02]  /*6960*/  ISETP.GE.AND P3, PT, R23, c[0x0][0x1d4], PT ;  /* 0x0000750017007a0c */ /* 0x010fe40003f66270 */
[C---:B------:R-:W-:Y:S02]  /*6970*/  LEA R2, P4, R6.reuse, R3, 0x5 ;  /* 0x0000000306027211 */ /* 0x040fe400078828ff */
[----:B-1----:R-:W-:Y:S02]  /*6980*/  MOV R4, c[0x0][0x20c] ;  /* 0x0000830000047a02 */ /* 0x002fe40000000f00 */
[----:B------:R-:W-:Y:S02]  /*6990*/  IADD3 R5, P5, R3, R7, RZ ;  /* 0x0000000703057210 */ /* 0x000fe40007fbe0ff */
[----:B------:R-:W-:Y:S02]  /*69a0*/  LEA.HI.X R3, R6, R0, R4, 0x5, P4 ;  /* 0x0000000006037211 */ /* 0x000fe400020f2c04 */
[C---:B------:R-:W-:Y:S02]  /*69b0*/  LEA R4, P4, R5.reuse, c[0x0][0x1f8], 0x1 ;  /* 0x00007e0005047a11 */ /* 0x040fe400078808ff */
[----:B------:R-:W-:Y:S04]  /*69c0*/  IADD3.X R0, R0, R22, RZ, P5, !PT ;  /* 0x0000001600007210 */ /* 0x000fe80002ffe4ff */
[----:B------:R-:W-:Y:S02]  /*69d0*/  LEA.HI.X R5, R5, c[0x0][0x1fc], R0, 0x1, P4 ;  /* 0x00007f0005057a11 */ /* 0x000fe400020f0c00 */
[----:B------:R-:W-:Y:S03]  /*69e0*/  IADD3 R6, P4, R2, R230, RZ ;  /* 0x000000e602067210 */ /* 0x000fe60007f9e0ff */
[----:B------:R1:W-:Y:S01]  /*69f0*/  LDGSTS.E.BYPASS.LTC128B.128 [R219+0x6100], [R4.64], !P3 ;  /* 0x0610000004db7fae */ /* 0x0003e2000d901d46 */
[----:B---3--:R-:W-:Y:S02]  /*6a00*/  LEA R12, P5, R6, c[0x0][0x1f8], 0x1 ;  /* 0x00007e00060c7a11 */ /* 0x008fe400078a08ff */
[C---:B-1----:R-:W-:Y:S02]  /*6a10*/  IADD3.X R4, R3.reuse, R235, RZ, P4, !PT ;  /* 0x000000eb03047210 */ /* 0x042fe400027fe4ff */
[----:B------:R-:W-:Y:S02]  /*6a20*/  IADD3 R0, P4, R2, R14, RZ ;  /* 0x0000000e02007210 */ /* 0x000fe40007f9e0ff */
[----:B------:R-:W-:Y:S02]  /*6a30*/  LEA.HI.X R13, R6, c[0x0][0x1fc], R4, 0x1, P5 ;  /* 0x00007f00060d7a11 */ /* 0x000fe400028f0c04 */
[----:B------:R-:W-:Y:S02]  /*6a40*/  LEA R14, P5, R0, c[0x0][0x1f8], 0x1 ;  /* 0x00007e00000e7a11 */ /* 0x000fe400078a08ff */
[C---:B------:R-:W-:Y:S01]  /*6a50*/  IADD3.X R5, R3.reuse, R20, RZ, P4, !PT ;  /* 0x0000001403057210 */ /* 0x040fe200027fe4ff */
[----:B------:R1:W-:Y:S01]  /*6a60*/  LDGSTS.E.BYPASS.LTC128B.128 [R219+0x1100], [R12.64], !P0 ;  /* 0x011000000cdb7fae */ /* 0x0003e2000c101d46 */
[----:B------:R-:W-:Y:S02]  /*6a70*/  IADD3 R4, P4, R2, R15, RZ ;  /* 0x0000000f02047210 */ /* 0x000fe40007f9e0ff */
[----:B------:R-:W-:Y:S02]  /*6a80*/  LEA.HI.X R15, R0, c[0x0][0x1fc], R5, 0x1, P5 ;  /* 0x00007f00000f7a11 */ /* 0x000fe400028f0c05 */
[----:B------:R-:W-:Y:S02]  /*6a90*/  LEA R20, P5, R4, c[0x0][0x1f8], 0x1 ;  /* 0x00007e0004147a11 */ /* 0x000fe400078a08ff */
[C---:B------:R-:W-:Y:S01]  /*6aa0*/  IADD3.X R5, R3.reuse, R21, RZ, P4, !PT ;  /* 0x0000001503057210 */ /* 0x040fe200027fe4ff */
[----:B------:R1:W-:Y:S01]  /*6ab0*/  LDGSTS.E.BYPASS.LTC128B.128 [R219+0x3100], [R14.64], !P1 ;  /* 0x031000000edb7fae */ /* 0x0003e2000c901d46 */
[----:B------:R-:W-:Y:S02]  /*6ac0*/  IADD3 R0, P4, R2, R7, RZ ;  /* 0x0000000702007210 */ /* 0x000fe40007f9e0ff */
[----:B------:R-:W-:Y:S02]  /*6ad0*/  LEA.HI.X R21, R4, c[0x0][0x1fc], R5, 0x1, P5 ;  /* 0x00007f0004157a11 */ /* 0x000fe400028f0c05 */
[C---:B------:R-:W-:Y:S03]  /*6ae0*/  HMMA.16816.F32 R4, R32.reuse, R8, RZ ;  /* 0x000000082004723c */ /* 0x040fe600000018ff */
[----:B------:R2:W-:Y:S01]  /*6af0*/  LDGSTS.E.BYPASS.LTC128B.128 [R219+0x5100], [R20.64], !P2 ;  /* 0x0510000014db7fae */ /* 0x0005e2000d101d46 */
[----:B------:R-:W-:Y:S02]  /*6b00*/  IADD3.X R3, R3, R22, RZ, P4, !PT ;  /* 0x0000001603037210 */ /* 0x000fe400027fe4ff */
[C---:B------:R-:W-:Y:S02]  /*6b10*/  LEA R2, P4, R0.reuse, c[0x0][0x1f8], 0x1 ;  /* 0x00007e0000027a11 */ /* 0x040fe400078808ff */
[C---:B------:R-:W-:Y:S04]  /*6b20*/  HMMA.16816.F32 R8, R32.reuse, R10, RZ ;  /* 0x0000000a2008723c */ /* 0x040fe800000018ff */
[----:B------:R-:W-:Y:S02]  /*6b30*/  LEA.HI.X R3, R0, c[0x0][0x1fc], R3, 0x1, P4 ;  /* 0x00007f0000037a11 */ /* 0x000fe400020f0c03 */
[C---:B-----5:R-:W-:Y:S02]  /*6b40*/  ISETP.GT.AND P4, PT, R220.reuse, R132, PT ;  /* 0x00000084dc00720c */ /* 0x060fe40003f84270 */
[----:B------:R-:W-:Y:S01]  /*6b50*/  IADD3 R220, R220, -0x1, RZ ;  /* 0xffffffffdcdc7810 */ /* 0x000fe20007ffe0ff */
[----:B------:R3:W-:Y:S01]  /*6b60*/  LDGSTS.E.BYPASS.LTC128B.128 [R219+0x7100], [R2.64], !P3 ;  /* 0x0710000002db7fae */ /* 0x0007e2000d901d46 */
[C---:B-1----:R-:W-:Y:S07]  /*6b70*/  HMMA.16816.F32 R12, R32.reuse, R16, RZ ;  /* 0x00000010200c723c */ /* 0x042fee00000018ff */
[----:B------:R-:W0:Y:S01]  /*6b80*/  LDGDEPBAR ;  /* 0x00000000000079af */ /* 0x000e220000000000 */
[C---:B------:R-:W-:Y:S08]  /*6b90*/  HMMA.16816.F32 R16, R32.reuse, R18, RZ ;  /* 0x000000122010723c */ /* 0x040ff000000018ff */
[C---:B--2---:R-:W-:Y:S08]  /*6ba0*/  HMMA.16816.F32 R20, R32.reuse, R24, RZ ;  /* 0x000000182014723c */ /* 0x044ff000000018ff */
[C---:B------:R-:W-:Y:S08]  /*6bb0*/  HMMA.16816.F32 R24, R32.reuse, R26, RZ ;  /* 0x0000001a2018723c */ /* 0x040ff000000018ff */
[C---:B------:R-:W-:Y:S08]  /*6bc0*/  HMMA.16816.F32 R28, R32.reuse, R168, RZ ;  /* 0x000000a8201c723c */ /* 0x040ff000000018ff */
[----:B------:R-:W-:Y:S01]  /*6bd0*/  HMMA.16816.F32 R32, R32, R170, RZ ;  /* 0x000000aa2020723c */ /* 0x000fe200000018ff */
[----:B------:R-:W-:Y:S07]  /*6be0*/  LDSM.16.M88.4 R168, [R202] ;  /* 0x00000000caa8783b */ /* 0x000fee0000000200 */
[C---:B------:R-:W-:Y:S08]  /*6bf0*/  HMMA.16816.F32 R4, R172.reuse, R176, R4 ;  /* 0x000000b0ac04723c */ /* 0x040ff00000001804 */
[C---:B------:R-:W-:Y:S01]  /*6c00*/  HMMA.16816.F32 R8, R172.reuse, R178, R8 ;  /* 0x000000b2ac08723c */ /* 0x040fe20000001808 */
[----:B------:R-:W1:Y:S07]  /*6c10*/  LDSM.16.M88.4 R176, [R198] ;  /* 0x00000000c6b0783b */ /* 0x000e6e0000000200 */
[C---:B------:R-:W-:Y:S08]  /*6c20*/  HMMA.16816.F32 R12, R172.reuse, R180, R12 ;  /* 0x000000b4ac0c723c */ /* 0x040ff0000000180c */
[C---:B------:R-:W-:Y:S01]  /*6c30*/  HMMA.16816.F32 R16, R172.reuse, R182, R16 ;  /* 0x000000b6ac10723c */ /* 0x040fe20000001810 */
[----:B------:R-:W2:Y:S07]  /*6c40*/  LDSM.16.M88.4 R180, [R198+0x800] ;  /* 0x00080000c6b4783b */ /* 0x000eae0000000200 */
[C---:B------:R-:W-:Y:S08]  /*6c50*/  HMMA.16816.F32 R20, R172.reuse, R184, R20 ;  /* 0x000000b8ac14723c */ /* 0x040ff00000001814 */
[C---:B------:R-:W-:Y:S01]  /*6c60*/  HMMA.16816.F32 R24, R172.reuse, R186, R24 ;  /* 0x000000baac18723c */ /* 0x040fe20000001818 */
[----:B------:R-:W-:Y:S07]  /*6c70*/  LDSM.16.M88.4 R184, [R198+0x1800] ;  /* 0x00180000c6b8783b */ /* 0x000fee0000000200 */
[C---:B------:R-:W-:Y:S08]  /*6c80*/  HMMA.16816.F32 R28, R172.reuse, R188, R28 ;  /* 0x000000bcac1c723c */ /* 0x040ff0000000181c */
[----:B------:R-:W-:Y:S01]  /*6c90*/  HMMA.16816.F32 R32, R172, R190, R32 ;  /* 0x000000beac20723c */ /* 0x000fe20000001820 */
[----:B------:R-:W4:Y:S07]  /*6ca0*/  LDSM.16.M88.4 R172, [R198+0x1000] ;  /* 0x00100000c6ac783b */ /* 0x000f2e0000000200 */
[C---:B-1----:R-:W-:Y:S08]  /*6cb0*/  HMMA.16816.F32 R4, R168.reuse, R176, R4 ;  /* 0x000000b0a804723c */ /* 0x042ff00000001804 */
[C---:B------:R-:W-:Y:S01]  /*6cc0*/  HMMA.16816.F32 R8, R168.reuse, R178, R8 ;  /* 0x000000b2a808723c */ /* 0x040fe20000001808 */
[----:B------:R-:W-:Y:S07]  /*6cd0*/  LDSM.16.M88.4 R176, [R195] ;  /* 0x00000000c3b0783b */ /* 0x000fee0000000200 */
[C---:B--2---:R-:W-:Y:S08]  /*6ce0*/  HMMA.16816.F32 R12, R168.reuse, R180, R12 ;  /* 0x000000b4a80c723c */ /* 0x044ff0000000180c */
[C---:B------:R-:W-:Y:S01]  /*6cf0*/  HMMA.16816.F32 R16, R168.reuse, R182, R16 ;  /* 0x000000b6a810723c */ /* 0x040fe20000001810 */
[----:B------:R-:W-:Y:S07]  /*6d00*/  LDSM.16.M88.4 R180, [R195+0x800] ;  /* 0x00080000c3b4783b */ /* 0x000fee0000000200 */
[C---:B----4-:R-:W-:Y:S08]  /*6d10*/  HMMA.16816.F32 R20, R168.reuse, R172, R20 ;  /* 0x000000aca814723c */ /* 0x050ff00000001814 */
[C---:B------:R-:W-:Y:S01]  /*6d20*/  HMMA.16816.F32 R24, R168.reuse, R174, R24 ;  /* 0x000000aea818723c */ /* 0x040fe20000001818 */
[----:B------:R-:W1:Y:S07]  /*6d30*/  LDSM.16.M88.4 R172, [R201] ;  /* 0x00000000c9ac783b */ /* 0x000e6e0000000200 */
[C---:B------:R-:W-:Y:S08]  /*6d40*/  HMMA.16816.F32 R28, R168.reuse, R184, R28 ;  /* 0x000000b8a81c723c */ /* 0x040ff0000000181c */
[----:B------:R-:W-:Y:S01]  /*6d50*/  HMMA.16816.F32 R32, R168, R186, R32 ;  /* 0x000000baa820723c */ /* 0x000fe20000001820 */
[----:B------:R-:W2:Y:S08]  /*6d60*/  LDSM.16.M88.4 R168, [R195+0x1000] ;  /* 0x00100000c3a8783b */ /* 0x000eb00000000200 */
[----:B------:R-:W4:Y:S01]  /*6d70*/  LDSM.16.M88.4 R184, [R195+0x1800] ;  /* 0x00180000c3b8783b */ /* 0x000f220000000200 */
[C---:B-1----:R-:W-:Y:S08]  /*6d80*/  HMMA.16816.F32 R4, R172.reuse, R176, R4 ;  /* 0x000000b0ac04723c */ /* 0x042ff00000001804 */
        /* <DEDUP_REMOVED lines=8> */
[C---:B----4-:R-:W-:Y:S08]  /*6e10*/  HMMA.16816.F32 R28, R172.reuse, R184, R28 ;  /* 0x000000b8ac1c723c */ /* 0x050ff0000000181c */
[----:B------:R-:W-:Y:S01]  /*6e20*/  HMMA.16816.F32 R32, R172, R186, R32 ;  /* 0x000000baac20723c */ /* 0x000fe20000001820 */
[----:B------:R-:W2:Y:S08]  /*6e30*/  LDSM.16.M88.4 R172, [R192+0x3000] ;  /* 0x00300000c0ac783b */ /* 0x000eb00000000200 */
[----:B------:R-:W4:Y:S01]  /*6e40*/  LDSM.16.M88.4 R184, [R192+0x3800] ;  /* 0x00380000c0b8783b */ /* 0x000f220000000200 */
[C---:B-1----:R-:W-:Y:S08]  /*6e50*/  HMMA.16816.F32 R4, R168.reuse, R176, R4 ;  /* 0x000000b0a804723c */ /* 0x042ff00000001804 */
        /* <DEDUP_REMOVED lines=8> */
[C---:B----4-:R-:W-:Y:S08]  /*6ee0*/  HMMA.16816.F32 R28, R168.reuse, R184, R28 ;  /* 0x000000b8a81c723c */ /* 0x050ff0000000181c */
[----:B------:R-:W-:Y:S01]  /*6ef0*/  HMMA.16816.F32 R32, R168, R186, R32 ;  /* 0x000000baa820723c */ /* 0x000fe20000001820 */
[----:B------:R-:W2:Y:S08]  /*6f00*/  LDSM.16.M88.4 R168, [R213] ;  /* 0x00000000d5a8783b */ /* 0x000eb00000000200 */
[----:B------:R-:W4:Y:S01]  /*6f10*/  LDSM.16.M88.4 R184, [R212] ;  /* 0x00000000d4b8783b */ /* 0x000f220000000200 */
        /* <DEDUP_REMOVED lines=122> */
[----:B------:R-:W4:Y:S07]  /*76c0*/  LDSM.16.M88.4 R180, [R201+0xc000] ;  /* 0x00c00000c9b4783b */ /* 0x000f2e0000000200 */
[C---:B--2---:R-:W-:Y:S08]  /*76d0*/  HMMA.16816.F32 R20, R168.reuse, R172, R20 ;  /* 0x000000aca814723c */ /* 0x044ff00000001814 */
[C---:B------:R-:W-:Y:S08]  /*76e0*/  HMMA.16816.F32 R24, R168.reuse, R174, R24 ;  /* 0x000000aea818723c */ /* 0x040ff00000001818 */
[C---:B-1----:R-:W-:Y:S08]  /*76f0*/  HMMA.16816.F32 R28, R168.reuse, R176, R28 ;  /* 0x000000b0a81c723c */ /* 0x042ff0000000181c */
[----:B------:R-:W-:Y:S01]  /*7700*/  HMMA.16816.F32 R32, R168, R178, R32 ;  /* 0x000000b2a820723c */ /* 0x000fe20000001820 */
[----:B------:R-:W1:Y:S07]  /*7710*/  LDSM.16.M88.4 R168, [R195+0x6800] ;  /* 0x00680000c3a8783b */ /* 0x000e6e0000000200 */
[C---:B----4-:R-:W-:Y:S08]  /*7720*/  HMMA.16816.F32 R4, R180.reuse, R184, R4 ;  /* 0x000000b8b404723c */ /* 0x050ff00000001804 */
[C---:B------:R-:W-:Y:S11]  /*7730*/  HMMA.16816.F32 R8, R180.reuse, R186, R8 ;  /* 0x000000bab408723c */ /* 0x040ff60000001808 */
[----:B------:R-:W-:Y:S05]  /*7740*/  @!UPT UIADD3 URZ, URZ, URZ, URZ ;  /* 0x0000003f3f3ff290 */ /* 0x000fea000fffe03f */
[----:B------:R-:W-:Y:S04]  /*7750*/  FMUL.FTZ R0, R4, c[0x0][0x320] ;  /* 0x0000c80004007a20 */ /* 0x000fe80000410000 */
[----:B------:R2:W4:Y:S04]  /*7760*/  MUFU.TANH R176, R0 ;  /* 0x0000000000b07308 */ /* 0x0005280000002400 */
[----:B---3--:R-:W-:Y:S01]  /*7770*/  FMUL.FTZ R2, R11, c[0x0][0x320] ;  /* 0x0000c8000b027a20 */ /* 0x008fe20000410000 */
[C---:B-1----:R-:W-:Y:S05]  /*7780*/  HMMA.16816.F32 R12, R180.reuse, R168, R12 ;  /* 0x000000a8b40c723c */ /* 0x042fea000000180c */
[----:B------:R1:W-:Y:S03]  /*7790*/  MUFU.TANH R174, R2 ;  /* 0x0000000200ae7308 */ /* 0x0003e60000002400 */
[C---:B------:R-:W-:Y:S04]  /*77a0*/  HMMA.16816.F32 R16, R180.reuse, R170, R16 ;  /* 0x000000aab410723c */ /* 0x040fe80000001810 */
[----:B--2---:R-:W-:Y:S04]  /*77b0*/  FMUL.FTZ R0, R5, c[0x0][0x320] ;  /* 0x0000c80005007a20 */ /* 0x004fe80000410000 */
[----:B------:R2:W3:Y:S11]  /*77c0*/  MUFU.TANH R175, R0 ;  /* 0x0000000000af7308 */ /* 0x0004f60000002400 */
[----:B------:R-:W-:Y:S05]  /*77d0*/  @!UPT UIADD3 URZ, URZ, URZ, URZ ;  /* 0x0000003f3f3ff290 */ /* 0x000fea000fffe03f */
[----:B-1----:R-:W-:Y:S04]  /*77e0*/  FMUL.FTZ R2, R19, c[0x0][0x320] ;  /* 0x0000c80013027a20 */ /* 0x002fe80000410000 */
[----:B------:R-:W-:Y:S01]  /*77f0*/  MUFU.TANH R225, R2 ;  /* 0x0000000200e17308 */ /* 0x000fe20000002400 */
[----:B--2---:R-:W-:Y:S09]  /*7800*/  FMUL.FTZ R0, R6, c[0x0][0x320] ;  /* 0x0000c80006007a20 */ /* 0x004ff20000410000 */
[----:B------:R1:W-:Y:S02]  /*7810*/  MUFU.TANH R177, R0 ;  /* 0x0000000000b17308 */ /* 0x0003e40000002400 */
[----:B-1----:R-:W-:Y:S02]  /*7820*/  FMUL.FTZ R0, R7, c[0x0][0x320] ;  /* 0x0000c80007007a20 */ /* 0x002fe40000410000 */
[----:B------:R-:W1:Y:S06]  /*7830*/  LDSM.16.M88.4 R4, [R195+0x7000] ;  /* 0x00700000c304783b */ /* 0x000e6c0000000200 */
[----:B------:R2:W-:Y:S02]  /*7840*/  MUFU.TANH R178, R0 ;  /* 0x0000000000b27308 */ /* 0x0005e40000002400 */
[----:B--2---:R-:W-:Y:S08]  /*7850*/  FMUL.FTZ R0, R8, c[0x0][0x320] ;  /* 0x0000c80008007a20 */ /* 0x004ff00000410000 */
[----:B------:R2:W5:Y:S01]  /*7860*/  MUFU.TANH R173, R0 ;  /* 0x0000000000ad7308 */ /* 0x0005620000002400 */
[C---:B-1----:R-:W-:Y:S08]  /*7870*/  HMMA.16816.F32 R20, R180.reuse, R4, R20 ;  /* 0x00000004b414723c */ /* 0x042ff00000001814 */
[C---:B------:R-:W-:Y:S04]  /*7880*/  HMMA.16816.F32 R24, R180.reuse, R6, R24 ;  /* 0x00000006b418723c */ /* 0x040fe80000001818 */
[----:B--2---:R-:W-:Y:S04]  /*7890*/  FMUL.FTZ R0, R9, c[0x0][0x320] ;  /* 0x0000c80009007a20 */ /* 0x004fe80000410000 */
[----:B------:R1:W2:Y:S11]  /*78a0*/  MUFU.TANH R169, R0 ;  /* 0x0000000000a97308 */ /* 0x0002b60000002400 */
[----:B------:R-:W-:Y:S05]  /*78b0*/  @!UPT UIADD3 URZ, URZ, URZ, URZ ;  /* 0x0000003f3f3ff290 */ /* 0x000fea000fffe03f */
[----:B------:R-:W-:Y:S02]  /*78c0*/  FMUL.FTZ R2, R27, c[0x0][0x320] ;  /* 0x0000c8001b027a20 */ /* 0x000fe40000410000 */
[----:B------:R-:W-:Y:S02]  /*78d0*/  FMUL.FTZ R5, R25, c[0x0][0x320] ;  /* 0x0000c80019057a20 */ /* 0x000fe40000410000 */
[----:B------:R2:W-:Y:S01]  /*78e0*/  MUFU.TANH R243, R2 ;  /* 0x0000000200f37308 */ /* 0x0005e20000002400 */
[----:B-1----:R-:W-:Y:S02]  /*78f0*/  FMUL.FTZ R0, R10, c[0x0][0x320] ;  /* 0x0000c8000a007a20 */ /* 0x002fe40000410000 */
[----:B------:R-:W1:Y:S01]  /*7900*/  LDSM.16.M88.4 R8, [R195+0x7800] ;  /* 0x00780000c308783b */ /* 0x000e620000000200 */
[----:B------:R-:W-:Y:S06]  /*7910*/  DEPBAR.LE SB0, 0x0 ;  /* 0x000080000000791a */ /* 0x000fec0000000000 */
[----:B------:R3:W-:Y:S01]  /*7920*/  MUFU.TANH R172, R0 ;  /* 0x0000000000ac7308 */ /* 0x0007e20000002400 */
[----:B------:R-:W-:Y:S01]  /*7930*/  BAR.SYNC.DEFER_BLOCKING 0x0 ;  /* 0x0000000000007b1d */ /* 0x000fe20000010000 */
[----:B--2---:R-:W-:Y:S04]  /*7940*/  @P4 IMAD.WIDE.U32 R2, R220, c[0x0][0x1e0], RZ ;  /* 0x00007800dc024a25 */ /* 0x004fe800078e00ff */
[----:B---3--:R-:W-:Y:S04]  /*7950*/  FMUL.FTZ R0, R12, c[0x0][0x320] ;  /* 0x0000c8000c007a20 */ /* 0x008fe80000410000 */
[----:B------:R2:W3:Y:S01]  /*7960*/  MUFU.TANH R171, R0 ;  /* 0x0000000000ab7308 */ /* 0x0004e20000002400 */
[C---:B-1----:R-:W-:Y:S09]  /*7970*/  HMMA.16816.F32 R28, R180.reuse, R8, R28 ;  /* 0x00000008b41c723c */ /* 0x042ff2000000181c */
[----:B------:R4:W-:Y:S03]  /*7980*/  MUFU.TANH R240, R5 ;  /* 0x0000000500f07308 */ /* 0x0009e60000002400 */
[----:B------:R-:W-:Y:S01]  /*7990*/  @P4 MOV R9, c[0x0][0x1e4] ;  /* 0x0000790000094a02 */ /* 0x000fe20000000f00 */
[----:B------:R-:W-:Y:S03]  /*79a0*/  HMMA.16816.F32 R32, R180, R10, R32 ;  /* 0x0000000ab420723c */ /* 0x000fe60000001820 */
[----:B--2---:R-:W-:Y:S04]  /*79b0*/  FMUL.FTZ R0, R13, c[0x0][0x320] ;  /* 0x0000c8000d007a20 */ /* 0x004fe80000410000 */
[----:B------:R1:W2:Y:S05]  /*79c0*/  MUFU.TANH R179, R0 ;  /* 0x0000000000b37308 */ /* 0x0002aa0000002400 */
[----:B------:R-:W-:Y:S02]  /*79d0*/  FMUL.FTZ R4, R28, c[0x0][0x320] ;  /* 0x0000c8001c047a20 */ /* 0x000fe40000410000 */
[----:B------:R-:W-:Y:S01]  /*79e0*/  FMUL.FTZ R10, R30, c[0x0][0x320] ;  /* 0x0000c8001e0a7a20 */ /* 0x000fe20000410000 */
[----:B----4-:R-:W-:Y:S02]  /*79f0*/  FMNMX.FTZ R5, R176, R133, !PT ;  /* 0x00000085b0057209 */ /* 0x010fe40007810000 */
[----:B------:R4:W-:Y:S02]  /*7a00*/  MUFU.TANH R249, R4 ;  /* 0x0000000400f97308 */ /* 0x0009e40000002400 */
[----:B------:R-:W-:Y:S04]  /*7a10*/  FMNMX.FTZ R5, R175, R5, !PT ;  /* 0x00000005af057209 */ /* 0x000fe80007810000 */
[----:B-----5:R-:W-:Y:S04]  /*7a20*/  FMNMX.FTZ R7, R173, R5, !PT ;  /* 0x00000005ad077209 */ /* 0x020fe80007810000 */
[----:B------:R-:W-:Y:S01]  /*7a30*/  MUFU.TANH R248, R10 ;  /* 0x0000000a00f87308 */ /* 0x000fe20000002400 */
[----:B-1----:R-:W-:Y:S02]  /*7a40*/  FMUL.FTZ R0, R14, c[0x0][0x320] ;  /* 0x0000c8000e007a20 */ /* 0x002fe40000410000 */
[----:B------:R-:W-:Y:S07]  /*7a50*/  FMUL.FTZ R14, R33, c[0x0][0x320] ;  /* 0x0000c800210e7a20 */ /* 0x000fee0000410000 */
[----:B------:R1:W-:Y:S01]  /*7a60*/  MUFU.TANH R184, R0 ;  /* 0x0000000000b87308 */ /* 0x0003e20000002400 */
[----:B----4-:R-:W-:Y:S09]  /*7a70*/  FMUL.FTZ R4, R29, c[0x0][0x320] ;  /* 0x0000c8001d047a20 */ /* 0x010ff20000410000 */
[----:B------:R-:W-:Y:S10]  /*7a80*/  MUFU.TANH R246, R4 ;  /* 0x0000000400f67308 */ /* 0x000ff40000002400 */
[----:B------:R-:W-:Y:S01]  /*7a90*/  MUFU.TANH R245, R14 ;  /* 0x0000000e00f57308 */ /* 0x000fe20000002400 */
[----:B-1----:R-:W-:Y:S02]  /*7aa0*/  FMUL.FTZ R0, R15, c[0x0][0x320] ;  /* 0x0000c8000f007a20 */ /* 0x002fe40000410000 */
[----:B------:R-:W-:Y:S07]  /*7ab0*/  FMUL.FTZ R15, R31, c[0x0][0x320] ;  /* 0x0000c8001f0f7a20 */ /* 0x000fee0000410000 */
[----:B------:R1:W-:Y:S10]  /*7ac0*/  MUFU.TANH R185, R0 ;  /* 0x0000000000b97308 */ /* 0x0003f40000002400 */
[----:B------:R-:W-:Y:S01]  /*7ad0*/  MUFU.TANH R244, R15 ;  /* 0x0000000f00f47308 */ /* 0x000fe20000002400 */
[----:B-1----:R-:W-:Y:S09]  /*7ae0*/  FMUL.FTZ R0, R16, c[0x0][0x320] ;  /* 0x0000c80010007a20 */ /* 0x002ff20000410000 */
[----:B------:R1:W4:Y:S02]  /*7af0*/  MUFU.TANH R186, R0 ;  /* 0x0000000000ba7308 */ /* 0x0003240000002400 */
[----:B-1----:R-:W-:Y:S08]  /*7b00*/  FMUL.FTZ R0, R17, c[0x0][0x320] ;  /* 0x0000c80011007a20 */ /* 0x002ff00000410000 */
[----:B------:R1:W5:Y:S02]  /*7b10*/  MUFU.TANH R187, R0 ;  /* 0x0000000000bb7308 */ /* 0x0003640000002400 */
[----:B-1----:R-:W-:Y:S08]  /*7b20*/  FMUL.FTZ R0, R18, c[0x0][0x320] ;  /* 0x0000c80012007a20 */ /* 0x002ff00000410000 */
[----:B------:R1:W-:Y:S02]  /*7b30*/  MUFU.TANH R188, R0 ;  /* 0x0000000000bc7308 */ /* 0x0003e40000002400 */
[----:B-1----:R-:W-:Y:S08]  /*7b40*/  FMUL.FTZ R0, R20, c[0x0][0x320] ;  /* 0x0000c80014007a20 */ /* 0x002ff00000410000 */
[----:B------:R1:W1:Y:S02]  /*7b50*/  MUFU.TANH R239, R0 ;  /* 0x0000000000ef7308 */ /* 0x0002640000002400 */
[----:B-1----:R-:W-:Y:S08]  /*7b60*/  FMUL.FTZ R0, R21, c[0x0][0x320] ;  /* 0x0000c80015007a20 */ /* 0x002ff00000410000 */
[----:B------:R1:W1:Y:S02]  /*7b70*/  MUFU.TANH R238, R0 ;  /* 0x0000000000ee7308 */ /* 0x0002640000002400 */
[----:B-1----:R-:W-:Y:S08]  /*7b80*/  FMUL.FTZ R0, R22, c[0x0][0x320] ;  /* 0x0000c80016007a20 */ /* 0x002ff00000410000 */
[----:B------:R1:W-:Y:S02]  /*7b90*/  MUFU.TANH R237, R0 ;  /* 0x0000000000ed7308 */ /* 0x0003e40000002400 */
[----:B-1----:R-:W-:Y:S08]  /*7ba0*/  FMUL.FTZ R0, R23, c[0x0][0x320] ;  /* 0x0000c80017007a20 */ /* 0x002ff00000410000 */
[----:B------:R1:W-:Y:S02]  /*7bb0*/  MUFU.TANH R236, R0 ;  /* 0x0000000000ec7308 */ /* 0x0003e40000002400 */
[----:B-1----:R-:W-:Y:S08]  /*7bc0*/  FMUL.FTZ R0, R24, c[0x0][0x320] ;  /* 0x0000c80018007a20 */ /* 0x002ff00000410000 */
[----:B------:R1:W1:Y:S02]  /*7bd0*/  MUFU.TANH R241, R0 ;  /* 0x0000000000f17308 */ /* 0x0002640000002400 */
[----:B-1----:R-:W-:Y:S08]  /*7be0*/  FMUL.FTZ R0, R26, c[0x0][0x320] ;  /* 0x0000c8001a007a20 */ /* 0x002ff00000410000 */
[----:B------:R1:W-:Y:S02]  /*7bf0*/  MUFU.TANH R242, R0 ;  /* 0x0000000000f27308 */ /* 0x0003e40000002400 */
[----:B-1----:R-:W-:Y:S05]  /*7c00*/  @P4 SHF.R.S32.HI R0, RZ, 0x1f, R220 ;  /* 0x0000001fff004819 */ /* 0x002fea00000114dc */
[----:B------:R-:W-:Y:S04]  /*7c10*/  @P4 IMAD R0, R0, c[0x0][0x1e0], RZ ;  /* 0x0000780000004a24 */ /* 0x000fe800078e02ff */
[----:B------:R-:W-:Y:S05]  /*7c20*/  @P4 IMAD R0, R220, c[0x0][0x1e4], R0 ;  /* 0x00007900dc004a24 */ /* 0x000fea00078e0200 */
[----:B------:R-:W-:Y:S02]  /*7c30*/  @P4 IADD3 R0, R3, R0, RZ ;  /* 0x0000000003004210 */ /* 0x000fe40007ffe0ff */
[C---:B------:R-:W-:Y:S02]  /*7c40*/  @P4 SHF.L.U32 R3, R2.reuse, 0x6, RZ ;  /* 0x0000000602034819 */ /* 0x040fe400000006ff */
[----:B------:R-:W-:Y:S02]  /*7c50*/  @P4 SHF.L.U64.HI R2, R2, 0x6, R0 ;  /* 0x0000000602024819 */ /* 0x000fe40000010200 */
[----:B------:R-:W-:Y:S02]  /*7c60*/  @P4 MOV R0, c[0x0][0x1e0] ;  /* 0x0000780000004a02 */ /* 0x000fe40000000f00 */
[----:B------:R-:W-:Y:S02]  /*7c70*/  @P4 IADD3 R6, P6, R3, R228, RZ ;  /* 0x000000e403064210 */ /* 0x000fe40007fde0ff */
[----:B------:R-:W-:Y:S02]  /*7c80*/  @P4 LEA R4, P5, R0, R3, 0x5 ;  /* 0x0000000300044211 */ /* 0x000fe400078a28ff */
[----:B------:R-:W-:Y:S02]  /*7c90*/  @P4 IADD3.X R8, R2, R227, RZ, P6, !PT ;  /* 0x000000e302084210 */ /* 0x000fe400037fe4ff */
[----:B------:R-:W-:Y:S02]  /*7ca0*/  @P4 LEA R20, P6, R6, c[0x0][0x1c8], 0x1 ;  /* 0x0000720006144a11 */ /* 0x000fe400078c08ff */
[----:B------:R-:W-:Y:S02]  /*7cb0*/  @P4 LEA.HI.X R5, R0, R2, R9, 0x5, P5 ;  /* 0x0000000200054211 */ /* 0x000fe400028f2c09 */
[----:B------:R-:W-:Y:S02]  /*7cc0*/  FMNMX.FTZ R0, R169, R7, !PT ;  /* 0x00000007a9007209 */ /* 0x000fe40007810000 */
[----:B------:R-:W-:Y:S01]  /*7cd0*/  @P4 LEA.HI.X R21, R6, c[0x0][0x1cc], R8, 0x1, P6 ;  /* 0x0000730006154a11 */ /* 0x000fe200030f0c08 */
[----:B------:R-:W-:Y:S01]  /*7ce0*/  FMUL.FTZ R6, R32, c[0x0][0x320] ;  /* 0x0000c80020067a20 */ /* 0x000fe20000410000 */
[----:B---3--:R-:W-:Y:S02]  /*7cf0*/  FMNMX.FTZ R0, R171, R0, !PT ;  /* 0x00000000ab007209 */ /* 0x008fe40007810000 */
[C---:B------:R-:W-:Y:S01]  /*7d00*/  @P4 IADD3 R7, P5, R228.reuse, 0x40, RZ ;  /* 0x00000040e4074810 */ /* 0x040fe20007fbe0ff */
[----:B------:R1:W3:Y:S01]  /*7d10*/  MUFU.TANH R247, R6 ;  /* 0x0000000600f77308 */ /* 0x0002e20000002400 */
[----:B------:R-:W-:Y:S01]  /*7d20*/  @P4 IADD3 R9, P6, R228, 0x80, RZ ;  /* 0x00000080e4094810 */ /* 0x000fe20007fde0ff */
[----:B------:R-:W-:Y:S01]  /*7d30*/  @!PT LDS RZ, [RZ] ;  /* 0x00000000fffff984 */ /* 0x000fe20000000800 */
[----:B------:R-:W-:Y:S01]  /*7d40*/  @!PT LDS RZ, [RZ] ;  /* 0x00000000fffff984 */ /* 0x000fe20000000800 */
[----:B------:R-:W-:Y:S01]  /*7d50*/  @!PT LDS RZ, [RZ] ;  /* 0x00000000fffff984 */ /* 0x000fe20000000800 */
[----:B------:R1:W-:Y:S01]  /*7d60*/  @P4 LDGSTS.E.BYPASS.LTC128B.128 [R219+0x8100], [R20.64], !P0 ;  /* 0x0810000014db4fae */ /* 0x0003e2000c101d46 */
[----:B--2---:R-:W-:Y:S02]  /*7d70*/  FMNMX.FTZ R0, R179, R0, !PT ;  /* 0x00000000b3007209 */ /* 0x004fe40007810000 */
[-C--:B------:R-:W-:Y:S02]  /*7d80*/  @P4 IADD3.X R10, RZ, R227.reuse, RZ, P5, !PT ;  /* 0x000000e3ff0a4210 */ /* 0x080fe40002ffe4ff */
[----:B------:R-:W-:Y:S02]  /*7d90*/  @P4 IADD3.X R11, RZ, R227, RZ, P6, !PT ;  /* 0x000000e3ff0b4210 */ /* 0x000fe400037fe4ff */
[----:B----4-:R-:W-:Y:S02]  /*7da0*/  FMNMX.FTZ R13, R186, R0, !PT ;  /* 0x00000000ba0d7209 */ /* 0x010fe40007810000 */
[----:B------:R-:W-:Y:S02]  /*7db0*/  @P4 IADD3 R0, P5, R3, R9, RZ ;  /* 0x0000000903004210 */ /* 0x000fe40007fbe0ff */
[----:B------:R-:W-:Y:S04]  /*7dc0*/  FMNMX.FTZ R8, R177, R134, !PT ;  /* 0x00000086b1087209 */ /* 0x000fe80007810000 */
[----:B------:R-:W-:Y:S02]  /*7dd0*/  FMNMX.FTZ R12, R178, R8, !PT ;  /* 0x00000008b20c7209 */ /* 0x000fe40007810000 */
[----:B-----5:R-:W-:Y:S02]  /*7de0*/  FMNMX.FTZ R8, R187, R13, !PT ;  /* 0x0000000dbb087209 */ /* 0x020fe40007810000 */
[----:B------:R-:W-:Y:S02]  /*7df0*/  @P4 IADD3.X R13, R2, R11, RZ, P5, !PT ;  /* 0x0000000b020d4210 */ /* 0x000fe40002ffe4ff */
[----:B------:R-:W-:Y:S02]  /*7e00*/  @P4 LEA R16, P5, R0, c[0x0][0x1c8], 0x1 ;  /* 0x0000720000104a11 */ /* 0x000fe400078a08ff */
[----:B------:R-:W-:Y:S02]  /*7e10*/  FMNMX.FTZ R12, R172, R12, !PT ;  /* 0x0000000cac0c7209 */ /* 0x000fe40007810000 */
[----:B------:R-:W-:Y:S01]  /*7e20*/  @P4 LEA.HI.X R17, R0, c[0x0][0x1cc], R13, 0x1, P5 ;  /* 0x0000730000114a11 */ /* 0x000fe200028f0c0d */
[----:B------:R-:W-:Y:S01]  /*7e30*/  FMUL.FTZ R13, R34, c[0x0][0x320] ;  /* 0x0000c800220d7a20 */ /* 0x000fe20000410000 */
[----:B------:R-:W-:Y:S01]  /*7e40*/  FMNMX.FTZ R8, R239, R8, !PT ;  /* 0x00000008ef087209 */ /* 0x000fe20007810000 */
[----:B------:R-:W-:Y:S01]  /*7e50*/  FMUL.FTZ R0, R35, c[0x0][0x320] ;  /* 0x0000c80023007a20 */ /* 0x000fe20000410000 */
[----:B-1----:R-:W-:Y:S01]  /*7e60*/  @P4 IADD3 R6, P6, R3, R7, RZ ;  /* 0x0000000703064210 */ /* 0x002fe20007fde0ff */
[----:B------:R1:W2:Y:S01]  /*7e70*/  MUFU.TANH R135, R13 ;  /* 0x0000000d00877308 */ /* 0x0002a20000002400 */
[----:B------:R-:W-:Y:S02]  /*7e80*/  FMNMX.FTZ R12, R174, R12, !PT ;  /* 0x0000000cae0c7209 */ /* 0x000fe40007810000 */
[----:B------:R-:W-:Y:S02]  /*7e90*/  FMNMX.FTZ R8, R238, R8, !PT ;  /* 0x00000008ee087209 */ /* 0x000fe40007810000 */
[----:B------:R-:W-:Y:S02]  /*7ea0*/  @P4 IADD3.X R14, R2, R10, RZ, P6, !PT ;  /* 0x0000000a020e4210 */ /* 0x000fe400037fe4ff */
[----:B------:R-:W-:Y:S02]  /*7eb0*/  @P4 LEA R18, P6, R6, c[0x0][0x1c8], 0x1 ;  /* 0x0000720006124a11 */ /* 0x000fe400078c08ff */
[----:B------:R-:W-:Y:S01]  /*7ec0*/  FMNMX.FTZ R12, R184, R12, !PT ;  /* 0x0000000cb80c7209 */ /* 0x000fe20007810000 */
[----:B------:R4:W5:Y:S01]  /*7ed0*/  MUFU.TANH R168, R0 ;  /* 0x0000000000a87308 */ /* 0x0009620000002400 */
[----:B------:R-:W-:Y:S02]  /*7ee0*/  FMNMX.FTZ R8, R241, R8, !PT ;  /* 0x00000008f1087209 */ /* 0x000fe40007810000 */
[----:B------:R-:W-:Y:S02]  /*7ef0*/  @P4 LEA.HI.X R19, R6, c[0x0][0x1cc], R14, 0x1, P6 ;  /* 0x0000730006134a11 */ /* 0x000fe400030f0c0e */
[----:B------:R-:W-:Y:S02]  /*7f00*/  FMNMX.FTZ R6, R240, R8, !PT ;  /* 0x00000008f0067209 */ /* 0x000fe40007810000 */
[----:B------:R-:W-:Y:S01]  /*7f10*/  FMNMX.FTZ R12, R185, R12, !PT ;  /* 0x0000000cb90c7209 */ /* 0x000fe20007810000 */
[----:B------:R2:W-:Y:S01]  /*7f20*/  @P4 LDGSTS.E.BYPASS.LTC128B.128 [R219+0xa100], [R18.64], !P1 ;  /* 0x0a10000012db4fae */ /* 0x0005e2000c901d46 */
[----:B------:R-:W-:Y:S02]  /*7f30*/  FMNMX.FTZ R8, R249, R6, !PT ;  /* 0x00000006f9087209 */ /* 0x000fe40007810000 */
[----:B------:R-:W-:Y:S02]  /*7f40*/  FMNMX.FTZ R12, R188, R12, !PT ;  /* 0x0000000cbc0c7209 */ /* 0x000fe40007810000 */
[----:B------:R-:W-:Y:S02]  /*7f50*/  @P4 IADD3 R6, P5, R228, 0xc0, RZ ;  /* 0x000000c0e4064810 */ /* 0x000fe40007fbe0ff */
[----:B-1----:R-:W-:Y:S01]  /*7f60*/  FMNMX.FTZ R13, R225, R12, !PT ;  /* 0x0000000ce10d7209 */ /* 0x002fe20007810000 */
[----:B------:R1:W-:Y:S01]  /*7f70*/  @P4 LDGSTS.E.BYPASS.LTC128B.128 [R219+0xc100], [R16.64], !P2 ;  /* 0x0c10000010db4fae */ /* 0x0003e2000d101d46 */
[----:B------:R-:W-:Y:S02]  /*7f80*/  FMNMX.FTZ R12, R246, R8, !PT ;  /* 0x00000008f60c7209 */ /* 0x000fe40007810000 */
[----:B------:R-:W-:Y:S02]  /*7f90*/  @P4 IADD3 R3, P6, R3, R6, RZ ;  /* 0x0000000603034210 */ /* 0x000fe40007fde0ff */
[----:B------:R-:W-:Y:S02]  /*7fa0*/  @P4 IADD3.X R8, RZ, R227, RZ, P5, !PT ;  /* 0x000000e3ff084210 */ /* 0x000fe40002ffe4ff */
[----:B---3--:R-:W-:Y:S02]  /*7fb0*/  FMNMX.FTZ R12, R247, R12, !PT ;  /* 0x0000000cf70c7209 */ /* 0x008fe40007810000 */
[----:B------:R-:W-:Y:S02]  /*7fc0*/  @P4 LEA R14, P5, R3, c[0x0][0x1c8], 0x1 ;  /* 0x00007200030e4a11 */ /* 0x000fe400078a08ff */
[----:B------:R-:W-:Y:S02]  /*7fd0*/  @P4 IADD3.X R15, R2, R8, RZ, P6, !PT ;  /* 0x00000008020f4210 */ /* 0x000fe400037fe4ff */
[----:B------:R-:W-:Y:S02]  /*7fe0*/  FMNMX.FTZ R2, R245, R12, !PT ;  /* 0x0000000cf5027209 */ /* 0x000fe40007810000 */
[----:B------:R-:W-:Y:S02]  /*7ff0*/  @P4 LEA.HI.X R15, R3, c[0x0][0x1cc], R15, 0x1, P5 ;  /* 0x00007300030f4a11 */ /* 0x000fe400028f0c0f */
[----:B------:R-:W-:Y:S01]  /*8000*/  FMNMX.FTZ R13, R237, R13, !PT ;  /* 0x0000000ded0d7209 */ /* 0x000fe20007810000 */
[----:B------:R-:W3:Y:S01]  /*8010*/  SHFL.BFLY PT, R3, R2, 0x2, 0x1f ;  /* 0x0c401f0002037f89 */ /* 0x000ee200000e0000 */
[----:B------:R-:W-:Y:S02]  /*8020*/  @P4 IADD3 R7, P5, R4, R7, RZ ;  /* 0x0000000704074210 */ /* 0x000fe40007fbe0ff */
[----:B------:R-:W-:Y:S04]  /*8030*/  FMNMX.FTZ R13, R236, R13, !PT ;  /* 0x0000000dec0d7209 */ /* 0x000fe80007810000 */
[----:B----4-:R-:W-:Y:S01]  /*8040*/  FMNMX.FTZ R0, R242, R13, !PT ;  /* 0x0000000df2007209 */ /* 0x010fe20007810000 */
[----:B------:R4:W-:Y:S03]  /*8050*/  @P4 LDGSTS.E.BYPASS.LTC128B.128 [R219+0xe100], [R14.64], !P3 ;  /* 0x0e1000000edb4fae */ /* 0x0009e6000d901d46 */
[----:B------:R-:W-:Y:S04]  /*8060*/  FMNMX.FTZ R0, R243, R0, !PT ;  /* 0x00000000f3007209 */ /* 0x000fe80007810000 */
[----:B------:R-:W-:Y:S04]  /*8070*/  FMNMX.FTZ R0, R248, R0, !PT ;  /* 0x00000000f8007209 */ /* 0x000fe80007810000 */
[----:B------:R-:W-:Y:S04]  /*8080*/  FMNMX.FTZ R0, R244, R0, !PT ;  /* 0x00000000f4007209 */ /* 0x000fe80007810000 */
[----:B--2---:R-:W-:Y:S02]  /*8090*/  FMNMX.FTZ R0, R135, R0, !PT ;  /* 0x0000000087007209 */ /* 0x004fe40007810000 */
[----:B---3--:R-:W-:Y:S02]  /*80a0*/  FMNMX.FTZ R3, R2, R3, !PT ;  /* 0x0000000302037209 */ /* 0x008fe40007810000 */
[----:B-----5:R-:W-:Y:S03]  /*80b0*/  FMNMX.FTZ R0, R168, R0, !PT ;  /* 0x00000000a8007209 */ /* 0x020fe60007810000 */
[----:B------:R-:W2:Y:S08]  /*80c0*/  SHFL.BFLY PT, R12, R3, 0x1, 0x1f ;  /* 0x0c201f00030c7f89 */ /* 0x000eb000000e0000 */
[----:B------:R-:W3:Y:S01]  /*80d0*/  SHFL.BFLY PT, R2, R0, 0x2, 0x1f ;  /* 0x0c401f0000027f89 */ /* 0x000ee200000e0000 */
[----:B--2---:R-:W-:Y:S02]  /*80e0*/  FMNMX.FTZ R132, R3, R12, !PT ;  /* 0x0000000c03847209 */ /* 0x004fe40007810000 */
[----:B------:R-:W-:Y:S02]  /*80f0*/  @P4 IADD3 R12, P6, R4, R9, RZ ;  /* 0x00000009040c4210 */ /* 0x000fe40007fde0ff */
[C---:B------:R-:W-:Y:S01]  /*8100*/  @P4 IADD3.X R9, R5.reuse, R10, RZ, P5, !PT ;  /* 0x0000000a05094210 */ /* 0x040fe20002ffe4ff */
[----:B------:R-:W-:Y:S01]  /*8110*/  FMUL.FTZ R170, R132, c[0x0][0x2d0] ;  /* 0x0000b40084aa7a20 */ /* 0x000fe20000410000 */
[C---:B------:R-:W-:Y:S02]  /*8120*/  @P4 IADD3 R13, P5, R4.reuse, R6, RZ ;  /* 0x00000006040d4210 */ /* 0x040fe40007fbe0ff */
[C---:B------:R-:W-:Y:S02]  /*8130*/  @P4 IADD3.X R23, R5.reuse, R11, RZ, P6, !PT ;  /* 0x0000000b05174210 */ /* 0x040fe400037fe4ff */
[----:B------:R-:W-:Y:S02]  /*8140*/  @P4 IADD3 R4, P6, R4, R228, RZ ;  /* 0x000000e404044210 */ /* 0x000fe40007fde0ff */
[C---:B------:R-:W-:Y:S02]  /*8150*/  @P4 IADD3.X R22, R5.reuse, R8, RZ, P5, !PT ;  /* 0x0000000805164210 */ /* 0x040fe40002ffe4ff */
[----:B------:R-:W-:Y:S02]  /*8160*/  @P4 LEA R10, P5, R4, c[0x0][0x1c8], 0x1 ;  /* 0x00007200040a4a11 */ /* 0x000fe400078a08ff */
[----:B------:R-:W-:Y:S02]  /*8170*/  @P4 IADD3.X R5, R5, R227, RZ, P6, !PT ;  /* 0x000000e305054210 */ /* 0x000fe400037fe4ff */
[----:B---3--:R-:W-:Y:S01]  /*8180*/  FMNMX.FTZ R0, R0, R2, !PT ;  /* 0x0000000200007209 */ /* 0x008fe20007810000 */
[----:B------:R-:W-:Y:S01]  /*8190*/  FADD.FTZ R2, -R132, R133 ;  /* 0x0000008584027221 */ /* 0x000fe20000010100 */
[----:B------:R-:W-:Y:S01]  /*81a0*/  @P4 LEA.HI.X R11, R4, c[0x0][0x1cc], R5, 0x1, P5 ;  /* 0x00007300040b4a11 */ /* 0x000fe200028f0c05 */
[--C-:B------:R-:W-:Y:S01]  /*81b0*/  FFMA.FTZ R4, R176, c[0x0][0x2d0], -R170.reuse ;  /* 0x0000b400b0047a23 */ /* 0x100fe200000108aa */
[C---:B------:R-:W-:Y:S01]  /*81c0*/  @P4 LEA R8, P5, R7.reuse, c[0x0][0x1c8], 0x1 ;  /* 0x0000720007084a11 */ /* 0x040fe200078a08ff */
[----:B------:R-:W2:Y:S02]  /*81d0*/  SHFL.BFLY PT, R3, R0, 0x1, 0x1f ;  /* 0x0c201f0000037f89 */ /* 0x000ea400000e0000 */
[----:B------:R3:W-:Y:S01]  /*81e0*/  MUFU.EX2 R226, R4 ;  /* 0x0000000400e27308 */ /* 0x0007e20000000800 */
[----:B------:R-:W-:Y:S02]  /*81f0*/  @P4 LEA.HI.X R9, R7, c[0x0][0x1cc], R9, 0x1, P5 ;  /* 0x0000730007094a11 */ /* 0x000fe400028f0c09 */
[C---:B------:R-:W-:Y:S03]  /*8200*/  @P4 LEA R6, P5, R12.reuse, c[0x0][0x1c8], 0x1 ;  /* 0x000072000c064a11 */ /* 0x040fe600078a08ff */
[----:B------:R5:W-:Y:S01]  /*8210*/  @P4 LDGSTS.E.BYPASS.LTC128B.128 [R219+0x9100], [R10.64], !P0 ;  /* 0x091000000adb4fae */ /* 0x000be2000c101d46 */
[----:B------:R-:W-:Y:S07]  /*8220*/  @P4 LEA.HI.X R7, R12, c[0x0][0x1cc], R23, 0x1, P5 ;  /* 0x000073000c074a11 */ /* 0x000fee00028f0c17 */
[----:B------:R1:W-:Y:S01]  /*8230*/  @P4 LDGSTS.E.BYPASS.LTC128B.128 [R219+0xb100], [R8.64], !P1 ;  /* 0x0b10000008db4fae */ /* 0x0003e2000c901d46 */
[----:B--2---:R-:W-:Y:S07]  /*8240*/  FMNMX.FTZ R3, R0, R3, !PT ;  /* 0x0000000300037209 */ /* 0x004fee0007810000 */
[----:B------:R2:W-:Y:S01]  /*8250*/  @P4 LDGSTS.E.BYPASS.LTC128B.128 [R219+0xd100], [R6.64], !P2 ;  /* 0x0d10000006db4fae */ /* 0x0005e2000d101d46 */
[--C-:B---3--:R-:W-:Y:S02]  /*8260*/  FFMA.FTZ R4, R175, c[0x0][0x2d0], -R170.reuse ;  /* 0x0000b400af047a23 */ /* 0x108fe400000108aa */
[----:B------:R-:W-:Y:S02]  /*8270*/  FMUL.FTZ R0, R2, c[0x0][0x2d0] ;  /* 0x0000b40002007a20 */ /* 0x000fe40000410000 */
[----:B------:R3:W-:Y:S01]  /*8280*/  MUFU.EX2 R234, R4 ;  /* 0x0000000400ea7308 */ /* 0x0007e20000000800 */
[----:B------:R-:W-:Y:S04]  /*8290*/  FMUL.FTZ R133, R3, c[0x0][0x2d0] ;  /* 0x0000b40003857a20 */ /* 0x000fe80000410000 */
[--C-:B------:R-:W-:Y:S02]  /*82a0*/  FFMA.FTZ R5, R177, c[0x0][0x2d0], -R133.reuse ;  /* 0x0000b400b1057a23 */ /* 0x100fe40000010885 */
[--C-:B------:R-:W-:Y:S02]  /*82b0*/  FFMA.FTZ R12, R178, c[0x0][0x2d0], -R133.reuse ;  /* 0x0000b400b20c7a23 */ /* 0x100fe40000010885 */
[--C-:B------:R-:W-:Y:S01]  /*82c0*/  FFMA.FTZ R135, R135, c[0x0][0x2d0], -R133.reuse ;  /* 0x0000b40087877a23 */ /* 0x100fe20000010885 */
[----:B------:R2:W2:Y:S01]  /*82d0*/  MUFU.EX2 R2, R0 ;  /* 0x0000000000027308 */ /* 0x0004a20000000800 */
[--C-:B-1----:R-:W-:Y:S09]  /*82e0*/  FFMA.FTZ R8, R172, c[0x0][0x2d0], -R133.reuse ;  /* 0x0000b400ac087a23 */ /* 0x102ff20000010885 */
[----:B------:R-:W-:Y:S01]  /*82f0*/  MUFU.EX2 R191, R12 ;  /* 0x0000000c00bf7308 */ /* 0x000fe20000000800 */
[----:B---3--:R-:W-:Y:S09]  /*8300*/  FFMA.FTZ R4, R173, c[0x0][0x2d0], -R170 ;  /* 0x0000b400ad047a23 */ /* 0x008ff200000108aa */
[----:B------:R1:W-:Y:S01]  /*8310*/  MUFU.EX2 R233, R4 ;  /* 0x0000000400e97308 */ /* 0x0003e20000000800 */
[----:B--2---:R-:W-:Y:S02]  /*8320*/  FADD.FTZ R0, -R3, R134 ;  /* 0x0000008603007221 */ /* 0x004fe40000010100 */
[----:B------:R-:W-:Y:S02]  /*8330*/  FMUL.FTZ R9, R2, R141 ;  /* 0x0000008d02097220 */ /* 0x000fe40000410000 */
[----:B------:R-:W-:Y:S05]  /*8340*/  FMUL.FTZ R0, R0, c[0x0][0x2d0] ;  /* 0x0000b40000007a20 */ /* 0x000fea0000410000 */
[----:B------:R2:W-:Y:S01]  /*8350*/  MUFU.EX2 R190, R8 ;  /* 0x0000000800be7308 */ /* 0x0005e20000000800 */
[C---:B------:R-:W-:Y:S02]  /*8360*/  FMUL.FTZ R16, R2.reuse, R148 ;  /* 0x0000009402107220 */ /* 0x040fe40000410000 */
[C---:B------:R-:W-:Y:S02]  /*8370*/  FMUL.FTZ R17, R2.reuse, R149 ;  /* 0x0000009502117220 */ /* 0x040fe40000410000 */
[C---:B------:R-:W-:Y:S02]  /*8380*/  FMUL.FTZ R24, R2.reuse, R156 ;  /* 0x0000009c02187220 */ /* 0x040fe40000410000 */
[C---:B------:R-:W-:Y:S02]  /*8390*/  FMUL.FTZ R25, R2.reuse, R157 ;  /* 0x0000009d02197220 */ /* 0x040fe40000410000 */
[--C-:B------:R-:W-:Y:S01]  /*83a0*/  FFMA.FTZ R134, R171, c[0x0][0x2d0], -R170.reuse ;  /* 0x0000b400ab867a23 */ /* 0x100fe200000108aa */
[----:B------:R-:W3:Y:S01]  /*83b0*/  MUFU.EX2 R0, R0 ;  /* 0x0000000000007308 */ /* 0x000ee20000000800 */
[C---:B------:R-:W-:Y:S02]  /*83c0*/  FMUL.FTZ R32, R2.reuse, R164 ;  /* 0x000000a402207220 */ /* 0x040fe40000410000 */
[C---:B------:R-:W-:Y:S02]  /*83d0*/  FMUL.FTZ R33, R2.reuse, R165 ;  /* 0x000000a502217220 */ /* 0x040fe40000410000 */
[----:B-1----:R-:W-:Y:S02]  /*83e0*/  FFMA.FTZ R4, R169, c[0x0][0x2d0], -R170 ;  /* 0x0000b400a9047a23 */ /* 0x002fe400000108aa */
[C---:B------:R-:W-:Y:S02]  /*83f0*/  FMUL.FTZ R36, R2.reuse, R36 ;  /* 0x0000002402247220 */ /* 0x040fe40000410000 */
[C---:B------:R-:W-:Y:S01]  /*8400*/  FMUL.FTZ R37, R2.reuse, R37 ;  /* 0x0000002502257220 */ /* 0x040fe20000410000 */
[----:B------:R1:W1:Y:S01]  /*8410*/  MUFU.EX2 R232, R4 ;  /* 0x0000000400e87308 */ /* 0x0002620000000800 */
[C---:B------:R-:W-:Y:S02]  /*8420*/  FMUL.FTZ R40, R2.reuse, R40 ;  /* 0x0000002802287220 */ /* 0x040fe40000410000 */
[C---:B------:R-:W-:Y:S02]  /*8430*/  FMUL.FTZ R41, R2.reuse, R41 ;  /* 0x0000002902297220 */ /* 0x040fe40000410000 */
[C---:B--2---:R-:W-:Y:S02]  /*8440*/  FMUL.FTZ R8, R2.reuse, R140 ;  /* 0x0000008c02087220 */ /* 0x044fe40000410000 */
[C---:B------:R-:W-:Y:S02]  /*8450*/  FMUL.FTZ R44, R2.reuse, R44 ;  /* 0x0000002c022c7220 */ /* 0x040fe40000410000 */
[C---:B------:R-:W-:Y:S01]  /*8460*/  FMUL.FTZ R45, R2.reuse, R45 ;  /* 0x0000002d022d7220 */ /* 0x040fe20000410000 */
[----:B------:R2:W2:Y:S01]  /*8470*/  MUFU.EX2 R169, R5 ;  /* 0x0000000500a97308 */ /* 0x0004a20000000800 */
[C---:B------:R-:W-:Y:S02]  /*8480*/  FMUL.FTZ R48, R2.reuse, R48 ;  /* 0x0000003002307220 */ /* 0x040fe40000410000 */
[----:B------:R-:W-:Y:S02]  /*8490*/  FMUL.FTZ R49, R2, R49 ;  /* 0x0000003102317220 */ /* 0x000fe40000410000 */
[C---:B---3--:R-:W-:Y:S02]  /*84a0*/  FMUL.FTZ R6, R0.reuse, R138 ;  /* 0x0000008a00067220 */ /* 0x048fe40000410000 */
[C---:B------:R-:W-:Y:S02]  /*84b0*/  FMUL.FTZ R7, R0.reuse, R139 ;  /* 0x0000008b00077220 */ /* 0x040fe40000410000 */
[C---:B-----5:R-:W-:Y:S01]  /*84c0*/  FMUL.FTZ R10, R0.reuse, R142 ;  /* 0x0000008e000a7220 */ /* 0x060fe20000410000 */
[----:B------:R-:W-:Y:S01]  /*84d0*/  MUFU.EX2 R224, R134 ;  /* 0x0000008600e07308 */ /* 0x000fe20000000800 */
[C---:B------:R-:W-:Y:S02]  /*84e0*/  FMUL.FTZ R11, R0.reuse, R143 ;  /* 0x0000008f000b7220 */ /* 0x040fe40000410000 */
[C---:B------:R-:W-:Y:S01]  /*84f0*/  FMUL.FTZ R18, R0.reuse, R150 ;  /* 0x0000009600127220 */ /* 0x040fe20000410000 */
[C---:B-1----:R-:W-:Y:S01]  /*8500*/  @P4 LEA R4, P5, R13.reuse, c[0x0][0x1c8], 0x1 ;  /* 0x000072000d044a11 */ /* 0x042fe200078a08ff */
[----:B------:R-:W-:Y:S01]  /*8510*/  FMUL.FTZ R19, R0, R151 ;  /* 0x0000009700137220 */ /* 0x000fe20000410000 */
[----:B------:R-:W-:Y:S01]  /*8520*/  F2FP.PACK_AB R138, R232, R233 ;  /* 0x000000e9e88a723e */ /* 0x000fe200000000ff */
[C---:B------:R-:W-:Y:S02]  /*8530*/  FMUL.FTZ R26, R0.reuse, R158 ;  /* 0x0000009e001a7220 */ /* 0x040fe40000410000 */
[C---:B------:R-:W-:Y:S01]  /*8540*/  FMUL.FTZ R27, R0.reuse, R159 ;  /* 0x0000009f001b7220 */ /* 0x040fe20000410000 */
[----:B------:R-:W-:Y:S01]  /*8550*/  MUFU.EX2 R135, R135 ;  /* 0x0000008700877308 */ /* 0x000fe20000000800 */
[C---:B------:R-:W-:Y:S02]  /*8560*/  FMUL.FTZ R34, R0.reuse, R166 ;  /* 0x000000a600227220 */ /* 0x040fe40000410000 */
[C---:B------:R-:W-:Y:S01]  /*8570*/  FMUL.FTZ R35, R0.reuse, R167 ;  /* 0x000000a700237220 */ /* 0x040fe20000410000 */
[----:B--2---:R-:W-:Y:S01]  /*8580*/  @P4 LEA.HI.X R5, R13, c[0x0][0x1cc], R22, 0x1, P5 ;  /* 0x000073000d054a11 */ /* 0x004fe200028f0c16 */
[C---:B------:R-:W-:Y:S02]  /*8590*/  FMUL.FTZ R38, R0.reuse, R38 ;  /* 0x0000002600267220 */ /* 0x040fe40000410000 */
[C---:B------:R-:W-:Y:S02]  /*85a0*/  FMUL.FTZ R39, R0.reuse, R39 ;  /* 0x0000002700277220 */ /* 0x040fe40000410000 */
[----:B------:R1:W-:Y:S01]  /*85b0*/  @P4 LDGSTS.E.BYPASS.LTC128B.128 [R219+0xf100], [R4.64], !P3 ;  /* 0x0f10000004db4fae */ /* 0x0003e2000d901d46 */
[C---:B------:R-:W-:Y:S02]  /*85c0*/  FMUL.FTZ R42, R0.reuse, R42 ;  /* 0x0000002a002a7220 */ /* 0x040fe40000410000 */
[C---:B------:R-:W-:Y:S02]  /*85d0*/  FMUL.FTZ R43, R0.reuse, R43 ;  /* 0x0000002b002b7220 */ /* 0x040fe40000410000 */
[C---:B------:R-:W-:Y:S02]  /*85e0*/  FMUL.FTZ R46, R0.reuse, R46 ;  /* 0x0000002e002e7220 */ /* 0x040fe40000410000 */
[C---:B------:R-:W-:Y:S01]  /*85f0*/  FMUL.FTZ R47, R0.reuse, R47 ;  /* 0x0000002f002f7220 */ /* 0x040fe20000410000 */
[----:B----4-:R-:W2:Y:S01]  /*8600*/  LDSM.16.MT88.4 R12, [R193] ;  /* 0x00000000c10c783b */ /* 0x010ea20000004200 */
[C---:B------:R-:W-:Y:S02]  /*8610*/  FMUL.FTZ R50, R0.reuse, R50 ;  /* 0x0000003200327220 */ /* 0x040fe40000410000 */
        /* <DEDUP_REMOVED lines=8> */
[----:B------:R-:W4:Y:S01]  /*86a0*/  LDSM.16.MT88.4 R28, [R197] ;  /* 0x00000000c51c783b */ /* 0x000f220000004200 */
[----:B------:R-:W-:Y:S02]  /*86b0*/  FMUL.FTZ R58, R0, R58 ;  /* 0x0000003a003a7220 */ /* 0x000fe40000410000 */
[--C-:B-1----:R-:W-:Y:S02]  /*86c0*/  FFMA.FTZ R4, R174, c[0x0][0x2d0], -R133.reuse ;  /* 0x0000b400ae047a23 */ /* 0x102fe40000010885 */
[----:B------:R-:W-:Y:S01]  /*86d0*/  FMUL.FTZ R5, R2, R137 ;  /* 0x0000008902057220 */ /* 0x000fe20000410000 */
[----:B------:R-:W-:Y:S01]  /*86e0*/  F2FP.PACK_AB R137, R191, R169 ;  /* 0x000000a9bf89723e */ /* 0x000fe200000000ff */
[----:B------:R-:W1:Y:S01]  /*86f0*/  MUFU.EX2 R189, R4 ;  /* 0x0000000400bd7308 */ /* 0x000e620000000800 */
[----:B------:R-:W5:Y:S01]  /*8700*/  LDSM.16.MT88.4 R140, [R196] ;  /* 0x00000000c48c783b */ /* 0x000f620000004200 */
[----:B------:R-:W-:Y:S02]  /*8710*/  FMUL.FTZ R59, R0, R59 ;  /* 0x0000003b003b7220 */ /* 0x000fe40000410000 */
[C---:B------:R-:W-:Y:S02]  /*8720*/  FMUL.FTZ R60, R2.reuse, R60 ;  /* 0x0000003c023c7220 */ /* 0x040fe40000410000 */
[----:B------:R-:W-:Y:S02]  /*8730*/  FMUL.FTZ R61, R2, R61 ;  /* 0x0000003d023d7220 */ /* 0x000fe40000410000 */
[C---:B------:R-:W-:Y:S01]  /*8740*/  FMUL.FTZ R62, R0.reuse, R62 ;  /* 0x0000003e003e7220 */ /* 0x040fe20000410000 */
[----:B------:R-:W-:Y:S01]  /*8750*/  LDSM.16.MT88.4 R148, [R194+0x2000] ;  /* 0x00200000c294783b */ /* 0x000fe20000004200 */
[----:B------:R-:W-:Y:S02]  /*8760*/  FMUL.FTZ R63, R0, R63 ;  /* 0x0000003f003f7220 */ /* 0x000fe40000410000 */
[C---:B------:R-:W-:Y:S02]  /*8770*/  FMUL.FTZ R64, R2.reuse, R64 ;  /* 0x0000004002407220 */ /* 0x040fe40000410000 */
[----:B------:R-:W-:Y:S02]  /*8780*/  FMUL.FTZ R65, R2, R65 ;  /* 0x0000004102417220 */ /* 0x000fe40000410000 */
[C---:B------:R-:W-:Y:S01]  /*8790*/  FMUL.FTZ R66, R0.reuse, R66 ;  /* 0x0000004200427220 */ /* 0x040fe20000410000 */
[----:B------:R-:W-:Y:S01]  /*87a0*/  LDSM.16.MT88.4 R156, [R197+0x1800] ;  /* 0x00180000c59c783b */ /* 0x000fe20000004200 */
[----:B------:R-:W-:Y:S02]  /*87b0*/  FMUL.FTZ R67, R0, R67 ;  /* 0x0000004300437220 */ /* 0x000fe40000410000 */
[C---:B------:R-:W-:Y:S02]  /*87c0*/  FMUL.FTZ R68, R2.reuse, R68 ;  /* 0x0000004402447220 */ /* 0x040fe40000410000 */
[C---:B------:R-:W-:Y:S01]  /*87d0*/  FMUL.FTZ R69, R2.reuse, R69 ;  /* 0x0000004502457220 */ /* 0x040fe20000410000 */
[----:B-1----:R-:W-:Y:S01]  /*87e0*/  F2FP.PACK_AB R139, R189, R190 ;  /* 0x000000bebd8b723e */ /* 0x002fe200000000ff */
[----:B------:R-:W-:Y:S01]  /*87f0*/  FMUL.FTZ R4, R2, R136 ;  /* 0x0000008802047220 */ /* 0x000fe20000410000 */
[----:B------:R-:W-:Y:S01]  /*8800*/  F2FP.PACK_AB R136, R234, R226 ;  /* 0x000000e2ea88723e */ /* 0x000fe200000000ff */
[----:B------:R-:W-:Y:S01]  /*8810*/  LDSM.16.MT88.4 R164, [R196+0x1800] ;  /* 0x00180000c4a4783b */ /* 0x000fe20000004200 */
[C---:B------:R-:W-:Y:S02]  /*8820*/  FMUL.FTZ R70, R0.reuse, R70 ;  /* 0x0000004600467220 */ /* 0x040fe40000410000 */
[----:B------:R-:W-:Y:S02]  /*8830*/  FMUL.FTZ R71, R0, R71 ;  /* 0x0000004700477220 */ /* 0x000fe40000410000 */
[C---:B------:R-:W-:Y:S01]  /*8840*/  FMUL.FTZ R72, R2.reuse, R72 ;  /* 0x0000004802487220 */ /* 0x040fe20000410000 */
[C---:B--2---:R-:W-:Y:S02]  /*8850*/  HMMA.16816.F32 R4, R136.reuse, R12, R4 ;  /* 0x0000000c8804723c */ /* 0x044fe40000001804 */
[----:B------:R-:W0:Y:S03]  /*8860*/  LDGDEPBAR ;  /* 0x00000000000079af */ /* 0x000e260000000000 */
[C---:B------:R-:W-:Y:S02]  /*8870*/  FMUL.FTZ R73, R2.reuse, R73 ;  /* 0x0000004902497220 */ /* 0x040fe40000410000 */
[C---:B------:R-:W-:Y:S01]  /*8880*/  FMUL.FTZ R12, R2.reuse, R144 ;  /* 0x00000090020c7220 */ /* 0x040fe20000410000 */
[C---:B------:R-:W-:Y:S04]  /*8890*/  HMMA.16816.F32 R8, R136.reuse, R14, R8 ;  /* 0x0000000e8808723c */ /* 0x040fe80000001808 */
[----:B------:R-:W-:Y:S02]  /*88a0*/  FMUL.FTZ R13, R2, R145 ;  /* 0x00000091020d7220 */ /* 0x000fe40000410000 */
[--C-:B------:R-:W-:Y:S02]  /*88b0*/  FFMA.FTZ R134, R179, c[0x0][0x2d0], -R170.reuse ;  /* 0x0000b400b3867a23 */ /* 0x100fe400000108aa */
[C---:B------:R-:W-:Y:S02]  /*88c0*/  FMUL.FTZ R14, R0.reuse, R146 ;  /* 0x00000092000e7220 */ /* 0x040fe40000410000 */
[----:B------:R1:W2:Y:S02]  /*88d0*/  MUFU.EX2 R223, R134 ;  /* 0x0000008600df7308 */ /* 0x0002a40000000800 */
[C---:B------:R-:W-:Y:S02]  /*88e0*/  FMUL.FTZ R15, R0.reuse, R147 ;  /* 0x00000093000f7220 */ /* 0x040fe40000410000 */
[----:B------:R-:W1:Y:S01]  /*88f0*/  LDSM.16.MT88.4 R144, [R193+0x2000] ;  /* 0x00200000c190783b */ /* 0x000e620000004200 */
[C---:B------:R-:W-:Y:S02]  /*8900*/  FMUL.FTZ R74, R0.reuse, R74 ;  /* 0x0000004a004a7220 */ /* 0x040fe40000410000 */
[----:B------:R-:W-:Y:S02]  /*8910*/  FMUL.FTZ R75, R0, R75 ;  /* 0x0000004b004b7220 */ /* 0x000fe40000410000 */
[C---:B---3--:R-:W-:Y:S03]  /*8920*/  HMMA.16816.F32 R12, R136.reuse, R20, R12 ;  /* 0x00000014880c723c */ /* 0x048fe6000000180c */
[C---:B------:R-:W-:Y:S02]  /*8930*/  FMUL.FTZ R76, R2.reuse, R76 ;  /* 0x0000004c024c7220 */ /* 0x040fe40000410000 */
[----:B------:R-:W-:Y:S02]  /*8940*/  FMUL.FTZ R77, R2, R77 ;  /* 0x0000004d024d7220 */ /* 0x000fe40000410000 */
[----:B------:R-:W-:Y:S01]  /*8950*/  FMUL.FTZ R78, R0, R78 ;  /* 0x0000004e004e7220 */ /* 0x000fe20000410000 */
[C---:B------:R-:W-:Y:S04]  /*8960*/  HMMA.16816.F32 R16, R136.reuse, R22, R16 ;  /* 0x000000168810723c */ /* 0x040fe80000001810 */
[C---:B------:R-:W-:Y:S02]  /*8970*/  FMUL.FTZ R20, R2.reuse, R152 ;  /* 0x0000009802147220 */ /* 0x040fe40000410000 */
[----:B------:R-:W-:Y:S02]  /*8980*/  FMUL.FTZ R21, R2, R153 ;  /* 0x0000009902157220 */ /* 0x000fe40000410000 */
[C---:B------:R-:W-:Y:S04]  /*8990*/  FMUL.FTZ R22, R0.reuse, R154 ;  /* 0x0000009a00167220 */ /* 0x040fe80000410000 */
[C---:B------:R-:W-:Y:S02]  /*89a0*/  FMUL.FTZ R23, R0.reuse, R155 ;  /* 0x0000009b00177220 */ /* 0x040fe40000410000 */
[----:B------:R-:W-:Y:S02]  /*89b0*/  FMUL.FTZ R79, R0, R79 ;  /* 0x0000004f004f7220 */ /* 0x000fe40000410000 */
[C---:B------:R-:W-:Y:S02]  /*89c0*/  FMUL.FTZ R80, R2.reuse, R80 ;  /* 0x0000005002507220 */ /* 0x040fe40000410000 */
[----:B------:R-:W-:Y:S01]  /*89d0*/  FMUL.FTZ R81, R2, R81 ;  /* 0x0000005102517220 */ /* 0x000fe20000410000 */
[C---:B----4-:R-:W-:Y:S03]  /*89e0*/  HMMA.16816.F32 R20, R136.reuse, R28, R20 ;  /* 0x0000001c8814723c */ /* 0x050fe60000001814 */
[C---:B------:R-:W-:Y:S02]  /*89f0*/  FMUL.FTZ R82, R0.reuse, R82 ;  /* 0x0000005200527220 */ /* 0x040fe40000410000 */
[----:B------:R-:W-:Y:S02]  /*8a00*/  FMUL.FTZ R83, R0, R83 ;  /* 0x0000005300537220 */ /* 0x000fe40000410000 */
[C---:B------:R-:W-:Y:S01]  /*8a10*/  FMUL.FTZ R28, R2.reuse, R160 ;  /* 0x000000a0021c7220 */ /* 0x040fe20000410000 */
[C---:B------:R-:W-:Y:S04]  /*8a20*/  HMMA.16816.F32 R24, R136.reuse, R30, R24 ;  /* 0x0000001e8818723c */ /* 0x040fe80000001818 */
[----:B------:R-:W-:Y:S02]  /*8a30*/  FMUL.FTZ R29, R2, R161 ;  /* 0x000000a1021d7220 */ /* 0x000fe40000410000 */
[--C-:B-1----:R-:W-:Y:S02]  /*8a40*/  FFMA.FTZ R134, R184, c[0x0][0x2d0], -R133.reuse ;  /* 0x0000b400b8867a23 */ /* 0x102fe40000010885 */
[C---:B------:R-:W-:Y:S02]  /*8a50*/  FMUL.FTZ R30, R0.reuse, R162 ;  /* 0x000000a2001e7220 */ /* 0x040fe40000410000 */
[----:B------:R1:W-:Y:S02]  /*8a60*/  MUFU.EX2 R184, R134 ;  /* 0x0000008600b87308 */ /* 0x0003e40000000800 */
[----:B------:R-:W-:Y:S02]  /*8a70*/  FMUL.FTZ R31, R0, R163 ;  /* 0x000000a3001f7220 */ /* 0x000fe40000410000 */
[C---:B------:R-:W-:Y:S02]  /*8a80*/  FMUL.FTZ R84, R2.reuse, R84 ;  /* 0x0000005402547220 */ /* 0x040fe40000410000 */
[----:B------:R-:W-:Y:S02]  /*8a90*/  FMUL.FTZ R85, R2, R85 ;  /* 0x0000005502557220 */ /* 0x000fe40000410000 */
[C---:B------:R-:W-:Y:S01]  /*8aa0*/  FMUL.FTZ R86, R0.reuse, R86 ;  /* 0x0000005600567220 */ /* 0x040fe20000410000 */
[C---:B-----5:R-:W-:Y:S03]  /*8ab0*/  HMMA.16816.F32 R28, R136.reuse, R140, R28 ;  /* 0x0000008c881c723c */ /* 0x060fe6000000181c */
[----:B------:R-:W-:Y:S02]  /*8ac0*/  FMUL.FTZ R87, R0, R87 ;  /* 0x0000005700577220 */ /* 0x000fe40000410000 */
[C---:B------:R-:W-:Y:S02]  /*8ad0*/  FMUL.FTZ R88, R2.reuse, R88 ;  /* 0x0000005802587220 */ /* 0x040fe40000410000 */
[----:B------:R-:W-:Y:S01]  /*8ae0*/  FMUL.FTZ R89, R2, R89 ;  /* 0x0000005902597220 */ /* 0x000fe20000410000 */
[C---:B------:R-:W-:Y:S01]  /*8af0*/  HMMA.16816.F32 R32, R136.reuse, R142, R32 ;  /* 0x0000008e8820723c */ /* 0x040fe20000001820 */
[----:B------:R-:W3:Y:S03]  /*8b00*/  LDSM.16.MT88.4 R140, [R197+0x2000] ;  /* 0x00200000c58c783b */ /* 0x000ee60000004200 */
[C---:B------:R-:W-:Y:S02]  /*8b10*/  FMUL.FTZ R90, R0.reuse, R90 ;  /* 0x0000005a005a7220 */ /* 0x040fe40000410000 */
[----:B------:R-:W-:Y:S02]  /*8b20*/  FMUL.FTZ R91, R0, R91 ;  /* 0x0000005b005b7220 */ /* 0x000fe40000410000 */
[C---:B------:R-:W-:Y:S04]  /*8b30*/  HMMA.16816.F32 R36, R136.reuse, R144, R36 ;  /* 0x000000908824723c */ /* 0x040fe80000001824 */
[C---:B------:R-:W-:Y:S02]  /*8b40*/  FMUL.FTZ R92, R2.reuse, R92 ;  /* 0x0000005c025c7220 */ /* 0x040fe40000410000 */
[----:B------:R-:W-:Y:S02]  /*8b50*/  FMUL.FTZ R93, R2, R93 ;  /* 0x0000005d025d7220 */ /* 0x000fe40000410000 */
[C---:B------:R-:W-:Y:S01]  /*8b60*/  HMMA.16816.F32 R40, R136.reuse, R146, R40 ;  /* 0x000000928828723c */ /* 0x040fe20000001828 */
[----:B------:R-:W4:Y:S03]  /*8b70*/  LDSM.16.MT88.4 R144, [R196+0x2000] ;  /* 0x00200000c490783b */ /* 0x000f260000004200 */
[C---:B------:R-:W-:Y:S02]  /*8b80*/  FMUL.FTZ R94, R0.reuse, R94 ;  /* 0x0000005e005e7220 */ /* 0x040fe40000410000 */
[----:B------:R-:W-:Y:S02]  /*8b90*/  FMUL.FTZ R95, R0, R95 ;  /* 0x0000005f005f7220 */ /* 0x000fe40000410000 */
[C---:B------:R-:W-:Y:S04]  /*8ba0*/  HMMA.16816.F32 R44, R136.reuse, R148, R44 ;  /* 0x00000094882c723c */ /* 0x040fe8000000182c */
[C---:B------:R-:W-:Y:S02]  /*8bb0*/  FMUL.FTZ R96, R2.reuse, R96 ;  /* 0x0000006002607220 */ /* 0x040fe40000410000 */
[----:B------:R-:W-:Y:S02]  /*8bc0*/  FMUL.FTZ R97, R2, R97 ;  /* 0x0000006102617220 */ /* 0x000fe40000410000 */
[C---:B------:R-:W-:Y:S01]  /*8bd0*/  HMMA.16816.F32 R48, R136.reuse, R150, R48 ;  /* 0x000000968830723c */ /* 0x040fe20000001830 */
[----:B------:R-:W5:Y:S03]  /*8be0*/  LDSM.16.MT88.4 R148, [R193+0x4000] ;  /* 0x00400000c194783b */ /* 0x000f660000004200 */
[C---:B------:R-:W-:Y:S02]  /*8bf0*/  FMUL.FTZ R98, R0.reuse, R98 ;  /* 0x0000006200627220 */ /* 0x040fe40000410000 */
[----:B------:R-:W-:Y:S02]  /*8c00*/  FMUL.FTZ R99, R0, R99 ;  /* 0x0000006300637220 */ /* 0x000fe40000410000 */
[C---:B------:R-:W-:Y:S01]  /*8c10*/  FMUL.FTZ R100, R2.reuse, R100 ;  /* 0x0000006402647220 */ /* 0x040fe20000410000 */
[C---:B---3--:R-:W-:Y:S03]  /*8c20*/  HMMA.16816.F32 R52, R136.reuse, R140, R52 ;  /* 0x0000008c8834723c */ /* 0x048fe60000001834 */
[----:B------:R-:W-:Y:S02]  /*8c30*/  FMUL.FTZ R101, R2, R101 ;  /* 0x0000006502657220 */ /* 0x000fe40000410000 */
[C---:B------:R-:W-:Y:S02]  /*8c40*/  FMUL.FTZ R102, R0.reuse, R102 ;  /* 0x0000006600667220 */ /* 0x040fe40000410000 */
[----:B------:R-:W-:Y:S01]  /*8c50*/  FMUL.FTZ R103, R0, R103 ;  /* 0x0000006700677220 */ /* 0x000fe20000410000 */
[C---:B------:R-:W-:Y:S01]  /*8c60*/  HMMA.16816.F32 R56, R136.reuse, R142, R56 ;  /* 0x0000008e8838723c */ /* 0x040fe20000001838 */
[----:B------:R-:W3:Y:S03]  /*8c70*/  LDSM.16.MT88.4 R140, [R194+0x4000] ;  /* 0x00400000c28c783b */ /* 0x000ee60000004200 */
[C---:B------:R-:W-:Y:S02]  /*8c80*/  FMUL.FTZ R104, R2.reuse, R104 ;  /* 0x0000006802687220 */ /* 0x040fe40000410000 */
[----:B------:R-:W-:Y:S02]  /*8c90*/  FMUL.FTZ R105, R2, R105 ;  /* 0x0000006902697220 */ /* 0x000fe40000410000 */
[C---:B----4-:R-:W-:Y:S04]  /*8ca0*/  HMMA.16816.F32 R60, R136.reuse, R144, R60 ;  /* 0x00000090883c723c */ /* 0x050fe8000000183c */
[--C-:B-1----:R-:W-:Y:S02]  /*8cb0*/  FFMA.FTZ R134, R185, c[0x0][0x2d0], -R133.reuse ;  /* 0x0000b400b9867a23 */ /* 0x102fe40000010885 */
[C---:B------:R-:W-:Y:S02]  /*8cc0*/  FMUL.FTZ R106, R0.reuse, R106 ;  /* 0x0000006a006a7220 */ /* 0x040fe40000410000 */
[C---:B------:R-:W-:Y:S01]  /*8cd0*/  HMMA.16816.F32 R64, R136.reuse, R146, R64 ;  /* 0x000000928840723c */ /* 0x040fe20000001840 */
[----:B------:R1:W4:Y:S01]  /*8ce0*/  MUFU.EX2 R183, R134 ;  /* 0x0000008600b77308 */ /* 0x0003220000000800 */
[----:B------:R-:W2:Y:S02]  /*8cf0*/  LDSM.16.MT88.4 R144, [R197+0x4000] ;  /* 0x00400000c590783b */ /* 0x000ea40000004200 */
[----:B------:R-:W-:Y:S02]  /*8d00*/  FMUL.FTZ R107, R0, R107 ;  /* 0x0000006b006b7220 */ /* 0x000fe40000410000 */
[C---:B------:R-:W-:Y:S02]  /*8d10*/  FMUL.FTZ R108, R2.reuse, R108 ;  /* 0x0000006c026c7220 */ /* 0x040fe40000410000 */
[C---:B-----5:R-:W-:Y:S04]  /*8d20*/  HMMA.16816.F32 R68, R136.reuse, R148, R68 ;  /* 0x000000948844723c */ /* 0x060fe80000001844 */
[----:B------:R-:W-:Y:S02]  /*8d30*/  FMUL.FTZ R109, R2, R109 ;  /* 0x0000006d026d7220 */ /* 0x000fe40000410000 */
[C---:B------:R-:W-:Y:S02]  /*8d40*/  FMUL.FTZ R110, R0.reuse, R110 ;  /* 0x0000006e006e7220 */ /* 0x040fe40000410000 */
[C---:B------:R-:W-:Y:S01]  /*8d50*/  HMMA.16816.F32 R72, R136.reuse, R150, R72 ;  /* 0x000000968848723c */ /* 0x040fe20000001848 */
[----:B------:R-:W5:Y:S03]  /*8d60*/  LDSM.16.MT88.4 R148, [R196+0x4000] ;  /* 0x00400000c494783b */ /* 0x000f660000004200 */
[----:B------:R-:W-:Y:S02]  /*8d70*/  FMUL.FTZ R111, R0, R111 ;  /* 0x0000006f006f7220 */ /* 0x000fe40000410000 */
[C---:B------:R-:W-:Y:S02]  /*8d80*/  FMUL.FTZ R112, R2.reuse, R112 ;  /* 0x0000007002707220 */ /* 0x040fe40000410000 */
[----:B------:R-:W-:Y:S01]  /*8d90*/  FMUL.FTZ R113, R2, R113 ;  /* 0x0000007102717220 */ /* 0x000fe20000410000 */
[C---:B---3--:R-:W-:Y:S03]  /*8da0*/  HMMA.16816.F32 R76, R136.reuse, R140, R76 ;  /* 0x0000008c884c723c */ /* 0x048fe6000000184c */
[--C-:B-1----:R-:W-:Y:S02]  /*8db0*/  FFMA.FTZ R134, R186, c[0x0][0x2d0], -R170.reuse ;  /* 0x0000b400ba867a23 */ /* 0x102fe400000108aa */
[C---:B------:R-:W-:Y:S02]  /*8dc0*/  FMUL.FTZ R114, R0.reuse, R114 ;  /* 0x0000007200727220 */ /* 0x040fe40000410000 */
[----:B------:R1:W-:Y:S01]  /*8dd0*/  MUFU.EX2 R222, R134 ;  /* 0x0000008600de7308 */ /* 0x0003e20000000800 */
[C---:B------:R-:W-:Y:S01]  /*8de0*/  HMMA.16816.F32 R80, R136.reuse, R142, R80 ;  /* 0x0000008e8850723c */ /* 0x040fe20000001850 */
[----:B------:R-:W3:Y:S03]  /*8df0*/  LDSM.16.MT88.4 R140, [R193+0x6000] ;  /* 0x00600000c18c783b */ /* 0x000ee60000004200 */
        /* <DEDUP_REMOVED lines=10> */
[--C-:B-1----:R-:W-:Y:S02]  /*8ea0*/  FFMA.FTZ R134, R187, c[0x0][0x2d0], -R170.reuse ;  /* 0x0000b400bb867a23 */ /* 0x102fe400000108aa */
[C---:B-----5:R-:W-:Y:S02]  /*8eb0*/  HMMA.16816.F32 R92, R136.reuse, R148, R92 ;  /* 0x00000094885c723c */ /* 0x060fe4000000185c */
[----:B------:R1:W5:Y:S02]  /*8ec0*/  MUFU.EX2 R221, R134 ;  /* 0x0000008600dd7308 */ /* 0x0003640000000800 */
[C---:B------:R-:W-:Y:S02]  /*8ed0*/  FMUL.FTZ R122, R0.reuse, R122 ;  /* 0x0000007a007a7220 */ /* 0x040fe40000410000 */
[----:B------:R-:W-:Y:S02]  /*8ee0*/  FMUL.FTZ R123, R0, R123 ;  /* 0x0000007b007b7220 */ /* 0x000fe40000410000 */
[C---:B------:R-:W-:Y:S01]  /*8ef0*/  HMMA.16816.F32 R96, R136.reuse, R150, R96 ;  /* 0x000000968860723c */ /* 0x040fe20000001860 */
[----:B------:R-:W4:Y:S03]  /*8f00*/  LDSM.16.MT88.4 R148, [R197+0x6000] ;  /* 0x00600000c594783b */ /* 0x000f260000004200 */
[C---:B------:R-:W-:Y:S02]  /*8f10*/  FMUL.FTZ R124, R2.reuse, R124 ;  /* 0x0000007c027c7220 */ /* 0x040fe40000410000 */
[----:B------:R-:W-:Y:S02]  /*8f20*/  FMUL.FTZ R125, R2, R125 ;  /* 0x0000007d027d7220 */ /* 0x000fe40000410000 */
[C---:B---3--:R-:W-:Y:S04]  /*8f30*/  HMMA.16816.F32 R100, R136.reuse, R140, R100 ;  /* 0x0000008c8864723c */ /* 0x048fe80000001864 */
[C---:B------:R-:W-:Y:S02]  /*8f40*/  FMUL.FTZ R126, R0.reuse, R126 ;  /* 0x0000007e007e7220 */ /* 0x040fe40000410000 */
[----:B------:R-:W-:Y:S02]  /*8f50*/  FMUL.FTZ R127, R0, R127 ;  /* 0x0000007f007f7220 */ /* 0x000fe40000410000 */
[C---:B------:R-:W-:Y:S01]  /*8f60*/  HMMA.16816.F32 R104, R136.reuse, R142, R104 ;  /* 0x0000008e8868723c */ /* 0x040fe20000001868 */
[----:B------:R-:W3:Y:S03]  /*8f70*/  LDSM.16.MT88.4 R140, [R196+0x6000] ;  /* 0x00600000c48c783b */ /* 0x000ee60000004200 */
[----:B-1----:R-:W-:Y:S02]  /*8f80*/  FFMA.FTZ R134, R188, c[0x0][0x2d0], -R133 ;  /* 0x0000b400bc867a23 */ /* 0x002fe40000010885 */
[C---:B------:R-:W-:Y:S02]  /*8f90*/  FMUL.FTZ R128, R2.reuse, R128 ;  /* 0x0000008002807220 */ /* 0x040fe40000410000 */
[----:B------:R1:W-:Y:S01]  /*8fa0*/  MUFU.EX2 R182, R134 ;  /* 0x0000008600b67308 */ /* 0x0003e20000000800 */
[C---:B--2---:R-:W-:Y:S03]  /*8fb0*/  HMMA.16816.F32 R108, R136.reuse, R144, R108 ;  /* 0x00000090886c723c */ /* 0x044fe6000000186c */
[----:B------:R-:W-:Y:S02]  /*8fc0*/  FMUL.FTZ R129, R2, R129 ;  /* 0x0000008102817220 */ /* 0x000fe40000410000 */
[C---:B------:R-:W-:Y:S02]  /*8fd0*/  FMUL.FTZ R130, R0.reuse, R130 ;  /* 0x0000008200827220 */ /* 0x040fe40000410000 */
[C---:B------:R-:W-:Y:S01]  /*8fe0*/  FMUL.FTZ R131, R0.reuse, R131 ;  /* 0x0000008300837220 */ /* 0x040fe20000410000 */
[C---:B------:R-:W-:Y:S01]  /*8ff0*/  HMMA.16816.F32 R112, R136.reuse, R146, R112 ;  /* 0x000000928870723c */ /* 0x040fe20000001870 */
[----:B------:R-:W2:Y:S03]  /*9000*/  LDSM.16.MT88.4 R144, [R193+0x800] ;  /* 0x00080000c190783b */ /* 0x000ea60000004200 */
[----:B------:R-:W-:Y:S02]  /*9010*/  FFMA.FTZ R152, R245, c[0x0][0x2d0], -R170 ;  /* 0x0000b400f5987a23 */ /* 0x000fe400000108aa */
[----:B------:R-:W-:Y:S02]  /*9020*/  FFMA.FTZ R0, R0, R250, R169 ;  /* 0x000000fa00007223 */ /* 0x000fe400000100a9 */
[C---:B----4-:R-:W-:Y:S04]  /*9030*/  HMMA.16816.F32 R116, R136.reuse, R148, R116 ;  /* 0x000000948874723c */ /* 0x050fe80000001874 */
[----:B------:R-:W-:Y:S02]  /*9040*/  FFMA.FTZ R2, R2, R251, R226 ;  /* 0x000000fb02027223 */ /* 0x000fe400000100e2 */
[----:B------:R-:W-:Y:S02]  /*9050*/  FADD.FTZ R0, R191, R0 ;  /* 0x00000000bf007221 */ /* 0x000fe40000010000 */
[C---:B------:R-:W-:Y:S01]  /*9060*/  HMMA.16816.F32 R120, R136.reuse, R150, R120 ;  /* 0x000000968878723c */ /* 0x040fe20000001878 */
[----:B------:R-:W4:Y:S03]  /*9070*/  LDSM.16.MT88.4 R148, [R194+0x800] ;  /* 0x00080000c294783b */ /* 0x000f260000004200 */
[--C-:B-1----:R-:W-:Y:S02]  /*9080*/  FFMA.FTZ R134, R225, c[0x0][0x2d0], -R133.reuse ;  /* 0x0000b400e1867a23 */ /* 0x102fe40000010885 */
[----:B------:R-:W-:Y:S02]  /*9090*/  FADD.FTZ R2, R234, R2 ;  /* 0x00000002ea027221 */ /* 0x000fe40000010000 */
[C---:B---3--:R-:W-:Y:S01]  /*90a0*/  HMMA.16816.F32 R124, R136.reuse, R140, R124 ;  /* 0x0000008c887c723c */ /* 0x048fe2000000187c */
[----:B------:R-:W1:Y:S03]  /*90b0*/  MUFU.EX2 R181, R134 ;  /* 0x0000008600b57308 */ /* 0x000e660000000800 */
[----:B------:R-:W-:Y:S02]  /*90c0*/  FADD.FTZ R2, R233, R2 ;  /* 0x00000002e9027221 */ /* 0x000fe40000010000 */
[----:B------:R-:W-:Y:S02]  /*90d0*/  FADD.FTZ R0, R190, R0 ;  /* 0x00000000be007221 */ /* 0x000fe40000010000 */
[----:B------:R-:W-:Y:S01]  /*90e0*/  HMMA.16816.F32 R128, R136, R142, R128 ;  /* 0x0000008e8880723c */ /* 0x000fe20000001880 */
[----:B------:R-:W3:Y:S03]  /*90f0*/  LDSM.16.MT88.4 R140, [R197+0x800] ;  /* 0x00080000c58c783b */ /* 0x000ee60000004200 */
[----:B------:R-:W-:Y:S02]  /*9100*/  FADD.FTZ R2, R232, R2 ;  /* 0x00000002e8027221 */ /* 0x000fe40000010000 */
[----:B------:R-:W-:Y:S01]  /*9110*/  FADD.FTZ R0, R189, R0 ;  /* 0x00000000bd007221 */ /* 0x000fe20000010000 */
[----:B------:R-:W-:Y:S01]  /*9120*/  F2FP.PACK_AB R136, R223, R224 ;  /* 0x000000e0df88723e */ /* 0x000fe200000000ff */
[----:B------:R-:W-:Y:S01]  /*9130*/  FADD.FTZ R2, R224, R2 ;  /* 0x00000002e0027221 */ /* 0x000fe20000010000 */
[----:B------:R-:W-:Y:S03]  /*9140*/  F2FP.PACK_AB R137, R183, R184 ;  /* 0x000000b8b789723e */ /* 0x000fe600000000ff */
[----:B-----5:R-:W-:Y:S01]  /*9150*/  F2FP.PACK_AB R138, R221, R222 ;  /* 0x000000dedd8a723e */ /* 0x020fe200000000ff */
[----:B------:R-:W-:Y:S02]  /*9160*/  FADD.FTZ R0, R184, R0 ;  /* 0x00000000b8007221 */ /* 0x000fe40000010000 */
[----:B------:R-:W-:Y:S01]  /*9170*/  FADD.FTZ R2, R223, R2 ;  /* 0x00000002df027221 */ /* 0x000fe20000010000 */
[----:B-1----:R-:W-:Y:S01]  /*9180*/  F2FP.PACK_AB R139, R181, R182 ;  /* 0x000000b6b58b723e */ /* 0x002fe200000000ff */
[----:B------:R-:W-:Y:S02]  /*9190*/  FFMA.FTZ R134, R239, c[0x0][0x2d0], -R170 ;  /* 0x0000b400ef867a23 */ /* 0x000fe400000108aa */
[----:B------:R-:W-:Y:S02]  /*91a0*/  FADD.FTZ R0, R183, R0 ;  /* 0x00000000b7007221 */ /* 0x000fe40000010000 */
[----:B------:R1:W5:Y:S01]  /*91b0*/  MUFU.EX2 R187, R134 ;  /* 0x0000008600bb7308 */ /* 0x0003620000000800 */
[----:B------:R-:W-:Y:S01]  /*91c0*/  FADD.FTZ R2, R222, R2 ;  /* 0x00000002de027221 */ /* 0x000fe20000010000 */
[C---:B--2---:R-:W-:Y:S03]  /*91d0*/  HMMA.16816.F32 R4, R136.reuse, R144, R4 ;  /* 0x000000908804723c */ /* 0x044fe60000001804 */
[----:B------:R-:W-:Y:S02]  /*91e0*/  FADD.FTZ R0, R182, R0 ;  /* 0x00000000b6007221 */ /* 0x000fe40000010000 */
[----:B------:R-:W-:Y:S02]  /*91f0*/  FADD.FTZ R2, R221, R2 ;  /* 0x00000002dd027221 */ /* 0x000fe40000010000 */
[----:B------:R-:W-:Y:S01]  /*9200*/  FADD.FTZ R0, R181, R0 ;  /* 0x00000000b5007221 */ /* 0x000fe20000010000 */
[C---:B------:R-:W-:Y:S01]  /*9210*/  HMMA.16816.F32 R8, R136.reuse, R146, R8 ;  /* 0x000000928808723c */ /* 0x040fe20000001808 */
[----:B------:R-:W2:Y:S07]  /*9220*/  LDSM.16.MT88.4 R144, [R196+0x800] ;  /* 0x00080000c490783b */ /* 0x000eae0000004200 */
[C---:B----4-:R-:W-:Y:S04]  /*9230*/  HMMA.16816.F32 R12, R136.reuse, R148, R12 ;  /* 0x00000094880c723c */ /* 0x050fe8000000180c */
[----:B-1----:R-:W-:Y:S04]  /*9240*/  FFMA.FTZ R134, R238, c[0x0][0x2d0], -R170 ;  /* 0x0000b400ee867a23 */ /* 0x002fe800000108aa */
[C---:B------:R-:W-:Y:S01]  /*9250*/  HMMA.16816.F32 R16, R136.reuse, R150, R16 ;  /* 0x000000968810723c */ /* 0x040fe20000001810 */
[----:B------:R-:W1:Y:S01]  /*9260*/  LDSM.16.MT88.4 R148, [R193+0x2800] ;  /* 0x00280000c194783b */ /* 0x000e620000004200 */
[----:B------:R4:W4:Y:S02]  /*9270*/  MUFU.EX2 R188, R134 ;  /* 0x0000008600bc7308 */ /* 0x0009240000000800 */
[----:B-----5:R-:W-:Y:S04]  /*9280*/  FADD.FTZ R2, R187, R2 ;  /* 0x00000002bb027221 */ /* 0x020fe80000010000 */
[C---:B---3--:R-:W-:Y:S08]  /*9290*/  HMMA.16816.F32 R20, R136.reuse, R140, R20 ;  /* 0x0000008c8814723c */ /* 0x048ff00000001814 */
[C---:B------:R-:W-:Y:S01]  /*92a0*/  HMMA.16816.F32 R24, R136.reuse, R142, R24 ;  /* 0x0000008e8818723c */ /* 0x040fe20000001818 */
[----:B------:R-:W3:Y:S07]  /*92b0*/  LDSM.16.MT88.4 R140, [R194+0x2800] ;  /* 0x00280000c28c783b */ /* 0x000eee0000004200 */
[C---:B--2---:R-:W-:Y:S04]  /*92c0*/  HMMA.16816.F32 R28, R136.reuse, R144, R28 ;  /* 0x00000090881c723c */ /* 0x044fe8000000181c */
[--C-:B----4-:R-:W-:Y:S02]  /*92d0*/  FFMA.FTZ R134, R237, c[0x0][0x2d0], -R133.reuse ;  /* 0x0000b400ed867a23 */ /* 0x110fe40000010885 */
[----:B------:R-:W-:Y:S02]  /*92e0*/  FADD.FTZ R2, R188, R2 ;  /* 0x00000002bc027221 */ /* 0x000fe40000010000 */
[----:B------:R2:W4:Y:S01]  /*92f0*/  MUFU.EX2 R176, R134 ;  /* 0x0000008600b07308 */ /* 0x0005220000000800 */
[C---:B------:R-:W-:Y:S01]  /*9300*/  HMMA.16816.F32 R32, R136.reuse, R146, R32 ;  /* 0x000000928820723c */ /* 0x040fe20000001820 */
[----:B------:R-:W5:Y:S07]  /*9310*/  LDSM.16.MT88.4 R144, [R197+0x2800] ;  /* 0x00280000c590783b */ /* 0x000f6e0000004200 */
[C---:B-1----:R-:W-:Y:S08]  /*9320*/  HMMA.16816.F32 R36, R136.reuse, R148, R36 ;  /* 0x000000948824723c */ /* 0x042ff00000001824 */
[C---:B------:R-:W-:Y:S01]  /*9330*/  HMMA.16816.F32 R40, R136.reuse, R150, R40 ;  /* 0x000000968828723c */ /* 0x040fe20000001828 */
[----:B------:R-:W1:Y:S03]  /*9340*/  LDSM.16.MT88.4 R148, [R196+0x2800] ;  /* 0x00280000c494783b */ /* 0x000e660000004200 */
[--C-:B--2---:R-:W-:Y:S04]  /*9350*/  FFMA.FTZ R134, R236, c[0x0][0x2d0], -R133.reuse ;  /* 0x0000b400ec867a23 */ /* 0x104fe80000010885 */
[C---:B---3--:R-:W-:Y:S01]  /*9360*/  HMMA.16816.F32 R44, R136.reuse, R140, R44 ;  /* 0x0000008c882c723c */ /* 0x048fe2000000182c */
[----:B------:R2:W3:Y:S03]  /*9370*/  MUFU.EX2 R177, R134 ;  /* 0x0000008600b17308 */ /* 0x0004e60000000800 */
[----:B----4-:R-:W-:Y:S04]  /*9380*/  FADD.FTZ R0, R176, R0 ;  /* 0x00000000b0007221 */ /* 0x010fe80000010000 */
[C---:B------:R-:W-:Y:S01]  /*9390*/  HMMA.16816.F32 R48, R136.reuse, R142, R48 ;  /* 0x0000008e8830723c */ /* 0x040fe20000001830 */
[----:B------:R-:W4:Y:S07]  /*93a0*/  LDSM.16.MT88.4 R140, [R193+0x4800] ;  /* 0x00480000c18c783b */ /* 0x000f2e0000004200 */
[C---:B-----5:R-:W-:Y:S08]  /*93b0*/  HMMA.16816.F32 R52, R136.reuse, R144, R52 ;  /* 0x000000908834723c */ /* 0x060ff00000001834 */
[C---:B------:R-:W-:Y:S01]  /*93c0*/  HMMA.16816.F32 R56, R136.reuse, R146, R56 ;  /* 0x000000928838723c */ /* 0x040fe20000001838 */
[----:B------:R-:W5:Y:S03]  /*93d0*/  LDSM.16.MT88.4 R144, [R194+0x4800] ;  /* 0x00480000c290783b */ /* 0x000f660000004200 */
[----:B--2---:R-:W-:Y:S02]  /*93e0*/  FFMA.FTZ R134, R241, c[0x0][0x2d0], -R170 ;  /* 0x0000b400f1867a23 */ /* 0x004fe400000108aa */
[----:B---3--:R-:W-:Y:S02]  /*93f0*/  FADD.FTZ R0, R177, R0 ;  /* 0x00000000b1007221 */ /* 0x008fe40000010000 */
[C---:B-1----:R-:W-:Y:S01]  /*9400*/  HMMA.16816.F32 R60, R136.reuse, R148, R60 ;  /* 0x00000094883c723c */ /* 0x042fe2000000183c */
[----:B------:R1:W2:Y:S07]  /*9410*/  MUFU.EX2 R186, R134 ;  /* 0x0000008600ba7308 */ /* 0x0002ae0000000800 */
[C---:B------:R-:W-:Y:S01]  /*9420*/  HMMA.16816.F32 R64, R136.reuse, R150, R64 ;  /* 0x000000968840723c */ /* 0x040fe20000001840 */
[----:B------:R-:W3:Y:S07]  /*9430*/  LDSM.16.MT88.4 R148, [R197+0x4800] ;  /* 0x00480000c594783b */ /* 0x000eee0000004200 */
[C---:B----4-:R-:W-:Y:S08]  /*9440*/  HMMA.16816.F32 R68, R136.reuse, R140, R68 ;  /* 0x0000008c8844723c */ /* 0x050ff00000001844 */
[C---:B------:R-:W-:Y:S01]  /*9450*/  HMMA.16816.F32 R72, R136.reuse, R142, R72 ;  /* 0x0000008e8848723c */ /* 0x040fe20000001848 */
[----:B------:R-:W4:Y:S03]  /*9460*/  LDSM.16.MT88.4 R140, [R196+0x4800] ;  /* 0x00480000c48c783b */ /* 0x000f260000004200 */
[----:B-1----:R-:W-:Y:S02]  /*9470*/  FFMA.FTZ R134, R240, c[0x0][0x2d0], -R170 ;  /* 0x0000b400f0867a23 */ /* 0x002fe400000108aa */
[----:B--2---:R-:W-:Y:S02]  /*9480*/  FADD.FTZ R2, R186, R2 ;  /* 0x00000002ba027221 */ /* 0x004fe40000010000 */
[----:B------:R1:W-:Y:S01]  /*9490*/  MUFU.EX2 R185, R134 ;  /* 0x0000008600b97308 */ /* 0x0003e20000000800 */
[C---:B-----5:R-:W-:Y:S08]  /*94a0*/  HMMA.16816.F32 R76, R136.reuse, R144, R76 ;  /* 0x00000090884c723c */ /* 0x060ff0000000184c */
[C---:B------:R-:W-:Y:S01]  /*94b0*/  HMMA.16816.F32 R80, R136.reuse, R146, R80 ;  /* 0x000000928850723c */ /* 0x040fe20000001850 */
[----:B------:R-:W2:Y:S07]  /*94c0*/  LDSM.16.MT88.4 R144, [R193+0x6800] ;  /* 0x00680000c190783b */ /* 0x000eae0000004200 */
[C---:B---3--:R-:W-:Y:S04]  /*94d0*/  HMMA.16816.F32 R84, R136.reuse, R148, R84 ;  /* 0x000000948854723c */ /* 0x048fe80000001854 */
[--C-:B-1----:R-:W-:Y:S04]  /*94e0*/  FFMA.FTZ R134, R242, c[0x0][0x2d0], -R133.reuse ;  /* 0x0000b400f2867a23 */ /* 0x102fe80000010885 */
[C---:B------:R-:W-:Y:S01]  /*94f0*/  HMMA.16816.F32 R88, R136.reuse, R150, R88 ;  /* 0x000000968858723c */ /* 0x040fe20000001858 */
[----:B------:R-:W1:Y:S01]  /*9500*/  LDSM.16.MT88.4 R148, [R194+0x6800] ;  /* 0x00680000c294783b */ /* 0x000e620000004200 */
[----:B------:R3:W5:Y:S06]  /*9510*/  MUFU.EX2 R175, R134 ;  /* 0x0000008600af7308 */ /* 0x00076c0000000800 */
[C---:B----4-:R-:W-:Y:S08]  /*9520*/  HMMA.16816.F32 R92, R136.reuse, R140, R92 ;  /* 0x0000008c885c723c */ /* 0x050ff0000000185c */
[C---:B------:R-:W-:Y:S01]  /*9530*/  HMMA.16816.F32 R96, R136.reuse, R142, R96 ;  /* 0x0000008e8860723c */ /* 0x040fe20000001860 */
[----:B------:R-:W4:Y:S07]  /*9540*/  LDSM.16.MT88.4 R140, [R197+0x6800] ;  /* 0x00680000c58c783b */ /* 0x000f2e0000004200 */
[C---:B--2---:R-:W-:Y:S04]  /*9550*/  HMMA.16816.F32 R100, R136.reuse, R144, R100 ;  /* 0x000000908864723c */ /* 0x044fe80000001864 */
[--C-:B---3--:R-:W-:Y:S02]  /*9560*/  FFMA.FTZ R134, R243, c[0x0][0x2d0], -R133.reuse ;  /* 0x0000b400f3867a23 */ /* 0x108fe40000010885 */
[----:B-----5:R-:W-:Y:S02]  /*9570*/  FADD.FTZ R0, R175, R0 ;  /* 0x00000000af007221 */ /* 0x020fe40000010000 */
[----:B------:R2:W3:Y:S01]  /*9580*/  MUFU.EX2 R174, R134 ;  /* 0x0000008600ae7308 */ /* 0x0004e20000000800 */
[C---:B------:R-:W-:Y:S01]  /*9590*/  HMMA.16816.F32 R104, R136.reuse, R146, R104 ;  /* 0x000000928868723c */ /* 0x040fe20000001868 */
[----:B------:R-:W5:Y:S07]  /*95a0*/  LDSM.16.MT88.4 R144, [R196+0x6800] ;  /* 0x00680000c490783b */ /* 0x000f6e0000004200 */
[C---:B-1----:R-:W-:Y:S08]  /*95b0*/  HMMA.16816.F32 R108, R136.reuse, R148, R108 ;  /* 0x00000094886c723c */ /* 0x042ff0000000186c */
[C---:B------:R-:W-:Y:S01]  /*95c0*/  HMMA.16816.F32 R112, R136.reuse, R150, R112 ;  /* 0x000000968870723c */ /* 0x040fe20000001870 */
[----:B------:R-:W-:Y:S03]  /*95d0*/  LDSM.16.MT88.4 R148, [R194+0x1000] ;  /* 0x00100000c294783b */ /* 0x000fe60000004200 */
[--C-:B--2---:R-:W-:Y:S04]  /*95e0*/  FFMA.FTZ R134, R249, c[0x0][0x2d0], -R170.reuse ;  /* 0x0000b400f9867a23 */ /* 0x104fe800000108aa */
[C---:B----4-:R-:W-:Y:S01]  /*95f0*/  HMMA.16816.F32 R116, R136.reuse, R140, R116 ;  /* 0x0000008c8874723c */ /* 0x050fe20000001874 */
[----:B------:R1:W-:Y:S07]  /*9600*/  MUFU.EX2 R180, R134 ;  /* 0x0000008600b47308 */ /* 0x0003ee0000000800 */
[C---:B------:R-:W-:Y:S01]  /*9610*/  HMMA.16816.F32 R120, R136.reuse, R142, R120 ;  /* 0x0000008e8878723c */ /* 0x040fe20000001878 */
[----:B------:R-:W2:Y:S07]  /*9620*/  LDSM.16.MT88.4 R140, [R193+0x1000] ;  /* 0x00100000c18c783b */ /* 0x000eae0000004200 */
[C---:B-----5:R-:W-:Y:S08]  /*9630*/  HMMA.16816.F32 R124, R136.reuse, R144, R124 ;  /* 0x00000090887c723c */ /* 0x060ff0000000187c */
[----:B------:R-:W-:Y:S01]  /*9640*/  HMMA.16816.F32 R128, R136, R146, R128 ;  /* 0x000000928880723c */ /* 0x000fe20000001880 */
[----:B------:R-:W4:Y:S03]  /*9650*/  LDSM.16.MT88.4 R144, [R197+0x1000] ;  /* 0x00100000c590783b */ /* 0x000f260000004200 */
[--C-:B-1----:R-:W-:Y:S03]  /*9660*/  FFMA.FTZ R134, R246, c[0x0][0x2d0], -R170.reuse ;  /* 0x0000b400f6867a23 */ /* 0x102fe600000108aa */
[----:B------:R-:W-:Y:S01]  /*9670*/  F2FP.PACK_AB R136, R188, R187 ;  /* 0x000000bbbc88723e */ /* 0x000fe200000000ff */
[----:B------:R1:W5:Y:S01]  /*9680*/  MUFU.EX2 R179, R134 ;  /* 0x0000008600b37308 */ /* 0x0003620000000800 */
[----:B------:R-:W-:Y:S03]  /*9690*/  F2FP.PACK_AB R137, R177, R176 ;  /* 0x000000b0b189723e */ /* 0x000fe600000000ff */
[----:B------:R-:W-:Y:S02]  /*96a0*/  F2FP.PACK_AB R138, R185, R186 ;  /* 0x000000bab98a723e */ /* 0x000fe400000000ff */
[----:B---3--:R-:W-:Y:S07]  /*96b0*/  F2FP.PACK_AB R139, R174, R175 ;  /* 0x000000afae8b723e */ /* 0x008fee00000000ff */
[C---:B--2---:R-:W-:Y:S08]  /*96c0*/  HMMA.16816.F32 R4, R136.reuse, R140, R4 ;  /* 0x0000008c8804723c */ /* 0x044ff00000001804 */
[C---:B------:R-:W-:Y:S01]  /*96d0*/  HMMA.16816.F32 R8, R136.reuse, R142, R8 ;  /* 0x0000008e8808723c */ /* 0x040fe20000001808 */
[----:B------:R-:W2:Y:S03]  /*96e0*/  LDSM.16.MT88.4 R140, [R196+0x1000] ;  /* 0x00100000c48c783b */ /* 0x000ea60000004200 */
[--C-:B-1----:R-:W-:Y:S04]  /*96f0*/  FFMA.FTZ R134, R248, c[0x0][0x2d0], -R133.reuse ;  /* 0x0000b400f8867a23 */ /* 0x102fe80000010885 */
[C---:B------:R-:W-:Y:S01]  /*9700*/  HMMA.16816.F32 R12, R136.reuse, R148, R12 ;  /* 0x00000094880c723c */ /* 0x040fe2000000180c */
[----:B------:R1:W-:Y:S07]  /*9710*/  MUFU.EX2 R172, R134 ;  /* 0x0000008600ac7308 */ /* 0x0003ee0000000800 */
[C---:B------:R-:W-:Y:S01]  /*9720*/  HMMA.16816.F32 R16, R136.reuse, R150, R16 ;  /* 0x000000968810723c */ /* 0x040fe20000001810 */
[----:B------:R-:W3:Y:S07]  /*9730*/  LDSM.16.MT88.4 R148, [R193+0x3000] ;  /* 0x00300000c194783b */ /* 0x000eee0000004200 */
[C---:B----4-:R-:W-:Y:S08]  /*9740*/  HMMA.16816.F32 R20, R136.reuse, R144, R20 ;  /* 0x000000908814723c */ /* 0x050ff00000001814 */
[C---:B------:R-:W-:Y:S01]  /*9750*/  HMMA.16816.F32 R24, R136.reuse, R146, R24 ;  /* 0x000000928818723c */ /* 0x040fe20000001818 */
[----:B------:R-:W4:Y:S03]  /*9760*/  LDSM.16.MT88.4 R144, [R194+0x3000] ;  /* 0x00300000c290783b */ /* 0x000f260000004200 */
[--C-:B-1----:R-:W-:Y:S02]  /*9770*/  FFMA.FTZ R134, R244, c[0x0][0x2d0], -R133.reuse ;  /* 0x0000b400f4867a23 */ /* 0x102fe40000010885 */
[----:B------:R-:W-:Y:S01]  /*9780*/  FFMA.FTZ R133, R168, c[0x0][0x2d0], -R133 ;  /* 0x0000b400a8857a23 */ /* 0x000fe20000010885 */
[----:B-----5:R-:W-:Y:S01]  /*9790*/  F2FP.PACK_AB R168, R179, R180 ;  /* 0x000000b4b3a8723e */ /* 0x020fe200000000ff */
[----:B------:R-:W1:Y:S01]  /*97a0*/  MUFU.EX2 R173, R134 ;  /* 0x0000008600ad7308 */ /* 0x000e620000000800 */
[C---:B--2---:R-:W-:Y:S08]  /*97b0*/  HMMA.16816.F32 R28, R136.reuse, R140, R28 ;  /* 0x0000008c881c723c */ /* 0x044ff0000000181c */
[C---:B------:R-:W-:Y:S01]  /*97c0*/  HMMA.16816.F32 R32, R136.reuse, R142, R32 ;  /* 0x0000008e8820723c */ /* 0x040fe20000001820 */
[----:B------:R-:W2:Y:S01]  /*97d0*/  LDSM.16.MT88.4 R140, [R197+0x3000] ;  /* 0x00300000c58c783b */ /* 0x000ea20000004200 */
[----:B------:R-:W5:Y:S06]  /*97e0*/  MUFU.EX2 R133, R133 ;  /* 0x0000008500857308 */ /* 0x000f6c0000000800 */
[C---:B---3--:R-:W-:Y:S04]  /*97f0*/  HMMA.16816.F32 R36, R136.reuse, R148, R36 ;  /* 0x000000948824723c */ /* 0x048fe80000001824 */
[----:B-1----:R-:W-:Y:S04]  /*9800*/  F2FP.PACK_AB R169, R173, R172 ;  /* 0x000000acada9723e */ /* 0x002fe800000000ff */
[C---:B------:R-:W-:Y:S01]  /*9810*/  HMMA.16816.F32 R40, R136.reuse, R150, R40 ;  /* 0x000000968828723c */ /* 0x040fe20000001828 */
[----:B------:R-:W1:Y:S03]  /*9820*/  LDSM.16.MT88.4 R148, [R196+0x3000] ;  /* 0x00300000c494783b */ /* 0x000e660000004200 */
[----:B------:R-:W-:Y:S04]  /*9830*/  FFMA.FTZ R134, R247, c[0x0][0x2d0], -R170 ;  /* 0x0000b400f7867a23 */ /* 0x000fe800000108aa */
[C---:B----4-:R-:W-:Y:S01]  /*9840*/  HMMA.16816.F32 R44, R136.reuse, R144, R44 ;  /* 0x00000090882c723c */ /* 0x050fe2000000182c */
[----:B------:R-:W-:Y:S03]  /*9850*/  MUFU.EX2 R178, R134 ;  /* 0x0000008600b27308 */ /* 0x000fe60000000800 */
[----:B-----5:R-:W-:Y:S04]  /*9860*/  F2FP.PACK_AB R171, R133, R135 ;  /* 0x0000008785ab723e */ /* 0x020fe800000000ff */
[C---:B------:R-:W-:Y:S01]  /*9870*/  HMMA.16816.F32 R48, R136.reuse, R146, R48 ;  /* 0x000000928830723c */ /* 0x040fe20000001830 */
[----:B------:R-:W3:Y:S02]  /*9880*/  LDSM.16.MT88.4 R144, [R193+0x5000] ;  /* 0x00500000c190783b */ /* 0x000ee40000004200 */
[----:B------:R-:W4:Y:S05]  /*9890*/  MUFU.EX2 R134, R152 ;  /* 0x0000009800867308 */ /* 0x000f2a0000000800 */
[C---:B--2---:R-:W-:Y:S08]  /*98a0*/  HMMA.16816.F32 R52, R136.reuse, R140, R52 ;  /* 0x0000008c8834723c */ /* 0x044ff00000001834 */
[C---:B------:R-:W-:Y:S01]  /*98b0*/  HMMA.16816.F32 R56, R136.reuse, R142, R56 ;  /* 0x0000008e8838723c */ /* 0x040fe20000001838 */
[----:B------:R-:W2:Y:S07]  /*98c0*/  LDSM.16.MT88.4 R140, [R194+0x5000] ;  /* 0x00500000c28c783b */ /* 0x000eae0000004200 */
[C---:B-1----:R-:W-:Y:S04]  /*98d0*/  HMMA.16816.F32 R60, R136.reuse, R148, R60 ;  /* 0x00000094883c723c */ /* 0x042fe8000000183c */
[----:B----4-:R-:W-:Y:S04]  /*98e0*/  F2FP.PACK_AB R170, R134, R178 ;  /* 0x000000b286aa723e */ /* 0x010fe800000000ff */
        /* <DEDUP_REMOVED lines=10> */
[----:B------:R-:W-:Y:S07]  /*9990*/  LDSM.16.MT88.4 R148, [R197+0x7000] ;  /* 0x00700000c594783b */ /* 0x000fee0000004200 */
[C---:B---3--:R-:W-:Y:S08]  /*99a0*/  HMMA.16816.F32 R92, R136.reuse, R144, R92 ;  /* 0x00000090885c723c */ /* 0x048ff0000000185c */
        /* <DEDUP_REMOVED lines=8> */
[C---:B------:R-:W-:Y:S08]  /*9a30*/  HMMA.16816.F32 R116, R136.reuse, R148, R116 ;  /* 0x000000948874723c */ /* 0x040ff00000001874 */
[C---:B------:R-:W-:Y:S01]  /*9a40*/  HMMA.16816.F32 R120, R136.reuse, R150, R120 ;  /* 0x000000968878723c */ /* 0x040fe20000001878 */
[----:B------:R-:W3:Y:S07]  /*9a50*/  LDSM.16.MT88.4 R148, [R194+0x1800] ;  /* 0x00180000c294783b */ /* 0x000eee0000004200 */
[C---:B--2---:R-:W-:Y:S08]  /*9a60*/  HMMA.16816.F32 R124, R136.reuse, R140, R124 ;  /* 0x0000008c887c723c */ /* 0x044ff0000000187c */
[----:B------:R-:W-:Y:S08]  /*9a70*/  HMMA.16816.F32 R128, R136, R142, R128 ;  /* 0x0000008e8880723c */ /* 0x000ff00000001880 */
[C---:B-1----:R-:W-:Y:S01]  /*9a80*/  HMMA.16816.F32 R136, R168.reuse, R144, R4 ;  /* 0x00000090a888723c */ /* 0x042fe20000001804 */
[----:B------:R-:W1:Y:S07]  /*9a90*/  LDSM.16.MT88.4 R4, [R193+0x3800] ;  /* 0x00380000c104783b */ /* 0x000e6e0000004200 */
[C---:B------:R-:W-:Y:S01]  /*9aa0*/  HMMA.16816.F32 R140, R168.reuse, R146, R8 ;  /* 0x00000092a88c723c */ /* 0x040fe20000001808 */
[----:B------:R-:W2:Y:S07]  /*9ab0*/  LDSM.16.MT88.4 R8, [R194+0x3800] ;  /* 0x00380000c208783b */ /* 0x000eae0000004200 */
[C---:B---3--:R-:W-:Y:S01]  /*9ac0*/  HMMA.16816.F32 R144, R168.reuse, R148, R12 ;  /* 0x00000094a890723c */ /* 0x048fe2000000180c */
[----:B------:R-:W3:Y:S07]  /*9ad0*/  LDSM.16.MT88.4 R12, [R197+0x3800] ;  /* 0x00380000c50c783b */ /* 0x000eee0000004200 */
[C---:B------:R-:W-:Y:S01]  /*9ae0*/  HMMA.16816.F32 R148, R168.reuse, R150, R16 ;  /* 0x00000096a894723c */ /* 0x040fe20000001810 */
[----:B------:R-:W4:Y:S07]  /*9af0*/  LDSM.16.MT88.4 R16, [R196+0x3800] ;  /* 0x00380000c410783b */ /* 0x000f2e0000004200 */
[C---:B------:R-:W-:Y:S08]  /*9b00*/  HMMA.16816.F32 R152, R168.reuse, R156, R20 ;  /* 0x0000009ca898723c */ /* 0x040ff00000001814 */
        /* <DEDUP_REMOVED lines=24> */
[C---:B----4-:R-:W-:Y:S07]  /*9c90*/  HMMA.16816.F32 R92, R168.reuse, R16, R92 ;  /* 0x00000010a85c723c */ /* 0x050fee000000185c */
[-C--:B------:R-:W-:Y:S01]  /*9ca0*/  MOV R16, R3.reuse ;  /* 0x0000000300107202 */ /* 0x080fe20000000f00 */
[C---:B------:R-:W-:Y:S08]  /*9cb0*/  HMMA.16816.F32 R96, R168.reuse, R18, R96 ;  /* 0x00000012a860723c */ /* 0x040ff00000001860 */
[C---:B-1----:R-:W-:Y:S08]  /*9cc0*/  HMMA.16816.F32 R100, R168.reuse, R4, R100 ;  /* 0x00000004a864723c */ /* 0x042ff00000001864 */
[C---:B------:R-:W-:Y:S01]  /*9cd0*/  HMMA.16816.F32 R104, R168.reuse, R6, R104 ;  /* 0x00000006a868723c */ /* 0x040fe20000001868 */
[----:B------:R-:W1:Y:S07]  /*9ce0*/  LDSM.16.MT88.4 R4, [R196+0x7800] ;  /* 0x00780000c404783b */ /* 0x000e6e0000004200 */
[C---:B--2---:R-:W-:Y:S08]  /*9cf0*/  HMMA.16816.F32 R108, R168.reuse, R8, R108 ;  /* 0x00000008a86c723c */ /* 0x044ff0000000186c */
        /* <DEDUP_REMOVED lines=11> */
[----:B------:R-:W-:Y:S02]  /*9db0*/  FADD.FTZ R2, R178, R0 ;  /* 0x00000000b2027221 */ /* 0x000fe40000010000 */
[----:B------:R-:W-:Y:S02]  /*9dc0*/  FADD.FTZ R0, R135, R4 ;  /* 0x0000000487007221 */ /* 0x000fe40000010000 */
[----:B------:R-:W-:Y:S01]  /*9dd0*/  FADD.FTZ R251, R134, R2 ;  /* 0x0000000286fb7221 */ /* 0x000fe20000010000 */
[----:B------:R-:W-:Y:S01]  /*9de0*/  MOV R134, R3 ;  /* 0x0000000300867202 */ /* 0x000fe20000000f00 */
[----:B------:R-:W-:Y:S01]  /*9df0*/  FADD.FTZ R250, R133, R0 ;  /* 0x0000000085fa7221 */ /* 0x000fe20000010000 */
[----:B------:R-:W-:Y:S01]  /*9e00*/  MOV R133, R132 ;  /* 0x0000008400857202 */ /* 0x000fe20000000f00 */
[----:B------:R-:W-:-:S05]  /*9e10*/  @P4 BRA `(.L_x_1256) ;  /* 0xffffc80000004947 */ /* 0x000fca000383ffff */
.L_x_1255:
        /* <DEDUP_REMOVED lines=8> */
.L_x_1326:
[----:B------:R-:W-:Y:S01]  /*9ea0*/  FSETP.NE.FTZ.AND P1, PT, R0, RZ, PT ;  /* 0x000000ff0000720b */ /* 0x000fe20003f35000 */
[----:B---3--:R-:W-:Y:S01]  /*9eb0*/  FADD.FTZ R3, R3, R4 ;  /* 0x0000000403037221 */ /* 0x008fe20000010000 */
[----:B------:R-:W-:Y:S02]  /*9ec0*/  MOV R2, RZ ;  /* 0x000000ff00027202 */ /* 0x000fe40000000f00 */
[----:B------:R-:W-:Y:S02]  /*9ed0*/  MOV R21, 0xff800000 ;  /* 0xff80000000157802 */ /* 0x000fe40000000f00 */
[----:B------:R-:W-:-:S02]  /*9ee0*/  FSETP.NE.FTZ.AND P0, PT, R3, RZ, PT ;  /* 0x000000ff0300720b */ /* 0x000fc40003f15000 */
[----:B------:R-:W-:-:S05]  /*9ef0*/  MOV R20, 0xff800000 ;  /* 0xff80000000147802 */ /* 0x000fca0000000f00 */
[----:B------:R-:W1:Y:S01]  /*9f00*/  @P1 MUFU.LG2 R5, R0 ;  /* 0x0000000000051308 */ /* 0x000e620000000c00 */
[----:B--2---:R-:W-:-:S05]  /*9f10*/  @P1 MOV R4, 0x3f317218 ;  /* 0x3f31721800041802 */ /* 0x004fca0000000f00 */
[----:B------:R-:W-:Y:S02]  /*9f20*/  @P1 FMUL.FTZ R4, R4, c[0x0][0x2d0] ;  /* 0x0000b40004041a20 */ /* 0x000fe40000410000 */
[----:B------:R2:W3:Y:S01]  /*9f30*/  @P1 MUFU.RCP R2, R0 ;  /* 0x0000000000021308 */ /* 0x0004e20000001000 */
[----:B-1----:R-:W-:-:S04]  /*9f40*/  @P1 FMUL.FTZ R5, R5, 0.69314718246459960938 ;  /* 0x3f31721805051820 */ /* 0x002fc80000410000 */
[----:B------:R-:W-:Y:S01]  /*9f50*/  @P1 FFMA.FTZ R21, R4, R132, R5 ;  /* 0x0000008404151223 */ /* 0x000fe20000010005 */
[----:B------:R-:W-:Y:S02]  /*9f60*/  MOV R4, 0x1 ;  /* 0x0000000100047802 */ /* 0x000fe40000000f00 */
[----:B--2---:R-:W-:Y:S01]  /*9f70*/  MOV R0, RZ ;  /* 0x000000ff00007202 */ /* 0x004fe20000000f00 */
[C---:B---3--:R-:W-:Y:S02]  /*9f80*/  FMUL.FTZ R22, R2.reuse, R140 ;  /* 0x0000008c02167220 */ /* 0x048fe40000410000 */
[C---:B------:R-:W-:Y:S02]  /*9f90*/  FMUL.FTZ R23, R2.reuse, R141 ;  /* 0x0000008d02177220 */ /* 0x040fe40000410000 */
[C---:B------:R-:W-:Y:S01]  /*9fa0*/  FMUL.FTZ R30, R2.reuse, R148 ;  /* 0x00000094021e7220 */ /* 0x040fe20000410000 */
[----:B------:R-:W1:Y:S01]  /*9fb0*/  @P0 MUFU.RCP R0, R3 ;  /* 0x0000000300000308 */ /* 0x000e620000001000 */
        /* <DEDUP_REMOVED lines=61> */
[----:B------:R2:W3:Y:S01]  /*a390*/  @P0 MUFU.LG2 R2, R3 ;  /* 0x0000000300020308 */ /* 0x0004e20000000c00 */
[C---:B-1----:R-:W-:Y:S02]  /*a3a0*/  FMUL.FTZ R120, R0.reuse, R142 ;  /* 0x0000008e00787220 */ /* 0x042fe40000410000 */
[C---:B------:R-:W-:Y:S02]  /*a3b0*/  FMUL.FTZ R121, R0.reuse, R143 ;  /* 0x0000008f00797220 */ /* 0x040fe40000410000 */
[C---:B------:R-:W-:Y:S02]  /*a3c0*/  FMUL.FTZ R128, R0.reuse, R158 ;  /* 0x0000009e00807220 */ /* 0x040fe40000410000 */
[C---:B------:R-:W-:Y:S02]  /*a3d0*/  FMUL.FTZ R129, R0.reuse, R159 ;  /* 0x0000009f00817220 */ /* 0x040fe40000410000 */
[C---:B------:R-:W-:Y:S02]  /*a3e0*/  FMUL.FTZ R112, R0.reuse, R138 ;  /* 0x0000008a00707220 */ /* 0x040fe40000410000 */
[----:B------:R-:W-:-:S02]  /*a3f0*/  FMUL.FTZ R113, R0, R139 ;  /* 0x0000008b00717220 */ /* 0x000fc40000410000 */
[C---:B------:R-:W-:Y:S02]  /*a400*/  FMUL.FTZ R116, R0.reuse, R146 ;  /* 0x0000009200747220 */ /* 0x040fe40000410000 */
[C---:B------:R-:W-:Y:S01]  /*a410*/  FMUL.FTZ R117, R0.reuse, R147 ;  /* 0x0000009300757220 */ /* 0x040fe20000410000 */
[----:B--2---:R-:W-:Y:S01]  /*a420*/  @P0 MOV R3, 0x3f317218 ;  /* 0x3f31721800030802 */ /* 0x004fe20000000f00 */
[C---:B------:R-:W-:Y:S02]  /*a430*/  FMUL.FTZ R142, R0.reuse, R166 ;  /* 0x000000a6008e7220 */ /* 0x040fe40000410000 */
[C---:B------:R-:W-:Y:S02]  /*a440*/  FMUL.FTZ R143, R0.reuse, R167 ;  /* 0x000000a7008f7220 */ /* 0x040fe40000410000 */
[C---:B------:R-:W-:Y:S02]  /*a450*/  FMUL.FTZ R158, R0.reuse, R50 ;  /* 0x00000032009e7220 */ /* 0x040fe40000410000 */
[----:B------:R-:W-:-:S02]  /*a460*/  FMUL.FTZ R159, R0, R51 ;  /* 0x00000033009f7220 */ /* 0x000fc40000410000 */
[C---:B------:R-:W-:Y:S02]  /*a470*/  FMUL.FTZ R156, R0.reuse, R54 ;  /* 0x00000036009c7220 */ /* 0x040fe40000410000 */
[----:B------:R-:W-:Y:S02]  /*a480*/  FMUL.FTZ R157, R0, R55 ;  /* 0x00000037009d7220 */ /* 0x000fe40000410000 */
[----:B---3--:R-:W-:Y:S02]  /*a490*/  @P0 FMUL.FTZ R2, R2, 0.69314718246459960938 ;  /* 0x3f31721802020820 */ /* 0x008fe40000410000 */
        /* <DEDUP_REMOVED lines=50> */
[----:B------:R-:W-:Y:S01]  /*a7c0*/  FMUL.FTZ R39, R0, R131 ;  /* 0x0000008300277220 */ /* 0x000fe20000410000 */
[----:B------:R-:W-:Y:S01]  /*a7d0*/  PRMT R0, R4, 0x7610, R0 ;  /* 0x0000761004007816 */ /* 0x000fe20000000000 */
[----:B------:R-:W-:-:S02]  /*a7e0*/  @P0 FFMA.FTZ R20, R3, R16, R2 ;  /* 0x0000001003140223 */ /* 0x000fc40000010002 */
.L_x_1240:
        /* <DEDUP_REMOVED lines=19> */
.L_x_1259:
[----:B--2---:R-:W-:Y:S05]  /*a920*/  BSYNC B0 ;  /* 0x0000000000007941 */ /* 0x004fea0003800000 */
.L_x_1258:
[----:B------:R-:W-:Y:S01]  /*a930*/  PRMT R0, R0, 0x9910, RZ ;  /* 0x0000991000007816 */ /* 0x000fe200000000ff */
[----:B------:R-:W-:Y:S01]  /*a940*/  BSSY B1, `(.L_x_1260) ;  /* 0x000043a000017945 */ /* 0x000fe20003800000 */
[----:B-----5:R-:W-:Y:S02]  /*a950*/  IMAD.MOV.U32 R98, RZ, RZ, R6 ;  /* 0x000000ffff627224 */ /* 0x020fe400078e0006 */
[----:B------:R-:W-:-:S13]  /*a960*/  ISETP.NE.AND P0, PT, R0, RZ, PT ;  /* 0x000000ff0000720c */ /* 0x000fda0003f05270 */
        /* <DEDUP_REMOVED lines=8> */
[----:B------:R-:W4:Y:S01]  /*a9f0*/  LDL R11, [R1+0x50] ;  /* 0x00005000010b7983 */ /* 0x000f220000100800 */
[----:B------:R-:W-:Y:S01]  /*aa00*/  WARPSYNC 0xffffffff ;  /* 0xffffffff00007948 */ /* 0x000fe20003800000 */
[----:B------:R-:W-:-:S02]  /*aa10*/  F2FP.PACK_AB R0, R25, R24 ;  /* 0x000000181900723e */ /* 0x000fc400000000ff */
[----:B------:R-:W-:Y:S01]  /*aa20*/  BAR.SYNC.DEFER_BLOCKING 0x1, 0x100 ;  /* 0x0044000000007b1d */ /* 0x000fe20000010000 */
[----:B------:R-:W-:Y:S02]  /*aa30*/  F2FP.PACK_AB R2, R113, R112 ;  /* 0x000000707102723e */ /* 0x000fe400000000ff */
[----:B------:R-:W-:-:S03]  /*aa40*/  F2FP.PACK_AB R3, R23, R22 ;  /* 0x000000161703723e */ /* 0x000fc600000000ff */
[----:B------:R-:W4:Y:S01]  /*aa50*/  LDL R9, [R1+0x14] ;  /* 0x0000140001097983 */ /* 0x000f220000100800 */
[----:B------:R-:W-:-:S03]  /*aa60*/  F2FP.PACK_AB R4, R85, R84 ;  /* 0x000000545504723e */ /* 0x000fc600000000ff */
[----:B--2---:R1:W-:Y:S04]  /*aa70*/  STS [R8], R0 ;  /* 0x0000000008007388 */ /* 0x0043e80000000800 */
[----:B------:R2:W-:Y:S04]  /*aa80*/  STS [R8+0x400], R2 ;  /* 0x0004000208007388 */ /* 0x0005e80000000800 */
[----:B---3--:R3:W-:Y:S01]  /*aa90*/  STS [R13], R3 ;  /* 0x000000030d007388 */ /* 0x0087e20000000800 */
[----:B-1----:R-:W-:Y:S02]  /*aaa0*/  F2FP.PACK_AB R0, R121, R120 ;  /* 0x000000787900723e */ /* 0x002fe400000000ff */
        /* <DEDUP_REMOVED lines=91> */
[----:B------:R1:W-:Y:S04]  /*b060*/  STS [R8+0xc000], R0 ;  /* 0x00c0000008007388 */ /* 0x0003e80000000800 */
[----:B------:R2:W-:Y:S01]  /*b070*/  STS [R8+0xc400], R2 ;  /* 0x00c4000208007388 */ /* 0x0005e20000000800 */
[----:B---3--:R-:W-:Y:S02]  /*b080*/  F2FP.PACK_AB R3, R89, R88 ;  /* 0x000000585903723e */ /* 0x008fe400000000ff */
[----:B-1----:R-:W-:Y:S01]  /*b090*/  F2FP.PACK_AB R0, R63, R62 ;  /* 0x0000003e3f00723e */ /* 0x002fe200000000ff */
[----:B--2---:R-:W2:Y:S01]  /*b0a0*/  LDL R8, [R1+0x30] ;  /* 0x0000300001087983 */ /* 0x004ea20000100800 */
[----:B------:R-:W-:-:S03]  /*b0b0*/  F2FP.PACK_AB R2, R93, R92 ;  /* 0x0000005c5d02723e */ /* 0x000fc600000000ff */
[----:B------:R1:W-:Y:S04]  /*b0c0*/  STS [R13+0xc000], R4 ;  /* 0x00c000040d007388 */ /* 0x0003e80000000800 */
[----:B------:R3:W-:Y:S04]  /*b0d0*/  STS [R13+0xc400], R0 ;  /* 0x00c400000d007388 */ /* 0x0007e80000000800 */
[----:B------:R4:W-:Y:S01]  /*b0e0*/  STS [R10+0xc000], R3 ;  /* 0x00c000030a007388 */ /* 0x0009e20000000800 */
[----:B-1----:R-:W-:Y:S02]  /*b0f0*/  F2FP.PACK_AB R4, R67, R66 ;  /* 0x000000424304723e */ /* 0x002fe400000000ff */
[----:B---3--:R-:W-:-:S03]  /*b100*/  F2FP.PACK_AB R0, R95, R94 ;  /* 0x0000005e5f00723e */ /* 0x008fc600000000ff */
[----:B------:R1:W-:Y:S01]  /*b110*/  STS [R10+0xc400], R4 ;  /* 0x00c400040a007388 */ /* 0x0003e20000000800 */
[----:B----4-:R-:W-:-:S03]  /*b120*/  F2FP.PACK_AB R3, R109, R108 ;  /* 0x0000006c6d03723e */ /* 0x010fc600000000ff */
[----:B------:R3:W-:Y:S04]  /*b130*/  STS [R12+0xc000], R2 ;  /* 0x00c000020c007388 */ /* 0x0007e80000000800 */
[----:B------:R4:W-:Y:S04]  /*b140*/  STS [R12+0xc400], R0 ;  /* 0x00c400000c007388 */ /* 0x0009e80000000800 */
[----:B------:R4:W-:Y:S01]  /*b150*/  STS [R7+0xc000], R3 ;  /* 0x00c0000307007388 */ /* 0x0009e20000000800 */
[----:B------:R-:W-:Y:S02]  /*b160*/  ISETP.NE.U32.AND P2, PT, RZ, c[0x0][0x508], PT ;  /* 0x00014200ff007a0c */ /* 0x000fe40003f45070 */
[----:B------:R-:W-:Y:S01]  /*b170*/  ISETP.NE.U32.AND P1, PT, RZ, c[0x0][0x500], PT ;  /* 0x00014000ff007a0c */ /* 0x000fe20003f25070 */
[----:B-1----:R-:W2:Y:S01]  /*b180*/  LDL.LU R10, [R1+0x28] ;  /* 0x00002800010a7983 */ /* 0x002ea20000300800 */
[----:B------:R-:W-:-:S02]  /*b190*/  ISETP.NE.AND.EX P2, PT, RZ, c[0x0][0x50c], PT, P2 ;  /* 0x00014300ff007a0c */ /* 0x000fc40003f45320 */
[----:B------:R-:W-:Y:S02]  /*b1a0*/  ISETP.NE.AND.EX P1, PT, RZ, c[0x0][0x504], PT, P1 ;  /* 0x00014100ff007a0c */ /* 0x000fe40003f25310 */
[----:B---3--:R-:W-:Y:S02]  /*b1b0*/  F2FP.PACK_AB R2, R87, R86 ;  /* 0x000000565702723e */ /* 0x008fe400000000ff */
[----:B----4-:R-:W-:Y:S01]  /*b1c0*/  F2FP.PACK_AB R0, R105, R104 ;  /* 0x000000686900723e */ /* 0x010fe200000000ff */
[----:B------:R-:W-:Y:S02]  /*b1d0*/  IMAD.MOV.U32 R12, RZ, RZ, c[0x0][0x388] ;  /* 0x0000e200ff0c7624 */ /* 0x000fe400078e00ff */
[----:B------:R1:W-:Y:S01]  /*b1e0*/  STS [R7+0xc400], R2 ;  /* 0x00c4000207007388 */ /* 0x0003e20000000800 */
[----:B------:R-:W-:-:S03]  /*b1f0*/  F2FP.PACK_AB R3, R71, R70 ;  /* 0x000000464703723e */ /* 0x000fc600000000ff */
[----:B------:R3:W-:Y:S01]  /*b200*/  STS [R6+0xc000], R0 ;  /* 0x00c0000006007388 */ /* 0x0007e20000000800 */
[----:B------:R-:W-:-:S03]  /*b210*/  @P2 LEA R4, P0, R9, c[0x0][0x508], 0x2 ;  /* 0x0001420009042a11 */ /* 0x000fc600078010ff */
[----:B------:R4:W-:Y:S01]  /*b220*/  STS [R6+0xc400], R3 ;  /* 0x00c4000306007388 */ /* 0x0009e20000000800 */
[----:B-1----:R-:W-:Y:S02]  /*b230*/  F2FP.PACK_AB R2, R97, R96 ;  /* 0x000000606102723e */ /* 0x002fe400000000ff */
[----:B---3--:R-:W-:-:S03]  /*b240*/  F2FP.PACK_AB R0, R47, R46 ;  /* 0x0000002e2f00723e */ /* 0x008fc600000000ff */
[----:B------:R1:W-:Y:S01]  /*b250*/  STS [R5+0xc000], R2 ;  /* 0x00c0000205007388 */ /* 0x0003e20000000800 */
[----:B----4-:R-:W-:-:S03]  /*b260*/  F2FP.PACK_AB R3, R49, R48 ;  /* 0x000000303103723e */ /* 0x010fc600000000ff */
[----:B------:R3:W-:Y:S01]  /*b270*/  STS [R5+0xc400], R0 ;  /* 0x00c4000005007388 */ /* 0x0007e20000000800 */
[----:B------:R-:W-:-:S03]  /*b280*/  IMAD.MOV.U32 R6, RZ, RZ, 0x4 ;  /* 0x00000004ff067424 */ /* 0x000fc600078e00ff */
[----:B------:R-:W-:Y:S01]  /*b290*/  STS [R11+0xc000], R3 ;  /* 0x00c000030b007388 */ /* 0x000fe20000000800 */
[----:B------:R-:W-:-:S04]  /*b2a0*/  IMAD.WIDE R6, R9, R6, c[0x0][0x500] ;  /* 0x0001400009067625 */ /* 0x000fc800078e0206 */
[----:B-1----:R-:W-:Y:S01]  /*b2b0*/  IMAD.MOV.U32 R2, RZ, RZ, RZ ;  /* 0x000000ffff027224 */ /* 0x002fe200078e00ff */
[----:B---3--:R-:W-:-:S05]  /*b2c0*/  F2FP.PACK_AB R0, R39, R38 ;  /* 0x000000262700723e */ /* 0x008fca00000000ff */
[----:B------:R1:W-:Y:S04]  /*b2d0*/  STS [R11+0xc400], R0 ;  /* 0x00c400000b007388 */ /* 0x0003e80000000800 */
[----:B------:R-:W-:Y:S06]  /*b2e0*/  BAR.SYNC.DEFER_BLOCKING 0x1, 0x100 ;  /* 0x0044000000007b1d */ /* 0x000fec0000010000 */
[----:B------:R3:W5:Y:S01]  /*b2f0*/  @P1 LDG.E R2, [R6.64] ;  /* 0x0000000606021981 */ /* 0x000762000c1e1900 */
[----:B--2---:R-:W-:-:S05]  /*b300*/  @P2 LEA.HI.X R5, R9, c[0x0][0x50c], R8, 0x2, P0 ;  /* 0x0001430009052a11 */ /* 0x004fca00000f1408 */
[----:B------:R3:W5:Y:S01]  /*b310*/  @P2 LDG.E R12, [R4.64] ;  /* 0x00000006040c2981 */ /* 0x000762000c1e1900 */
[----:B------:R-:W-:-:S04]  /*b320*/  ISETP.NE.AND P0, PT, R10, RZ, PT ;  /* 0x000000ff0a00720c */ /* 0x000fc80003f05270 */
[----:B-1----:R-:W-:Y:S01]  /*b330*/  SEL R0, R10, c[0x0][0x3d4], P0 ;  /* 0x0000f5000a007a07 */ /* 0x002fe20000000000 */
[----:B------:R-:W-:Y:S05]  /*b340*/  @P2 BRA `(.L_x_1262) ;  /* 0x0000004000002947 */ /* 0x000fea0003800000 */
[----:B---3--:R-:W-:Y:S05]  /*b350*/  @!P1 BRA `(.L_x_1262) ;  /* 0x0000003000009947 */ /* 0x008fea0003800000 */
[----:B-----5:R1:W2:Y:S04]  /*b360*/  LDG.E R12, [R6.64] ;  /* 0x00000006060c7981 */ /* 0x0202a8000c1e1900 */
[----:B-1----:R-:W2:Y:S02]  /*b370*/  LDG.E R6, [R6.64+0x4] ;  /* 0x0000040606067981 */ /* 0x002ea4000c1e1900 */
[----:B--2---:R-:W-:Y:S02]  /*b380*/  IADD3 R12, -R12, R6, RZ ;  /* 0x000000060c0c7210 */ /* 0x004fe40007ffe1ff */
.L_x_1262:
[----:B---3--:R-:W2:Y:S01]  /*b390*/  LDL R102, [R1+0x1c] ;  /* 0x00001c0001667983 */ /* 0x008ea20000100800 */
[----:B------:R-:W-:Y:S01]  /*b3a0*/  IMAD.MOV.U32 R10, RZ, RZ, 0x368 ;  /* 0x00000368ff0a7424 */ /* 0x000fe200078e00ff */
[----:B------:R-:W-:Y:S02]  /*b3b0*/  ISETP.GT.AND P2, PT, R0, 0x1, PT ;  /* 0x000000010000780c */ /* 0x000fe40003f44270 */
[----:B------:R-:W3:Y:S02]  /*b3c0*/  LDL R103, [R1+0xe8] ;  /* 0x0000e80001677983 */ /* 0x000ee40000100800 */
[----:B------:R-:W-:-:S02]  /*b3d0*/  SEL R10, R10, 0x328, P2 ;  /* 0x000003280a0a7807 */ /* 0x000fc40001000000 */
[----:B------:R-:W3:Y:S02]  /*b3e0*/  LDL R99, [R1+0x24] ;  /* 0x0000240001637983 */ /* 0x000ee40000100800 */
[----:B------:R-:W2:Y:S02]  /*b3f0*/  LDC.64 R14, c[0x0][R10+0x168] ;  /* 0x00005a000a0e7b82 */ /* 0x000ea40000000a00 */
[----:B------:R-:W4:Y:S01]  /*b400*/  LDL R106, [R1+0x68] ;  /* 0x00006800016a7983 */ /* 0x000f220000100800 */
[----:B------:R-:W-:-:S04]  /*b410*/  ISETP.NE.U32.AND P0, PT, RZ, c[0x0][0x500], PT ;  /* 0x00014000ff007a0c */ /* 0x000fc80003f05070 */
[----:B------:R-:W-:-:S04]  /*b420*/  ISETP.NE.AND.EX P0, PT, RZ, c[0x0][0x504], PT, P0 ;  /* 0x00014100ff007a0c */ /* 0x000fc80003f05300 */
[----:B------:R-:W-:Y:S01]  /*b430*/  SEL R4, R8, RZ, !P0 ;  /* 0x000000ff08047207 */ /* 0x000fe20004000000 */
[----:B------:R-:W1:Y:S08]  /*b440*/  LDC.64 R6, c[0x0][R10+0x170] ;  /* 0x00005c000a067b82 */ /* 0x000e700000000a00 */
[----:B------:R-:W1:Y:S08]  /*b450*/  LDC.64 R16, c[0x0][R10+0x178] ;  /* 0x00005e000a107b82 */ /* 0x000e700000000a00 */
[----:B------:R1:W1:Y:S01]  /*b460*/  LDC.64 R18, c[0x0][R10+0x160] ;  /* 0x000058000a127b82 */ /* 0x0002620000000a00 */
[----:B------:R-:W-:Y:S01]  /*b470*/  SEL R0, R9, RZ, !P0 ;  /* 0x000000ff09007207 */ /* 0x000fe20004000000 */
[----:B------:R-:W-:-:S05]  /*b480*/  IMAD.MOV.U32 R5, RZ, RZ, c[0x0][0x4e8] ;  /* 0x00013a00ff057624 */ /* 0x000fca00078e00ff */
[----:B------:R-:W-:Y:S01]  /*b490*/  ISETP.NE.AND P1, PT, R5, 0x1, PT ;  /* 0x000000010500780c */ /* 0x000fe20003f25270 */
[----:B--2---:R-:W-:Y:S02]  /*b4a0*/  IMAD R8, R15, R102, RZ ;  /* 0x000000660f087224 */ /* 0x004fe400078e02ff */
[----:B------:R-:W2:Y:S01]  /*b4b0*/  LDL R15, [R1+0xe4] ;  /* 0x0000e400010f7983 */ /* 0x000ea20000100800 */
[----:B-1----:R-:W-:-:S04]  /*b4c0*/  IMAD R3, R7, R0, RZ ;  /* 0x0000000007037224 */ /* 0x002fc800078e02ff */
[C---:B------:R-:W-:Y:S02]  /*b4d0*/  IMAD R3, R6.reuse, R4, R3 ;  /* 0x0000000406037224 */ /* 0x040fe400078e0203 */
[----:B------:R-:W-:-:S04]  /*b4e0*/  IMAD.WIDE.U32 R4, R6, R0, RZ ;  /* 0x0000000006047225 */ /* 0x000fc800078e00ff */
[----:B------:R-:W-:-:S04]  /*b4f0*/  IMAD.WIDE.U32 R6, R14, R102, RZ ;  /* 0x000000660e067225 */ /* 0x000fc800078e00ff */
[----:B------:R-:W-:Y:S01]  /*b500*/  IMAD.IADD R13, R5, 0x1, R3 ;  /* 0x00000001050d7824 */ /* 0x000fe200078e0203 */
[----:B-----5:R-:W-:Y:S01]  /*b510*/  IADD3 R9, P5, P4, R4, R6, R2 ;  /* 0x0000000604097210 */ /* 0x020fe20007cbe002 */
[----:B---3--:R-:W-:Y:S01]  /*b520*/  IMAD R3, R99, 0x80, R103 ;  /* 0x0000008063037824 */ /* 0x008fe200078e0267 */
[----:B----4-:R-:W-:Y:S01]  /*b530*/  SEL R4, R106, RZ, P2 ;  /* 0x000000ff6a047207 */ /* 0x010fe20001000000 */
[----:B------:R-:W-:Y:S02]  /*b540*/  IMAD.IADD R11, R7, 0x1, R8 ;  /* 0x00000001070b7824 */ /* 0x000fe400078e0208 */
[----:B------:R-:W-:Y:S01]  /*b550*/  @P1 IMAD.HI.U32 R5, R3, c[0x0][0x4ec], RZ ;  /* 0x00013b0003051a27 */ /* 0x000fe200078e00ff */
[----:B------:R-:W1:Y:S03]  /*b560*/  S2R R103, SR_TID.X ;  /* 0x0000000000677919 */ /* 0x000e660000002100 */
[----:B------:R-:W-:-:S02]  /*b570*/  IMAD R8, R17, R4, RZ ;  /* 0x0000000411087224 */ /* 0x000fc400078e02ff */
[----:B------:R-:W-:-:S04]  /*b580*/  IMAD.WIDE.U32 R6, R16, R4, RZ ;  /* 0x0000000410067225 */ /* 0x000fc800078e00ff */
[----:B------:R-:W-:Y:S01]  /*b590*/  IMAD.MOV.U32 R4, RZ, RZ, R3 ;  /* 0x000000ffff047224 */ /* 0x000fe200078e0003 */
[----:B------:R-:W-:Y:S01]  /*b5a0*/  @P1 SHF.R.U32.HI R4, RZ, c[0x0][0x4f0], R5 ;  /* 0x00013c00ff041a19 */ /* 0x000fe20000011605 */
[----:B------:R-:W-:-:S03]  /*b5b0*/  IMAD.IADD R10, R7, 0x1, R8 ;  /* 0x00000001070a7824 */ /* 0x000fc600078e0208 */
[----:B------:R-:W-:Y:S01]  /*b5c0*/  IADD3 R8, P3, P0, R4, R9, R6 ;  /* 0x0000000904087210 */ /* 0x000fe2000787e006 */
[----:B------:R-:W-:Y:S01]  /*b5d0*/  IMAD.MOV R5, RZ, RZ, -R4 ;  /* 0x000000ffff057224 */ /* 0x000fe200078e0a04 */
[----:B------:R-:W-:Y:S02]  /*b5e0*/  SHF.R.S32.HI R6, RZ, 0x1f, R2 ;  /* 0x0000001fff067819 */ /* 0x000fe40000011402 */
[----:B------:R-:W-:Y:S01]  /*b5f0*/  SHF.R.S32.HI R7, RZ, 0x1f, R4 ;  /* 0x0000001fff077819 */ /* 0x000fe20000011404 */
[----:B------:R-:W-:Y:S01]  /*b600*/  IMAD R4, R5, c[0x0][0x4e8], R3 ;  /* 0x00013a0005047a24 */ /* 0x000fe200078e0203 */
[----:B------:R-:W-:-:S04]  /*b610*/  IADD3.X R9, R13, R11, R6, P5, P4 ;  /* 0x0000000b0d097210 */ /* 0x000fc80002fe8406 */
[----:B------:R-:W-:Y:S01]  /*b620*/  IADD3.X R9, R7, R9, R10, P3, P0 ;  /* 0x0000000907097210 */ /* 0x000fe20001fe040a */
[----:B------:R-:W-:Y:S01]  /*b630*/  IMAD R5, R19, R4, RZ ;  /* 0x0000000413057224 */ /* 0x000fe200078e02ff */
[----:B------:R-:W-:Y:S01]  /*b640*/  SHF.R.S32.HI R7, RZ, 0x1f, R4 ;  /* 0x0000001fff077819 */ /* 0x000fe20000011404 */
[----:B------:R-:W-:-:S04]  /*b650*/  IMAD.MOV.U32 R10, RZ, RZ, c[0x0][0x4a8] ;  /* 0x00012a00ff0a7624 */ /* 0x000fc800078e00ff */
[C---:B------:R-:W-:Y:S02]  /*b660*/  IMAD R7, R18.reuse, R7, R5 ;  /* 0x0000000712077224 */ /* 0x040fe400078e0205 */
        /* <DEDUP_REMOVED lines=13> */
[----:B------:R-:W-:Y:S04]  /*b740*/  SHFL.IDX PT, R8, R8, 0x1, 0x1c1f ;  /* 0x003c1f0008087f89 */ /* 0x000fe800000e0000 */
[----:B------:R3:W4:Y:S01]  /*b750*/  SHFL.IDX PT, R9, R4, 0x1, 0x1c1f ;  /* 0x003c1f0004097f89 */ /* 0x00072200000e0000 */
[----:B------:R-:W-:Y:S01]  /*b760*/  LOP3.LUT P0, RZ, R14, 0x3, RZ, 0xc0, !PT ;  /* 0x000000030eff7812 */ /* 0x000fe2000780c0ff */
[----:B---3--:R-:W-:Y:S02]  /*b770*/  IMAD R4, R12, c[0x0][0x4e8], RZ ;  /* 0x00013a000c047a24 */ /* 0x008fe400078e02ff */
[----:B--2---:R-:W-:-:S05]  /*b780*/  IMAD R5, R99, 0x80, R15 ;  /* 0x0000008063057824 */ /* 0x004fca00078e020f */
[C---:B------:R-:W-:Y:S02]  /*b790*/  IADD3 R7, R5.reuse, 0x8, RZ ;  /* 0x0000000805077810 */ /* 0x040fe40007ffe0ff */
[-C--:B------:R-:W-:Y:S02]  /*b7a0*/  ISETP.GE.OR P3, PT, R5, R4.reuse, P0 ;  /* 0x000000040500720c */ /* 0x080fe40000766670 */
[----:B------:R-:W-:-:S11]  /*b7b0*/  ISETP.GE.OR P0, PT, R7, R4, P0 ;  /* 0x000000040700720c */ /* 0x000fd60000706670 */
[----:B-1----:R1:W-:Y:S01]  /*b7c0*/  @!P3 ST.E [R10.64], R21 ;  /* 0x000000150a00b985 */ /* 0x0023e2000c101906 */
[----:B------:R-:W-:-:S03]  /*b7d0*/  ISETP.GE.AND P3, PT, R5, R4, PT ;  /* 0x000000040500720c */ /* 0x000fc60003f66270 */
[----:B----4-:R1:W-:Y:S01]  /*b7e0*/  @!P0 ST.E [R8.64], R20 ;  /* 0x0000001408008985 */ /* 0x0103e2000c101906 */
[----:B------:R-:W-:Y:S01]  /*b7f0*/  ISETP.GE.AND P0, PT, R7, R4, PT ;  /* 0x000000040700720c */ /* 0x000fe20003f06270 */
[----:B------:R-:W-:Y:S05]  /*b800*/  @P2 BRA `(.L_x_1263) ;  /* 0x00000ad000002947 */ /* 0x000fea0003800000 */
[----:B------:R-:W2:Y:S01]  /*b810*/  LDL R14, [R1+0xa4] ;  /* 0x0000a400010e7983 */ /* 0x000ea20000100800 */
[----:B------:R-:W-:Y:S01]  /*b820*/  IMAD R3, R6, c[0x0][0x3a0], RZ ;  /* 0x0000e80006037a24 */ /* 0x000fe200078e02ff */
[----:B-1----:R-:W-:Y:S01]  /*b830*/  SHF.R.S32.HI R8, RZ, 0x1f, R0 ;  /* 0x0000001fff087819 */ /* 0x002fe20000011400 */
[C---:B------:R-:W-:Y:S01]  /*b840*/  IMAD.WIDE.U32 R6, R2.reuse, c[0x0][0x3a0], RZ ;  /* 0x0000e80002067a25 */ /* 0x040fe200078e00ff */
[----:B------:R1:W3:Y:S03]  /*b850*/  LDS.128 R28, [R219+0x80] ;  /* 0x00008000db1c7984 */ /* 0x0002e60000000c00 */
[----:B------:R-:W-:Y:S01]  /*b860*/  IMAD R2, R2, c[0x0][0x3a4], R3 ;  /* 0x0000e90002027a24 */ /* 0x000fe200078e0203 */
[----:B------:R1:W4:Y:S04]  /*b870*/  LDS.128 R44, [R219+0x1080] ;  /* 0x00108000db2c7984 */ /* 0x0003280000000c00 */
[----:B------:R-:W-:Y:S01]  /*b880*/  IADD3 R3, R7, R2, RZ ;  /* 0x0000000207037210 */ /* 0x000fe20007ffe0ff */
[----:B------:R1:W1:Y:S01]  /*b890*/  LDS.128 R60, [R219+0x2080] ;  /* 0x00208000db3c7984 */ /* 0x0002620000000c00 */
[----:B------:R-:W-:-:S03]  /*b8a0*/  MOV R2, R6 ;  /* 0x0000000600027202 */ /* 0x000fc60000000f00 */
[----:B------:R1:W1:Y:S02]  /*b8b0*/  LDS.128 R72, [R219+0x3080] ;  /* 0x00308000db487984 */ /* 0x0002640000000c00 */
[----:B------:R-:W-:Y:S02]  /*b8c0*/  IMAD.WIDE.U32 R6, R102, c[0x0][0x3e8], R2 ;  /* 0x0000fa0066067a25 */ /* 0x000fe400078e0002 */
[----:B------:R1:W1:Y:S02]  /*b8d0*/  LDS.128 R24, [R219+0x4080] ;  /* 0x00408000db187984 */ /* 0x0002640000000c00 */
[----:B------:R-:W-:Y:S02]  /*b8e0*/  IMAD R3, R8, c[0x0][0x3f0], RZ ;  /* 0x0000fc0008037a24 */ /* 0x000fe400078e02ff */
[----:B------:R1:W1:Y:S01]  /*b8f0*/  LDS.128 R40, [R219+0x5080] ;  /* 0x00508000db287984 */ /* 0x0002620000000c00 */
[----:B------:R-:W-:-:S03]  /*b900*/  IMAD R7, R102, c[0x0][0x3ec], R7 ;  /* 0x0000fb0066077a24 */ /* 0x000fc600078e0207 */
[----:B------:R1:W1:Y:S01]  /*b910*/  LDS.128 R56, [R219+0x6080] ;  /* 0x00608000db387984 */ /* 0x0002620000000c00 */
[----:B------:R-:W-:-:S03]  /*b920*/  IMAD.WIDE.U32 R6, R0, c[0x0][0x3f0], R6 ;  /* 0x0000fc0000067a25 */ /* 0x000fc600078e0006 */
[----:B------:R1:W1:Y:S04]  /*b930*/  LDS.128 R68, [R219+0x7080] ;  /* 0x00708000db447984 */ /* 0x0002680000000c00 */
        /* <DEDUP_REMOVED lines=8> */
[----:B------:R-:W5:Y:S02]  /*b9c0*/  S2R R10, SR_TID.X ;  /* 0x00000000000a7919 */ /* 0x000f640000002100 */
[----:B-----5:R-:W-:-:S04]  /*b9d0*/  SHF.R.S32.HI R9, RZ, 0x1f, R10 ;  /* 0x0000001fff097819 */ /* 0x020fc8000001140a */
[----:B------:R-:W-:-:S04]  /*b9e0*/  LEA.HI R9, R9, R10, RZ, 0x3 ;  /* 0x0000000a09097211 */ /* 0x000fc800078f18ff */
[----:B------:R-:W-:Y:S02]  /*b9f0*/  SHF.R.S32.HI R9, RZ, 0x3, R9 ;  /* 0x00000003ff097819 */ /* 0x000fe40000011409 */
[----:B--2---:R-:W-:-:S04]  /*ba00*/  LEA R5, R99, R14, 0x7 ;  /* 0x0000000e63057211 */ /* 0x004fc800078e38ff */
[----:B------:R-:W-:Y:S01]  /*ba10*/  MOV R2, R5 ;  /* 0x0000000500027202 */ /* 0x000fe20000000f00 */
[----:B------:R-:W-:-:S05]  /*ba20*/  @P1 IMAD.HI.U32 R8, R5, c[0x0][0x4ec], RZ ;  /* 0x00013b0005081a27 */ /* 0x000fca00078e00ff */
[----:B------:R-:W-:Y:S01]  /*ba30*/  @P1 SHF.R.U32.HI R2, RZ, c[0x0][0x4f0], R8 ;  /* 0x00013c00ff021a19 */ /* 0x000fe20000011608 */
[----:B------:R-:W-:-:S03]  /*ba40*/  IMAD R8, R0, c[0x0][0x3f4], R3 ;  /* 0x0000fd0000087a24 */ /* 0x000fc600078e0203 */
[----:B------:R-:W-:Y:S02]  /*ba50*/  SHF.R.S32.HI R3, RZ, 0x1f, R2 ;  /* 0x0000001fff037819 */ /* 0x000fe40000011402 */
[----:B------:R-:W-:Y:S02]  /*ba60*/  IADD3 R0, -R2, RZ, RZ ;  /* 0x000000ff02007210 */ /* 0x000fe40007ffe1ff */
[----:B------:R-:W-:Y:S01]  /*ba70*/  IADD3 R7, R7, R8, RZ ;  /* 0x0000000807077210 */ /* 0x000fe20007ffe0ff */
[----:B------:R-:W-:Y:S02]  /*ba80*/  IMAD R3, R3, c[0x0][0x3e0], RZ ;  /* 0x0000f80003037a24 */ /* 0x000fe400078e02ff */
[----:B------:R-:W-:Y:S02]  /*ba90*/  IMAD R0, R0, c[0x0][0x4e8], R5 ;  /* 0x00013a0000007a24 */ /* 0x000fe400078e0205 */
[C---:B------:R-:W-:Y:S02]  /*baa0*/  IMAD R8, R2.reuse, c[0x0][0x3e4], R3 ;  /* 0x0000f90002087a24 */ /* 0x040fe400078e0203 */
[----:B------:R-:W-:Y:S01]  /*bab0*/  IMAD.WIDE.U32 R2, R2, c[0x0][0x3e0], R6 ;  /* 0x0000f80002027a25 */ /* 0x000fe200078e0006 */
[----:B------:R-:W-:-:S02]  /*bac0*/  SHF.R.S32.HI R5, RZ, 0x1f, R0 ;  /* 0x0000001fff057819 */ /* 0x000fc40000011400 */
[----:B------:R-:W-:Y:S02]  /*bad0*/  LEA R7, R99, R9, 0x7 ;  /* 0x0000000963077211 */ /* 0x000fe400078e38ff */
        /* <DEDUP_REMOVED lines=8> */
[----:B-1-34-:R1:W2:Y:S02]  /*bb60*/  SHFL.IDX PT, R6, R14, RZ, 0x181f ;  /* 0x00181fff0e067589 */ /* 0x01a2a400000e0000 */
.L_x_1327:
[----:B------:R-:W-:Y:S05]  /*bb70*/  BRA.DIV ~URZ, `(.L_x_1265) ;  /* 0x000046927f007947 */ /* 0x000fea000b800000 */
[----:B------:R3:W4:Y:S02]  /*bb80*/  SHFL.IDX PT, R0, R15, RZ, 0x181f ;  /* 0x00181fff0f007589 */ /* 0x00072400000e0000 */
.L_x_1328:
[----:B------:R-:W-:Y:S01]  /*bb90*/  ISETP.GE.AND P0, PT, R7, R4, PT ;  /* 0x000000040700720c */ /* 0x000fe20003f06270 */
[----:B------:R-:W-:-:S12]  /*bba0*/  BSSY B0, `(.L_x_1266) ;  /* 0x0000018000007945 */ /* 0x000fd80003800000 */
[----:B------:R-:W-:Y:S05]  /*bbb0*/  @P0 BRA `(.L_x_1267) ;  /* 0x0000016000000947 */ /* 0x000fea0003800000 */
[----:B------:R-:W5:Y:S04]  /*bbc0*/  LDL.64 R2, [R1] ;  /* 0x0000000001027983 */ /* 0x000f680000100a00 */
[----:B---3--:R-:W3:Y:S04]  /*bbd0*/  LDL R82, [R1+0x8] ;  /* 0x0000080001527983 */ /* 0x008ee80000100800 */
[----:B----4-:R-:W4:Y:S04]  /*bbe0*/  LDL R5, [R1+0xc] ;  /* 0x00000c0001057983 */ /* 0x010f280000100800 */
[----:B--2---:R-:W2:Y:S04]  /*bbf0*/  LDL R83, [R1+0x3c] ;  /* 0x00003c0001537983 */ /* 0x004ea80000100800 */
[----:B------:R-:W2:Y:S04]  /*bc00*/  LDL R81, [R1+0x38] ;  /* 0x0000380001517983 */ /* 0x000ea80000100800 */
[----:B------:R-:W2:Y:S01]  /*bc10*/  LDL R80, [R1+0x34] ;  /* 0x0000340001507983 */ /* 0x000ea20000100800 */
[----:B------:R-:W-:-:S13]  /*bc20*/  ISETP.GE.AND P4, PT, R252, c[0x0][0x3c8], PT ;  /* 0x0000f200fc007a0c */ /* 0x000fda0003f86270 */
[----:B------:R-:W-:Y:S02]  /*bc30*/  @!P4 LEA R8, P1, R252, R0, 0x1 ;  /* 0x00000000fc08c211 */ /* 0x000fe400078208ff */
        /* <DEDUP_REMOVED lines=8> */
[----:B------:R-:W-:-:S02]  /*bcc0*/  @!P4 LEA.HI.X R9, R252, R6, R81, 0x1, P1 ;  /* 0x00000006fc09c211 */ /* 0x000fc400008f0c51 */
[----:B------:R-:W-:Y:S01]  /*bcd0*/  @!P3 LEA.HI.X R3, R5, R6, R80, 0x1, P0 ;  /* 0x000000060503b211 */ /* 0x000fe200000f0c50 */
[----:B------:R2:W-:Y:S04]  /*bce0*/  @!P6 ST.E.128 [R12.64], R28 ;  /* 0x0000001c0c00e985 */ /* 0x0005e8000c101d06 */
[----:B------:R2:W-:Y:S04]  /*bcf0*/  @!P5 ST.E.128 [R10.64], R24 ;  /* 0x000000180a00d985 */ /* 0x0005e8000c101d06 */
[----:B------:R2:W-:Y:S04]  /*bd00*/  @!P4 ST.E.128 [R8.64], R20 ;  /* 0x000000140800c985 */ /* 0x0005e8000c101d06 */
[----:B------:R2:W-:Y:S02]  /*bd10*/  @!P3 ST.E.128 [R2.64], R16 ;  /* 0x000000100200b985 */ /* 0x0005e4000c101d06 */
.L_x_1267:
[----:B------:R-:W-:Y:S05]  /*bd20*/  BSYNC B0 ;  /* 0x0000000000007941 */ /* 0x000fea0003800000 */
.L_x_1266:
[----:B------:R-:W-:Y:S05]  /*bd30*/  BRA.DIV ~URZ, `(.L_x_1268) ;  /* 0x000045327f007947 */ /* 0x000fea000b800000 */
[----:B--2---:R2:W1:Y:S04]  /*bd40*/  SHFL.IDX PT, R6, R14, 0x1, 0x181f ;  /* 0x00381f000e067f89 */ /* 0x00446800000e0000 */
[----:B----4-:R2:W4:Y:S02]  /*bd50*/  SHFL.IDX PT, R0, R15, 0x1, 0x181f ;  /* 0x00381f000f007f89 */ /* 0x01052400000e0000 */
.L_x_1329:
[----:B------:R-:W-:Y:S01]  /*bd60*/  IADD3 R2, R7, 0x20, RZ ;  /* 0x0000002007027810 */ /* 0x000fe20007ffe0ff */
[----:B------:R-:W-:Y:S03]  /*bd70*/  BSSY B0, `(.L_x_1269) ;  /* 0x0000019000007945 */ /* 0x000fe60003800000 */
[----:B------:R-:W-:-:S13]  /*bd80*/  ISETP.GE.AND P0, PT, R2, R4, PT ;  /* 0x000000040200720c */ /* 0x000fda0003f06270 */
[----:B------:R-:W-:Y:S05]  /*bd90*/  @P0 BRA `(.L_x_1270) ;  /* 0x0000016000000947 */ /* 0x000fea0003800000 */
[----:B------:R-:W5:Y:S04]  /*bda0*/  LDL.64 R20, [R1] ;  /* 0x0000000001147983 */ /* 0x000f680000100a00 */
[----:B--2---:R-:W2:Y:S04]  /*bdb0*/  LDL R18, [R1+0x8] ;  /* 0x0000080001127983 */ /* 0x004ea80000100800 */
[----:B---3--:R-:W3:Y:S04]  /*bdc0*/  LDL R5, [R1+0xc] ;  /* 0x00000c0001057983 */ /* 0x008ee80000100800 */
[----:B----4-:R-:W4:Y:S04]  /*bdd0*/  LDL R19, [R1+0x3c] ;  /* 0x00003c0001137983 */ /* 0x010f280000100800 */
[----:B------:R-:W4:Y:S04]  /*bde0*/  LDL R17, [R1+0x38] ;  /* 0x0000380001117983 */ /* 0x000f280000100800 */
[----:B------:R-:W4:Y:S01]  /*bdf0*/  LDL R16, [R1+0x34] ;  /* 0x0000340001107983 */ /* 0x000f220000100800 */
[----:B------:R-:W-:-:S13]  /*be00*/  ISETP.GE.AND P1, PT, R252, c[0x0][0x3c8], PT ;  /* 0x0000f200fc007a0c */ /* 0x000fda0003f26270 */
[----:B------:R-:W-:Y:S02]  /*be10*/  @!P1 LEA R8, P5, R252, R0, 0x1 ;  /* 0x00000000fc089211 */ /* 0x000fe400078a08ff */
[----:B-----5:R-:W-:Y:S02]  /*be20*/  ISETP.GE.AND P3, PT, R20, c[0x0][0x3c8], PT ;  /* 0x0000f20014007a0c */ /* 0x020fe40003f66270 */
[----:B--2---:R-:W-:Y:S02]  /*be30*/  ISETP.GE.AND P2, PT, R18, c[0x0][0x3c8], PT ;  /* 0x0000f20012007a0c */ /* 0x004fe40003f46270 */
[----:B---3--:R-:W-:-:S09]  /*be40*/  ISETP.GE.AND P0, PT, R5, c[0x0][0x3c8], PT ;  /* 0x0000f20005007a0c */ /* 0x008fd20003f06270 */
[-C--:B------:R-:W-:Y:S02]  /*be50*/  @!P3 LEA R12, P4, R20, R0.reuse, 0x1 ;  /* 0x00000000140cb211 */ /* 0x080fe400078808ff */
[----:B------:R-:W-:Y:S02]  /*be60*/  @!P2 LEA R10, P6, R18, R0, 0x1 ;  /* 0x00000000120aa211 */ /* 0x000fe400078c08ff */
[----:B-1----:R-:W-:Y:S02]  /*be70*/  @!P3 LEA.HI.X R13, R20, R6, R21, 0x1, P4 ;  /* 0x00000006140db211 */ /* 0x002fe400020f0c15 */
[----:B------:R-:W-:Y:S02]  /*be80*/  @!P0 LEA R2, P4, R5, R0, 0x1 ;  /* 0x0000000005028211 */ /* 0x000fe400078808ff */
[-C--:B----4-:R-:W-:Y:S02]  /*be90*/  @!P2 LEA.HI.X R11, R18, R6.reuse, R19, 0x1, P6 ;  /* 0x00000006120ba211 */ /* 0x090fe400030f0c13 */
[----:B------:R-:W-:-:S02]  /*bea0*/  @!P1 LEA.HI.X R9, R252, R6, R17, 0x1, P5 ;  /* 0x00000006fc099211 */ /* 0x000fc400028f0c11 */
[----:B------:R-:W-:Y:S01]  /*beb0*/  @!P0 LEA.HI.X R3, R5, R6, R16, 0x1, P4 ;  /* 0x0000000605038211 */ /* 0x000fe200020f0c10 */
[----:B------:R1:W-:Y:S04]  /*bec0*/  @!P3 ST.E.128 [R12.64], R44 ;  /* 0x0000002c0c00b985 */ /* 0x0003e8000c101d06 */
[----:B------:R1:W-:Y:S04]  /*bed0*/  @!P2 ST.E.128 [R10.64], R40 ;  /* 0x000000280a00a985 */ /* 0x0003e8000c101d06 */
[----:B------:R1:W-:Y:S04]  /*bee0*/  @!P1 ST.E.128 [R8.64], R36 ;  /* 0x0000002408009985 */ /* 0x0003e8000c101d06 */
[----:B------:R1:W-:Y:S02]  /*bef0*/  @!P0 ST.E.128 [R2.64], R32 ;  /* 0x0000002002008985 */ /* 0x0003e4000c101d06 */
.L_x_1270:
[----:B------:R-:W-:Y:S05]  /*bf00*/  BSYNC B0 ;  /* 0x0000000000007941 */ /* 0x000fea0003800000 */
.L_x_1269:
[----:B------:R-:W-:Y:S05]  /*bf10*/  BRA.DIV ~URZ, `(.L_x_1271) ;  /* 0x000044127f007947 */ /* 0x000fea000b800000 */
[----:B-1----:R1:W2:Y:S02]  /*bf20*/  SHFL.IDX PT, R6, R14, 0x2, 0x181f ;  /* 0x00581f000e067f89 */ /* 0x0022a400000e0000 */
.L_x_1330:
[----:B------:R-:W-:Y:S05]  /*bf30*/  BRA.DIV ~URZ, `(.L_x_1272) ;  /* 0x000044627f007947 */ /* 0x000fea000b800000 */
[----:B----4-:R4:W1:Y:S02]  /*bf40*/  SHFL.IDX PT, R0, R15, 0x2, 0x181f ;  /* 0x00581f000f007f89 */ /* 0x01086400000e0000 */
.L_x_1331:
[----:B------:R-:W-:Y:S01]  /*bf50*/  IADD3 R2, R7, 0x40, RZ ;  /* 0x0000004007027810 */ /* 0x000fe20007ffe0ff */
[----:B------:R-:W-:Y:S03]  /*bf60*/  BSSY B0, `(.L_x_1273) ;  /* 0x0000019000007945 */ /* 0x000fe60003800000 */
        /* <DEDUP_REMOVED lines=9> */
[----:B-1----:R-:W-:Y:S02]  /*c000*/  @!P1 LEA R8, P5, R252, R0, 0x1 ;  /* 0x00000000fc089211 */ /* 0x002fe400078a08ff */
        /* <DEDUP_REMOVED lines=14> */
.L_x_1274:
[----:B------:R-:W-:Y:S05]  /*c0f0*/  BSYNC B0 ;  /* 0x0000000000007941 */ /* 0x000fea0003800000 */
.L_x_1273:
[----:B------:R-:W-:Y:S05]  /*c100*/  BRA.DIV ~URZ, `(.L_x_1275) ;  /* 0x000042f27f007947 */ /* 0x000fea000b800000 */
[----:B--2---:R2:W3:Y:S04]  /*c110*/  SHFL.IDX PT, R6, R14, 0x3, 0x181f ;  /* 0x00781f000e067f89 */ /* 0x0044e800000e0000 */
[----:B-1----:R2:W1:Y:S02]  /*c120*/  SHFL.IDX PT, R0, R15, 0x3, 0x181f ;  /* 0x00781f000f007f89 */ /* 0x00246400000e0000 */
.L_x_1332:
[----:B------:R-:W-:-:S04]  /*c130*/  IADD3 R2, R7, 0x60, RZ ;  /* 0x0000006007027810 */ /* 0x000fc80007ffe0ff */
[----:B------:R-:W-:-:S13]  /*c140*/  ISETP.GE.AND P0, PT, R2, R4, PT ;  /* 0x000000040200720c */ /* 0x000fda0003f06270 */
[----:B------:R-:W-:Y:S05]  /*c150*/  @P0 BRA `(.L_x_1276) ;  /* 0x00002b8000000947 */ /* 0x000fea0003800000 */
[----:B--234-:R-:W2:Y:S04]  /*c160*/  LDL.64 R14, [R1] ;  /* 0x00000000010e7983 */ /* 0x01cea80000100a00 */
[----:B------:R-:W3:Y:S04]  /*c170*/  LDL R12, [R1+0x8] ;  /* 0x00000800010c7983 */ /* 0x000ee80000100800 */
[----:B------:R-:W4:Y:S04]  /*c180*/  LDL R13, [R1+0x3c] ;  /* 0x00003c00010d7983 */ /* 0x000f280000100800 */
[----:B------:R-:W5:Y:S04]  /*c190*/  LDL R11, [R1+0x38] ;  /* 0x00003800010b7983 */ /* 0x000f680000100800 */
[----:B------:R-:W4:Y:S01]  /*c1a0*/  LDL R10, [R1+0xc] ;  /* 0x00000c00010a7983 */ /* 0x000f220000100800 */
[----:B------:R-:W-:-:S13]  /*c1b0*/  ISETP.GE.AND P0, PT, R252, c[0x0][0x3c8], PT ;  /* 0x0000f200fc007a0c */ /* 0x000fda0003f06270 */
[----:B-1----:R-:W-:Y:S02]  /*c1c0*/  @!P0 LEA R2, P3, R252, R0, 0x1 ;  /* 0x00000000fc028211 */ /* 0x002fe400078608ff */
[----:B--2---:R-:W-:Y:S02]  /*c1d0*/  ISETP.GE.AND P2, PT, R14, c[0x0][0x3c8], PT ;  /* 0x0000f2000e007a0c */ /* 0x004fe40003f46270 */
[----:B---3--:R-:W-:-:S11]  /*c1e0*/  ISETP.GE.AND P1, PT, R12, c[0x0][0x3c8], PT ;  /* 0x0000f2000c007a0c */ /* 0x008fd60003f26270 */
[-C--:B------:R-:W-:Y:S02]  /*c1f0*/  @!P2 LEA R8, P5, R14, R0.reuse, 0x1 ;  /* 0x000000000e08a211 */ /* 0x080fe400078a08ff */
[----:B------:R-:W-:Y:S02]  /*c200*/  @!P1 LEA R4, P4, R12, R0, 0x1 ;  /* 0x000000000c049211 */ /* 0x000fe400078808ff */
[-C--:B------:R-:W-:Y:S02]  /*c210*/  @!P2 LEA.HI.X R9, R14, R6.reuse, R15, 0x1, P5 ;  /* 0x000000060e09a211 */ /* 0x080fe400028f0c0f */
[-C--:B----4-:R-:W-:Y:S02]  /*c220*/  @!P1 LEA.HI.X R5, R12, R6.reuse, R13, 0x1, P4 ;  /* 0x000000060c059211 */ /* 0x090fe400020f0c0d */
[----:B-----5:R-:W-:Y:S01]  /*c230*/  @!P0 LEA.HI.X R3, R252, R6, R11, 0x1, P3 ;  /* 0x00000006fc038211 */ /* 0x020fe200018f0c0b */
        /* <DEDUP_REMOVED lines=10> */
.L_x_1263:
        /* <DEDUP_REMOVED lines=8> */
[----:B------:R-:W-:-:S04]  /*c360*/  IMAD R2, R2, c[0x0][0x440], RZ ;  /* 0x0001100002027a24 */ /* 0x000fc800078e02ff */
        /* <DEDUP_REMOVED lines=25> */
.L_x_1333:
[----:B------:R-:W-:Y:S05]  /*c500*/  BRA.DIV ~URZ, `(.L_x_1278) ;  /* 0x000040227f007947 */ /* 0x000fea000b800000 */
[----:B------:R3:W4:Y:S02]  /*c510*/  SHFL.IDX PT, R0, R21, RZ, 0x1c1f ;  /* 0x001c1fff15007589 */ /* 0x00072400000e0000 */
.L_x_1334:
[----:B------:R-:W-:Y:S01]  /*c520*/  BSSY B0, `(.L_x_1279) ;  /* 0x00000c2000007945 */ /* 0x000fe20003800000 */
[----:B------:R-:W-:Y:S05]  /*c530*/  @P3 BRA `(.L_x_1280) ;  /* 0x00000c0000003947 */ /* 0x000fea0003800000 */
[----:B------:R-:W5:Y:S04]  /*c540*/  LDL R107, [R1+0x10] ;  /* 0x00001000016b7983 */ /* 0x000f680000100800 */
        /* <DEDUP_REMOVED lines=8> */
[----:B------:R-:W-:-:S04]  /*c5d0*/  IADD3 R6, R107, 0x18, RZ ;  /* 0x000000186b067810 */ /* 0x000fc80007ffe0ff */
[----:B------:R-:W-:-:S05]  /*c5e0*/  ISETP.GE.AND P5, PT, R6, c[0x0][0x3c8], PT ;  /* 0x0000f20006007a0c */ /* 0x000fca0003fa6270 */
[----:B------:R-:W-:Y:S02]  /*c5f0*/  @!P2 IMAD.MOV.U32 R2, RZ, RZ, R0 ;  /* 0x000000ffff02a224 */ /* 0x000fe400078e0000 */
[----:B------:R-:W-:Y:S01]  /*c600*/  @!P2 IMAD.MOV.U32 R3, RZ, RZ, R4 ;  /* 0x000000ffff03a224 */ /* 0x000fe200078e0004 */
[----:B----4-:R-:W-:Y:S02]  /*c610*/  ISETP.GE.AND P3, PT, R12, c[0x0][0x3c8], PT ;  /* 0x0000f2000c007a0c */ /* 0x010fe40003f66270 */
[----:B------:R-:W-:Y:S01]  /*c620*/  SHF.R.S32.HI R7, RZ, 0x1f, R10 ;  /* 0x0000001fff077819 */ /* 0x000fe2000001140a */
[C---:B------:R-:W-:Y:S01]  /*c630*/  @!P2 IMAD.WIDE R2, R107.reuse, 0x4, R2 ;  /* 0x000000046b02a825 */ /* 0x040fe200078e0202 */
[C---:B------:R-:W-:Y:S02]  /*c640*/  @!P1 LEA R8, P4, R10.reuse, R0, 0x2 ;  /* 0x000000000a089211 */ /* 0x040fe400078810ff */
[----:B------:R-:W-:Y:S02]  /*c650*/  IADD3 R5, R107, 0x20, RZ ;  /* 0x000000206b057810 */ /* 0x000fe40007ffe0ff */
[----:B------:R-:W-:Y:S01]  /*c660*/  @!P1 LEA.HI.X R9, R10, R4, R7, 0x2, P4 ;  /* 0x000000040a099211 */ /* 0x000fe200020f1407 */
[----:B------:R3:W-:Y:S01]  /*c670*/  @!P2 ST.E.64 [R2.64], R24 ;  /* 0x000000180200a985 */ /* 0x0007e2000c101b06 */
[----:B------:R-:W-:-:S02]  /*c680*/  ISETP.GE.AND P4, PT, R5, c[0x0][0x3c8], PT ;  /* 0x0000f20005007a0c */ /* 0x000fc40003f86270 */
[----:B------:R-:W-:Y:S01]  /*c690*/  SHF.R.S32.HI R11, RZ, 0x1f, R6 ;  /* 0x0000001fff0b7819 */ /* 0x000fe20000011406 */
[----:B------:R4:W-:Y:S01]  /*c6a0*/  @!P1 ST.E.64 [R8.64], R22 ;  /* 0x0000001608009985 */ /* 0x0009e2000c101b06 */
[C---:B------:R-:W-:Y:S02]  /*c6b0*/  @!P5 LEA R10, P1, R6.reuse, R0, 0x2 ;  /* 0x00000000060ad211 */ /* 0x040fe400078210ff */
[----:B------:R-:W-:Y:S02]  /*c6c0*/  SHF.R.S32.HI R7, RZ, 0x1f, R12 ;  /* 0x0000001fff077819 */ /* 0x000fe4000001140c */
[----:B------:R-:W-:Y:S02]  /*c6d0*/  @!P5 LEA.HI.X R11, R6, R4, R11, 0x2, P1 ;  /* 0x00000004060bd211 */ /* 0x000fe400008f140b */
[----:B------:R-:W-:Y:S02]  /*c6e0*/  SHF.R.S32.HI R13, RZ, 0x1f, R5 ;  /* 0x0000001fff0d7819 */ /* 0x000fe40000011405 */
[C---:B---3--:R-:W-:Y:S01]  /*c6f0*/  IADD3 R3, R107.reuse, 0x28, RZ ;  /* 0x000000286b037810 */ /* 0x048fe20007ffe0ff */
[----:B------:R-:W3:Y:S01]  /*c700*/  LDL R24, [R1+0xd8] ;  /* 0x0000d80001187983 */ /* 0x000ee20000100800 */
[----:B------:R-:W-:-:S02]  /*c710*/  IADD3 R2, R107, 0x30, RZ ;  /* 0x000000306b027810 */ /* 0x000fc40007ffe0ff */
[----:B------:R-:W-:Y:S01]  /*c720*/  ISETP.GE.AND P6, PT, R3, c[0x0][0x3c8], PT ;  /* 0x0000f20003007a0c */ /* 0x000fe20003fc6270 */
[----:B----4-:R-:W4:Y:S01]  /*c730*/  LDL R22, [R1+0x9c] ;  /* 0x00009c0001167983 */ /* 0x010f220000100800 */
[----:B------:R-:W-:Y:S02]  /*c740*/  @!P3 LEA R8, P2, R12, R0, 0x2 ;  /* 0x000000000c08b211 */ /* 0x000fe400078410ff */
[----:B------:R-:W-:Y:S01]  /*c750*/  ISETP.GE.AND P1, PT, R2, c[0x0][0x3c8], PT ;  /* 0x0000f20002007a0c */ /* 0x000fe20003f26270 */
[----:B------:R-:W5:Y:S01]  /*c760*/  LDL R25, [R1+0x88] ;  /* 0x0000880001197983 */ /* 0x000f620000100800 */
[----:B------:R-:W-:Y:S02]  /*c770*/  @!P3 LEA.HI.X R9, R12, R4, R7, 0x2, P2 ;  /* 0x000000040c09b211 */ /* 0x000fe400010f1407 */
[----:B------:R-:W-:Y:S01]  /*c780*/  @!P4 LEA R12, P2, R5, R0, 0x2 ;  /* 0x00000000050cc211 */ /* 0x000fe200078410ff */
[----:B------:R-:W3:Y:S01]  /*c790*/  LDL R23, [R1+0x84] ;  /* 0x0000840001177983 */ /* 0x000ee20000100800 */
[----:B------:R-:W-:-:S02]  /*c7a0*/  IADD3 R7, R107, 0x38, RZ ;  /* 0x000000386b077810 */ /* 0x000fc40007ffe0ff */
[----:B------:R-:W-:Y:S02]  /*c7b0*/  @!P4 LEA.HI.X R13, R5, R4, R13, 0x2, P2 ;  /* 0x00000004050dc211 */ /* 0x000fe400010f140d */
[----:B------:R-:W-:Y:S02]  /*c7c0*/  SHF.R.S32.HI R5, RZ, 0x1f, R3 ;  /* 0x0000001fff057819 */ /* 0x000fe40000011403 */
[----:B------:R-:W-:Y:S01]  /*c7d0*/  @!P6 LEA R16, P2, R3, R0, 0x2 ;  /* 0x000000000310e211 */ /* 0x000fe200078410ff */
[----:B------:R1:W-:Y:S01]  /*c7e0*/  @!P3 ST.E.64 [R8.64], R26 ;  /* 0x0000001a0800b985 */ /* 0x0003e2000c101b06 */
[----:B------:R-:W-:Y:S02]  /*c7f0*/  ISETP.GE.AND P3, PT, R7, c[0x0][0x3c8], PT ;  /* 0x0000f20007007a0c */ /* 0x000fe40003f66270 */
[----:B------:R-:W-:Y:S02]  /*c800*/  @!P6 LEA.HI.X R17, R3, R4, R5, 0x2, P2 ;  /* 0x000000040311e211 */ /* 0x000fe400010f1405 */
[----:B------:R-:W-:-:S02]  /*c810*/  SHF.R.S32.HI R3, RZ, 0x1f, R2 ;  /* 0x0000001fff037819 */ /* 0x000fc40000011402 */
[C---:B------:R-:W-:Y:S02]  /*c820*/  IADD3 R6, R107.reuse, 0x40, RZ ;  /* 0x000000406b067810 */ /* 0x040fe40007ffe0ff */
[----:B------:R-:W-:Y:S01]  /*c830*/  IADD3 R5, R107, 0x48, RZ ;  /* 0x000000486b057810 */ /* 0x000fe20007ffe0ff */
[----:B------:R2:W-:Y:S01]  /*c840*/  @!P5 ST.E.64 [R10.64], R30 ;  /* 0x0000001e0a00d985 */ /* 0x0005e2000c101b06 */
[----:B------:R-:W-:-:S03]  /*c850*/  ISETP.GE.AND P5, PT, R6, c[0x0][0x3c8], PT ;  /* 0x0000f20006007a0c */ /* 0x000fc60003fa6270 */
[----:B------:R2:W-:Y:S01]  /*c860*/  @!P4 ST.E.64 [R12.64], R28 ;  /* 0x0000001c0c00c985 */ /* 0x0005e2000c101b06 */
[----:B------:R-:W-:-:S03]  /*c870*/  ISETP.GE.AND P4, PT, R5, c[0x0][0x3c8], PT ;  /* 0x0000f20005007a0c */ /* 0x000fc60003f86270 */
[----:B------:R-:W-:Y:S01]  /*c880*/  @!P6 ST.E.64 [R16.64], R34 ;  /* 0x000000221000e985 */ /* 0x000fe2000c101b06 */
[----:B-1----:R-:W-:-:S03]  /*c890*/  @!P1 LEA R8, P2, R2, R0, 0x2 ;  /* 0x0000000002089211 */ /* 0x002fc600078410ff */
[----:B------:R-:W5:Y:S01]  /*c8a0*/  LDL R27, [R1+0x8c] ;  /* 0x00008c00011b7983 */ /* 0x000f620000100800 */
[----:B------:R-:W-:-:S03]  /*c8b0*/  @!P1 LEA.HI.X R9, R2, R4, R3, 0x2, P2 ;  /* 0x0000000402099211 */ /* 0x000fc600010f1403 */
[----:B------:R-:W5:Y:S01]  /*c8c0*/  LDL R26, [R1+0xc4] ;  /* 0x0000c400011a7983 */ /* 0x000f620000100800 */
[----:B------:R-:W-:-:S04]  /*c8d0*/  IADD3 R3, R107, 0x50, RZ ;  /* 0x000000506b037810 */ /* 0x000fc80007ffe0ff */
[----:B------:R-:W-:Y:S01]  /*c8e0*/  ISETP.GE.AND P6, PT, R3, c[0x0][0x3c8], PT ;  /* 0x0000f20003007a0c */ /* 0x000fe20003fc6270 */
[----:B--2---:R-:W2:Y:S01]  /*c8f0*/  LDL R31, [R1+0xd4] ;  /* 0x0000d400011f7983 */ /* 0x004ea20000100800 */
[----:B------:R-:W-:Y:S02]  /*c900*/  SHF.R.S32.HI R2, RZ, 0x1f, R7 ;  /* 0x0000001fff027819 */ /* 0x000fe40000011407 */
[-C--:B------:R-:W-:Y:S01]  /*c910*/  @!P3 LEA R14, P2, R7, R0.reuse, 0x2 ;  /* 0x00000000070eb211 */ /* 0x080fe200078410ff */
[----:B------:R1:W-:Y:S01]  /*c920*/  @!P1 ST.E.64 [R8.64], R32 ;  /* 0x0000002008009985 */ /* 0x0003e2000c101b06 */
[----:B------:R-:W-:Y:S02]  /*c930*/  @!P4 LEA R12, P1, R5, R0, 0x2 ;  /* 0x00000000050cc211 */ /* 0x000fe400078210ff */
[----:B------:R-:W-:Y:S01]  /*c940*/  @!P3 LEA.HI.X R15, R7, R4, R2, 0x2, P2 ;  /* 0x00000004070fb211 */ /* 0x000fe200010f1402 */
[----:B------:R-:W2:Y:S01]  /*c950*/  LDL R29, [R1+0x90] ;  /* 0x00009000011d7983 */ /* 0x000ea20000100800 */
[----:B------:R-:W-:-:S02]  /*c960*/  @!P5 LEA R10, P2, R6, R0, 0x2 ;  /* 0x00000000060ad211 */ /* 0x000fc400078410ff */
[----:B------:R-:W-:Y:S01]  /*c970*/  SHF.R.S32.HI R7, RZ, 0x1f, R5 ;  /* 0x0000001fff077819 */ /* 0x000fe20000011405 */
[----:B------:R-:W2:Y:S03]  /*c980*/  LDL R30, [R1+0xcc] ;  /* 0x0000cc00011e7983 */ /* 0x000ea60000100800 */
[----:B------:R-:W-:Y:S01]  /*c990*/  @!P4 LEA.HI.X R13, R5, R4, R7, 0x2, P1 ;  /* 0x00000004050dc211 */ /* 0x000fe200008f1407 */
[----:B------:R-:W2:Y:S01]  /*c9a0*/  LDL R28, [R1+0xc8] ;  /* 0x0000c800011c7983 */ /* 0x000ea20000100800 */
[----:B------:R-:W-:-:S03]  /*c9b0*/  @!P6 LEA R18, P1, R3, R0, 0x2 ;  /* 0x000000000312e211 */ /* 0x000fc600078210ff */
[----:B------:R-:W-:Y:S01]  /*c9c0*/  @!P3 ST.E.64 [R14.64], R132 ;  /* 0x000000840e00b985 */ /* 0x000fe2000c101b06 */
[----:B-1----:R-:W-:-:S04]  /*c9d0*/  SHF.R.S32.HI R8, RZ, 0x1f, R6 ;  /* 0x0000001fff087819 */ /* 0x002fc80000011406 */
[----:B------:R-:W-:Y:S02]  /*c9e0*/  @!P5 LEA.HI.X R11, R6, R4, R8, 0x2, P2 ;  /* 0x00000004060bd211 */ /* 0x000fe400010f1408 */
[----:B------:R-:W-:-:S04]  /*c9f0*/  SHF.R.S32.HI R6, RZ, 0x1f, R3 ;  /* 0x0000001fff067819 */ /* 0x000fc80000011403 */
[----:B------:R-:W-:Y:S01]  /*ca00*/  @!P6 LEA.HI.X R19, R3, R4, R6, 0x2, P1 ;  /* 0x000000040313e211 */ /* 0x000fe200008f1406 */
[----:B------:R-:W-:Y:S04]  /*ca10*/  @!P5 ST.E.64 [R10.64], R134 ;  /* 0x000000860a00d985 */ /* 0x000fe8000c101b06 */
[----:B------:R-:W-:Y:S04]  /*ca20*/  @!P4 ST.E.64 [R12.64], R36 ;  /* 0x000000240c00c985 */ /* 0x000fe8000c101b06 */
[----:B------:R1:W-:Y:S04]  /*ca30*/  @!P6 ST.E.64 [R18.64], R44 ;  /* 0x0000002c1200e985 */ /* 0x0003e8000c101b06 */
[----:B-1----:R-:W2:Y:S01]  /*ca40*/  LDL R18, [R1+0xd0] ;  /* 0x0000d00001127983 */ /* 0x002ea20000100800 */
[----:B------:R-:W-:-:S02]  /*ca50*/  IADD3 R2, R107, 0x58, RZ ;  /* 0x000000586b027810 */ /* 0x000fc40007ffe0ff */
[----:B------:R-:W-:Y:S01]  /*ca60*/  IADD3 R5, R107, 0x60, RZ ;  /* 0x000000606b057810 */ /* 0x000fe20007ffe0ff */
[----:B------:R-:W5:Y:S01]  /*ca70*/  LDL R19, [R1+0x80] ;  /* 0x0000800001137983 */ /* 0x000f620000100800 */
[----:B------:R-:W-:Y:S02]  /*ca80*/  ISETP.GE.AND P2, PT, R2, c[0x0][0x3c8], PT ;  /* 0x0000f20002007a0c */ /* 0x000fe40003f46270 */
[----:B------:R-:W-:Y:S02]  /*ca90*/  SHF.R.S32.HI R3, RZ, 0x1f, R2 ;  /* 0x0000001fff037819 */ /* 0x000fe40000011402 */
[----:B------:R-:W-:-:S09]  /*caa0*/  ISETP.GE.AND P3, PT, R5, c[0x0][0x3c8], PT ;  /* 0x0000f20005007a0c */ /* 0x000fd20003f66270 */
[----:B------:R-:W-:-:S04]  /*cab0*/  @!P2 LEA R8, P1, R2, R0, 0x2 ;  /* 0x000000000208a211 */ /* 0x000fc800078210ff */
[----:B------:R-:W-:Y:S02]  /*cac0*/  @!P2 LEA.HI.X R9, R2, R4, R3, 0x2, P1 ;  /* 0x000000040209a211 */ /* 0x000fe400008f1403 */
[C---:B------:R-:W-:Y:S02]  /*cad0*/  IADD3 R3, R107.reuse, 0x68, RZ ;  /* 0x000000686b037810 */ /* 0x040fe40007ffe0ff */
[----:B------:R-:W-:Y:S02]  /*cae0*/  IADD3 R2, R107, 0x70, RZ ;  /* 0x000000706b027810 */ /* 0x000fe40007ffe0ff */
[----:B------:R-:W-:Y:S02]  /*caf0*/  ISETP.GE.AND P5, PT, R3, c[0x0][0x3c8], PT ;  /* 0x0000f20003007a0c */ /* 0x000fe40003fa6270 */
[----:B------:R-:W-:Y:S02]  /*cb00*/  ISETP.GE.AND P1, PT, R2, c[0x0][0x3c8], PT ;  /* 0x0000f20002007a0c */ /* 0x000fe40003f26270 */
[----:B------:R-:W-:-:S04]  /*cb10*/  IADD3 R6, R107, 0x78, RZ ;  /* 0x000000786b067810 */ /* 0x000fc80007ffe0ff */
[----:B------:R-:W-:Y:S02]  /*cb20*/  ISETP.GE.AND P6, PT, R6, c[0x0][0x3c8], PT ;  /* 0x0000f20006007a0c */ /* 0x000fe40003fc6270 */
[----:B------:R-:W-:Y:S02]  /*cb30*/  SHF.R.S32.HI R7, RZ, 0x1f, R5 ;  /* 0x0000001fff077819 */ /* 0x000fe40000011405 */
[CC--:B------:R-:W-:Y:S01]  /*cb40*/  @!P3 LEA R16, P4, R5.reuse, R0.reuse, 0x2 ;  /* 0x000000000510b211 */ /* 0x0c0fe200078810ff */
[----:B------:R1:W-:Y:S02]  /*cb50*/  @!P2 ST.E.64 [R8.64], R40 ;  /* 0x000000280800a985 */ /* 0x0003e4000c101b06 */
[----:B------:R-:W-:Y:S02]  /*cb60*/  @!P1 LEA R12, P2, R2, R0, 0x2 ;  /* 0x00000000020c9211 */ /* 0x000fe400078410ff */
[----:B------:R-:W-:Y:S02]  /*cb70*/  @!P3 LEA.HI.X R17, R5, R4, R7, 0x2, P4 ;  /* 0x000000040511b211 */ /* 0x000fe400020f1407 */
[----:B------:R-:W-:-:S02]  /*cb80*/  @!P5 LEA R14, P4, R3, R0, 0x2 ;  /* 0x00000000030ed211 */ /* 0x000fc400078810ff */
[----:B------:R-:W-:Y:S02]  /*cb90*/  SHF.R.S32.HI R7, RZ, 0x1f, R2 ;  /* 0x0000001fff077819 */ /* 0x000fe40000011402 */
[C---:B------:R-:W-:Y:S02]  /*cba0*/  IADD3 R5, R107.reuse, 0x80, RZ ;  /* 0x000000806b057810 */ /* 0x040fe40007ffe0ff */
[----:B------:R-:W-:Y:S02]  /*cbb0*/  @!P1 LEA.HI.X R13, R2, R4, R7, 0x2, P2 ;  /* 0x00000004020d9211 */ /* 0x000fe400010f1407 */
[----:B------:R-:W-:Y:S02]  /*cbc0*/  @!P6 LEA R10, P2, R6, R0, 0x2 ;  /* 0x00000000060ae211 */ /* 0x000fe400078410ff */
[----:B------:R-:W-:Y:S02]  /*cbd0*/  IADD3 R2, R107, 0x88, RZ ;  /* 0x000000886b027810 */ /* 0x000fe40007ffe0ff */
[----:B-1----:R-:W-:-:S04]  /*cbe0*/  SHF.R.S32.HI R8, RZ, 0x1f, R3 ;  /* 0x0000001fff087819 */ /* 0x002fc80000011403 */
[----:B------:R-:W-:Y:S02]  /*cbf0*/  @!P5 LEA.HI.X R15, R3, R4, R8, 0x2, P4 ;  /* 0x00000004030fd211 */ /* 0x000fe400020f1408 */
[----:B------:R-:W-:Y:S02]  /*cc00*/  ISETP.GE.AND P4, PT, R5, c[0x0][0x3c8], PT ;  /* 0x0000f20005007a0c */ /* 0x000fe40003f86270 */
[----:B------:R-:W-:-:S04]  /*cc10*/  SHF.R.S32.HI R3, RZ, 0x1f, R6 ;  /* 0x0000001fff037819 */ /* 0x000fc80000011406 */
[----:B------:R-:W-:Y:S02]  /*cc20*/  @!P6 LEA.HI.X R11, R6, R4, R3, 0x2, P2 ;  /* 0x00000004060be211 */ /* 0x000fe400010f1403 */
[----:B------:R-:W-:Y:S01]  /*cc30*/  ISETP.GE.AND P2, PT, R2, c[0x0][0x3c8], PT ;  /* 0x0000f20002007a0c */ /* 0x000fe20003f46270 */
[----:B------:R1:W-:Y:S01]  /*cc40*/  @!P3 ST.E.64 [R16.64], R140 ;  /* 0x0000008c1000b985 */ /* 0x0003e2000c101b06 */
[----:B------:R-:W-:-:S03]  /*cc50*/  SHF.R.S32.HI R3, RZ, 0x1f, R5 ;  /* 0x0000001fff037819 */ /* 0x000fc60000011405 */
[C---:B------:R-:W-:Y:S01]  /*cc60*/  @!P4 LEA R8, P3, R5.reuse, R0, 0x2 ;  /* 0x000000000508c211 */ /* 0x040fe200078610ff */
[----:B------:R1:W-:Y:S04]  /*cc70*/  @!P5 ST.E.64 [R14.64], R148 ;  /* 0x000000940e00d985 */ /* 0x0003e8000c101b06 */
[----:B------:R1:W-:Y:S01]  /*cc80*/  @!P1 ST.E.64 [R12.64], R136 ;  /* 0x000000880c009985 */ /* 0x0003e2000c101b06 */
[----:B------:R-:W-:Y:S02]  /*cc90*/  @!P4 LEA.HI.X R9, R5, R4, R3, 0x2, P3 ;  /* 0x000000040509c211 */ /* 0x000fe400018f1403 */
[----:B------:R-:W-:Y:S01]  /*cca0*/  SHF.R.S32.HI R3, RZ, 0x1f, R2 ;  /* 0x0000001fff037819 */ /* 0x000fe20000011402 */
[----:B------:R1:W-:Y:S01]  /*ccb0*/  @!P6 ST.E.64 [R10.64], R144 ;  /* 0x000000900a00e985 */ /* 0x0003e2000c101b06 */
[----:B------:R-:W-:-:S03]  /*ccc0*/  @!P2 LEA R6, P3, R2, R0, 0x2 ;  /* 0x000000000206a211 */ /* 0x000fc600078610ff */
[----:B------:R-:W5:Y:S01]  /*ccd0*/  LDL R5, [R1+0x6c] ;  /* 0x00006c0001057983 */ /* 0x000f620000100800 */
[----:B------:R-:W-:-:S03]  /*cce0*/  @!P2 LEA.HI.X R7, R2, R4, R3, 0x2, P3 ;  /* 0x000000040207a211 */ /* 0x000fc600018f1403 */
[----:B------:R-:W-:Y:S04]  /*ccf0*/  @!P4 ST.E.64 [R8.64], R52 ;  /* 0x000000340800c985 */ /* 0x000fe8000c101b06 */
[----:B------:R3:W-:Y:S01]  /*cd00*/  @!P2 ST.E.64 [R6.64], R56 ;  /* 0x000000380600a985 */ /* 0x0007e2000c101b06 */
[----:B------:R-:W-:-:S03]  /*cd10*/  ISETP.GE.AND P2, PT, R99, c[0x0][0x3c8], PT ;  /* 0x0000f20063007a0c */ /* 0x000fc60003f46270 */
[----:B-1----:R-:W5:Y:S04]  /*cd20*/  LDL R17, [R1+0x78] ;  /* 0x0000780001117983 */ /* 0x002f680000100800 */
[----:B------:R-:W5:Y:S04]  /*cd30*/  LDL R16, [R1+0xb0] ;  /* 0x0000b00001107983 */ /* 0x000f680000100800 */
[----:B------:R-:W5:Y:S04]  /*cd40*/  LDL R15, [R1+0x74] ;  /* 0x00007400010f7983 */ /* 0x000f680000100800 */
[----:B------:R-:W5:Y:S04]  /*cd50*/  LDL R13, [R1+0x70] ;  /* 0x00007000010d7983 */ /* 0x000f680000100800 */
[----:B------:R-:W5:Y:S04]  /*cd60*/  LDL R10, [R1+0x7c] ;  /* 0x00007c00010a7983 */ /* 0x000f680000100800 */
[----:B------:R-:W5:Y:S04]  /*cd70*/  LDL R11, [R1+0xb8] ;  /* 0x0000b800010b7983 */ /* 0x000f680000100800 */
[----:B------:R-:W5:Y:S04]  /*cd80*/  LDL R14, [R1+0xac] ;  /* 0x0000ac00010e7983 */ /* 0x000f680000100800 */
[----:B------:R-:W5:Y:S01]  /*cd90*/  LDL R12, [R1+0xa8] ;  /* 0x0000a800010c7983 */ /* 0x000f620000100800 */
[----:B----4-:R-:W-:-:S13]  /*cda0*/  ISETP.GE.AND P1, PT, R22, c[0x0][0x3c8], PT ;  /* 0x0000f20016007a0c */ /* 0x010fda0003f26270 */
[----:B---3--:R-:W-:-:S04]  /*cdb0*/  @!P1 LEA R6, P3, R22, R0, 0x2 ;  /* 0x0000000016069211 */ /* 0x008fc800078610ff */
[----:B------:R-:W-:Y:S02]  /*cdc0*/  @!P1 LEA.HI.X R7, R22, R4, R24, 0x2, P3 ;  /* 0x0000000416079211 */ /* 0x000fe400018f1418 */
[----:B------:R-:W3:Y:S04]  /*cdd0*/  LDL R24, [R1+0xc0] ;  /* 0x0000c00001187983 */ /* 0x000ee80000100800 */
[----:B------:R-:W4:Y:S01]  /*cde0*/  LDL R22, [R1+0xbc] ;  /* 0x0000bc0001167983 */ /* 0x000f220000100800 */
[----:B------:R-:W-:-:S04]  /*cdf0*/  @!P2 LEA R8, P3, R99, R0, 0x2 ;  /* 0x000000006308a211 */ /* 0x000fc800078610ff */
[----:B--2---:R-:W-:Y:S02]  /*ce00*/  @!P2 LEA.HI.X R9, R99, R4, R18, 0x2, P3 ;  /* 0x000000046309a211 */ /* 0x004fe400018f1412 */
[----:B------:R-:W2:Y:S01]  /*ce10*/  LDL R18, [R1+0xb4] ;  /* 0x0000b40001127983 */ /* 0x000ea20000100800 */
[----:B------:R-:W-:Y:S02]  /*ce20*/  ISETP.GE.AND P5, PT, R103, c[0x0][0x3c8], PT ;  /* 0x0000f20067007a0c */ /* 0x000fe40003fa6270 */
[----:B------:R-:W-:-:S11]  /*ce30*/  ISETP.GE.AND P6, PT, R102, c[0x0][0x3c8], PT ;  /* 0x0000f20066007a0c */ /* 0x000fd60003fc6270 */
[----:B------:R-:W-:-:S04]  /*ce40*/  @!P5 LEA R2, P4, R103, R0, 0x2 ;  /* 0x000000006702d211 */ /* 0x000fc800078810ff */
[----:B------:R-:W-:-:S05]  /*ce50*/  @!P5 LEA.HI.X R3, R103, R4, R106, 0x2, P4 ;  /* 0x000000046703d211 */ /* 0x000fca00020f146a */
[----:B------:R1:W-:Y:S01]  /*ce60*/  @!P5 ST.E.64 [R2.64], R60 ;  /* 0x0000003c0200d985 */ /* 0x0003e2000c101b06 */
[----:B------:R-:W-:-:S03]  /*ce70*/  ISETP.GE.AND P5, PT, R29, c[0x0][0x3c8], PT ;  /* 0x0000f2001d007a0c */ /* 0x000fc60003fa6270 */
[----:B------:R5:W-:Y:S02]  /*ce80*/  @!P1 ST.E.64 [R6.64], R64 ;  /* 0x0000004006009985 */ /* 0x000be4000c101b06 */
[----:B-----5:R-:W-:Y:S02]  /*ce90*/  ISETP.GE.AND P1, PT, R27, c[0x0][0x3c8], PT ;  /* 0x0000f2001b007a0c */ /* 0x020fe40003f26270 */
[----:B-1----:R-:W-:-:S04]  /*cea0*/  @!P6 LEA R2, P4, R102, R0, 0x2 ;  /* 0x000000006602e211 */ /* 0x002fc800078810ff */
[----:B------:R-:W-:Y:S02]  /*ceb0*/  @!P6 LEA.HI.X R3, R102, R4, R31, 0x2, P4 ;  /* 0x000000046603e211 */ /* 0x000fe400020f141f */
[----:B------:R-:W-:-:S03]  /*cec0*/  @!P5 LEA R6, P3, R29, R0, 0x2 ;  /* 0x000000001d06d211 */ /* 0x000fc600078610ff */
[----:B------:R1:W-:Y:S01]  /*ced0*/  @!P6 ST.E.64 [R2.64], R68 ;  /* 0x000000440200e985 */ /* 0x0003e2000c101b06 */
[----:B------:R-:W-:Y:S02]  /*cee0*/  ISETP.GE.AND P6, PT, R25, c[0x0][0x3c8], PT ;  /* 0x0000f20019007a0c */ /* 0x000fe40003fc6270 */
[----:B------:R-:W-:Y:S01]  /*cef0*/  ISETP.GE.AND P4, PT, R23, c[0x0][0x3c8], PT ;  /* 0x0000f20017007a0c */ /* 0x000fe20003f86270 */
[----:B------:R5:W-:Y:S01]  /*cf00*/  @!P2 ST.E.64 [R8.64], R72 ;  /* 0x000000480800a985 */ /* 0x000be2000c101b06 */
[----:B------:R-:W-:Y:S02]  /*cf10*/  @!P5 LEA.HI.X R7, R29, R4, R30, 0x2, P3 ;  /* 0x000000041d07d211 */ /* 0x000fe400018f141e */
[----:B------:R-:W-:-:S03]  /*cf20*/  ISETP.GE.AND P3, PT, R19, c[0x0][0x3c8], PT ;  /* 0x0000f20013007a0c */ /* 0x000fc60003f66270 */
[----:B------:R5:W-:Y:S01]  /*cf30*/  @!P5 ST.E.64 [R6.64], R76 ;  /* 0x0000004c0600d985 */ /* 0x000be2000c101b06 */
[----:B-1----:R-:W-:-:S04]  /*cf40*/  @!P1 LEA R2, P2, R27, R0, 0x2 ;  /* 0x000000001b029211 */ /* 0x002fc800078410ff */
[----:B------:R-:W-:Y:S02]  /*cf50*/  @!P1 LEA.HI.X R3, R27, R4, R28, 0x2, P2 ;  /* 0x000000041b039211 */ /* 0x000fe400010f141c */
[----:B-----5:R-:W-:-:S03]  /*cf60*/  @!P6 LEA R8, P2, R25, R0, 0x2 ;  /* 0x000000001908e211 */ /* 0x020fc600078410ff */
[----:B------:R1:W-:Y:S01]  /*cf70*/  @!P1 ST.E.64 [R2.64], R80 ;  /* 0x0000005002009985 */ /* 0x0003e2000c101b06 */
[----:B------:R-:W-:Y:S02]  /*cf80*/  @!P6 LEA.HI.X R9, R25, R4, R26, 0x2, P2 ;  /* 0x000000041909e211 */ /* 0x000fe400010f141a */
[----:B------:R-:W-:-:S03]  /*cf90*/  @!P3 LEA R6, P2, R19, R0, 0x2 ;  /* 0x000000001306b211 */ /* 0x000fc600078410ff */
[----:B------:R-:W-:Y:S01]  /*cfa0*/  @!P6 ST.E.64 [R8.64], R100 ;  /* 0x000000640800e985 */ /* 0x000fe2000c101b06 */
[----:B------:R-:W-:Y:S02]  /*cfb0*/  ISETP.GE.AND P6, PT, R17, c[0x0][0x3c8], PT ;  /* 0x0000f20011007a0c */ /* 0x000fe40003fc6270 */
[----:B------:R-:W-:Y:S02]  /*cfc0*/  ISETP.GE.AND P1, PT, R10, c[0x0][0x3c8], PT ;  /* 0x0000f2000a007a0c */ /* 0x000fe40003f26270 */
[----:B-1----:R-:W-:-:S04]  /*cfd0*/  @!P4 LEA R2, P5, R23, R0, 0x2 ;  /* 0x000000001702c211 */ /* 0x002fc800078a10ff */
[-C--:B---3--:R-:W-:Y:S02]  /*cfe0*/  @!P4 LEA.HI.X R3, R23, R4.reuse, R24, 0x2, P5 ;  /* 0x000000041703c211 */ /* 0x088fe400028f1418 */
[----:B------:R-:W-:Y:S02]  /*cff0*/  ISETP.GE.AND P5, PT, R15, c[0x0][0x3c8], PT ;  /* 0x0000f2000f007a0c */ /* 0x000fe40003fa6270 */
[----:B----4-:R-:W-:Y:S01]  /*d000*/  @!P3 LEA.HI.X R7, R19, R4, R22, 0x2, P2 ;  /* 0x000000041307b211 */ /* 0x010fe200010f1416 */
[----:B------:R1:W-:Y:S01]  /*d010*/  @!P4 ST.E.64 [R2.64], R84 ;  /* 0x000000540200c985 */ /* 0x0003e2000c101b06 */
[----:B------:R-:W-:-:S03]  /*d020*/  ISETP.GE.AND P4, PT, R13, c[0x0][0x3c8], PT ;  /* 0x0000f2000d007a0c */ /* 0x000fc60003f86270 */
[----:B------:R-:W-:Y:S01]  /*d030*/  @!P3 ST.E.64 [R6.64], R88 ;  /* 0x000000580600b985 */ /* 0x000fe2000c101b06 */
[----:B------:R-:W-:Y:S02]  /*d040*/  ISETP.GE.AND P3, PT, R5, c[0x0][0x3c8], PT ;  /* 0x0000f20005007a0c */ /* 0x000fe40003f66270 */
[----:B-1----:R-:W-:-:S04]  /*d050*/  @!P1 LEA R2, P2, R10, R0, 0x2 ;  /* 0x000000000a029211 */ /* 0x002fc800078410ff */
[----:B------:R-:W-:Y:S02]  /*d060*/  @!P1 LEA.HI.X R3, R10, R4, R11, 0x2, P2 ;  /* 0x000000040a039211 */ /* 0x000fe400010f140b */
[----:B------:R-:W-:-:S03]  /*d070*/  @!P6 LEA R10, P2, R17, R0, 0x2 ;  /* 0x00000000110ae211 */ /* 0x000fc600078410ff */
[----:B------:R1:W-:Y:S01]  /*d080*/  @!P1 ST.E.64 [R2.64], R92 ;  /* 0x0000005c02009985 */ /* 0x0003e2000c101b06 */
[----:B------:R-:W-:-:S04]  /*d090*/  @!P5 LEA R8, P1, R15, R0, 0x2 ;  /* 0x000000000f08d211 */ /* 0x000fc800078210ff */
[----:B------:R-:W-:Y:S02]  /*d0a0*/  @!P5 LEA.HI.X R9, R15, R4, R16, 0x2, P1 ;  /* 0x000000040f09d211 */ /* 0x000fe400008f1410 */
[----:B-1----:R-:W-:-:S04]  /*d0b0*/  @!P3 LEA R2, P1, R5, R0, 0x2 ;  /* 0x000000000502b211 */ /* 0x002fc800078210ff */
[-C--:B------:R-:W-:Y:S02]  /*d0c0*/  @!P3 LEA.HI.X R3, R5, R4.reuse, R12, 0x2, P1 ;  /* 0x000000040503b211 */ /* 0x080fe400008f140c */
[----:B--2---:R-:W-:Y:S02]  /*d0d0*/  @!P6 LEA.HI.X R11, R17, R4, R18, 0x2, P2 ;  /* 0x00000004110be211 */ /* 0x004fe400010f1412 */
[----:B------:R-:W-:-:S04]  /*d0e0*/  @!P4 LEA R6, P2, R13, R0, 0x2 ;  /* 0x000000000d06c211 */ /* 0x000fc800078410ff */
[----:B------:R-:W-:Y:S01]  /*d0f0*/  @!P4 LEA.HI.X R7, R13, R4, R14, 0x2, P2 ;  /* 0x000000040d07c211 */ /* 0x000fe200010f140e */
[----:B------:R1:W-:Y:S04]  /*d100*/  @!P6 ST.E.64 [R10.64], R108 ;  /* 0x0000006c0a00e985 */ /* 0x0003e8000c101b06 */
[----:B------:R1:W-:Y:S04]  /*d110*/  @!P5 ST.E.64 [R8.64], R104 ;  /* 0x000000680800d985 */ /* 0x0003e8000c101b06 */
[----:B------:R1:W-:Y:S04]  /*d120*/  @!P4 ST.E.64 [R6.64], R96 ;  /* 0x000000600600c985 */ /* 0x0003e8000c101b06 */
[----:B------:R1:W-:Y:S02]  /*d130*/  @!P3 ST.E.64 [R2.64], R48 ;  /* 0x000000300200b985 */ /* 0x0003e4000c101b06 */
.L_x_1280:
[----:B------:R-:W-:Y:S05]  /*d140*/  BSYNC B0 ;  /* 0x0000000000007941 */ /* 0x000fea0003800000 */
.L_x_1279:
[----:B------:R-:W-:Y:S05]  /*d150*/  BRA.DIV ~URZ, `(.L_x_1281) ;  /* 0x000034327f007947 */ /* 0x000fea000b800000 */
[----:B--2---:R2:W1:Y:S04]  /*d160*/  SHFL.IDX PT, R4, R20, 0x1, 0x1c1f ;  /* 0x003c1f0014047f89 */ /* 0x00446800000e0000 */
[----:B----4-:R2:W4:Y:S02]  /*d170*/  SHFL.IDX PT, R0, R21, 0x1, 0x1c1f ;  /* 0x003c1f0015007f89 */ /* 0x01052400000e0000 */
.L_x_1335:
[----:B------:R-:W-:Y:S05]  /*d180*/  @P0 BRA `(.L_x_1276) ;  /* 0x00001b5000000947 */ /* 0x000fea0003800000 */
[----:B--23--:R-:W2:Y:S04]  /*d190*/  LDL R21, [R1+0x10] ;  /* 0x0000100001157983 */ /* 0x00cea80000100800 */
[----:B------:R-:W3:Y:S04]  /*d1a0*/  LDL R13, [R1+0x64] ;  /* 0x00006400010d7983 */ /* 0x000ee80000100800 */
[----:B------:R-:W5:Y:S04]  /*d1b0*/  LDL R12, [R1+0x60] ;  /* 0x00006000010c7983 */ /* 0x000f680000100800 */
[----:B-1--4-:R-:W4:Y:S04]  /*d1c0*/  LDL R20, [R1+0xa0] ;  /* 0x0000a00001147983 */ /* 0x012f280000100800 */
[----:B------:R-:W4:Y:S04]  /*d1d0*/  LDL R22, [R1+0xdc] ;  /* 0x0000dc0001167983 */ /* 0x000f280000100800 */
        /* <DEDUP_REMOVED lines=8> */
[----:B------:R-:W4:Y:S01]  /*d260*/  LDL R24, [R1+0xc4] ;  /* 0x0000c40001187983 */ /* 0x000f220000100800 */
[----:B--2---:R-:W-:-:S02]  /*d270*/  ISETP.GE.AND P0, PT, R21, c[0x0][0x3c8], PT ;  /* 0x0000f20015007a0c */ /* 0x004fc40003f06270 */
[----:B------:R-:W-:-:S04]  /*d280*/  IADD3 R2, R21, 0x18, RZ ;  /* 0x0000001815027810 */ /* 0x000fc80007ffe0ff */
[----:B------:R-:W-:Y:S02]  /*d290*/  ISETP.GE.AND P3, PT, R2, c[0x0][0x3c8], PT ;  /* 0x0000f20002007a0c */ /* 0x000fe40003f66270 */
[----:B---3--:R-:W-:-:S05]  /*d2a0*/  ISETP.GE.AND P5, PT, R13, c[0x0][0x3c8], PT ;  /* 0x0000f2000d007a0c */ /* 0x008fca0003fa6270 */
[----:B------:R-:W-:Y:S02]  /*d2b0*/  @!P0 IMAD.MOV.U32 R6, RZ, RZ, R0 ;  /* 0x000000ffff068224 */ /* 0x000fe400078e0000 */
[----:B------:R-:W-:Y:S01]  /*d2c0*/  @!P0 IMAD.MOV.U32 R7, RZ, RZ, R4 ;  /* 0x000000ffff078224 */ /* 0x000fe200078e0004 */
[----:B-----5:R-:W-:Y:S02]  /*d2d0*/  ISETP.GE.AND P4, PT, R12, c[0x0][0x3c8], PT ;  /* 0x0000f2000c007a0c */ /* 0x020fe40003f86270 */
[----:B------:R-:W-:Y:S01]  /*d2e0*/  SHF.R.S32.HI R5, RZ, 0x1f, R2 ;  /* 0x0000001fff057819 */ /* 0x000fe20000011402 */
[C---:B------:R-:W-:Y:S01]  /*d2f0*/  @!P0 IMAD.WIDE R6, R21.reuse, 0x4, R6 ;  /* 0x0000000415068825 */ /* 0x040fe200078e0206 */
[C---:B------:R-:W-:Y:S02]  /*d300*/  @!P3 LEA R16, P1, R2.reuse, R0, 0x2 ;  /* 0x000000000210b211 */ /* 0x040fe400078210ff */
[----:B------:R-:W-:Y:S02]  /*d310*/  IADD3 R3, R21, 0x20, RZ ;  /* 0x0000002015037810 */ /* 0x000fe40007ffe0ff */
[----:B------:R1:W-:Y:S01]  /*d320*/  @!P0 ST.E.64 [R6.64], R112 ;  /* 0x0000007006008985 */ /* 0x0003e2000c101b06 */
[----:B------:R-:W-:-:S02]  /*d330*/  @!P3 LEA.HI.X R17, R2, R4, R5, 0x2, P1 ;  /* 0x000000040211b211 */ /* 0x000fc400008f1405 */
[----:B------:R-:W-:Y:S02]  /*d340*/  ISETP.GE.AND P2, PT, R3, c[0x0][0x3c8], PT ;  /* 0x0000f20003007a0c */ /* 0x000fe40003f46270 */
[-C--:B------:R-:W-:Y:S02]  /*d350*/  @!P5 LEA R10, P1, R13, R0.reuse, 0x2 ;  /* 0x000000000d0ad211 */ /* 0x080fe400078210ff */
[C---:B------:R-:W-:Y:S02]  /*d360*/  IADD3 R2, R21.reuse, 0x28, RZ ;  /* 0x0000002815027810 */ /* 0x040fe40007ffe0ff */
[----:B------:R-:W-:Y:S02]  /*d370*/  @!P4 LEA R8, P0, R12, R0, 0x2 ;  /* 0x000000000c08c211 */ /* 0x000fe400078010ff */
[----:B------:R-:W-:Y:S02]  /*d380*/  IADD3 R5, R21, 0x30, RZ ;  /* 0x0000003015057810 */ /* 0x000fe40007ffe0ff */
[----:B-1----:R-:W-:-:S04]  /*d390*/  SHF.R.S32.HI R7, RZ, 0x1f, R13 ;  /* 0x0000001fff077819 */ /* 0x002fc8000001140d */
[-C--:B------:R-:W-:Y:S02]  /*d3a0*/  @!P5 LEA.HI.X R11, R13, R4.reuse, R7, 0x2, P1 ;  /* 0x000000040d0bd211 */ /* 0x080fe400008f1407 */
[----:B------:R-:W-:Y:S02]  /*d3b0*/  ISETP.GE.AND P1, PT, R2, c[0x0][0x3c8], PT ;  /* 0x0000f20002007a0c */ /* 0x000fe40003f26270 */
[----:B------:R-:W-:Y:S02]  /*d3c0*/  SHF.R.S32.HI R6, RZ, 0x1f, R12 ;  /* 0x0000001fff067819 */ /* 0x000fe4000001140c */
[----:B------:R-:W-:Y:S02]  /*d3d0*/  SHF.R.S32.HI R7, RZ, 0x1f, R3 ;  /* 0x0000001fff077819 */ /* 0x000fe40000011403 */
[----:B------:R-:W-:Y:S02]  /*d3e0*/  @!P4 LEA.HI.X R9, R12, R4, R6, 0x2, P0 ;  /* 0x000000040c09c211 */ /* 0x000fe400000f1406 */
[----:B------:R-:W-:-:S02]  /*d3f0*/  @!P2 LEA R12, P6, R3, R0, 0x2 ;  /* 0x00000000030ca211 */ /* 0x000fc400078c10ff */
[----:B------:R-:W-:Y:S02]  /*d400*/  ISETP.GE.AND P0, PT, R5, c[0x0][0x3c8], PT ;  /* 0x0000f20005007a0c */ /* 0x000fe40003f06270 */
[----:B------:R-:W-:Y:S01]  /*d410*/  IADD3 R6, R21, 0x38, RZ ;  /* 0x0000003815067810 */ /* 0x000fe20007ffe0ff */
[----:B------:R1:W-:Y:S01]  /*d420*/  @!P5 ST.E.64 [R10.64], R120 ;  /* 0x000000780a00d985 */ /* 0x0003e2000c101b06 */
[----:B------:R-:W-:Y:S02]  /*d430*/  @!P2 LEA.HI.X R13, R3, R4, R7, 0x2, P6 ;  /* 0x00000004030da211 */ /* 0x000fe400030f1407 */
[----:B------:R-:W-:Y:S01]  /*d440*/  ISETP.GE.AND P5, PT, R6, c[0x0][0x3c8], PT ;  /* 0x0000f20006007a0c */ /* 0x000fe20003fa6270 */
[----:B------:R2:W-:Y:S01]  /*d450*/  @!P4 ST.E.64 [R8.64], R116 ;  /* 0x000000740800c985 */ /* 0x0005e2000c101b06 */
[----:B------:R-:W-:Y:S02]  /*d460*/  SHF.R.S32.HI R7, RZ, 0x1f, R2 ;  /* 0x0000001fff077819 */ /* 0x000fe40000011402 */
[----:B------:R-:W-:-:S03]  /*d470*/  IADD3 R3, R21, 0x40, RZ ;  /* 0x0000004015037810 */ /* 0x000fc60007ffe0ff */
[-C--:B------:R-:W-:Y:S02]  /*d480*/  @!P0 LEA R14, P6, R5, R0.reuse, 0x2 ;  /* 0x00000000050e8211 */ /* 0x080fe400078c10ff */
[----:B-1----:R-:W-:-:S04]  /*d490*/  @!P1 LEA R10, P4, R2, R0, 0x2 ;  /* 0x00000000020a9211 */ /* 0x002fc800078810ff */
[----:B------:R-:W-:Y:S02]  /*d4a0*/  @!P1 LEA.HI.X R11, R2, R4, R7, 0x2, P4 ;  /* 0x00000004020b9211 */ /* 0x000fe400020f1407 */
[----:B------:R-:W-:Y:S02]  /*d4b0*/  ISETP.GE.AND P4, PT, R3, c[0x0][0x3c8], PT ;  /* 0x0000f20003007a0c */ /* 0x000fe40003f86270 */
[----:B--2---:R-:W-:-:S04]  /*d4c0*/  SHF.R.S32.HI R8, RZ, 0x1f, R5 ;  /* 0x0000001fff087819 */ /* 0x004fc80000011405 */
[----:B------:R-:W-:Y:S02]  /*d4d0*/  @!P0 LEA.HI.X R15, R5, R4, R8, 0x2, P6 ;  /* 0x00000004050f8211 */ /* 0x000fe400030f1408 */
[----:B------:R-:W-:Y:S02]  /*d4e0*/  SHF.R.S32.HI R5, RZ, 0x1f, R6 ;  /* 0x0000001fff057819 */ /* 0x000fe40000011406 */
[C---:B------:R-:W-:Y:S02]  /*d4f0*/  @!P5 LEA R8, P6, R6.reuse, R0, 0x2 ;  /* 0x000000000608d211 */ /* 0x040fe400078c10ff */
[----:B------:R-:W-:Y:S02]  /*d500*/  IADD3 R2, R21, 0x48, RZ ;  /* 0x0000004815027810 */ /* 0x000fe40007ffe0ff */
[----:B------:R-:W-:Y:S02]  /*d510*/  @!P5 LEA.HI.X R9, R6, R4, R5, 0x2, P6 ;  /* 0x000000040609d211 */ /* 0x000fe400030f1405 */
[----:B------:R-:W-:-:S02]  /*d520*/  SHF.R.S32.HI R5, RZ, 0x1f, R3 ;  /* 0x0000001fff057819 */ /* 0x000fc40000011403 */
[C---:B------:R-:W-:Y:S01]  /*d530*/  @!P4 LEA R18, P6, R3.reuse, R0, 0x2 ;  /* 0x000000000312c211 */ /* 0x040fe200078c10ff */
[----:B------:R-:W-:Y:S01]  /*d540*/  @!P3 ST.E.64 [R16.64], R124 ;  /* 0x0000007c1000b985 */ /* 0x000fe2000c101b06 */
[----:B------:R-:W-:Y:S02]  /*d550*/  ISETP.GE.AND P3, PT, R2, c[0x0][0x3c8], PT ;  /* 0x0000f20002007a0c */ /* 0x000fe40003f66270 */
[----:B------:R-:W-:Y:S02]  /*d560*/  @!P4 LEA.HI.X R19, R3, R4, R5, 0x2, P6 ;  /* 0x000000040313c211 */ /* 0x000fe400030f1405 */
[C---:B------:R-:W-:Y:S02]  /*d570*/  IADD3 R5, R21.reuse, 0x50, RZ ;  /* 0x0000005015057810 */ /* 0x040fe40007ffe0ff */
[----:B------:R-:W-:Y:S01]  /*d580*/  IADD3 R3, R21, 0x58, RZ ;  /* 0x0000005815037810 */ /* 0x000fe20007ffe0ff */
[----:B------:R1:W-:Y:S01]  /*d590*/  @!P2 ST.E.64 [R12.64], R138 ;  /* 0x0000008a0c00a985 */ /* 0x0003e2000c101b06 */
[----:B------:R-:W-:-:S03]  /*d5a0*/  ISETP.GE.AND P2, PT, R5, c[0x0][0x3c8], PT ;  /* 0x0000f20005007a0c */ /* 0x000fc60003f46270 */
[----:B------:R-:W-:Y:S01]  /*d5b0*/  @!P1 ST.E.64 [R10.64], R128 ;  /* 0x000000800a009985 */ /* 0x000fe2000c101b06 */
[----:B------:R-:W-:Y:S02]  /*d5c0*/  ISETP.GE.AND P1, PT, R3, c[0x0][0x3c8], PT ;  /* 0x0000f20003007a0c */ /* 0x000fe40003f26270 */
[----:B------:R-:W-:Y:S01]  /*d5d0*/  SHF.R.S32.HI R7, RZ, 0x1f, R2 ;  /* 0x0000001fff077819 */ /* 0x000fe20000011402 */
[----:B------:R-:W-:Y:S04]  /*d5e0*/  @!P0 ST.E.64 [R14.64], R146 ;  /* 0x000000920e008985 */ /* 0x000fe8000c101b06 */
[----:B------:R2:W-:Y:S04]  /*d5f0*/  @!P5 ST.E.64 [R8.64], R142 ;  /* 0x0000008e0800d985 */ /* 0x0005e8000c101b06 */
[----:B------:R3:W-:Y:S01]  /*d600*/  @!P4 ST.E.64 [R18.64], R150 ;  /* 0x000000961200c985 */ /* 0x0007e2000c101b06 */
[----:B-1----:R-:W-:-:S04]  /*d610*/  @!P3 LEA R12, P6, R2, R0, 0x2 ;  /* 0x00000000020cb211 */ /* 0x002fc800078c10ff */
[----:B------:R-:W-:Y:S02]  /*d620*/  @!P3 LEA.HI.X R13, R2, R4, R7, 0x2, P6 ;  /* 0x00000004020db211 */ /* 0x000fe400030f1407 */
[----:B------:R-:W-:Y:S02]  /*d630*/  SHF.R.S32.HI R7, RZ, 0x1f, R3 ;  /* 0x0000001fff077819 */ /* 0x000fe40000011403 */
[-C--:B------:R-:W-:Y:S02]  /*d640*/  @!P1 LEA R16, P6, R3, R0.reuse, 0x2 ;  /* 0x0000000003109211 */ /* 0x080fe400078c10ff */
[----:B--2---:R-:W-:Y:S02]  /*d650*/  SHF.R.S32.HI R9, RZ, 0x1f, R5 ;  /* 0x0000001fff097819 */ /* 0x004fe40000011405 */
[----:B------:R-:W-:Y:S02]  /*d660*/  @!P2 LEA R8, P5, R5, R0, 0x2 ;  /* 0x000000000508a211 */ /* 0x000fe400078a10ff */
[-C--:B------:R-:W-:Y:S01]  /*d670*/  @!P1 LEA.HI.X R17, R3, R4.reuse, R7, 0x2, P6 ;  /* 0x0000000403119211 */ /* 0x080fe200030f1407 */
[----:B---3--:R-:W2:Y:S01]  /*d680*/  LDL R19, [R1+0xd8] ;  /* 0x0000d80001137983 */ /* 0x008ea20000100800 */
[----:B------:R-:W-:-:S03]  /*d690*/  @!P2 LEA.HI.X R9, R5, R4, R9, 0x2, P5 ;  /* 0x000000040509a211 */ /* 0x000fc600028f1409 */
[----:B------:R1:W-:Y:S04]  /*d6a0*/  @!P3 ST.E.64 [R12.64], R154 ;  /* 0x0000009a0c00b985 */ /* 0x0003e8000c101b06 */
[----:B------:R-:W-:Y:S04]  /*d6b0*/  @!P2 ST.E.64 [R8.64], R152 ;  /* 0x000000980800a985 */ /* 0x000fe8000c101b06 */
[----:B------:R3:W-:Y:S01]  /*d6c0*/  @!P1 ST.E.64 [R16.64], R158 ;  /* 0x0000009e10009985 */ /* 0x0007e2000c101b06 */
[----:B------:R-:W-:-:S03]  /*d6d0*/  IADD3 R6, R21, 0x60, RZ ;  /* 0x0000006015067810 */ /* 0x000fc60007ffe0ff */
[----:B------:R-:W5:Y:S04]  /*d6e0*/  LDL R18, [R1+0x7c] ;  /* 0x00007c0001127983 */ /* 0x000f680000100800 */
[----:B-1----:R-:W5:Y:S01]  /*d6f0*/  LDL R13, [R1+0xd0] ;  /* 0x0000d000010d7983 */ /* 0x002f620000100800 */
[C---:B------:R-:W-:Y:S02]  /*d700*/  IADD3 R2, R21.reuse, 0x68, RZ ;  /* 0x0000006815027810 */ /* 0x040fe40007ffe0ff */
[----:B------:R-:W-:Y:S01]  /*d710*/  IADD3 R5, R21, 0x70, RZ ;  /* 0x0000007015057810 */ /* 0x000fe20007ffe0ff */
[----:B------:R-:W5:Y:S04]  /*d720*/  LDL R12, [R1+0x70] ;  /* 0x00007000010c7983 */ /* 0x000f680000100800 */
[----:B---3--:R-:W3:Y:S01]  /*d730*/  LDL R17, [R1+0xd4] ;  /* 0x0000d40001117983 */ /* 0x008ee20000100800 */
[----:B------:R-:W-:-:S02]  /*d740*/  ISETP.GE.AND P0, PT, R6, c[0x0][0x3c8], PT ;  /* 0x0000f20006007a0c */ /* 0x000fc40003f06270 */
[----:B------:R-:W-:Y:S01]  /*d750*/  ISETP.GE.AND P5, PT, R2, c[0x0][0x3c8], PT ;  /* 0x0000f20002007a0c */ /* 0x000fe20003fa6270 */
[----:B------:R-:W3:Y:S01]  /*d760*/  LDL R16, [R1+0x78] ;  /* 0x0000780001107983 */ /* 0x000ee20000100800 */
[----:B------:R-:W-:-:S09]  /*d770*/  SHF.R.S32.HI R3, RZ, 0x1f, R6 ;  /* 0x0000001fff037819 */ /* 0x000fd20000011406 */
[----:B------:R-:W-:-:S04]  /*d780*/  @!P0 LEA R10, P6, R6, R0, 0x2 ;  /* 0x00000000060a8211 */ /* 0x000fc800078c10ff */
[----:B------:R-:W-:Y:S02]  /*d790*/  @!P0 LEA.HI.X R11, R6, R4, R3, 0x2, P6 ;  /* 0x00000004060b8211 */ /* 0x000fe400030f1403 */
[----:B------:R-:W-:Y:S02]  /*d7a0*/  SHF.R.S32.HI R3, RZ, 0x1f, R2 ;  /* 0x0000001fff037819 */ /* 0x000fe40000011402 */
[C---:B------:R-:W-:Y:S02]  /*d7b0*/  @!P5 LEA R14, P6, R2.reuse, R0, 0x2 ;  /* 0x00000000020ed211 */ /* 0x040fe400078c10ff */
[----:B------:R-:W-:Y:S02]  /*d7c0*/  ISETP.GE.AND P4, PT, R5, c[0x0][0x3c8], PT ;  /* 0x0000f20005007a0c */ /* 0x000fe40003f86270 */
[----:B------:R-:W-:Y:S02]  /*d7d0*/  @!P5 LEA.HI.X R15, R2, R4, R3, 0x2, P6 ;  /* 0x00000004020fd211 */ /* 0x000fe400030f1403 */
[----:B------:R-:W-:-:S04]  /*d7e0*/  IADD3 R3, R21, 0x78, RZ ;  /* 0x0000007815037810 */ /* 0x000fc80007ffe0ff */
[----:B------:R-:W-:Y:S02]  /*d7f0*/  ISETP.GE.AND P3, PT, R3, c[0x0][0x3c8], PT ;  /* 0x0000f20003007a0c */ /* 0x000fe40003f66270 */
[----:B------:R-:W-:Y:S02]  /*d800*/  SHF.R.S32.HI R6, RZ, 0x1f, R5 ;  /* 0x0000001fff067819 */ /* 0x000fe40000011405 */
[----:B------:R-:W-:Y:S02]  /*d810*/  IADD3 R2, R21, 0x80, RZ ;  /* 0x0000008015027810 */ /* 0x000fe40007ffe0ff */
[C---:B------:R-:W-:Y:S01]  /*d820*/  @!P4 LEA R8, P6, R5.reuse, R0, 0x2 ;  /* 0x000000000508c211 */ /* 0x040fe200078c10ff */
[----:B------:R1:W-:Y:S01]  /*d830*/  @!P0 ST.E.64 [R10.64], R156 ;  /* 0x0000009c0a008985 */ /* 0x0003e2000c101b06 */
[----:B------:R-:W-:Y:S02]  /*d840*/  ISETP.GE.AND P2, PT, R2, c[0x0][0x3c8], PT ;  /* 0x0000f20002007a0c */ /* 0x000fe40003f46270 */
[----:B------:R-:W-:-:S02]  /*d850*/  @!P4 LEA.HI.X R9, R5, R4, R6, 0x2, P6 ;  /* 0x000000040509c211 */ /* 0x000fc400030f1406 */
[----:B------:R-:W-:Y:S02]  /*d860*/  IADD3 R5, R21, 0x88, RZ ;  /* 0x0000008815057810 */ /* 0x000fe40007ffe0ff */
[----:B------:R-:W-:Y:S01]  /*d870*/  SHF.R.S32.HI R7, RZ, 0x1f, R3 ;  /* 0x0000001fff077819 */ /* 0x000fe20000011403 */
[----:B------:R1:W-:Y:S01]  /*d880*/  @!P5 ST.E.64 [R14.64], R166 ;  /* 0x000000a60e00d985 */ /* 0x0003e2000c101b06 */
[----:B------:R-:W-:Y:S02]  /*d890*/  @!P3 LEA R6, P0, R3, R0, 0x2 ;  /* 0x000000000306b211 */ /* 0x000fe400078010ff */
[----:B------:R-:W-:Y:S01]  /*d8a0*/  ISETP.GE.AND P1, PT, R5, c[0x0][0x3c8], PT ;  /* 0x0000f20005007a0c */ /* 0x000fe20003f26270 */
[----:B------:R-:W3:Y:S01]  /*d8b0*/  LDL R21, [R1+0x84] ;  /* 0x0000840001157983 */ /* 0x000ee20000100800 */
[----:B------:R-:W-:Y:S02]  /*d8c0*/  @!P3 LEA.HI.X R7, R3, R4, R7, 0x2, P0 ;  /* 0x000000040307b211 */ /* 0x000fe400000f1407 */
[----:B----4-:R-:W-:Y:S01]  /*d8d0*/  ISETP.GE.AND P0, PT, R20, c[0x0][0x3c8], PT ;  /* 0x0000f20014007a0c */ /* 0x010fe20003f06270 */
[----:B------:R-:W-:Y:S01]  /*d8e0*/  @!P4 ST.E.64 [R8.64], R160 ;  /* 0x000000a00800c985 */ /* 0x000fe2000c101b06 */
[----:B------:R-:W-:-:S03]  /*d8f0*/  SHF.R.S32.HI R3, RZ, 0x1f, R5 ;  /* 0x0000001fff037819 */ /* 0x000fc60000011405 */
[----:B------:R4:W-:Y:S01]  /*d900*/  @!P3 ST.E.64 [R6.64], R58 ;  /* 0x0000003a0600b985 */ /* 0x0009e2000c101b06 */
[----:B-1----:R-:W-:Y:S02]  /*d910*/  SHF.R.S32.HI R11, RZ, 0x1f, R2 ;  /* 0x0000001fff0b7819 */ /* 0x002fe40000011402 */
[----:B------:R-:W-:-:S04]  /*d920*/  @!P2 LEA R10, P6, R2, R0, 0x2 ;  /* 0x00000000020aa211 */ /* 0x000fc800078c10ff */
[----:B------:R-:W-:Y:S02]  /*d930*/  @!P2 LEA.HI.X R11, R2, R4, R11, 0x2, P6 ;  /* 0x00000004020ba211 */ /* 0x000fe400030f140b */
[-C--:B------:R-:W-:Y:S01]  /*d940*/  @!P0 LEA R2, P6, R20, R0.reuse, 0x2 ;  /* 0x0000000014028211 */ /* 0x080fe200078c10ff */
[----:B------:R-:W3:Y:S04]  /*d950*/  LDL R14, [R1+0x74] ;  /* 0x00007400010e7983 */ /* 0x000ee80000100800 */
[----:B------:R-:W3:Y:S01]  /*d960*/  LDL R15, [R1+0xb0] ;  /* 0x0000b000010f7983 */ /* 0x000ee20000100800 */
[----:B----4-:R-:W-:-:S04]  /*d970*/  @!P1 LEA R6, P3, R5, R0, 0x2 ;  /* 0x0000000005069211 */ /* 0x010fc800078610ff */
[-C--:B------:R-:W-:Y:S02]  /*d980*/  @!P1 LEA.HI.X R7, R5, R4.reuse, R3, 0x2, P3 ;  /* 0x0000000405079211 */ /* 0x080fe400018f1403 */
[----:B------:R-:W-:Y:S02]  /*d990*/  @!P0 LEA.HI.X R3, R20, R4, R22, 0x2, P6 ;  /* 0x0000000414038211 */ /* 0x000fe400030f1416 */
[----:B------:R-:W-:Y:S01]  /*d9a0*/  ISETP.GE.AND P5, PT, R31, c[0x0][0x3c8], PT ;  /* 0x0000f2001f007a0c */ /* 0x000fe20003fa6270 */
[----:B------:R-:W4:Y:S01]  /*d9b0*/  LDL R20, [R1+0x80] ;  /* 0x0000800001147983 */ /* 0x000f220000100800 */
[C---:B------:R-:W-:Y:S02]  /*d9c0*/  ISETP.GE.AND P4, PT, R30.reuse, c[0x0][0x3c8], PT ;  /* 0x0000f2001e007a0c */ /* 0x040fe40003f86270 */
[----:B------:R-:W-:Y:S01]  /*d9d0*/  ISETP.GE.AND P3, PT, R29, c[0x0][0x3c8], PT ;  /* 0x0000f2001d007a0c */ /* 0x000fe20003f66270 */
[----:B------:R-:W4:Y:S04]  /*d9e0*/  LDL R22, [R1+0xc0] ;  /* 0x0000c00001167983 */ /* 0x000f280000100800 */
[----:B------:R1:W-:Y:S04]  /*d9f0*/  @!P2 ST.E.64 [R10.64], R162 ;  /* 0x000000a20a00a985 */ /* 0x0003e8000c101b06 */
[-C--:B------:R-:W-:Y:S01]  /*da00*/  @!P5 LEA R8, P6, R31, R0.reuse, 0x2 ;  /* 0x000000001f08d211 */ /* 0x080fe200078c10ff */
[----:B------:R1:W-:Y:S04]  /*da10*/  @!P1 ST.E.64 [R6.64], R74 ;  /* 0x0000004a06009985 */ /* 0x0003e8000c101b06 */
[----:B------:R2:W-:Y:S04]  /*da20*/  @!P0 ST.E.64 [R2.64], R50 ;  /* 0x0000003202008985 */ /* 0x0005e8000c101b06 */
[----:B------:R-:W4:Y:S04]  /*da30*/  LDL R5, [R1+0x6c] ;  /* 0x00006c0001057983 */ /* 0x000f280000100800 */
[----:B-1----:R-:W4:Y:S01]  /*da40*/  LDL R10, [R1+0xbc] ;  /* 0x0000bc00010a7983 */ /* 0x002f220000100800 */
[----:B------:R-:W-:-:S02]  /*da50*/  @!P4 LEA R6, P0, R30, R0, 0x2 ;  /* 0x000000001e06c211 */ /* 0x000fc400078010ff */
[----:B--2---:R-:W-:Y:S02]  /*da60*/  @!P5 LEA.HI.X R9, R31, R4, R19, 0x2, P6 ;  /* 0x000000041f09d211 */ /* 0x004fe400030f1413 */
[C---:B------:R-:W-:Y:S01]  /*da70*/  @!P3 LEA R2, P6, R29.reuse, R0, 0x2 ;  /* 0x000000001d02b211 */ /* 0x040fe200078c10ff */
[----:B------:R-:W2:Y:S03]  /*da80*/  LDL R19, [R1+0xb8] ;  /* 0x0000b80001137983 */ /* 0x000ea60000100800 */
[-C--:B-----5:R-:W-:Y:S02]  /*da90*/  @!P3 LEA.HI.X R3, R29, R4.reuse, R13, 0x2, P6 ;  /* 0x000000041d03b211 */ /* 0x0a0fe400030f140d */
[----:B------:R-:W5:Y:S01]  /*daa0*/  LDL R13, [R1+0xac] ;  /* 0x0000ac00010d7983 */ /* 0x000f620000100800 */
[----:B---3--:R-:W-:-:S03]  /*dab0*/  @!P4 LEA.HI.X R7, R30, R4, R17, 0x2, P0 ;  /* 0x000000041e07c211 */ /* 0x008fc600000f1411 */
[----:B------:R-:W3:Y:S01]  /*dac0*/  LDL R17, [R1+0xb4] ;  /* 0x0000b40001117983 */ /* 0x000ee20000100800 */
[----:B------:R-:W-:Y:S02]  /*dad0*/  ISETP.GE.AND P2, PT, R27, c[0x0][0x3c8], PT ;  /* 0x0000f2001b007a0c */ /* 0x000fe40003f46270 */
[----:B------:R-:W-:Y:S02]  /*dae0*/  ISETP.GE.AND P1, PT, R25, c[0x0][0x3c8], PT ;  /* 0x0000f20019007a0c */ /* 0x000fe40003f26270 */
[----:B------:R-:W-:Y:S01]  /*daf0*/  ISETP.GE.AND P0, PT, R23, c[0x0][0x3c8], PT ;  /* 0x0000f20017007a0c */ /* 0x000fe20003f06270 */
[----:B------:R1:W-:Y:S04]  /*db00*/  @!P5 ST.E.64 [R8.64], R164 ;  /* 0x000000a40800d985 */ /* 0x0003e8000c101b06 */
[----:B------:R1:W-:Y:S04]  /*db10*/  @!P4 ST.E.64 [R6.64], R78 ;  /* 0x0000004e0600c985 */ /* 0x0003e8000c101b06 */
[----:B------:R1:W-:Y:S02]  /*db20*/  @!P3 ST.E.64 [R2.64], R54 ;  /* 0x000000360200b985 */ /* 0x0003e4000c101b06 */
[----:B-1----:R-:W-:-:S02]  /*db30*/  @!P2 LEA R8, P5, R27, R0, 0x2 ;  /* 0x000000001b08a211 */ /* 0x002fc400078a10ff */
[----:B------:R-:W-:Y:S02]  /*db40*/  @!P1 LEA R6, P6, R25, R0, 0x2 ;  /* 0x0000000019069211 */ /* 0x000fe400078c10ff */
[----:B------:R-:W-:Y:S02]  /*db50*/  @!P2 LEA.HI.X R9, R27, R4, R28, 0x2, P5 ;  /* 0x000000041b09a211 */ /* 0x000fe400028f141c */
[----:B------:R-:W-:Y:S02]  /*db60*/  @!P0 LEA R2, P3, R23, R0, 0x2 ;  /* 0x0000000017028211 */ /* 0x000fe400078610ff */
[----:B------:R-:W-:Y:S02]  /*db70*/  ISETP.GE.AND P4, PT, R21, c[0x0][0x3c8], PT ;  /* 0x0000f20015007a0c */ /* 0x000fe40003f86270 */
[-C--:B------:R-:W-:Y:S02]  /*db80*/  @!P1 LEA.HI.X R7, R25, R4.reuse, R26, 0x2, P6 ;  /* 0x0000000419079211 */ /* 0x080fe400030f141a */
[----:B------:R-:W-:Y:S01]  /*db90*/  @!P0 LEA.HI.X R3, R23, R4, R24, 0x2, P3 ;  /* 0x0000000417038211 */ /* 0x000fe200018f1418 */
[----:B------:R-:W-:Y:S01]  /*dba0*/  @!P2 ST.E.64 [R8.64], R90 ;  /* 0x0000005a0800a985 */ /* 0x000fe2000c101b06 */
[----:B------:R-:W-:-:S03]  /*dbb0*/  ISETP.GE.AND P3, PT, R18, c[0x0][0x3c8], PT ;  /* 0x0000f20012007a0c */ /* 0x000fc60003f66270 */
[----:B------:R1:W-:Y:S04]  /*dbc0*/  @!P1 ST.E.64 [R6.64], R82 ;  /* 0x0000005206009985 */ /* 0x0003e8000c101b06 */
[----:B------:R4:W-:Y:S01]  /*dbd0*/  @!P0 ST.E.64 [R2.64], R42 ;  /* 0x0000002a02008985 */ /* 0x0009e2000c101b06 */
[----:B------:R-:W-:Y:S02]  /*dbe0*/  ISETP.GE.AND P2, PT, R16, c[0x0][0x3c8], PT ;  /* 0x0000f20010007a0c */ /* 0x000fe40003f46270 */
[----:B------:R-:W-:Y:S02]  /*dbf0*/  ISETP.GE.AND P1, PT, R14, c[0x0][0x3c8], PT ;  /* 0x0000f2000e007a0c */ /* 0x000fe40003f26270 */
[----:B-1----:R-:W-:Y:S02]  /*dc00*/  @!P4 LEA R6, P0, R21, R0, 0x2 ;  /* 0x000000001506c211 */ /* 0x002fe400078010ff */
[----:B----4-:R-:W-:-:S02]  /*dc10*/  ISETP.GE.AND P5, PT, R20, c[0x0][0x3c8], PT ;  /* 0x0000f20014007a0c */ /* 0x010fc40003fa6270 */
[----:B------:R-:W-:Y:S02]  /*dc20*/  @!P4 LEA.HI.X R7, R21, R4, R22, 0x2, P0 ;  /* 0x000000041507c211 */ /* 0x000fe400000f1416 */
[----:B------:R-:W-:-:S09]  /*dc30*/  ISETP.GE.AND P0, PT, R12, c[0x0][0x3c8], PT ;  /* 0x0000f2000c007a0c */ /* 0x000fd20003f06270 */
[C---:B------:R-:W-:Y:S01]  /*dc40*/  @!P5 LEA R2, P6, R20.reuse, R0, 0x2 ;  /* 0x000000001402d211 */ /* 0x040fe200078c10ff */
[----:B------:R1:W-:Y:S03]  /*dc50*/  @!P4 ST.E.64 [R6.64], R62 ;  /* 0x0000003e0600c985 */ /* 0x0003e6000c101b06 */
[----:B------:R-:W-:Y:S02]  /*dc60*/  @!P5 LEA.HI.X R3, R20, R4, R10, 0x2, P6 ;  /* 0x000000041403d211 */ /* 0x000fe400030f140a */
[-C--:B------:R-:W-:Y:S02]  /*dc70*/  @!P3 LEA R10, P4, R18, R0.reuse, 0x2 ;  /* 0x00000000120ab211 */ /* 0x080fe400078810ff */
[-C--:B------:R-:W-:Y:S01]  /*dc80*/  @!P2 LEA R8, P6, R16, R0.reuse, 0x2 ;  /* 0x000000001008a211 */ /* 0x080fe200078c10ff */
[----:B------:R4:W-:Y:S01]  /*dc90*/  @!P5 ST.E.64 [R2.64], R66 ;  /* 0x000000420200d985 */ /* 0x0009e2000c101b06 */
[----:B-1----:R-:W-:-:S04]  /*dca0*/  @!P1 LEA R6, P5, R14, R0, 0x2 ;  /* 0x000000000e069211 */ /* 0x002fc800078a10ff */
[-C--:B------:R-:W-:Y:S02]  /*dcb0*/  @!P1 LEA.HI.X R7, R14, R4.reuse, R15, 0x2, P5 ;  /* 0x000000040e079211 */ /* 0x080fe400028f140f */
[----:B--2---:R-:W-:Y:S02]  /*dcc0*/  @!P3 LEA.HI.X R11, R18, R4, R19, 0x2, P4 ;  /* 0x00000004120bb211 */ /* 0x004fe400020f1413 */
[----:B----4-:R-:W-:-:S03]  /*dcd0*/  @!P0 LEA R2, P4, R12, R0, 0x2 ;  /* 0x000000000c028211 */ /* 0x010fc600078810ff */
[----:B------:R1:W-:Y:S01]  /*dce0*/  @!P3 ST.E.64 [R10.64], R94 ;  /* 0x0000005e0a00b985 */ /* 0x0003e2000c101b06 */
[-C--:B-----5:R-:W-:Y:S02]  /*dcf0*/  @!P0 LEA.HI.X R3, R12, R4.reuse, R13, 0x2, P4 ;  /* 0x000000040c038211 */ /* 0x0a0fe400020f140d */
[----:B---3--:R-:W-:-:S05]  /*dd00*/  @!P2 LEA.HI.X R9, R16, R4, R17, 0x2, P6 ;  /* 0x000000041009a211 */ /* 0x008fca00030f1411 */
[----:B------:R1:W-:Y:S04]  /*dd10*/  @!P2 ST.E.64 [R8.64], R86 ;  /* 0x000000560800a985 */ /* 0x0003e8000c101b06 */
[----:B------:R1:W-:Y:S04]  /*dd20*/  @!P1 ST.E.64 [R6.64], R70 ;  /* 0x0000004606009985 */ /* 0x0003e8000c101b06 */
[----:B------:R1:W-:Y:S01]  /*dd30*/  @!P0 ST.E.64 [R2.64], R46 ;  /* 0x0000002e02008985 */ /* 0x0003e2000c101b06 */
[----:B------:R-:W-:-:S13]  /*dd40*/  ISETP.GE.AND P0, PT, R5, c[0x0][0x3c8], PT ;  /* 0x0000f20005007a0c */ /* 0x000fda0003f06270 */
[----:B------:R-:W-:Y:S05]  /*dd50*/  @P0 BRA `(.L_x_1276) ;  /* 0x00000f8000000947 */ /* 0x000fea0003800000 */
[----:B------:R-:W2:Y:S01]  /*dd60*/  LDL R12, [R1+0xa8] ;  /* 0x0000a800010c7983 */ /* 0x000ea20000100800 */
[----:B-1----:R-:W-:-:S04]  /*dd70*/  LEA R2, P0, R5, R0, 0x2 ;  /* 0x0000000005027211 */ /* 0x002fc800078010ff */
[----:B--2---:R-:W-:-:S05]  /*dd80*/  LEA.HI.X R3, R5, R4, R12, 0x2, P0 ;  /* 0x0000000405037211 */ /* 0x004fca00000f140c */
[----:B------:R1:W-:Y:S01]  /*dd90*/  ST.E.64 [R2.64], R38 ;  /* 0x0000002602007985 */ /* 0x0003e2000c101b06 */
[----:B------:R-:W-:Y:S05]  /*dda0*/  BRA `(.L_x_1276) ;  /* 0x00000f3000007947 */ /* 0x000fea0003800000 */
.L_x_1261:
        /* <DEDUP_REMOVED lines=22> */
.L_x_1282:
        /* <DEDUP_REMOVED lines=57> */
.L_x_1284:
[----:B------:R-:W-:Y:S05]  /*e2a0*/  BSYNC B0 ;  /* 0x0000000000007941 */ /* 0x000fea0003800000 */
.L_x_1283:
[----:B------:R-:W-:-:S13]  /*e2b0*/  ISETP.GT.AND P0, PT, R16, 0x1, PT ;  /* 0x000000011000780c */ /* 0x000fda0003f04270 */
[----:B------:R-:W-:Y:S05]  /*e2c0*/  @P0 BRA `(.L_x_1276) ;  /* 0x00000a1000000947 */ /* 0x000fea0003800000 */
[----:B------:R-:W2:Y:S04]  /*e2d0*/  LDL.LU R4, [R1+0x1c] ;  /* 0x00001c0001047983 */ /* 0x000ea80000300800 */
[----:B-1----:R-:W3:Y:S04]  /*e2e0*/  LDL.LU R2, [R1+0x24] ;  /* 0x0000240001027983 */ /* 0x002ee80000300800 */
[----:B------:R-:W4:Y:S04]  /*e2f0*/  LDL R6, [R1+0xa4] ;  /* 0x0000a40001067983 */ /* 0x000f280000100800 */
[----:B------:R-:W1:Y:S02]  /*e300*/  S2R R12, SR_TID.X ;  /* 0x00000000000c7919 */ /* 0x000e640000002100 */
[----:B-1----:R-:W-:-:S04]  /*e310*/  SHF.R.S32.HI R11, RZ, 0x1f, R12 ;  /* 0x0000001fff0b7819 */ /* 0x002fc8000001140c */
[----:B------:R-:W-:-:S04]  /*e320*/  LEA.HI R11, R11, R12, RZ, 0x3 ;  /* 0x0000000c0b0b7211 */ /* 0x000fc800078f18ff */
[----:B------:R-:W-:Y:S02]  /*e330*/  SHF.R.S32.HI R11, RZ, 0x3, R11 ;  /* 0x00000003ff0b7819 */ /* 0x000fe4000001140b */
[----:B--2---:R-:W-:Y:S02]  /*e340*/  MOV R8, R4 ;  /* 0x0000000400087202 */ /* 0x004fe40000000f00 */
[----:B------:R-:W-:Y:S02]  /*e350*/  MOV R4, c[0x0][0x4e8] ;  /* 0x00013a0000047a02 */ /* 0x000fe40000000f00 */
[----:B---3--:R-:W-:Y:S01]  /*e360*/  MOV R10, R2 ;  /* 0x00000002000a7202 */ /* 0x008fe20000000f00 */
[----:B------:R-:W-:Y:S01]  /*e370*/  IMAD R2, R13, c[0x0][0x3a0], RZ ;  /* 0x0000e8000d027a24 */ /* 0x000fe200078e02ff */
[----:B------:R-:W-:Y:S01]  /*e380*/  ISETP.NE.AND P0, PT, R4, 0x1, PT ;  /* 0x000000010400780c */ /* 0x000fe20003f05270 */
[----:B------:R-:W-:Y:S01]  /*e390*/  IMAD.WIDE.U32 R4, R0, c[0x0][0x3a0], RZ ;  /* 0x0000e80000047a25 */ /* 0x000fe200078e00ff */
[----:B------:R-:W-:-:S03]  /*e3a0*/  LEA R14, R10, R11, 0x7 ;  /* 0x0000000b0a0e7211 */ /* 0x000fc600078e38ff */
[----:B------:R-:W-:Y:S01]  /*e3b0*/  IMAD R0, R0, c[0x0][0x3a4], R2 ;  /* 0x0000e90000007a24 */ /* 0x000fe200078e0202 */
[----:B----4-:R-:W-:Y:S01]  /*e3c0*/  LEA R2, R10, R6, 0x7 ;  /* 0x000000060a027211 */ /* 0x010fe200078e38ff */
[----:B------:R-:W-:-:S03]  /*e3d0*/  IMAD R6, R20, c[0x0][0x3f0], RZ ;  /* 0x0000fc0014067a24 */ /* 0x000fc600078e02ff */
[----:B------:R-:W-:Y:S01]  /*e3e0*/  IADD3 R5, R5, R0, RZ ;  /* 0x0000000005057210 */ /* 0x000fe20007ffe0ff */
[----:B------:R-:W-:Y:S02]  /*e3f0*/  IMAD.MOV.U32 R0, RZ, RZ, R2 ;  /* 0x000000ffff007224 */ /* 0x000fe400078e0002 */
[----:B------:R-:W-:-:S04]  /*e400*/  @P0 IMAD.HI.U32 R7, R2, c[0x0][0x4ec], RZ ;  /* 0x00013b0002070a27 */ /* 0x000fc800078e00ff */
[----:B------:R-:W-:Y:S01]  /*e410*/  IMAD.WIDE.U32 R4, R8, c[0x0][0x3e8], R4 ;  /* 0x0000fa0008047a25 */ /* 0x000fe200078e0004 */
[----:B------:R-:W-:-:S03]  /*e420*/  @P0 SHF.R.U32.HI R0, RZ, c[0x0][0x4f0], R7 ;  /* 0x00013c00ff000a19 */ /* 0x000fc60000011607 */
[----:B------:R-:W-:Y:S01]  /*e430*/  IMAD R5, R8, c[0x0][0x3ec], R5 ;  /* 0x0000fb0008057a24 */ /* 0x000fe200078e0205 */
[----:B------:R-:W-:Y:S01]  /*e440*/  SHF.R.S32.HI R8, RZ, 0x1f, R0 ;  /* 0x0000001fff087819 */ /* 0x000fe20000011400 */
[C---:B------:R-:W-:Y:S02]  /*e450*/  IMAD R9, R3.reuse, c[0x0][0x3f4], R6 ;  /* 0x0000fd0003097a24 */ /* 0x040fe400078e0206 */
[----:B------:R-:W-:Y:S01]  /*e460*/  IMAD.WIDE.U32 R6, R3, c[0x0][0x3f0], R4 ;  /* 0x0000fc0003067a25 */ /* 0x000fe200078e0004 */
[----:B------:R-:W-:-:S03]  /*e470*/  IADD3 R4, -R0, RZ, RZ ;  /* 0x000000ff00047210 */ /* 0x000fc60007ffe1ff */
[----:B------:R-:W-:Y:S01]  /*e480*/  IMAD R5, R8, c[0x0][0x3e0], RZ ;  /* 0x0000f80008057a24 */ /* 0x000fe200078e02ff */
[----:B------:R-:W-:Y:S01]  /*e490*/  IADD3 R3, R7, R9, RZ ;  /* 0x0000000907037210 */ /* 0x000fe20007ffe0ff */
[----:B------:R-:W-:Y:S02]  /*e4a0*/  IMAD R4, R4, c[0x0][0x4e8], R2 ;  /* 0x00013a0004047a24 */ /* 0x000fe400078e0202 */
[----:B------:R-:W-:Y:S02]  /*e4b0*/  IMAD.MOV.U32 R2, RZ, RZ, R6 ;  /* 0x000000ffff027224 */ /* 0x000fe400078e0006 */
        /* <DEDUP_REMOVED lines=12> */
.L_x_1336:
[----:B------:R-:W-:Y:S05]  /*e580*/  BRA.DIV ~URZ, `(.L_x_1286) ;  /* 0x000021327f007947 */ /* 0x000fea000b800000 */
[----:B------:R3:W4:Y:S02]  /*e590*/  SHFL.IDX PT, R0, R15, RZ, 0x181f ;  /* 0x00181fff0f007589 */ /* 0x00072400000e0000 */
.L_x_1337:
        /* <DEDUP_REMOVED lines=15> */
[CC--:B------:R-:W-:Y:S02]  /*e690*/  @!P3 LEA R10, P4, R2.reuse, R0.reuse, 0x1 ;  /* 0x00000000020ab211 */ /* 0x0c0fe400078808ff */
[----:B------:R-:W-:Y:S02]  /*e6a0*/  @!P2 LEA R8, P6, R19, R0, 0x1 ;  /* 0x000000001308a211 */ /* 0x000fe400078c08ff */
[----:B------:R-:W-:Y:S02]  /*e6b0*/  @!P3 LEA.HI.X R11, R2, R4, R3, 0x1, P4 ;  /* 0x00000004020bb211 */ /* 0x000fe400020f0c03 */
[----:B------:R-:W-:Y:S02]  /*e6c0*/  @!P0 LEA R2, P4, R5, R0, 0x1 ;  /* 0x0000000005028211 */ /* 0x000fe400078808ff */
[-C--:B--2---:R-:W-:Y:S02]  /*e6d0*/  @!P2 LEA.HI.X R9, R19, R4.reuse, R20, 0x1, P6 ;  /* 0x000000041309a211 */ /* 0x084fe400030f0c14 */
[----:B------:R-:W-:-:S02]  /*e6e0*/  @!P1 LEA.HI.X R7, R252, R4, R18, 0x1, P5 ;  /* 0x00000004fc079211 */ /* 0x000fc400028f0c12 */
[----:B------:R-:W-:Y:S01]  /*e6f0*/  @!P0 LEA.HI.X R3, R5, R4, R16, 0x1, P4 ;  /* 0x0000000405038211 */ /* 0x000fe200020f0c10 */
[----:B------:R2:W-:Y:S04]  /*e700*/  @!P3 ST.E.128 [R10.64], RZ ;  /* 0x000000ff0a00b985 */ /* 0x0005e8000c101d06 */
[----:B------:R2:W-:Y:S04]  /*e710*/  @!P2 ST.E.128 [R8.64], RZ ;  /* 0x000000ff0800a985 */ /* 0x0005e8000c101d06 */
[----:B------:R2:W-:Y:S04]  /*e720*/  @!P1 ST.E.128 [R6.64], RZ ;  /* 0x000000ff06009985 */ /* 0x0005e8000c101d06 */
[----:B------:R2:W-:Y:S02]  /*e730*/  @!P0 ST.E.128 [R2.64], RZ ;  /* 0x000000ff02008985 */ /* 0x0005e4000c101d06 */
.L_x_1288:
[----:B------:R-:W-:Y:S05]  /*e740*/  BSYNC B0 ;  /* 0x0000000000007941 */ /* 0x000fea0003800000 */
.L_x_1287:
[----:B------:R-:W-:Y:S05]  /*e750*/  BRA.DIV ~URZ, `(.L_x_1289) ;  /* 0x00001fc27f007947 */ /* 0x000fea000b800000 */
[----:B--2---:R2:W1:Y:S04]  /*e760*/  SHFL.IDX PT, R4, R12, 0x1, 0x181f ;  /* 0x00381f000c047f89 */ /* 0x00446800000e0000 */
[----:B----4-:R2:W4:Y:S02]  /*e770*/  SHFL.IDX PT, R0, R15, 0x1, 0x181f ;  /* 0x00381f000f007f89 */ /* 0x01052400000e0000 */
.L_x_1338:
        /* <DEDUP_REMOVED lines=22> */
[----:B------:R1:W-:Y:S04]  /*e8e0*/  @!P3 ST.E.128 [R10.64], RZ ;  /* 0x000000ff0a00b985 */ /* 0x0003e8000c101d06 */
[----:B------:R1:W-:Y:S04]  /*e8f0*/  @!P2 ST.E.128 [R8.64], RZ ;  /* 0x000000ff0800a985 */ /* 0x0003e8000c101d06 */
[----:B------:R1:W-:Y:S04]  /*e900*/  @!P1 ST.E.128 [R6.64], RZ ;  /* 0x000000ff06009985 */ /* 0x0003e8000c101d06 */
[----:B------:R1:W-:Y:S02]  /*e910*/  @!P0 ST.E.128 [R2.64], RZ ;  /* 0x000000ff02008985 */ /* 0x0003e4000c101d06 */
.L_x_1291:
[----:B------:R-:W-:Y:S05]  /*e920*/  BSYNC B0 ;  /* 0x0000000000007941 */ /* 0x000fea0003800000 */
.L_x_1290:
[----:B------:R-:W-:Y:S05]  /*e930*/  BRA.DIV ~URZ, `(.L_x_1292) ;  /* 0x00001ea27f007947 */ /* 0x000fea000b800000 */
[----:B-1----:R1:W2:Y:S02]  /*e940*/  SHFL.IDX PT, R4, R12, 0x2, 0x181f ;  /* 0x00581f000c047f89 */ /* 0x0022a400000e0000 */
.L_x_1339:
[----:B------:R-:W-:Y:S05]  /*e950*/  BRA.DIV ~URZ, `(.L_x_1293) ;  /* 0x00001ef27f007947 */ /* 0x000fea000b800000 */
[----:B----4-:R4:W1:Y:S02]  /*e960*/  SHFL.IDX PT, R0, R15, 0x2, 0x181f ;  /* 0x00581f000f007f89 */ /* 0x01086400000e0000 */
.L_x_1340:
        /* <DEDUP_REMOVED lines=26> */
.L_x_1295:
[----:B------:R-:W-:Y:S05]  /*eb10*/  BSYNC B0 ;  /* 0x0000000000007941 */ /* 0x000fea0003800000 */
.L_x_1294:
[----:B------:R-:W-:Y:S05]  /*eb20*/  BRA.DIV ~URZ, `(.L_x_1296) ;  /* 0x00001d827f007947 */ /* 0x000fea000b800000 */
[----:B--2---:R2:W3:Y:S04]  /*eb30*/  SHFL.IDX PT, R4, R12, 0x3, 0x181f ;  /* 0x00781f000c047f89 */ /* 0x0044e800000e0000 */
[----:B-1----:R2:W1:Y:S02]  /*eb40*/  SHFL.IDX PT, R0, R15, 0x3, 0x181f ;  /* 0x00781f000f007f89 */ /* 0x00246400000e0000 */
.L_x_1341:
[----:B------:R-:W-:-:S04]  /*eb50*/  IADD3 R14, R14, 0x60, RZ ;  /* 0x000000600e0e7810 */ /* 0x000fc80007ffe0ff */
        /* <DEDUP_REMOVED lines=8> */
[----:B------:R-:W-:-:S13]  /*ebe0*/  ISETP.GE.AND P1, PT, R252, c[0x0][0x3c8], PT ;  /* 0x0000f200fc007a0c */ /* 0x000fda0003f26270 */
[----:B-1----:R-:W-:Y:S02]  /*ebf0*/  @!P1 LEA R6, P5, R252, R0, 0x1 ;  /* 0x00000000fc069211 */ /* 0x002fe400078a08ff */
        /* <DEDUP_REMOVED lines=8> */
[----:B------:R-:W-:-:S02]  /*ec80*/  @!P1 LEA.HI.X R7, R252, R4, R15, 0x1, P5 ;  /* 0x00000004fc079211 */ /* 0x000fc400028f0c0f */
[----:B------:R-:W-:Y:S01]  /*ec90*/  @!P0 LEA.HI.X R3, R5, R4, R12, 0x1, P4 ;  /* 0x0000000405038211 */ /* 0x000fe200020f0c0c */
[----:B------:R1:W-:Y:S04]  /*eca0*/  @!P3 ST.E.128 [R10.64], RZ ;  /* 0x000000ff0a00b985 */ /* 0x0003e8000c101d06 */
[----:B------:R1:W-:Y:S04]  /*ecb0*/  @!P2 ST.E.128 [R8.64], RZ ;  /* 0x000000ff0800a985 */ /* 0x0003e8000c101d06 */
[----:B------:R1:W-:Y:S04]  /*ecc0*/  @!P1 ST.E.128 [R6.64], RZ ;  /* 0x000000ff06009985 */ /* 0x0003e8000c101d06 */
[----:B------:R1:W-:Y:S02]  /*ecd0*/  @!P0 ST.E.128 [R2.64], RZ ;  /* 0x000000ff02008985 */ /* 0x0003e4000c101d06 */
.L_x_1276:
[----:B------:R-:W-:Y:S05]  /*ece0*/  BSYNC B1 ;  /* 0x0000000000017941 */ /* 0x000fea0003800000 */
.L_x_1260:
[----:B-1--4-:R-:W4:Y:S02]  /*ecf0*/  LDL R0, [R1+0xe0] ;  /* 0x0000e00001007983 */ /* 0x012f240000100800 */
[----:B----4-:R-:W-:-:S13]  /*ed00*/  ISETP.NE.AND P0, PT, R0, RZ, PT ;  /* 0x000000ff0000720c */ /* 0x010fda0003f05270 */
[----:B------:R-:W-:Y:S01]  /*ed10*/  @P0 WARPSYNC 0xffffffff ;  /* 0xffffffff00000948 */ /* 0x000fe20003800000 */
[----:B------:R-:W-:Y:S06]  /*ed20*/  @P0 BAR.SYNC.DEFER_BLOCKING 0x5, 0x100 ;  /* 0x0144000000000b1d */ /* 0x000fec0000010000 */
[----:B---3--:R-:W1:Y:S04]  /*ed30*/  @P0 LDS.128 R4, [0x20100] ;  /* 0x02010000ff040984 */ /* 0x008e680000000c00 */
        /* <DEDUP_REMOVED lines=10> */
.L_x_1342:
[----:B------:R-:W-:Y:S05]  /*ede0*/  BRA.DIV ~URZ, `(.L_x_1299) ;  /* 0x00001bf27f007947 */ /* 0x000fea000b800000 */
[----:B------:R3:W4:Y:S02]  /*edf0*/  SHFL.IDX PT, R8, R98, 0x1, 0x1f ;  /* 0x00201f0062087f89 */ /* 0x00072400000e0000 */
.L_x_1343:
        /* <DEDUP_REMOVED lines=19> */
.L_x_1344:
        /* <DEDUP_REMOVED lines=16> */
.L_x_1345:
[----:B---3--:R-:W-:Y:S01]  /*f030*/  IMAD R0, R0, c[0x0][0x538], RZ ;  /* 0x00014e0000007a24 */ /* 0x008fe200078e02ff */
[----:B------:R-:W-:Y:S04]  /*f040*/  BSSY B1, `(.L_x_1302) ;  /* 0x0000084000017945 */ /* 0x000fe80003800000 */
[----:B----4-:R-:W-:-:S04]  /*f050*/  IADD3 R8, R0, R8, RZ ;  /* 0x0000000800087210 */ /* 0x010fc80007ffe0ff */
[----:B--2---:R-:W-:-:S13]  /*f060*/  ISETP.GT.AND P6, PT, R8, R9, PT ;  /* 0x000000090800720c */ /* 0x004fda0003fc4270 */
[----:B------:R-:W-:Y:S05]  /*f070*/  @P6 BRA `(.L_x_1303) ;  /* 0x0000025000006947 */ /* 0x000fea0003800000 */
.L_x_1307:
        /* <DEDUP_REMOVED lines=17> */
.L_x_1346:
        /* <DEDUP_REMOVED lines=16> */
.L_x_1347:
[----:B--2---:R-:W-:-:S05]  /*f290*/  IMAD R0, R0, c[0x0][0x538], RZ ;  /* 0x00014e0000007a24 */ /* 0x004fca00078e02ff */
[----:B------:R-:W-:-:S04]  /*f2a0*/  IADD3 R8, R0, R8, RZ ;  /* 0x0000000800087210 */ /* 0x000fc80007ffe0ff */
[----:B------:R-:W-:-:S13]  /*f2b0*/  ISETP.GT.AND P6, PT, R8, R9, PT ;  /* 0x000000090800720c */ /* 0x000fda0003fc4270 */
[----:B-1----:R-:W-:Y:S05]  /*f2c0*/  @!P6 BRA `(.L_x_1307) ;  /* 0xfffffdb00000e947 */ /* 0x002fea000383ffff */
.L_x_1303:
[----:B------:R-:W-:-:S05]  /*f2d0*/  IADD3 R12, -R0, R8, RZ ;  /* 0x00000008000c7210 */ /* 0x000fca0007ffe1ff */
[----:B------:R-:W-:-:S05]  /*f2e0*/  IMAD R0, R4, c[0x0][0x538], R12 ;  /* 0x00014e0004007a24 */ /* 0x000fca00078e020c */
[----:B------:R-:W-:Y:S01]  /*f2f0*/  ISETP.GT.AND P0, PT, R0, R9, PT ;  /* 0x000000090000720c */ /* 0x000fe20003f04270 */
[----:B------:R-:W-:-:S12]  /*f300*/  BRA.DIV ~URZ, `(.L_x_1308) ;  /* 0x00001b127f007947 */ /* 0x000fd8000b800000 */
[----:B------:R-:W-:-:S04]  /*f310*/  VOTE.ANY R11, PT, !P0 ;  /* 0x00000000000b7806 */ /* 0x000fc800040e0100 */
.L_x_1348:
[----:B------:R2:W3:Y:S01]  /*f320*/  POPC R10, R11 ;  /* 0x0000000b000a7309 */ /* 0x0004e20000000000 */
[----:B------:R-:W-:Y:S05]  /*f330*/  BRA.DIV ~URZ, `(.L_x_1309) ;  /* 0x00001b327f007947 */ /* 0x000fea000b800000 */
[----:B---3--:R3:W4:Y:S04]  /*f340*/  SHFL.IDX PT, R8, R6, R10, 0x1f ;  /* 0x00001f0a06087589 */ /* 0x00872800000e0000 */
[----:B------:R3:W1:Y:S02]  /*f350*/  SHFL.IDX PT, R7, R7, R10, 0x1f ;  /* 0x00001f0a07077589 */ /* 0x00066400000e0000 */
.L_x_1349:
[----:B------:R-:W-:Y:S01]  /*f360*/  ISETP.NE.AND P0, PT, R11, RZ, PT ;  /* 0x000000ff0b00720c */ /* 0x000fe20003f05270 */
[----:B------:R-:W-:-:S12]  /*f370*/  BSSY B0, `(.L_x_1310) ;  /* 0x0000005000007945 */ /* 0x000fd80003800000 */
[----:B------:R-:W-:Y:S05]  /*f380*/  @!P0 BRA `(.L_x_1311) ;  /* 0x0000003000008947 */ /* 0x000fea0003800000 */
[----:B------:R-:W-:Y:S01]  /*f390*/  IADD3 R3, R10, -0x1, RZ ;  /* 0xffffffff0a037810 */ /* 0x000fe20007ffe0ff */
[----:B------:R-:W-:Y:S05]  /*f3a0*/  BRA.DIV ~URZ, `(.L_x_1312) ;  /* 0x00001b927f007947 */ /* 0x000fea000b800000 */
[----:B------:R2:W3:Y:S02]  /*f3b0*/  SHFL.IDX PT, R13, R4, R3, 0x1f ;  /* 0x00001f03040d7589 */ /* 0x0004e400000e0000 */
.L_x_1311:
[----:B------:R-:W-:Y:S05]  /*f3c0*/  BSYNC B0 ;  /* 0x0000000000007941 */ /* 0x000fea0003800000 */
.L_x_1310:
[----:B---3--:R-:W-:Y:S01]  /*f3d0*/  IMAD R6, R13, c[0x0][0x538], R12 ;  /* 0x00014e000d067a24 */ /* 0x008fe200078e020c */
[----:B----4-:R-:W-:Y:S02]  /*f3e0*/  IABS R2, R8 ;  /* 0x0000000800027213 */ /* 0x010fe40000000000 */
[----:B-12---:R-:W-:Y:S01]  /*f3f0*/  IABS R3, R7 ;  /* 0x0000000700037213 */ /* 0x006fe20000000000 */
[----:B------:R-:W-:Y:S01]  /*f400*/  IMAD.IADD R9, R9, 0x1, -R6 ;  /* 0x0000000109097824 */ /* 0x000fe200078e0a06 */
[----:B------:R1:W-:Y:S01]  /*f410*/  STL [R1+0x20], R6 ;  /* 0x0000200601007387 */ /* 0x0003e20000100800 */
[----:B------:R-:W2:Y:S03]  /*f420*/  I2F.RP R4, R2 ;  /* 0x0000000200047306 */ /* 0x000ea60000209400 */
[----:B------:R-:W3:Y:S05]  /*f430*/  LDL.LU R13, [R1+0x2c] ;  /* 0x00002c00010d7983 */ /* 0x000eea0000300800 */
[----:B--2---:R-:W2:Y:S02]  /*f440*/  MUFU.RCP R4, R4 ;  /* 0x0000000400047308 */ /* 0x004ea40000001000 */
[----:B--2---:R-:W-:-:S06]  /*f450*/  IADD3 R4, R4, 0xffffffe, RZ ;  /* 0x0ffffffe04047810 */ /* 0x004fcc0007ffe0ff */
[----:B------:R-:W2:Y:S01]  /*f460*/  F2I.FTZ.U32.TRUNC.NTZ R5, R4 ;  /* 0x0000000400057305 */ /* 0x000ea2000021f000 */
[----:B-1----:R-:W-:Y:S02]  /*f470*/  MOV R6, R3 ;  /* 0x0000000300067202 */ /* 0x002fe40000000f00 */
[----:B------:R-:W-:Y:S01]  /*f480*/  IABS R11, R9 ;  /* 0x00000009000b7213 */ /* 0x000fe20000000000 */
[----:B--2---:R-:W-:-:S04]  /*f490*/  IMAD.MOV R0, RZ, RZ, -R5 ;  /* 0x000000ffff007224 */ /* 0x004fc800078e0a05 */
[----:B------:R-:W-:Y:S01]  /*f4a0*/  IMAD.MOV.U32 R4, RZ, RZ, R0 ;  /* 0x000000ffff047224 */ /* 0x000fe200078e0000 */
[----:B------:R-:W-:-:S03]  /*f4b0*/  IABS R0, R8 ;  /* 0x0000000800007213 */ /* 0x000fc60000000000 */
[----:B------:R-:W-:Y:S02]  /*f4c0*/  IMAD R3, R4, R2, RZ ;  /* 0x0000000204037224 */ /* 0x000fe400078e02ff */
[----:B------:R-:W-:Y:S01]  /*f4d0*/  IMAD.MOV.U32 R4, RZ, RZ, RZ ;  /* 0x000000ffff047224 */ /* 0x000fe200078e00ff */
[----:B------:R-:W1:Y:S01]  /*f4e0*/  I2F.RP R12, R6 ;  /* 0x00000006000c7306 */ /* 0x000e620000209400 */
[----:B------:R-:W-:Y:S02]  /*f4f0*/  IMAD.MOV R0, RZ, RZ, -R0 ;  /* 0x000000ffff007224 */ /* 0x000fe400078e0a00 */
[----:B------:R-:W-:-:S04]  /*f500*/  IMAD.HI.U32 R5, R5, R3, R4 ;  /* 0x0000000305057227 */ /* 0x000fc800078e0004 */
[----:B------:R-:W-:Y:S01]  /*f510*/  IMAD.MOV.U32 R3, RZ, RZ, R11 ;  /* 0x000000ffff037224 */ /* 0x000fe200078e000b */
[----:B------:R-:W-:-:S03]  /*f520*/  MOV R4, R0 ;  /* 0x0000000000047202 */ /* 0x000fc60000000f00 */
[----:B------:R-:W-:-:S04]  /*f530*/  IMAD.HI.U32 R0, R5, R3, RZ ;  /* 0x0000000305007227 */ /* 0x000fc800078e00ff */
[----:B------:R-:W-:Y:S02]  /*f540*/  IMAD R3, R0, R4, R3 ;  /* 0x0000000400037224 */ /* 0x000fe400078e0203 */
[----:B-1----:R-:W1:Y:S03]  /*f550*/  MUFU.RCP R4, R12 ;  /* 0x0000000c00047308 */ /* 0x002e660000001000 */
[----:B------:R-:W-:-:S13]  /*f560*/  ISETP.GT.U32.AND P1, PT, R2, R3, PT ;  /* 0x000000030200720c */ /* 0x000fda0003f24070 */
[----:B------:R-:W-:Y:S01]  /*f570*/  @!P1 IMAD.IADD R3, R3, 0x1, -R2 ;  /* 0x0000000103039824 */ /* 0x000fe200078e0a02 */
[----:B-1----:R-:W-:-:S04]  /*f580*/  IADD3 R4, R4, 0xffffffe, RZ ;  /* 0x0ffffffe04047810 */ /* 0x002fc80007ffe0ff */
[----:B------:R-:W-:Y:S02]  /*f590*/  ISETP.GE.U32.AND P2, PT, R3, R2, PT ;  /* 0x000000020300720c */ /* 0x000fe40003f46070 */
[----:B------:R-:W1:Y:S01]  /*f5a0*/  F2I.FTZ.U32.TRUNC.NTZ R3, R4 ;  /* 0x0000000400037305 */ /* 0x000e62000021f000 */
[----:B------:R-:W-:Y:S02]  /*f5b0*/  LOP3.LUT R2, R9, R8, RZ, 0x3c, !PT ;  /* 0x0000000809027212 */ /* 0x000fe400078e3cff */
[----:B------:R-:W-:Y:S02]  /*f5c0*/  @!P1 IADD3 R0, R0, 0x1, RZ ;  /* 0x0000000100009810 */ /* 0x000fe40007ffe0ff */
[----:B------:R-:W-:Y:S02]  /*f5d0*/  ISETP.GE.AND P0, PT, R2, RZ, PT ;  /* 0x000000ff0200720c */ /* 0x000fe40003f06270 */
[----:B------:R-:W-:-:S04]  /*f5e0*/  ISETP.NE.AND P1, PT, R8, RZ, PT ;  /* 0x000000ff0800720c */ /* 0x000fc80003f25270 */
[----:B------:R-:W-:Y:S01]  /*f5f0*/  @P2 IADD3 R0, R0, 0x1, RZ ;  /* 0x0000000100002810 */ /* 0x000fe20007ffe0ff */
[----:B-1----:R-:W-:-:S06]  /*f600*/  IMAD.MOV R2, RZ, RZ, -R3 ;  /* 0x000000ffff027224 */ /* 0x002fcc00078e0a03 */
[----:B------:R-:W-:Y:S01]  /*f610*/  @!P0 IMAD.MOV R0, RZ, RZ, -R0 ;  /* 0x000000ffff008224 */ /* 0x000fe200078e0a00 */
[----:B------:R-:W-:Y:S02]  /*f620*/  MOV R4, R2 ;  /* 0x0000000200047202 */ /* 0x000fe40000000f00 */
[----:B------:R-:W-:Y:S02]  /*f630*/  IABS R2, R7 ;  /* 0x0000000700027213 */ /* 0x000fe40000000000 */
[----:B------:R-:W-:Y:S01]  /*f640*/  @!P1 LOP3.LUT R0, RZ, R8, RZ, 0x33, !PT ;  /* 0x00000008ff009212 */ /* 0x000fe200078e33ff */
[----:B------:R-:W-:Y:S02]  /*f650*/  IMAD R4, R4, R6, RZ ;  /* 0x0000000604047224 */ /* 0x000fe400078e02ff */
[----:B------:R-:W-:Y:S01]  /*f660*/  IMAD.MOV R5, RZ, RZ, -R2 ;  /* 0x000000ffff057224 */ /* 0x000fe200078e0a02 */
[----:B------:R-:W-:Y:S01]  /*f670*/  IABS R11, R0 ;  /* 0x00000000000b7213 */ /* 0x000fe20000000000 */
[----:B------:R-:W-:-:S04]  /*f680*/  IMAD.MOV.U32 R2, RZ, RZ, RZ ;  /* 0x000000ffff027224 */ /* 0x000fc800078e00ff */
        /* <DEDUP_REMOVED lines=26> */
.L_x_1304:
[----:B------:R-:W-:Y:S01]  /*f830*/  MOV R0, c[0x0][0x53c] ;  /* 0x00014f0000007a02 */ /* 0x000fe20000000f00 */
[----:B------:R2:W-:Y:S04]  /*f840*/  STL [R1+0x20], R9 ;  /* 0x0000200901007387 */ /* 0x0005e80000100800 */
[----:B------:R2:W-:Y:S04]  /*f850*/  STL [R1+0x24], RZ ;  /* 0x000024ff01007387 */ /* 0x0005e80000100800 */
[----:B------:R2:W-:Y:S04]  /*f860*/  STL [R1+0x28], RZ ;  /* 0x000028ff01007387 */ /* 0x0005e80000100800 */
[----:B------:R2:W-:Y:S02]  /*f870*/  STL [R1+0x2c], R0 ;  /* 0x00002c0001007387 */ /* 0x0005e40000100800 */
.L_x_1313:
[----:B------:R-:W-:Y:S05]  /*f880*/  BSYNC B1 ;  /* 0x0000000000017941 */ /* 0x000fea0003800000 */
.L_x_1302:
        /* <DEDUP_REMOVED lines=9> */
.L_x_1297:
[----:B--2---:R-:W2:Y:S02]  /*f920*/  LDL R0, [R1+0x2c] ;  /* 0x00002c0001007983 */ /* 0x004ea40000100800 */
[----:B--2---:R-:W-:-:S13]  /*f930*/  ISETP.GE.AND P0, PT, R0, c[0x0][0x53c], PT ;  /* 0x00014f0000007a0c */ /* 0x004fda0003f06270 */
[----:B-1----:R-:W-:Y:S01]  /*f940*/  @P0 CALL.REL.NOINC `(.L_x_1314) ;  /* 0x0000001000000944 */ /* 0x002fe20003c00000 */
[----:B------:R-:W-:Y:S05]  /*f950*/  BRA `(.L_x_1315) ;  /* 0xffff201000007947 */ /* 0x000fea000383ffff */
.L_x_1314:
[----:B------:R-:W-:Y:S05]  /*f960*/  EXIT ;  /* 0x000000000000794d */ /* 0x000fea0003800000 */
.L_x_1226:
[----:B------:R-:W-:Y:S01]  /*f970*/  IMAD.MOV.U32 R0, RZ, RZ, R5 ;  /* 0x000000ffff007224 */ /* 0x000fe200078e0005 */
[----:B------:R-:W-:Y:S02]  /*f980*/  MOV R2, 0x1 ;  /* 0x0000000100027802 */ /* 0x000fe40000000f00 */
[----:B------:R-:W-:Y:S02]  /*f990*/  MOV R3, 0xf9b0 ;  /* 0x0000f9b000037802 */ /* 0x000fe40000000f00 */
[----:B------:R-:W-:Y:S05]  /*f9a0*/  CALL.REL.NOINC `($__internal_28_$__cuda_sm70_shflsync_up_p) ;  /* 0x0000169000007944 */ /* 0x000fea0003c00000 */
[----:B------:R-:W-:Y:S01]  /*f9b0*/  MOV R0, R4 ;  /* 0x0000000400007202 */ /* 0x000fe20000000f00 */
[----:B------:R-:W-:Y:S05]  /*f9c0*/  BRA `(.L_x_1316) ;  /* 0xffff0aa000007947 */ /* 0x000fea000383ffff */
.L_x_1227:
[----:B------:R-:W-:Y:S01]  /*f9d0*/  IMAD.MOV.U32 R0, RZ, RZ, R5 ;  /* 0x000000ffff007224 */ /* 0x000fe200078e0005 */
[----:B------:R-:W-:Y:S02]  /*f9e0*/  MOV R2, 0x2 ;  /* 0x0000000200027802 */ /* 0x000fe40000000f00 */
[----:B------:R-:W-:Y:S02]  /*f9f0*/  MOV R3, 0xfa10 ;  /* 0x0000fa1000037802 */ /* 0x000fe40000000f00 */
[----:B------:R-:W-:Y:S05]  /*fa00*/  CALL.REL.NOINC `($__internal_28_$__cuda_sm70_shflsync_up_p) ;  /* 0x0000163000007944 */ /* 0x000fea0003c00000 */
[----:B------:R-:W-:Y:S01]  /*fa10*/  SEL R0, R4, RZ, P4 ;  /* 0x000000ff04007207 */ /* 0x000fe20002000000 */
[----:B------:R-:W-:Y:S01]  /*fa20*/  IMAD.MOV.U32 R2, RZ, RZ, 0x4 ;  /* 0x00000004ff027424 */ /* 0x000fe200078e00ff */
[----:B------:R-:W-:-:S03]  /*fa30*/  MOV R3, 0xfa60 ;  /* 0x0000fa6000037802 */ /* 0x000fc60000000f00 */
[----:B------:R-:W-:Y:S02]  /*fa40*/  IMAD.IADD R0, R5, 0x1, R0 ;  /* 0x0000000105007824 */ /* 0x000fe400078e0200 */
        /* <DEDUP_REMOVED lines=14> */
[----:B------:R-:W-:Y:S01]  /*fb30*/  IMAD.IADD R4, R0, 0x1, R4 ;  /* 0x0000000100047824 */ /* 0x000fe200078e0204 */
[----:B------:R-:W-:-:S03]  /*fb40*/  MOV R0, 0x1f ;  /* 0x0000001f00007802 */ /* 0x000fc60000000f00 */
[----:B------:R-:W-:Y:S02]  /*fb50*/  IMAD.MOV.U32 R5, RZ, RZ, R4 ;  /* 0x000000ffff057224 */ /* 0x000fe400078e0004 */
[----:B------:R-:W-:Y:S05]  /*fb60*/  CALL.REL.NOINC `($__internal_27_$__cuda_sm70_shflsync_idx_p) ;  /* 0x0000148000007944 */ /* 0x000fea0003c00000 */
[----:B------:R-:W-:Y:S05]  /*fb70*/  BRA `(.L_x_1317) ;  /* 0xffff09f000007947 */ /* 0x000fea000383ffff */
.L_x_1229:
[----:B------:R-:W-:Y:S02]  /*fb80*/  SEL R0, RZ, 0x1, P0 ;  /* 0x00000001ff007807 */ /* 0x000fe40000000000 */
[----:B------:R-:W-:Y:S02]  /*fb90*/  MOV R2, 0xfbb0 ;  /* 0x0000fbb000027802 */ /* 0x000fe40000000f00 */
[----:B------:R-:W-:Y:S05]  /*fba0*/  CALL.REL.NOINC `($__internal_29_$__cuda_sm70_votesync_ballot) ;  /* 0x0000150000007944 */ /* 0x000fea0003c00000 */
[----:B------:R-:W-:Y:S01]  /*fbb0*/  MOV R6, R0 ;  /* 0x0000000000067202 */ /* 0x000fe20000000f00 */
[----:B------:R-:W-:Y:S05]  /*fbc0*/  BRA `(.L_x_1318) ;  /* 0xffff0a3000007947 */ /* 0x000fea000383ffff */
.L_x_1230:
[----:B------:R-:W-:Y:S01]  /*fbd0*/  IMAD.MOV.U32 R5, RZ, RZ, R8 ;  /* 0x000000ffff057224 */ /* 0x000fe200078e0008 */
[----:B--2---:R-:W-:Y:S01]  /*fbe0*/  MOV R3, R13 ;  /* 0x0000000d00037202 */ /* 0x004fe20000000f00 */
[----:B------:R-:W-:Y:S01]  /*fbf0*/  IMAD.MOV.U32 R0, RZ, RZ, 0x1f ;  /* 0x0000001fff007424 */ /* 0x000fe200078e00ff */
[----:B------:R-:W-:Y:S02]  /*fc00*/  MOV R2, 0xfc20 ;  /* 0x0000fc2000027802 */ /* 0x000fe40000000f00 */
[----:B-1----:R-:W-:Y:S05]  /*fc10*/  CALL.REL.NOINC `($__internal_27_$__cuda_sm70_shflsync_idx_p) ;  /* 0x000013d000007944 */ /* 0x002fea0003c00000 */
[----:B------:R-:W-:Y:S01]  /*fc20*/  IMAD.MOV.U32 R11, RZ, RZ, R0 ;  /* 0x000000ffff0b7224 */ /* 0x000fe200078e0000 */
[----:B------:R-:W-:Y:S01]  /*fc30*/  MOV R5, R7 ;  /* 0x0000000700057202 */ /* 0x000fe20000000f00 */
[----:B------:R-:W-:Y:S01]  /*fc40*/  IMAD.MOV.U32 R7, RZ, RZ, RZ ;  /* 0x000000ffff077224 */ /* 0x000fe200078e00ff */
[----:B------:R-:W-:Y:S01]  /*fc50*/  MOV R3, R13 ;  /* 0x0000000d00037202 */ /* 0x000fe20000000f00 */
[----:B------:R-:W-:Y:S01]  /*fc60*/  IMAD.MOV.U32 R0, RZ, RZ, 0x1f ;  /* 0x0000001fff007424 */ /* 0x000fe200078e00ff */
[----:B------:R-:W-:-:S02]  /*fc70*/  MOV R2, 0xfc90 ;  /* 0x0000fc9000027802 */ /* 0x000fc40000000f00 */
[----:B------:R-:W-:Y:S05]  /*fc80*/  CALL.REL.NOINC `($__internal_27_$__cuda_sm70_shflsync_idx_p) ;  /* 0x0000136000007944 */ /* 0x000fea0003c00000 */
[----:B------:R-:W-:Y:S01]  /*fc90*/  MOV R10, R0 ;  /* 0x00000000000a7202 */ /* 0x000fe20000000f00 */
[----:B------:R-:W-:Y:S05]  /*fca0*/  BRA `(.L_x_1319) ;  /* 0xffff09a000007947 */ /* 0x000fea000383ffff */
.L_x_1233:
[----:B------:R-:W-:Y:S01]  /*fcb0*/  IMAD.MOV.U32 R5, RZ, RZ, R4 ;  /* 0x000000ffff057224 */ /* 0x000fe200078e0004 */
[----:B------:R-:W-:-:S02]  /*fcc0*/  MOV R0, 0x1f ;  /* 0x0000001f00007802 */ /* 0x000fc40000000f00 */
[----:B------:R-:W-:Y:S02]  /*fcd0*/  MOV R2, 0xfcf0 ;  /* 0x0000fcf000027802 */ /* 0x000fe40000000f00 */
[----:B-1----:R-:W-:Y:S05]  /*fce0*/  CALL.REL.NOINC `($__internal_27_$__cuda_sm70_shflsync_idx_p) ;  /* 0x0000130000007944 */ /* 0x002fea0003c00000 */
[----:B------:R-:W-:Y:S01]  /*fcf0*/  MOV R7, R0 ;  /* 0x0000000000077202 */ /* 0x000fe20000000f00 */
[----:B------:R-:W-:Y:S05]  /*fd00*/  BRA `(.L_x_1232) ;  /* 0xffff09a000007947 */ /* 0x000fea000383ffff */
.L_x_1241:
[----:B------:R-:W-:Y:S01]  /*fd10*/  IMAD.MOV.U32 R5, RZ, RZ, R14 ;  /* 0x000000ffff057224 */ /* 0x000fe200078e000e */
[----:B------:R-:W-:Y:S01]  /*fd20*/  MOV R3, RZ ;  /* 0x000000ff00037202 */ /* 0x000fe20000000f00 */
[----:B------:R-:W-:Y:S01]  /*fd30*/  IMAD.MOV.U32 R0, RZ, RZ, 0x181f ;  /* 0x0000181fff007424 */ /* 0x000fe200078e00ff */
[----:B------:R-:W-:Y:S02]  /*fd40*/  MOV R2, 0xfd60 ;  /* 0x0000fd6000027802 */ /* 0x000fe40000000f00 */
[----:B------:R-:W-:Y:S05]  /*fd50*/  CALL.REL.NOINC `($__internal_27_$__cuda_sm70_shflsync_idx_p) ;  /* 0x0000129000007944 */ /* 0x000fea0003c00000 */
[----:B------:R-:W-:Y:S01]  /*fd60*/  MOV R4, R0 ;  /* 0x0000000000047202 */ /* 0x000fe20000000f00 */
[----:B------:R-:W-:Y:S05]  /*fd70*/  BRA `(.L_x_1320) ;  /* 0xffff2cf000007947 */ /* 0x000fea000383ffff */
.L_x_1242:
[----:B------:R-:W-:Y:S01]  /*fd80*/  IMAD.MOV.U32 R5, RZ, RZ, R15 ;  /* 0x000000ffff057224 */ /* 0x000fe200078e000f */
[----:B------:R-:W-:Y:S01]  /*fd90*/  MOV R3, RZ ;  /* 0x000000ff00037202 */ /* 0x000fe20000000f00 */
[----:B------:R-:W-:Y:S01]  /*fda0*/  IMAD.MOV.U32 R0, RZ, RZ, 0x181f ;  /* 0x0000181fff007424 */ /* 0x000fe200078e00ff */
[----:B------:R-:W-:Y:S02]  /*fdb0*/  MOV R2, 0xfdd0 ;  /* 0x0000fdd000027802 */ /* 0x000fe40000000f00 */
[----:B-12---:R-:W-:Y:S05]  /*fdc0*/  CALL.REL.NOINC `($__internal_27_$__cuda_sm70_shflsync_idx_p) ;  /* 0x0000122000007944 */ /* 0x006fea0003c00000 */
[----:B------:R-:W-:Y:S05]  /*fdd0*/  BRA `(.L_x_1321) ;  /* 0xffff2cb000007947 */ /* 0x000fea000383ffff */
.L_x_1245:
[----:B------:R-:W-:Y:S01]  /*fde0*/  IMAD.MOV.U32 R5, RZ, RZ, R14 ;  /* 0x000000ffff057224 */ /* 0x000fe200078e000e */
[----:B---3--:R-:W-:Y:S01]  /*fdf0*/  MOV R3, 0x1 ;  /* 0x0000000100037802 */ /* 0x008fe20000000f00 */
[----:B----4-:R-:W-:Y:S01]  /*fe00*/  IMAD.MOV.U32 R0, RZ, RZ, 0x181f ;  /* 0x0000181fff007424 */ /* 0x010fe200078e00ff */
[----:B------:R-:W-:-:S02]  /*fe10*/  MOV R2, 0xfe30 ;  /* 0x0000fe3000027802 */ /* 0x000fc40000000f00 */
[----:B-12---:R-:W-:Y:S05]  /*fe20*/  CALL.REL.NOINC `($__internal_27_$__cuda_sm70_shflsync_idx_p) ;  /* 0x000011c000007944 */ /* 0x006fea0003c00000 */
[----:B------:R-:W-:Y:S01]  /*fe30*/  IMAD.MOV.U32 R4, RZ, RZ, R0 ;  /* 0x000000ffff047224 */ /* 0x000fe200078e0000 */
[----:B------:R-:W-:Y:S01]  /*fe40*/  MOV R3, 0x1 ;  /* 0x0000000100037802 */ /* 0x000fe20000000f00 */
[----:B------:R-:W-:Y:S01]  /*fe50*/  IMAD.MOV.U32 R5, RZ, RZ, R15 ;  /* 0x000000ffff057224 */ /* 0x000fe200078e000f */
[----:B------:R-:W-:-:S02]  /*fe60*/  MOV R0, 0x181f ;  /* 0x0000181f00007802 */ /* 0x000fc40000000f00 */
[----:B------:R-:W-:Y:S02]  /*fe70*/  MOV R2, 0xfe90 ;  /* 0x0000fe9000027802 */ /* 0x000fe40000000f00 */
[----:B------:R-:W-:Y:S05]  /*fe80*/  CALL.REL.NOINC `($__internal_27_$__cuda_sm70_shflsync_idx_p) ;  /* 0x0000116000007944 */ /* 0x000fea0003c00000 */
[----:B------:R-:W-:Y:S05]  /*fe90*/  BRA `(.L_x_1322) ;  /* 0xffff2dc000007947 */ /* 0x000fea000383ffff */
.L_x_1248:
[----:B------:R-:W-:Y:S01]  /*fea0*/  IMAD.MOV.U32 R5, RZ, RZ, R14 ;  /* 0x000000ffff057224 */ /* 0x000fe200078e000e */
[----:B-1----:R-:W-:Y:S01]  /*feb0*/  MOV R3, 0x2 ;  /* 0x0000000200037802 */ /* 0x002fe20000000f00 */
[----:B----4-:R-:W-:Y:S01]  /*fec0*/  IMAD.MOV.U32 R0, RZ, RZ, 0x181f ;  /* 0x0000181fff007424 */ /* 0x010fe200078e00ff */
[----:B------:R-:W-:Y:S02]  /*fed0*/  MOV R2, 0xfef0 ;  /* 0x0000fef000027802 */ /* 0x000fe40000000f00 */
[----:B--2---:R-:W-:Y:S05]  /*fee0*/  CALL.REL.NOINC `($__internal_27_$__cuda_sm70_shflsync_idx_p) ;  /* 0x0000110000007944 */ /* 0x004fea0003c00000 */
[----:B------:R-:W-:Y:S01]  /*fef0*/  MOV R4, R0 ;  /* 0x0000000000047202 */ /* 0x000fe20000000f00 */
[----:B------:R-:W-:Y:S05]  /*ff00*/  BRA `(.L_x_1323) ;  /* 0xffff2f1000007947 */ /* 0x000fea000383ffff */
.L_x_1249:
[----:B------:R-:W-:Y:S01]  /*ff10*/  IMAD.MOV.U32 R5, RZ, RZ, R15 ;  /* 0x000000ffff057224 */ /* 0x000fe200078e000f */
[----:B------:R-:W-:Y:S01]  /*ff20*/  MOV R3, 0x2 ;  /* 0x0000000200037802 */ /* 0x000fe20000000f00 */
[----:B----4-:R-:W-:Y:S01]  /*ff30*/  IMAD.MOV.U32 R0, RZ, RZ, 0x181f ;  /* 0x0000181fff007424 */ /* 0x010fe200078e00ff */
[----:B------:R-:W-:Y:S02]  /*ff40*/  MOV R2, 0xff60 ;  /* 0x0000ff6000027802 */ /* 0x000fe40000000f00 */
[----:B-123--:R-:W-:Y:S05]  /*ff50*/  CALL.REL.NOINC `($__internal_27_$__cuda_sm70_shflsync_idx_p) ;  /* 0x0000109000007944 */ /* 0x00efea0003c00000 */
[----:B------:R-:W-:Y:S05]  /*ff60*/  BRA `(.L_x_1324) ;  /* 0xffff2ed000007947 */ /* 0x000fea000383ffff */
.L_x_1252:
[----:B------:R-:W-:Y:S01]  /*ff70*/  IMAD.MOV.U32 R5, RZ, RZ, R14 ;  /* 0x000000ffff057224 */ /* 0x000fe200078e000e */
[----:B-1----:R-:W-:Y:S01]  /*ff80*/  MOV R3, 0x3 ;  /* 0x0000000300037802 */ /* 0x002fe20000000f00 */
[----:B------:R-:W-:Y:S01]  /*ff90*/  IMAD.MOV.U32 R0, RZ, RZ, 0x181f ;  /* 0x0000181fff007424 */ /* 0x000fe200078e00ff */
[----:B------:R-:W-:-:S02]  /*ffa0*/  MOV R2, 0xffc0 ;  /* 0x0000ffc000027802 */ /* 0x000fc40000000f00 */
[----:B--234-:R-:W-:Y:S05]  /*ffb0*/  CALL.REL.NOINC `($__internal_27_$__cuda_sm70_shflsync_idx_p) ;  /* 0x0000103000007944 */ /* 0x01cfea0003c00000 */
[----:B------:R-:W-:Y:S01]  /*ffc0*/  IMAD.MOV.U32 R4, RZ, RZ, R0 ;  /* 0x000000ffff047224 */ /* 0x000fe200078e0000 */
[----:B------:R-:W-:Y:S01]  /*ffd0*/  MOV R3, 0x3 ;  /* 0x0000000300037802 */ /* 0x000fe20000000f00 */
[----:B------:R-:W-:Y:S01]  /*ffe0*/  IMAD.MOV.U32 R5, RZ, RZ, R15 ;  /* 0x000000ffff057224 */ /* 0x000fe200078e000f */
[----:B------:R-:W-:-:S02]  /*fff0*/  MOV R0, 0x181f ;  /* 0x0000181f00007802 */ /* 0x000fc40000000f00 */
[----:B------:R-:W-:Y:S02]  /*10000*/  MOV R2, 0x10020 ;  /* 0x0001002000027802 */ /* 0x000fe40000000f00 */
[----:B------:R-:W-:Y:S05]  /*10010*/  CALL.REL.NOINC `($__internal_27_$__cuda_sm70_shflsync_idx_p) ;  /* 0x00000fd000007944 */ /* 0x000fea0003c00000 */
[----:B------:R-:W-:Y:S05]  /*10020*/  BRA `(.L_x_1325) ;  /* 0xffff2fe000007947 */ /* 0x000fea000383ffff */
.L_x_1257:
[----:B------:R-:W-:Y:S01]  /*10030*/  IMAD.MOV.U32 R2, RZ, RZ, R251 ;  /* 0x000000ffff027224 */ /* 0x000fe200078e00fb */
[----:B------:R-:W-:Y:S01]  /*10040*/  MOV R7, 0x1f ;  /* 0x0000001f00077802 */ /* 0x000fe20000000f00 */
[----:B------:R-:W-:Y:S01]  /*10050*/  IMAD.MOV.U32 R5, RZ, RZ, 0x2 ;  /* 0x00000002ff057424 */ /* 0x000fe200078e00ff */
[----:B------:R-:W-:Y:S02]  /*10060*/  MOV R6, 0xffffffff ;  /* 0xffffffff00067802 */ /* 0x000fe40000000f00 */
[----:B------:R-:W-:Y:S02]  /*10070*/  MOV R3, 0x10090 ;  /* 0x0001009000037802 */ /* 0x000fe40000000f00 */
[----:B------:R-:W-:Y:S05]  /*10080*/  CALL.REL.NOINC `($__internal_26_$__cuda_sm70_shflsync_bfly_p) ;  /* 0x00000f1000007944 */ /* 0x000fea0003c00000 */
[----:B------:R-:W-:Y:S01]  /*10090*/  FADD.FTZ R0, R251, R5 ;  /* 0x00000005fb007221 */ /* 0x000fe20000010000 */
[----:B------:R-:W-:Y:S02]  /*100a0*/  MOV R5, 0x1 ;  /* 0x0000000100057802 */ /* 0x000fe40000000f00 */
[----:B------:R-:W-:Y:S02]  /*100b0*/  MOV R3, 0x100e0 ;  /* 0x000100e000037802 */ /* 0x000fe40000000f00 */
[----:B------:R-:W-:-:S02]  /*100c0*/  MOV R2, R0 ;  /* 0x0000000000027202 */ /* 0x000fc40000000f00 */
[----:B------:R-:W-:Y:S05]  /*100d0*/  CALL.REL.NOINC `($__internal_26_$__cuda_sm70_shflsync_bfly_p) ;  /* 0x00000ec000007944 */ /* 0x000fea0003c00000 */
[----:B------:R-:W-:Y:S01]  /*100e0*/  FADD.FTZ R0, R0, R5 ;  /* 0x0000000500007221 */ /* 0x000fe20000010000 */
[----:B------:R-:W-:-:S02]  /*100f0*/  MOV R2, R250 ;  /* 0x000000fa00027202 */ /* 0x000fc40000000f00 */
[----:B------:R-:W-:Y:S02]  /*10100*/  MOV R5, 0x2 ;  /* 0x0000000200057802 */ /* 0x000fe40000000f00 */
[----:B------:R-:W-:Y:S02]  /*10110*/  MOV R3, 0x10130 ;  /* 0x0001013000037802 */ /* 0x000fe40000000f00 */
[----:B------:R-:W-:Y:S05]  /*10120*/  CALL.REL.NOINC `($__internal_26_$__cuda_sm70_shflsync_bfly_p) ;  /* 0x00000e7000007944 */ /* 0x000fea0003c00000 */
[----:B------:R-:W-:Y:S01]  /*10130*/  FADD.FTZ R4, R250, R5 ;  /* 0x00000005fa047221 */ /* 0x000fe20000010000 */
[----:B------:R-:W-:Y:S02]  /*10140*/  MOV R5, 0x1 ;  /* 0x0000000100057802 */ /* 0x000fe40000000f00 */
[----:B------:R-:W-:Y:S02]  /*10150*/  MOV R3, 0x10180 ;  /* 0x0001018000037802 */ /* 0x000fe40000000f00 */
[----:B------:R-:W-:Y:S02]  /*10160*/  MOV R2, R4 ;  /* 0x0000000400027202 */ /* 0x000fe40000000f00 */
[----:B------:R-:W-:Y:S05]  /*10170*/  CALL.REL.NOINC `($__internal_26_$__cuda_sm70_shflsync_bfly_p) ;  /* 0x00000e2000007944 */ /* 0x000fea0003c00000 */
[----:B------:R-:W-:Y:S01]  /*10180*/  MOV R3, R5 ;  /* 0x0000000500037202 */ /* 0x000fe20000000f00 */
[----:B------:R-:W-:Y:S05]  /*10190*/  BRA `(.L_x_1326) ;  /* 0xffff9d0000007947 */ /* 0x000fea000383ffff */
.L_x_1264:
[----:B-1-34-:R-:W-:Y:S01]  /*101a0*/  IMAD.MOV.U32 R5, RZ, RZ, R14 ;  /* 0x000000ffff057224 */ /* 0x01afe200078e000e */
[----:B------:R-:W-:Y:S01]  /*101b0*/  MOV R3, RZ ;  /* 0x000000ff00037202 */ /* 0x000fe20000000f00 */
[----:B------:R-:W-:Y:S01]  /*101c0*/  IMAD.MOV.U32 R0, RZ, RZ, 0x181f ;  /* 0x0000181fff007424 */ /* 0x000fe200078e00ff */
[----:B------:R-:W-:-:S02]  /*101d0*/  MOV R2, 0x101f0 ;  /* 0x000101f000027802 */ /* 0x000fc40000000f00 */
[----:B------:R-:W-:Y:S05]  /*101e0*/  CALL.REL.NOINC `($__internal_27_$__cuda_sm70_shflsync_idx_p) ;  /* 0x00000e0000007944 */ /* 0x000fea0003c00000 */
[----:B------:R-:W-:Y:S01]  /*101f0*/  MOV R6, R0 ;  /* 0x0000000000067202 */ /* 0x000fe20000000f00 */
[----:B------:R-:W-:Y:S05]  /*10200*/  BRA `(.L_x_1327) ;  /* 0xffffb96000007947 */ /* 0x000fea000383ffff */
.L_x_1265:
[----:B------:R-:W-:Y:S01]  /*10210*/  IMAD.MOV.U32 R5, RZ, RZ, R15 ;  /* 0x000000ffff057224 */ /* 0x000fe200078e000f */
[----:B------:R-:W-:Y:S01]  /*10220*/  MOV R3, RZ ;  /* 0x000000ff00037202 */ /* 0x000fe20000000f00 */
[----:B------:R-:W-:Y:S01]  /*10230*/  IMAD.MOV.U32 R0, RZ, RZ, 0x181f ;  /* 0x0000181fff007424 */ /* 0x000fe200078e00ff */
[----:B------:R-:W-:-:S02]  /*10240*/  MOV R2, 0x10260 ;  /* 0x0001026000027802 */ /* 0x000fc40000000f00 */
[----:B-12---:R-:W-:Y:S05]  /*10250*/  CALL.REL.NOINC `($__internal_27_$__cuda_sm70_shflsync_idx_p) ;  /* 0x00000d9000007944 */ /* 0x006fea0003c00000 */
[----:B------:R-:W-:Y:S05]  /*10260*/  BRA `(.L_x_1328) ;  /* 0xffffb92000007947 */ /* 0x000fea000383ffff */
.L_x_1268:
[----:B------:R-:W-:Y:S01]  /*10270*/  IMAD.MOV.U32 R5, RZ, RZ, R14 ;  /* 0x000000ffff057224 */ /* 0x000fe200078e000e */
[----:B--2---:R-:W-:Y:S01]  /*10280*/  MOV R3, 0x1 ;  /* 0x0000000100037802 */ /* 0x004fe20000000f00 */
[----:B----4-:R-:W-:Y:S01]  /*10290*/  IMAD.MOV.U32 R0, RZ, RZ, 0x181f ;  /* 0x0000181fff007424 */ /* 0x010fe200078e00ff */
[----:B------:R-:W-:-:S02]  /*102a0*/  MOV R2, 0x102c0 ;  /* 0x000102c000027802 */ /* 0x000fc40000000f00 */
[----:B-1-3--:R-:W-:Y:S05]  /*102b0*/  CALL.REL.NOINC `($__internal_27_$__cuda_sm70_shflsync_idx_p) ;  /* 0x00000d3000007944 */ /* 0x00afea0003c00000 */
[----:B------:R-:W-:Y:S01]  /*102c0*/  IMAD.MOV.U32 R6, RZ, RZ, R0 ;  /* 0x000000ffff067224 */ /* 0x000fe200078e0000 */
[----:B------:R-:W-:Y:S01]  /*102d0*/  MOV R3, 0x1 ;  /* 0x0000000100037802 */ /* 0x000fe20000000f00 */
[----:B------:R-:W-:Y:S01]  /*102e0*/  IMAD.MOV.U32 R5, RZ, RZ, R15 ;  /* 0x000000ffff057224 */ /* 0x000fe200078e000f */
[----:B------:R-:W-:-:S02]  /*102f0*/  MOV R0, 0x181f ;  /* 0x0000181f00007802 */ /* 0x000fc40000000f00 */
[----:B------:R-:W-:Y:S02]  /*10300*/  MOV R2, 0x10320 ;  /* 0x0001032000027802 */ /* 0x000fe40000000f00 */
[----:B------:R-:W-:Y:S05]  /*10310*/  CALL.REL.NOINC `($__internal_27_$__cuda_sm70_shflsync_idx_p) ;  /* 0x00000cd000007944 */ /* 0x000fea0003c00000 */
[----:B------:R-:W-:Y:S05]  /*10320*/  BRA `(.L_x_1329) ;  /* 0xffffba3000007947 */ /* 0x000fea000383ffff */
.L_x_1271:
[----:B------:R-:W-:Y:S01]  /*10330*/  IMAD.MOV.U32 R5, RZ, RZ, R14 ;  /* 0x000000ffff057224 */ /* 0x000fe200078e000e */
[----:B-1----:R-:W-:Y:S01]  /*10340*/  MOV R3, 0x2 ;  /* 0x0000000200037802 */ /* 0x002fe20000000f00 */
[----:B----4-:R-:W-:Y:S01]  /*10350*/  IMAD.MOV.U32 R0, RZ, RZ, 0x181f ;  /* 0x0000181fff007424 */ /* 0x010fe200078e00ff */
[----:B------:R-:W-:Y:S02]  /*10360*/  MOV R2, 0x10380 ;  /* 0x0001038000027802 */ /* 0x000fe40000000f00 */
[----:B--23--:R-:W-:Y:S05]  /*10370*/  CALL.REL.NOINC `($__internal_27_$__cuda_sm70_shflsync_idx_p) ;  /* 0x00000c7000007944 */ /* 0x00cfea0003c00000 */
[----:B------:R-:W-:Y:S01]  /*10380*/  MOV R6, R0 ;  /* 0x0000000000067202 */ /* 0x000fe20000000f00 */
[----:B------:R-:W-:Y:S05]  /*10390*/  BRA `(.L_x_1330) ;  /* 0xffffbb9000007947 */ /* 0x000fea000383ffff */
.L_x_1272:
[----:B------:R-:W-:Y:S01]  /*103a0*/  IMAD.MOV.U32 R5, RZ, RZ, R15 ;  /* 0x000000ffff057224 */ /* 0x000fe200078e000f */
[----:B------:R-:W-:Y:S01]  /*103b0*/  MOV R3, 0x2 ;  /* 0x0000000200037802 */ /* 0x000fe20000000f00 */
[----:B----4-:R-:W-:Y:S01]  /*103c0*/  IMAD.MOV.U32 R0, RZ, RZ, 0x181f ;  /* 0x0000181fff007424 */ /* 0x010fe200078e00ff */
[----:B------:R-:W-:Y:S02]  /*103d0*/  MOV R2, 0x103f0 ;  /* 0x000103f000027802 */ /* 0x000fe40000000f00 */
[----:B-123--:R-:W-:Y:S05]  /*103e0*/  CALL.REL.NOINC `($__internal_27_$__cuda_sm70_shflsync_idx_p) ;  /* 0x00000c0000007944 */ /* 0x00efea0003c00000 */
[----:B------:R-:W-:Y:S05]  /*103f0*/  BRA `(.L_x_1331) ;  /* 0xffffbb5000007947 */ /* 0x000fea000383ffff */
.L_x_1275:
        /* <DEDUP_REMOVED lines=12> */
.L_x_1277:
[----:B------:R-:W-:Y:S01]  /*104c0*/  IMAD.MOV.U32 R5, RZ, RZ, R20 ;  /* 0x000000ffff057224 */ /* 0x000fe200078e0014 */
[----:B------:R-:W-:Y:S01]  /*104d0*/  MOV R3, RZ ;  /* 0x000000ff00037202 */ /* 0x000fe20000000f00 */
[----:B------:R-:W-:Y:S01]  /*104e0*/  IMAD.MOV.U32 R0, RZ, RZ, 0x1c1f ;  /* 0x00001c1fff007424 */ /* 0x000fe200078e00ff */
[----:B------:R-:W-:Y:S02]  /*104f0*/  MOV R2, 0x10510 ;  /* 0x0001051000027802 */ /* 0x000fe40000000f00 */
[----:B------:R-:W-:Y:S05]  /*10500*/  CALL.REL.NOINC `($__internal_27_$__cuda_sm70_shflsync_idx_p) ;  /* 0x00000ae000007944 */ /* 0x000fea0003c00000 */
[----:B------:R-:W-:Y:S01]  /*10510*/  MOV R4, R0 ;  /* 0x0000000000047202 */ /* 0x000fe20000000f00 */
[----:B------:R-:W-:Y:S05]  /*10520*/  BRA `(.L_x_1333) ;  /* 0xffffbfd000007947 */ /* 0x000fea000383ffff */
.L_x_1278:
[----:B------:R-:W-:Y:S01]  /*10530*/  IMAD.MOV.U32 R5, RZ, RZ, R21 ;  /* 0x000000ffff057224 */ /* 0x000fe200078e0015 */
[----:B------:R-:W-:Y:S01]  /*10540*/  MOV R3, RZ ;  /* 0x000000ff00037202 */ /* 0x000fe20000000f00 */
[----:B------:R-:W-:Y:S01]  /*10550*/  IMAD.MOV.U32 R0, RZ, RZ, 0x1c1f ;  /* 0x00001c1fff007424 */ /* 0x000fe200078e00ff */
[----:B------:R-:W-:Y:S02]  /*10560*/  MOV R2, 0x10580 ;  /* 0x0001058000027802 */ /* 0x000fe40000000f00 */
[----:B-12---:R-:W-:Y:S05]  /*10570*/  CALL.REL.NOINC `($__internal_27_$__cuda_sm70_shflsync_idx_p) ;  /* 0x00000a7000007944 */ /* 0x006fea0003c00000 */
[----:B------:R-:W-:Y:S05]  /*10580*/  BRA `(.L_x_1334) ;  /* 0xffffbf9000007947 */ /* 0x000fea000383ffff */
.L_x_1281:
[----:B------:R-:W-:Y:S01]  /*10590*/  IMAD.MOV.U32 R5, RZ, RZ, R20 ;  /* 0x000000ffff057224 */ /* 0x000fe200078e0014 */
[----:B-1----:R-:W-:Y:S01]  /*105a0*/  MOV R3, 0x1 ;  /* 0x0000000100037802 */ /* 0x002fe20000000f00 */
[----:B----4-:R-:W-:Y:S01]  /*105b0*/  IMAD.MOV.U32 R0, RZ, RZ, 0x1c1f ;  /* 0x00001c1fff007424 */ /* 0x010fe200078e00ff */
[----:B------:R-:W-:-:S02]  /*105c0*/  MOV R2, 0x105e0 ;  /* 0x000105e000027802 */ /* 0x000fc40000000f00 */
[----:B--23--:R-:W-:Y:S05]  /*105d0*/  CALL.REL.NOINC `($__internal_27_$__cuda_sm70_shflsync_idx_p) ;  /* 0x00000a1000007944 */ /* 0x00cfea0003c00000 */
[----:B------:R-:W-:Y:S01]  /*105e0*/  IMAD.MOV.U32 R4, RZ, RZ, R0 ;  /* 0x000000ffff047224 */ /* 0x000fe200078e0000 */
[----:B------:R-:W-:Y:S01]  /*105f0*/  MOV R3, 0x1 ;  /* 0x0000000100037802 */ /* 0x000fe20000000f00 */
[----:B------:R-:W-:Y:S01]  /*10600*/  IMAD.MOV.U32 R5, RZ, RZ, R21 ;  /* 0x000000ffff057224 */ /* 0x000fe200078e0015 */
[----:B------:R-:W-:-:S02]  /*10610*/  MOV R0, 0x1c1f ;  /* 0x00001c1f00007802 */ /* 0x000fc40000000f00 */
[----:B------:R-:W-:Y:S02]  /*10620*/  MOV R2, 0x10640 ;  /* 0x0001064000027802 */ /* 0x000fe40000000f00 */
[----:B------:R-:W-:Y:S05]  /*10630*/  CALL.REL.NOINC `($__internal_27_$__cuda_sm70_shflsync_idx_p) ;  /* 0x000009b000007944 */ /* 0x000fea0003c00000 */
[----:B------:R-:W-:Y:S05]  /*10640*/  BRA `(.L_x_1335) ;  /* 0xffffcb3000007947 */ /* 0x000fea000383ffff */
.L_x_1285:
[----:B------:R-:W-:Y:S01]  /*10650*/  IMAD.MOV.U32 R5, RZ, RZ, R12 ;  /* 0x000000ffff057224 */ /* 0x000fe200078e000c */
[----:B------:R-:W-:Y:S01]  /*10660*/  MOV R3, RZ ;  /* 0x000000ff00037202 */ /* 0x000fe20000000f00 */
[----:B------:R-:W-:Y:S01]  /*10670*/  IMAD.MOV.U32 R0, RZ, RZ, 0x181f ;  /* 0x0000181fff007424 */ /* 0x000fe200078e00ff */
[----:B------:R-:W-:Y:S02]  /*10680*/  MOV R2, 0x106a0 ;  /* 0x000106a000027802 */ /* 0x000fe40000000f00 */
[----:B------:R-:W-:Y:S05]  /*10690*/  CALL.REL.NOINC `($__internal_27_$__cuda_sm70_shflsync_idx_p) ;  /* 0x0000095000007944 */ /* 0x000fea0003c00000 */
[----:B------:R-:W-:Y:S01]  /*106a0*/  MOV R4, R0 ;  /* 0x0000000000047202 */ /* 0x000fe20000000f00 */
[----:B------:R-:W-:Y:S05]  /*106b0*/  BRA `(.L_x_1336) ;  /* 0xffffdec000007947 */ /* 0x000fea000383ffff */
.L_x_1286:
[----:B------:R-:W-:Y:S01]  /*106c0*/  IMAD.MOV.U32 R5, RZ, RZ, R15 ;  /* 0x000000ffff057224 */ /* 0x000fe200078e000f */
[----:B------:R-:W-:Y:S01]  /*106d0*/  MOV R3, RZ ;  /* 0x000000ff00037202 */ /* 0x000fe20000000f00 */
[----:B------:R-:W-:Y:S01]  /*106e0*/  IMAD.MOV.U32 R0, RZ, RZ, 0x181f ;  /* 0x0000181fff007424 */ /* 0x000fe200078e00ff */
[----:B------:R-:W-:Y:S02]  /*106f0*/  MOV R2, 0x10710 ;  /* 0x0001071000027802 */ /* 0x000fe40000000f00 */
[----:B-12---:R-:W-:Y:S05]  /*10700*/  CALL.REL.NOINC `($__internal_27_$__cuda_sm70_shflsync_idx_p) ;  /* 0x000008e000007944 */ /* 0x006fea0003c00000 */
[----:B------:R-:W-:Y:S05]  /*10710*/  BRA `(.L_x_1337) ;  /* 0xffffde8000007947 */ /* 0x000fea000383ffff */
.L_x_1289:
        /* <DEDUP_REMOVED lines=12> */
.L_x_1292:
[----:B------:R-:W-:Y:S01]  /*107e0*/  IMAD.MOV.U32 R5, RZ, RZ, R12 ;  /* 0x000000ffff057224 */ /* 0x000fe200078e000c */
[----:B-1----:R-:W-:Y:S01]  /*107f0*/  MOV R3, 0x2 ;  /* 0x0000000200037802 */ /* 0x002fe20000000f00 */
[----:B----4-:R-:W-:Y:S01]  /*10800*/  IMAD.MOV.U32 R0, RZ, RZ, 0x181f ;  /* 0x0000181fff007424 */ /* 0x010fe200078e00ff */
[----:B------:R-:W-:Y:S02]  /*10810*/  MOV R2, 0x10830 ;  /* 0x0001083000027802 */ /* 0x000fe40000000f00 */
[----:B--23--:R-:W-:Y:S05]  /*10820*/  CALL.REL.NOINC `($__internal_27_$__cuda_sm70_shflsync_idx_p) ;  /* 0x000007c000007944 */ /* 0x00cfea0003c00000 */
[----:B------:R-:W-:Y:S01]  /*10830*/  MOV R4, R0 ;  /* 0x0000000000047202 */ /* 0x000fe20000000f00 */
[----:B------:R-:W-:Y:S05]  /*10840*/  BRA `(.L_x_1339) ;  /* 0xffffe10000007947 */ /* 0x000fea000383ffff */
.L_x_1293:
[----:B------:R-:W-:Y:S01]  /*10850*/  IMAD.MOV.U32 R5, RZ, RZ, R15 ;  /* 0x000000ffff057224 */ /* 0x000fe200078e000f */
[----:B------:R-:W-:Y:S01]  /*10860*/  MOV R3, 0x2 ;  /* 0x0000000200037802 */ /* 0x000fe20000000f00 */
[----:B----4-:R-:W-:Y:S01]  /*10870*/  IMAD.MOV.U32 R0, RZ, RZ, 0x181f ;  /* 0x0000181fff007424 */ /* 0x010fe200078e00ff */
[----:B------:R-:W-:Y:S02]  /*10880*/  MOV R2, 0x108a0 ;  /* 0x000108a000027802 */ /* 0x000fe40000000f00 */
[----:B-123--:R-:W-:Y:S05]  /*10890*/  CALL.REL.NOINC `($__internal_27_$__cuda_sm70_shflsync_idx_p) ;  /* 0x0000075000007944 */ /* 0x00efea0003c00000 */
[----:B------:R-:W-:Y:S05]  /*108a0*/  BRA `(.L_x_1340) ;  /* 0xffffe0c000007947 */ /* 0x000fea000383ffff */
.L_x_1296:
        /* <DEDUP_REMOVED lines=12> */
.L_x_1298:
[----:B------:R-:W-:Y:S01]  /*10970*/  IMAD.MOV.U32 R5, RZ, RZ, R98 ;  /* 0x000000ffff057224 */ /* 0x000fe200078e0062 */
[----:B------:R-:W-:Y:S01]  /*10980*/  MOV R3, RZ ;  /* 0x000000ff00037202 */ /* 0x000fe20000000f00 */
[----:B------:R-:W-:Y:S01]  /*10990*/  IMAD.MOV.U32 R0, RZ, RZ, 0x1f ;  /* 0x0000001fff007424 */ /* 0x000fe200078e00ff */
[----:B------:R-:W-:Y:S02]  /*109a0*/  MOV R2, 0x109c0 ;  /* 0x000109c000027802 */ /* 0x000fe40000000f00 */
[----:B------:R-:W-:Y:S05]  /*109b0*/  CALL.REL.NOINC `($__internal_27_$__cuda_sm70_shflsync_idx_p) ;  /* 0x0000063000007944 */ /* 0x000fea0003c00000 */
[----:B------:R-:W-:Y:S01]  /*109c0*/  MOV R9, R0 ;  /* 0x0000000000097202 */ /* 0x000fe20000000f00 */
[----:B------:R-:W-:Y:S05]  /*109d0*/  BRA `(.L_x_1342) ;  /* 0xffffe40000007947 */ /* 0x000fea000383ffff */
.L_x_1299:
[----:B------:R-:W-:Y:S01]  /*109e0*/  IMAD.MOV.U32 R5, RZ, RZ, R98 ;  /* 0x000000ffff057224 */ /* 0x000fe200078e0062 */
[----:B------:R-:W-:Y:S01]  /*109f0*/  MOV R3, 0x1 ;  /* 0x0000000100037802 */ /* 0x000fe20000000f00 */
[----:B------:R-:W-:Y:S01]  /*10a00*/  IMAD.MOV.U32 R0, RZ, RZ, 0x1f ;  /* 0x0000001fff007424 */ /* 0x000fe200078e00ff */
[----:B------:R-:W-:Y:S02]  /*10a10*/  MOV R2, 0x10a30 ;  /* 0x00010a3000027802 */ /* 0x000fe40000000f00 */
[----:B-12---:R-:W-:Y:S05]  /*10a20*/  CALL.REL.NOINC `($__internal_27_$__cuda_sm70_shflsync_idx_p) ;  /* 0x000005c000007944 */ /* 0x006fea0003c00000 */
[----:B------:R-:W-:Y:S01]  /*10a30*/  MOV R8, R0 ;  /* 0x0000000000087202 */ /* 0x000fe20000000f00 */
[----:B------:R-:W-:Y:S05]  /*10a40*/  BRA `(.L_x_1343) ;  /* 0xffffe3b000007947 */ /* 0x000fea000383ffff */
.L_x_1300:
[----:B------:R-:W-:Y:S02]  /*10a50*/  MOV R2, 0x1 ;  /* 0x0000000100027802 */ /* 0x000fe40000000f00 */
[----:B------:R-:W-:-:S02]  /*10a60*/  MOV R3, 0x10a80 ;  /* 0x00010a8000037802 */ /* 0x000fc40000000f00 */
[----:B-1234-:R-:W-:Y:S05]  /*10a70*/  CALL.REL.NOINC `($__internal_28_$__cuda_sm70_shflsync_up_p) ;  /* 0x000005c000007944 */ /* 0x01efea0003c00000 */
[----:B------:R-:W-:Y:S05]  /*10a80*/  BRA `(.L_x_1344) ;  /* 0xffffe4a000007947 */ /* 0x000fea000383ffff */
.L_x_1301:
[----:B------:R-:W-:Y:S02]  /*10a90*/  MOV R2, 0x2 ;  /* 0x0000000200027802 */ /* 0x000fe40000000f00 */
[----:B------:R-:W-:-:S02]  /*10aa0*/  MOV R3, 0x10ac0 ;  /* 0x00010ac000037802 */ /* 0x000fc40000000f00 */
[----:B--2-4-:R-:W-:Y:S05]  /*10ab0*/  CALL.REL.NOINC `($__internal_28_$__cuda_sm70_shflsync_up_p) ;  /* 0x0000058000007944 */ /* 0x014fea0003c00000 */
        /* <DEDUP_REMOVED lines=23> */
.L_x_1305:
[----:B------:R-:W-:Y:S02]  /*10c30*/  MOV R2, 0x1 ;  /* 0x0000000100027802 */ /* 0x000fe40000000f00 */
[----:B------:R-:W-:Y:S02]  /*10c40*/  MOV R3, 0x10c60 ;  /* 0x00010c6000037802 */ /* 0x000fe40000000f00 */
[----:B------:R-:W-:Y:S05]  /*10c50*/  CALL.REL.NOINC `($__internal_28_$__cuda_sm70_shflsync_up_p) ;  /* 0x000003e000007944 */ /* 0x000fea0003c00000 */
[----:B------:R-:W-:Y:S01]  /*10c60*/  MOV R2, R4 ;  /* 0x0000000400027202 */ /* 0x000fe20000000f00 */
[----:B------:R-:W-:Y:S05]  /*10c70*/  BRA `(.L_x_1346) ;  /* 0xffffe51000007947 */ /* 0x000fea000383ffff */
.L_x_1306:
        /* <DEDUP_REMOVED lines=26> */
.L_x_1308:
[----:B------:R-:W-:Y:S02]  /*10e20*/  SEL R0, RZ, 0x1, P0 ;  /* 0x00000001ff007807 */ /* 0x000fe40000000000 */
[----:B------:R-:W-:Y:S02]  /*10e30*/  MOV R2, 0x10e50 ;  /* 0x00010e5000027802 */ /* 0x000fe40000000f00 */
[----:B-1----:R-:W-:Y:S05]  /*10e40*/  CALL.REL.NOINC `($__internal_29_$__cuda_sm70_votesync_ballot) ;  /* 0x0000026000007944 */ /* 0x002fea0003c00000 */
[----:B------:R-:W-:Y:S01]  /*10e50*/  MOV R11, R0 ;  /* 0x00000000000b7202 */ /* 0x000fe20000000f00 */
[----:B------:R-:W-:Y:S05]  /*10e60*/  BRA `(.L_x_1348) ;  /* 0xffffe4b000007947 */ /* 0x000fea000383ffff */
.L_x_1309:
[----:B------:R-:W-:Y:S01]  /*10e70*/  IMAD.MOV.U32 R5, RZ, RZ, R6 ;  /* 0x000000ffff057224 */ /* 0x000fe200078e0006 */
[----:B---3--:R-:W-:Y:S01]  /*10e80*/  MOV R3, R10 ;  /* 0x0000000a00037202 */ /* 0x008fe20000000f00 */
[----:B------:R-:W-:Y:S01]  /*10e90*/  IMAD.MOV.U32 R0, RZ, RZ, 0x1f ;  /* 0x0000001fff007424 */ /* 0x000fe200078e00ff */
[----:B------:R-:W-:Y:S02]  /*10ea0*/  MOV R2, 0x10ec0 ;  /* 0x00010ec000027802 */ /* 0x000fe40000000f00 */
[----:B-12---:R-:W-:Y:S05]  /*10eb0*/  CALL.REL.NOINC `($__internal_27_$__cuda_sm70_shflsync_idx_p) ;  /* 0x0000013000007944 */ /* 0x006fea0003c00000 */
[----:B------:R-:W-:Y:S01]  /*10ec0*/  IMAD.MOV.U32 R8, RZ, RZ, R0 ;  /* 0x000000ffff087224 */ /* 0x000fe200078e0000 */
[----:B------:R-:W-:Y:S01]  /*10ed0*/  MOV R3, R10 ;  /* 0x0000000a00037202 */ /* 0x000fe20000000f00 */
[----:B------:R-:W-:Y:S01]  /*10ee0*/  IMAD.MOV.U32 R5, RZ, RZ, R7 ;  /* 0x000000ffff057224 */ /* 0x000fe200078e0007 */
[----:B------:R-:W-:Y:S02]  /*10ef0*/  MOV R0, 0x1f ;  /* 0x0000001f00007802 */ /* 0x000fe40000000f00 */
[----:B------:R-:W-:-:S02]  /*10f00*/  MOV R2, 0x10f20 ;  /* 0x00010f2000027802 */ /* 0x000fc40000000f00 */
[----:B------:R-:W-:Y:S05]  /*10f10*/  CALL.REL.NOINC `($__internal_27_$__cuda_sm70_shflsync_idx_p) ;  /* 0x000000d000007944 */ /* 0x000fea0003c00000 */
[----:B------:R-:W-:Y:S01]  /*10f20*/  MOV R7, R0 ;  /* 0x0000000000077202 */ /* 0x000fe20000000f00 */
[----:B------:R-:W-:Y:S05]  /*10f30*/  BRA `(.L_x_1349) ;  /* 0xffffe42000007947 */ /* 0x000fea000383ffff */
.L_x_1312:
[----:B------:R-:W-:Y:S01]  /*10f40*/  IMAD.MOV.U32 R5, RZ, RZ, R4 ;  /* 0x000000ffff057224 */ /* 0x000fe200078e0004 */
[----:B------:R-:W-:-:S02]  /*10f50*/  MOV R0, 0x1f ;  /* 0x0000001f00007802 */ /* 0x000fc40000000f00 */
[----:B------:R-:W-:Y:S02]  /*10f60*/  MOV R2, 0x10f80 ;  /* 0x00010f8000027802 */ /* 0x000fe40000000f00 */
[----:B-1234-:R-:W-:Y:S05]  /*10f70*/  CALL.REL.NOINC `($__internal_27_$__cuda_sm70_shflsync_idx_p) ;  /* 0x0000007000007944 */ /* 0x01efea0003c00000 */
[----:B------:R-:W-:Y:S01]  /*10f80*/  MOV R13, R0 ;  /* 0x00000000000d7202 */ /* 0x000fe20000000f00 */
[----:B------:R-:W-:Y:S05]  /*10f90*/  BRA `(.L_x_1311) ;  /* 0xffffe42000007947 */ /* 0x000fea000383ffff */
        .weak           $__internal_26_$__cuda_sm70_shflsync_bfly_p
        .type           $__internal_26_$__cuda_sm70_shflsync_bfly_p,@function
        .size           $__internal_26_$__cuda_sm70_shflsync_bfly_p,($__internal_27_$__cuda_sm70_shflsync_idx_p - $__internal_26_$__cuda_sm70_shflsync_bfly_p)
$__internal_26_$__cuda_sm70_shflsync_bfly_p:
[----:B------:R-:W-:Y:S04]  /*10fa0*/  WARPSYNC R6 ;  /* 0x0000000600007348 */ /* 0x000fe80003800000 */
[----:B------:R1:W2:Y:S02]  /*10fb0*/  SHFL.BFLY PT, R5, R2, R5, R7 ;  /* 0x0c00000502057389 */ /* 0x0002a400000e0007 */
[----:B-1----:R-:W-:Y:S02]  /*10fc0*/  MOV R2, R3 ;  /* 0x0000000300027202 */ /* 0x002fe40000000f00 */
[----:B------:R-:W-:-:S04]  /*10fd0*/  MOV R3, 0x0 ;  /* 0x0000000000037802 */ /* 0x000fc80000000f00 */
[----:B--2---:R-:W-:Y:S05]  /*10fe0*/  RET.REL.NODEC R2 `(_ZN7cutlass13device_kernelIN5flash19enable_sm80_to_sm89INS1_16FlashAttnFwdSm80INS1_25CollectiveMainloopFwdSm80ILi8ELi1ELb0EN4cute5tupleIJNS5_1CILi128EEENS7_ILi64EEENS7_ILi256EEEEEELi256ENS_6half_tEfNS_4arch4Sm80ELb0ELb0ELb1ELb1ELb0ELb0ELb1ELb1EEENS1_21CollectiveEpilogueFwdINS6_IJS8_SA_S9_EEENS6_IJNS7_ILi1EEESI_SI_EEESC_SE_Li256ELb1ELb1ELb1ELb0EEENS1_36VarlenDynamicPersistentTileSchedulerILi128ELi64ELi256ELi256ELb1ELb1ELb0ELb0ELb1ELb1EEEEEEEEEvNT_6ParamsE) ;  /* 0xfffef01002007950 */ /* 0x004fea0003c3ffff */
        .weak           $__internal_27_$__cuda_sm70_shflsync_idx_p
        .type           $__internal_27_$__cuda_sm70_shflsync_idx_p,@function
        .size           $__internal_27_$__cuda_sm70_shflsync_idx_p,($__internal_28_$__cuda_sm70_shflsync_up_p - $__internal_27_$__cuda_sm70_shflsync_idx_p)
$__internal_27_$__cuda_sm70_shflsync_idx_p:
[----:B------:R-:W-:-:S04]  /*10ff0*/  MOV R102, 0xffffffff ;  /* 0xffffffff00667802 */ /* 0x000fc80000000f00 */
[----:B------:R-:W-:Y:S04]  /*11000*/  WARPSYNC R102 ;  /* 0x0000006600007348 */ /* 0x000fe80003800000 */
[----:B------:R1:W2:Y:S02]  /*11010*/  SHFL.IDX PT, R0, R5, R3, R0 ;  /* 0x0000000305007389 */ /* 0x0002a400000e0000 */
[----:B-1----:R-:W-:-:S04]  /*11020*/  MOV R3, 0x0 ;  /* 0x0000000000037802 */ /* 0x002fc80000000f00 */
[----:B--2---:R-:W-:Y:S05]  /*11030*/  RET.REL.NODEC R2 `(_ZN7cutlass13device_kernelIN5flash19enable_sm80_to_sm89INS1_16FlashAttnFwdSm80INS1_25CollectiveMainloopFwdSm80ILi8ELi1ELb0EN4cute5tupleIJNS5_1CILi128EEENS7_ILi64EEENS7_ILi256EEEEEELi256ENS_6half_tEfNS_4arch4Sm80ELb0ELb0ELb1ELb1ELb0ELb0ELb1ELb1EEENS1_21CollectiveEpilogueFwdINS6_IJS8_SA_S9_EEENS6_IJNS7_ILi1EEESI_SI_EEESC_SE_Li256ELb1ELb1ELb1ELb0EEENS1_36VarlenDynamicPersistentTileSchedulerILi128ELi64ELi256ELi256ELb1ELb1ELb0ELb0ELb1ELb1EEEEEEEEEvNT_6ParamsE) ;  /* 0xfffeefc002007950 */ /* 0x004fea0003c3ffff */
        .weak           $__internal_28_$__cuda_sm70_shflsync_up_p
        .type           $__internal_28_$__cuda_sm70_shflsync_up_p,@function
        .size           $__internal_28_$__cuda_sm70_shflsync_up_p,($__internal_29_$__cuda_sm70_votesync_ballot - $__internal_28_$__cuda_sm70_shflsync_up_p)
$__internal_28_$__cuda_sm70_shflsync_up_p:
[----:B------:R-:W-:Y:S02]  /*11040*/  IMAD.MOV.U32 R4, RZ, RZ, RZ ;  /* 0x000000ffff047224 */ /* 0x000fe400078e00ff */
[----:B------:R-:W-:-:S04]  /*11050*/  IMAD.MOV.U32 R10, RZ, RZ, -0x1 ;  /* 0xffffffffff0a7424 */ /* 0x000fc800078e00ff */
[----:B------:R-:W-:Y:S04]  /*11060*/  WARPSYNC R10 ;  /* 0x0000000a00007348 */ /* 0x000fe80003800000 */
[----:B------:R1:W2:Y:S02]  /*11070*/  SHFL.UP PT, R4, R0, R2, R4 ;  /* 0x0400000200047389 */ /* 0x0002a400000e0004 */
[----:B-1----:R-:W-:Y:S02]  /*11080*/  MOV R2, R3 ;  /* 0x0000000300027202 */ /* 0x002fe40000000f00 */
[----:B------:R-:W-:-:S04]  /*11090*/  MOV R3, 0x0 ;  /* 0x0000000000037802 */ /* 0x000fc80000000f00 */
[----:B--2---:R-:W-:Y:S05]  /*110a0*/  RET.REL.NODEC R2 `(_ZN7cutlass13device_kernelIN5flash19enable_sm80_to_sm89INS1_16FlashAttnFwdSm80INS1_25CollectiveMainloopFwdSm80ILi8ELi1ELb0EN4cute5tupleIJNS5_1CILi128EEENS7_ILi64EEENS7_ILi256EEEEEELi256ENS_6half_tEfNS_4arch4Sm80ELb0ELb0ELb1ELb1ELb0ELb0ELb1ELb1EEENS1_21CollectiveEpilogueFwdINS6_IJS8_SA_S9_EEENS6_IJNS7_ILi1EEESI_SI_EEESC_SE_Li256ELb1ELb1ELb1ELb0EEENS1_36VarlenDynamicPersistentTileSchedulerILi128ELi64ELi256ELi256ELb1ELb1ELb0ELb0ELb1ELb1EEEEEEEEEvNT_6ParamsE) ;  /* 0xfffeef5002007950 */ /* 0x004fea0003c3ffff */
        .weak           $__internal_29_$__cuda_sm70_votesync_ballot
        .type           $__internal_29_$__cuda_sm70_votesync_ballot,@function
        .size           $__internal_29_$__cuda_sm70_votesync_ballot,(.L_x_2620 - $__internal_29_$__cuda_sm70_votesync_ballot)
$__internal_29_$__cuda_sm70_votesync_ballot:
[----:B------:R-:W-:Y:S01]  /*110b0*/  ISETP.NE.U32.AND P0, PT, R0, 0x1, PT ;  /* 0x000000010000780c */ /* 0x000fe20003f05070 */
[----:B------:R-:W-:-:S04]  /*110c0*/  IMAD.MOV.U32 R3, RZ, RZ, -0x1 ;  /* 0xffffffffff037424 */ /* 0x000fc800078e00ff */
[----:B------:R-:W-:Y:S08]  /*110d0*/  WARPSYNC R3 ;  /* 0x0000000300007348 */ /* 0x000ff00003800000 */
[----:B------:R-:W-:-:S04]  /*110e0*/  VOTE.ANY R0, PT, !P0 ;  /* 0x0000000000007806 */ /* 0x000fc800040e0100 */
[----:B------:R-:W-:Y:S01]  /*110f0*/  LOP3.LUT R0, R0, R3, RZ, 0xc0, !PT ;  /* 0x0000000300007212 */ /* 0x000fe200078ec0ff */
[----:B------:R-:W-:-:S04]  /*11100*/  IMAD.MOV.U32 R3, RZ, RZ, 0x0 ;  /* 0x00000000ff037424 */ /* 0x000fc800078e00ff */
[----:B------:R-:W-:Y:S05]  /*11110*/  RET.REL.NODEC R2 `(_ZN7cutlass13device_kernelIN5flash19enable_sm80_to_sm89INS1_16FlashAttnFwdSm80INS1_25CollectiveMainloopFwdSm80ILi8ELi1ELb0EN4cute5tupleIJNS5_1CILi128EEENS7_ILi64EEENS7_ILi256EEEEEELi256ENS_6half_tEfNS_4arch4Sm80ELb0ELb0ELb1ELb1ELb0ELb0ELb1ELb1EEENS1_21CollectiveEpilogueFwdINS6_IJS8_SA_S9_EEENS6_IJNS7_ILi1EEESI_SI_EEESC_SE_Li256ELb1ELb1ELb1ELb0EEENS1_36VarlenDynamicPersistentTileSchedulerILi128ELi64ELi256ELi256ELb1ELb1ELb0ELb0ELb1ELb1EEEEEEEEEvNT_6ParamsE) ;  /* 0xfffeeee002007950 */ /* 0x000fea0003c3ffff */
.L_x_1350:
        /* <DEDUP_REMOVED lines=14> */
.L_x_2620:


//--------------------- .text._ZN7cutlass13device_kernelIN5flash19enable_sm80_to_sm89INS1_16FlashAttnFwdSm80INS1_25CollectiveMainloopFwdSm80ILi8ELi1ELb0EN4cute5tupleIJNS5_1CILi128EEENS7_ILi48EEENS7_ILi256EEEEEELi256ENS_6half_tEfNS_4arch4Sm80ELb0ELb0ELb1ELb1ELb0ELb1ELb1ELb1EEENS1_21CollectiveEpilogueFwdINS6_IJS8_SA_S9_EEENS6_IJNS7_ILi1EEESI_SI_EEESC_SE_Li256ELb1ELb1ELb1ELb0EEENS1_36VarlenDynamicPersistentTileSchedulerILi128ELi48ELi256ELi256ELb1ELb1ELb0ELb0ELb1ELb1EEEEEEEEEvNT_6ParamsE --------------------------
	.section	.text._ZN7cutlass13device_kernelIN5flash19enable_sm80_to_sm89INS1_16FlashAttnFwdSm80INS1_25CollectiveMainloopFwdSm80ILi8ELi1ELb0EN4cute5tupleIJNS5_1CILi128EEENS7_ILi48EEENS7_ILi256EEEEEELi256ENS_6half_tEfNS_4arch4Sm80ELb0ELb0ELb1ELb1ELb0ELb1ELb1ELb1EEENS1_21CollectiveEpilogueFwdINS6_IJS8_SA_S9_EEENS6_IJNS7_ILi1EEESI_SI_EEESC_SE_Li256ELb1ELb1ELb1ELb0EEENS1_36VarlenDynamicPersistentTileSchedulerILi128ELi48ELi256ELi256ELb1ELb1ELb0ELb0ELb1ELb1EEEEEEEEEvNT_6ParamsE,"ax",@progbits
	.sectioninfo	@"SHI_REGISTERS=255"
	.align	128
.text._ZN7cutlass13device_kernelIN5flash19enable_sm80_to_sm89INS1_16FlashAttnFwdSm80INS1_25CollectiveMainloopFwdSm80ILi8ELi1ELb0EN4cute5tupleIJNS5_1CILi128EEENS7_ILi48EEENS7_ILi256EEEEEELi256ENS_6half_tEfNS_4arch4Sm80ELb0ELb0ELb1ELb1ELb0ELb1ELb1ELb1EEENS1_21CollectiveEpilogueFwdINS6_IJS8_SA_S9_EEENS6_IJNS7_ILi1EEESI_SI_EEESC_SE_Li256ELb1ELb1ELb1ELb0EEENS1_36VarlenDynamicPersistentTileSchedulerILi128ELi48ELi256ELi256ELb1ELb1ELb0ELb0ELb1ELb1EEEEEEEEEvNT_6ParamsE:
        .type           _ZN7cutlass13device_kernelIN5flash19enable_sm80_to_sm89INS1_16FlashAttnFwdSm80INS1_25CollectiveMainloopFwdSm80ILi8ELi1ELb0EN4cute5tupleIJNS5_1CILi128EEENS7_ILi48EEENS7_ILi256EEEEEELi256ENS_6half_tEfNS_4arch4Sm80ELb0ELb0ELb1ELb1ELb0ELb1ELb1ELb1EEENS1_21CollectiveEpilogueFwdINS6_IJS8_SA_S9_EEENS6_IJNS7_ILi1EEESI_SI_EEESC_SE_Li256ELb1ELb1ELb1ELb0EEENS1_36VarlenDynamicPersistentTileSchedulerILi128ELi48ELi256ELi256ELb1ELb1ELb0ELb0ELb1ELb1EEEEEEEEEvNT_6ParamsE,@function
        .size           _ZN7cutlass13device_kernelIN5flash19enable_sm80_to_sm89INS1_16FlashAttnFwdSm80INS1_25CollectiveMainloopFwdSm80ILi8ELi1ELb0EN4cute5tupleIJNS5_1CILi128EEENS7_ILi48EEENS7_ILi256EEEEEELi256ENS_6half_tEfNS_4arch4Sm80ELb0ELb0ELb1ELb1ELb0ELb1ELb1ELb1EEENS1_21CollectiveEpilogueFwdINS6_IJS8_SA_S9_EEENS6_IJNS7_ILi1EEESI_SI_EEESC_SE_Li256ELb1ELb1ELb1ELb0EEENS1_36VarlenDynamicPersistentTileSchedulerILi128ELi48ELi256ELi256ELb1ELb1ELb0ELb0ELb1ELb1EEEEEEEEEvNT_6ParamsE,(.L_x_2625 - _ZN7cutlass13device_kernelIN5flash19enable_sm80_to_sm89INS1_16FlashAttnFwdSm80INS1_25CollectiveMainloopFwdSm80ILi8ELi1ELb0EN4cute5tupleIJNS5_1CILi128EEENS7_ILi48EEENS7_ILi256EEEEEELi256ENS_6half_tEfNS_4arch4Sm80ELb0ELb0ELb1ELb1ELb0ELb1ELb1ELb1EEENS1_21CollectiveEpilogueFwdINS6_IJS8_SA_S9_EEENS6_IJNS7_ILi1EEESI_SI_EEESC_SE_Li256ELb1ELb1ELb1ELb0EEENS1_36VarlenDynamicPersistentTileSchedulerILi128ELi48ELi256ELi256ELb1ELb1ELb0ELb0ELb1ELb1EEEEEEEEEvNT_6ParamsE)
        .other          _ZN7cutlass13device_kernelIN5flash19enable_sm80_to_sm89INS1_16FlashAttnFwdSm80INS1_25CollectiveMainloopFwdSm80ILi8ELi1ELb0EN4cute5tupleIJNS5_1CILi128EEENS7_ILi48EEENS7_ILi256EEEEEELi256ENS_6half_tEfNS_4arch4Sm80ELb0ELb0ELb1ELb1ELb0ELb1ELb1ELb1EEENS1_21CollectiveEpilogueFwdINS6_IJS8_SA_S9_EEENS6_IJNS7_ILi1EEESI_SI_EEESC_SE_Li256ELb1ELb1ELb1ELb0EEENS1_36VarlenDynamicPersistentTileSchedulerILi128ELi48ELi256ELi256ELb1ELb1ELb0ELb0ELb1ELb1EEEEEEEEEvNT_6ParamsE,@"STO_CUDA_ENTRY STV_DEFAULT"
_ZN7cutlass13device_kernelIN5flash19enable_sm80_to_sm89INS1_16FlashAttnFwdSm80INS1_25CollectiveMainloopFwdSm80ILi8ELi1ELb0EN4cute5tupleIJNS5_1CILi128EEENS7_ILi48EEENS7_ILi256EEEEEELi256ENS_6half_tEfNS_4arch4Sm80ELb0ELb0ELb1ELb1ELb0ELb1ELb1ELb1EEENS1_21CollectiveEpilogueFwdINS6_IJS8_SA_S9_EEENS6_IJNS7_ILi1EEESI_SI_EEESC_SE_Li256ELb1ELb1ELb1ELb0EEENS1_36VarlenDynamicPersistentTileSchedulerILi128ELi48ELi256ELi256ELb1ELb1ELb0ELb0ELb1ELb1EEEEEEEEEvNT_6ParamsE:
        /* <DEDUP_REMOVED lines=54> */
.L_x_1356:
        /* <DEDUP_REMOVED lines=17> */
.L_x_1542:
        /* <DEDUP_REMOVED lines=16> */
.L_x_1543:
[----:B--2---:R-:W-:-:S05]  /*0570*/  IMAD R0, R0, c[0x0][0x538], RZ ;  /* 0x00014e0000007a24 */ /* 0x004fca00078e02ff */
[----:B------:R-:W-:-:S04]  /*0580*/  IADD3 R6, R0, R6, RZ ;  /* 0x0000000600067210 */ /* 0x000fc80007ffe0ff */
[----:B------:R-:W-:-:S13]  /*0590*/  ISETP.GT.AND P0, PT, R6, UR4, PT ;  /* 0x0000000406007c0c */ /* 0x000fda000bf04270 */
[----:B-1----:R-:W-:Y:S05]  /*05a0*/  @!P0 BRA `(.L_x_1356) ;  /* 0xfffffdb000008947 */ /* 0x002fea000383ffff */
.L_x_1352:
[----:B------:R-:W-:-:S05]  /*05b0*/  IADD3 R12, -R0, R6, RZ ;  /* 0x00000006000c7210 */ /* 0x000fca0007ffe1ff */
[----:B------:R-:W-:-:S05]  /*05c0*/  IMAD R0, R4, c[0x0][0x538], R12 ;  /* 0x00014e0004007a24 */ /* 0x000fca00078e020c */
[----:B------:R-:W-:Y:S01]  /*05d0*/  ISETP.GT.AND P0, PT, R0, UR4, PT ;  /* 0x0000000400007c0c */ /* 0x000fe2000bf04270 */
[----:B------:R-:W-:-:S12]  /*05e0*/  BRA.DIV ~URZ, `(.L_x_1357) ;  /* 0x0001b3127f007947 */ /* 0x000fd8000b800000 */
[----:B------:R-:W-:-:S04]  /*05f0*/  VOTE.ANY R6, PT, !P0 ;  /* 0x0000000000067806 */ /* 0x000fc800040e0100 */
.L_x_1544:
[----:B------:R1:W2:Y:S01]  /*0600*/  POPC R13, R6 ;  /* 0x00000006000d7309 */ /* 0x0002a20000000000 */
[----:B------:R-:W-:Y:S05]  /*0610*/  BRA.DIV ~URZ, `(.L_x_1358) ;  /* 0x0001b3327f007947 */ /* 0x000fea000b800000 */
[----:B--2---:R-:W2:Y:S04]  /*0620*/  SHFL.IDX PT, R11, R8, R13, 0x1f ;  /* 0x00001f0d080b7589 */ /* 0x004ea800000e0000 */
[----:B------:R3:W4:Y:S02]  /*0630*/  SHFL.IDX PT, R10, R7, R13, 0x1f ;  /* 0x00001f0d070a7589 */ /* 0x00072400000e0000 */
[----:B---3--:R-:W-:Y:S02]  /*0640*/  MOV R7, RZ ;  /* 0x000000ff00077202 */ /* 0x008fe40000000f00 */
.L_x_1545:
[----:B--2-4-:R-:W-:Y:S01]  /*0650*/  ISETP.NE.AND P0, PT, R6, RZ, PT ;  /* 0x000000ff0600720c */ /* 0x014fe20003f05270 */
[----:B------:R-:W-:-:S12]  /*0660*/  BSSY B0, `(.L_x_1359) ;  /* 0x0000005000007945 */ /* 0x000fd80003800000 */
[----:B------:R-:W-:Y:S05]  /*0670*/  @!P0 BRA `(.L_x_1360) ;  /* 0x0000003000008947 */ /* 0x000fea0003800000 */
[----:B------:R-:W-:Y:S01]  /*0680*/  IADD3 R3, R13, -0x1, RZ ;  /* 0xffffffff0d037810 */ /* 0x000fe20007ffe0ff */
[----:B------:R-:W-:Y:S05]  /*0690*/  BRA.DIV ~URZ, `(.L_x_1361) ;  /* 0x0001b3927f007947 */ /* 0x000fea000b800000 */
[----:B------:R2:W3:Y:S02]  /*06a0*/  SHFL.IDX PT, R7, R4, R3, 0x1f ;  /* 0x00001f0304077589 */ /* 0x0004e400000e0000 */
.L_x_1360:
[----:B------:R-:W-:Y:S05]  /*06b0*/  BSYNC B0 ;  /* 0x0000000000007941 */ /* 0x000fea0003800000 */
.L_x_1359:
        /* <DEDUP_REMOVED lines=69> */
.L_x_1353:
[----:B------:R-:W-:Y:S01]  /*0b10*/  MOV R0, UR4 ;  /* 0x0000000400007c02 */ /* 0x000fe20008000f00 */
[----:B------:R-:W-:Y:S04]  /*0b20*/  STL [R1+0x14], RZ ;  /* 0x000014ff01007387 */ /* 0x000fe80000100800 */
[----:B------:R-:W-:Y:S04]  /*0b30*/  STL [R1+0x18], RZ ;  /* 0x000018ff01007387 */ /* 0x000fe80000100800 */
[----:B------:R1:W-:Y:S02]  /*0b40*/  STL [R1+0x10], R0 ;  /* 0x0000100001007387 */ /* 0x0003e40000100800 */
[----:B-1----:R-:W-:-:S05]  /*0b50*/  MOV R0, c[0x0][0x53c] ;  /* 0x00014f0000007a02 */ /* 0x002fca0000000f00 */
[----:B------:R1:W-:Y:S02]  /*0b60*/  STL [R1+0x1c], R0 ;  /* 0x00001c0001007387 */ /* 0x0003e40000100800 */
.L_x_1362:
        /* <DEDUP_REMOVED lines=8> */
.L_x_1351:
        /* <DEDUP_REMOVED lines=10> */
[----:B------:R-:W-:-:S02]  /*0c90*/  SHF.R.S32.HI R205, RZ, 0x3, R14 ;  /* 0x00000003ffcd7819 */ /* 0x000fc4000001140e */
[----:B------:R-:W-:Y:S02]  /*0ca0*/  LOP3.LUT R0, R0, 0xfffffffe, RZ, 0xc0, !PT ;  /* 0xfffffffe00007812 */ /* 0x000fe400078ec0ff */
[--C-:B------:R-:W-:Y:S01]  /*0cb0*/  SHF.R.S32.HI R9, RZ, 0x2, R15.reuse ;  /* 0x00000002ff097819 */ /* 0x100fe2000001140f */
[----:B-1----:R-:W-:Y:S01]  /*0cc0*/  IMAD.SHL.U32 R4, R205, 0x40, RZ ;  /* 0x00000040cd047824 */ /* 0x002fe200078e00ff */
[----:B------:R-:W-:Y:S01]  /*0cd0*/  LOP3.LUT R5, R14, 0xfffffff8, RZ, 0xc0, !PT ;  /* 0xfffffff80e057812 */ /* 0x000fe200078ec0ff */
[----:B------:R-:W-:Y:S01]  /*0ce0*/  IMAD.IADD R12, R3, 0x1, -R0 ;  /* 0x00000001030c7824 */ /* 0x000fe200078e0a00 */
[----:B------:R-:W-:Y:S02]  /*0cf0*/  LOP3.LUT R0, R2, 0xfffffff0, RZ, 0xc0, !PT ;  /* 0xfffffff002007812 */ /* 0x000fe400078ec0ff */
[----:B------:R-:W-:Y:S01]  /*0d00*/  SHF.R.S32.HI R3, RZ, 0x1f, R15 ;  /* 0x0000001fff037819 */ /* 0x000fe2000001140f */
[----:B------:R-:W-:Y:S01]  /*0d10*/  IMAD.IADD R215, R16, 0x1, -R5 ;  /* 0x0000000110d77824 */ /* 0x000fe200078e0a05 */
[----:B------:R-:W-:Y:S01]  /*0d20*/  LEA.HI R11, R8, R16, RZ, 0x5 ;  /* 0x00000010080b7211 */ /* 0x000fe200078f28ff */
[----:B------:R-:W-:Y:S01]  /*0d30*/  IMAD.IADD R0, R16, 0x1, -R0 ;  /* 0x0000000110007824 */ /* 0x000fe200078e0a00 */
[----:B------:R-:W-:Y:S01]  /*0d40*/  LEA.HI R2, R3, R9, RZ, 0x3 ;  /* 0x0000000903027211 */ /* 0x000fe200078f18ff */
[C---:B------:R-:W-:Y:S01]  /*0d50*/  IMAD.SHL.U32 R132, R215.reuse, 0x8, RZ ;  /* 0x00000008d7847824 */ /* 0x040fe200078e00ff */
[----:B------:R-:W-:Y:S01]  /*0d60*/  SHF.R.S32.HI R6, RZ, 0x5, R11 ;  /* 0x00000005ff067819 */ /* 0x000fe2000001140b */
[----:B------:R-:W-:Y:S01]  /*0d70*/  IMAD.SHL.U32 R138, R215, 0x4, RZ ;  /* 0x00000004d78a7824 */ /* 0x000fe200078e00ff */
[----:B------:R-:W-:-:S02]  /*0d80*/  SHF.R.S32.HI R5, RZ, 0x1f, R0 ;  /* 0x0000001fff057819 */ /* 0x000fc40000011400 */
[----:B------:R-:W-:Y:S02]  /*0d90*/  LOP3.LUT R3, R2, 0xfffffff8, RZ, 0xc0, !PT ;  /* 0xfffffff802037812 */ /* 0x000fe400078ec0ff */
[----:B------:R-:W-:Y:S02]  /*0da0*/  LOP3.LUT R2, R4, 0x1c0, RZ, 0xc0, !PT ;  /* 0x000001c004027812 */ /* 0x000fe400078ec0ff */
[----:B------:R-:W-:Y:S01]  /*0db0*/  LEA.HI R13, R5, R0, RZ, 0x3 ;  /* 0x00000000050d7211 */ /* 0x000fe200078f18ff */
[----:B------:R-:W-:Y:S01]  /*0dc0*/  IMAD.IADD R9, R9, 0x1, -R3 ;  /* 0x0000000109097824 */ /* 0x000fe200078e0a03 */
[----:B------:R-:W-:Y:S01]  /*0dd0*/  SHF.R.U32.HI R4, RZ, 0x3, R2 ;  /* 0x00000003ff047819 */ /* 0x000fe20000011602 */
[----:B------:R-:W-:Y:S01]  /*0de0*/  IMAD.SHL.U32 R5, R215, 0x40, RZ ;  /* 0x00000040d7057824 */ /* 0x000fe200078e00ff */
[----:B------:R-:W-:Y:S02]  /*0df0*/  LOP3.LUT R2, R2, 0x38, R132, 0xf8, !PT ;  /* 0x0000003802027812 */ /* 0x000fe400078ef884 */
[----:B------:R-:W-:-:S02]  /*0e00*/  LOP3.LUT R3, R13, 0xfffffff8, RZ, 0xc0, !PT ;  /* 0xfffffff80d037812 */ /* 0x000fc400078ec0ff */
[----:B------:R-:W-:Y:S02]  /*0e10*/  LOP3.LUT R10, R2, R4, RZ, 0x3c, !PT ;  /* 0x00000004020a7212 */ /* 0x000fe400078e3cff */
[----:B------:R-:W-:Y:S01]  /*0e20*/  LOP3.LUT R2, R5, 0x1c0, RZ, 0xc0, !PT ;  /* 0x000001c005027812 */ /* 0x000fe200078ec0ff */
[----:B------:R-:W-:Y:S01]  /*0e30*/  IMAD.IADD R7, R0, 0x1, -R3 ;  /* 0x0000000100077824 */ /* 0x000fe200078e0a03 */
[----:B------:R-:W-:Y:S02]  /*0e40*/  LOP3.LUT R3, R11, 0xffffffe0, RZ, 0xc0, !PT ;  /* 0xffffffe00b037812 */ /* 0x000fe400078ec0ff */
[----:B------:R-:W-:Y:S02]  /*0e50*/  LOP3.LUT R4, R2, 0x8, R14, 0xf8, !PT ;  /* 0x0000000802047812 */ /* 0x000fe400078ef80e */
[----:B------:R-:W-:Y:S01]  /*0e60*/  SHF.R.U32.HI R2, RZ, 0x3, R2 ;  /* 0x00000003ff027819 */ /* 0x000fe20000011602 */
[----:B------:R-:W-:Y:S01]  /*0e70*/  IMAD.IADD R17, R16, 0x1, -R3 ;  /* 0x0000000110117824 */ /* 0x000fe200078e0a03 */
[----:B------:R-:W-:-:S02]  /*0e80*/  LEA.HI R5, R8, R16, RZ, 0x6 ;  /* 0x0000001008057211 */ /* 0x000fc400078f30ff */
[----:B------:R-:W-:Y:S02]  /*0e90*/  SHF.R.S32.HI R0, RZ, 0x1f, R11 ;  /* 0x0000001fff007819 */ /* 0x000fe4000001140b */
[----:B------:R-:W-:Y:S01]  /*0ea0*/  LOP3.LUT R11, R4, R2, RZ, 0x3c, !PT ;  /* 0x00000002040b7212 */ /* 0x000fe200078e3cff */
[----:B------:R-:W-:Y:S01]  /*0eb0*/  IMAD.SHL.U32 R4, R5, 0x8, RZ ;  /* 0x0000000805047824 */ /* 0x000fe200078e00ff */
[----:B------:R-:W-:Y:S02]  /*0ec0*/  LEA.HI R0, R0, R6, RZ, 0x3 ;  /* 0x0000000600007211 */ /* 0x000fe400078f18ff */
[----:B------:R-:W-:Y:S02]  /*0ed0*/  LOP3.LUT R3, R15, 0xfffffffc, RZ, 0xc0, !PT ;  /* 0xfffffffc0f037812 */ /* 0x000fe400078ec0ff */
[----:B------:R-:W-:Y:S02]  /*0ee0*/  SHF.R.S32.HI R5, RZ, 0x1f, R17 ;  /* 0x0000001fff057819 */ /* 0x000fe40000011411 */
[----:B------:R-:W-:Y:S01]  /*0ef0*/  LOP3.LUT R2, R0, 0xffffff8, RZ, 0xc0, !PT ;  /* 0x0ffffff800027812 */ /* 0x000fe200078ec0ff */
[----:B------:R-:W-:Y:S01]  /*0f00*/  IMAD.IADD R0, R16, 0x1, -R3 ;  /* 0x0000000110007824 */ /* 0x000fe200078e0a03 */
[----:B------:R-:W-:-:S02]  /*0f10*/  LEA.HI R14, R5, R17, RZ, 0x2 ;  /* 0x00000011050e7211 */ /* 0x000fc400078f10ff */
[----:B------:R-:W-:Y:S01]  /*0f20*/  LOP3.LUT R8, R4, 0xfffffe00, RZ, 0xc0, !PT ;  /* 0xfffffe0004087812 */ /* 0x000fe200078ec0ff */
[----:B------:R-:W-:Y:S01]  /*0f30*/  IMAD.IADD R4, R6, 0x1, -R2 ;  /* 0x0000000106047824 */ /* 0x000fe200078e0a02 */
[----:B------:R-:W-:Y:S02]  /*0f40*/  SHF.R.S32.HI R3, RZ, 0x2, R14 ;  /* 0x00000002ff037819 */ /* 0x000fe4000001140e */
[----:B------:R-:W-:Y:S02]  /*0f50*/  LEA.HI R2, R0, R0, RZ, 0x1 ;  /* 0x0000000000027211 */ /* 0x000fe400078f08ff */
[----:B------:R-:W-:Y:S01]  /*0f60*/  LOP3.LUT R201, R10, R8, RZ, 0xfc, !PT ;  /* 0x000000080ac97212 */ /* 0x000fe200078efcff */
[----:B------:R-:W-:Y:S01]  /*0f70*/  IMAD R16, R4, 0x10, R3 ;  /* 0x0000001004107824 */ /* 0x000fe200078e0203 */
[----:B------:R-:W-:Y:S01]  /*0f80*/  LOP3.LUT R2, R2, 0x1ffffffe, RZ, 0xc0, !PT ;  /* 0x1ffffffe02027812 */ /* 0x000fe200078ec0ff */
[C---:B------:R-:W-:Y:S01]  /*0f90*/  IMAD.SHL.U32 R3, R9.reuse, 0x40, RZ ;  /* 0x0000004009037824 */ /* 0x040fe200078e00ff */
[----:B------:R-:W-:Y:S01]  /*0fa0*/  LOP3.LUT R5, R9, 0x1, RZ, 0xc0, !PT ;  /* 0x0000000109057812 */ /* 0x000fe200078ec0ff */
[----:B------:R-:W-:Y:S01]  /*0fb0*/  IMAD.SHL.U32 R4, R7, 0x40, RZ ;  /* 0x0000004007047824 */ /* 0x000fe200078e00ff */
[----:B------:R-:W-:Y:S01]  /*0fc0*/  IADD3 R18, R205, 0x60, RZ ;  /* 0x00000060cd127810 */ /* 0x000fe20007ffe0ff */
[----:B------:R-:W-:Y:S01]  /*0fd0*/  IMAD.SHL.U32 R10, R6, 0x400, RZ ;  /* 0x00000400060a7824 */ /* 0x000fe200078e00ff */
[----:B------:R-:W-:Y:S01]  /*0fe0*/  LOP3.LUT R3, R3, 0x1c0, RZ, 0xc0, !PT ;  /* 0x000001c003037812 */ /* 0x000fe200078ec0ff */
[----:B------:R-:W-:Y:S01]  /*0ff0*/  IMAD.IADD R15, R0, 0x1, -R2 ;  /* 0x00000001000f7824 */ /* 0x000fe200078e0a02 */
[----:B------:R-:W-:Y:S01]  /*1000*/  LOP3.LUT R2, R4, 0x1c0, RZ, 0xc0, !PT ;  /* 0x000001c004027812 */ /* 0x000fe200078ec0ff */
[----:B------:R-:W-:Y:S01]  /*1010*/  IMAD.SHL.U32 R6, R12, 0x8, RZ ;  /* 0x000000080c067824 */ /* 0x000fe200078e00ff */
[----:B------:R-:W-:Y:S01]  /*1020*/  ISETP.NE.U32.AND P0, PT, R5, 0x1, PT ;  /* 0x000000010500780c */ /* 0x000fe20003f05070 */
[----:B------:R-:W-:Y:S01]  /*1030*/  IMAD R5, R0, 0x2, R10 ;  /* 0x0000000200057824 */ /* 0x000fe200078e020a */
[----:B------:R-:W-:Y:S01]  /*1040*/  LEA.HI R3, R3, R3, RZ, 0x1d ;  /* 0x0000000303037211 */ /* 0x000fe200078fe8ff */
[----:B------:R-:W-:Y:S01]  /*1050*/  IMAD R0, R12, 0x200, R11 ;  /* 0x000002000c007824 */ /* 0x000fe200078e020b */
[----:B------:R-:W-:Y:S01]  /*1060*/  LOP3.LUT R4, R2, 0x8, R6, 0xf8, !PT ;  /* 0x0000000802047812 */ /* 0x000fe200078ef806 */
[----:B------:R-:W-:Y:S01]  /*1070*/  IMAD.SHL.U32 R6, R13, 0x40, RZ ;  /* 0x000000400d067824 */ /* 0x000fe200078e00ff */
[----:B------:R-:W-:Y:S01]  /*1080*/  SHF.R.U32.HI R2, RZ, 0x3, R2 ;  /* 0x00000003ff027819 */ /* 0x000fe20000011602 */
[----:B------:R-:W-:Y:S01]  /*1090*/  IMAD.IADD R11, R5, 0x1, R3 ;  /* 0x00000001050b7824 */ /* 0x000fe200078e0203 */
[----:B------:R-:W-:Y:S01]  /*10a0*/  IADD3 R19, R205, 0x40, RZ ;  /* 0x00000040cd137810 */ /* 0x000fe20007ffe0ff */
[----:B------:R-:W-:Y:S01]  /*10b0*/  STL [R1+0x58], R16 ;  /* 0x0000581001007387 */ /* 0x000fe20000100800 */
[C---:B------:R-:W-:Y:S01]  /*10c0*/  IADD3 R137, R138.reuse, 0x40, RZ ;  /* 0x000000408a897810 */ /* 0x040fe20007ffe0ff */
[----:B------:R-:W-:Y:S01]  /*10d0*/  IMAD.SHL.U32 R201, R201, 0x2, RZ ;  /* 0x00000002c9c97824 */ /* 0x000fe200078e00ff */
[----:B------:R-:W-:Y:S01]  /*10e0*/  R2P PR, R9, 0x6 ;  /* 0x0000000609007804 */ /* 0x000fe20000000000 */
[----:B------:R-:W-:Y:S01]  /*10f0*/  IMAD.SHL.U32 R3, R19, 0x40, RZ ;  /* 0x0000004013037824 */ /* 0x000fe200078e00ff */
[C---:B------:R-:W-:Y:S01]  /*1100*/  LOP3.LUT P4, RZ, R7.reuse, 0x2, RZ, 0xc0, !PT ;  /* 0x0000000207ff7812 */ /* 0x040fe2000788c0ff */
[----:B------:R-:W-:Y:S01]  /*1110*/  IMAD.IADD R134, R138, 0x1, R137 ;  /* 0x000000018a867824 */ /* 0x000fe200078e0289 */
[----:B------:R-:W-:-:S02]  /*1120*/  LOP3.LUT P3, RZ, R7, 0x4, RZ, 0xc0, !PT ;  /* 0x0000000407ff7812 */ /* 0x000fc4000786c0ff */
[----:B------:R-:W-:Y:S01]  /*1130*/  LOP3.LUT R7, R4, R2, RZ, 0x3c, !PT ;  /* 0x0000000204077212 */ /* 0x000fe200078e3cff */
[----:B------:R-:W-:Y:S01]  /*1140*/  IMAD.SHL.U32 R2, R18, 0x40, RZ ;  /* 0x0000004012027824 */ /* 0x000fe200078e00ff */
[----:B------:R-:W-:Y:S02]  /*1150*/  SHF.R.S32.HI R5, RZ, 0x1f, R19 ;  /* 0x0000001fff057819 */ /* 0x000fe40000011413 */
[----:B------:R-:W-:Y:S02]  /*1160*/  SHF.R.S32.HI R4, RZ, 0x1f, R18 ;  /* 0x0000001fff047819 */ /* 0x000fe40000011412 */
[----:B------:R-:W-:Y:S02]  /*1170*/  LEA.HI R5, R5, R19, RZ, 0x3 ;  /* 0x0000001305057211 */ /* 0x000fe400078f18ff */
[----:B------:R-:W-:Y:S02]  /*1180*/  LOP3.LUT R19, R2, 0x1c0, RZ, 0xc0, !PT ;  /* 0x000001c002137812 */ /* 0x000fe400078ec0ff */
[----:B------:R-:W-:Y:S01]  /*1190*/  SHF.R.S32.HI R2, RZ, 0x1f, R134 ;  /* 0x0000001fff027819 */ /* 0x000fe20000011486 */
[----:B------:R-:W-:Y:S01]  /*11a0*/  IMAD.SHL.U32 R8, R5, 0x40, RZ ;  /* 0x0000004005087824 */ /* 0x000fe200078e00ff */
[----:B------:R-:W-:-:S02]  /*11b0*/  LOP3.LUT R20, R3, 0x1c0, RZ, 0xc0, !PT ;  /* 0x000001c003147812 */ /* 0x000fc400078ec0ff */
[----:B------:R-:W-:Y:S02]  /*11c0*/  LEA.HI R4, R4, R18, RZ, 0x3 ;  /* 0x0000001204047211 */ /* 0x000fe400078f18ff */
[CC--:B------:R-:W-:Y:S02]  /*11d0*/  LEA.HI R3, R2.reuse, R134.reuse, RZ, 0x6 ;  /* 0x0000008602037211 */ /* 0x0c0fe400078f30ff */
[----:B------:R-:W-:Y:S01]  /*11e0*/  LEA.HI R2, R2, R134, RZ, 0x3 ;  /* 0x0000008602027211 */ /* 0x000fe200078f18ff */
[----:B------:R-:W-:Y:S01]  /*11f0*/  IMAD.SHL.U32 R9, R4, 0x40, RZ ;  /* 0x0000004004097824 */ /* 0x000fe200078e00ff */
[----:B------:R-:W-:Y:S01]  /*1200*/  LOP3.LUT R4, R6, 0xfffffe00, RZ, 0xc0, !PT ;  /* 0xfffffe0006047812 */ /* 0x000fe200078ec0ff */
[----:B------:R-:W-:Y:S01]  /*1210*/  IMAD.SHL.U32 R5, R3, 0x80, RZ ;  /* 0x0000008003057824 */ /* 0x000fe200078e00ff */
[----:B------:R-:W-:Y:S02]  /*1220*/  SHF.R.U32.HI R12, RZ, 0x3, R20 ;  /* 0x00000003ff0c7819 */ /* 0x000fe40000011614 */
[----:B------:R-:W-:-:S02]  /*1230*/  LOP3.LUT R6, R20, 0x38, R2, 0xf8, !PT ;  /* 0x0000003814067812 */ /* 0x000fc400078ef802 */
[----:B------:R-:W-:Y:S02]  /*1240*/  LOP3.LUT R3, R19, 0x38, R2, 0xf8, !PT ;  /* 0x0000003813037812 */ /* 0x000fe400078ef802 */
[----:B------:R-:W-:Y:S02]  /*1250*/  LOP3.LUT R2, R5, 0xffffe000, RZ, 0xc0, !PT ;  /* 0xffffe00005027812 */ /* 0x000fe400078ec0ff */
[----:B------:R-:W-:Y:S02]  /*1260*/  SHF.R.U32.HI R18, RZ, 0x3, R19 ;  /* 0x00000003ff127819 */ /* 0x000fe40000011613 */
[----:B------:R-:W-:Y:S02]  /*1270*/  LOP3.LUT R13, R8, 0xfffffe00, RZ, 0xc0, !PT ;  /* 0xfffffe00080d7812 */ /* 0x000fe400078ec0ff */
[----:B------:R-:W-:Y:S01]  /*1280*/  LOP3.LUT R5, R6, R12, RZ, 0x3c, !PT ;  /* 0x0000000c06057212 */ /* 0x000fe200078e3cff */
[----:B------:R-:W-:Y:S01]  /*1290*/  IMAD.SHL.U32 R12, R11, 0x2, RZ ;  /* 0x000000020b0c7824 */ /* 0x000fe200078e00ff */
[----:B------:R-:W-:Y:S01]  /*12a0*/  LOP3.LUT R8, R9, 0xfffffe00, RZ, 0xc0, !PT ;  /* 0xfffffe0009087812 */ /* 0x000fe200078ec0ff */
[----:B------:R1:W-:Y:S01]  /*12b0*/  STL [R1+0x48], R13 ;  /* 0x0000480d01007387 */ /* 0x0003e20000100800 */
[----:B------:R-:W-:-:S02]  /*12c0*/  LOP3.LUT R3, R3, R18, RZ, 0x3c, !PT ;  /* 0x0000001203037212 */ /* 0x000fc400078e3cff */
[----:B------:R-:W-:Y:S01]  /*12d0*/  IADD3 R9, R5, R2, R13 ;  /* 0x0000000205097210 */ /* 0x000fe20007ffe00d */
[----:B------:R-:W-:Y:S01]  /*12e0*/  STL [R1+0x20], R12 ;  /* 0x0000200c01007387 */ /* 0x000fe20000100800 */
[C---:B------:R-:W-:Y:S02]  /*12f0*/  IADD3 R5, R12.reuse, 0x80, RZ ;  /* 0x000000800c057810 */ /* 0x040fe40007ffe0ff */
[----:B------:R-:W-:Y:S01]  /*1300*/  IADD3 R11, R12, 0x70, RZ ;  /* 0x000000700c0b7810 */ /* 0x000fe20007ffe0ff */
[----:B------:R2:W-:Y:S01]  /*1310*/  STL [R1+0x44], R8 ;  /* 0x0000440801007387 */ /* 0x0005e20000100800 */
[----:B------:R-:W-:Y:S02]  /*1320*/  @P0 IADD3 R11, R5, 0x10, RZ ;  /* 0x00000010050b0810 */ /* 0x000fe40007ffe0ff */
[----:B------:R-:W-:Y:S02]  /*1330*/  LEA R143, R0, 0xa080, 0x1 ;  /* 0x0000a080008f7811 */ /* 0x000fe400078e08ff */
[----:B------:R-:W-:Y:S01]  /*1340*/  LEA R9, R9, 0x10080, 0x1 ;  /* 0x0001008009097811 */ /* 0x000fe200078e08ff */
[----:B------:R-:W-:Y:S01]  /*1350*/  STL [R1+0x24], R11 ;  /* 0x0000240b01007387 */ /* 0x000fe20000100800 */
[----:B------:R-:W-:-:S02]  /*1360*/  SHF.R.S32.HI R133, RZ, 0x1f, R132 ;  /* 0x0000001fff857819 */ /* 0x000fc40000011484 */
[C---:B------:R-:W-:Y:S02]  /*1370*/  IADD3 R141, R138.reuse, 0x20, RZ ;  /* 0x000000208a8d7810 */ /* 0x040fe40007ffe0ff */
[----:B------:R-:W-:Y:S02]  /*1380*/  IADD3 R140, R138, 0x60, RZ ;  /* 0x000000608a8c7810 */ /* 0x000fe40007ffe0ff */
[C---:B------:R-:W-:Y:S02]  /*1390*/  IADD3 R207, R132.reuse, 0x80, RZ ;  /* 0x0000008084cf7810 */ /* 0x040fe40007ffe0ff */
[----:B------:R-:W-:Y:S01]  /*13a0*/  IADD3 R208, R132, 0xc0, RZ ;  /* 0x000000c084d07810 */ /* 0x000fe20007ffe0ff */
[----:B-1----:R-:W-:-:S05]  /*13b0*/  IMAD R13, R15, 0x8, R16 ;  /* 0x000000080f0d7824 */ /* 0x002fca00078e0210 */
[----:B------:R1:W-:Y:S01]  /*13c0*/  STL [R1+0x5c], R13 ;  /* 0x00005c0d01007387 */ /* 0x0003e20000100800 */
[----:B--2---:R-:W-:Y:S02]  /*13d0*/  IADD3 R8, R3, R2, R8 ;  /* 0x0000000203087210 */ /* 0x004fe40007ffe008 */
[----:B------:R-:W-:Y:S02]  /*13e0*/  IADD3 R2, R205, 0x20, RZ ;  /* 0x00000020cd027810 */ /* 0x000fe40007ffe0ff */
[----:B------:R-:W-:Y:S02]  /*13f0*/  LOP3.LUT R2, R14, 0x7ffffffc, RZ, 0xc0, !PT ;  /* 0x7ffffffc0e027812 */ /* 0x000fe400078ec0ff */
[CC--:B------:R-:W-:Y:S01]  /*1400*/  IADD3 R3, R7.reuse, R4.reuse, R10 ;  /* 0x0000000407037210 */ /* 0x0c0fe20007ffe00a */
[----:B------:R-:W-:Y:S01]  /*1410*/  IMAD.MOV.U32 R10, RZ, RZ, 0x40 ;  /* 0x00000040ff0a7424 */ /* 0x000fe200078e00ff */
[----:B------:R-:W-:Y:S01]  /*1420*/  LOP3.LUT R4, R7, R4, RZ, 0xfc, !PT ;  /* 0x0000000407047212 */ /* 0x000fe200078efcff */
[----:B------:R-:W-:Y:S01]  /*1430*/  IMAD.IADD R2, R17, 0x1, -R2 ;  /* 0x0000000111027824 */ /* 0x000fe200078e0a02 */
[----:B------:R-:W-:Y:S01]  /*1440*/  LEA R193, R3, 0x10080, 0x1 ;  /* 0x0001008003c17811 */ /* 0x000fe200078e08ff */
[----:B------:R-:W-:Y:S01]  /*1450*/  IMAD.MOV.U32 R7, RZ, RZ, 0x20 ;  /* 0x00000020ff077424 */ /* 0x000fe200078e00ff */
[----:B------:R-:W-:Y:S01]  /*1460*/  SEL R5, R10, 0xffffffc0, !P2 ;  /* 0xffffffc00a057807 */ /* 0x000fe20005000000 */
[----:B------:R-:W-:Y:S01]  /*1470*/  IMAD.SHL.U32 R216, R2, 0x2, RZ ;  /* 0x0000000202d87824 */ /* 0x000fe200078e00ff */
[----:B------:R-:W-:-:S02]  /*1480*/  SEL R0, R10, 0xffffffc0, !P3 ;  /* 0xffffffc00a007807 */ /* 0x000fc40005800000 */
[----:B------:R-:W-:Y:S01]  /*1490*/  SEL R6, R7, 0xffffffe0, !P1 ;  /* 0xffffffe007067807 */ /* 0x000fe20004800000 */
[----:B------:R-:W-:Y:S01]  /*14a0*/  IMAD.IADD R3, R5, 0x1, R11 ;  /* 0x0000000105037824 */ /* 0x000fe200078e020b */
[C---:B------:R-:W-:Y:S01]  /*14b0*/  IADD3 R22, R216.reuse, 0x8, RZ ;  /* 0x00000008d8167810 */ /* 0x040fe20007ffe0ff */
[----:B------:R-:W-:Y:S01]  /*14c0*/  IMAD.IADD R196, R193, 0x1, R0 ;  /* 0x00000001c1c47824 */ /* 0x000fe200078e0200 */
[C---:B------:R-:W-:Y:S02]  /*14d0*/  IADD3 R21, R216.reuse, 0x10, RZ ;  /* 0x00000010d8157810 */ /* 0x040fe40007ffe0ff */
[C---:B------:R-:W-:Y:S02]  /*14e0*/  IADD3 R18, R216.reuse, 0x28, RZ ;  /* 0x00000028d8127810 */ /* 0x040fe40007ffe0ff */
[C---:B------:R-:W-:Y:S02]  /*14f0*/  IADD3 R19, R216.reuse, 0x20, RZ ;  /* 0x00000020d8137810 */ /* 0x040fe40007ffe0ff */
[----:B------:R-:W-:-:S02]  /*1500*/  IADD3 R14, R216, 0x40, RZ ;  /* 0x00000040d80e7810 */ /* 0x000fc40007ffe0ff */
[----:B------:R-:W-:Y:S02]  /*1510*/  SEL R2, R7, 0xffffffe0, !P4 ;  /* 0xffffffe007027807 */ /* 0x000fe40006000000 */
[C---:B------:R-:W-:Y:S02]  /*1520*/  IADD3 R16, R216.reuse, 0x38, RZ ;  /* 0x00000038d8107810 */ /* 0x040fe40007ffe0ff */
[----:B------:R-:W-:Y:S01]  /*1530*/  IADD3 R7, R216, 0x50, RZ ;  /* 0x00000050d8077810 */ /* 0x000fe20007ffe0ff */
[----:B------:R-:W-:Y:S01]  /*1540*/  IMAD.IADD R194, R193, 0x1, R2 ;  /* 0x00000001c1c27824 */ /* 0x000fe200078e0202 */
[----:B------:R-:W-:Y:S02]  /*1550*/  SHF.R.S32.HI R10, RZ, 0x1f, R22 ;  /* 0x0000001fff0a7819 */ /* 0x000fe40000011416 */
[----:B------:R-:W-:Y:S01]  /*1560*/  SHF.R.S32.HI R7, RZ, 0x1f, R21 ;  /* 0x0000001fff077819 */ /* 0x000fe20000011415 */
[----:B------:R-:W-:Y:S01]  /*1570*/  IMAD.IADD R195, R194, 0x1, R0 ;  /* 0x00000001c2c37824 */ /* 0x000fe200078e0200 */
[----:B------:R-:W-:-:S02]  /*1580*/  SHF.R.S32.HI R10, RZ, 0x1f, R18 ;  /* 0x0000001fff0a7819 */ /* 0x000fc40000011412 */
[----:B------:R-:W-:Y:S02]  /*1590*/  SHF.R.S32.HI R7, RZ, 0x1f, R19 ;  /* 0x0000001fff077819 */ /* 0x000fe40000011413 */
[----:B------:R-:W-:Y:S01]  /*15a0*/  SHF.R.S32.HI R10, RZ, 0x1f, R14 ;  /* 0x0000001fff0a7819 */ /* 0x000fe2000001140e */
[C---:B------:R-:W-:Y:S01]  /*15b0*/  IMAD.IADD R10, R12.reuse, 0x1, R5 ;  /* 0x000000010c0a7824 */ /* 0x040fe200078e0205 */
[----:B------:R-:W-:Y:S01]  /*15c0*/  SHF.R.S32.HI R7, RZ, 0x1f, R16 ;  /* 0x0000001fff077819 */ /* 0x000fe20000011410 */
[----:B------:R-:W-:Y:S01]  /*15d0*/  IMAD.IADD R7, R12, 0x1, R6 ;  /* 0x000000010c077824 */ /* 0x000fe200078e0206 */
[----:B------:R-:W-:Y:S01]  /*15e0*/  LEA R189, R4, 0x4080, 0x1 ;  /* 0x0000408004bd7811 */ /* 0x000fe200078e08ff */
[----:B------:R-:W-:Y:S01]  /*15f0*/  IMAD.IADD R6, R6, 0x1, R11 ;  /* 0x0000000106067824 */ /* 0x000fe200078e020b */
[----:B------:R-:W-:Y:S01]  /*1600*/  STL [R1+0x3c], R10 ;  /* 0x00003c0a01007387 */ /* 0x000fe20000100800 */
[----:B------:R-:W-:Y:S02]  /*1610*/  LEA R8, R8, 0x10080, 0x1 ;  /* 0x0001008008087811 */ /* 0x000fe400078e08ff */
[----:B------:R-:W-:Y:S01]  /*1620*/  IMAD.IADD R190, R2, 0x1, R189 ;  /* 0x0000000102be7824 */ /* 0x000fe200078e02bd */
[----:B------:R2:W-:Y:S01]  /*1630*/  STL [R1+0x2c], R7 ;  /* 0x00002c0701007387 */ /* 0x0005e20000100800 */
[----:B------:R-:W-:Y:S01]  /*1640*/  IMAD.IADD R2, R6, 0x1, R5 ;  /* 0x0000000106027824 */ /* 0x000fe200078e0205 */
[----:B------:R-:W-:Y:S01]  /*1650*/  IADD3 R20, R216, 0x18, RZ ;  /* 0x00000018d8147810 */ /* 0x000fe20007ffe0ff */
[----:B------:R-:W-:Y:S01]  /*1660*/  IMAD.IADD R192, R0, 0x1, R189 ;  /* 0x0000000100c07824 */ /* 0x000fe200078e02bd */
[----:B------:R3:W-:Y:S01]  /*1670*/  STL [R1+0x50], R9 ;  /* 0x0000500901007387 */ /* 0x0007e20000100800 */
[----:B------:R-:W-:Y:S01]  /*1680*/  IADD3 R17, R216, 0x30, RZ ;  /* 0x00000030d8117810 */ /* 0x000fe20007ffe0ff */
[----:B------:R-:W-:Y:S01]  /*1690*/  IMAD.IADD R191, R0, 0x1, R190 ;  /* 0x0000000100bf7824 */ /* 0x000fe200078e02be */
[----:B-1----:R-:W-:Y:S01]  /*16a0*/  IADD3 R13, R216, 0x48, RZ ;  /* 0x00000048d80d7810 */ /* 0x002fe20007ffe0ff */
[----:B------:R3:W-:Y:S01]  /*16b0*/  STL [R1+0x4c], R8 ;  /* 0x00004c0801007387 */ /* 0x0007e20000100800 */
[----:B------:R-:W-:-:S02]  /*16c0*/  SHF.R.S32.HI R15, RZ, 0x1f, R20 ;  /* 0x0000001fff0f7819 */ /* 0x000fc40000011414 */
[----:B------:R-:W-:Y:S02]  /*16d0*/  SHF.R.S32.HI R15, RZ, 0x1f, R17 ;  /* 0x0000001fff0f7819 */ /* 0x000fe40000011411 */
[----:B------:R-:W-:Y:S01]  /*16e0*/  SHF.R.S32.HI R13, RZ, 0x1f, R13 ;  /* 0x0000001fff0d7819 */ /* 0x000fe2000001140d */
[----:B--2---:R-:W-:-:S05]  /*16f0*/  IMAD.IADD R7, R5, 0x1, R7 ;  /* 0x0000000105077824 */ /* 0x004fca00078e0207 */
[----:B------:R3:W-:Y:S04]  /*1700*/  STL [R1+0x38], R7 ;  /* 0x0000380701007387 */ /* 0x0007e80000100800 */
[----:B------:R3:W-:Y:S04]  /*1710*/  STL [R1+0x34], R3 ;  /* 0x0000340301007387 */ /* 0x0007e80000100800 */
[----:B------:R3:W-:Y:S04]  /*1720*/  STL [R1+0x28], R6 ;  /* 0x0000280601007387 */ /* 0x0007e80000100800 */
[----:B------:R3:W-:Y:S02]  /*1730*/  STL [R1+0x30], R2 ;  /* 0x0000300201007387 */ /* 0x0007e40000100800 */
.L_x_1541:
[----:B------:R-:W2:Y:S01]  /*1740*/  LDL R0, [R1+0x1c] ;  /* 0x00001c0001007983 */ /* 0x000ea20000100800 */
[----:B------:R-:W-:Y:S01]  /*1750*/  IMAD.MOV.U32 R12, RZ, RZ, 0x4 ;  /* 0x00000004ff0c7424 */ /* 0x000fe200078e00ff */
[----:B------:R-:W-:-:S02]  /*1760*/  ISETP.NE.U32.AND P4, PT, RZ, c[0x0][0x360], PT ;  /* 0x0000d800ff007a0c */ /* 0x000fc40003f85070 */
[----:B------:R-:W-:Y:S01]  /*1770*/  ISETP.NE.U32.AND P0, PT, RZ, c[0x0][0x370], PT ;  /* 0x0000dc00ff007a0c */ /* 0x000fe20003f05070 */
[----:B---3--:R-:W3:Y:S01]  /*1780*/  LDL R9, [R1+0x18] ;  /* 0x0000180001097983 */ /* 0x008ee20000100800 */
[----:B------:R-:W-:Y:S01]  /*1790*/  ISETP.NE.AND.EX P4, PT, RZ, c[0x0][0x364], PT, P4 ;  /* 0x0000d900ff007a0c */ /* 0x000fe20003f85340 */
[----:B--2---:R-:W-:-:S05]  /*17a0*/  IMAD.WIDE R2, R0, R12, c[0x0][0x588] ;  /* 0x0001620000027625 */ /* 0x004fca00078e020c */
[----:B------:R-:W2:Y:S01]  /*17b0*/  LDG.E R217, [R2.64] ;  /* 0x0000000602d97981 */ /* 0x000ea2000c1e1900 */
[----:B------:R-:W-:Y:S01]  /*17c0*/  ISETP.NE.AND.EX P2, PT, RZ, c[0x0][0x374], PT, P0 ;  /* 0x0000dd00ff007a0c */ /* 0x000fe20003f45300 */
[----:B------:R-:W-:Y:S01]  /*17d0*/  IMAD.MOV.U32 R164, RZ, RZ, RZ ;  /* 0x000000ffffa47224 */ /* 0x000fe200078e00ff */
[----:B------:R-:W-:Y:S02]  /*17e0*/  ISETP.NE.U32.AND P3, PT, RZ, c[0x0][0x348], PT ;  /* 0x0000d200ff007a0c */ /* 0x000fe40003f65070 */
[----:B------:R-:W-:Y:S02]  /*17f0*/  ISETP.NE.U32.AND P5, PT, RZ, c[0x0][0x358], PT ;  /* 0x0000d600ff007a0c */ /* 0x000fe40003fa5070 */
[----:B------:R-:W-:Y:S02]  /*1800*/  ISETP.NE.AND.EX P3, PT, RZ, c[0x0][0x34c], PT, P3 ;  /* 0x0000d300ff007a0c */ /* 0x000fe40003f65330 */
[----:B------:R-:W-:Y:S01]  /*1810*/  ISETP.NE.AND.EX P5, PT, RZ, c[0x0][0x35c], PT, P5 ;  /* 0x0000d700ff007a0c */ /* 0x000fe20003fa5350 */
[----:B------:R-:W-:-:S02]  /*1820*/  IMAD.MOV.U32 R176, RZ, RZ, RZ ;  /* 0x000000ffffb07224 */ /* 0x000fc400078e00ff */
[----:B------:R-:W-:Y:S02]  /*1830*/  IMAD.MOV.U32 R163, RZ, RZ, RZ ;  /* 0x000000ffffa37224 */ /* 0x000fe400078e00ff */
[----:B------:R-:W-:Y:S01]  /*1840*/  IMAD.MOV.U32 R11, RZ, RZ, RZ ;  /* 0x000000ffff0b7224 */ /* 0x000fe200078e00ff */
[----:B--2---:R-:W-:Y:S02]  /*1850*/  SHF.R.S32.HI R29, RZ, 0x1f, R217 ;  /* 0x0000001fff1d7819 */ /* 0x004fe400000114d9 */
[C---:B------:R-:W-:Y:S02]  /*1860*/  @P4 LEA R2, P0, R217.reuse, c[0x0][0x360], 0x2 ;  /* 0x0000d800d9024a11 */ /* 0x040fe400078010ff */
[C---:B------:R-:W-:Y:S02]  /*1870*/  @P2 LEA R4, P1, R217.reuse, c[0x0][0x370], 0x2 ;  /* 0x0000dc00d9042a11 */ /* 0x040fe400078210ff */
[----:B------:R-:W-:Y:S02]  /*1880*/  @P4 LEA.HI.X R3, R217, c[0x0][0x364], R29, 0x2, P0 ;  /* 0x0000d900d9034a11 */ /* 0x000fe400000f141d */
[----:B------:R-:W-:-:S02]  /*1890*/  ISETP.NE.U32.AND P0, PT, RZ, c[0x0][0x350], PT ;  /* 0x0000d400ff007a0c */ /* 0x000fc40003f05070 */
        /* <DEDUP_REMOVED lines=13> */
[----:B---3--:R-:W-:-:S03]  /*1970*/  LOP3.LUT R28, R9, 0xffff, RZ, 0xc0, !PT ;  /* 0x0000ffff091c7812 */ /* 0x008fc600078ec0ff */
[----:B------:R4:W-:Y:S04]  /*1980*/  STL [R1+0x4], R29 ;  /* 0x0000041d01007387 */ /* 0x0009e80000100800 */
[----:B------:R4:W-:Y:S01]  /*1990*/  STL [R1], R28 ;  /* 0x0000001c01007387 */ /* 0x0009e20000100800 */
[----:B------:R-:W-:Y:S01]  /*19a0*/  YIELD ;  /* 0x0000000000007946 */ /* 0x000fe20003800000 */
[----:B------:R-:W-:Y:S01]  /*19b0*/  P2R R19, PR, RZ, 0x40 ;  /* 0x00000040ff137803 */ /* 0x000fe20000000000 */
[----:B------:R-:W-:Y:S05]  /*19c0*/  @P4 BRA `(.L_x_1363) ;  /* 0x0000005000004947 */ /* 0x000fea0003800000 */
[----:B-----5:R-:W-:Y:S01]  /*19d0*/  MOV R177, c[0x0][0x168] ;  /* 0x00005a0000b17a02 */ /* 0x020fe20000000f00 */
[----:B------:R-:W-:Y:S05]  /*19e0*/  @!P3 BRA `(.L_x_1363) ;  /* 0x000000300000b947 */ /* 0x000fea0003800000 */
[----:B------:R-:W2:Y:S04]  /*19f0*/  LDG.E R8, [R6.64] ;  /* 0x0000000606087981 */ /* 0x000ea8000c1e1900 */
[----:B------:R-:W2:Y:S02]  /*1a00*/  LDG.E R0, [R6.64+0x4] ;  /* 0x0000040606007981 */ /* 0x000ea4000c1e1900 */
[----:B--2---:R-:W-:-:S02]  /*1a10*/  IADD3 R177, -R8, R0, RZ ;  /* 0x0000000008b17210 */ /* 0x004fc40007ffe1ff */
.L_x_1363:
[----:B------:R-:W-:-:S04]  /*1a20*/  ISETP.NE.U32.AND P0, PT, RZ, c[0x0][0x368], PT ;  /* 0x0000da00ff007a0c */ /* 0x000fc80003f05070 */
[----:B------:R-:W-:-:S13]  /*1a30*/  ISETP.NE.AND.EX P0, PT, RZ, c[0x0][0x36c], PT, P0 ;  /* 0x0000db00ff007a0c */ /* 0x000fda0003f05300 */
[----:B------:R-:W-:Y:S05]  /*1a40*/  @!P0 BRA `(.L_x_1364) ;  /* 0x0000004000008947 */ /* 0x000fea0003800000 */
[----:B----4-:R-:W-:-:S04]  /*1a50*/  LEA R4, P0, R217, c[0x0][0x368], 0x2 ;  /* 0x0000da00d9047a11 */ /* 0x010fc800078010ff */
[----:B------:R-:W-:-:S05]  /*1a60*/  LEA.HI.X R5, R217, c[0x0][0x36c], R29, 0x2, P0 ;  /* 0x0000db00d9057a11 */ /* 0x000fca00000f141d */
[----:B------:R1:W5:Y:S01]  /*1a70*/  LDG.E R10, [R4.64] ;  /* 0x00000006040a7981 */ /* 0x000362000c1e1900 */
[----:B------:R-:W-:Y:S05]  /*1a80*/  BRA `(.L_x_1365) ;  /* 0x0000005000007947 */ /* 0x000fea0003800000 */
.L_x_1364:
[----:B------:R-:W-:Y:S01]  /*1a90*/  MOV R10, c[0x0][0x1d0] ;  /* 0x00007400000a7a02 */ /* 0x000fe20000000f00 */
[----:B------:R-:W-:Y:S05]  /*1aa0*/  @!P6 BRA `(.L_x_1365) ;  /* 0x000000300000e947 */ /* 0x000fea0003800000 */
[----:B----4-:R-:W2:Y:S04]  /*1ab0*/  LDG.E R6, [R4.64] ;  /* 0x0000000604067981 */ /* 0x010ea8000c1e1900 */
[----:B------:R-:W2:Y:S02]  /*1ac0*/  LDG.E R0, [R4.64+0x4] ;  /* 0x0000040604007981 */ /* 0x000ea4000c1e1900 */
[----:B--2---:R-:W-:Y:S02]  /*1ad0*/  IADD3 R10, -R6, R0, RZ ;  /* 0x00000000060a7210 */ /* 0x004fe40007ffe1ff */
.L_x_1365:
[----:B----4-:R2:W3:Y:S04]  /*1ae0*/  @P5 LDG.E R6, [R2.64] ;  /* 0x0000000602065981 */ /* 0x0104e8000c1e1900 */
[----:B-1----:R2:W3:Y:S01]  /*1af0*/  @P5 LDG.E R4, [R2.64+0x4] ;  /* 0x0000040602045981 */ /* 0x0024e2000c1e1900 */
[----:B------:R-:W-:Y:S01]  /*1b00*/  ISETP.NE.U32.AND P0, PT, RZ, c[0x0][0x378], PT ;  /* 0x0000de00ff007a0c */ /* 0x000fe20003f05070 */
[----:B-----5:R-:W-:-:S03]  /*1b10*/  IMAD.MOV.U32 R158, RZ, RZ, R10 ;  /* 0x000000ffff9e7224 */ /* 0x020fc600078e000a */
[----:B------:R-:W-:Y:S01]  /*1b20*/  ISETP.NE.AND.EX P1, PT, RZ, c[0x0][0x37c], PT, P0 ;  /* 0x0000df00ff007a0c */ /* 0x000fe20003f25300 */
[----:B------:R-:W-:-:S12]  /*1b30*/  IMAD.MOV.U32 R0, RZ, RZ, c[0x0][0x228] ;  /* 0x00008a00ff007624 */ /* 0x000fd800078e00ff */
[----:B--2---:R-:W-:-:S04]  /*1b40*/  @P1 LEA R2, P0, R217, c[0x0][0x378], 0x2 ;  /* 0x0000de00d9021a11 */ /* 0x004fc800078010ff */
[----:B------:R-:W-:-:S05]  /*1b50*/  @P1 LEA.HI.X R3, R217, c[0x0][0x37c], R29, 0x2, P0 ;  /* 0x0000df00d9031a11 */ /* 0x000fca00000f141d */
[----:B------:R1:W5:Y:S01]  /*1b60*/  @P1 LDG.E R158, [R2.64] ;  /* 0x00000006029e1981 */ /* 0x000362000c1e1900 */
[----:B------:R-:W-:Y:S01]  /*1b70*/  IMAD.IADD R5, R10, 0x1, -R164 ;  /* 0x000000010a057824 */ /* 0x000fe200078e0aa4 */
[----:B------:R-:W-:Y:S01]  /*1b80*/  BSSY B0, `(.L_x_1366) ;  /* 0x0000031000007945 */ /* 0x000fe20003800000 */
[C---:B-1----:R-:W-:Y:S02]  /*1b90*/  LOP3.LUT R2, R9.reuse, 0xff000000, RZ, 0xc0, !PT ;  /* 0xff00000009027812 */ /* 0x042fe400078ec0ff */
[----:B------:R-:W-:Y:S01]  /*1ba0*/  LOP3.LUT R3, R9, 0xff0000, RZ, 0xc0, !PT ;  /* 0x00ff000009037812 */ /* 0x000fe200078ec0ff */
[----:B---3--:R-:W-:Y:S01]  /*1bb0*/  @P5 IMAD.IADD R0, R4, 0x1, -R6 ;  /* 0x0000000104005824 */ /* 0x008fe200078e0a06 */
[----:B------:R-:W-:-:S03]  /*1bc0*/  SHF.R.U32.HI R4, RZ, 0x8, R2 ;  /* 0x00000008ff047819 */ /* 0x000fc60000011602 */
[----:B------:R-:W-:Y:S01]  /*1bd0*/  IMAD.IADD R178, R5, 0x1, R0 ;  /* 0x0000000105b27824 */ /* 0x000fe200078e0200 */
[----:B------:R-:W-:-:S04]  /*1be0*/  LEA.HI R4, R3, R4, RZ, 0x10 ;  /* 0x0000000403047211 */ /* 0x000fc800078f80ff */
[----:B------:R-:W-:Y:S02]  /*1bf0*/  SHF.R.U32.HI R6, RZ, 0x10, R4 ;  /* 0x00000010ff067819 */ /* 0x000fe40000011604 */
[----:B------:R-:W-:Y:S02]  /*1c00*/  LOP3.LUT R13, R4, 0xff, RZ, 0xc0, !PT ;  /* 0x000000ff040d7812 */ /* 0x000fe400078ec0ff */
[C---:B------:R-:W-:Y:S01]  /*1c10*/  IADD3 R2, R178.reuse, 0x2f, RZ ;  /* 0x0000002fb2027810 */ /* 0x040fe20007ffe0ff */
[----:B------:R1:W-:Y:S01]  /*1c20*/  STL [R1+0x18], R6 ;  /* 0x0000180601007387 */ /* 0x0003e20000100800 */
[----:B------:R-:W-:Y:S02]  /*1c30*/  ISETP.GE.AND P0, PT, R178, 0x1, PT ;  /* 0x00000001b200780c */ /* 0x000fe40003f06270 */
[----:B------:R-:W-:Y:S01]  /*1c40*/  ISETP.NE.AND P1, PT, R6, RZ, PT ;  /* 0x000000ff0600720c */ /* 0x000fe20003f25270 */
[----:B------:R1:W-:Y:S01]  /*1c50*/  STL [R1+0x40], R13 ;  /* 0x0000400d01007387 */ /* 0x0003e20000100800 */
[----:B------:R-:W-:-:S02]  /*1c60*/  IMAD.HI R2, R2, 0x2aaaaaab, RZ ;  /* 0x2aaaaaab02027827 */ /* 0x000fc400078e02ff */
[----:B------:R-:W-:-:S03]  /*1c70*/  SEL R149, R6, c[0x0][0x338], P1 ;  /* 0x0000ce0006957a07 */ /* 0x000fc60000800000 */
[----:B------:R-:W-:-:S04]  /*1c80*/  SHF.R.U32.HI R3, RZ, 0x1f, R2 ;  /* 0x0000001fff037819 */ /* 0x000fc80000011602 */
[----:B------:R-:W-:Y:S01]  /*1c90*/  LEA.HI.SX32 R160, R2, R3, 0x1d ;  /* 0x0000000302a07211 */ /* 0x000fe200078feaff */
[----:B------:R-:W-:Y:S01]  /*1ca0*/  IMAD.MOV.U32 R2, RZ, RZ, RZ ;  /* 0x000000ffff027224 */ /* 0x000fe200078e00ff */
        /* <DEDUP_REMOVED lines=13> */
[----:B------:R-:W-:Y:S02]  /*1d80*/  IMAD.MOV R8, RZ, RZ, -R2 ;  /* 0x000000ffff087224 */ /* 0x000fe400078e0a02 */
[----:B------:R-:W-:-:S04]  /*1d90*/  IMAD.MOV.U32 R2, RZ, RZ, RZ ;  /* 0x000000ffff027224 */ /* 0x000fc800078e00ff */
        /* <DEDUP_REMOVED lines=15> */
.L_x_1367:
[----:B------:R-:W-:Y:S05]  /*1e90*/  BSYNC B0 ;  /* 0x0000000000007941 */ /* 0x000fea0003800000 */
.L_x_1366:
[----:B------:R-:W-:Y:S01]  /*1ea0*/  IMAD R3, R13, R2, RZ ;  /* 0x000000020d037224 */ /* 0x000fe200078e02ff */
[----:B------:R-:W2:Y:S01]  /*1eb0*/  S2R R7, SR_TID.X ;  /* 0x0000000000077919 */ /* 0x000ea20000002100 */
[----:B------:R-:W-:Y:S02]  /*1ec0*/  IADD3 R27, R205, 0x20, RZ ;  /* 0x00000020cd1b7810 */ /* 0x000fe40007ffe0ff */
[C---:B------:R-:W-:Y:S02]  /*1ed0*/  IMAD.IADD R2, R3.reuse, 0x1, R2 ;  /* 0x0000000103027824 */ /* 0x040fe400078e0202 */
[----:B------:R-:W-:-:S03]  /*1ee0*/  IMAD R3, R3, 0x30, -R5 ;  /* 0x0000003003037824 */ /* 0x000fc600078e0a05 */
[----:B------:R-:W-:Y:S02]  /*1ef0*/  IMNMX R2, R160, R2, PT ;  /* 0x00000002a0027217 */ /* 0x000fe40003800200 */
[----:B------:R-:W-:-:S03]  /*1f00*/  IMNMX R3, RZ, R3, !PT ;  /* 0x00000003ff037217 */ /* 0x000fc60007800200 */
[----:B------:R-:W-:Y:S02]  /*1f10*/  IMAD R2, R2, 0x30, -R5 ;  /* 0x0000003002027824 */ /* 0x000fe400078e0a05 */
[----:B------:R-:W-:-:S03]  /*1f20*/  IMAD.WIDE.U32 R4, R3, -0x55555555, RZ ;  /* 0xaaaaaaab03047825 */ /* 0x000fc600078e00ff */
[----:B------:R-:W-:Y:S01]  /*1f30*/  IMNMX R2, R2, R0, PT ;  /* 0x0000000002027217 */ /* 0x000fe20003800200 */
[----:B------:R-:W-:Y:S01]  /*1f40*/  IMAD.SHL.U32 R4, R205, 0x40, RZ ;  /* 0x00000040cd047824 */ /* 0x000fe200078e00ff */
[----:B------:R-:W-:Y:S02]  /*1f50*/  SHF.R.U32.HI R144, RZ, 0x5, R5 ;  /* 0x00000005ff907819 */ /* 0x000fe40000011605 */
[----:B------:R-:W-:Y:S02]  /*1f60*/  ISETP.GT.AND P0, PT, R2, R3, PT ;  /* 0x000000030200720c */ /* 0x000fe40003f04270 */
[----:B-12---:R-:W-:Y:S02]  /*1f70*/  SHF.R.S32.HI R6, RZ, 0x1f, R7 ;  /* 0x0000001fff067819 */ /* 0x006fe40000011407 */
[----:B------:R-:W-:-:S04]  /*1f80*/  LOP3.LUT R174, R4, 0x1c0, RZ, 0xc0, !PT ;  /* 0x000001c004ae7812 */ /* 0x000fc800078ec0ff */
[----:B------:R-:W-:Y:S02]  /*1f90*/  SHF.R.U32.HI R179, RZ, 0x3, R174 ;  /* 0x00000003ffb37819 */ /* 0x000fe400000116ae */
[----:B------:R-:W-:-:S03]  /*1fa0*/  LOP3.LUT R5, R174, 0x38, R132, 0xf8, !PT ;  /* 0x00000038ae057812 */ /* 0x000fc600078ef884 */
[----:B------:R-:W-:Y:S02]  /*1fb0*/  @P0 IADD3 R3, R2, 0x2f, RZ ;  /* 0x0000002f02030810 */ /* 0x000fe40007ffe0ff */
[----:B------:R-:W-:-:S03]  /*1fc0*/  LEA.HI R2, R6, R7, RZ, 0x6 ;  /* 0x0000000706027211 */ /* 0x000fc600078f30ff */
[----:B------:R-:W-:-:S04]  /*1fd0*/  @P0 IMAD.HI R3, R3, 0x2aaaaaab, RZ ;  /* 0x2aaaaaab03030827 */ /* 0x000fc800078e02ff */
[----:B------:R-:W-:Y:S01]  /*1fe0*/  IMAD.SHL.U32 R4, R2, 0x8, RZ ;  /* 0x0000000802047824 */ /* 0x000fe200078e00ff */
[----:B------:R-:W-:Y:S01]  /*1ff0*/  @P0 SHF.R.U32.HI R6, RZ, 0x1f, R3 ;  /* 0x0000001fff060819 */ /* 0x000fe20000011603 */
[----:B------:R-:W-:-:S03]  /*2000*/  IMAD.MOV.U32 R2, RZ, RZ, R144 ;  /* 0x000000ffff027224 */ /* 0x000fc600078e0090 */
[----:B------:R-:W-:Y:S02]  /*2010*/  @P0 LEA.HI.SX32 R2, R3, R6, 0x1d ;  /* 0x0000000603020211 */ /* 0x000fe400078feaff */
[----:B------:R-:W-:Y:S01]  /*2020*/  LOP3.LUT R175, R4, 0xfffffe00, RZ, 0xc0, !PT ;  /* 0xfffffe0004af7812 */ /* 0x000fe200078ec0ff */
[----:B------:R-:W-:Y:S01]  /*2030*/  IMAD.SHL.U32 R4, R27, 0x40, RZ ;  /* 0x000000401b047824 */ /* 0x000fe200078e00ff */
[----:B------:R-:W-:Y:S02]  /*2040*/  ISETP.GT.AND P0, PT, R2, R144, PT ;  /* 0x000000900200720c */ /* 0x000fe40003f04270 */
[----:B------:R-:W-:Y:S02]  /*2050*/  LOP3.LUT R3, R5, R179, RZ, 0x3c, !PT ;  /* 0x000000b305037212 */ /* 0x000fe400078e3cff */
[----:B------:R-:W-:-:S03]  /*2060*/  LOP3.LUT R159, R4, 0x1c0, RZ, 0xc0, !PT ;  /* 0x000001c0049f7812 */ /* 0x000fc600078ec0ff */
[----:B------:R-:W-:-:S04]  /*2070*/  IMAD.IADD R3, R175, 0x1, R3 ;  /* 0x00000001af037824 */ /* 0x000fc800078e0203 */
[----:B------:R-:W-:Y:S02]  /*2080*/  IMAD.SHL.U32 R197, R3, 0x2, RZ ;  /* 0x0000000203c57824 */ /* 0x000fe400078e00ff */
[----:B------:R-:W-:Y:S05]  /*2090*/  @!P0 BRA `(.L_x_1368) ;  /* 0x000067d000008947 */ /* 0x000fea0003800000 */
[----:B------:R-:W-:Y:S01]  /*20a0*/  SHF.R.S32.HI R24, RZ, 0x1f, R205 ;  /* 0x0000001fff187819 */ /* 0x000fe200000114cd */
[----:B------:R-:W-:Y:S01]  /*20b0*/  IMAD.MOV.U32 R152, RZ, RZ, 0x30 ;  /* 0x00000030ff987424 */ /* 0x000fe200078e00ff */
[----:B------:R-:W-:Y:S01]  /*20c0*/  IADD3 R128, P0, R205, R11, RZ ;  /* 0x0000000bcd807210 */ /* 0x000fe20007f1e0ff */
[----:B------:R-:W-:Y:S01]  /*20d0*/  IMAD.MOV.U32 R165, RZ, RZ, 0x5 ;  /* 0x00000005ffa57424 */ /* 0x000fe200078e00ff */
[----:B------:R-:W-:Y:S01]  /*20e0*/  IADD3 R36, R2, -0x1, RZ ;  /* 0xffffffff02247810 */ /* 0x000fe20007ffe0ff */
[----:B------:R-:W-:Y:S01]  /*20f0*/  IMAD R166, R152, c[0x0][0x23c], RZ ;  /* 0x00008f0098a67a24 */ /* 0x000fe200078e02ff */
[----:B------:R-:W-:Y:S01]  /*2100*/  LEA.HI.X.SX32 R146, R11, R24, 0x1, P0 ;  /* 0x000000180b927211 */ /* 0x000fe200000f0eff */
[----:B------:R-:W-:Y:S01]  /*2110*/  IMAD.WIDE.U32 R4, R128, c[0x0][0x238], R132 ;  /* 0x00008e0080047a25 */ /* 0x000fe200078e0084 */
[----:B------:R-:W-:-:S02]  /*2120*/  SEL R23, R29, RZ, !P5 ;  /* 0x000000ff1d177207 */ /* 0x000fc40006800000 */
[----:B------:R-:W-:Y:S01]  /*2130*/  SEL R22, R217, RZ, !P5 ;  /* 0x000000ffd9167207 */ /* 0x000fe20006800000 */
[----:B------:R-:W-:Y:S01]  /*2140*/  IMAD R3, R146, c[0x0][0x238], RZ ;  /* 0x00008e0092037a24 */ /* 0x000fe200078e02ff */
[----:B------:R-:W-:Y:S01]  /*2150*/  MOV R2, R4 ;  /* 0x0000000400027202 */ /* 0x000fe20000000f00 */
[----:B------:R-:W-:Y:S01]  /*2160*/  IMAD.WIDE.U32 R150, R152, c[0x0][0x238], RZ ;  /* 0x00008e0098967a25 */ /* 0x000fe200078e00ff */
[----:B------:R-:W-:Y:S02]  /*2170*/  ISETP.GE.AND P2, PT, R132, c[0x0][0x1d4], PT ;  /* 0x0000750084007a0c */ /* 0x000fe40003f46270 */
[----:B------:R-:W-:Y:S01]  /*2180*/  ISETP.GE.AND P6, PT, R134, c[0x0][0x1d4], PT ;  /* 0x0000750086007a0c */ /* 0x000fe20003fc6270 */
[----:B------:R-:W-:Y:S01]  /*2190*/  IMAD R3, R128, c[0x0][0x23c], R3 ;  /* 0x00008f0080037a24 */ /* 0x000fe200078e0203 */
[----:B------:R-:W-:Y:S01]  /*21a0*/  ISETP.GE.AND P5, PT, R207, c[0x0][0x1d4], PT ;  /* 0x00007500cf007a0c */ /* 0x000fe20003fa6270 */
[----:B------:R-:W-:Y:S01]  /*21b0*/  IMAD R4, R23, c[0x0][0x248], RZ ;  /* 0x0000920017047a24 */ /* 0x000fe200078e02ff */
[----:B------:R-:W-:Y:S01]  /*21c0*/  ISETP.GE.AND P4, PT, R208, c[0x0][0x1d4], PT ;  /* 0x00007500d0007a0c */ /* 0x000fe20003f86270 */
[----:B------:R-:W-:Y:S01]  /*21d0*/  IMAD.IADD R166, R151, 0x1, R166 ;  /* 0x0000000197a67824 */ /* 0x000fe200078e02a6 */
[----:B------:R-:W-:Y:S01]  /*21e0*/  IADD3 R3, R5, R3, RZ ;  /* 0x0000000305037210 */ /* 0x000fe20007ffe0ff */
[----:B------:R-:W-:Y:S01]  /*21f0*/  IMAD R5, R36, -0x30, R0 ;  /* 0xffffffd024057824 */ /* 0x000fe200078e0200 */
[----:B------:R-:W-:Y:S01]  /*2200*/  MOV R170, c[0x0][0x238] ;  /* 0x00008e0000aa7a02 */ /* 0x000fe20000000f00 */
[----:B------:R-:W-:Y:S01]  /*2210*/  IMAD R4, R22, c[0x0][0x24c], R4 ;  /* 0x0000930016047a24 */ /* 0x000fe200078e0204 */
[----:B------:R-:W-:Y:S01]  /*2220*/  LOP3.LUT R206, R206, 0xfffffffe, RZ, 0xc0, !PT ;  /* 0xfffffffecece7812 */ /* 0x000fe200078ec0ff */
[----:B------:R-:W-:Y:S01]  /*2230*/  IMAD.WIDE.U32 R2, R28, c[0x0][0x240], R2 ;  /* 0x000090001c027a25 */ /* 0x000fe200078e0002 */
[----:B------:R-:W-:-:S02]  /*2240*/  IMNMX R5, R5, 0x30, PT ;  /* 0x0000003005057817 */ /* 0x000fc40003800200 */
[----:B------:R-:W-:Y:S01]  /*2250*/  SHF.L.U32 R184, R170, 0x5, RZ ;  /* 0x00000005aab87819 */ /* 0x000fe200000006ff */
[----:B------:R-:W-:Y:S01]  /*2260*/  IMAD R3, R28, c[0x0][0x244], R3 ;  /* 0x000091001c037a24 */ /* 0x000fe200078e0203 */
[----:B------:R-:W-:Y:S02]  /*2270*/  IADD3 R6, -R205, R5, RZ ;  /* 0x00000005cd067210 */ /* 0x000fe40007ffe1ff */
[----:B------:R-:W-:Y:S01]  /*2280*/  SHF.L.U64.HI R170, R170, R165, c[0x0][0x23c] ;  /* 0x00008f00aaaa7619 */ /* 0x000fe200000102a5 */
[----:B------:R-:W-:Y:S01]  /*2290*/  IMAD.WIDE.U32 R124, R22, c[0x0][0x248], R2 ;  /* 0x00009200167c7a25 */ /* 0x000fe200078e0002 */
[----:B------:R-:W-:Y:S02]  /*22a0*/  ISETP.GE.AND P1, PT, R6, 0x1, PT ;  /* 0x000000010600780c */ /* 0x000fe40003f26270 */
[----:B------:R-:W-:Y:S01]  /*22b0*/  SHF.R.S32.HI R3, RZ, 0x1f, R36 ;  /* 0x0000001fff037819 */ /* 0x000fe20000011424 */
[----:B------:R-:W-:Y:S01]  /*22c0*/  IMAD R2, R166, R36, RZ ;  /* 0x00000024a6027224 */ /* 0x000fe200078e02ff */
[----:B------:R-:W-:Y:S01]  /*22d0*/  MOV R122, R124 ;  /* 0x0000007c007a7202 */ /* 0x000fe20000000f00 */
[----:B------:R-:W-:Y:S01]  /*22e0*/  IMAD.IADD R123, R125, 0x1, R4 ;  /* 0x000000017d7b7824 */ /* 0x000fe200078e0204 */
[----:B------:R-:W-:Y:S01]  /*22f0*/  IADD3 R18, R10, R163, RZ ;  /* 0x000000a30a127210 */ /* 0x000fe20007ffe0ff */
[-C--:B------:R-:W-:Y:S01]  /*2300*/  IMAD R2, R3, R150.reuse, R2 ;  /* 0x0000009603027224 */ /* 0x080fe200078e0202 */
[----:B------:R-:W-:Y:S01]  /*2310*/  SHF.R.S32.HI R139, RZ, 0x1f, R138 ;  /* 0x0000001fff8b7819 */ /* 0x000fe2000001148a */
[----:B------:R-:W-:-:S04]  /*2320*/  IMAD.WIDE.U32 R4, R36, R150, R122 ;  /* 0x0000009624047225 */ /* 0x000fc800078e007a */
[----:B------:R-:W-:Y:S01]  /*2330*/  IMAD.WIDE.U32 R14, R205, c[0x0][0x290], R132 ;  /* 0x0000a400cd0e7a25 */ /* 0x000fe200078e0084 */
[----:B------:R-:W-:Y:S02]  /*2340*/  ISETP.NE.AND P3, PT, R19, RZ, PT ;  /* 0x000000ff1300720c */ /* 0x000fe40003f65270 */
[----:B------:R-:W-:Y:S01]  /*2350*/  MOV R171, c[0x0][0x290] ;  /* 0x0000a40000ab7a02 */ /* 0x000fe20000000f00 */
[----:B------:R-:W-:Y:S01]  /*2360*/  IMAD.IADD R5, R5, 0x1, R2 ;  /* 0x0000000105057824 */ /* 0x000fe200078e0202 */
[----:B------:R-:W-:Y:S01]  /*2370*/  @P1 LEA R2, P0, R4, c[0x0][0x220], 0x1 ;  /* 0x0000880004021a11 */ /* 0x000fe200078008ff */
[----:B------:R-:W-:Y:S02]  /*2380*/  IMAD R8, R24, c[0x0][0x290], RZ ;  /* 0x0000a40018087a24 */ /* 0x000fe400078e02ff */
[----:B------:R-:W-:Y:S01]  /*2390*/  IMAD.MOV.U32 R172, RZ, RZ, c[0x0][0x280] ;  /* 0x0000a000ffac7624 */ /* 0x000fe200078e00ff */
[----:B------:R-:W-:Y:S02]  /*23a0*/  @P1 LEA.HI.X R3, R4, c[0x0][0x224], R5, 0x1, P0 ;  /* 0x0000890004031a11 */ /* 0x000fe400000f0c05 */
[----:B------:R-:W-:Y:S01]  /*23b0*/  ISETP.GT.AND P0, PT, R6, 0x20, PT ;  /* 0x000000200600780c */ /* 0x000fe20003f04270 */
[----:B------:R-:W-:Y:S01]  /*23c0*/  IMAD.WIDE.U32 R182, R205, c[0x0][0x1e0], RZ ;  /* 0x00007800cdb67a25 */ /* 0x000fe200078e00ff */
[----:B------:R-:W-:Y:S01]  /*23d0*/  MOV R185, c[0x0][0x27c] ;  /* 0x00009f0000b97a02 */ /* 0x000fe20000000f00 */
[----:B------:R-:W-:Y:S01]  /*23e0*/  @!PT LDS RZ, [RZ] ;  /* 0x00000000fffff984 */ /* 0x000fe20000000800 */
[----:B------:R-:W-:Y:S01]  /*23f0*/  @!PT LDS RZ, [RZ] ;  /* 0x00000000fffff984 */ /* 0x000fe20000000800 */
[----:B------:R-:W-:Y:S01]  /*2400*/  @!PT LDS RZ, [RZ] ;  /* 0x00000000fffff984 */ /* 0x000fe20000000800 */
[----:B------:R1:W-:Y:S01]  /*2410*/  @P1 LDGSTS.E.BYPASS.LTC128B.128 [R197+0xa080], [R2.64], !P2 ;  /* 0x0a08000002c51fae */ /* 0x0003e2000d101d46 */
[----:B------:R-:W-:-:S03]  /*2420*/  @P2 LOP3.LUT R206, R206, 0x1, RZ, 0xfc, !PT ;  /* 0x00000001cece2812 */ /* 0x000fc600078efcff */
[----:B------:R1:W-:Y:S04]  /*2430*/  @P1 LDGSTS.E.BYPASS.LTC128B.128 [R197+0xb880], [R2.64+0x80], !P6 ;  /* 0x0b88008002c51fae */ /* 0x0003e8000f101d46 */
[----:B------:R1:W-:Y:S04]  /*2440*/  @P1 LDGSTS.E.BYPASS.LTC128B.128 [R197+0xd080], [R2.64+0x100], !P5 ;  /* 0x0d08010002c51fae */ /* 0x0003e8000e901d46 */
[----:B------:R1:W-:Y:S02]  /*2450*/  @P1 LDGSTS.E.BYPASS.LTC128B.128 [R197+0xe880], [R2.64+0x180], !P4 ;  /* 0x0e88018002c51fae */ /* 0x0003e4000e101d46 */
[----:B-1----:R-:W-:-:S05]  /*2460*/  @P0 IADD3 R3, P1, R184, R4, RZ ;  /* 0x00000004b8030210 */ /* 0x002fca0007f3e0ff */
[----:B------:R-:W-:Y:S01]  /*2470*/  @P0 IMAD.X R5, R5, 0x1, R170, P1 ;  /* 0x0000000105050824 */ /* 0x000fe200008e06aa */
[----:B------:R-:W-:-:S04]  /*2480*/  @P0 LEA R2, P1, R3, c[0x0][0x220], 0x1 ;  /* 0x0000880003020a11 */ /* 0x000fc800078208ff */
[----:B------:R-:W-:Y:S02]  /*2490*/  @P0 LEA.HI.X R3, R3, c[0x0][0x224], R5, 0x1, P1 ;  /* 0x0000890003030a11 */ /* 0x000fe400008f0c05 */
[----:B------:R-:W-:Y:S02]  /*24a0*/  ISETP.NE.U32.AND P1, PT, RZ, c[0x0][0x340], PT ;  /* 0x0000d000ff007a0c */ /* 0x000fe40003f25070 */
[----:B------:R-:W-:Y:S01]  /*24b0*/  SHF.R.S32.HI R21, RZ, 0x1f, R18 ;  /* 0x0000001fff157819 */ /* 0x000fe20000011412 */
[----:B------:R-:W-:Y:S01]  /*24c0*/  IMAD R17, R205, c[0x0][0x294], R8 ;  /* 0x0000a500cd117a24 */ /* 0x000fe200078e0208 */
[----:B------:R-:W-:Y:S01]  /*24d0*/  ISETP.NE.AND.EX P1, PT, RZ, c[0x0][0x344], PT, P1 ;  /* 0x0000d100ff007a0c */ /* 0x000fe20003f25310 */
[----:B------:R1:W-:Y:S02]  /*24e0*/  @P0 LDGSTS.E.BYPASS.LTC128B.128 [R201+0xb080], [R2.64], !P2 ;  /* 0x0b08000002c90fae */ /* 0x0003e4000d101d46 */
[----:B------:R-:W-:Y:S02]  /*24f0*/  IMAD R6, R21, c[0x0][0x1e0], RZ ;  /* 0x0000780015067a24 */ /* 0x000fe400078e02ff */
[----:B------:R-:W-:Y:S01]  /*2500*/  IMAD.WIDE.U32 R8, R205, c[0x0][0x280], R132 ;  /* 0x0000a000cd087a25 */ /* 0x000fe200078e0084 */
[----:B------:R1:W-:Y:S07]  /*2510*/  @P0 LDGSTS.E.BYPASS.LTC128B.128 [R201+0xc880], [R2.64+0x80], !P6 ;  /* 0x0c88008002c90fae */ /* 0x0003ee000f101d46 */
[----:B------:R-:W-:Y:S01]  /*2520*/  @P1 IMAD.WIDE R4, R217, R12, c[0x0][0x340] ;  /* 0x0000d000d9041625 */ /* 0x000fe200078e020c */
[----:B------:R1:W-:Y:S04]  /*2530*/  @P0 LDGSTS.E.BYPASS.LTC128B.128 [R201+0xe080], [R2.64+0x100], !P5 ;  /* 0x0e08010002c90fae */ /* 0x0003e8000e901d46 */
[----:B------:R1:W-:Y:S04]  /*2540*/  @P0 LDGSTS.E.BYPASS.LTC128B.128 [R201+0xf880], [R2.64+0x180], !P4 ;  /* 0x0f88018002c90fae */ /* 0x0003e8000e101d46 */
[----:B------:R-:W0:Y:S04]  /*2550*/  LDGDEPBAR ;  /* 0x00000000000079af */ /* 0x000e280000000000 */
[----:B------:R2:W3:Y:S01]  /*2560*/  @P1 LDG.E R16, [R4.64] ;  /* 0x0000000604101981 */ /* 0x0004e2000c1e1900 */
[----:B------:R-:W-:Y:S01]  /*2570*/  IMAD R6, R18, c[0x0][0x1e4], R6 ;  /* 0x0000790012067a24 */ /* 0x000fe200078e0206 */
[----:B------:R-:W-:Y:S01]  /*2580*/  WARPSYNC 0xffffffff ;  /* 0xffffffff00007948 */ /* 0x000fe20003800000 */
[----:B------:R-:W-:Y:S01]  /*2590*/  IMAD.WIDE.U32 R10, R205, c[0x0][0x290], R138 ;  /* 0x0000a400cd0a7a25 */ /* 0x000fe200078e008a */
[----:B------:R-:W-:-:S02]  /*25a0*/  SHF.L.U64.HI R162, R172, R165, c[0x0][0x284] ;  /* 0x0000a100aca27619 */ /* 0x000fc400000102a5 */
[----:B------:R-:W-:Y:S01]  /*25b0*/  SHF.L.U64.HI R161, R171, R165, c[0x0][0x294] ;  /* 0x0000a500aba17619 */ /* 0x000fe200000102a5 */
[----:B------:R-:W-:Y:S01]  /*25c0*/  IMAD.IADD R11, R11, 0x1, R17 ;  /* 0x000000010b0b7824 */ /* 0x000fe200078e0211 */
[----:B------:R-:W-:Y:S01]  /*25d0*/  ISETP.GE.AND P2, PT, R132, c[0x0][0x27c], PT ;  /* 0x00009f0084007a0c */ /* 0x000fe20003f46270 */
[C---:B------:R-:W-:Y:S01]  /*25e0*/  IMAD R167, R152.reuse, c[0x0][0x1e4], RZ ;  /* 0x0000790098a77a24 */ /* 0x040fe200078e02ff */
[----:B------:R-:W-:Y:S01]  /*25f0*/  SHF.R.U32.HI R25, RZ, 0x3, R159 ;  /* 0x00000003ff197819 */ /* 0x000fe2000001169f */
[C---:B------:R-:W-:Y:S01]  /*2600*/  IMAD R168, R152.reuse, c[0x0][0x284], RZ ;  /* 0x0000a10098a87a24 */ /* 0x040fe200078e02ff */
[----:B------:R-:W-:Y:S01]  /*2610*/  SHF.L.U32 R171, R171, 0x5, RZ ;  /* 0x00000005abab7819 */ /* 0x000fe200000006ff */
[C---:B------:R-:W-:Y:S01]  /*2620*/  IMAD R169, R152.reuse, c[0x0][0x294], RZ ;  /* 0x0000a50098a97a24 */ /* 0x040fe200078e02ff */
[----:B------:R-:W-:Y:S01]  /*2630*/  SHF.L.U32 R26, R185, 0x1, RZ ;  /* 0x00000001b91a7819 */ /* 0x000fe200000006ff */
[----:B------:R-:W-:Y:S01]  /*2640*/  IMAD.WIDE.U32 R156, R152, c[0x0][0x1e0], RZ ;  /* 0x00007800989c7a25 */ /* 0x000fe200078e00ff */
[----:B-1---5:R-:W-:-:S03]  /*2650*/  SHF.R.S32.HI R2, RZ, 0x1f, R158 ;  /* 0x0000001fff027819 */ /* 0x022fc6000001149e */
[----:B------:R-:W-:Y:S01]  /*2660*/  IMAD.WIDE.U32 R154, R152, c[0x0][0x280], RZ ;  /* 0x0000a000989a7a25 */ /* 0x000fe200078e00ff */
[----:B------:R-:W-:-:S03]  /*2670*/  SHF.R.S32.HI R3, RZ, 0x1f, R27 ;  /* 0x0000001fff037819 */ /* 0x000fc6000001141b */
[----:B------:R-:W-:Y:S01]  /*2680*/  IMAD.WIDE.U32 R152, R152, c[0x0][0x290], RZ ;  /* 0x0000a40098987a25 */ /* 0x000fe200078e00ff */
[----:B------:R-:W-:Y:S02]  /*2690*/  LEA.HI R3, R3, R27, RZ, 0x3 ;  /* 0x0000001b03037211 */ /* 0x000fe400078f18ff */
[----:B------:R-:W-:Y:S01]  /*26a0*/  IADD3 R168, R155, R168, RZ ;  /* 0x000000a89ba87210 */ /* 0x000fe20007ffe0ff */
[----:B--2---:R-:W-:Y:S01]  /*26b0*/  IMAD.WIDE.U32 R4, R18, c[0x0][0x1e0], RZ ;  /* 0x0000780012047a25 */ /* 0x004fe200078e00ff */
[----:B------:R-:W-:-:S03]  /*26c0*/  IADD3 R169, R153, R169, RZ ;  /* 0x000000a999a97210 */ /* 0x000fc60007ffe0ff */
[----:B------:R-:W-:Y:S02]  /*26d0*/  IMAD.IADD R5, R5, 0x1, R6 ;  /* 0x0000000105057824 */ /* 0x000fe400078e0206 */
[----:B------:R-:W-:Y:S02]  /*26e0*/  IMAD R6, R24, c[0x0][0x280], RZ ;  /* 0x0000a00018067a24 */ /* 0x000fe400078e02ff */
[----:B------:R-:W-:-:S04]  /*26f0*/  IMAD.WIDE.U32 R4, R28, c[0x0][0x1e8], R4 ;  /* 0x00007a001c047a25 */ /* 0x000fc800078e0004 */
[C---:B------:R-:W-:Y:S02]  /*2700*/  IMAD R12, R205.reuse, c[0x0][0x284], R6 ;  /* 0x0000a100cd0c7a24 */ /* 0x040fe400078e0206 */
[----:B------:R-:W-:-:S03]  /*2710*/  IMAD.WIDE.U32 R6, R205, c[0x0][0x280], R138 ;  /* 0x0000a000cd067a25 */ /* 0x000fc600078e008a */
[----:B------:R-:W-:Y:S01]  /*2720*/  IADD3 R9, R12, R9, RZ ;  /* 0x000000090c097210 */ /* 0x000fe20007ffe0ff */
[----:B------:R-:W-:Y:S01]  /*2730*/  IMAD R5, R28, c[0x0][0x1ec], R5 ;  /* 0x00007b001c057a24 */ /* 0x000fe200078e0205 */
[----:B------:R-:W-:Y:S01]  /*2740*/  IADD3 R13, R7, R12, RZ ;  /* 0x0000000c070d7210 */ /* 0x000fe20007ffe0ff */
[----:B------:R-:W-:Y:S01]  /*2750*/  IMAD.IADD R7, R17, 0x1, R15 ;  /* 0x0000000111077824 */ /* 0x000fe200078e020f */
[----:B------:R-:W-:Y:S01]  /*2760*/  MOV R12, R6 ;  /* 0x00000006000c7202 */ /* 0x000fe20000000f00 */
[C---:B------:R-:W-:Y:S01]  /*2770*/  IMAD R15, R2.reuse, c[0x0][0x290], RZ ;  /* 0x0000a400020f7a24 */ /* 0x040fe200078e02ff */
[----:B------:R-:W-:Y:S01]  /*2780*/  MOV R6, R14 ;  /* 0x0000000e00067202 */ /* 0x000fe20000000f00 */
[----:B------:R-:W-:Y:S02]  /*2790*/  IMAD R14, R2, c[0x0][0x280], RZ ;  /* 0x0000a000020e7a24 */ /* 0x000fe400078e02ff */
[----:B------:R-:W-:Y:S02]  /*27a0*/  IMAD R2, R24, c[0x0][0x1e0], RZ ;  /* 0x0000780018027a24 */ /* 0x000fe400078e02ff */
[----:B------:R-:W-:-:S02]  /*27b0*/  IMAD.SHL.U32 R17, R3, 0x40, RZ ;  /* 0x0000004003117824 */ /* 0x000fc400078e00ff */
[----:B------:R-:W-:Y:S02]  /*27c0*/  IMAD R20, R205, c[0x0][0x1e4], R2 ;  /* 0x00007900cd147a24 */ /* 0x000fe400078e0202 */
[C---:B------:R-:W-:Y:S02]  /*27d0*/  IMAD R3, R158.reuse, c[0x0][0x294], R15 ;  /* 0x0000a5009e037a24 */ /* 0x040fe400078e020f */
[C---:B------:R-:W-:Y:S02]  /*27e0*/  IMAD R14, R158.reuse, c[0x0][0x284], R14 ;  /* 0x0000a1009e0e7a24 */ /* 0x040fe400078e020e */
[----:B------:R-:W-:Y:S02]  /*27f0*/  IMAD.IADD R145, R183, 0x1, R20 ;  /* 0x00000001b7917824 */ /* 0x000fe400078e0214 */
[----:B------:R-:W-:-:S04]  /*2800*/  IMAD.WIDE.U32 R106, R158, c[0x0][0x280], R12 ;  /* 0x0000a0009e6a7a25 */ /* 0x000fc800078e000c */
[----:B------:R-:W-:Y:S01]  /*2810*/  IMAD.WIDE.U32 R104, R158, c[0x0][0x290], R10 ;  /* 0x0000a4009e687a25 */ /* 0x000fe200078e000a */
[----:B------:R-:W-:-:S03]  /*2820*/  IADD3 R120, R107, R14, RZ ;  /* 0x0000000e6b787210 */ /* 0x000fc60007ffe0ff */
[----:B------:R-:W-:Y:S01]  /*2830*/  IMAD.WIDE.U32 R100, R158, c[0x0][0x290], R6 ;  /* 0x0000a4009e647a25 */ /* 0x000fe200078e0006 */
[----:B------:R-:W-:-:S03]  /*2840*/  IADD3 R118, R105, R3, RZ ;  /* 0x0000000369767210 */ /* 0x000fc60007ffe0ff */
[----:B------:R-:W-:Y:S01]  /*2850*/  IMAD.WIDE.U32 R102, R158, c[0x0][0x280], R8 ;  /* 0x0000a0009e667a25 */ /* 0x000fe200078e0008 */
[----:B------:R-:W-:-:S03]  /*2860*/  IADD3 R116, R3, R101, RZ ;  /* 0x0000006503747210 */ /* 0x000fc60007ffe0ff */
[----:B------:R-:W-:Y:S02]  /*2870*/  IMAD.SHL.U32 R172, R172, 0x20, RZ ;  /* 0x00000020acac7824 */ /* 0x000fe400078e00ff */
[----:B------:R-:W-:Y:S02]  /*2880*/  IMAD.IADD R167, R157, 0x1, R167 ;  /* 0x000000019da77824 */ /* 0x000fe400078e02a7 */
[----:B------:R-:W-:Y:S01]  /*2890*/  IMAD.IADD R117, R14, 0x1, R103 ;  /* 0x000000010e757824 */ /* 0x000fe200078e0267 */
[----:B---3--:R-:W-:Y:S02]  /*28a0*/  @P1 SHF.R.S32.HI R2, RZ, 0x1f, R16 ;  /* 0x0000001fff021819 */ /* 0x008fe40000011410 */
[----:B------:R-:W-:Y:S02]  /*28b0*/  @!P1 MOV R2, R29 ;  /* 0x0000001d00029202 */ /* 0x000fe40000000f00 */
[----:B------:R-:W-:Y:S02]  /*28c0*/  @!P1 MOV R16, R217 ;  /* 0x000000d900109202 */ /* 0x000fe40000000f00 */
[----:B------:R-:W-:-:S02]  /*28d0*/  SEL R19, R2, RZ, !P3 ;  /* 0x000000ff02137207 */ /* 0x000fc40005800000 */
[----:B------:R-:W-:Y:S02]  /*28e0*/  SEL R15, R16, RZ, !P3 ;  /* 0x000000ff100f7207 */ /* 0x000fe40005800000 */
[----:B------:R-:W-:Y:S01]  /*28f0*/  LOP3.LUT R16, R17, 0xfffffe00, RZ, 0xc0, !PT ;  /* 0xfffffe0011107812 */ /* 0x000fe200078ec0ff */
[----:B------:R-:W-:Y:S02]  /*2900*/  IMAD R2, R19, c[0x0][0x1f0], RZ ;  /* 0x00007c0013027a24 */ /* 0x000fe400078e02ff */
[----:B------:R-:W-:-:S04]  /*2910*/  IMAD.WIDE.U32 R90, R15, c[0x0][0x1f0], R4 ;  /* 0x00007c000f5a7a25 */ /* 0x000fc800078e0004 */
[----:B------:R-:W-:Y:S01]  /*2920*/  IMAD R2, R15, c[0x0][0x1f4], R2 ;  /* 0x00007d000f027a24 */ /* 0x000fe200078e0202 */
[----:B------:R-:W-:-:S04]  /*2930*/  IADD3 R119, P1, P0, R90, R182, R132 ;  /* 0x000000b65a777210 */ /* 0x000fc8000783e084 */
[----:B------:R-:W-:-:S04]  /*2940*/  IADD3 R89, R91, R2, RZ ;  /* 0x000000025b597210 */ /* 0x000fc80007ffe0ff */
[----:B------:R-:W-:Y:S02]  /*2950*/  IADD3.X R115, R89, R145, R133, P1, P0 ;  /* 0x0000009159737210 */ /* 0x000fe40000fe0485 */
[----:B------:R-:W-:Y:S01]  /*2960*/  SEL R6, RZ, c[0x0][0x27c], !P2 ;  /* 0x00009f00ff067a07 */ /* 0x000fe20005000000 */
[----:B------:R-:W-:Y:S01]  /*2970*/  IMAD.WIDE.U32 R2, R28, c[0x0][0x260], R132 ;  /* 0x000098001c027a25 */ /* 0x000fe200078e0084 */
[----:B------:R-:W-:Y:S01]  /*2980*/  ISETP.GE.AND P0, PT, R134, c[0x0][0x27c], PT ;  /* 0x00009f0086007a0c */ /* 0x000fe20003f06270 */
[----:B------:R-:W-:Y:S01]  /*2990*/  ULDC.U8 UR4, c[0x0][0x298] ;  /* 0x0000a60000047ab9 */ /* 0x000fe20000000000 */
[----:B------:R-:W-:Y:S01]  /*29a0*/  IADD3 R9, -R26, c[0x0][0x1d4], RZ ;  /* 0x000075001a097a10 */ /* 0x000fe20007ffe1ff */
[----:B------:R-:W-:Y:S01]  /*29b0*/  IMAD.IADD R8, R132, 0x1, R6 ;  /* 0x0000000184087824 */ /* 0x000fe200078e0206 */
[----:B------:R-:W-:Y:S01]  /*29c0*/  IADD3 R148, P1, R205, R18, RZ ;  /* 0x00000012cd947210 */ /* 0x000fe20007f3e0ff */
[----:B------:R-:W-:Y:S01]  /*29d0*/  IMAD.MOV.U32 R6, RZ, RZ, R2 ;  /* 0x000000ffff067224 */ /* 0x000fe200078e0002 */
[-C--:B------:R-:W-:Y:S01]  /*29e0*/  SEL R10, R26, R9.reuse, !P2 ;  /* 0x000000091a0a7207 */ /* 0x080fe20005000000 */
[C---:B------:R-:W-:Y:S01]  /*29f0*/  IMAD R7, R28.reuse, c[0x0][0x264], R3 ;  /* 0x000099001c077a24 */ /* 0x040fe200078e0203 */
[----:B------:R-:W-:Y:S01]  /*2a00*/  SHF.R.S32.HI R2, RZ, 0x1f, R8 ;  /* 0x0000001fff027819 */ /* 0x000fe20000011408 */
[----:B------:R-:W-:Y:S01]  /*2a10*/  IMAD.WIDE.U32 R4, R28, c[0x0][0x210], R132 ;  /* 0x000084001c047a25 */ /* 0x000fe200078e0084 */
[----:B------:R-:W-:Y:S01]  /*2a20*/  SEL R9, R26, R9, !P0 ;  /* 0x000000091a097207 */ /* 0x000fe20004000000 */
[----:B------:R-:W-:Y:S01]  /*2a30*/  BAR.SYNC.DEFER_BLOCKING 0x0 ;  /* 0x0000000000007b1d */ /* 0x000fe20000010000 */
[-C--:B------:R-:W-:Y:S01]  /*2a40*/  LEA.HI R3, R2, R8.reuse, RZ, 0x3 ;  /* 0x0000000802037211 */ /* 0x080fe200078f18ff */
[----:B------:R-:W-:Y:S01]  /*2a50*/  IMAD R5, R28, c[0x0][0x214], R5 ;  /* 0x000085001c057a24 */ /* 0x000fe200078e0205 */
[----:B------:R-:W-:Y:S01]  /*2a60*/  LEA.HI R13, R2, R8, RZ, 0x6 ;  /* 0x00000008020d7211 */ /* 0x000fe200078f30ff */
[----:B------:R-:W-:Y:S01]  /*2a70*/  IMAD.WIDE.U32 R98, R22, c[0x0][0x268], R6 ;  /* 0x00009a0016627a25 */ /* 0x000fe200078e0006 */
[----:B------:R-:W-:-:S02]  /*2a80*/  SEL R2, RZ, c[0x0][0x27c], !P0 ;  /* 0x00009f00ff027a07 */ /* 0x000fc40004000000 */
[----:B------:R-:W-:Y:S01]  /*2a90*/  SHF.R.S32.HI R11, RZ, 0x1f, R10 ;  /* 0x0000001fff0b7819 */ /* 0x000fe2000001140a */
[----:B------:R-:W-:Y:S01]  /*2aa0*/  IMAD R8, R19, c[0x0][0x218], RZ ;  /* 0x0000860013087a24 */ /* 0x000fe200078e02ff */
[----:B------:R-:W-:Y:S01]  /*2ab0*/  SHF.R.S32.HI R12, RZ, 0x1f, R9 ;  /* 0x0000001fff0c7819 */ /* 0x000fe20000011409 */
[----:B------:R-:W-:Y:S01]  /*2ac0*/  IMAD.IADD R2, R134, 0x1, R2 ;  /* 0x0000000186027824 */ /* 0x000fe200078e0202 */
[----:B------:R-:W-:Y:S01]  /*2ad0*/  SHF.R.S32.HI R6, RZ, 0x6, R13 ;  /* 0x00000006ff067819 */ /* 0x000fe2000001140d */
[----:B------:R-:W-:Y:S01]  /*2ae0*/  IMAD.WIDE.U32 R96, R15, c[0x0][0x218], R4 ;  /* 0x000086000f607a25 */ /* 0x000fe200078e0004 */
[----:B------:R-:W-:Y:S02]  /*2af0*/  LOP3.LUT R5, R159, 0x38, R3, 0xf8, !PT ;  /* 0x000000389f057812 */ /* 0x000fe400078ef803 */
[----:B------:R-:W-:Y:S01]  /*2b00*/  SHF.R.S32.HI R4, RZ, 0x1f, R2 ;  /* 0x0000001fff047819 */ /* 0x000fe20000011402 */
[----:B------:R-:W-:Y:S01]  /*2b10*/  IMAD R18, R15, c[0x0][0x21c], R8 ;  /* 0x000087000f127a24 */ /* 0x000fe200078e0208 */
[----:B------:R-:W-:Y:S01]  /*2b20*/  LEA.HI R14, R11, R10, RZ, 0x4 ;  /* 0x0000000a0b0e7211 */ /* 0x000fe200078f20ff */
[----:B------:R-:W-:Y:S01]  /*2b30*/  IMAD R8, R6, 0xc00, R16 ;  /* 0x00000c0006087824 */ /* 0x000fe200078e0210 */
[----:B------:R-:W-:Y:S01]  /*2b40*/  LEA.HI R11, R12, R9, RZ, 0x4 ;  /* 0x000000090c0b7211 */ /* 0x000fe200078f20ff */
[----:B------:R-:W-:Y:S01]  /*2b50*/  IMAD R9, R6, 0xc00, R175 ;  /* 0x00000c0006097824 */ /* 0x000fe200078e02af */
[----:B------:R-:W-:Y:S01]  /*2b60*/  LOP3.LUT R7, R174, 0x38, R3, 0xf8, !PT ;  /* 0x00000038ae077812 */ /* 0x000fe200078ef803 */
[----:B------:R-:W-:Y:S01]  /*2b70*/  IMAD R10, R23, c[0x0][0x268], RZ ;  /* 0x00009a00170a7a24 */ /* 0x000fe200078e02ff */
[----:B------:R-:W-:Y:S01]  /*2b80*/  LOP3.LUT R5, R5, R25, RZ, 0x3c, !PT ;  /* 0x0000001905057212 */ /* 0x000fe200078e3cff */
[----:B------:R-:W-:Y:S01]  /*2b90*/  IMAD.MOV.U32 R173, RZ, RZ, c[0x0][0x1e0] ;  /* 0x00007800ffad7624 */ /* 0x000fe200078e00ff */
[-C--:B------:R-:W-:Y:S01]  /*2ba0*/  LEA.HI R6, R4, R2.reuse, RZ, 0x6 ;  /* 0x0000000204067211 */ /* 0x080fe200078f30ff */
[----:B------:R-:W-:Y:S01]  /*2bb0*/  IMAD R19, R22, c[0x0][0x26c], R10 ;  /* 0x00009b0016137a24 */ /* 0x000fe200078e020a */
[----:B------:R-:W-:Y:S01]  /*2bc0*/  LEA.HI R2, R4, R2, RZ, 0x3 ;  /* 0x0000000204027211 */ /* 0x000fe200078f18ff */
[----:B------:R-:W-:Y:S01]  /*2bd0*/  IMAD.IADD R15, R8, 0x1, R5 ;  /* 0x00000001080f7824 */ /* 0x000fe200078e0205 */
[----:B------:R-:W-:Y:S01]  /*2be0*/  LOP3.LUT R7, R7, R179, RZ, 0x3c, !PT ;  /* 0x000000b307077212 */ /* 0x000fe200078e3cff */
[----:B------:R-:W-:Y:S01]  /*2bf0*/  IMAD.WIDE.U32 R180, R27, c[0x0][0x1e0], RZ ;  /* 0x000078001bb47a25 */ /* 0x000fe200078e00ff */
[----:B------:R-:W-:-:S02]  /*2c00*/  SHF.R.S32.HI R4, RZ, 0x6, R6 ;  /* 0x00000006ff047819 */ /* 0x000fc40000011406 */
[--C-:B------:R-:W-:Y:S01]  /*2c10*/  LOP3.LUT R6, R174, 0x38, R2.reuse, 0xf8, !PT ;  /* 0x00000038ae067812 */ /* 0x100fe200078ef802 */
[----:B------:R-:W-:Y:S01]  /*2c20*/  IMAD.IADD R17, R9, 0x1, R7 ;  /* 0x0000000109117824 */ /* 0x000fe200078e0207 */
[----:B------:R-:W-:Y:S01]  /*2c30*/  LOP3.LUT R5, R159, 0x38, R2, 0xf8, !PT ;  /* 0x000000389f057812 */ /* 0x000fe200078ef802 */
[----:B------:R-:W-:Y:S01]  /*2c40*/  IMAD R10, R4, 0xc00, R16 ;  /* 0x00000c00040a7824 */ /* 0x000fe200078e0210 */
[----:B------:R-:W-:Y:S01]  /*2c50*/  SHF.R.S32.HI R7, RZ, 0x4, R14 ;  /* 0x00000004ff077819 */ /* 0x000fe2000001140e */
[----:B------:R-:W-:Y:S01]  /*2c60*/  IMAD.X R147, R24, 0x1, R21, P1 ;  /* 0x0000000118937824 */ /* 0x000fe200008e0615 */
[----:B------:R-:W-:Y:S01]  /*2c70*/  SHF.R.S32.HI R9, RZ, 0x4, R11 ;  /* 0x00000004ff097819 */ /* 0x000fe2000001140b */
[----:B------:R-:W-:Y:S01]  /*2c80*/  IMAD R11, R4, 0xc00, R175 ;  /* 0x00000c00040b7824 */ /* 0x000fe200078e02af */
[----:B------:R-:W-:Y:S01]  /*2c90*/  LOP3.LUT R8, R6, R179, RZ, 0x3c, !PT ;  /* 0x000000b306087212 */ /* 0x000fe200078e3cff */
[----:B------:R-:W-:Y:S01]  /*2ca0*/  IMAD.IADD R108, R99, 0x1, R19 ;  /* 0x00000001636c7824 */ /* 0x000fe200078e0213 */
[----:B------:R-:W-:Y:S01]  /*2cb0*/  LOP3.LUT R6, R5, R25, RZ, 0x3c, !PT ;  /* 0x0000001905067212 */ /* 0x000fe200078e3cff */
[----:B------:R-:W-:Y:S01]  /*2cc0*/  IMAD.IADD R95, R97, 0x1, R18 ;  /* 0x00000001615f7824 */ /* 0x000fe200078e0212 */
[----:B------:R-:W-:Y:S01]  /*2cd0*/  LEA.HI.SX32 R5, R3, R7, 0x1d ;  /* 0x0000000703057211 */ /* 0x000fe200078feaff */
[----:B------:R-:W-:Y:S01]  /*2ce0*/  IMAD.IADD R14, R11, 0x1, R8 ;  /* 0x000000010b0e7824 */ /* 0x000fe200078e0208 */
[----:B------:R-:W-:Y:S01]  /*2cf0*/  LEA.HI.SX32 R4, R2, R9, 0x1d ;  /* 0x0000000902047211 */ /* 0x000fe200078feaff */
[----:B------:R-:W-:Y:S01]  /*2d00*/  IMAD.IADD R13, R10, 0x1, R6 ;  /* 0x000000010a0d7824 */ /* 0x000fe200078e0206 */
[----:B------:R-:W-:Y:S01]  /*2d10*/  SHF.R.S32.HI R6, RZ, 0x1f, R5 ;  /* 0x0000001fff067819 */ /* 0x000fe20000011405 */
[----:B------:R-:W-:Y:S01]  /*2d20*/  IMAD.SHL.U32 R93, R5, 0x8, RZ ;  /* 0x00000008055d7824 */ /* 0x000fe200078e00ff */
[----:B------:R-:W-:Y:S01]  /*2d30*/  SHF.R.S32.HI R7, RZ, 0x1f, R4 ;  /* 0x0000001fff077819 */ /* 0x000fe20000011404 */
[----:B------:R-:W-:Y:S01]  /*2d40*/  IMAD.SHL.U32 R94, R4, 0x8, RZ ;  /* 0x00000008045e7824 */ /* 0x000fe200078e00ff */
[----:B------:R-:W-:Y:S01]  /*2d50*/  ISETP.NE.AND P0, PT, RZ, UR4, PT ;  /* 0x00000004ff007c0c */ /* 0x000fe2000bf05270 */
[----:B------:R-:W-:Y:S01]  /*2d60*/  IMAD.SHL.U32 R136, R17, 0x2, RZ ;  /* 0x0000000211887824 */ /* 0x000fe200078e00ff */
[----:B------:R-:W-:Y:S01]  /*2d70*/  LEA.HI R5, R6, R5, RZ, 0x3 ;  /* 0x0000000506057211 */ /* 0x000fe200078f18ff */
[----:B------:R-:W-:Y:S01]  /*2d80*/  IMAD.SHL.U32 R135, R15, 0x2, RZ ;  /* 0x000000020f877824 */ /* 0x000fe200078e00ff */
[----:B------:R-:W-:Y:S01]  /*2d90*/  LEA.HI R4, R7, R4, RZ, 0x3 ;  /* 0x0000000407047211 */ /* 0x000fe200078f18ff */
[----:B------:R-:W-:Y:S01]  /*2da0*/  IMAD.SHL.U32 R131, R14, 0x2, RZ ;  /* 0x000000020e837824 */ /* 0x000fe200078e00ff */
[----:B------:R-:W-:Y:S01]  /*2db0*/  LOP3.LUT R8, R159, 0x38, R94, 0xf8, !PT ;  /* 0x000000389f087812 */ /* 0x000fe200078ef85e */
[----:B------:R-:W-:Y:S01]  /*2dc0*/  IMAD.SHL.U32 R130, R13, 0x2, RZ ;  /* 0x000000020d827824 */ /* 0x000fe200078e00ff */
[----:B------:R-:W-:-:S02]  /*2dd0*/  LOP3.LUT R9, R159, 0x38, R93, 0xf8, !PT ;  /* 0x000000389f097812 */ /* 0x000fc400078ef85d */
[----:B------:R-:W-:Y:S02]  /*2de0*/  SHF.R.S32.HI R5, RZ, 0x3, R5 ;  /* 0x00000003ff057819 */ /* 0x000fe40000011405 */
[----:B------:R-:W-:Y:S02]  /*2df0*/  LOP3.LUT R6, R174, 0x38, R93, 0xf8, !PT ;  /* 0x00000038ae067812 */ /* 0x000fe400078ef85d */
[----:B------:R-:W-:Y:S01]  /*2e00*/  SHF.R.S32.HI R4, RZ, 0x3, R4 ;  /* 0x00000003ff047819 */ /* 0x000fe20000011404 */
[----:B------:R-:W-:Y:S01]  /*2e10*/  IMAD R7, R5, 0xc00, R16 ;  /* 0x00000c0005077824 */ /* 0x000fe200078e0210 */
[----:B------:R-:W-:Y:S02]  /*2e20*/  LOP3.LUT R11, R8, R25, RZ, 0x3c, !PT ;  /* 0x00000019080b7212 */ /* 0x000fe400078e3cff */
[----:B------:R-:W-:Y:S02]  /*2e30*/  LOP3.LUT R8, R174, 0x38, R94, 0xf8, !PT ;  /* 0x00000038ae087812 */ /* 0x000fe400078ef85e */
[----:B------:R-:W-:-:S02]  /*2e40*/  LOP3.LUT R206, R206, 0xfffffffb, RZ, 0xc0, !PT ;  /* 0xfffffffbcece7812 */ /* 0x000fc400078ec0ff */
[----:B------:R-:W-:Y:S01]  /*2e50*/  LOP3.LUT R12, R9, R25, RZ, 0x3c, !PT ;  /* 0x00000019090c7212 */ /* 0x000fe200078e3cff */
[--C-:B------:R-:W-:Y:S01]  /*2e60*/  IMAD R9, R5, 0xc00, R175.reuse ;  /* 0x00000c0005097824 */ /* 0x100fe200078e02af */
[-C--:B------:R-:W-:Y:S01]  /*2e70*/  LOP3.LUT R10, R6, R179.reuse, RZ, 0x3c, !PT ;  /* 0x000000b3060a7212 */ /* 0x080fe200078e3cff */
[----:B------:R-:W-:Y:S01]  /*2e80*/  IMAD R6, R4, 0xc00, R16 ;  /* 0x00000c0004067824 */ /* 0x000fe200078e0210 */
[----:B------:R-:W-:Y:S01]  /*2e90*/  @P0 LOP3.LUT R206, R206, 0x4, RZ, 0xfc, !PT ;  /* 0x00000004cece0812 */ /* 0x000fe200078efcff */
[----:B------:R-:W-:Y:S01]  /*2ea0*/  IMAD R5, R4, 0xc00, R175 ;  /* 0x00000c0004057824 */ /* 0x000fe200078e02af */
[----:B------:R-:W-:Y:S01]  /*2eb0*/  LOP3.LUT R4, R8, R179, RZ, 0x3c, !PT ;  /* 0x000000b308047212 */ /* 0x000fe200078e3cff */
[----:B------:R-:W-:Y:S01]  /*2ec0*/  IMAD.IADD R8, R7, 0x1, R12 ;  /* 0x0000000107087824 */ /* 0x000fe200078e020c */
[----:B------:R-:W-:Y:S01]  /*2ed0*/  SHF.R.S32.HI R20, RZ, 0x1f, R27 ;  /* 0x0000001fff147819 */ /* 0x000fe2000001141b */
[----:B------:R-:W-:Y:S01]  /*2ee0*/  IMAD.IADD R6, R6, 0x1, R11 ;  /* 0x0000000106067824 */ /* 0x000fe200078e020b */
[----:B------:R-:W-:Y:S01]  /*2ef0*/  ISETP.GE.AND P0, PT, R185, 0x1, PT ;  /* 0x00000001b900780c */ /* 0x000fe20003f06270 */
[----:B------:R-:W-:Y:S01]  /*2f00*/  IMAD.IADD R5, R5, 0x1, R4 ;  /* 0x0000000105057824 */ /* 0x000fe200078e0204 */
[----:B------:R-:W-:Y:S01]  /*2f10*/  LOP3.LUT R110, R3, 0xfffffff8, RZ, 0xc0, !PT ;  /* 0xfffffff8036e7812 */ /* 0x000fe200078ec0ff */
[----:B------:R-:W-:Y:S01]  /*2f20*/  IMAD R4, R20, c[0x0][0x1e0], RZ ;  /* 0x0000780014047a24 */ /* 0x000fe200078e02ff */
[----:B------:R-:W-:Y:S01]  /*2f30*/  LOP3.LUT R109, R2, 0xfffffff8, RZ, 0xc0, !PT ;  /* 0xfffffff8026d7812 */ /* 0x000fe200078ec0ff */
[----:B------:R-:W-:Y:S01]  /*2f40*/  IMAD.IADD R7, R9, 0x1, R10 ;  /* 0x0000000109077824 */ /* 0x000fe200078e020a */
[----:B------:R-:W-:Y:S01]  /*2f50*/  LOP3.LUT R206, R206, 0xfffffffd, RZ, 0xc0, !PT ;  /* 0xfffffffdcece7812 */ /* 0x000fe200078ec0ff */
[----:B------:R-:W-:Y:S01]  /*2f60*/  IMAD R4, R27, c[0x0][0x1e4], R4 ;  /* 0x000079001b047a24 */ /* 0x000fe200078e0204 */
[C---:B------:R-:W-:Y:S01]  /*2f70*/  SHF.L.U64.HI R165, R173.reuse, R165, c[0x0][0x1e4] ;  /* 0x00007900ada57619 */ /* 0x040fe200000102a5 */
[----:B------:R-:W-:Y:S01]  /*2f80*/  IMAD.SHL.U32 R173, R173, 0x20, RZ ;  /* 0x00000020adad7824 */ /* 0x000fe200078e00ff */
[----:B------:R-:W-:Y:S01]  /*2f90*/  SHF.R.S32.HI R114, RZ, 0x1f, R110 ;  /* 0x0000001fff727819 */ /* 0x000fe2000001146e */
[----:B------:R-:W-:Y:S01]  /*2fa0*/  IMAD.IADD R142, R181, 0x1, R4 ;  /* 0x00000001b58e7824 */ /* 0x000fe200078e0204 */
[----:B------:R-:W-:Y:S01]  /*2fb0*/  SHF.R.S32.HI R113, RZ, 0x1f, R109 ;  /* 0x0000001fff717819 */ /* 0x000fe2000001146d */
[----:B------:R-:W-:Y:S01]  /*2fc0*/  IMAD.SHL.U32 R129, R8, 0x2, RZ ;  /* 0x0000000208817824 */ /* 0x000fe200078e00ff */
[----:B------:R-:W-:Y:S01]  /*2fd0*/  SHF.R.S32.HI R112, RZ, 0x1f, R93 ;  /* 0x0000001fff707819 */ /* 0x000fe2000001145d */
[----:B------:R-:W-:Y:S01]  /*2fe0*/  IMAD.SHL.U32 R127, R6, 0x2, RZ ;  /* 0x00000002067f7824 */ /* 0x000fe200078e00ff */
[----:B------:R-:W-:Y:S01]  /*2ff0*/  SHF.R.S32.HI R111, RZ, 0x1f, R94 ;  /* 0x0000001fff6f7819 */ /* 0x000fe2000001145e */
[----:B------:R-:W-:Y:S01]  /*3000*/  IMAD.SHL.U32 R126, R7, 0x2, RZ ;  /* 0x00000002077e7824 */ /* 0x000fe200078e00ff */
[----:B------:R-:W-:Y:S01]  /*3010*/  @P0 LOP3.LUT R206, R206, 0x2, RZ, 0xfc, !PT ;  /* 0x00000002cece0812 */ /* 0x000fe200078efcff */
[----:B------:R-:W-:-:S02]  /*3020*/  IMAD.SHL.U32 R121, R5, 0x2, RZ ;  /* 0x0000000205797824 */ /* 0x000fc400078e00ff */
.L_x_1409:
[----:B------:R-:W-:Y:S01]  /*3030*/  SHF.R.S32.HI R92, RZ, 0x1f, R36 ;  /* 0x0000001fff5c7819 */ /* 0x000fe20000011424 */
[-C--:B-1----:R-:W-:Y:S01]  /*3040*/  IMAD R2, R167, R36.reuse, RZ ;  /* 0x00000024a7027224 */ /* 0x082fe200078e02ff */
[----:B------:R-:W-:Y:S01]  /*3050*/  ISETP.GE.AND P2, PT, R185, 0x1, PT ;  /* 0x00000001b900780c */ /* 0x000fe20003f46270 */
[----:B------:R-:W-:Y:S01]  /*3060*/  IMAD.WIDE.U32 R80, R156, R36, RZ ;  /* 0x000000249c507225 */ /* 0x000fe200078e00ff */
[----:B------:R-:W-:Y:S01]  /*3070*/  IADD3 R186, R205, 0x20, RZ ;  /* 0x00000020cdba7810 */ /* 0x000fe20007ffe0ff */
[----:B------:R-:W-:Y:S04]  /*3080*/  DEPBAR.LE SB0, 0x0 ;  /* 0x000080000000791a */ /* 0x000fe80000000000 */
[----:B------:R-:W-:Y:S01]  /*3090*/  IADD3 R3, P1, P0, R119, R80, R173 ;  /* 0x0000005077037210 */ /* 0x000fe2000783e0ad */
[----:B------:R-:W-:Y:S01]  /*30a0*/  IMAD R2, R92, R156, R2 ;  /* 0x0000009c5c027224 */ /* 0x000fe200078e0202 */
[----:B------:R-:W-:Y:S01]  /*30b0*/  WARPSYNC 0xffffffff ;  /* 0xffffffff00007948 */ /* 0x000fe20003800000 */
[----:B------:R-:W-:Y:S02]  /*30c0*/  BAR.SYNC.DEFER_BLOCKING 0x0 ;  /* 0x0000000000007b1d */ /* 0x000fe40000010000 */
[----:B------:R-:W-:Y:S05]  /*30d0*/  IMAD.IADD R85, R81, 0x1, R2 ;  /* 0x0000000151557824 */ /* 0x000fea00078e0202 */
[----:B------:R-:W-:Y:S02]  /*30e0*/  IADD3.X R5, R115, R85, R165, P1, P0 ;  /* 0x0000005573057210 */ /* 0x000fe40000fe04a5 */
[----:B------:R-:W-:Y:S05]  /*30f0*/  IADD3 R2, P0, R119, R80, RZ ;  /* 0x0000005077027210 */ /* 0x000fea0007f1e0ff */
[----:B------:R-:W-:Y:S01]  /*3100*/  IMAD.X R4, R85, 0x1, R115, P0 ;  /* 0x0000000155047824 */ /* 0x000fe200000e0673 */
[C---:B------:R-:W-:Y:S04]  /*3110*/  LEA R62, P0, R2.reuse, c[0x0][0x1c8], 0x1 ;  /* 0x00007200023e7a11 */ /* 0x040fe800078008ff */
[----:B------:R-:W-:Y:S02]  /*3120*/  LEA.HI.X R63, R2, c[0x0][0x1cc], R4, 0x1, P0 ;  /* 0x00007300023f7a11 */ /* 0x000fe400000f0c04 */
[C---:B------:R-:W-:Y:S04]  /*3130*/  LEA R66, P0, R3.reuse, c[0x0][0x1c8], 0x1 ;  /* 0x0000720003427a11 */ /* 0x040fe800078008ff */
[----:B------:R-:W-:Y:S01]  /*3140*/  LEA.HI.X R67, R3, c[0x0][0x1cc], R5, 0x1, P0 ;  /* 0x0000730003437a11 */ /* 0x000fe200000f0c05 */
[----:B------:R-:W-:Y:S01]  /*3150*/  BSSY B2, `(.L_x_1369) ;  /* 0x00004df000027945 */ /* 0x000fe20003800000 */
[----:B------:R-:W-:-:S05]  /*3160*/  @!P2 BRA `(.L_x_1370) ;  /* 0x00004b300000a947 */ /* 0x000fca0003800000 */
[-C--:B------:R-:W-:Y:S01]  /*3170*/  IMAD R4, R168, R36.reuse, RZ ;  /* 0x00000024a8047224 */ /* 0x080fe200078e02ff */
[----:B------:R-:W-:Y:S01]  /*3180*/  LOP3.LUT P2, RZ, R206, 0x4, RZ, 0xc0, !PT ;  /* 0x00000004ceff7812 */ /* 0x000fe2000784c0ff */
        /* <DEDUP_REMOVED lines=54> */
.L_x_1373:
[----:B------:R-:W-:Y:S05]  /*34f0*/  BSYNC B0 ;  /* 0x0000000000007941 */ /* 0x000fea0003800000 */
.L_x_1372:
[----:B------:R-:W-:Y:S01]  /*3500*/  ISETP.GE.AND P3, PT, R186, R88, PT ;  /* 0x00000058ba00720c */ /* 0x000fe20003f66270 */
[----:B-1---5:R-:W-:Y:S01]  /*3510*/  IMAD.MOV.U32 R7, RZ, RZ, R46 ;  /* 0x000000ffff077224 */ /* 0x022fe200078e002e */
[----:B------:R-:W-:Y:S01]  /*3520*/  BSSY B0, `(.L_x_1374) ;  /* 0x0000042000007945 */ /* 0x000fe20003800000 */
[----:B------:R-:W-:Y:S01]  /*3530*/  IMAD.MOV.U32 R6, RZ, RZ, R47 ;  /* 0x000000ffff067224 */ /* 0x000fe200078e002f */
[----:B------:R-:W-:Y:S01]  /*3540*/  CS2R R52, SRZ ;  /* 0x0000000000347805 */ /* 0x000fe2000001ff00 */
[----:B------:R-:W-:Y:S01]  /*3550*/  IMAD.MOV.U32 R5, RZ, RZ, R44 ;  /* 0x000000ffff057224 */ /* 0x000fe200078e002c */
[----:B------:R-:W-:Y:S01]  /*3560*/  CS2R R50, SRZ ;  /* 0x0000000000327805 */ /* 0x000fe2000001ff00 */
[----:B------:R-:W-:Y:S01]  /*3570*/  IMAD.MOV.U32 R4, RZ, RZ, R45 ;  /* 0x000000ffff047224 */ /* 0x000fe200078e002d */
[----:B------:R-:W-:Y:S01]  /*3580*/  PRMT R57, R7, 0x5410, R6 ;  /* 0x0000541007397816 */ /* 0x000fe20000000006 */
[----:B------:R-:W-:Y:S01]  /*3590*/  IMAD.MOV.U32 R6, RZ, RZ, R43 ;  /* 0x000000ffff067224 */ /* 0x000fe200078e002b */
[----:B------:R-:W-:Y:S01]  /*35a0*/  MOV R7, R42 ;  /* 0x0000002a00077202 */ /* 0x000fe20000000f00 */
[----:B------:R-:W-:Y:S01]  /*35b0*/  CS2R R48, SRZ ;  /* 0x0000000000307805 */ /* 0x000fe2000001ff00 */
        /* <DEDUP_REMOVED lines=9> */
[----:B------:R-:W-:Y:S01]  /*3650*/  CS2R R26, SRZ ;  /* 0x00000000001a7805 */ /* 0x000fe2000001ff00 */
[----:B------:R-:W-:Y:S01]  /*3660*/  MOV R4, R15 ;  /* 0x0000000f00047202 */ /* 0x000fe20000000f00 */
[----:B------:R-:W-:Y:S01]  /*3670*/  CS2R R24, SRZ ;  /* 0x0000000000187805 */ /* 0x000fe2000001ff00 */
[----:B------:R-:W-:Y:S01]  /*3680*/  PRMT R29, R7, 0x7610, R29 ;  /* 0x00007610071d7816 */ /* 0x000fe2000000001d */
[----:B------:R-:W-:Y:S01]  /*3690*/  IMAD.MOV.U32 R7, RZ, RZ, R12 ;  /* 0x000000ffff077224 */ /* 0x000fe200078e000c */
[----:B------:R-:W-:Y:S01]  /*36a0*/  PRMT R30, R6, 0x7610, R30 ;  /* 0x00007610061e7816 */ /* 0x000fe2000000001e */
[----:B------:R-:W-:Y:S01]  /*36b0*/  IMAD.MOV.U32 R6, RZ, RZ, R13 ;  /* 0x000000ffff067224 */ /* 0x000fe200078e000d */
[----:B------:R-:W-:Y:S01]  /*36c0*/  PRMT R28, R5, 0x5410, R4 ;  /* 0x00005410051c7816 */ /* 0x000fe20000000004 */
[----:B------:R-:W-:Y:S01]  /*36d0*/  IMAD.MOV.U32 R4, RZ, RZ, R3 ;  /* 0x000000ffff047224 */ /* 0x000fe200078e0003 */
[----:B------:R-:W-:Y:S01]  /*36e0*/  MOV R5, R2 ;  /* 0x0000000200057202 */ /* 0x000fe20000000f00 */
[----:B------:R-:W-:Y:S01]  /*36f0*/  CS2R R22, SRZ ;  /* 0x0000000000167805 */ /* 0x000fe2000001ff00 */
[----:B------:R-:W-:Y:S01]  /*3700*/  PRMT R19, R7, 0x5410, R6 ;  /* 0x0000541007137816 */ /* 0x000fe20000000006 */
[----:B------:R-:W-:Y:S01]  /*3710*/  CS2R R20, SRZ ;  /* 0x0000000000147805 */ /* 0x000fe2000001ff00 */
[----:B------:R-:W-:Y:S01]  /*3720*/  PRMT R18, R5, 0x5410, R4 ;  /* 0x0000541005127816 */ /* 0x000fe20000000004 */
[----:B------:R-:W-:-:S05]  /*3730*/  @P3 BRA `(.L_x_1375) ;  /* 0x0000020000003947 */ /* 0x000fca0003800000 */
[----:B------:R-:W-:Y:S01]  /*3740*/  IADD3 R4, P1, P0, R106, R32, R172 ;  /* 0x000000206a047210 */ /* 0x000fe2000783e0ac */
[----:B------:R-:W-:Y:S01]  /*3750*/  CS2R R48, SRZ ;  /* 0x0000000000307805 */ /* 0x000fe2000001ff00 */
[----:B------:R-:W-:Y:S01]  /*3760*/  CS2R R20, SRZ ;  /* 0x0000000000147805 */ /* 0x000fe2000001ff00 */
[----:B------:R-:W-:Y:S01]  /*3770*/  CS2R R50, SRZ ;  /* 0x0000000000327805 */ /* 0x000fe2000001ff00 */
[----:B------:R-:W-:Y:S01]  /*3780*/  IADD3.X R7, R120, R11, R162, P1, P0 ;  /* 0x0000000b78077210 */ /* 0x000fe20000fe04a2 */
[----:B------:R-:W-:Y:S01]  /*3790*/  CS2R R22, SRZ ;  /* 0x0000000000167805 */ /* 0x000fe2000001ff00 */
[----:B------:R-:W-:Y:S01]  /*37a0*/  IADD3 R5, P1, P0, R104, R68, R171 ;  /* 0x0000004468057210 */ /* 0x000fe2000783e0ab */
[----:B------:R-:W-:Y:S01]  /*37b0*/  CS2R R52, SRZ ;  /* 0x0000000000347805 */ /* 0x000fe2000001ff00 */
[----:B------:R-:W-:Y:S01]  /*37c0*/  CS2R R24, SRZ ;  /* 0x0000000000187805 */ /* 0x000fe2000001ff00 */
[----:B------:R-:W-:Y:S01]  /*37d0*/  CS2R R54, SRZ ;  /* 0x0000000000367805 */ /* 0x000fe2000001ff00 */
[----:B------:R-:W-:Y:S01]  /*37e0*/  IADD3.X R8, R118, R38, R161, P1, P0 ;  /* 0x0000002676087210 */ /* 0x000fe20000fe04a1 */
[----:B------:R-:W-:Y:S01]  /*37f0*/  CS2R R26, SRZ ;  /* 0x00000000001a7805 */ /* 0x000fe2000001ff00 */
[C---:B------:R-:W-:Y:S04]  /*3800*/  LEA R6, P0, R4.reuse, c[0x0][0x270], 0x1 ;  /* 0x00009c0004067a11 */ /* 0x040fe800078008ff */
[----:B------:R-:W-:Y:S02]  /*3810*/  LEA.HI.X R7, R4, c[0x0][0x274], R7, 0x1, P0 ;  /* 0x00009d0004077a11 */ /* 0x000fe400000f0c07 */
[C---:B------:R-:W-:Y:S04]  /*3820*/  LEA R4, P0, R5.reuse, c[0x0][0x288], 0x1 ;  /* 0x0000a20005047a11 */ /* 0x040fe800078008ff */
[----:B------:R-:W-:Y:S02]  /*3830*/  LEA.HI.X R5, R5, c[0x0][0x28c], R8, 0x1, P0 ;  /* 0x0000a30005057a11 */ /* 0x000fe400000f0c08 */
[----:B------:R-:W-:Y:S11]  /*3840*/  ISETP.GE.AND P0, PT, R138, c[0x0][0x27c], PT ;  /* 0x00009f008a007a0c */ /* 0x000ff60003f06270 */
[----:B------:R-:W-:Y:S02]  /*3850*/  @!UPT UIADD3 URZ, URZ, URZ, URZ ;  /* 0x0000003f3f3ff290 */ /* 0x000fe4000fffe03f */
        /* <DEDUP_REMOVED lines=14> */
.L_x_1375:
[----:B------:R-:W-:Y:S05]  /*3940*/  BSYNC B0 ;  /* 0x0000000000007941 */ /* 0x000fea0003800000 */
.L_x_1374:
[----:B-1---5:R-:W-:Y:S01]  /*3950*/  MOV R4, R53 ;  /* 0x0000003500047202 */ /* 0x022fe20000000f00 */
[----:B------:R-:W-:Y:S01]  /*3960*/  IMAD.MOV.U32 R7, RZ, RZ, R54 ;  /* 0x000000ffff077224 */ /* 0x000fe200078e0036 */
[----:B------:R-:W-:Y:S01]  /*3970*/  BSSY B1, `(.L_x_1376) ;  /* 0x00000fb000017945 */ /* 0x000fe20003800000 */
[----:B------:R-:W-:Y:S02]  /*3980*/  IMAD.MOV.U32 R6, RZ, RZ, R55 ;  /* 0x000000ffff067224 */ /* 0x000fe400078e0037 */
        /* <DEDUP_REMOVED lines=20> */
[----:B------:R-:W-:Y:S02]  /*3ad0*/  PRMT R29, R29, 0x5410, R5 ;  /* 0x000054101d1d7816 */ /* 0x000fe40000000005 */
[----:B------:R-:W-:Y:S01]  /*3ae0*/  PRMT R30, R30, 0x5410, R4 ;  /* 0x000054101e1e7816 */ /* 0x000fe20000000004 */
[----:B------:R-:W-:-:S05]  /*3af0*/  @P2 BRA `(.L_x_1377) ;  /* 0x00000e2000002947 */ /* 0x000fca0003800000 */
[----:B------:R-:W-:Y:S01]  /*3b00*/  ISETP.GE.AND P0, PT, R132, c[0x0][0x1d4], PT ;  /* 0x0000750084007a0c */ /* 0x000fe20003f06270 */
[----:B------:R-:W-:Y:S01]  /*3b10*/  @!UPT UIADD3 URZ, URZ, URZ, URZ ;  /* 0x0000003f3f3ff290 */ /* 0x000fe2000fffe03f */
[----:B------:R-:W-:Y:S11]  /*3b20*/  BSSY B0, `(.L_x_1378) ;  /* 0x0000036000007945 */ /* 0x000ff60003800000 */
[----:B------:R-:W-:-:S05]  /*3b30*/  @P0 BRA `(.L_x_1379) ;  /* 0x0000034000000947 */ /* 0x000fca0003800000 */
[----:B------:R-:W-:Y:S01]  /*3b40*/  ISETP.GE.AND P0, PT, R138, c[0x0][0x27c], PT ;  /* 0x00009f008a007a0c */ /* 0x000fe20003f06270 */
[----:B------:R-:W1:Y:S11]  /*3b50*/  LDS.128 R8, [R197+0xa080] ;  /* 0x00a08000c5087984 */ /* 0x000e760000000c00 */
[----:B------:R-:W-:Y:S01]  /*3b60*/  @!UPT UIADD3 URZ, URZ, URZ, URZ ;  /* 0x0000003f3f3ff290 */ /* 0x000fe2000fffe03f */
[----:B------:R-:W-:Y:S01]  /*3b70*/  @!P0 SHF.R.U64 R6, R2, 0x10, R3 ;  /* 0x0000001002068819 */ /* 0x000fe20000001203 */
[----:B------:R-:W-:Y:S01]  /*3b80*/  @!P0 HADD2.F32 R2, -RZ, R18.H0_H0 ;  /* 0x20000012ff028230 */ /* 0x000fe20000004100 */
[----:B------:R-:W-:Y:S02]  /*3b90*/  @!P0 SHF.R.U64 R38, R34, 0x10, R35 ;  /* 0x0000001022268819 */ /* 0x000fe40000001223 */
[----:B------:R-:W-:Y:S02]  /*3ba0*/  @!P0 SHF.R.U32.HI R7, RZ, 0x10, R3 ;  /* 0x00000010ff078819 */ /* 0x000fe40000011603 */
        /* <DEDUP_REMOVED lines=8> */
[----:B------:R-:W-:Y:S01]  /*3c30*/  @!P0 HADD2.F32 R5, -RZ, R6.H0_H0 ;  /* 0x20000006ff058230 */ /* 0x000fe20000004100 */
[-C--:B------:R-:W-:Y:S01]  /*3c40*/  @!P0 FMUL.FTZ R64, R34, R2.reuse ;  /* 0x0000000222408220 */ /* 0x080fe20000410000 */
[--C-:B------:R-:W-:Y:S01]  /*3c50*/  @!P0 HADD2.F32 R37, -RZ, R4.reuse.H1_H1 ;  /* 0x30000004ff258230 */ /* 0x100fe20000004100 */
[C---:B------:R-:W-:Y:S01]  /*3c60*/  @!P0 FMUL.FTZ R2, R3.reuse, R2 ;  /* 0x0000000203028220 */ /* 0x040fe20000410000 */
[----:B------:R-:W-:Y:S01]  /*3c70*/  @!P0 HADD2.F32 R4, -RZ, R4.H0_H0 ;  /* 0x20000004ff048230 */ /* 0x000fe20000004100 */
[----:B------:R-:W-:Y:S01]  /*3c80*/  @!P0 FFMA.FTZ R69, R3, R35, -R64 ;  /* 0x0000002303458223 */ /* 0x000fe20000010840 */
[----:B------:R-:W-:Y:S01]  /*3c90*/  @!P0 MOV R6, R10 ;  /* 0x0000000a00068202 */ /* 0x000fe20000000f00 */
[CC--:B------:R-:W-:Y:S02]  /*3ca0*/  @!P0 FMUL.FTZ R64, R37.reuse, R5.reuse ;  /* 0x0000000525408220 */ /* 0x0c0fe40000410000 */
[----:B------:R-:W-:Y:S01]  /*3cb0*/  @!P0 FMUL.FTZ R3, R4, R5 ;  /* 0x0000000504038220 */ /* 0x000fe20000410000 */
[----:B------:R-:W-:Y:S01]  /*3cc0*/  @!P0 MOV R5, R11 ;  /* 0x0000000b00058202 */ /* 0x000fe20000000f00 */
[----:B------:R-:W-:Y:S01]  /*3cd0*/  @!P0 FFMA.FTZ R2, R34, R35, R2 ;  /* 0x0000002322028223 */ /* 0x000fe20000010002 */
[----:B------:R-:W-:Y:S01]  /*3ce0*/  @!P0 HADD2.F32 R34, -RZ, R6.H1_H1 ;  /* 0x30000006ff228230 */ /* 0x000fe20000004100 */
[-C--:B------:R-:W-:Y:S01]  /*3cf0*/  @!P0 FFMA.FTZ R68, R4, R38.reuse, -R64 ;  /* 0x0000002604448223 */ /* 0x080fe20000010840 */
[----:B------:R-:W-:Y:S01]  /*3d00*/  @!P0 HADD2.F32 R4, -RZ, R18.H1_H1 ;  /* 0x30000012ff048230 */ /* 0x000fe20000004100 */
[----:B------:R-:W-:Y:S01]  /*3d10*/  @!P0 FFMA.FTZ R3, R37, R38, R3 ;  /* 0x0000002625038223 */ /* 0x000fe20000010003 */
[----:B------:R-:W-:Y:S02]  /*3d20*/  @!P0 HADD2.F32 R18, -RZ, R7.H0_H0 ;  /* 0x20000007ff128230 */ /* 0x000fe40000004100 */
[----:B------:R-:W-:Y:S02]  /*3d30*/  @!P0 HADD2.F32 R7, -RZ, R6.H0_H0 ;  /* 0x20000006ff078230 */ /* 0x000fe40000004100 */
[----:B------:R-:W-:Y:S02]  /*3d40*/  @!P0 HADD2.F32 R6, -RZ, R5.H0_H0 ;  /* 0x20000005ff068230 */ /* 0x000fe40000004100 */
[----:B------:R-:W-:Y:S02]  /*3d50*/  @!P0 HADD2.F32 R35, -RZ, R39.H0_H0 ;  /* 0x20000027ff238230 */ /* 0x000fe40000004100 */
[----:B------:R-:W-:Y:S01]  /*3d60*/  @!P0 HADD2.F32 R39, -RZ, R5.H1_H1 ;  /* 0x30000005ff278230 */ /* 0x000fe20000004100 */
[-C--:B------:R-:W-:Y:S02]  /*3d70*/  @!P0 FMUL.FTZ R5, R34, R4.reuse ;  /* 0x0000000422058220 */ /* 0x080fe40000410000 */
[C---:B------:R-:W-:Y:S02]  /*3d80*/  @!P0 FMUL.FTZ R4, R7.reuse, R4 ;  /* 0x0000000407048220 */ /* 0x040fe40000410000 */
[----:B------:R-:W-:Y:S01]  /*3d90*/  @!P0 FFMA.FTZ R65, R7, R35, -R5 ;  /* 0x0000002307418223 */ /* 0x000fe20000010805 */
[----:B------:R-:W-:Y:S01]  /*3da0*/  @!P0 F2FP.PACK_AB R7, R2, R69 ;  /* 0x000000450207823e */ /* 0x000fe200000000ff */
[-C--:B------:R-:W-:Y:S02]  /*3db0*/  @!P0 FMUL.FTZ R5, R6, R18.reuse ;  /* 0x0000001206058220 */ /* 0x080fe40000410000 */
[----:B------:R-:W-:Y:S01]  /*3dc0*/  @!P0 FMUL.FTZ R64, R39, R18 ;  /* 0x0000001227408220 */ /* 0x000fe20000410000 */
[----:B------:R-:W-:Y:S01]  /*3dd0*/  @!P0 MOV R8, R7 ;  /* 0x0000000700088202 */ /* 0x000fe20000000f00 */
        /* <DEDUP_REMOVED lines=9> */
[----:B------:R1:W-:Y:S02]  /*3e70*/  STG.E.128 [R62.64], R8 ;  /* 0x000000083e007986 */ /* 0x0003e4000c101d06 */
.L_x_1379:
[----:B------:R-:W-:Y:S05]  /*3e80*/  BSYNC B0 ;  /* 0x0000000000007941 */ /* 0x000fea0003800000 */
.L_x_1378:
        /* <DEDUP_REMOVED lines=14> */
[----:B------:R-:W-:Y:S04]  /*3f70*/  @!P0 HADD2.F32 R18, -RZ, R18.H0_H0 ;  /* 0x20000012ff128230 */ /* 0x000fe80000004100 */
        /* <DEDUP_REMOVED lines=12> */
[CC--:B------:R-:W-:Y:S01]  /*4040*/  @!P0 FMUL.FTZ R34, R13.reuse, R5.reuse ;  /* 0x000000050d228220 */ /* 0x0c0fe20000410000 */
[----:B------:R-:W-:Y:S01]  /*4050*/  @!P0 HADD2.F32 R12, -RZ, R7.H0_H0 ;  /* 0x20000007ff0c8230 */ /* 0x000fe20000004100 */
[C---:B------:R-:W-:Y:S01]  /*4060*/  @!P0 FMUL.FTZ R3, R4.reuse, R5 ;  /* 0x0000000504038220 */ /* 0x040fe20000410000 */
[----:B------:R-:W-:Y:S01]  /*4070*/  @!P0 MOV R5, R11 ;  /* 0x0000000b00058202 */ /* 0x000fe20000000f00 */
[-C--:B------:R-:W-:Y:S01]  /*4080*/  @!P0 FFMA.FTZ R40, R4, R18.reuse, -R34 ;  /* 0x0000001204288223 */ /* 0x080fe20000010822 */
[----:B------:R-:W-:Y:S01]  /*4090*/  @!P0 HADD2.F32 R4, -RZ, R19.H1_H1 ;  /* 0x30000013ff048230 */ /* 0x000fe20000004100 */
[----:B------:R-:W-:Y:S01]  /*40a0*/  @!P0 FFMA.FTZ R3, R13, R18, R3 ;  /* 0x000000120d038223 */ /* 0x000fe20000010003 */
[--C-:B------:R-:W-:Y:S02]  /*40b0*/  @!P0 HADD2.F32 R19, -RZ, R6.reuse.H1_H1 ;  /* 0x30000006ff138230 */ /* 0x100fe40000004100 */
[----:B------:R-:W-:Y:S02]  /*40c0*/  @!P0 HADD2.F32 R7, -RZ, R6.H0_H0 ;  /* 0x20000006ff078230 */ /* 0x000fe40000004100 */
[----:B------:R-:W-:Y:S02]  /*40d0*/  @!P0 HADD2.F32 R6, -RZ, R5.H0_H0 ;  /* 0x20000005ff068230 */ /* 0x000fe40000004100 */
[----:B------:R-:W-:Y:S02]  /*40e0*/  @!P0 HADD2.F32 R34, -RZ, R41.H1_H1 ;  /* 0x30000029ff228230 */ /* 0x000fe40000004100 */
[----:B------:R-:W-:Y:S01]  /*40f0*/  @!P0 HADD2.F32 R35, -RZ, R5.H1_H1 ;  /* 0x30000005ff238230 */ /* 0x000fe20000004100 */
[-C--:B------:R-:W-:Y:S02]  /*4100*/  @!P0 FMUL.FTZ R5, R19, R4.reuse ;  /* 0x0000000413058220 */ /* 0x080fe40000410000 */
[C---:B------:R-:W-:Y:S02]  /*4110*/  @!P0 FMUL.FTZ R4, R7.reuse, R4 ;  /* 0x0000000407048220 */ /* 0x040fe40000410000 */
[----:B------:R-:W-:Y:S01]  /*4120*/  @!P0 FFMA.FTZ R39, R7, R34, -R5 ;  /* 0x0000002207278223 */ /* 0x000fe20000010805 */
[----:B------:R-:W-:Y:S01]  /*4130*/  @!P0 F2FP.PACK_AB R7, R2, R42 ;  /* 0x0000002a0207823e */ /* 0x000fe200000000ff */
[CC--:B------:R-:W-:Y:S02]  /*4140*/  @!P0 FMUL.FTZ R5, R6.reuse, R12.reuse ;  /* 0x0000000c06058220 */ /* 0x0c0fe40000410000 */
[----:B------:R-:W-:Y:S01]  /*4150*/  @!P0 FMUL.FTZ R38, R35, R12 ;  /* 0x0000000c23268220 */ /* 0x000fe20000410000 */
[----:B------:R-:W-:Y:S01]  /*4160*/  @!P0 MOV R8, R7 ;  /* 0x0000000700088202 */ /* 0x000fe20000000f00 */
        /* <DEDUP_REMOVED lines=10> */
.L_x_1381:
[----:B------:R-:W-:Y:S05]  /*4210*/  BSYNC B0 ;  /* 0x0000000000007941 */ /* 0x000fea0003800000 */
.L_x_1380:
        /* <DEDUP_REMOVED lines=9> */
[--C-:B------:R-:W-:Y:S01]  /*42b0*/  @!P0 HADD2.F32 R12, -RZ, R56.reuse.H0_H0 ;  /* 0x20000038ff0c8230 */ /* 0x100fe20000004100 */
[----:B------:R-:W-:Y:S01]  /*42c0*/  @!P0 SHF.R.U64 R14, R44, 0x10, R45 ;  /* 0x000000102c0e8819 */ /* 0x000fe2000000122d */
[----:B------:R-:W-:Y:S01]  /*42d0*/  @!P0 HADD2.F32 R18, -RZ, R56.H1_H1 ;  /* 0x30000038ff128230 */ /* 0x000fe20000004100 */
[----:B------:R-:W-:Y:S01]  /*42e0*/  @!P0 SHF.R.U32.HI R7, RZ, 0x10, R15 ;  /* 0x00000010ff078819 */ /* 0x000fe2000001160f */
[----:B------:R-:W-:Y:S01]  /*42f0*/  @!P0 HADD2.F32 R5, -RZ, R5.H0_H0 ;  /* 0x20000005ff058230 */ /* 0x000fe20000004100 */
[----:B------:R-:W-:Y:S01]  /*4300*/  @!P0 SHF.R.U32.HI R34, RZ, 0x10, R45 ;  /* 0x00000010ff228819 */ /* 0x000fe2000001162d */
        /* <DEDUP_REMOVED lines=21> */
[--C-:B------:R-:W-:Y:S02]  /*4460*/  @!P0 HADD2.F32 R6, -RZ, R5.reuse.H0_H0 ;  /* 0x20000005ff068230 */ /* 0x100fe40000004100 */
[----:B------:R-:W-:Y:S01]  /*4470*/  @!P0 HADD2.F32 R19, -RZ, R5.H1_H1 ;  /* 0x30000005ff138230 */ /* 0x000fe20000004100 */
[-C--:B------:R-:W-:Y:S01]  /*4480*/  @!P0 FMUL.FTZ R5, R15, R4.reuse ;  /* 0x000000040f058220 */ /* 0x080fe20000410000 */
[----:B------:R-:W-:Y:S01]  /*4490*/  @!P0 HADD2.F32 R28, -RZ, R34.H0_H0 ;  /* 0x20000022ff1c8230 */ /* 0x000fe20000004100 */
        /* <DEDUP_REMOVED lines=16> */
.L_x_1383:
[----:B------:R-:W-:Y:S05]  /*45a0*/  BSYNC B0 ;  /* 0x0000000000007941 */ /* 0x000fea0003800000 */
.L_x_1382:
        /* <DEDUP_REMOVED lines=32> */
[----:B------:R-:W-:Y:S01]  /*47b0*/  @!P0 HADD2.F32 R4, -RZ, R30.H0_H0 ;  /* 0x2000001eff048230 */ /* 0x000fe20000004100 */
[----:B------:R-:W-:Y:S01]  /*47c0*/  @!P0 FFMA.FTZ R3, R13, R14, R3 ;  /* 0x0000000e0d038223 */ /* 0x000fe20000010003 */
[--C-:B------:R-:W-:Y:S02]  /*47d0*/  @!P0 HADD2.F32 R15, -RZ, R6.reuse.H1_H1 ;  /* 0x30000006ff0f8230 */ /* 0x100fe40000004100 */
[----:B------:R-:W-:Y:S02]  /*47e0*/  @!P0 HADD2.F32 R7, -RZ, R6.H0_H0 ;  /* 0x20000006ff078230 */ /* 0x000fe40000004100 */
[--C-:B------:R-:W-:Y:S02]  /*47f0*/  @!P0 HADD2.F32 R6, -RZ, R5.reuse.H0_H0 ;  /* 0x20000005ff068230 */ /* 0x100fe40000004100 */
        /* <DEDUP_REMOVED lines=18> */
.L_x_1377:
[----:B------:R-:W-:Y:S05]  /*4920*/  BSYNC B1 ;  /* 0x0000000000017941 */ /* 0x000fea0003800000 */
.L_x_1376:
[----:B------:R-:W-:-:S05]  /*4930*/  @P3 BRA `(.L_x_1384) ;  /* 0x0000360000003947 */ /* 0x000fca0003800000 */
[----:B------:R-:W-:Y:S01]  /*4940*/  ISETP.GE.AND P0, PT, R132, c[0x0][0x1d4], PT ;  /* 0x0000750084007a0c */ /* 0x000fe20003f06270 */
[----:B------:R-:W-:Y:S01]  /*4950*/  @!UPT UIADD3 URZ, URZ, URZ, URZ ;  /* 0x0000003f3f3ff290 */ /* 0x000fe2000fffe03f */
[----:B------:R-:W-:Y:S11]  /*4960*/  BSSY B0, `(.L_x_1385) ;  /* 0x0000036000007945 */ /* 0x000ff60003800000 */
[----:B------:R-:W-:-:S05]  /*4970*/  @P0 BRA `(.L_x_1386) ;  /* 0x0000034000000947 */ /* 0x000fca0003800000 */
[----:B------:R-:W-:Y:S01]  /*4980*/  ISETP.GE.AND P0, PT, R138, c[0x0][0x27c], PT ;  /* 0x00009f008a007a0c */ /* 0x000fe20003f06270 */
[----:B-1----:R-:W1:Y:S11]  /*4990*/  LDS.128 R8, [R197+0xb080] ;  /* 0x00b08000c5087984 */ /* 0x002e760000000c00 */
[----:B------:R-:W-:Y:S01]  /*49a0*/  @!UPT UIADD3 URZ, URZ, URZ, URZ ;  /* 0x0000003f3f3ff290 */ /* 0x000fe2000fffe03f */
[----:B------:R-:W-:Y:S01]  /*49b0*/  @!P0 HADD2.F32 R2, -RZ, R29.H1_H1 ;  /* 0x3000001dff028230 */ /* 0x000fe20000004100 */
        /* <DEDUP_REMOVED lines=48> */
.L_x_1386:
[----:B------:R-:W-:Y:S05]  /*4cc0*/  BSYNC B0 ;  /* 0x0000000000007941 */ /* 0x000fea0003800000 */
.L_x_1385:
        /* <DEDUP_REMOVED lines=56> */
.L_x_1388:
[----:B------:R-:W-:Y:S05]  /*5050*/  BSYNC B0 ;  /* 0x0000000000007941 */ /* 0x000fea0003800000 */
.L_x_1387:
        /* <DEDUP_REMOVED lines=56> */
.L_x_1390:
[----:B------:R-:W-:Y:S05]  /*53e0*/  BSYNC B0 ;  /* 0x0000000000007941 */ /* 0x000fea0003800000 */
.L_x_1389:
        /* <DEDUP_REMOVED lines=56> */
.L_x_1371:
        /* <DEDUP_REMOVED lines=36> */
.L_x_1392:
[----:B------:R-:W-:Y:S05]  /*59b0*/  BSYNC B0 ;  /* 0x0000000000007941 */ /* 0x000fea0003800000 */
.L_x_1391:
        /* <DEDUP_REMOVED lines=20> */
[----:B------:R-:W-:Y:S01]  /*5b00*/  PRMT R65, R9, 0x7610, R65 ;  /* 0x0000761009417816 */ /* 0x000fe20000000041 */
[----:B------:R-:W-:Y:S01]  /*5b10*/  CS2R R26, SRZ ;  /* 0x00000000001a7805 */ /* 0x000fe2000001ff00 */
[----:B------:R-:W-:Y:S01]  /*5b20*/  MOV R9, R18 ;  /* 0x0000001200097202 */ /* 0x000fe20000000f00 */
[----:B------:R-:W-:Y:S01]  /*5b30*/  CS2R R24, SRZ ;  /* 0x0000000000187805 */ /* 0x000fe2000001ff00 */
        /* <DEDUP_REMOVED lines=8> */
[----:B------:R-:W-:Y:S02]  /*5bc0*/  CS2R R20, SRZ ;  /* 0x0000000000147805 */ /* 0x000fe4000001ff00 */
[----:B------:R-:W-:Y:S02]  /*5bd0*/  PRMT R29, R8, 0x5410, R9 ;  /* 0x00005410081d7816 */ /* 0x000fe40000000009 */
        /* <DEDUP_REMOVED lines=20> */
[----:B------:R1:W5:Y:S04]  /*5d20*/  @!P0 LDG.E.128 R56, [R8.64] ;  /* 0x0000000608388981 */ /* 0x000368000c1e1d00 */
[----:B------:R1:W5:Y:S01]  /*5d30*/  @!P0 LDG.E.128 R20, [R2.64] ;  /* 0x0000000602148981 */ /* 0x000362000c1e1d00 */
[----:B------:R-:W-:Y:S11]  /*5d40*/  ISETP.GE.AND P0, PT, R134, c[0x0][0x27c], PT ;  /* 0x00009f0086007a0c */ /* 0x000ff60003f06270 */
[----:B------:R-:W-:Y:S02]  /*5d50*/  @!UPT UIADD3 URZ, URZ, URZ, URZ ;  /* 0x0000003f3f3ff290 */ /* 0x000fe4000fffe03f */
[----:B------:R1:W5:Y:S04]  /*5d60*/  @!P0 LDG.E.128 R60, [R8.64+0x80] ;  /* 0x00008006083c8981 */ /* 0x000368000c1e1d00 */
[----:B------:R1:W5:Y:S02]  /*5d70*/  @!P0 LDG.E.128 R24, [R2.64+0x80] ;  /* 0x0000800602188981 */ /* 0x000364000c1e1d00 */
.L_x_1394:
[----:B------:R-:W-:Y:S05]  /*5d80*/  BSYNC B0 ;  /* 0x0000000000007941 */ /* 0x000fea0003800000 */
.L_x_1393:
[----:B-1---5:R-:W-:Y:S01]  /*5d90*/  IMAD.MOV.U32 R9, RZ, RZ, R62 ;  /* 0x000000ffff097224 */ /* 0x022fe200078e003e */
[----:B------:R-:W-:Y:S01]  /*5da0*/  BSSY B1, `(.L_x_1395) ;  /* 0x0000103000017945 */ /* 0x000fe20003800000 */
[----:B------:R-:W-:Y:S02]  /*5db0*/  IMAD.MOV.U32 R8, RZ, RZ, R63 ;  /* 0x000000ffff087224 */ /* 0x000fe400078e003f */
        /* <DEDUP_REMOVED lines=13> */
[----:B------:R-:W-:Y:S02]  /*5e90*/  PRMT R69, R9, 0x7610, R69 ;  /* 0x0000761009457816 */ /* 0x000fe40000000045 */
[----:B------:R-:W-:Y:S02]  /*5ea0*/  MOV R9, R26 ;  /* 0x0000001a00097202 */ /* 0x000fe40000000f00 */
[----:B------:R-:W-:Y:S02]  /*5eb0*/  MOV R2, R25 ;  /* 0x0000001900027202 */ /* 0x000fe40000000f00 */
[----:B------:R-:W-:Y:S01]  /*5ec0*/  PRMT R35, R9, 0x5410, R8 ;  /* 0x0000541009237816 */ /* 0x000fe20000000008 */
[----:B------:R-:W-:Y:S01]  /*5ed0*/  IMAD.MOV.U32 R9, RZ, RZ, R22 ;  /* 0x000000ffff097224 */ /* 0x000fe200078e0016 */
[----:B------:R-:W-:Y:S01]  /*5ee0*/  PRMT R34, R2, 0x5410, R3 ;  /* 0x0000541002227816 */ /* 0x000fe20000000003 */
[----:B------:R-:W-:Y:S01]  /*5ef0*/  IMAD.MOV.U32 R8, RZ, RZ, R23 ;  /* 0x000000ffff087224 */ /* 0x000fe200078e0017 */
[----:B------:R-:W-:Y:S01]  /*5f00*/  MOV R3, R20 ;  /* 0x0000001400037202 */ /* 0x000fe20000000f00 */
[----:B------:R-:W-:Y:S03]  /*5f10*/  IMAD.MOV.U32 R2, RZ, RZ, R21 ;  /* 0x000000ffff027224 */ /* 0x000fe600078e0015 */
[----:B------:R-:W-:Y:S02]  /*5f20*/  PRMT R33, R8, 0x5410, R9 ;  /* 0x0000541008217816 */ /* 0x000fe40000000009 */
[----:B------:R-:W-:Y:S01]  /*5f30*/  PRMT R32, R3, 0x5410, R2 ;  /* 0x0000541003207816 */ /* 0x000fe20000000002 */
[----:B------:R-:W-:-:S05]  /*5f40*/  @P2 BRA `(.L_x_1396) ;  /* 0x00000e8000002947 */ /* 0x000fca0003800000 */
[----:B------:R-:W-:Y:S01]  /*5f50*/  IADD3 R72, P0, R182, R80, RZ ;  /* 0x00000050b6487210 */ /* 0x000fe20007f1e0ff */
[----:B------:R-:W-:Y:S04]  /*5f60*/  BSSY B0, `(.L_x_1397) ;  /* 0x0000074000007945 */ /* 0x000fe80003800000 */
[----:B------:R-:W-:Y:S01]  /*5f70*/  IMAD.X R73, R85, 0x1, R145, P0 ;  /* 0x0000000155497824 */ /* 0x000fe200000e0691 */
[----:B------:R-:W-:Y:S11]  /*5f80*/  ISETP.GE.AND P0, PT, R132, c[0x0][0x1d4], PT ;  /* 0x0000750084007a0c */ /* 0x000ff60003f06270 */
[----:B------:R-:W-:Y:S02]  /*5f90*/  @!UPT UIADD3 URZ, URZ, URZ, URZ ;  /* 0x0000003f3f3ff290 */ /* 0x000fe4000fffe03f */
[----:B------:R-:W-:-:S05]  /*5fa0*/  @P0 BRA `(.L_x_1398) ;  /* 0x000006f000000947 */ /* 0x000fca0003800000 */
[----:B------:R-:W1:Y:S01]  /*5fb0*/  LDS.128 R52, [R126+0xa080] ;  /* 0x00a080007e347984 */ /* 0x000e620000000c00 */
[----:B------:R-:W-:Y:S02]  /*5fc0*/  ISETP.GE.AND P2, PT, R93, c[0x0][0x1d4], PT ;  /* 0x000075005d007a0c */ /* 0x000fe40003f46270 */
[CC--:B------:R-:W-:Y:S04]  /*5fd0*/  IADD3 R2, P1, P0, R90.reuse, R72.reuse, R110 ;  /* 0x000000485a027210 */ /* 0x0c0fe8000783e06e */
[CC--:B------:R-:W-:Y:S01]  /*5fe0*/  IADD3.X R8, R89.reuse, R73.reuse, R114, P1, P0 ;  /* 0x0000004959087210 */ /* 0x0c0fe20000fe0472 */
[----:B------:R-:W2:Y:S06]  /*5ff0*/  LDS.128 R12, [R136+0xa080] ;  /* 0x00a08000880c7984 */ /* 0x000eac0000000c00 */
[----:B------:R-:W-:Y:S04]  /*6000*/  @!P2 IADD3 R3, P1, P0, R90, R72, R93 ;  /* 0x000000485a03a210 */ /* 0x000fe8000783e05d */
[----:B------:R-:W-:Y:S02]  /*6010*/  @!P2 IADD3.X R9, R89, R73, R112, P1, P0 ;  /* 0x000000495909a210 */ /* 0x000fe40000fe0470 */
[C---:B------:R-:W-:Y:S04]  /*6020*/  LEA R78, P0, R2.reuse, c[0x0][0x1c8], 0x1 ;  /* 0x00007200024e7a11 */ /* 0x040fe800078008ff */
[----:B------:R-:W-:Y:S02]  /*6030*/  LEA.HI.X R79, R2, c[0x0][0x1cc], R8, 0x1, P0 ;  /* 0x00007300024f7a11 */ /* 0x000fe400000f0c08 */
[C---:B------:R-:W-:Y:S04]  /*6040*/  @!P2 LEA R76, P0, R3.reuse, c[0x0][0x1c8], 0x1 ;  /* 0x00007200034caa11 */ /* 0x040fe800078008ff */
[----:B------:R-:W-:Y:S02]  /*6050*/  @!P2 LEA.HI.X R77, R3, c[0x0][0x1cc], R9, 0x1, P0 ;  /* 0x00007300034daa11 */ /* 0x000fe400000f0c09 */
[----:B------:R-:W-:Y:S11]  /*6060*/  ISETP.GE.AND P0, PT, R132, c[0x0][0x27c], PT ;  /* 0x00009f0084007a0c */ /* 0x000ff60003f06270 */
[----:B------:R-:W-:Y:S02]  /*6070*/  @!UPT UIADD3 URZ, URZ, URZ, URZ ;  /* 0x0000003f3f3ff290 */ /* 0x000fe4000fffe03f */
[----:B------:R-:W-:Y:S01]  /*6080*/  @!P0 SHF.R.U64 R8, R4, 0x10, R5 ;  /* 0x0000001004088819 */ /* 0x000fe20000001205 */
[----:B------:R-:W-:Y:S01]  /*6090*/  @!P0 HADD2.F32 R2, -RZ, R10.H0_H0 ;  /* 0x2000000aff028230 */ /* 0x000fe20000004100 */
[----:B------:R-:W-:Y:S02]  /*60a0*/  @!P0 SHF.R.U64 R28, R6, 0x10, R7 ;  /* 0x00000010061c8819 */ /* 0x000fe40000001207 */
[----:B-1----:R-:W-:Y:S02]  /*60b0*/  @!P0 MOV R37, R52 ;  /* 0x0000003400258202 */ /* 0x002fe40000000f00 */
[----:B--2---:R-:W-:Y:S02]  /*60c0*/  @!P0 MOV R4, R12 ;  /* 0x0000000c00048202 */ /* 0x004fe40000000f00 */
[----:B------:R-:W-:Y:S01]  /*60d0*/  @!P0 SHF.R.U64 R38, R40, 0x10, R41 ;  /* 0x0000001028268819 */ /* 0x000fe20000001229 */
[----:B------:R-:W-:Y:S01]  /*60e0*/  @!P0 HADD2.F32 R6, -RZ, R37.H0_H0 ;  /* 0x20000025ff068230 */ /* 0x000fe20000004100 */
[----:B------:R-:W-:Y:S01]  /*60f0*/  @!P0 SHF.R.U32.HI R11, RZ, 0x10, R7 ;  /* 0x00000010ff0b8819 */ /* 0x000fe20000011607 */
[----:B------:R-:W-:Y:S01]  /*6100*/  @!P0 HADD2.F32 R3, -RZ, R4.H0_H0 ;  /* 0x20000004ff038230 */ /* 0x000fe20000004100 */
[----:B------:R-:W-:Y:S01]  /*6110*/  @!P0 MOV R47, R54 ;  /* 0x00000036002f8202 */ /* 0x000fe20000000f00 */
[----:B------:R-:W-:Y:S01]  /*6120*/  @!P0 HADD2.F32 R7, -RZ, R39.H0_H0 ;  /* 0x20000027ff078230 */ /* 0x000fe20000004100 */
[-C--:B------:R-:W-:Y:S01]  /*6130*/  @!P0 FMUL.FTZ R40, R6, R2.reuse ;  /* 0x0000000206288220 */ /* 0x080fe20000410000 */
[----:B------:R-:W-:Y:S01]  /*6140*/  @!P0 SHF.R.U64 R64, R42, 0x10, R43 ;  /* 0x000000102a408819 */ /* 0x000fe2000000122b */
[C---:B------:R-:W-:Y:S01]  /*6150*/  @!P0 FMUL.FTZ R2, R3.reuse, R2 ;  /* 0x0000000203028220 */ /* 0x040fe20000410000 */
[----:B------:R-:W-:Y:S01]  /*6160*/  @!P0 SHF.R.U32.HI R9, RZ, 0x10, R5 ;  /* 0x00000010ff098819 */ /* 0x000fe20000011605 */
[-C--:B------:R-:W-:Y:S01]  /*6170*/  @!P0 FFMA.FTZ R87, R3, R7.reuse, -R40 ;  /* 0x0000000703578223 */ /* 0x080fe20000010828 */
[----:B------:R-:W-:Y:S01]  /*6180*/  @!P0 HADD2.F32 R5, -RZ, R8.H0_H0 ;  /* 0x20000008ff058230 */ /* 0x000fe20000004100 */
[----:B------:R-:W-:Y:S01]  /*6190*/  @!P0 FFMA.FTZ R2, R6, R7, R2 ;  /* 0x0000000706028223 */ /* 0x000fe20000010002 */
[----:B------:R-:W-:Y:S01]  /*61a0*/  @!P0 HADD2.F32 R37, -RZ, R37.H1_H1 ;  /* 0x30000025ff258230 */ /* 0x000fe20000004100 */
[----:B------:R-:W-:Y:S01]  /*61b0*/  @!P0 IMAD.MOV.U32 R6, RZ, RZ, R53 ;  /* 0x000000ffff068224 */ /* 0x000fe200078e0035 */
[----:B------:R-:W-:Y:S01]  /*61c0*/  @!P0 HADD2.F32 R4, -RZ, R4.H1_H1 ;  /* 0x30000004ff048230 */ /* 0x000fe20000004100 */
[----:B------:R-:W-:Y:S01]  /*61d0*/  @!P0 SHF.R.U32.HI R44, RZ, 0x10, R41 ;  /* 0x00000010ff2c8819 */ /* 0x000fe20000011629 */
[----:B------:R-:W-:Y:S01]  /*61e0*/  @!P0 HADD2.F32 R38, -RZ, R38.H0_H0 ;  /* 0x20000026ff268230 */ /* 0x000fe20000004100 */
[CC--:B------:R-:W-:Y:S01]  /*61f0*/  @!P0 FMUL.FTZ R8, R37.reuse, R5.reuse ;  /* 0x0000000525088220 */ /* 0x0c0fe20000410000 */
[----:B------:R-:W-:Y:S01]  /*6200*/  @!P0 HADD2.F32 R40, -RZ, R39.H1_H1 ;  /* 0x30000027ff288230 */ /* 0x000fe20000004100 */
[C---:B------:R-:W-:Y:S01]  /*6210*/  @!P0 FMUL.FTZ R3, R4.reuse, R5 ;  /* 0x0000000504038220 */ /* 0x040fe20000410000 */
[----:B------:R-:W-:Y:S01]  /*6220*/  @!P0 MOV R5, R13 ;  /* 0x0000000d00058202 */ /* 0x000fe20000000f00 */
[-C--:B------:R-:W-:Y:S01]  /*6230*/  @!P0 FFMA.FTZ R86, R4, R38.reuse, -R8 ;  /* 0x0000002604568223 */ /* 0x080fe20000010808 */
[----:B------:R-:W-:Y:S01]  /*6240*/  @!P0 HADD2.F32 R4, -RZ, R10.H1_H1 ;  /* 0x3000000aff048230 */ /* 0x000fe20000004100 */
[----:B------:R-:W-:Y:S01]  /*6250*/  @!P0 FFMA.FTZ R3, R37, R38, R3 ;  /* 0x0000002625038223 */ /* 0x000fe20000010003 */
[--C-:B------:R-:W-:Y:S01]  /*6260*/  @!P0 HADD2.F32 R39, -RZ, R6.reuse.H0_H0 ;  /* 0x20000006ff278230 */ /* 0x100fe20000004100 */
[----:B------:R-:W-:Y:S01]  /*6270*/  @!P0 SHF.R.U32.HI R46, RZ, 0x10, R43 ;  /* 0x00000010ff2e8819 */ /* 0x000fe2000001162b */
[----:B------:R-:W-:Y:S02]  /*6280*/  @!P0 HADD2.F32 R7, -RZ, R5.H0_H0 ;  /* 0x20000005ff078230 */ /* 0x000fe40000004100 */
[----:B------:R-:W-:Y:S01]  /*6290*/  @!P0 HADD2.F32 R41, -RZ, R6.H1_H1 ;  /* 0x30000006ff298230 */ /* 0x000fe20000004100 */
[-C--:B------:R-:W-:Y:S01]  /*62a0*/  @!P0 FMUL.FTZ R8, R39, R4.reuse ;  /* 0x0000000427088220 */ /* 0x080fe20000410000 */
[----:B------:R-:W-:Y:S01]  /*62b0*/  @!P0 HADD2.F32 R9, -RZ, R9.H0_H0 ;  /* 0x20000009ff098230 */ /* 0x000fe20000004100 */
[C---:B------:R-:W-:Y:S01]  /*62c0*/  @!P0 FMUL.FTZ R4, R7.reuse, R4 ;  /* 0x0000000407048220 */ /* 0x040fe20000410000 */
[----:B------:R-:W-:Y:S01]  /*62d0*/  @!P0 HADD2.F32 R42, -RZ, R44.H0_H0 ;  /* 0x2000002cff2a8230 */ /* 0x000fe20000004100 */
[-C--:B------:R-:W-:Y:S01]  /*62e0*/  @!P0 FFMA.FTZ R84, R7, R40.reuse, -R8 ;  /* 0x0000002807548223 */ /* 0x080fe20000010808 */
[----:B------:R-:W-:Y:S01]  /*62f0*/  @!P0 MOV R7, R15 ;  /* 0x0000000f00078202 */ /* 0x000fe20000000f00 */
[----:B------:R-:W-:Y:S01]  /*6300*/  @!P0 IMAD.MOV.U32 R8, RZ, RZ, R55 ;  /* 0x000000ffff088224 */ /* 0x000fe200078e0037 */
[----:B------:R-:W-:Y:S01]  /*6310*/  @!P0 HADD2.F32 R6, -RZ, R5.H1_H1 ;  /* 0x30000005ff068230 */ /* 0x000fe20000004100 */
[-C--:B------:R-:W-:Y:S01]  /*6320*/  @!P0 FMUL.FTZ R10, R41, R9.reuse ;  /* 0x00000009290a8220 */ /* 0x080fe20000410000 */
[----:B------:R-:W-:Y:S01]  /*6330*/  @!P0 HADD2.F32 R44, -RZ, R45.H0_H0 ;  /* 0x2000002dff2c8230 */ /* 0x000fe20000004100 */
[----:B------:R-:W-:Y:S01]  /*6340*/  @!P0 FFMA.FTZ R4, R39, R40, R4 ;  /* 0x0000002827048223 */ /* 0x000fe20000010004 */
[--C-:B------:R-:W-:Y:S01]  /*6350*/  @!P0 HADD2.F32 R43, -RZ, R8.reuse.H0_H0 ;  /* 0x20000008ff2b8230 */ /* 0x100fe20000004100 */
[C---:B------:R-:W-:Y:S01]  /*6360*/  @!P0 FMUL.FTZ R5, R6.reuse, R9 ;  /* 0x0000000906058220 */ /* 0x040fe20000410000 */
[----:B------:R-:W-:Y:S01]  /*6370*/  @!P0 HADD2.F32 R9, -RZ, R7.H0_H0 ;  /* 0x20000007ff098230 */ /* 0x000fe20000004100 */
[-C--:B------:R-:W-:Y:S01]  /*6380*/  @!P0 FFMA.FTZ R74, R6, R42.reuse, -R10 ;  /* 0x0000002a064a8223 */ /* 0x080fe2000001080a */
[----:B------:R-:W-:Y:S01]  /*6390*/  @!P0 HADD2.F32 R6, -RZ, R29.H0_H0 ;  /* 0x2000001dff068230 */ /* 0x000fe20000004100 */
[----:B------:R-:W-:Y:S01]  /*63a0*/  @!P0 FFMA.FTZ R5, R41, R42, R5 ;  /* 0x0000002a29058223 */ /* 0x000fe20000010005 */
[----:B------:R-:W-:Y:S02]  /*63b0*/  @!P0 HADD2.F32 R10, -RZ, R11.H0_H0 ;  /* 0x2000000bff0a8230 */ /* 0x000fe40000004100 */
[----:B------:R-:W-:Y:S01]  /*63c0*/  @!P0 HADD2.F32 R45, -RZ, R8.H1_H1 ;  /* 0x30000008ff2d8230 */ /* 0x000fe20000004100 */
[-C--:B------:R-:W-:Y:S01]  /*63d0*/  @!P0 FMUL.FTZ R11, R43, R6.reuse ;  /* 0x000000062b0b8220 */ /* 0x080fe20000410000 */
[----:B------:R-:W-:Y:S01]  /*63e0*/  @!P0 HADD2.F32 R7, -RZ, R7.H1_H1 ;  /* 0x30000007ff078230 */ /* 0x000fe20000004100 */
[----:B------:R-:W-:Y:S01]  /*63f0*/  @!P0 FMUL.FTZ R8, R9, R6 ;  /* 0x0000000609088220 */ /* 0x000fe20000410000 */
[----:B------:R-:W-:Y:S01]  /*6400*/  @!P0 HADD2.F32 R46, -RZ, R46.H0_H0 ;  /* 0x2000002eff2e8230 */ /* 0x000fe20000004100 */
[----:B------:R-:W-:Y:S01]  /*6410*/  @!P0 FMUL.FTZ R6, R45, R10 ;  /* 0x0000000a2d068220 */ /* 0x000fe20000410000 */
[----:B------:R-:W-:Y:S01]  /*6420*/  @!P0 F2FP.PACK_AB R74, R74, R84 ;  /* 0x000000544a4a823e */ /* 0x000fe200000000ff */
[----:B------:R-:W-:Y:S01]  /*6430*/  @!P0 FFMA.FTZ R83, R9, R44, -R11 ;  /* 0x0000002c09538223 */ /* 0x000fe2000001080b */
[----:B------:R-:W-:Y:S01]  /*6440*/  @!P0 F2FP.PACK_AB R4, R5, R4 ;  /* 0x000000040504823e */ /* 0x000fe200000000ff */
[C---:B------:R-:W-:Y:S01]  /*6450*/  @!P0 FMUL.FTZ R9, R7.reuse, R10 ;  /* 0x0000000a07098220 */ /* 0x040fe20000410000 */
[----:B------:R-:W-:Y:S01]  /*6460*/  @!P0 MOV R13, R74 ;  /* 0x0000004a000d8202 */ /* 0x000fe20000000f00 */
[----:B------:R-:W-:Y:S01]  /*6470*/  @!P0 IMAD.MOV.U32 R10, RZ, RZ, R14 ;  /* 0x000000ffff0a8224 */ /* 0x000fe200078e000e */
[----:B------:R-:W-:Y:S01]  /*6480*/  @!P0 HADD2.F32 R37, -RZ, R65.H0_H0 ;  /* 0x20000041ff258230 */ /* 0x000fe20000004100 */
[----:B------:R-:W-:Y:S01]  /*6490*/  @!P0 FFMA.FTZ R82, R7, R46, -R6 ;  /* 0x0000002e07528223 */ /* 0x000fe20000010806 */
[----:B------:R-:W-:Y:S01]  /*64a0*/  @!P0 HADD2.F32 R6, -RZ, R29.H1_H1 ;  /* 0x3000001dff068230 */ /* 0x000fe20000004100 */
[----:B------:R-:W-:Y:S01]  /*64b0*/  @!P0 IMAD.MOV.U32 R53, RZ, RZ, R4 ;  /* 0x000000ffff358224 */ /* 0x000fe200078e0004 */
[--C-:B------:R-:W-:Y:S02]  /*64c0*/  @!P0 HADD2.F32 R29, -RZ, R47.reuse.H0_H0 ;  /* 0x2000002fff1d8230 */ /* 0x100fe40000004100 */
[----:B------:R-:W-:Y:S02]  /*64d0*/  @!P0 HADD2.F32 R7, -RZ, R10.H0_H0 ;  /* 0x2000000aff078230 */ /* 0x000fe40000004100 */
[----:B------:R-:W-:Y:S01]  /*64e0*/  @!P0 HADD2.F32 R11, -RZ, R28.H0_H0 ;  /* 0x2000001cff0b8230 */ /* 0x000fe20000004100 */
[-C--:B------:R-:W-:Y:S01]  /*64f0*/  @!P0 FMUL.FTZ R38, R29, R6.reuse ;  /* 0x000000061d268220 */ /* 0x080fe20000410000 */
[----:B------:R-:W-:Y:S01]  /*6500*/  @!P0 HADD2.F32 R28, -RZ, R47.H1_H1 ;  /* 0x3000002fff1c8230 */ /* 0x000fe20000004100 */
[C---:B------:R-:W-:Y:S01]  /*6510*/  @!P0 FMUL.FTZ R6, R7.reuse, R6 ;  /* 0x0000000607068220 */ /* 0x040fe20000410000 */
[----:B------:R-:W-:Y:S01]  /*6520*/  @!P0 HADD2.F32 R10, -RZ, R10.H1_H1 ;  /* 0x3000000aff0a8230 */ /* 0x000fe20000004100 */
[----:B------:R-:W-:Y:S01]  /*6530*/  @!P0 FFMA.FTZ R75, R7, R37, -R38 ;  /* 0x00000025074b8223 */ /* 0x000fe20000010826 */
[----:B------:R-:W-:Y:S01]  /*6540*/  @!P0 HADD2.F32 R38, -RZ, R64.H0_H0 ;  /* 0x20000040ff268230 */ /* 0x000fe20000004100 */
[----:B------:R-:W-:Y:S01]  /*6550*/  @!P0 F2FP.PACK_AB R64, R86, R87 ;  /* 0x000000575640823e */ /* 0x000fe200000000ff */
[-C--:B------:R-:W-:Y:S02]  /*6560*/  @!P0 FMUL.FTZ R47, R28, R11.reuse ;  /* 0x0000000b1c2f8220 */ /* 0x080fe40000410000 */
[C---:B------:R-:W-:Y:S01]  /*6570*/  @!P0 FMUL.FTZ R7, R10.reuse, R11 ;  /* 0x0000000b0a078220 */ /* 0x040fe20000410000 */
[----:B------:R-:W-:Y:S01]  /*6580*/  @!P0 MOV R12, R64 ;  /* 0x00000040000c8202 */ /* 0x000fe20000000f00 */
[----:B------:R-:W-:Y:S01]  /*6590*/  @!P0 FFMA.FTZ R11, R10, R38, -R47 ;  /* 0x000000260a0b8223 */ /* 0x000fe2000001082f */
[----:B------:R-:W-:Y:S01]  /*65a0*/  @!P0 F2FP.PACK_AB R47, R82, R83 ;  /* 0x00000053522f823e */ /* 0x000fe200000000ff */
[----:B------:R-:W-:Y:S01]  /*65b0*/  @!P0 FFMA.FTZ R6, R29, R37, R6 ;  /* 0x000000251d068223 */ /* 0x000fe20000010006 */
[----:B------:R-:W-:Y:S01]  /*65c0*/  @!P0 F2FP.PACK_AB R10, R3, R2 ;  /* 0x00000002030a823e */ /* 0x000fe200000000ff */
[----:B------:R-:W-:Y:S01]  /*65d0*/  @!P0 FFMA.FTZ R7, R28, R38, R7 ;  /* 0x000000261c078223 */ /* 0x000fe20000010007 */
[----:B------:R-:W-:Y:S01]  /*65e0*/  @!P0 F2FP.PACK_AB R11, R11, R75 ;  /* 0x0000004b0b0b823e */ /* 0x000fe200000000ff */
[----:B------:R-:W-:Y:S01]  /*65f0*/  @!P0 FFMA.FTZ R8, R43, R44, R8 ;  /* 0x0000002c2b088223 */ /* 0x000fe20000010008 */
[----:B------:R-:W-:Y:S01]  /*6600*/  @!P0 MOV R15, R47 ;  /* 0x0000002f000f8202 */ /* 0x000fe20000000f00 */
[----:B------:R-:W-:Y:S01]  /*6610*/  @!P0 FFMA.FTZ R9, R45, R46, R9 ;  /* 0x0000002e2d098223 */ /* 0x000fe20000010009 */
[----:B------:R-:W-:Y:S01]  /*6620*/  @!P0 F2FP.PACK_AB R3, R7, R6 ;  /* 0x000000060703823e */ /* 0x000fe200000000ff */
[----:B------:R-:W-:Y:S01]  /*6630*/  @!P0 IMAD.MOV.U32 R14, RZ, RZ, R11 ;  /* 0x000000ffff0e8224 */ /* 0x000fe200078e000b */
[----:B------:R-:W-:Y:S02]  /*6640*/  @!P0 MOV R52, R10 ;  /* 0x0000000a00348202 */ /* 0x000fe40000000f00 */
[----:B------:R-:W-:Y:S02]  /*6650*/  @!P0 F2FP.PACK_AB R2, R9, R8 ;  /* 0x000000080902823e */ /* 0x000fe400000000ff */
[----:B------:R1:W-:Y:S01]  /*6660*/  STG.E.128 [R78.64], R12 ;  /* 0x0000000c4e007986 */ /* 0x0003e2000c101d06 */
[----:B------:R-:W-:Y:S02]  /*6670*/  @!P0 MOV R54, R3 ;  /* 0x0000000300368202 */ /* 0x000fe40000000f00 */
[----:B------:R-:W-:Y:S05]  /*6680*/  @!P0 MOV R55, R2 ;  /* 0x0000000200378202 */ /* 0x000fea0000000f00 */
[----:B------:R1:W-:Y:S02]  /*6690*/  @!P2 STG.E.128 [R76.64], R52 ;  /* 0x000000344c00a986 */ /* 0x0003e4000c101d06 */
.L_x_1398:
[----:B------:R-:W-:Y:S05]  /*66a0*/  BSYNC B0 ;  /* 0x0000000000007941 */ /* 0x000fea0003800000 */
.L_x_1397:
[----:B------:R-:W-:Y:S11]  /*66b0*/  ISETP.GE.AND P0, PT, R134, c[0x0][0x1d4], PT ;  /* 0x0000750086007a0c */ /* 0x000ff60003f06270 */
[----:B------:R-:W-:Y:S02]  /*66c0*/  @!UPT UIADD3 URZ, URZ, URZ, URZ ;  /* 0x0000003f3f3ff290 */ /* 0x000fe4000fffe03f */
[----:B------:R-:W-:-:S05]  /*66d0*/  @P0 BRA `(.L_x_1396) ;  /* 0x000006f000000947 */ /* 0x000fca0003800000 */
[----:B------:R-:W2:Y:S01]  /*66e0*/  LDS.128 R44, [R121+0xa080] ;  /* 0x00a08000792c7984 */ /* 0x000ea20000000c00 */
[----:B------:R-:W-:Y:S02]  /*66f0*/  ISETP.GE.AND P2, PT, R94, c[0x0][0x1d4], PT ;  /* 0x000075005e007a0c */ /* 0x000fe40003f46270 */
[CC--:B------:R-:W-:Y:S04]  /*6700*/  IADD3 R2, P1, P0, R90.reuse, R72.reuse, R109 ;  /* 0x000000485a027210 */ /* 0x0c0fe8000783e06d */
[CC--:B------:R-:W-:Y:S01]  /*6710*/  IADD3.X R5, R89.reuse, R73.reuse, R113, P1, P0 ;  /* 0x0000004959057210 */ /* 0x0c0fe20000fe0471 */
[----:B-1----:R-:W1:Y:S06]  /*6720*/  LDS.128 R12, [R131+0xa080] ;  /* 0x00a08000830c7984 */ /* 0x002e6c0000000c00 */
        /* <DEDUP_REMOVED lines=10> */
[----:B------:R-:W-:Y:S01]  /*67d0*/  @!P0 SHF.R.U64 R16, R48, 0x10, R49 ;  /* 0x0000001030108819 */ /* 0x000fe20000001231 */
[----:B------:R-:W-:Y:S01]  /*67e0*/  @!P0 HADD2.F32 R8, -RZ, R65.H1_H1 ;  /* 0x30000041ff088230 */ /* 0x000fe20000004100 */
[----:B--2---:R-:W-:Y:S01]  /*67f0*/  @!P0 MOV R9, R44 ;  /* 0x0000002c00098202 */ /* 0x004fe20000000f00 */
[----:B------:R-:W-:Y:S01]  /*6800*/  @!P0 HADD2.F32 R5, -RZ, R5.H0_H0 ;  /* 0x20000005ff058230 */ /* 0x000fe20000004100 */
[----:B-1----:R-:W-:Y:S01]  /*6810*/  @!P0 MOV R4, R12 ;  /* 0x0000000c00048202 */ /* 0x002fe20000000f00 */
[----:B------:R-:W-:Y:S01]  /*6820*/  @!P0 HADD2.F32 R28, -RZ, R66.H0_H0 ;  /* 0x20000042ff1c8230 */ /* 0x000fe20000004100 */
[----:B------:R-:W-:Y:S01]  /*6830*/  @!P0 SHF.R.U32.HI R6, RZ, 0x10, R17 ;  /* 0x00000010ff068819 */ /* 0x000fe20000011611 */
[--C-:B------:R-:W-:Y:S01]  /*6840*/  @!P0 HADD2.F32 R7, -RZ, R9.reuse.H0_H0 ;  /* 0x20000009ff078230 */ /* 0x100fe20000004100 */
[----:B------:R-:W-:Y:S01]  /*6850*/  @!P0 SHF.R.U64 R11, R18, 0x10, R19 ;  /* 0x00000010120b8819 */ /* 0x000fe20000001213 */
[--C-:B------:R-:W-:Y:S01]  /*6860*/  @!P0 HADD2.F32 R3, -RZ, R4.reuse.H0_H0 ;  /* 0x20000004ff038230 */ /* 0x100fe20000004100 */
[----:B------:R-:W-:Y:S01]  /*6870*/  @!P0 SHF.R.U32.HI R38, RZ, 0x10, R51 ;  /* 0x00000010ff268819 */ /* 0x000fe20000011633 */
[----:B------:R-:W-:Y:S01]  /*6880*/  @!P0 HADD2.F32 R17, -RZ, R9.H1_H1 ;  /* 0x30000009ff118230 */ /* 0x000fe20000004100 */
[----:B------:R-:W-:Y:S01]  /*6890*/  @!P0 FMUL.FTZ R18, R7, R2 ;  /* 0x0000000207128220 */ /* 0x000fe20000410000 */
[----:B------:R-:W-:Y:S01]  /*68a0*/  @!P0 HADD2.F32 R4, -RZ, R4.H1_H1 ;  /* 0x30000004ff048230 */ /* 0x000fe20000004100 */
[----:B------:R-:W-:Y:S01]  /*68b0*/  @!P0 IMAD.MOV.U32 R9, RZ, RZ, R45 ;  /* 0x000000ffff098224 */ /* 0x000fe200078e002d */
[----:B------:R-:W-:Y:S01]  /*68c0*/  @!P0 HADD2.F32 R43, -RZ, R38.H0_H0 ;  /* 0x20000026ff2b8230 */ /* 0x000fe20000004100 */
[----:B------:R-:W-:Y:S01]  /*68d0*/  @!P0 FFMA.FTZ R72, R3, R8, -R18 ;  /* 0x0000000803488223 */ /* 0x000fe20000010812 */
[----:B------:R-:W-:Y:S01]  /*68e0*/  @!P0 HADD2.F32 R18, -RZ, R16.H0_H0 ;  /* 0x20000010ff128230 */ /* 0x000fe20000004100 */
[-C--:B------:R-:W-:Y:S01]  /*68f0*/  @!P0 FMUL.FTZ R16, R17, R5.reuse ;  /* 0x0000000511108220 */ /* 0x080fe20000410000 */
[----:B------:R-:W-:Y:S01]  /*6900*/  @!P0 MOV R38, R46 ;  /* 0x0000002e00268202 */ /* 0x000fe20000000f00 */
[----:B------:R-:W-:Y:S01]  /*6910*/  @!P0 FMUL.FTZ R2, R3, R2 ;  /* 0x0000000203028220 */ /* 0x000fe20000410000 */
[----:B------:R-:W-:Y:S01]  /*6920*/  @!P0 SHF.R.U32.HI R37, RZ, 0x10, R49 ;  /* 0x00000010ff258819 */ /* 0x000fe20000011631 */
[C---:B------:R-:W-:Y:S01]  /*6930*/  @!P0 FMUL.FTZ R3, R4.reuse, R5 ;  /* 0x0000000504038220 */ /* 0x040fe20000410000 */
[----:B------:R-:W-:Y:S01]  /*6940*/  @!P0 MOV R5, R13 ;  /* 0x0000000d00058202 */ /* 0x000fe20000000f00 */
[----:B------:R-:W-:Y:S01]  /*6950*/  @!P0 FFMA.FTZ R65, R4, R18, -R16 ;  /* 0x0000001204418223 */ /* 0x000fe20000010810 */
[----:B------:R-:W-:Y:S01]  /*6960*/  @!P0 HADD2.F32 R4, -RZ, R30.H1_H1 ;  /* 0x3000001eff048230 */ /* 0x000fe20000004100 */
[----:B------:R-:W-:Y:S01]  /*6970*/  @!P0 FFMA.FTZ R2, R7, R8, R2 ;  /* 0x0000000807028223 */ /* 0x000fe20000010002 */
[----:B------:R-:W-:Y:S01]  /*6980*/  @!P0 SHF.R.U32.HI R10, RZ, 0x10, R19 ;  /* 0x00000010ff0a8819 */ /* 0x000fe20000011613 */
[----:B------:R-:W-:Y:S01]  /*6990*/  @!P0 FFMA.FTZ R3, R17, R18, R3 ;  /* 0x0000001211038223 */ /* 0x000fe20000010003 */
[----:B------:R-:W-:Y:S01]  /*69a0*/  @!P0 HADD2.F32 R19, -RZ, R9.H0_H0 ;  /* 0x20000009ff138230 */ /* 0x000fe20000004100 */
[----:B------:R-:W-:Y:S01]  /*69b0*/  @!P0 F2FP.PACK_AB R17, R65, R72 ;  /* 0x000000484111823e */ /* 0x000fe200000000ff */
[----:B------:R-:W-:Y:S01]  /*69c0*/  @!P0 HADD2.F32 R7, -RZ, R5.H0_H0 ;  /* 0x20000005ff078230 */ /* 0x000fe20000004100 */
[----:B------:R-:W-:Y:S01]  /*69d0*/  @!P0 SHF.R.U64 R39, R50, 0x10, R51 ;  /* 0x0000001032278819 */ /* 0x000fe20000001233 */
[----:B------:R-:W-:Y:S01]  /*69e0*/  @!P0 HADD2.F32 R29, -RZ, R9.H1_H1 ;  /* 0x30000009ff1d8230 */ /* 0x000fe20000004100 */
[-C--:B------:R-:W-:Y:S01]  /*69f0*/  @!P0 FMUL.FTZ R16, R19, R4.reuse ;  /* 0x0000000413108220 */ /* 0x080fe20000410000 */
[----:B------:R-:W-:Y:S01]  /*6a00*/  @!P0 HADD2.F32 R8, -RZ, R6.H0_H0 ;  /* 0x20000006ff088230 */ /* 0x000fe20000004100 */
[C---:B------:R-:W-:Y:S01]  /*6a10*/  @!P0 FMUL.FTZ R4, R7.reuse, R4 ;  /* 0x0000000407048220 */ /* 0x040fe20000410000 */
[----:B------:R-:W-:Y:S01]  /*6a20*/  @!P0 MOV R12, R17 ;  /* 0x00000011000c8202 */ /* 0x000fe20000000f00 */
[----:B------:R-:W-:Y:S01]  /*6a30*/  @!P0 FFMA.FTZ R64, R7, R28, -R16 ;  /* 0x0000001c07408223 */ /* 0x000fe20000010810 */
[----:B------:R-:W-:Y:S01]  /*6a40*/  @!P0 MOV R7, R15 ;  /* 0x0000000f00078202 */ /* 0x000fe20000000f00 */
[----:B------:R-:W-:Y:S01]  /*6a50*/  @!P0 IMAD.MOV.U32 R16, RZ, RZ, R47 ;  /* 0x000000ffff108224 */ /* 0x000fe200078e002f */
[----:B------:R-:W-:Y:S01]  /*6a60*/  @!P0 HADD2.F32 R30, -RZ, R37.H0_H0 ;  /* 0x20000025ff1e8230 */ /* 0x000fe20000004100 */
[----:B------:R-:W-:Y:S01]  /*6a70*/  @!P0 FMUL.FTZ R9, R29, R8 ;  /* 0x000000081d098220 */ /* 0x000fe20000410000 */
[----:B------:R-:W-:Y:S01]  /*6a80*/  @!P0 HADD2.F32 R6, -RZ, R5.H1_H1 ;  /* 0x30000005ff068230 */ /* 0x000fe20000004100 */
[----:B------:R-:W-:Y:S01]  /*6a90*/  @!P0 FFMA.FTZ R4, R19, R28, R4 ;  /* 0x0000001c13048223 */ /* 0x000fe20000010004 */
[----:B------:R-:W-:Y:S02]  /*6aa0*/  @!P0 HADD2.F32 R40, -RZ, R16.H0_H0 ;  /* 0x20000010ff288230 */ /* 0x000fe40000004100 */
[----:B------:R-:W-:Y:S01]  /*6ab0*/  @!P0 HADD2.F32 R10, -RZ, R10.H0_H0 ;  /* 0x2000000aff0a8230 */ /* 0x000fe20000004100 */
[C---:B------:R-:W-:Y:S01]  /*6ac0*/  @!P0 FMUL.FTZ R5, R6.reuse, R8 ;  /* 0x0000000806058220 */ /* 0x040fe20000410000 */
[----:B------:R-:W-:Y:S01]  /*6ad0*/  @!P0 HADD2.F32 R42, -RZ, R16.H1_H1 ;  /* 0x30000010ff2a8230 */ /* 0x000fe20000004100 */
[-C--:B------:R-:W-:Y:S01]  /*6ae0*/  @!P0 FFMA.FTZ R51, R6, R30.reuse, -R9 ;  /* 0x0000001e06338223 */ /* 0x080fe20000010809 */
[----:B------:R-:W-:Y:S01]  /*6af0*/  @!P0 HADD2.F32 R9, -RZ, R7.H0_H0 ;  /* 0x20000007ff098230 */ /* 0x000fe20000004100 */
[----:B------:R-:W-:Y:S01]  /*6b00*/  @!P0 FFMA.FTZ R5, R29, R30, R5 ;  /* 0x0000001e1d058223 */ /* 0x000fe20000010005 */
[----:B------:R-:W-:Y:S02]  /*6b10*/  @!P0 HADD2.F32 R6, -RZ, R31.H0_H0 ;  /* 0x2000001fff068230 */ /* 0x000fe40000004100 */
[----:B------:R-:W-:Y:S01]  /*6b20*/  @!P0 HADD2.F32 R7, -RZ, R7.H1_H1 ;  /* 0x30000007ff078230 */ /* 0x000fe20000004100 */
[----:B------:R-:W-:Y:S01]  /*6b30*/  @!P0 F2FP.PACK_AB R18, R51, R64 ;  /* 0x000000403312823e */ /* 0x000fe200000000ff */
[----:B------:R-:W-:Y:S01]  /*6b40*/  @!P0 HADD2.F32 R41, -RZ, R66.H1_H1 ;  /* 0x30000042ff298230 */ /* 0x000fe20000004100 */
[----:B------:R-:W-:Y:S01]  /*6b50*/  @!P0 FMUL.FTZ R16, R40, R6 ;  /* 0x0000000628108220 */ /* 0x000fe20000410000 */
[----:B------:R-:W-:Y:S01]  /*6b60*/  @!P0 F2FP.PACK_AB R4, R5, R4 ;  /* 0x000000040504823e */ /* 0x000fe200000000ff */
[C---:B------:R-:W-:Y:S01]  /*6b70*/  @!P0 FMUL.FTZ R8, R9.reuse, R6 ;  /* 0x0000000609088220 */ /* 0x040fe20000410000 */
[----:B------:R-:W-:Y:S01]  /*6b80*/  @!P0 MOV R13, R18 ;  /* 0x00000012000d8202 */ /* 0x000fe20000000f00 */
[-C--:B------:R-:W-:Y:S01]  /*6b90*/  @!P0 FMUL.FTZ R6, R42, R10.reuse ;  /* 0x0000000a2a068220 */ /* 0x080fe20000410000 */
[----:B------:R-:W-:Y:S01]  /*6ba0*/  @!P0 HADD2.F32 R37, -RZ, R67.H0_H0 ;  /* 0x20000043ff258230 */ /* 0x000fe20000004100 */
[----:B------:R-:W-:Y:S01]  /*6bb0*/  @!P0 FFMA.FTZ R50, R9, R41, -R16 ;  /* 0x0000002909328223 */ /* 0x000fe20000010810 */
[----:B------:R-:W-:Y:S01]  /*6bc0*/  @!P0 HADD2.F32 R16, -RZ, R11.H0_H0 ;  /* 0x2000000bff108230 */ /* 0x000fe20000004100 */
[C---:B------:R-:W-:Y:S01]  /*6bd0*/  @!P0 FMUL.FTZ R9, R7.reuse, R10 ;  /* 0x0000000a07098220 */ /* 0x040fe20000410000 */
[----:B------:R-:W-:Y:S01]  /*6be0*/  @!P0 HADD2.F32 R39, -RZ, R39.H0_H0 ;  /* 0x20000027ff278230 */ /* 0x000fe20000004100 */
[----:B------:R-:W-:Y:S01]  /*6bf0*/  @!P0 FFMA.FTZ R49, R7, R43, -R6 ;  /* 0x0000002b07318223 */ /* 0x000fe20000010806 */
[----:B------:R-:W-:Y:S01]  /*6c00*/  @!P0 HADD2.F32 R6, -RZ, R31.H1_H1 ;  /* 0x3000001fff068230 */ /* 0x000fe20000004100 */
[----:B------:R-:W-:Y:S01]  /*6c10*/  @!P0 IMAD.MOV.U32 R7, RZ, RZ, R14 ;  /* 0x000000ffff078224 */ /* 0x000fe200078e000e */
[--C-:B------:R-:W-:Y:S01]  /*6c20*/  @!P0 HADD2.F32 R31, -RZ, R38.reuse.H0_H0 ;  /* 0x20000026ff1f8230 */ /* 0x100fe20000004100 */
[----:B------:R-:W-:Y:S01]  /*6c30*/  @!P0 IMAD.MOV.U32 R45, RZ, RZ, R4 ;  /* 0x000000ffff2d8224 */ /* 0x000fe200078e0004 */
[----:B------:R-:W-:Y:S02]  /*6c40*/  @!P0 HADD2.F32 R38, -RZ, R38.H1_H1 ;  /* 0x30000026ff268230 */ /* 0x000fe40000004100 */
[--C-:B------:R-:W-:Y:S02]  /*6c50*/  @!P0 HADD2.F32 R11, -RZ, R7.reuse.H0_H0 ;  /* 0x20000007ff0b8230 */ /* 0x100fe40000004100 */
[----:B------:R-:W-:Y:S01]  /*6c60*/  @!P0 HADD2.F32 R10, -RZ, R7.H1_H1 ;  /* 0x30000007ff0a8230 */ /* 0x000fe20000004100 */
[----:B------:R-:W-:Y:S02]  /*6c70*/  @!P0 FMUL.FTZ R7, R31, R6 ;  /* 0x000000061f078220 */ /* 0x000fe40000410000 */
[----:B------:R-:W-:Y:S02]  /*6c80*/  @!P0 FMUL.FTZ R48, R38, R16 ;  /* 0x0000001026308220 */ /* 0x000fe40000410000 */
[C---:B------:R-:W-:Y:S02]  /*6c90*/  @!P0 FMUL.FTZ R6, R11.reuse, R6 ;  /* 0x000000060b068220 */ /* 0x040fe40000410000 */
[----:B------:R-:W-:Y:S02]  /*6ca0*/  @!P0 FFMA.FTZ R11, R11, R37, -R7 ;  /* 0x000000250b0b8223 */ /* 0x000fe40000010807 */
[C---:B------:R-:W-:Y:S02]  /*6cb0*/  @!P0 FFMA.FTZ R48, R10.reuse, R39, -R48 ;  /* 0x000000270a308223 */ /* 0x040fe40000010830 */
[----:B------:R-:W-:Y:S01]  /*6cc0*/  @!P0 FMUL.FTZ R7, R10, R16 ;  /* 0x000000100a078220 */ /* 0x000fe20000410000 */
[----:B------:R-:W-:Y:S01]  /*6cd0*/  @!P0 F2FP.PACK_AB R16, R49, R50 ;  /* 0x000000323110823e */ /* 0x000fe200000000ff */
[----:B------:R-:W-:Y:S01]  /*6ce0*/  @!P0 FFMA.FTZ R6, R31, R37, R6 ;  /* 0x000000251f068223 */ /* 0x000fe20000010006 */
[----:B------:R-:W-:Y:S01]  /*6cf0*/  @!P0 F2FP.PACK_AB R11, R48, R11 ;  /* 0x0000000b300b823e */ /* 0x000fe200000000ff */
[----:B------:R-:W-:Y:S01]  /*6d00*/  @!P0 FFMA.FTZ R7, R38, R39, R7 ;  /* 0x0000002726078223 */ /* 0x000fe20000010007 */
[----:B------:R-:W-:Y:S01]  /*6d10*/  @!P0 MOV R15, R16 ;  /* 0x00000010000f8202 */ /* 0x000fe20000000f00 */
[----:B------:R-:W-:Y:S01]  /*6d20*/  @!P0 FFMA.FTZ R8, R40, R41, R8 ;  /* 0x0000002928088223 */ /* 0x000fe20000010008 */
[----:B------:R-:W-:Y:S01]  /*6d30*/  @!P0 F2FP.PACK_AB R10, R3, R2 ;  /* 0x00000002030a823e */ /* 0x000fe200000000ff */
        /* <DEDUP_REMOVED lines=9> */
.L_x_1396:
[----:B------:R-:W-:Y:S05]  /*6dd0*/  BSYNC B1 ;  /* 0x0000000000017941 */ /* 0x000fea0003800000 */
.L_x_1395:
[----:B------:R-:W-:Y:S04]  /*6de0*/  IADD3 R49, P0, R180, R80, RZ ;  /* 0x00000050b4317210 */ /* 0x000fe80007f1e0ff */
[----:B------:R-:W-:Y:S01]  /*6df0*/  IADD3.X R50, R85, R142, RZ, P0, !PT ;  /* 0x0000008e55327210 */ /* 0x000fe200007fe4ff */
[----:B------:R-:W-:-:S05]  /*6e00*/  @P3 BRA `(.L_x_1384) ;  /* 0x0000113000003947 */ /* 0x000fca0003800000 */
[----:B------:R-:W-:Y:S01]  /*6e10*/  ISETP.GE.AND P0, PT, R132, c[0x0][0x1d4], PT ;  /* 0x0000750084007a0c */ /* 0x000fe20003f06270 */
[----:B------:R-:W-:Y:S01]  /*6e20*/  @!UPT UIADD3 URZ, URZ, URZ, URZ ;  /* 0x0000003f3f3ff290 */ /* 0x000fe2000fffe03f */
[----:B------:R-:W-:Y:S11]  /*6e30*/  BSSY B0, `(.L_x_1399) ;  /* 0x0000071000007945 */ /* 0x000ff60003800000 */
        /* <DEDUP_REMOVED lines=16> */
[--C-:B------:R-:W-:Y:S01]  /*6f40*/  @!P0 SHF.R.U64 R18, R56, 0x10, R57.reuse ;  /* 0x0000001038128819 */ /* 0x100fe20000001239 */
[----:B------:R-:W-:Y:S01]  /*6f50*/  @!P0 HADD2.F32 R8, -RZ, R67.H1_H1 ;  /* 0x30000043ff088230 */ /* 0x000fe20000004100 */
[----:B--2---:R-:W-:Y:S01]  /*6f60*/  @!P0 MOV R9, R40 ;  /* 0x0000002800098202 */ /* 0x004fe20000000f00 */
[----:B------:R-:W-:Y:S01]  /*6f70*/  @!P0 HADD2.F32 R5, -RZ, R5.H0_H0 ;  /* 0x20000005ff058230 */ /* 0x000fe20000004100 */
[----:B-1----:R-:W-:Y:S01]  /*6f80*/  @!P0 MOV R4, R12 ;  /* 0x0000000c00048202 */ /* 0x002fe20000000f00 */
[----:B------:R-:W-:Y:S01]  /*6f90*/  @!P0 HADD2.F32 R18, -RZ, R18.H0_H0 ;  /* 0x20000012ff128230 */ /* 0x000fe20000004100 */
[----:B------:R-:W-:Y:S01]  /*6fa0*/  @!P0 SHF.R.U32.HI R16, RZ, 0x10, R57 ;  /* 0x00000010ff108819 */ /* 0x000fe20000011639 */
[--C-:B------:R-:W-:Y:S01]  /*6fb0*/  @!P0 HADD2.F32 R7, -RZ, R9.reuse.H0_H0 ;  /* 0x20000009ff078230 */ /* 0x100fe20000004100 */
[----:B------:R-:W-:Y:S01]  /*6fc0*/  @!P0 MOV R29, R42 ;  /* 0x0000002a001d8202 */ /* 0x000fe20000000f00 */
[----:B------:R-:W-:Y:S01]  /*6fd0*/  @!P0 HADD2.F32 R17, -RZ, R9.H1_H1 ;  /* 0x30000009ff118230 */ /* 0x000fe20000004100 */
[----:B------:R-:W-:Y:S01]  /*6fe0*/  @!P0 IMAD.MOV.U32 R9, RZ, RZ, R41 ;  /* 0x000000ffff098224 */ /* 0x000fe200078e0029 */
[--C-:B------:R-:W-:Y:S01]  /*6ff0*/  @!P0 HADD2.F32 R3, -RZ, R4.reuse.H0_H0 ;  /* 0x20000004ff038230 */ /* 0x100fe20000004100 */
[----:B------:R-:W-:Y:S01]  /*7000*/  @!P0 FMUL.FTZ R19, R7, R2 ;  /* 0x0000000207138220 */ /* 0x000fe20000410000 */
[----:B------:R-:W-:Y:S01]  /*7010*/  @!P0 HADD2.F32 R4, -RZ, R4.H1_H1 ;  /* 0x30000004ff048230 */ /* 0x000fe20000004100 */
[----:B------:R-:W-:Y:S01]  /*7020*/  @!P0 SHF.R.U64 R11, R22, 0x10, R23 ;  /* 0x00000010160b8819 */ /* 0x000fe20000001217 */
[----:B------:R-:W-:Y:S01]  /*7030*/  @!P0 HADD2.F32 R20, -RZ, R68.H0_H0 ;  /* 0x20000044ff148230 */ /* 0x000fe20000004100 */
[----:B------:R-:W-:Y:S01]  /*7040*/  @!P0 FFMA.FTZ R54, R3, R8, -R19 ;  /* 0x0000000803368223 */ /* 0x000fe20000010813 */
[----:B------:R-:W-:Y:S01]  /*7050*/  @!P0 HADD2.F32 R22, -RZ, R16.H0_H0 ;  /* 0x20000010ff168230 */ /* 0x000fe20000004100 */
[-C--:B------:R-:W-:Y:S01]  /*7060*/  @!P0 FMUL.FTZ R19, R17, R5.reuse ;  /* 0x0000000511138220 */ /* 0x080fe20000410000 */
[----:B------:R-:W-:Y:S01]  /*7070*/  @!P0 HADD2.F32 R28, -RZ, R69.H0_H0 ;  /* 0x20000045ff1c8230 */ /* 0x000fe20000004100 */
[----:B------:R-:W-:Y:S01]  /*7080*/  @!P0 FMUL.FTZ R2, R3, R2 ;  /* 0x0000000203028220 */ /* 0x000fe20000410000 */
[----:B------:R-:W-:Y:S01]  /*7090*/  @!P0 SHF.R.U32.HI R6, RZ, 0x10, R21 ;  /* 0x00000010ff068819 */ /* 0x000fe20000011615 */
[C---:B------:R-:W-:Y:S01]  /*70a0*/  @!P0 FMUL.FTZ R3, R4.reuse, R5 ;  /* 0x0000000504038220 */ /* 0x040fe20000410000 */
[----:B------:R-:W-:Y:S01]  /*70b0*/  @!P0 MOV R5, R13 ;  /* 0x0000000d00058202 */ /* 0x000fe20000000f00 */
[----:B------:R-:W-:Y:S01]  /*70c0*/  @!P0 FFMA.FTZ R53, R4, R18, -R19 ;  /* 0x0000001204358223 */ /* 0x000fe20000010813 */
[----:B------:R-:W-:Y:S01]  /*70d0*/  @!P0 HADD2.F32 R4, -RZ, R32.H1_H1 ;  /* 0x30000020ff048230 */ /* 0x000fe20000004100 */
[----:B------:R-:W-:Y:S01]  /*70e0*/  @!P0 FFMA.FTZ R2, R7, R8, R2 ;  /* 0x0000000807028223 */ /* 0x000fe20000010002 */
[----:B------:R-:W-:Y:S01]  /*70f0*/  @!P0 HADD2.F32 R19, -RZ, R9.H0_H0 ;  /* 0x20000009ff138230 */ /* 0x000fe20000004100 */
[----:B------:R-:W-:Y:S01]  /*7100*/  @!P0 FFMA.FTZ R3, R17, R18, R3 ;  /* 0x0000001211038223 */ /* 0x000fe20000010003 */
[----:B------:R-:W-:Y:S01]  /*7110*/  @!P0 HADD2.F32 R7, -RZ, R5.H0_H0 ;  /* 0x20000005ff078230 */ /* 0x000fe20000004100 */
[----:B------:R-:W-:Y:S01]  /*7120*/  @!P0 F2FP.PACK_AB R17, R53, R54 ;  /* 0x000000363511823e */ /* 0x000fe200000000ff */
        /* <DEDUP_REMOVED lines=8> */
[----:B------:R-:W-:Y:S01]  /*71b0*/  @!P0 HADD2.F32 R6, -RZ, R5.H1_H1 ;  /* 0x30000005ff068230 */ /* 0x000fe20000004100 */
[----:B------:R-:W-:Y:S01]  /*71c0*/  @!P0 FMUL.FTZ R9, R21, R8 ;  /* 0x0000000815098220 */ /* 0x000fe20000410000 */
[----:B------:R-:W-:Y:S01]  /*71d0*/  @!P0 SHF.R.U32.HI R10, RZ, 0x10, R23 ;  /* 0x00000010ff0a8819 */ /* 0x000fe20000011617 */
[----:B------:R-:W-:Y:S01]  /*71e0*/  @!P0 FFMA.FTZ R4, R19, R20, R4 ;  /* 0x0000001413048223 */ /* 0x000fe20000010004 */
[----:B------:R-:W-:Y:S01]  /*71f0*/  @!P0 SHF.R.U32.HI R23, RZ, 0x10, R59 ;  /* 0x00000010ff178819 */ /* 0x000fe2000001163b */
[C---:B------:R-:W-:Y:S01]  /*7200*/  @!P0 FMUL.FTZ R5, R6.reuse, R8 ;  /* 0x0000000806058220 */ /* 0x040fe20000410000 */
[----:B------:R-:W-:Y:S01]  /*7210*/  @!P0 HADD2.F32 R31, -RZ, R16.H0_H0 ;  /* 0x20000010ff1f8230 */ /* 0x000fe20000004100 */
[-C--:B------:R-:W-:Y:S01]  /*7220*/  @!P0 FFMA.FTZ R51, R6, R22.reuse, -R9 ;  /* 0x0000001606338223 */ /* 0x080fe20000010809 */
[----:B------:R-:W-:Y:S01]  /*7230*/  @!P0 HADD2.F32 R6, -RZ, R33.H0_H0 ;  /* 0x20000021ff068230 */ /* 0x000fe20000004100 */
[----:B------:R-:W-:Y:S01]  /*7240*/  @!P0 FFMA.FTZ R5, R21, R22, R5 ;  /* 0x0000001615058223 */ /* 0x000fe20000010005 */
[----:B------:R-:W-:Y:S01]  /*7250*/  @!P0 HADD2.F32 R10, -RZ, R10.H0_H0 ;  /* 0x2000000aff0a8230 */ /* 0x000fe20000004100 */
[----:B------:R-:W-:Y:S01]  /*7260*/  @!P0 SHF.R.U64 R30, R58, 0x10, R59 ;  /* 0x000000103a1e8819 */ /* 0x000fe2000000123b */
[--C-:B------:R-:W-:Y:S01]  /*7270*/  @!P0 HADD2.F32 R9, -RZ, R7.reuse.H0_H0 ;  /* 0x20000007ff098230 */ /* 0x100fe20000004100 */
[----:B------:R-:W-:Y:S01]  /*7280*/  @!P0 F2FP.PACK_AB R18, R51, R52 ;  /* 0x000000343312823e */ /* 0x000fe200000000ff */
[----:B------:R-:W-:Y:S01]  /*7290*/  @!P0 HADD2.F32 R37, -RZ, R16.H1_H1 ;  /* 0x30000010ff258230 */ /* 0x000fe20000004100 */
[-C--:B------:R-:W-:Y:S01]  /*72a0*/  @!P0 FMUL.FTZ R16, R31, R6.reuse ;  /* 0x000000061f108220 */ /* 0x080fe20000410000 */
[----:B------:R-:W-:Y:S01]  /*72b0*/  @!P0 HADD2.F32 R7, -RZ, R7.H1_H1 ;  /* 0x30000007ff078230 */ /* 0x000fe20000004100 */
[----:B------:R-:W-:Y:S01]  /*72c0*/  @!P0 FMUL.FTZ R8, R9, R6 ;  /* 0x0000000609088220 */ /* 0x000fe20000410000 */
[----:B------:R-:W-:Y:S01]  /*72d0*/  @!P0 HADD2.F32 R32, -RZ, R68.H1_H1 ;  /* 0x30000044ff208230 */ /* 0x000fe20000004100 */
[----:B------:R-:W-:Y:S01]  /*72e0*/  @!P0 FMUL.FTZ R6, R37, R10 ;  /* 0x0000000a25068220 */ /* 0x000fe20000410000 */
[----:B------:R-:W-:Y:S01]  /*72f0*/  @!P0 HADD2.F32 R38, -RZ, R23.H0_H0 ;  /* 0x20000017ff268230 */ /* 0x000fe20000004100 */
[----:B------:R-:W-:Y:S01]  /*7300*/  @!P0 MOV R13, R18 ;  /* 0x00000012000d8202 */ /* 0x000fe20000000f00 */
[----:B------:R-:W-:Y:S01]  /*7310*/  @!P0 HADD2.F32 R23, -RZ, R29.H0_H0 ;  /* 0x2000001dff178230 */ /* 0x000fe20000004100 */
[----:B------:R-:W-:Y:S01]  /*7320*/  @!P0 FFMA.FTZ R48, R9, R32, -R16 ;  /* 0x0000002009308223 */ /* 0x000fe20000010810 */
[----:B------:R-:W-:Y:S01]  /*7330*/  @!P0 F2FP.PACK_AB R4, R5, R4 ;  /* 0x000000040504823e */ /* 0x000fe200000000ff */
[C---:B------:R-:W-:Y:S01]  /*7340*/  @!P0 FMUL.FTZ R9, R7.reuse, R10 ;  /* 0x0000000a07098220 */ /* 0x040fe20000410000 */
[----:B------:R-:W-:Y:S01]  /*7350*/  @!P0 HADD2.F32 R16, -RZ, R11.H0_H0 ;  /* 0x2000000bff108230 */ /* 0x000fe20000004100 */
[----:B------:R-:W-:Y:S01]  /*7360*/  @!P0 FFMA.FTZ R39, R7, R38, -R6 ;  /* 0x0000002607278223 */ /* 0x000fe20000010806 */
[----:B------:R-:W-:Y:S01]  /*7370*/  @!P0 HADD2.F32 R6, -RZ, R33.H1_H1 ;  /* 0x30000021ff068230 */ /* 0x000fe20000004100 */
[----:B------:R-:W-:Y:S01]  /*7380*/  @!P0 IMAD.MOV.U32 R7, RZ, RZ, R14 ;  /* 0x000000ffff078224 */ /* 0x000fe200078e000e */
[----:B------:R-:W-:Y:S01]  /*7390*/  @!P0 HADD2.F32 R29, -RZ, R29.H1_H1 ;  /* 0x3000001dff1d8230 */ /* 0x000fe20000004100 */
[----:B------:R-:W-:Y:S01]  /*73a0*/  @!P0 IMAD.MOV.U32 R41, RZ, RZ, R4 ;  /* 0x000000ffff298224 */ /* 0x000fe200078e0004 */
[----:B------:R-:W-:Y:S02]  /*73b0*/  @!P0 HADD2.F32 R30, -RZ, R30.H0_H0 ;  /* 0x2000001eff1e8230 */ /* 0x000fe40000004100 */
[--C-:B------:R-:W-:Y:S01]  /*73c0*/  @!P0 HADD2.F32 R11, -RZ, R7.reuse.H0_H0 ;  /* 0x20000007ff0b8230 */ /* 0x100fe20000004100 */
[----:B------:R-:W-:Y:S01]  /*73d0*/  @!P0 FMUL.FTZ R33, R29, R16 ;  /* 0x000000101d218220 */ /* 0x000fe20000410000 */
[----:B------:R-:W-:Y:S01]  /*73e0*/  @!P0 HADD2.F32 R10, -RZ, R7.H1_H1 ;  /* 0x30000007ff0a8230 */ /* 0x000fe20000004100 */
[-C--:B------:R-:W-:Y:S02]  /*73f0*/  @!P0 FMUL.FTZ R7, R23, R6.reuse ;  /* 0x0000000617078220 */ /* 0x080fe40000410000 */
        /* <DEDUP_REMOVED lines=20> */
.L_x_1400:
[----:B------:R-:W-:Y:S05]  /*7540*/  BSYNC B0 ;  /* 0x0000000000007941 */ /* 0x000fea0003800000 */
.L_x_1399:
        /* <DEDUP_REMOVED lines=13> */
[----:B------:R-:W-:Y:S01]  /*7620*/  @!P0 HADD2.F32 R23, -RZ, R69.H1_H1 ;  /* 0x30000045ff178230 */ /* 0x000fe20000004100 */
[----:B------:R-:W-:Y:S01]  /*7630*/  @!P0 SHF.R.U32.HI R18, RZ, 0x10, R61 ;  /* 0x00000010ff128819 */ /* 0x000fe2000001163d */
[----:B------:R-:W-:Y:S01]  /*7640*/  @!P0 HADD2.F32 R19, -RZ, R70.H0_H0 ;  /* 0x20000046ff138230 */ /* 0x000fe20000004100 */
[----:B------:R-:W-:Y:S01]  /*7650*/  @!P0 SHF.R.U64 R10, R24, 0x10, R25 ;  /* 0x00000010180a8819 */ /* 0x000fe20000001219 */
[----:B------:R-:W-:Y:S01]  /*7660*/  @!P0 HADD2.F32 R8, -RZ, R6.H0_H0 ;  /* 0x20000006ff088230 */ /* 0x000fe20000004100 */
[--C-:B------:R-:W-:Y:S01]  /*7670*/  @!P0 SHF.R.U64 R16, R26, 0x10, R27.reuse ;  /* 0x000000101a108819 */ /* 0x100fe2000000121b */
[----:B------:R-:W-:Y:S01]  /*7680*/  @!P0 HADD2.F32 R25, -RZ, R18.H0_H0 ;  /* 0x20000012ff198230 */ /* 0x000fe20000004100 */
[----:B------:R-:W-:Y:S01]  /*7690*/  @!P0 SHF.R.U32.HI R11, RZ, 0x10, R27 ;  /* 0x00000010ff0b8819 */ /* 0x000fe2000001161b */
[----:B------:R-:W-:Y:S01]  /*76a0*/  @!P0 HADD2.F32 R27, -RZ, R70.H1_H1 ;  /* 0x30000046ff1b8230 */ /* 0x000fe20000004100 */
[----:B------:R-:W-:Y:S01]  /*76b0*/  @!P0 SHF.R.U64 R21, R60, 0x10, R61 ;  /* 0x000000103c158819 */ /* 0x000fe2000000123d */
[----:B------:R-:W-:Y:S01]  /*76c0*/  @!P0 HADD2.F32 R16, -RZ, R16.H0_H0 ;  /* 0x20000010ff108230 */ /* 0x000fe20000004100 */
[--C-:B------:R-:W-:Y:S01]  /*76d0*/  @!P0 SHF.R.U32.HI R29, RZ, 0x10, R63.reuse ;  /* 0x00000010ff1d8819 */ /* 0x100fe2000001163f */
[----:B-1----:R-:W-:Y:S01]  /*76e0*/  @!P0 IMAD.MOV.U32 R28, RZ, RZ, R42 ;  /* 0x000000ffff1c8224 */ /* 0x002fe200078e002a */
[----:B------:R-:W-:Y:S01]  /*76f0*/  @!P0 MOV R9, R41 ;  /* 0x0000002900098202 */ /* 0x000fe20000000f00 */
[----:B------:R-:W-:Y:S01]  /*7700*/  @!P0 HADD2.F32 R21, -RZ, R21.H0_H0 ;  /* 0x20000015ff158230 */ /* 0x000fe20000004100 */
[----:B------:R-:W-:Y:S01]  /*7710*/  @!P0 MOV R17, R40 ;  /* 0x0000002800118202 */ /* 0x000fe20000000f00 */
[----:B------:R-:W-:Y:S01]  /*7720*/  @!P0 HADD2.F32 R33, -RZ, R29.H0_H0 ;  /* 0x2000001dff218230 */ /* 0x000fe20000004100 */
[----:B------:R-:W-:Y:S01]  /*7730*/  @!P0 SHF.R.U64 R30, R62, 0x10, R63 ;  /* 0x000000103e1e8819 */ /* 0x000fe2000000123f */
[--C-:B------:R-:W-:Y:S01]  /*7740*/  @!P0 HADD2.F32 R22, -RZ, R9.reuse.H0_H0 ;  /* 0x20000009ff168230 */ /* 0x100fe20000004100 */
[----:B--2---:R-:W-:Y:S01]  /*7750*/  @!P0 MOV R5, R13 ;  /* 0x0000000d00058202 */ /* 0x004fe20000000f00 */
[----:B------:R-:W-:Y:S03]  /*7760*/  @!P0 HADD2.F32 R24, -RZ, R9.H1_H1 ;  /* 0x30000009ff188230 */ /* 0x000fe60000004100 */
[----:B------:R-:W-:Y:S01]  /*7770*/  @!P0 FMUL.FTZ R7, R22, R2 ;  /* 0x0000000216078220 */ /* 0x000fe20000410000 */
[----:B------:R-:W-:Y:S01]  /*7780*/  @!P0 HADD2.F32 R18, -RZ, R17.H0_H0 ;  /* 0x20000011ff128230 */ /* 0x000fe20000004100 */
[----:B------:R-:W-:Y:S01]  /*7790*/  @!P0 FMUL.FTZ R9, R24, R8 ;  /* 0x0000000818098220 */ /* 0x000fe20000410000 */
[----:B------:R-:W-:Y:S02]  /*77a0*/  @!P0 HADD2.F32 R3, -RZ, R5.H0_H0 ;  /* 0x20000005ff038230 */ /* 0x000fe40000004100 */
[----:B------:R-:W-:Y:S02]  /*77b0*/  @!P0 HADD2.F32 R29, -RZ, R30.H0_H0 ;  /* 0x2000001eff1d8230 */ /* 0x000fe40000004100 */
[----:B------:R-:W-:Y:S01]  /*77c0*/  @!P0 HADD2.F32 R31, -RZ, R71.H0_H0 ;  /* 0x20000047ff1f8230 */ /* 0x000fe20000004100 */
[C---:B------:R-:W-:Y:S01]  /*77d0*/  @!P0 FFMA.FTZ R51, R3.reuse, R23, -R7 ;  /* 0x0000001703338223 */ /* 0x040fe20000010807 */
[----:B------:R-:W-:Y:S01]  /*77e0*/  @!P0 MOV R7, R12 ;  /* 0x0000000c00078202 */ /* 0x000fe20000000f00 */
[----:B------:R-:W-:Y:S01]  /*77f0*/  @!P0 FMUL.FTZ R4, R3, R2 ;  /* 0x0000000203048220 */ /* 0x000fe20000410000 */
[----:B------:R-:W-:Y:S02]  /*7800*/  @!P0 HADD2.F32 R2, -RZ, R34.H1_H1 ;  /* 0x30000022ff028230 */ /* 0x000fe40000004100 */
[----:B------:R-:W-:Y:S02]  /*7810*/  @!P0 HADD2.F32 R3, -RZ, R5.H1_H1 ;  /* 0x30000005ff038230 */ /* 0x000fe40000004100 */
[--C-:B------:R-:W-:Y:S01]  /*7820*/  @!P0 HADD2.F32 R6, -RZ, R7.reuse.H0_H0 ;  /* 0x20000007ff068230 */ /* 0x100fe20000004100 */
[----:B------:R-:W-:Y:S01]  /*7830*/  @!P0 FMUL.FTZ R20, R18, R2 ;  /* 0x0000000212148220 */ /* 0x000fe20000410000 */
[----:B------:R-:W-:Y:S01]  /*7840*/  @!P0 HADD2.F32 R7, -RZ, R7.H1_H1 ;  /* 0x30000007ff078230 */ /* 0x000fe20000004100 */
[C---:B------:R-:W-:Y:S01]  /*7850*/  @!P0 FFMA.FTZ R48, R3.reuse, R25, -R9 ;  /* 0x0000001903308223 */ /* 0x040fe20000010809 */
[----:B------:R-:W-:Y:S01]  /*7860*/  @!P0 MOV R9, R14 ;  /* 0x0000000e00098202 */ /* 0x000fe20000000f00 */
[C---:B------:R-:W-:Y:S01]  /*7870*/  @!P0 FMUL.FTZ R2, R6.reuse, R2 ;  /* 0x0000000206028220 */ /* 0x040fe20000410000 */
[----:B------:R-:W-:Y:S01]  /*7880*/  @!P0 HADD2.F32 R26, -RZ, R28.H0_H0 ;  /* 0x2000001cff1a8230 */ /* 0x000fe20000004100 */
[-C--:B------:R-:W-:Y:S01]  /*7890*/  @!P0 FFMA.FTZ R47, R6, R19.reuse, -R20 ;  /* 0x00000013062f8223 */ /* 0x080fe20000010814 */
[----:B------:R-:W-:Y:S01]  /*78a0*/  @!P0 HADD2.F32 R6, -RZ, R35.H0_H0 ;  /* 0x20000023ff068230 */ /* 0x000fe20000004100 */
[----:B------:R-:W-:Y:S01]  /*78b0*/  @!P0 FMUL.FTZ R5, R3, R8 ;  /* 0x0000000803058220 */ /* 0x000fe20000410000 */
[----:B------:R-:W-:Y:S01]  /*78c0*/  @!P0 HADD2.F32 R3, -RZ, R10.H0_H0 ;  /* 0x2000000aff038230 */ /* 0x000fe20000004100 */
[----:B------:R-:W-:Y:S01]  /*78d0*/  @!P0 FFMA.FTZ R2, R18, R19, R2 ;  /* 0x0000001312028223 */ /* 0x000fe20000010002 */
[----:B------:R-:W-:Y:S01]  /*78e0*/  @!P0 HADD2.F32 R8, -RZ, R9.H0_H0 ;  /* 0x20000009ff088230 */ /* 0x000fe20000004100 */
[-C--:B------:R-:W-:Y:S01]  /*78f0*/  @!P0 FMUL.FTZ R10, R26, R6.reuse ;  /* 0x000000061a0a8220 */ /* 0x080fe20000410000 */
[----:B------:R-:W-:Y:S02]  /*7900*/  @!P0 HADD2.F32 R20, -RZ, R17.H1_H1 ;  /* 0x30000011ff148230 */ /* 0x000fe40000004100 */
[----:B------:R-:W-:Y:S01]  /*7910*/  @!P0 HADD2.F32 R28, -RZ, R28.H1_H1 ;  /* 0x3000001cff1c8230 */ /* 0x000fe20000004100 */
[----:B------:R-:W-:Y:S01]  /*7920*/  @!P0 FFMA.FTZ R39, R8, R27, -R10 ;  /* 0x0000001b08278223 */ /* 0x000fe2000001080a */
[----:B------:R-:W-:Y:S01]  /*7930*/  @!P0 MOV R10, R43 ;  /* 0x0000002b000a8202 */ /* 0x000fe20000000f00 */
[-C--:B------:R-:W-:Y:S02]  /*7940*/  @!P0 FMUL.FTZ R17, R20, R3.reuse ;  /* 0x0000000314118220 */ /* 0x080fe40000410000 */
[C---:B------:R-:W-:Y:S02]  /*7950*/  @!P0 FMUL.FTZ R3, R7.reuse, R3 ;  /* 0x0000000307038220 */ /* 0x040fe40000410000 */
[----:B------:R-:W-:Y:S01]  /*7960*/  @!P0 FFMA.FTZ R46, R7, R21, -R17 ;  /* 0x00000015072e8223 */ /* 0x000fe20000010811 */
[----:B------:R-:W-:Y:S01]  /*7970*/  @!P0 MOV R7, R15 ;  /* 0x0000000f00078202 */ /* 0x000fe20000000f00 */
[----:B------:R-:W-:Y:S01]  /*7980*/  @!P0 FMUL.FTZ R6, R8, R6 ;  /* 0x0000000608068220 */ /* 0x000fe20000410000 */
[----:B------:R-:W-:Y:S01]  /*7990*/  @!P0 HADD2.F32 R8, -RZ, R35.H1_H1 ;  /* 0x30000023ff088230 */ /* 0x000fe20000004100 */
[----:B------:R-:W-:Y:S01]  /*79a0*/  @!P0 FMUL.FTZ R37, R28, R16 ;  /* 0x000000101c258220 */ /* 0x000fe20000410000 */
[----:B------:R-:W-:Y:S01]  /*79b0*/  @!P0 HADD2.F32 R17, -RZ, R11.H0_H0 ;  /* 0x2000000bff118230 */ /* 0x000fe20000004100 */
[----:B------:R-:W-:Y:S01]  /*79c0*/  @!P0 FFMA.FTZ R3, R20, R21, R3 ;  /* 0x0000001514038223 */ /* 0x000fe20000010003 */
[--C-:B------:R-:W-:Y:S01]  /*79d0*/  @!P0 HADD2.F32 R30, -RZ, R10.reuse.H0_H0 ;  /* 0x2000000aff1e8230 */ /* 0x100fe20000004100 */
[----:B------:R-:W-:Y:S01]  /*79e0*/  @!P0 FFMA.FTZ R4, R22, R23, R4 ;  /* 0x0000001716048223 */ /* 0x000fe20000010004 */
[----:B------:R-:W-:Y:S01]  /*79f0*/  @!P0 HADD2.F32 R32, -RZ, R10.H1_H1 ;  /* 0x3000000aff208230 */ /* 0x000fe20000004100 */
[----:B------:R-:W-:Y:S01]  /*7a00*/  @!P0 FFMA.FTZ R5, R24, R25, R5 ;  /* 0x0000001918058223 */ /* 0x000fe20000010005 */
[----:B------:R-:W-:Y:S01]  /*7a10*/  @!P0 HADD2.F32 R11, -RZ, R9.H1_H1 ;  /* 0x30000009ff0b8230 */ /* 0x000fe20000004100 */
[----:B------:R-:W-:Y:S01]  /*7a20*/  @!P0 FMUL.FTZ R35, R30, R8 ;  /* 0x000000081e238220 */ /* 0x000fe20000410000 */
[--C-:B------:R-:W-:Y:S01]  /*7a30*/  @!P0 HADD2.F32 R10, -RZ, R7.reuse.H0_H0 ;  /* 0x20000007ff0a8230 */ /* 0x100fe20000004100 */
[----:B------:R-:W-:Y:S01]  /*7a40*/  @!P0 FMUL.FTZ R34, R32, R17 ;  /* 0x0000001120228220 */ /* 0x000fe20000410000 */
[----:B------:R-:W-:Y:S01]  /*7a50*/  @!P0 F2FP.PACK_AB R4, R5, R4 ;  /* 0x000000040504823e */ /* 0x000fe200000000ff */
[----:B------:R-:W-:Y:S01]  /*7a60*/  @!P0 HADD2.F32 R9, -RZ, R7.H1_H1 ;  /* 0x30000007ff098230 */ /* 0x000fe20000004100 */
[----:B------:R-:W-:Y:S02]  /*7a70*/  @!P0 FFMA.FTZ R37, R11, R29, -R37 ;  /* 0x0000001d0b258223 */ /* 0x000fe40000010825 */
[----:B------:R-:W-:Y:S01]  /*7a80*/  @!P0 MOV R41, R4 ;  /* 0x0000000400298202 */ /* 0x000fe20000000f00 */
[----:B------:R-:W-:Y:S02]  /*7a90*/  @!P0 FFMA.FTZ R35, R10, R31, -R35 ;  /* 0x0000001f0a238223 */ /* 0x000fe40000010823 */
[----:B------:R-:W-:Y:S01]  /*7aa0*/  @!P0 FFMA.FTZ R38, R9, R33, -R34 ;  /* 0x0000002109268223 */ /* 0x000fe20000010822 */
[----:B------:R-:W-:Y:S01]  /*7ab0*/  @!P0 F2FP.PACK_AB R34, R48, R51 ;  /* 0x000000333022823e */ /* 0x000fe200000000ff */
[----:B------:R-:W-:Y:S01]  /*7ac0*/  @!P0 FMUL.FTZ R7, R11, R16 ;  /* 0x000000100b078220 */ /* 0x000fe20000410000 */
[----:B------:R-:W-:Y:S01]  /*7ad0*/  @!P0 F2FP.PACK_AB R16, R46, R47 ;  /* 0x0000002f2e10823e */ /* 0x000fe200000000ff */
[----:B------:R-:W-:Y:S01]  /*7ae0*/  @!P0 FMUL.FTZ R8, R10, R8 ;  /* 0x000000080a088220 */ /* 0x000fe20000410000 */
[----:B------:R-:W-:Y:S01]  /*7af0*/  @!P0 F2FP.PACK_AB R11, R38, R35 ;  /* 0x00000023260b823e */ /* 0x000fe200000000ff */
[----:B------:R-:W-:Y:S01]  /*7b00*/  @!P0 FFMA.FTZ R6, R26, R27, R6 ;  /* 0x0000001b1a068223 */ /* 0x000fe20000010006 */
[----:B------:R-:W-:Y:S01]  /*7b10*/  @!P0 F2FP.PACK_AB R10, R37, R39 ;  /* 0x00000027250a823e */ /* 0x000fe200000000ff */
[----:B------:R-:W-:Y:S01]  /*7b20*/  @!P0 FMUL.FTZ R9, R9, R17 ;  /* 0x0000001109098220 */ /* 0x000fe20000410000 */
[----:B------:R-:W-:Y:S01]  /*7b30*/  @!P0 MOV R13, R34 ;  /* 0x00000022000d8202 */ /* 0x000fe20000000f00 */
[----:B------:R-:W-:Y:S01]  /*7b40*/  @!P0 FFMA.FTZ R7, R28, R29, R7 ;  /* 0x0000001d1c078223 */ /* 0x000fe20000010007 */
[----:B------:R-:W-:Y:S01]  /*7b50*/  @!P0 MOV R14, R10 ;  /* 0x0000000a000e8202 */ /* 0x000fe20000000f00 */
[----:B------:R-:W-:Y:S01]  /*7b60*/  @!P0 FFMA.FTZ R8, R30, R31, R8 ;  /* 0x0000001f1e088223 */ /* 0x000fe20000010008 */
[----:B------:R-:W-:Y:S01]  /*7b70*/  @!P0 MOV R15, R11 ;  /* 0x0000000b000f8202 */ /* 0x000fe20000000f00 */
[----:B------:R-:W-:Y:S01]  /*7b80*/  @!P0 IMAD.MOV.U32 R12, RZ, RZ, R16 ;  /* 0x000000ffff0c8224 */ /* 0x000fe200078e0010 */
[----:B------:R-:W-:Y:S01]  /*7b90*/  @!P0 F2FP.PACK_AB R10, R3, R2 ;  /* 0x00000002030a823e */ /* 0x000fe200000000ff */
[----:B------:R-:W-:Y:S01]  /*7ba0*/  @!P0 FFMA.FTZ R9, R32, R33, R9 ;  /* 0x0000002120098223 */ /* 0x000fe20000010009 */
[----:B------:R-:W-:Y:S02]  /*7bb0*/  @!P0 F2FP.PACK_AB R3, R7, R6 ;  /* 0x000000060703823e */ /* 0x000fe400000000ff */
[----:B------:R1:W-:Y:S01]  /*7bc0*/  STG.E.128 [R44.64], R12 ;  /* 0x0000000c2c007986 */ /* 0x0003e2000c101d06 */
[----:B------:R-:W-:Y:S01]  /*7bd0*/  @!P0 IMAD.MOV.U32 R40, RZ, RZ, R10 ;  /* 0x000000ffff288224 */ /* 0x000fe200078e000a */
[----:B------:R-:W-:Y:S02]  /*7be0*/  @!P0 F2FP.PACK_AB R2, R9, R8 ;  /* 0x000000080902823e */ /* 0x000fe400000000ff */
        /* <DEDUP_REMOVED lines=11> */
.L_x_1370:
[----:B------:R-:W-:Y:S01]  /*7ca0*/  IMAD R2, R36, -0x30, R0 ;  /* 0xffffffd024027824 */ /* 0x000fe200078e0200 */
[----:B------:R-:W-:Y:S04]  /*7cb0*/  BSSY B0, `(.L_x_1401) ;  /* 0x0000015000007945 */ /* 0x000fe80003800000 */
        /* <DEDUP_REMOVED lines=20> */
.L_x_1402:
[----:B------:R-:W-:Y:S05]  /*7e00*/  BSYNC B0 ;  /* 0x0000000000007941 */ /* 0x000fea0003800000 */
.L_x_1401:
[----:B------:R-:W-:Y:S11]  /*7e10*/  ISETP.GE.AND P0, PT, R186, R88, PT ;  /* 0x00000058ba00720c */ /* 0x000ff60003f06270 */
[----:B------:R-:W-:Y:S02]  /*7e20*/  @!UPT UIADD3 URZ, URZ, URZ, URZ ;  /* 0x0000003f3f3ff290 */ /* 0x000fe4000fffe03f */
[----:B------:R-:W-:-:S05]  /*7e30*/  @P0 BRA `(.L_x_1384) ;  /* 0x0000010000000947 */ /* 0x000fca0003800000 */
[----:B------:R-:W-:Y:S11]  /*7e40*/  ISETP.GE.AND P0, PT, R132, c[0x0][0x1d4], PT ;  /* 0x0000750084007a0c */ /* 0x000ff60003f06270 */
[----:B------:R-:W-:Y:S02]  /*7e50*/  @!UPT UIADD3 URZ, URZ, URZ, URZ ;  /* 0x0000003f3f3ff290 */ /* 0x000fe4000fffe03f */
[----:B------:R-:W2:Y:S04]  /*7e60*/  @!P0 LDS.128 R8, [R197+0xb080] ;  /* 0x00b08000c5088984 */ /* 0x000ea80000000c00 */
[----:B--2---:R-:W-:Y:S01]  /*7e70*/  @!P0 STG.E.128 [R66.64], R8 ;  /* 0x0000000842008986 */ /* 0x004fe2000c101d06 */
[----:B------:R-:W-:Y:S11]  /*7e80*/  ISETP.GE.AND P0, PT, R134, c[0x0][0x1d4], PT ;  /* 0x0000750086007a0c */ /* 0x000ff60003f06270 */
[----:B------:R-:W-:Y:S02]  /*7e90*/  @!UPT UIADD3 URZ, URZ, URZ, URZ ;  /* 0x0000003f3f3ff290 */ /* 0x000fe4000fffe03f */
[----:B-1----:R-:W1:Y:S04]  /*7ea0*/  @!P0 LDS.128 R4, [R197+0xc880] ;  /* 0x00c88000c5048984 */ /* 0x002e680000000c00 */
        /* <DEDUP_REMOVED lines=9> */
.L_x_1384:
[----:B------:R-:W-:Y:S05]  /*7f40*/  BSYNC B2 ;  /* 0x0000000000027941 */ /* 0x000fea0003800000 */
.L_x_1369:
[----:B--2---:R-:W-:Y:S01]  /*7f50*/  IMAD R2, R92, 0x30, RZ ;  /* 0x000000305c027824 */ /* 0x004fe200078e02ff */
[----:B------:R-:W-:Y:S01]  /*7f60*/  LOP3.LUT P3, RZ, R206, 0x1, RZ, 0xc0, !PT ;  /* 0x00000001ceff7812 */ /* 0x000fe2000786c0ff */
[----:B-1----:R-:W-:Y:S01]  /*7f70*/  IMAD.WIDE.U32 R8, R36, 0x30, RZ ;  /* 0x0000003024087825 */ /* 0x002fe200078e00ff */
[----:B------:R-:W-:Y:S03]  /*7f80*/  BSSY B0, `(.L_x_1403) ;  /* 0x0000045000007945 */ /* 0x000fe60003800000 */
[----:B------:R-:W-:Y:S01]  /*7f90*/  IMAD.IADD R3, R88, 0x1, -R205 ;  /* 0x0000000158037824 */ /* 0x000fe200078e0acd */
[----:B------:R-:W-:Y:S01]  /*7fa0*/  IADD3 R4, P0, R128, R8, RZ ;  /* 0x0000000880047210 */ /* 0x000fe20007f1e0ff */
[----:B------:R-:W-:Y:S05]  /*7fb0*/  IMAD.IADD R11, R9, 0x1, R2 ;  /* 0x00000001090b7824 */ /* 0x000fea00078e0202 */
[----:B------:R-:W-:Y:S02]  /*7fc0*/  IADD3.X R2, R11, R146, RZ, P0, !PT ;  /* 0x000000920b027210 */ /* 0x000fe400007fe4ff */
[C---:B------:R-:W-:Y:S11]  /*7fd0*/  ISETP.GE.AND P0, PT, R3.reuse, 0x21, PT ;  /* 0x000000210300780c */ /* 0x040ff60003f06270 */
[----:B------:R-:W-:Y:S02]  /*7fe0*/  @!UPT UIADD3 URZ, URZ, URZ, URZ ;  /* 0x0000003f3f3ff290 */ /* 0x000fe4000fffe03f */
[----:B------:R-:W-:Y:S05]  /*7ff0*/  @P0 IADD3 R9, P1, R4, 0x20, RZ ;  /* 0x0000002004090810 */ /* 0x000fea0007f3e0ff */
[----:B------:R-:W-:Y:S01]  /*8000*/  @P0 IMAD.X R10, RZ, RZ, R2, P1 ;  /* 0x000000ffff0a0224 */ /* 0x000fe200008e0602 */
[----:B------:R-:W-:Y:S11]  /*8010*/  ISETP.GE.AND P1, PT, R3, 0x1, PT ;  /* 0x000000010300780c */ /* 0x000ff60003f26270 */
[----:B------:R-:W-:Y:S02]  /*8020*/  @!UPT UIADD3 URZ, URZ, URZ, URZ ;  /* 0x0000003f3f3ff290 */ /* 0x000fe4000fffe03f */
[----:B------:R-:W-:Y:S01]  /*8030*/  @P1 IMAD R5, R2, c[0x0][0x258], RZ ;  /* 0x0000960002051a24 */ /* 0x000fe200078e02ff */
[----:B------:R-:W-:Y:S01]  /*8040*/  @P1 MOV R2, R98 ;  /* 0x0000006200021202 */ /* 0x000fe20000000f00 */
[----:B------:R-:W-:Y:S04]  /*8050*/  @P1 IMAD.MOV.U32 R3, RZ, RZ, R108 ;  /* 0x000000ffff031224 */ /* 0x000fe800078e006c */
[C---:B------:R-:W-:Y:S04]  /*8060*/  @P1 IMAD.WIDE.U32 R2, R4.reuse, c[0x0][0x258], R2 ;  /* 0x0000960004021a25 */ /* 0x040fe800078e0002 */
[----:B------:R-:W-:Y:S01]  /*8070*/  @P1 IMAD R4, R4, c[0x0][0x25c], R5 ;  /* 0x0000970004041a24 */ /* 0x000fe200078e0205 */
[C---:B------:R-:W-:Y:S02]  /*8080*/  @P1 LEA R6, P2, R2.reuse, c[0x0][0x250], 0x1 ;  /* 0x0000940002061a11 */ /* 0x040fe400078408ff */
[----:B------:R-:W-:Y:S02]  /*8090*/  @P0 MOV R5, R108 ;  /* 0x0000006c00050202 */ /* 0x000fe40000000f00 */
[----:B------:R-:W-:Y:S01]  /*80a0*/  @P1 IADD3 R3, R3, R4, RZ ;  /* 0x0000000403031210 */ /* 0x000fe20007ffe0ff */
[----:B------:R-:W-:Y:S03]  /*80b0*/  @P0 IMAD.MOV.U32 R4, RZ, RZ, R98 ;  /* 0x000000ffff040224 */ /* 0x000fe600078e0062 */
[----:B------:R-:W-:Y:S01]  /*80c0*/  @P1 LEA.HI.X R7, R2, c[0x0][0x254], R3, 0x1, P2 ;  /* 0x0000950002071a11 */ /* 0x000fe200010f0c03 */
[----:B------:R-:W-:Y:S02]  /*80d0*/  @P0 IMAD R2, R10, c[0x0][0x258], RZ ;  /* 0x000096000a020a24 */ /* 0x000fe400078e02ff */
[C---:B------:R-:W-:Y:S02]  /*80e0*/  @P0 IMAD.WIDE.U32 R4, R9.reuse, c[0x0][0x258], R4 ;  /* 0x0000960009040a25 */ /* 0x040fe400078e0004 */
[----:B------:R-:W-:Y:S01]  /*80f0*/  @!PT LDS RZ, [RZ] ;  /* 0x00000000fffff984 */ /* 0x000fe20000000800 */
[----:B------:R-:W-:Y:S01]  /*8100*/  @!PT LDS RZ, [RZ] ;  /* 0x00000000fffff984 */ /* 0x000fe20000000800 */
[----:B------:R-:W-:Y:S01]  /*8110*/  @!PT LDS RZ, [RZ] ;  /* 0x00000000fffff984 */ /* 0x000fe20000000800 */
[----:B------:R1:W-:Y:S02]  /*8120*/  @P1 LDGSTS.E.BYPASS.LTC128B.128 [R197+0x4080], [R6.64], !P3 ;  /* 0x0408000006c51fae */ /* 0x0003e4000d901d46 */
[----:B------:R-:W-:Y:S02]  /*8130*/  @P0 IMAD R2, R9, c[0x0][0x25c], R2 ;  /* 0x0000970009020a24 */ /* 0x000fe400078e0202 */
[----:B------:R1:W-:Y:S02]  /*8140*/  @P1 LDGSTS.E.BYPASS.LTC128B.128 [R197+0x5880], [R6.64+0x80], !P6 ;  /* 0x0588008006c51fae */ /* 0x0003e4000f101d46 */
[----:B------:R-:W-:Y:S01]  /*8150*/  @P0 IMAD.IADD R3, R5, 0x1, R2 ;  /* 0x0000000105030824 */ /* 0x000fe200078e0202 */
[C---:B------:R-:W-:Y:S01]  /*8160*/  @P0 LEA R2, P2, R4.reuse, c[0x0][0x250], 0x1 ;  /* 0x0000940004020a11 */ /* 0x040fe200078408ff */
[----:B------:R1:W-:Y:S03]  /*8170*/  @P1 LDGSTS.E.BYPASS.LTC128B.128 [R197+0x7080], [R6.64+0x100], !P5 ;  /* 0x0708010006c51fae */ /* 0x0003e6000e901d46 */
[----:B------:R-:W-:Y:S01]  /*8180*/  @P0 LEA.HI.X R3, R4, c[0x0][0x254], R3, 0x1, P2 ;  /* 0x0000950004030a11 */ /* 0x000fe200010f0c03 */
[----:B------:R1:W-:Y:S04]  /*8190*/  @P1 LDGSTS.E.BYPASS.LTC128B.128 [R197+0x8880], [R6.64+0x180], !P4 ;  /* 0x0888018006c51fae */ /* 0x0003e8000e101d46 */
[----:B------:R2:W-:Y:S04]  /*81a0*/  @P0 LDGSTS.E.BYPASS.LTC128B.128 [R201+0x5080], [R2.64], !P3 ;  /* 0x0508000002c90fae */ /* 0x0005e8000d901d46 */
[----:B------:R2:W-:Y:S04]  /*81b0*/  @P0 LDGSTS.E.BYPASS.LTC128B.128 [R201+0x6880], [R2.64+0x80], !P6 ;  /* 0x0688008002c90fae */ /* 0x0005e8000f101d46 */
[----:B------:R2:W-:Y:S04]  /*81c0*/  @P0 LDGSTS.E.BYPASS.LTC128B.128 [R201+0x8080], [R2.64+0x100], !P5 ;  /* 0x0808010002c90fae */ /* 0x0005e8000e901d46 */
[----:B------:R2:W-:Y:S04]  /*81d0*/  @P0 LDGSTS.E.BYPASS.LTC128B.128 [R201+0x9880], [R2.64+0x180], !P4 ;  /* 0x0988018002c90fae */ /* 0x0005e8000e101d46 */
[----:B------:R-:W0:Y:S01]  /*81e0*/  LDGDEPBAR ;  /* 0x00000000000079af */ /* 0x000e220000000000 */
[----:B-1----:R-:W-:Y:S04]  /*81f0*/  IADD3 R6, P0, R148, R8, RZ ;  /* 0x0000000894067210 */ /* 0x002fe80007f1e0ff */
[----:B------:R-:W-:Y:S02]  /*8200*/  IADD3.X R7, R11, R147, RZ, P0, !PT ;  /* 0x000000930b077210 */ /* 0x000fe400007fe4ff */
[----:B------:R-:W-:Y:S01]  /*8210*/  ISETP.GT.AND P0, PT, R88, R205, PT ;  /* 0x000000cd5800720c */ /* 0x000fe20003f04270 */
[----:B------:R-:W-:Y:S04]  /*8220*/  DEPBAR.LE SB0, 0x0 ;  /* 0x000080000000791a */ /* 0x000fe80000000000 */
[----:B------:R-:W-:Y:S08]  /*8230*/  BAR.SYNC.DEFER_BLOCKING 0x0 ;  /* 0x0000000000007b1d */ /* 0x000ff00000010000 */
[----:B------:R-:W-:-:S05]  /*8240*/  @!P0 BRA `(.L_x_1404) ;  /* 0x0000018000008947 */ /* 0x000fca0003800000 */
[----:B--2---:R-:W-:Y:S02]  /*8250*/  IMAD R2, R7, c[0x0][0x208], RZ ;  /* 0x0000820007027a24 */ /* 0x004fe400078e02ff */
[----:B------:R-:W-:Y:S02]  /*8260*/  IMAD.MOV.U32 R4, RZ, RZ, R96 ;  /* 0x000000ffff047224 */ /* 0x000fe400078e0060 */
[----:B------:R-:W-:Y:S02]  /*8270*/  IMAD.MOV.U32 R5, RZ, RZ, R95 ;  /* 0x000000ffff057224 */ /* 0x000fe400078e005f */
[C---:B------:R-:W-:Y:S02]  /*8280*/  IMAD R2, R6.reuse, c[0x0][0x20c], R2 ;  /* 0x0000830006027a24 */ /* 0x040fe400078e0202 */
[----:B------:R-:W-:Y:S04]  /*8290*/  IMAD.WIDE.U32 R4, R6, c[0x0][0x208], R4 ;  /* 0x0000820006047a25 */ /* 0x000fe800078e0004 */
[----:B------:R-:W-:Y:S01]  /*82a0*/  IMAD.IADD R3, R5, 0x1, R2 ;  /* 0x0000000105037824 */ /* 0x000fe200078e0202 */
[C---:B------:R-:W-:Y:S04]  /*82b0*/  LEA R2, P0, R4.reuse, c[0x0][0x1f8], 0x1 ;  /* 0x00007e0004027a11 */ /* 0x040fe800078008ff */
        /* <DEDUP_REMOVED lines=17> */
.L_x_1404:
[----:B--2---:R-:W-:Y:S05]  /*83d0*/  BSYNC B0 ;  /* 0x0000000000007941 */ /* 0x004fea0003800000 */
.L_x_1403:
[----:B------:R-:W-:Y:S01]  /*83e0*/  ISETP.GE.AND P0, PT, R186, R88, PT ;  /* 0x00000058ba00720c */ /* 0x000fe20003f06270 */
[----:B------:R-:W-:Y:S01]  /*83f0*/  @!UPT UIADD3 URZ, URZ, URZ, URZ ;  /* 0x0000003f3f3ff290 */ /* 0x000fe2000fffe03f */
[----:B------:R-:W-:Y:S11]  /*8400*/  BSSY B0, `(.L_x_1405) ;  /* 0x000001c000007945 */ /* 0x000ff60003800000 */
[----:B------:R-:W-:-:S05]  /*8410*/  @P0 BRA `(.L_x_1406) ;  /* 0x000001a000000947 */ /* 0x000fca0003800000 */
[----:B-1----:R-:W-:Y:S01]  /*8420*/  IADD3 R2, P0, R6, 0x20, RZ ;  /* 0x0000002006027810 */ /* 0x002fe20007f1e0ff */
[----:B------:R-:W-:Y:S02]  /*8430*/  IMAD.MOV.U32 R4, RZ, RZ, R96 ;  /* 0x000000ffff047224 */ /* 0x000fe400078e0060 */
[----:B------:R-:W-:Y:S02]  /*8440*/  IMAD.MOV.U32 R5, RZ, RZ, R95 ;  /* 0x000000ffff057224 */ /* 0x000fe400078e005f */
[----:B------:R-:W-:Y:S02]  /*8450*/  IMAD.X R3, RZ, RZ, R7, P0 ;  /* 0x000000ffff037224 */ /* 0x000fe400000e0607 */
[C---:B------:R-:W-:Y:S04]  /*8460*/  IMAD.WIDE.U32 R4, R2.reuse, c[0x0][0x208], R4 ;  /* 0x0000820002047a25 */ /* 0x040fe800078e0004 */
        /* <DEDUP_REMOVED lines=21> */
.L_x_1406:
[----:B------:R-:W-:Y:S05]  /*85c0*/  BSYNC B0 ;  /* 0x0000000000007941 */ /* 0x000fea0003800000 */
.L_x_1405:
[----:B------:R-:W-:Y:S01]  /*85d0*/  ISETP.GT.AND P3, PT, R36, R144, PT ;  /* 0x000000902400720c */ /* 0x000fe20003f64270 */
[----:B------:R-:W-:Y:S01]  /*85e0*/  @!UPT UIADD3 URZ, URZ, URZ, URZ ;  /* 0x0000003f3f3ff290 */ /* 0x000fe2000fffe03f */
[----:B------:R-:W-:Y:S11]  /*85f0*/  BSSY B0, `(.L_x_1407) ;  /* 0x0000022000007945 */ /* 0x000ff60003800000 */
[----:B------:R-:W-:-:S05]  /*8600*/  @!P3 BRA `(.L_x_1408) ;  /* 0x000002000000b947 */ /* 0x000fca0003800000 */
[----:B-1----:R-:W-:Y:S01]  /*8610*/  IADD3 R4, R36, -0x1, RZ ;  /* 0xffffffff24047810 */ /* 0x002fe20007ffe0ff */
[----:B------:R-:W-:Y:S02]  /*8620*/  IMAD.MOV.U32 R2, RZ, RZ, R124 ;  /* 0x000000ffff027224 */ /* 0x000fe400078e007c */
[----:B------:R-:W-:Y:S01]  /*8630*/  IMAD.MOV.U32 R3, RZ, RZ, R123 ;  /* 0x000000ffff037224 */ /* 0x000fe200078e007b */
[----:B------:R-:W-:Y:S01]  /*8640*/  SHF.R.S32.HI R6, RZ, 0x1f, R4 ;  /* 0x0000001fff067819 */ /* 0x000fe20000011404 */
[----:B------:R-:W-:Y:S02]  /*8650*/  IMAD R5, R166, R4, RZ ;  /* 0x00000004a6057224 */ /* 0x000fe400078e02ff */
[-C--:B------:R-:W-:Y:S04]  /*8660*/  IMAD.WIDE.U32 R2, R4, R150.reuse, R2 ;  /* 0x0000009604027225 */ /* 0x080fe800078e0002 */
[----:B------:R-:W-:Y:S01]  /*8670*/  IMAD R4, R6, R150, R5 ;  /* 0x0000009606047224 */ /* 0x000fe200078e0205 */
[----:B------:R-:W-:Y:S03]  /*8680*/  IADD3 R6, -R205, 0x30, RZ ;  /* 0x00000030cd067810 */ /* 0x000fe60007ffe1ff */
[----:B------:R-:W-:Y:S01]  /*8690*/  IMAD.IADD R3, R3, 0x1, R4 ;  /* 0x0000000103037824 */ /* 0x000fe200078e0204 */
[----:B------:R-:W-:Y:S11]  /*86a0*/  ISETP.GE.AND P1, PT, R6, 0x1, PT ;  /* 0x000000010600780c */ /* 0x000ff60003f26270 */
[----:B------:R-:W-:Y:S02]  /*86b0*/  @!UPT UIADD3 URZ, URZ, URZ, URZ ;  /* 0x0000003f3f3ff290 */ /* 0x000fe4000fffe03f */
[C---:B------:R-:W-:Y:S04]  /*86c0*/  @P1 LEA R4, P0, R2.reuse, c[0x0][0x220], 0x1 ;  /* 0x0000880002041a11 */ /* 0x040fe800078008ff */
[----:B------:R-:W-:Y:S02]  /*86d0*/  @P1 LEA.HI.X R5, R2, c[0x0][0x224], R3, 0x1, P0 ;  /* 0x0000890002051a11 */ /* 0x000fe400000f0c03 */
[----:B------:R-:W-:Y:S11]  /*86e0*/  ISETP.GE.AND P0, PT, R6, 0x21, PT ;  /* 0x000000210600780c */ /* 0x000ff60003f06270 */
[----:B------:R-:W-:Y:S02]  /*86f0*/  @!UPT UIADD3 URZ, URZ, URZ, URZ ;  /* 0x0000003f3f3ff290 */ /* 0x000fe4000fffe03f */
[----:B------:R-:W-:Y:S05]  /*8700*/  @P0 IADD3 R6, P2, R184, R2, RZ ;  /* 0x00000002b8060210 */ /* 0x000fea0007f5e0ff */
[----:B------:R-:W-:Y:S01]  /*8710*/  @P0 IMAD.X R3, R3, 0x1, R170, P2 ;  /* 0x0000000103030824 */ /* 0x000fe200010e06aa */
[C---:B------:R-:W-:Y:S04]  /*8720*/  @P0 LEA R2, P2, R6.reuse, c[0x0][0x220], 0x1 ;  /* 0x0000880006020a11 */ /* 0x040fe800078408ff */
[----:B------:R-:W-:Y:S02]  /*8730*/  @P0 LEA.HI.X R3, R6, c[0x0][0x224], R3, 0x1, P2 ;  /* 0x0000890006030a11 */ /* 0x000fe400010f0c03 */
[----:B------:R-:W-:Y:S11]  /*8740*/  LOP3.LUT P2, RZ, R206, 0x1, RZ, 0xc0, !PT ;  /* 0x00000001ceff7812 */ /* 0x000ff6000784c0ff */
[----:B------:R-:W-:Y:S02]  /*8750*/  @!UPT UIADD3 URZ, URZ, URZ, URZ ;  /* 0x0000003f3f3ff290 */ /* 0x000fe4000fffe03f */
[----:B------:R-:W-:Y:S01]  /*8760*/  @!PT LDS RZ, [RZ] ;  /* 0x00000000fffff984 */ /* 0x000fe20000000800 */
[----:B------:R-:W-:Y:S01]  /*8770*/  @!PT LDS RZ, [RZ] ;  /* 0x00000000fffff984 */ /* 0x000fe20000000800 */
[----:B------:R-:W-:Y:S01]  /*8780*/  @!PT LDS RZ, [RZ] ;  /* 0x00000000fffff984 */ /* 0x000fe20000000800 */
[----:B------:R1:W-:Y:S04]  /*8790*/  @P1 LDGSTS.E.BYPASS.LTC128B.128 [R197+0xa080], [R4.64], !P2 ;  /* 0x0a08000004c51fae */ /* 0x0003e8000d101d46 */
[----:B------:R1:W-:Y:S04]  /*87a0*/  @P1 LDGSTS.E.BYPASS.LTC128B.128 [R197+0xb880], [R4.64+0x80], !P6 ;  /* 0x0b88008004c51fae */ /* 0x0003e8000f101d46 */
[----:B------:R1:W-:Y:S04]  /*87b0*/  @P1 LDGSTS.E.BYPASS.LTC128B.128 [R197+0xd080], [R4.64+0x100], !P5 ;  /* 0x0d08010004c51fae */ /* 0x0003e8000e901d46 */
[----:B------:R1:W-:Y:S04]  /*87c0*/  @P1 LDGSTS.E.BYPASS.LTC128B.128 [R197+0xe880], [R4.64+0x180], !P4 ;  /* 0x0e88018004c51fae */ /* 0x0003e8000e101d46 */
[----:B------:R1:W-:Y:S04]  /*87d0*/  @P0 LDGSTS.E.BYPASS.LTC128B.128 [R201+0xb080], [R2.64], !P2 ;  /* 0x0b08000002c90fae */ /* 0x0003e8000d101d46 */
[----:B------:R1:W-:Y:S04]  /*87e0*/  @P0 LDGSTS.E.BYPASS.LTC128B.128 [R201+0xc880], [R2.64+0x80], !P6 ;  /* 0x0c88008002c90fae */ /* 0x0003e8000f101d46 */
[----:B------:R1:W-:Y:S04]  /*87f0*/  @P0 LDGSTS.E.BYPASS.LTC128B.128 [R201+0xe080], [R2.64+0x100], !P5 ;  /* 0x0e08010002c90fae */ /* 0x0003e8000e901d46 */
[----:B------:R1:W-:Y:S02]  /*8800*/  @P0 LDGSTS.E.BYPASS.LTC128B.128 [R201+0xf880], [R2.64+0x180], !P4 ;  /* 0x0f88018002c90fae */ /* 0x0003e4000e101d46 */
.L_x_1408:
[----:B------:R-:W-:Y:S05]  /*8810*/  BSYNC B0 ;  /* 0x0000000000007941 */ /* 0x000fea0003800000 */
.L_x_1407:
[----:B------:R-:W0:Y:S01]  /*8820*/  LDGDEPBAR ;  /* 0x00000000000079af */ /* 0x000e220000000000 */
[----:B------:R-:W-:Y:S01]  /*8830*/  IADD3 R36, R36, -0x1, RZ ;  /* 0xffffffff24247810 */ /* 0x000fe20007ffe0ff */
[----:B------:R-:W-:-:S05]  /*8840*/  @P3 BRA `(.L_x_1409) ;  /* 0xffffa7e000003947 */ /* 0x000fca000383ffff */
[----:B------:R-:W-:Y:S01]  /*8850*/  WARPSYNC 0xffffffff ;  /* 0xffffffff00007948 */ /* 0x000fe20003800000 */
[----:B------:R-:W-:Y:S06]  /*8860*/  BAR.SYNC.DEFER_BLOCKING 0x0 ;  /* 0x0000000000007b1d */ /* 0x000fec0000010000 */
.L_x_1368:
[----:B------:R-:W-:Y:S01]  /*8870*/  ISETP.GE.AND P0, PT, R178, 0x1, PT ;  /* 0x00000001b200780c */ /* 0x000fe20003f06270 */
[----:B------:R-:W-:Y:S01]  /*8880*/  BSSY B0, `(.L_x_1410) ;  /* 0x0000021000007945 */ /* 0x000fe20003800000 */
[----:B-1----:R-:W-:Y:S01]  /*8890*/  IMAD.IADD R9, R163, 0x1, R164 ;  /* 0x00000001a3097824 */ /* 0x002fe200078e02a4 */
[----:B------:R-:W-:-:S10]  /*88a0*/  MOV R0, RZ ;  /* 0x000000ff00007202 */ /* 0x000fd40000000f00 */
        /* <DEDUP_REMOVED lines=30> */
.L_x_1411:
[----:B------:R-:W-:Y:S05]  /*8a90*/  BSYNC B0 ;  /* 0x0000000000007941 */ /* 0x000fea0003800000 */
.L_x_1410:
[----:B------:R-:W2:Y:S01]  /*8aa0*/  LDL R2, [R1+0x40] ;  /* 0x0000400001027983 */ /* 0x000ea20000100800 */
        /* <DEDUP_REMOVED lines=64> */
[----:B--2---:R-:W-:-:S04]  /*8eb0*/  IMAD R252, R2, R0, RZ ;  /* 0x0000000002fc7224 */ /* 0x004fc800078e02ff */
[--C-:B------:R-:W-:Y:S01]  /*8ec0*/  IMAD.IADD R2, R252, 0x1, R0.reuse ;  /* 0x00000001fc027824 */ /* 0x100fe200078e0200 */
[----:B------:R-:W-:-:S04]  /*8ed0*/  PRMT R0, RZ, 0x7610, R0 ;  /* 0x00007610ff007816 */ /* 0x000fc80000000000 */
[----:B------:R-:W-:Y:S02]  /*8ee0*/  IMNMX R114, R160, R2, PT ;  /* 0x00000002a0727217 */ /* 0x000fe40003800200 */
[----:B------:R-:W-:Y:S02]  /*8ef0*/  CS2R R160, SRZ ;  /* 0x0000000000a07805 */ /* 0x000fe4000001ff00 */
[----:B------:R-:W-:Y:S01]  /*8f00*/  ISETP.GT.AND P0, PT, R114, R252, PT ;  /* 0x000000fc7200720c */ /* 0x000fe20003f04270 */
[----:B------:R1:W-:-:S12]  /*8f10*/  STL [R1+0x8], R114 ;  /* 0x0000087201007387 */ /* 0x0003d80000100800 */
[----:B------:R-:W-:Y:S05]  /*8f20*/  @!P0 BRA `(.L_x_1412) ;  /* 0x0000d7b000008947 */ /* 0x000fea0003800000 */
[----:B------:R-:W2:Y:S04]  /*8f30*/  LDL R118, [R1+0x4] ;  /* 0x0000040001767983 */ /* 0x000ea80000100800 */
[----:B------:R-:W3:Y:S04]  /*8f40*/  LDL R115, [R1] ;  /* 0x0000000001737983 */ /* 0x000ee80000100800 */
[----:B------:R-:W4:Y:S01]  /*8f50*/  LDL R19, [R1+0x14] ;  /* 0x0000140001137983 */ /* 0x000f220000100800 */
[----:B------:R-:W-:-:S04]  /*8f60*/  ISETP.NE.U32.AND P0, PT, RZ, c[0x0][0x340], PT ;  /* 0x0000d000ff007a0c */ /* 0x000fc80003f05070 */
[----:B------:R-:W-:-:S13]  /*8f70*/  ISETP.NE.AND.EX P0, PT, RZ, c[0x0][0x344], PT, P0 ;  /* 0x0000d100ff007a0c */ /* 0x000fda0003f05300 */
[----:B------:R-:W-:-:S04]  /*8f80*/  @P0 IMAD.MOV.U32 R2, RZ, RZ, 0x4 ;  /* 0x00000004ff020424 */ /* 0x000fc800078e00ff */
[----:B------:R-:W-:-:S05]  /*8f90*/  @P0 IMAD.WIDE R2, R217, R2, c[0x0][0x340] ;  /* 0x0000d000d9020625 */ /* 0x000fca00078e0202 */
[----:B------:R1:W4:Y:S01]  /*8fa0*/  @P0 LDG.E R16, [R2.64] ;  /* 0x0000000602100981 */ /* 0x000322000c1e1900 */
[----:B------:R-:W-:Y:S01]  /*8fb0*/  SHF.R.S32.HI R0, RZ, 0x1f, R176 ;  /* 0x0000001fff007819 */ /* 0x000fe200000114b0 */
[----:B------:R-:W-:Y:S01]  /*8fc0*/  IMAD.MOV.U32 R4, RZ, RZ, c[0x0][0x2c4] ;  /* 0x0000b100ff047624 */ /* 0x000fe200078e00ff */
[----:B------:R-:W-:Y:S02]  /*8fd0*/  ISETP.NE.U32.AND P2, PT, RZ, c[0x0][0x348], PT ;  /* 0x0000d200ff007a0c */ /* 0x000fe40003f45070 */
[----:B------:R-:W-:Y:S01]  /*8fe0*/  ISETP.GE.AND P5, PT, R134, c[0x0][0x1d4], PT ;  /* 0x0000750086007a0c */ /* 0x000fe20003fa6270 */
[----:B------:R-:W-:Y:S01]  /*8ff0*/  IMAD R0, R0, c[0x0][0x178], RZ ;  /* 0x00005e0000007a24 */ /* 0x000fe200078e02ff */
[----:B------:R-:W-:Y:S02]  /*9000*/  ISETP.NE.AND.EX P2, PT, RZ, c[0x0][0x34c], PT, P2 ;  /* 0x0000d300ff007a0c */ /* 0x000fe40003f45320 */
[----:B------:R-:W-:Y:S01]  /*9010*/  ISETP.NE.AND P3, PT, R4, 0x1, PT ;  /* 0x000000010400780c */ /* 0x000fe20003f65270 */
[----:B------:R-:W-:Y:S01]  /*9020*/  IMAD R0, R176, c[0x0][0x17c], R0 ;  /* 0x00005f00b0007a24 */ /* 0x000fe200078e0200 */
[----:B------:R-:W-:-:S02]  /*9030*/  SEL R6, R217, RZ, !P2 ;  /* 0x000000ffd9067207 */ /* 0x000fc40005000000 */
[----:B------:R-:W-:Y:S02]  /*9040*/  SHF.R.S32.HI R10, RZ, 0x1f, R205 ;  /* 0x0000001fff0a7819 */ /* 0x000fe400000114cd */
[----:B------:R-:W-:Y:S02]  /*9050*/  IADD3 R4, P1, R205, R9, RZ ;  /* 0x00000009cd047210 */ /* 0x000fe40007f3e0ff */
[----:B------:R-:W-:Y:S02]  /*9060*/  ISETP.GE.AND P4, PT, R132, c[0x0][0x1d4], PT ;  /* 0x0000750084007a0c */ /* 0x000fe40003f86270 */
[----:B------:R-:W-:Y:S02]  /*9070*/  LEA.HI.X.SX32 R12, R9, R10, 0x1, P1 ;  /* 0x0000000a090c7211 */ /* 0x000fe400008f0eff */
[----:B------:R-:W-:Y:S02]  /*9080*/  LOP3.LUT R206, R206, 0xfffffffb, RZ, 0xc0, !PT ;  /* 0xfffffffbcece7812 */ /* 0x000fe400078ec0ff */
[----:B------:R-:W-:Y:S01]  /*9090*/  ISETP.GE.AND P1, PT, R208, c[0x0][0x1d4], PT ;  /* 0x00007500d0007a0c */ /* 0x000fe20003f26270 */
[----:B-1----:R-:W-:Y:S01]  /*90a0*/  IMAD.WIDE.U32 R2, R176, c[0x0][0x178], RZ ;  /* 0x00005e00b0027a25 */ /* 0x002fe200078e00ff */
[----:B------:R-:W-:-:S02]  /*90b0*/  @P5 LOP3.LUT R206, R206, 0x4, RZ, 0xfc, !PT ;  /* 0x00000004cece5812 */ /* 0x000fc400078efcff */
[----:B------:R-:W-:Y:S01]  /*90c0*/  SEL R14, RZ, 0x1, P4 ;  /* 0x00000001ff0e7807 */ /* 0x000fe20002000000 */
[----:B------:R-:W-:Y:S01]  /*90d0*/  IMAD.IADD R3, R3, 0x1, R0 ;  /* 0x0000000103037824 */ /* 0x000fe200078e0200 */
[----:B------:R-:W-:Y:S02]  /*90e0*/  LEA R0, R215, R205, 0x5 ;  /* 0x000000cdd7007211 */ /* 0x000fe400078e28ff */
[----:B------:R-:W-:Y:S02]  /*90f0*/  LOP3.LUT R206, R206, 0xfffffff7, RZ, 0xc0, !PT ;  /* 0xfffffff7cece7812 */ /* 0x000fe400078ec0ff */
[----:B------:R-:W-:Y:S02]  /*9100*/  IADD3 R88, R114, -0x1, RZ ;  /* 0xffffffff72587810 */ /* 0x000fe40007ffe0ff */
[----:B------:R-:W-:Y:S02]  /*9110*/  @P4 LOP3.LUT R206, R206, 0x8, RZ, 0xfc, !PT ;  /* 0x00000008cece4812 */ /* 0x000fe400078efcff */
[----:B------:R-:W-:-:S02]  /*9120*/  ISETP.GE.AND P4, PT, R134, c[0x0][0x198], PT ;  /* 0x0000660086007a0c */ /* 0x000fc40003f86270 */
[----:B------:R-:W-:Y:S02]  /*9130*/  LOP3.LUT R206, R206, 0xfffffffd, RZ, 0xc0, !PT ;  /* 0xfffffffdcece7812 */ /* 0x000fe400078ec0ff */
[----:B--2---:R-:W-:Y:S02]  /*9140*/  SEL R7, R118, RZ, !P2 ;  /* 0x000000ff76077207 */ /* 0x004fe40005000000 */
[----:B------:R-:W-:Y:S01]  /*9150*/  ISETP.GE.AND P2, PT, R207, c[0x0][0x1d4], PT ;  /* 0x00007500cf007a0c */ /* 0x000fe20003f46270 */
[----:B---3--:R-:W-:-:S04]  /*9160*/  IMAD.WIDE.U32 R2, R115, c[0x0][0x1b8], R2 ;  /* 0x00006e0073027a25 */ /* 0x008fc800078e0002 */
[----:B------:R-:W-:Y:S02]  /*9170*/  IMAD R7, R7, c[0x0][0x1c0], RZ ;  /* 0x0000700007077a24 */ /* 0x000fe400078e02ff */
[----:B----4-:R-:W-:Y:S02]  /*9180*/  IMAD R5, R19, 0x80, R0 ;  /* 0x0000008013057824 */ /* 0x010fe400078e0200 */
[----:B------:R-:W-:Y:S02]  /*9190*/  IMAD R3, R115, c[0x0][0x1bc], R3 ;  /* 0x00006f0073037a24 */ /* 0x000fe400078e0203 */
[----:B------:R-:W-:Y:S02]  /*91a0*/  IMAD R15, R6, c[0x0][0x1c4], R7 ;  /* 0x00007100060f7a24 */ /* 0x000fe400078e0207 */
[----:B------:R-:W-:Y:S01]  /*91b0*/  @P2 LOP3.LUT R206, R206, 0x2, RZ, 0xfc, !PT ;  /* 0x00000002cece2812 */ /* 0x000fe200078efcff */
[----:B------:R-:W-:-:S03]  /*91c0*/  @P3 IMAD.HI.U32 R8, R5, c[0x0][0x2c8], RZ ;  /* 0x0000b20005083a27 */ /* 0x000fc600078e00ff */
[----:B------:R-:W-:Y:S01]  /*91d0*/  LOP3.LUT R206, R206, 0xfffffffe, RZ, 0xc0, !PT ;  /* 0xfffffffecece7812 */ /* 0x000fe200078ec0ff */
[----:B------:R-:W-:Y:S01]  /*91e0*/  IMAD.WIDE.U32 R6, R6, c[0x0][0x1c0], R2 ;  /* 0x0000700006067a25 */ /* 0x000fe200078e0002 */
[----:B------:R-:W-:Y:S02]  /*91f0*/  MOV R2, R132 ;  /* 0x0000008400027202 */ /* 0x000fe40000000f00 */
[----:B------:R-:W-:Y:S01]  /*9200*/  @P1 LOP3.LUT R206, R206, 0x1, RZ, 0xfc, !PT ;  /* 0x00000001cece1812 */ /* 0x000fe200078efcff */
[----:B------:R-:W-:Y:S02]  /*9210*/  IMAD.MOV.U32 R3, RZ, RZ, R133 ;  /* 0x000000ffff037224 */ /* 0x000fe400078e0085 */
[----:B------:R-:W-:Y:S01]  /*9220*/  IMAD.MOV.U32 R0, RZ, RZ, R5 ;  /* 0x000000ffff007224 */ /* 0x000fe200078e0005 */
[----:B------:R-:W-:Y:S01]  /*9230*/  @P3 SHF.R.U32.HI R0, RZ, c[0x0][0x2cc], R8 ;  /* 0x0000b300ff003a19 */ /* 0x000fe20000011608 */
[----:B------:R-:W-:Y:S01]  /*9240*/  IMAD.WIDE.U32 R10, R4, c[0x0][0x1e0], R2 ;  /* 0x00007800040a7a25 */ /* 0x000fe200078e0002 */
[----:B------:R-:W-:-:S02]  /*9250*/  ISETP.GE.AND P3, PT, R207, c[0x0][0x198], PT ;  /* 0x00006600cf007a0c */ /* 0x000fc40003f66270 */
[----:B------:R-:W-:Y:S01]  /*9260*/  SHF.R.S32.HI R13, RZ, 0x1f, R0 ;  /* 0x0000001fff0d7819 */ /* 0x000fe20000011400 */
[----:B------:R-:W-:Y:S01]  /*9270*/  IMAD.WIDE.U32 R8, R4, c[0x0][0x208], R2 ;  /* 0x0000820004087a25 */ /* 0x000fe200078e0002 */
[----:B------:R-:W-:Y:S02]  /*9280*/  SEL R3, RZ, 0xffffffff, P5 ;  /* 0xffffffffff037807 */ /* 0x000fe40002800000 */
[----:B------:R-:W-:Y:S01]  /*9290*/  ISETP.GE.AND P5, PT, R132, c[0x0][0x198], PT ;  /* 0x0000660084007a0c */ /* 0x000fe20003fa6270 */
[C---:B------:R-:W-:Y:S02]  /*92a0*/  IMAD R2, R12.reuse, c[0x0][0x1e0], RZ ;  /* 0x000078000c027a24 */ /* 0x040fe400078e02ff */
[----:B------:R-:W-:Y:S02]  /*92b0*/  IMAD R12, R12, c[0x0][0x208], RZ ;  /* 0x000082000c0c7a24 */ /* 0x000fe400078e02ff */
[----:B------:R-:W-:Y:S01]  /*92c0*/  IMAD R17, R4, c[0x0][0x1e4], R2 ;  /* 0x0000790004117a24 */ /* 0x000fe200078e0202 */
[----:B------:R-:W-:Y:S01]  /*92d0*/  IADD3 R2, -R0, RZ, RZ ;  /* 0x000000ff00027210 */ /* 0x000fe20007ffe1ff */
[----:B------:R-:W-:-:S02]  /*92e0*/  IMAD.SHL.U32 R18, R3, 0x2, RZ ;  /* 0x0000000203127824 */ /* 0x000fc400078e00ff */
[----:B------:R-:W-:Y:S01]  /*92f0*/  IMAD.IADD R3, R7, 0x1, R15 ;  /* 0x0000000107037824 */ /* 0x000fe200078e020f */
[----:B------:R-:W-:Y:S01]  /*9300*/  IADD3 R7, R11, R17, RZ ;  /* 0x000000110b077210 */ /* 0x000fe20007ffe0ff */
[----:B------:R-:W-:Y:S01]  /*9310*/  IMAD R15, R4, c[0x0][0x20c], R12 ;  /* 0x00008300040f7a24 */ /* 0x000fe200078e020c */
[----:B------:R-:W-:Y:S01]  /*9320*/  LOP3.LUT R14, R18, 0x2, R14, 0xe2, !PT ;  /* 0x00000002120e7812 */ /* 0x000fe200078ee20e */
[----:B------:R-:W-:Y:S01]  /*9330*/  IMAD R12, R2, c[0x0][0x2c4], R5 ;  /* 0x0000b100020c7a24 */ /* 0x000fe200078e0205 */
[----:B------:R-:W-:Y:S01]  /*9340*/  LEA R11, R19, R205, 0x7 ;  /* 0x000000cd130b7211 */ /* 0x000fe200078e38ff */
[----:B------:R-:W-:Y:S02]  /*9350*/  IMAD R4, R13, c[0x0][0x1b0], RZ ;  /* 0x00006c000d047a24 */ /* 0x000fe400078e02ff */
[----:B------:R-:W-:Y:S01]  /*9360*/  IMAD.MOV.U32 R2, RZ, RZ, R6 ;  /* 0x000000ffff027224 */ /* 0x000fe200078e0006 */
[----:B------:R-:W-:Y:S01]  /*9370*/  SEL R6, RZ, 0x4, P2 ;  /* 0x00000004ff067807 */ /* 0x000fe20001000000 */
[C---:B------:R-:W-:Y:S01]  /*9380*/  IMAD R13, R0.reuse, c[0x0][0x1b4], R4 ;  /* 0x00006d00000d7a24 */ /* 0x040fe200078e0204 */
[----:B------:R-:W-:Y:S01]  /*9390*/  SEL R4, RZ, 0x8, P1 ;  /* 0x00000008ff047807 */ /* 0x000fe20000800000 */
[----:B------:R-:W-:Y:S01]  /*93a0*/  IMAD.WIDE.U32 R2, R0, c[0x0][0x1b0], R2 ;  /* 0x00006c0000027a25 */ /* 0x000fe200078e0002 */
[----:B------:R-:W-:-:S02]  /*93b0*/  SHF.R.S32.HI R0, RZ, 0x1f, R12 ;  /* 0x0000001fff007819 */ /* 0x000fc4000001140c */
[----:B------:R-:W-:Y:S01]  /*93c0*/  LOP3.LUT R59, R4, R14, R6, 0xfe, !PT ;  /* 0x0000000e043b7212 */ /* 0x000fe200078efe06 */
[----:B------:R-:W-:Y:S01]  /*93d0*/  IMAD.IADD R3, R3, 0x1, R13 ;  /* 0x0000000103037824 */ /* 0x000fe200078e020d */
[----:B------:R-:W-:Y:S01]  /*93e0*/  MOV R6, R10 ;  /* 0x0000000a00067202 */ /* 0x000fe20000000f00 */
[----:B------:R-:W-:Y:S01]  /*93f0*/  IMAD R0, R0, c[0x0][0x1a8], RZ ;  /* 0x00006a0000007a24 */ /* 0x000fe200078e02ff */
[----:B------:R-:W-:Y:S01]  /*9400*/  ISETP.NE.U32.AND P1, PT, RZ, c[0x0][0x350], PT ;  /* 0x0000d400ff007a0c */ /* 0x000fe20003f25070 */
[----:B------:R-:W-:Y:S01]  /*9410*/  IMAD.IADD R5, R9, 0x1, R15 ;  /* 0x0000000109057824 */ /* 0x000fe200078e020f */
[----:B------:R-:W-:Y:S01]  /*9420*/  ISETP.GE.AND P2, PT, R208, c[0x0][0x198], PT ;  /* 0x00006600d0007a0c */ /* 0x000fe20003f46270 */
[----:B------:R-:W-:Y:S01]  /*9430*/  IMAD R10, R12, c[0x0][0x1ac], R0 ;  /* 0x00006b000c0a7a24 */ /* 0x000fe200078e0200 */
[----:B------:R-:W-:Y:S01]  /*9440*/  @P0 SHF.R.S32.HI R0, RZ, 0x1f, R16 ;  /* 0x0000001fff000819 */ /* 0x000fe20000011410 */
[----:B------:R-:W-:Y:S01]  /*9450*/  IMAD.MOV.U32 R4, RZ, RZ, R8 ;  /* 0x000000ffff047224 */ /* 0x000fe200078e0008 */
[----:B------:R-:W-:Y:S01]  /*9460*/  ISETP.NE.AND.EX P1, PT, RZ, c[0x0][0x354], PT, P1 ;  /* 0x0000d500ff007a0c */ /* 0x000fe20003f25310 */
[----:B------:R-:W-:Y:S01]  /*9470*/  IMAD.WIDE.U32 R6, R115, c[0x0][0x1e8], R6 ;  /* 0x00007a0073067a25 */ /* 0x000fe200078e0006 */
[----:B------:R-:W-:-:S03]  /*9480*/  @!P0 MOV R16, R217 ;  /* 0x000000d900108202 */ /* 0x000fc60000000f00 */
[----:B------:R-:W-:Y:S02]  /*9490*/  @!P0 IMAD.MOV.U32 R0, RZ, RZ, R118 ;  /* 0x000000ffff008224 */ /* 0x000fe400078e0076 */
[----:B------:R-:W-:-:S04]  /*94a0*/  IMAD.WIDE.U32 R8, R12, c[0x0][0x1a8], R2 ;  /* 0x00006a000c087a25 */ /* 0x000fc800078e0002 */
[----:B------:R-:W-:Y:S01]  /*94b0*/  IMAD.WIDE.U32 R2, R115, c[0x0][0x210], R4 ;  /* 0x0000840073027a25 */ /* 0x000fe200078e0004 */
[----:B------:R-:W-:-:S03]  /*94c0*/  LEA R15, P0, R8, c[0x0][0x160], 0x1 ;  /* 0x00005800080f7a11 */ /* 0x000fc600078008ff */
[C---:B------:R-:W-:Y:S01]  /*94d0*/  IMAD R5, R115.reuse, c[0x0][0x1ec], R7 ;  /* 0x00007b0073057a24 */ /* 0x040fe200078e0207 */
[----:B------:R-:W-:Y:S01]  /*94e0*/  SEL R7, R0, RZ, !P1 ;  /* 0x000000ff00077207 */ /* 0x000fe20004800000 */
[----:B------:R-:W-:Y:S01]  /*94f0*/  IMAD R3, R115, c[0x0][0x214], R3 ;  /* 0x0000850073037a24 */ /* 0x000fe200078e0203 */
[----:B------:R-:W-:Y:S01]  /*9500*/  SEL R0, R16, RZ, !P1 ;  /* 0x000000ff10007207 */ /* 0x000fe20004800000 */
[----:B------:R-:W-:Y:S02]  /*9510*/  IMAD.MOV.U32 R4, RZ, RZ, R6 ;  /* 0x000000ffff047224 */ /* 0x000fe400078e0006 */
[C---:B------:R-:W-:Y:S02]  /*9520*/  IMAD R6, R7.reuse, c[0x0][0x1f0], RZ ;  /* 0x00007c0007067a24 */ /* 0x040fe400078e02ff */
[----:B------:R-:W-:Y:S02]  /*9530*/  IMAD R7, R7, c[0x0][0x218], RZ ;  /* 0x0000860007077a24 */ /* 0x000fe400078e02ff */
[----:B------:R-:W-:-:S04]  /*9540*/  IMAD.WIDE.U32 R212, R0, c[0x0][0x218], R2 ;  /* 0x0000860000d47a25 */ /* 0x000fc800078e0002 */
[----:B------:R-:W-:-:S04]  /*9550*/  IMAD.WIDE.U32 R210, R0, c[0x0][0x1f0], R4 ;  /* 0x00007c0000d27a25 */ /* 0x000fc800078e0004 */
[C---:B------:R-:W-:Y:S02]  /*9560*/  IMAD R2, R0.reuse, c[0x0][0x1f4], R6 ;  /* 0x00007d0000027a24 */ /* 0x040fe400078e0206 */
[----:B------:R-:W-:Y:S02]  /*9570*/  IMAD.IADD R9, R9, 0x1, R10 ;  /* 0x0000000109097824 */ /* 0x000fe400078e020a */
[----:B------:R-:W-:Y:S02]  /*9580*/  IMAD R0, R0, c[0x0][0x21c], R7 ;  /* 0x0000870000007a24 */ /* 0x000fe400078e0207 */
[----:B------:R-:W-:Y:S01]  /*9590*/  IMAD.IADD R209, R211, 0x1, R2 ;  /* 0x00000001d3d17824 */ /* 0x000fe200078e0202 */
[----:B------:R-:W-:Y:S02]  /*95a0*/  LEA.HI.X R13, R8, c[0x0][0x164], R9, 0x1, P0 ;  /* 0x00005900080d7a11 */ /* 0x000fe400000f0c09 */
[----:B------:R-:W-:Y:S01]  /*95b0*/  IADD3 R214, R213, R0, RZ ;  /* 0x00000000d5d67210 */ /* 0x000fe20007ffe0ff */
[----:B------:R-:W-:Y:S05]  /*95c0*/  BRA.DIV ~URZ, `(.L_x_1413) ;  /* 0x000124c27f007947 */ /* 0x000fea000b800000 */
[----:B------:R1:W2:Y:S02]  /*95d0*/  SHFL.IDX PT, R10, R13, RZ, 0x181f ;  /* 0x00181fff0d0a7589 */ /* 0x0002a400000e0000 */
.L_x_1546:
[----:B------:R-:W-:Y:S05]  /*95e0*/  BRA.DIV ~URZ, `(.L_x_1414) ;  /* 0x000125127f007947 */ /* 0x000fea000b800000 */
[----:B------:R3:W4:Y:S02]  /*95f0*/  SHFL.IDX PT, R0, R15, RZ, 0x181f ;  /* 0x00181fff0f007589 */ /* 0x00072400000e0000 */
.L_x_1547:
[----:B------:R-:W-:Y:S01]  /*9600*/  IMAD R37, R177, c[0x0][0x2c4], RZ ;  /* 0x0000b100b1257a24 */ /* 0x000fe200078e02ff */
[----:B------:R-:W-:Y:S01]  /*9610*/  SHF.R.S32.HI R39, RZ, 0x1f, R134 ;  /* 0x0000001fff277819 */ /* 0x000fe20000011486 */
[----:B------:R-:W-:Y:S01]  /*9620*/  BSSY B0, `(.L_x_1415) ;  /* 0x0000017000007945 */ /* 0x000fe20003800000 */
[----:B------:R-:W-:-:S02]  /*9630*/  SHF.R.S32.HI R12, RZ, 0x1f, R207 ;  /* 0x0000001fff0c7819 */ /* 0x000fc400000114cf */
[----:B------:R-:W-:Y:S02]  /*9640*/  ISETP.GE.AND P6, PT, R11, R37, PT ;  /* 0x000000250b00720c */ /* 0x000fe40003fc6270 */
[----:B------:R-:W-:Y:S02]  /*9650*/  LEA.HI R38, R39, R134, RZ, 0x3 ;  /* 0x0000008627267211 */ /* 0x000fe400078f18ff */
[----:B------:R-:W-:Y:S02]  /*9660*/  SHF.R.S32.HI R14, RZ, 0x1f, R208 ;  /* 0x0000001fff0e7819 */ /* 0x000fe400000114d0 */
        /* <DEDUP_REMOVED lines=18> */
.L_x_1416:
[----:B------:R-:W-:Y:S05]  /*9790*/  BSYNC B0 ;  /* 0x0000000000007941 */ /* 0x000fea0003800000 */
.L_x_1415:
[----:B------:R-:W-:Y:S05]  /*97a0*/  BRA.DIV ~URZ, `(.L_x_1417) ;  /* 0x000123b27f007947 */ /* 0x000fea000b800000 */
[----:B--2---:R2:W1:Y:S04]  /*97b0*/  SHFL.IDX PT, R10, R13, 0x1, 0x181f ;  /* 0x00381f000d0a7f89 */ /* 0x00446800000e0000 */
[----:B----4-:R2:W4:Y:S02]  /*97c0*/  SHFL.IDX PT, R0, R15, 0x1, 0x181f ;  /* 0x00381f000f007f89 */ /* 0x01052400000e0000 */
.L_x_1548:
[----:B------:R-:W-:Y:S01]  /*97d0*/  IADD3 R2, R11, 0x20, RZ ;  /* 0x000000200b027810 */ /* 0x000fe20007ffe0ff */
[----:B------:R-:W-:Y:S03]  /*97e0*/  BSSY B0, `(.L_x_1418) ;  /* 0x0000012000007945 */ /* 0x000fe60003800000 */
[----:B------:R-:W-:-:S13]  /*97f0*/  ISETP.GE.AND P0, PT, R2, R37, PT ;  /* 0x000000250200720c */ /* 0x000fda0003f06270 */
        /* <DEDUP_REMOVED lines=16> */
.L_x_1419:
[----:B------:R-:W-:Y:S05]  /*9900*/  BSYNC B0 ;  /* 0x0000000000007941 */ /* 0x000fea0003800000 */
.L_x_1418:
[----:B------:R-:W-:Y:S05]  /*9910*/  BRA.DIV ~URZ, `(.L_x_1420) ;  /* 0x000123027f007947 */ /* 0x000fea000b800000 */
[----:B-1----:R1:W2:Y:S02]  /*9920*/  SHFL.IDX PT, R10, R13, 0x2, 0x181f ;  /* 0x00581f000d0a7f89 */ /* 0x0022a400000e0000 */
.L_x_1549:
[----:B------:R-:W-:Y:S05]  /*9930*/  BRA.DIV ~URZ, `(.L_x_1421) ;  /* 0x000123527f007947 */ /* 0x000fea000b800000 */
[----:B----4-:R4:W1:Y:S02]  /*9940*/  SHFL.IDX PT, R0, R15, 0x2, 0x181f ;  /* 0x00581f000f007f89 */ /* 0x01086400000e0000 */
.L_x_1550:
        /* <DEDUP_REMOVED lines=19> */
.L_x_1423:
[----:B------:R-:W-:Y:S05]  /*9a80*/  BSYNC B0 ;  /* 0x0000000000007941 */ /* 0x000fea0003800000 */
.L_x_1422:
[----:B------:R-:W-:Y:S05]  /*9a90*/  BRA.DIV ~URZ, `(.L_x_1424) ;  /* 0x000122527f007947 */ /* 0x000fea000b800000 */
[----:B--2---:R2:W3:Y:S04]  /*9aa0*/  SHFL.IDX PT, R10, R13, 0x3, 0x181f ;  /* 0x00781f000d0a7f89 */ /* 0x0044e800000e0000 */
[----:B-1----:R2:W1:Y:S02]  /*9ab0*/  SHFL.IDX PT, R0, R15, 0x3, 0x181f ;  /* 0x00781f000f007f89 */ /* 0x00246400000e0000 */
.L_x_1551:
[----:B--2---:R-:W2:Y:S01]  /*9ac0*/  LDL R103, [R1+0x8] ;  /* 0x0000080001677983 */ /* 0x004ea20000100800 */
[----:B------:R-:W-:Y:S01]  /*9ad0*/  IADD3 R2, R11, 0x60, RZ ;  /* 0x000000600b027810 */ /* 0x000fe20007ffe0ff */
[----:B------:R-:W-:Y:S01]  /*9ae0*/  IMAD.MOV.U32 R61, RZ, RZ, 0x30 ;  /* 0x00000030ff3d7424 */ /* 0x000fe200078e00ff */
[----:B------:R-:W-:Y:S01]  /*9af0*/  SHF.R.S32.HI R60, RZ, 0x1f, R88 ;  /* 0x0000001fff3c7819 */ /* 0x000fe20000011458 */
[----:B------:R-:W-:Y:S01]  /*9b00*/  IMAD.MOV.U32 R90, RZ, RZ, R210 ;  /* 0x000000ffff5a7224 */ /* 0x000fe200078e00d2 */
[----:B------:R-:W-:Y:S01]  /*9b10*/  ISETP.GE.AND P0, PT, R2, R37, PT ;  /* 0x000000250200720c */ /* 0x000fe20003f06270 */
[----:B------:R-:W-:-:S12]  /*9b20*/  IMAD.MOV.U32 R91, RZ, RZ, R209 ;  /* 0x000000ffff5b7224 */ /* 0x000fd800078e00d1 */
        /* <DEDUP_REMOVED lines=10> */
[----:B------:R-:W-:Y:S02]  /*9bd0*/  @!P0 LEA R4, P1, R208, R0, 0x1 ;  /* 0x00000000d0048211 */ /* 0x000fe400078208ff */
[----:B------:R-:W-:Y:S01]  /*9be0*/  LOP3.LUT P5, RZ, R206, 0x1, RZ, 0xc0, !PT ;  /* 0x00000001ceff7812 */ /* 0x000fe200078ac0ff */
[----:B------:R3:W-:Y:S01]  /*9bf0*/  @!P0 LDGSTS.E.BYPASS.LTC128B.128 [R201+0x17080], [R6.64], !P4 ;  /* 0x1708000006c98fae */ /* 0x0007e2000e101d46 */
[----:B------:R-:W-:Y:S02]  /*9c00*/  @!P0 LEA.HI.X R5, R208, R10, R14, 0x1, P1 ;  /* 0x0000000ad0058211 */ /* 0x000fe400008f0c0e */
[C---:B------:R-:W-:Y:S01]  /*9c10*/  LOP3.LUT P4, RZ, R206.reuse, 0x2, RZ, 0xc0, !PT ;  /* 0x00000002ceff7812 */ /* 0x040fe2000788c0ff */
[----:B------:R4:W-:Y:S01]  /*9c20*/  @!P0 LDGSTS.E.BYPASS.LTC128B.128 [R201+0x1b080], [R2.64], !P3 ;  /* 0x1b08000002c98fae */ /* 0x0009e2000d901d46 */
[----:B------:R-:W-:-:S03]  /*9c30*/  LOP3.LUT P3, RZ, R206, 0x4, RZ, 0xc0, !PT ;  /* 0x00000004ceff7812 */ /* 0x000fc6000786c0ff */
[----:B------:R1:W-:Y:S04]  /*9c40*/  @!P0 LDGSTS.E.BYPASS.LTC128B.128 [R201+0x1f080], [R4.64], !P2 ;  /* 0x1f08000004c98fae */ /* 0x0003e8000d101d46 */
[----:B------:R-:W0:Y:S01]  /*9c50*/  LDGDEPBAR ;  /* 0x00000000000079af */ /* 0x000e220000000000 */
[----:B------:R-:W-:Y:S01]  /*9c60*/  WARPSYNC 0xffffffff ;  /* 0xffffffff00007948 */ /* 0x000fe20003800000 */
[----:B---3--:R-:W-:Y:S02]  /*9c70*/  IMAD R7, R60, c[0x0][0x1e0], RZ ;  /* 0x000078003c077a24 */ /* 0x008fe400078e02ff */
[----:B----4-:R-:W-:Y:S01]  /*9c80*/  IMAD.WIDE.U32 R2, R88, c[0x0][0x1e0], RZ ;  /* 0x0000780058027a25 */ /* 0x010fe200078e00ff */
[----:B------:R-:W-:Y:S03]  /*9c90*/  BAR.SYNC.DEFER_BLOCKING 0x0 ;  /* 0x0000000000007b1d */ /* 0x000fe60000010000 */
[----:B--2---:R-:W-:-:S04]  /*9ca0*/  IMAD R61, R103, -0x30, R61 ;  /* 0xffffffd0673d7824 */ /* 0x004fc800078e023d */
[----:B------:R-:W-:-:S05]  /*9cb0*/  IMAD.IADD R89, R178, 0x1, R61 ;  /* 0x00000001b2597824 */ /* 0x000fca00078e023d */
[----:B------:R-:W-:-:S05]  /*9cc0*/  IMNMX R0, R89, 0x30, PT ;  /* 0x0000003059007817 */ /* 0x000fca0003800200 */
[----:B------:R-:W-:Y:S02]  /*9cd0*/  IMAD.IADD R6, R0, 0x1, -R205 ;  /* 0x0000000100067824 */ /* 0x000fe400078e0acd */
[----:B------:R-:W-:Y:S02]  /*9ce0*/  IMAD R0, R88, c[0x0][0x1e4], R7 ;  /* 0x0000790058007a24 */ /* 0x000fe400078e0207 */
[----:B------:R-:W-:Y:S01]  /*9cf0*/  IMAD.MOV.U32 R7, RZ, RZ, 0x20 ;  /* 0x00000020ff077424 */ /* 0x000fe200078e00ff */
[----:B------:R-:W-:Y:S01]  /*9d00*/  ISETP.GE.AND P0, PT, R6, 0x21, PT ;  /* 0x000000210600780c */ /* 0x000fe20003f06270 */
[----:B------:R-:W-:Y:S02]  /*9d10*/  IMAD.IADD R0, R3, 0x1, R0 ;  /* 0x0000000103007824 */ /* 0x000fe400078e0200 */
[----:B------:R-:W-:-:S04]  /*9d20*/  IMAD.WIDE.U32 R2, R2, 0x30, R90 ;  /* 0x0000003002027825 */ /* 0x000fc800078e005a */
[----:B------:R-:W-:Y:S02]  /*9d30*/  IMAD R0, R0, 0x30, RZ ;  /* 0x0000003000007824 */ /* 0x000fe400078e02ff */
[----:B-1----:R-:W-:-:S04]  /*9d40*/  IMAD.WIDE.U32 R4, R7, c[0x0][0x1e0], RZ ;  /* 0x0000780007047a25 */ /* 0x002fc800078e00ff */
[----:B------:R-:W-:Y:S02]  /*9d50*/  IMAD R7, R7, c[0x0][0x1e4], RZ ;  /* 0x0000790007077a24 */ /* 0x000fe400078e02ff */
[----:B------:R-:W-:Y:S01]  /*9d60*/  IMAD.IADD R0, R3, 0x1, R0 ;  /* 0x0000000103007824 */ /* 0x000fe200078e0200 */
[----:B------:R-:W-:-:S04]  /*9d70*/  @P0 IADD3 R3, P1, R2, R4, RZ ;  /* 0x0000000402030210 */ /* 0x000fc80007f3e0ff */
[----:B------:R-:W-:Y:S02]  /*9d80*/  @P0 IADD3.X R7, R0, R5, R7, P1, !PT ;  /* 0x0000000500070210 */ /* 0x000fe40000ffe407 */
[----:B------:R-:W-:-:S13]  /*9d90*/  ISETP.GE.AND P1, PT, R6, 0x1, PT ;  /* 0x000000010600780c */ /* 0x000fda0003f26270 */
[----:B------:R-:W-:-:S04]  /*9da0*/  @P1 LEA R4, P2, R2, c[0x0][0x1c8], 0x1 ;  /* 0x0000720002041a11 */ /* 0x000fc800078408ff */
[----:B------:R-:W-:Y:S02]  /*9db0*/  @P1 LEA.HI.X R5, R2, c[0x0][0x1cc], R0, 0x1, P2 ;  /* 0x0000730002051a11 */ /* 0x000fe400010f0c00 */
[----:B------:R-:W-:-:S04]  /*9dc0*/  @P0 LEA R2, P2, R3, c[0x0][0x1c8], 0x1 ;  /* 0x0000720003020a11 */ /* 0x000fc800078408ff */
[----:B------:R-:W-:Y:S02]  /*9dd0*/  @P0 LEA.HI.X R3, R3, c[0x0][0x1cc], R7, 0x1, P2 ;  /* 0x0000730003030a11 */ /* 0x000fe400010f0c07 */
[----:B------:R-:W-:-:S13]  /*9de0*/  LOP3.LUT P2, RZ, R206, 0x8, RZ, 0xc0, !PT ;  /* 0x00000008ceff7812 */ /* 0x000fda000784c0ff */
        /* <DEDUP_REMOVED lines=10> */
[----:B------:R1:W-:Y:S01]  /*9e90*/  @P0 LDGSTS.E.BYPASS.LTC128B.128 [R201+0xf880], [R2.64+0x180], !P5 ;  /* 0x0f88018002c90fae */ /* 0x0003e2000e901d46 */
[----:B------:R-:W-:-:S03]  /*9ea0*/  ISETP.LT.AND P0, PT, RZ, c[0x0][0x27c], PT ;  /* 0x00009f00ff007a0c */ /* 0x000fc60003f01270 */
[----:B------:R-:W0:Y:S10]  /*9eb0*/  LDGDEPBAR ;  /* 0x00000000000079af */ /* 0x000e340000000000 */
[----:B------:R-:W-:Y:S05]  /*9ec0*/  @P0 BRA `(.L_x_1425) ;  /* 0x0000002000000947 */ /* 0x000fea0003800000 */
[----:B------:R-:W-:-:S04]  /*9ed0*/  DEPBAR.LE SB0, 0x1 ;  /* 0x000080400000791a */ /* 0x000fc80000000000 */
[----:B------:R-:W-:Y:S05]  /*9ee0*/  BRA `(.L_x_1426) ;  /* 0x000069c000007947 */ /* 0x000fea0003800000 */
.L_x_1425:
        /* <DEDUP_REMOVED lines=19> */
[----:B------:R-:W-:Y:S01]  /*a020*/  CS2R R20, SRZ ;  /* 0x0000000000147805 */ /* 0x000fe2000001ff00 */
        /* <DEDUP_REMOVED lines=20> */
[----:B------:R-:W-:Y:S02]  /*a170*/  @!P0 IADD3 R6, P1, R2, R0, RZ ;  /* 0x0000000002068210 */ /* 0x000fe40007f3e0ff */
[----:B------:R-:W-:Y:S02]  /*a180*/  SHF.R.S32.HI R0, RZ, 0x1f, R137 ;  /* 0x0000001fff007819 */ /* 0x000fe40000011489 */
[----:B------:R1:W5:Y:S01]  /*a190*/  @!P0 LD.E.64 R16, [R10.64] ;  /* 0x000000060a108980 */ /* 0x000362000c101b00 */
[----:B------:R-:W-:Y:S01]  /*a1a0*/  @!P0 IMAD.X R7, R3, 0x1, R7, P1 ;  /* 0x0000000103078824 */ /* 0x000fe200008e0607 */
[----:B------:R-:W-:-:S04]  /*a1b0*/  SHF.L.U64.HI R0, R137, 0x1, R0 ;  /* 0x0000000189007819 */ /* 0x000fc80000010200 */
[----:B------:R2:W5:Y:S01]  /*a1c0*/  @!P0 LD.E.64 R8, [R6.64] ;  /* 0x0000000606088980 */ /* 0x000562000c101b00 */
[----:B------:R-:W-:Y:S01]  /*a1d0*/  ISETP.GE.AND P1, PT, R138, c[0x0][0x27c], PT ;  /* 0x00009f008a007a0c */ /* 0x000fe20003f26270 */
[----:B-1----:R-:W-:-:S05]  /*a1e0*/  IMAD.SHL.U32 R10, R137, 0x2, RZ ;  /* 0x00000002890a7824 */ /* 0x002fca00078e00ff */
[----:B------:R-:W-:-:S05]  /*a1f0*/  @!P2 IADD3 R12, P0, R4, R10, RZ ;  /* 0x0000000a040ca210 */ /* 0x000fca0007f1e0ff */
[----:B------:R-:W-:Y:S01]  /*a200*/  @!P2 IMAD.X R13, R5, 0x1, R0, P0 ;  /* 0x00000001050da824 */ /* 0x000fe200000e0600 */
[----:B------:R-:W-:-:S05]  /*a210*/  @!P2 IADD3 R22, P0, R2, R10, RZ ;  /* 0x0000000a0216a210 */ /* 0x000fca0007f1e0ff */
[----:B------:R-:W-:Y:S01]  /*a220*/  @!P2 IMAD.X R23, R3, 0x1, R0, P0 ;  /* 0x000000010317a824 */ /* 0x000fe200000e0600 */
[----:B------:R-:W-:Y:S01]  /*a230*/  ISETP.GE.AND P0, PT, R140, c[0x0][0x27c], PT ;  /* 0x00009f008c007a0c */ /* 0x000fe20003f06270 */
[----:B------:R-:W-:Y:S01]  /*a240*/  CS2R R14, SRZ ;  /* 0x00000000000e7805 */ /* 0x000fe2000001ff00 */
[----:B--2---:R-:W-:Y:S01]  /*a250*/  CS2R R6, SRZ ;  /* 0x0000000000067805 */ /* 0x004fe2000001ff00 */
[----:B------:R-:W-:Y:S01]  /*a260*/  @!P1 IMAD.WIDE R18, R138, 0x2, R4 ;  /* 0x000000028a129825 */ /* 0x000fe200078e0204 */
[----:B------:R-:W-:-:S03]  /*a270*/  SHF.R.S32.HI R0, RZ, 0x1f, R140 ;  /* 0x0000001fff007819 */ /* 0x000fc6000001148c */
[----:B------:R-:W-:Y:S01]  /*a280*/  @!P1 IMAD.WIDE R10, R138, 0x2, R2 ;  /* 0x000000028a0a9825 */ /* 0x000fe200078e0202 */
[----:B------:R1:W5:Y:S03]  /*a290*/  @!P1 LD.E.64 R14, [R18.64] ;  /* 0x00000006120e9980 */ /* 0x000366000c101b00 */
[C---:B------:R-:W-:Y:S01]  /*a2a0*/  IMAD.SHL.U32 R20, R140.reuse, 0x2, RZ ;  /* 0x000000028c147824 */ /* 0x040fe200078e00ff */
[----:B------:R2:W5:Y:S01]  /*a2b0*/  @!P1 LD.E.64 R6, [R10.64] ;  /* 0x000000060a069980 */ /* 0x000562000c101b00 */
[----:B------:R-:W-:-:S03]  /*a2c0*/  SHF.L.U64.HI R0, R140, 0x1, R0 ;  /* 0x000000018c007819 */ /* 0x000fc60000010200 */
[----:B------:R-:W-:-:S05]  /*a2d0*/  @!P0 IADD3 R4, P1, R4, R20, RZ ;  /* 0x0000001404048210 */ /* 0x000fca0007f3e0ff */
[--C-:B------:R-:W-:Y:S01]  /*a2e0*/  @!P0 IMAD.X R5, R5, 0x1, R0.reuse, P1 ;  /* 0x0000000105058824 */ /* 0x100fe200008e0600 */
[----:B------:R-:W-:Y:S02]  /*a2f0*/  @!P0 IADD3 R2, P1, R2, R20, RZ ;  /* 0x0000001402028210 */ /* 0x000fe40007f3e0ff */
[----:B------:R-:W-:Y:S01]  /*a300*/  CS2R R20, SRZ ;  /* 0x0000000000147805 */ /* 0x000fe2000001ff00 */
[----:B-1----:R-:W-:Y:S02]  /*a310*/  CS2R R18, SRZ ;  /* 0x0000000000127805 */ /* 0x002fe4000001ff00 */
[----:B------:R-:W-:-:S03]  /*a320*/  @!P0 IMAD.X R3, R3, 0x1, R0, P1 ;  /* 0x0000000103038824 */ /* 0x000fc600008e0600 */
[----:B------:R1:W5:Y:S01]  /*a330*/  @!P0 LD.E.64 R20, [R4.64] ;  /* 0x0000000604148980 */ /* 0x000362000c101b00 */
[----:B--2---:R-:W-:-:S03]  /*a340*/  CS2R R10, SRZ ;  /* 0x00000000000a7805 */ /* 0x004fc6000001ff00 */
[----:B------:R2:W5:Y:S04]  /*a350*/  @!P2 LD.E.64 R18, [R12.64] ;  /* 0x000000060c12a980 */ /* 0x000568000c101b00 */
[----:B------:R1:W5:Y:S01]  /*a360*/  @!P2 LD.E.64 R10, [R22.64] ;  /* 0x00000006160aa980 */ /* 0x000362000c101b00 */
[----:B--2---:R-:W-:-:S06]  /*a370*/  CS2R R12, SRZ ;  /* 0x00000000000c7805 */ /* 0x004fcc000001ff00 */
[----:B------:R1:W5:Y:S02]  /*a380*/  @!P0 LD.E.64 R12, [R2.64] ;  /* 0x00000006020c8980 */ /* 0x000364000c101b00 */
.L_x_1429:
[----:B-123--:R-:W-:Y:S05]  /*a390*/  BSYNC B0 ;  /* 0x0000000000007941 */ /* 0x00efea0003800000 */
.L_x_1428:
[----:B------:R-:W2:Y:S01]  /*a3a0*/  LDL R38, [R1+0x14] ;  /* 0x0000140001267983 */ /* 0x000ea20000100800 */
        /* <DEDUP_REMOVED lines=18> */
[----:B------:R-:W-:Y:S01]  /*a4d0*/  IMAD.MOV.U32 R21, RZ, RZ, R6 ;  /* 0x000000ffff157224 */ /* 0x000fe200078e0006 */
        /* <DEDUP_REMOVED lines=9> */
[----:B------:R-:W-:-:S04]  /*a570*/  DEPBAR.LE SB0, 0x1 ;  /* 0x000080400000791a */ /* 0x000fc80000000000 */
[----:B------:R-:W-:Y:S01]  /*a580*/  SHF.R.U32.HI R27, RZ, 0x10, R17 ;  /* 0x00000010ff1b7819 */ /* 0x000fe20000011611 */
[----:B------:R-:W-:Y:S01]  /*a590*/  IMAD.MOV.U32 R17, RZ, RZ, R9 ;  /* 0x000000ffff117224 */ /* 0x000fe200078e0009 */
[----:B------:R-:W-:Y:S01]  /*a5a0*/  SHF.R.U32.HI R31, RZ, 0x10, R15 ;  /* 0x00000010ff1f7819 */ /* 0x000fe2000001160f */
[----:B------:R-:W-:Y:S01]  /*a5b0*/  BSSY B1, `(.L_x_1430) ;  /* 0x00000c4000017945 */ /* 0x000fe20003800000 */
        /* <DEDUP_REMOVED lines=24> */
[----:B------:R-:W-:Y:S01]  /*a740*/  BAR.SYNC.DEFER_BLOCKING 0x0 ;  /* 0x0000000000007b1d */ /* 0x000fe20000010000 */
[----:B--2---:R-:W-:-:S05]  /*a750*/  IMAD R2, R38, -0x80, R37 ;  /* 0xffffff8026027824 */ /* 0x004fca00078e0225 */
[----:B------:R-:W-:-:S04]  /*a760*/  IMNMX R16, R2, 0x80, PT ;  /* 0x0000008002107817 */ /* 0x000fc80003800200 */
[----:B------:R-:W-:-:S13]  /*a770*/  ISETP.GE.AND P0, PT, R205, R16, PT ;  /* 0x00000010cd00720c */ /* 0x000fda0003f06270 */
        /* <DEDUP_REMOVED lines=42> */
.L_x_1433:
[----:B------:R-:W-:Y:S05]  /*aa20*/  BSYNC B0 ;  /* 0x0000000000007941 */ /* 0x000fea0003800000 */
.L_x_1432:
        /* <DEDUP_REMOVED lines=41> */
.L_x_1435:
[----:B------:R-:W-:Y:S05]  /*acc0*/  BSYNC B0 ;  /* 0x0000000000007941 */ /* 0x000fea0003800000 */
.L_x_1434:
        /* <DEDUP_REMOVED lines=41> */
.L_x_1437:
[----:B------:R-:W-:Y:S05]  /*af60*/  BSYNC B0 ;  /* 0x0000000000007941 */ /* 0x000fea0003800000 */
.L_x_1436:
        /* <DEDUP_REMOVED lines=40> */
.L_x_1431:
[----:B------:R-:W-:Y:S05]  /*b1f0*/  BSYNC B1 ;  /* 0x0000000000017941 */ /* 0x000fea0003800000 */
.L_x_1430:
        /* <DEDUP_REMOVED lines=45> */
.L_x_1441:
[----:B------:R-:W-:Y:S05]  /*b4d0*/  BSYNC B0 ;  /* 0x0000000000007941 */ /* 0x000fea0003800000 */
.L_x_1440:
        /* <DEDUP_REMOVED lines=41> */
.L_x_1443:
[----:B------:R-:W-:Y:S05]  /*b770*/  BSYNC B0 ;  /* 0x0000000000007941 */ /* 0x000fea0003800000 */
.L_x_1442:
        /* <DEDUP_REMOVED lines=41> */
.L_x_1445:
[----:B------:R-:W-:Y:S05]  /*ba10*/  BSYNC B0 ;  /* 0x0000000000007941 */ /* 0x000fea0003800000 */
.L_x_1444:
        /* <DEDUP_REMOVED lines=40> */
.L_x_1439:
[----:B------:R-:W-:Y:S05]  /*bca0*/  BSYNC B1 ;  /* 0x0000000000017941 */ /* 0x000fea0003800000 */
.L_x_1438:
        /* <DEDUP_REMOVED lines=45> */
.L_x_1449:
[----:B------:R-:W-:Y:S05]  /*bf80*/  BSYNC B0 ;  /* 0x0000000000007941 */ /* 0x000fea0003800000 */
.L_x_1448:
        /* <DEDUP_REMOVED lines=41> */
.L_x_1451:
[----:B------:R-:W-:Y:S05]  /*c220*/  BSYNC B0 ;  /* 0x0000000000007941 */ /* 0x000fea0003800000 */
.L_x_1450:
        /* <DEDUP_REMOVED lines=41> */
.L_x_1453:
[----:B------:R-:W-:Y:S05]  /*c4c0*/  BSYNC B0 ;  /* 0x0000000000007941 */ /* 0x000fea0003800000 */
.L_x_1452:
        /* <DEDUP_REMOVED lines=40> */
.L_x_1447:
[----:B------:R-:W-:Y:S05]  /*c750*/  BSYNC B1 ;  /* 0x0000000000017941 */ /* 0x000fea0003800000 */
.L_x_1446:
        /* <DEDUP_REMOVED lines=44> */
.L_x_1456:
[----:B------:R-:W-:Y:S05]  /*ca20*/  BSYNC B0 ;  /* 0x0000000000007941 */ /* 0x000fea0003800000 */
.L_x_1455:
        /* <DEDUP_REMOVED lines=41> */
.L_x_1458:
[----:B------:R-:W-:Y:S05]  /*ccc0*/  BSYNC B0 ;  /* 0x0000000000007941 */ /* 0x000fea0003800000 */
.L_x_1457:
        /* <DEDUP_REMOVED lines=41> */
.L_x_1460:
[----:B------:R-:W-:Y:S05]  /*cf60*/  BSYNC B0 ;  /* 0x0000000000007941 */ /* 0x000fea0003800000 */
.L_x_1459:
        /* <DEDUP_REMOVED lines=41> */
.L_x_1427:
        /* <DEDUP_REMOVED lines=36> */
.L_x_1462:
[----:B-123--:R-:W-:Y:S05]  /*d440*/  BSYNC B0 ;  /* 0x0000000000007941 */ /* 0x00efea0003800000 */
.L_x_1461:
[----:B------:R-:W2:Y:S01]  /*d450*/  LDL R40, [R1+0x14] ;  /* 0x0000140001287983 */ /* 0x000ea20000100800 */
[--C-:B-----5:R-:W-:Y:S01]  /*d460*/  IMAD.MOV.U32 R20, RZ, RZ, R13.reuse ;  /* 0x000000ffff147224 */ /* 0x120fe200078e000d */
[----:B------:R-:W-:Y:S01]  /*d470*/  SHF.R.U32.HI R2, RZ, 0x10, R13 ;  /* 0x00000010ff027819 */ /* 0x000fe2000001160d */
[----:B------:R-:W-:Y:S01]  /*d480*/  IMAD.MOV.U32 R33, RZ, RZ, R18 ;  /* 0x000000ffff217224 */ /* 0x000fe200078e0012 */
[--C-:B------:R-:W-:Y:S01]  /*d490*/  SHF.R.U64 R30, R18, 0x10, R19.reuse ;  /* 0x00000010121e7819 */ /* 0x100fe20000001213 */
[----:B------:R-:W-:Y:S01]  /*d4a0*/  IMAD.MOV.U32 R32, RZ, RZ, R19 ;  /* 0x000000ffff207224 */ /* 0x000fe200078e0013 */
[----:B------:R-:W-:Y:S01]  /*d4b0*/  PRMT R42, R20, 0x5410, R2 ;  /* 0x00005410142a7816 */ /* 0x000fe20000000002 */
[----:B------:R-:W-:Y:S01]  /*d4c0*/  IMAD.MOV.U32 R28, RZ, RZ, R9 ;  /* 0x000000ffff1c7224 */ /* 0x000fe200078e0009 */
[----:B------:R-:W-:Y:S01]  /*d4d0*/  SHF.R.U32.HI R27, RZ, 0x10, R19 ;  /* 0x00000010ff1b7819 */ /* 0x000fe20000011613 */
[----:B------:R-:W-:Y:S01]  /*d4e0*/  IMAD.MOV.U32 R21, RZ, RZ, R12 ;  /* 0x000000ffff157224 */ /* 0x000fe200078e000c */
[----:B------:R-:W-:Y:S01]  /*d4f0*/  SHF.R.U64 R26, R8, 0x10, R9 ;  /* 0x00000010081a7819 */ /* 0x000fe20000001209 */
        /* <DEDUP_REMOVED lines=8> */
[----:B------:R-:W-:Y:S01]  /*d580*/  IMAD.MOV.U32 R29, RZ, RZ, R8 ;  /* 0x000000ffff1d7224 */ /* 0x000fe200078e0008 */
[--C-:B------:R-:W-:Y:S01]  /*d590*/  SHF.R.U64 R9, R4, 0x10, R5.reuse ;  /* 0x0000001004097819 */ /* 0x100fe20000001205 */
[----:B------:R-:W-:Y:S01]  /*d5a0*/  IMAD.MOV.U32 R11, RZ, RZ, R5 ;  /* 0x000000ffff0b7224 */ /* 0x000fe200078e0005 */
[--C-:B------:R-:W-:Y:S01]  /*d5b0*/  SHF.R.U64 R34, R16, 0x10, R17.reuse ;  /* 0x0000001010227819 */ /* 0x100fe20000001211 */
[----:B------:R-:W-:Y:S01]  /*d5c0*/  IMAD.MOV.U32 R25, RZ, RZ, R10 ;  /* 0x000000ffff197224 */ /* 0x000fe200078e000a */
[----:B------:R-:W-:Y:S01]  /*d5d0*/  SHF.R.U32.HI R31, RZ, 0x10, R17 ;  /* 0x00000010ff1f7819 */ /* 0x000fe20000011611 */
[----:B------:R-:W-:Y:S01]  /*d5e0*/  IMAD.MOV.U32 R17, RZ, RZ, R14 ;  /* 0x000000ffff117224 */ /* 0x000fe200078e000e */
[----:B------:R-:W-:Y:S01]  /*d5f0*/  SHF.R.U32.HI R4, RZ, 0x10, R5 ;  /* 0x00000010ff047819 */ /* 0x000fe20000011605 */
[--C-:B------:R-:W-:Y:S01]  /*d600*/  IMAD.MOV.U32 R16, RZ, RZ, R15.reuse ;  /* 0x000000ffff107224 */ /* 0x100fe200078e000f */
[--C-:B------:R-:W-:Y:S01]  /*d610*/  SHF.R.U64 R13, R14, 0x10, R15.reuse ;  /* 0x000000100e0d7819 */ /* 0x100fe2000000120f */
[----:B------:R-:W-:Y:S01]  /*d620*/  IMAD.MOV.U32 R8, RZ, RZ, R6 ;  /* 0x000000ffff087224 */ /* 0x000fe200078e0006 */
[----:B------:R-:W-:Y:S01]  /*d630*/  SHF.R.U32.HI R10, RZ, 0x10, R15 ;  /* 0x00000010ff0a7819 */ /* 0x000fe2000001160f */
[--C-:B------:R-:W-:Y:S01]  /*d640*/  IMAD.MOV.U32 R5, RZ, RZ, R7.reuse ;  /* 0x000000ffff057224 */ /* 0x100fe200078e0007 */
[----:B------:R-:W-:Y:S01]  /*d650*/  SHF.R.U64 R3, R6, 0x10, R7 ;  /* 0x0000001006037819 */ /* 0x000fe20000001207 */
[----:B------:R-:W-:-:S04]  /*d660*/  DEPBAR.LE SB0, 0x1 ;  /* 0x000080400000791a */ /* 0x000fc80000000000 */
[----:B------:R-:W-:Y:S01]  /*d670*/  SHF.R.U32.HI R0, RZ, 0x10, R7 ;  /* 0x00000010ff007819 */ /* 0x000fe20000011607 */
[----:B------:R-:W-:Y:S01]  /*d680*/  BSSY B1, `(.L_x_1463) ;  /* 0x00000d1000017945 */ /* 0x000fe20003800000 */
        /* <DEDUP_REMOVED lines=15> */
[----:B------:R-:W-:Y:S01]  /*d780*/  SHF.R.S32.HI R50, RZ, 0x3, R38 ;  /* 0x00000003ff327819 */ /* 0x000fe20000011426 */
        /* <DEDUP_REMOVED lines=41> */
[--C-:B------:R-:W-:Y:S01]  /*da20*/  HADD2.F32 R6, -RZ, R9.reuse.H0_H0 ;  /* 0x20000009ff067230 */ /* 0x100fe20000004100 */
        /* <DEDUP_REMOVED lines=11> */
[--C-:B------:R-:W-:Y:S01]  /*dae0*/  HADD2.F32 R8, -RZ, R10.reuse.H0_H0 ;  /* 0x2000000aff087230 */ /* 0x100fe20000004100 */
        /* <DEDUP_REMOVED lines=41> */
.L_x_1466:
[----:B------:R-:W-:Y:S05]  /*dd80*/  BSYNC B0 ;  /* 0x0000000000007941 */ /* 0x000fea0003800000 */
.L_x_1465:
        /* <DEDUP_REMOVED lines=96> */
.L_x_1464:
[----:B------:R-:W-:Y:S05]  /*e390*/  BSYNC B1 ;  /* 0x0000000000017941 */ /* 0x000fea0003800000 */
.L_x_1463:
[----:B------:R-:W-:Y:S01]  /*e3a0*/  IADD3 R2, R205, 0x20, RZ ;  /* 0x00000020cd027810 */ /* 0x000fe20007ffe0ff */
[----:B------:R-:W-:Y:S03]  /*e3b0*/  BSSY B1, `(.L_x_1467) ;  /* 0x00000c6000017945 */ /* 0x000fe60003800000 */
[----:B------:R-:W-:-:S13]  /*e3c0*/  ISETP.GE.AND P0, PT, R2, R40, PT ;  /* 0x000000280200720c */ /* 0x000fda0003f06270 */
[----:B------:R-:W-:Y:S05]  /*e3d0*/  @P0 BRA `(.L_x_1468) ;  /* 0x00000c3000000947 */ /* 0x000fea0003800000 */
[----:B------:R-:W-:Y:S01]  /*e3e0*/  ISETP.GE.AND P0, PT, R132, c[0x0][0x27c], PT ;  /* 0x00009f0084007a0c */ /* 0x000fe20003f06270 */
[----:B------:R-:W-:Y:S01]  /*e3f0*/  BSSY B0, `(.L_x_1469) ;  /* 0x0000061000007945 */ /* 0x000fe20003800000 */
[----:B------:R-:W-:Y:S02]  /*e400*/  SHF.R.S32.HI R0, RZ, 0x1f, R2 ;  /* 0x0000001fff007819 */ /* 0x000fe40000011402 */
[----:B------:R-:W-:Y:S02]  /*e410*/  SHF.R.U32.HI R58, RZ, 0x3, R159 ;  /* 0x00000003ff3a7819 */ /* 0x000fe4000001169f */
[----:B------:R-:W-:-:S05]  /*e420*/  LEA.HI R0, R0, R2, RZ, 0x3 ;  /* 0x0000000200007211 */ /* 0x000fca00078f18ff */
[----:B------:R-:W-:-:S05]  /*e430*/  IMAD.SHL.U32 R0, R0, 0x40, RZ ;  /* 0x0000004000007824 */ /* 0x000fca00078e00ff */
[----:B------:R-:W-:Y:S01]  /*e440*/  LOP3.LUT R17, R0, 0xfffffe00, RZ, 0xc0, !PT ;  /* 0xfffffe0000117812 */ /* 0x000fe200078ec0ff */
        /* <DEDUP_REMOVED lines=25> */
[C---:B------:R-:W-:Y:S01]  /*e5e0*/  FMUL.FTZ R7, R2.reuse, R18 ;  /* 0x0000001202077220 */ /* 0x040fe20000410000 */
        /* <DEDUP_REMOVED lines=65> */
.L_x_1470:
[----:B------:R-:W-:Y:S05]  /*ea00*/  BSYNC B0 ;  /* 0x0000000000007941 */ /* 0x000fea0003800000 */
.L_x_1469:
[----:B------:R-:W-:-:S13]  /*ea10*/  ISETP.GE.AND P0, PT, R134, c[0x0][0x27c], PT ;  /* 0x00009f0086007a0c */ /* 0x000fda0003f06270 */
[----:B------:R-:W-:Y:S05]  /*ea20*/  @P0 BRA `(.L_x_1468) ;  /* 0x000005e000000947 */ /* 0x000fea0003800000 */
[----:B------:R-:W-:Y:S01]  /*ea30*/  MOV R0, c[0x0][0x27c] ;  /* 0x00009f0000007a02 */ /* 0x000fe20000000f00 */
[----:B------:R-:W-:Y:S01]  /*ea40*/  HADD2.F32 R13, -RZ, R53.H0_H0 ;  /* 0x20000035ff0d7230 */ /* 0x000fe20000004100 */
[----:B------:R-:W-:Y:S02]  /*ea50*/  LEA.HI R3, R39, R134, RZ, 0x6 ;  /* 0x0000008627037211 */ /* 0x000fe400078f30ff */
[----:B------:R-:W-:Y:S02]  /*ea60*/  LEA.HI R0, R0, R50, RZ, 0x1d ;  /* 0x0000003200007211 */ /* 0x000fe400078fe8ff */
[----:B------:R-:W-:Y:S02]  /*ea70*/  LOP3.LUT R2, R159, 0x38, R38, 0xf8, !PT ;  /* 0x000000389f027812 */ /* 0x000fe400078ef826 */
[----:B-1----:R-:W-:Y:S02]  /*ea80*/  SHF.L.U32 R5, R3, 0x7, RZ ;  /* 0x0000000703057819 */ /* 0x002fe400000006ff */
[----:B------:R-:W-:-:S02]  /*ea90*/  SHF.R.S32.HI R3, RZ, 0x1f, R0 ;  /* 0x0000001fff037819 */ /* 0x000fc40000011400 */
        /* <DEDUP_REMOVED lines=10> */
[----:B------:R-:W1:Y:S03]  /*eb40*/  LDS.128 R4, [R30] ;  /* 0x000000001e047984 */ /* 0x000e660000000c00 */
[----:B------:R-:W-:Y:S01]  /*eb50*/  IADD3 R2, R0, R2, R17 ;  /* 0x0000000200027210 */ /* 0x000fe20007ffe011 */
[----:B------:R-:W-:-:S03]  /*eb60*/  HADD2.F32 R0, -RZ, R49.H1_H1 ;  /* 0x30000031ff007230 */ /* 0x000fc60000004100 */
[----:B------:R-:W-:Y:S01]  /*eb70*/  SHF.L.U32 R27, R2, 0x1, RZ ;  /* 0x00000001021b7819 */ /* 0x000fe200000006ff */
[----:B------:R-:W-:-:S04]  /*eb80*/  HADD2.F32 R2, -RZ, R49.H0_H0 ;  /* 0x20000031ff027230 */ /* 0x000fc80000004100 */
        /* <DEDUP_REMOVED lines=16> */
[----:B------:R-:W-:Y:S01]  /*ec90*/  HADD2.F32 R5, -RZ, R51.H0_H0 ;  /* 0x20000033ff057230 */ /* 0x000fe20000004100 */
[-C--:B------:R-:W-:Y:S01]  /*eca0*/  FMUL.FTZ R32, R0, R3.reuse ;  /* 0x0000000300207220 */ /* 0x080fe20000410000 */
[--C-:B------:R-:W-:Y:S01]  /*ecb0*/  HADD2.F32 R21, -RZ, R6.reuse.H0_H0 ;  /* 0x20000006ff157230 */ /* 0x100fe20000004100 */
[----:B------:R-:W-:Y:S01]  /*ecc0*/  FFMA.FTZ R35, R11, R3, R2 ;  /* 0x000000030b237223 */ /* 0x000fe20000010002 */
[----:B------:R-:W-:Y:S01]  /*ecd0*/  HADD2.F32 R20, -RZ, R6.H1_H1 ;  /* 0x30000006ff147230 */ /* 0x000fe20000004100 */
[----:B------:R-:W-:Y:S01]  /*ece0*/  FMUL.FTZ R4, R5, R19 ;  /* 0x0000001305047220 */ /* 0x000fe20000410000 */
[--C-:B------:R-:W-:Y:S01]  /*ecf0*/  HADD2.F32 R8, -RZ, R10.reuse.H0_H0 ;  /* 0x2000000aff087230 */ /* 0x100fe20000004100 */
[----:B------:R-:W-:Y:S01]  /*ed00*/  FFMA.FTZ R13, R13, R17, -R33 ;  /* 0x000000110d0d7223 */ /* 0x000fe20000010821 */
        /* <DEDUP_REMOVED lines=48> */
.L_x_1468:
[----:B------:R-:W-:Y:S05]  /*f010*/  BSYNC B1 ;  /* 0x0000000000017941 */ /* 0x000fea0003800000 */
.L_x_1467:
[----:B------:R-:W-:Y:S01]  /*f020*/  IADD3 R0, R205, 0x40, RZ ;  /* 0x00000040cd007810 */ /* 0x000fe20007ffe0ff */
[----:B------:R-:W-:Y:S03]  /*f030*/  BSSY B1, `(.L_x_1471) ;  /* 0x00000c3000017945 */ /* 0x000fe60003800000 */
[----:B------:R-:W-:-:S13]  /*f040*/  ISETP.GE.AND P0, PT, R0, R40, PT ;  /* 0x000000280000720c */ /* 0x000fda0003f06270 */
[----:B------:R-:W-:Y:S05]  /*f050*/  @P0 BRA `(.L_x_1472) ;  /* 0x00000c0000000947 */ /* 0x000fea0003800000 */
[----:B------:R2:W5:Y:S01]  /*f060*/  LDL R37, [R1+0x48] ;  /* 0x0000480001257983 */ /* 0x0005620000100800 */
[----:B------:R-:W-:Y:S01]  /*f070*/  ISETP.GE.AND P0, PT, R132, c[0x0][0x27c], PT ;  /* 0x00009f0084007a0c */ /* 0x000fe20003f06270 */
[----:B------:R-:W-:Y:S01]  /*f080*/  BSSY B0, `(.L_x_1473) ;  /* 0x0000063000007945 */ /* 0x000fe20003800000 */
[C---:B------:R-:W-:Y:S02]  /*f090*/  IADD3 R38, R205.reuse, 0x40, RZ ;  /* 0x00000040cd267810 */ /* 0x040fe40007ffe0ff */
[----:B------:R-:W-:-:S03]  /*f0a0*/  IADD3 R39, R205, 0x40, RZ ;  /* 0x00000040cd277810 */ /* 0x000fc60007ffe0ff */
[----:B------:R-:W-:Y:S02]  /*f0b0*/  IMAD.SHL.U32 R38, R38, 0x40, RZ ;  /* 0x0000004026267824 */ /* 0x000fe400078e00ff */
[----:B------:R-:W-:-:S03]  /*f0c0*/  IMAD.SHL.U32 R39, R39, 0x40, RZ ;  /* 0x0000004027277824 */ /* 0x000fc600078e00ff */
[----:B------:R-:W-:Y:S02]  /*f0d0*/  LOP3.LUT R38, R38, 0x1c0, RZ, 0xc0, !PT ;  /* 0x000001c026267812 */ /* 0x000fe400078ec0ff */
[----:B------:R-:W-:Y:S02]  /*f0e0*/  LOP3.LUT R39, R39, 0x1c0, RZ, 0xc0, !PT ;  /* 0x000001c027277812 */ /* 0x000fe400078ec0ff */
[----:B------:R-:W-:Y:S01]  /*f0f0*/  SHF.R.U32.HI R38, RZ, 0x3, R38 ;  /* 0x00000003ff267819 */ /* 0x000fe20000011626 */
        /* <DEDUP_REMOVED lines=8> */
[----:B-----5:R-:W-:Y:S02]  /*f180*/  LOP3.LUT R3, R37, R0, R38, 0xf6, !PT ;  /* 0x0000000025037212 */ /* 0x020fe400078ef626 */
        /* <DEDUP_REMOVED lines=10> */
[----:B------:R-:W3:Y:S01]  /*f230*/  LDS.128 R8, [R27+0x10080] ;  /* 0x010080001b087984 */ /* 0x000ee20000000c00 */
[--C-:B-1----:R-:W-:Y:S02]  /*f240*/  HADD2.F32 R17, -RZ, R4.reuse.H0_H0 ;  /* 0x20000004ff117230 */ /* 0x102fe40000004100 */
[----:B------:R-:W-:Y:S02]  /*f250*/  HADD2.F32 R16, -RZ, R4.H1_H1 ;  /* 0x30000004ff107230 */ /* 0x000fe40000004100 */
[--C-:B------:R-:W-:Y:S02]  /*f260*/  HADD2.F32 R23, -RZ, R7.reuse.H0_H0 ;  /* 0x20000007ff177230 */ /* 0x100fe40000004100 */
[--C-:B---3--:R-:W-:Y:S02]  /*f270*/  HADD2.F32 R4, -RZ, R8.reuse.H0_H0 ;  /* 0x20000008ff047230 */ /* 0x108fe40000004100 */
        /* <DEDUP_REMOVED lines=67> */
.L_x_1474:
[----:B------:R-:W-:Y:S05]  /*f6b0*/  BSYNC B0 ;  /* 0x0000000000007941 */ /* 0x000fea0003800000 */
.L_x_1473:
[----:B------:R-:W-:-:S13]  /*f6c0*/  ISETP.GE.AND P0, PT, R134, c[0x0][0x27c], PT ;  /* 0x00009f0086007a0c */ /* 0x000fda0003f06270 */
[----:B------:R-:W-:Y:S05]  /*f6d0*/  @P0 BRA `(.L_x_1472) ;  /* 0x0000058000000947 */ /* 0x000fea0003800000 */
[----:B------:R-:W3:Y:S01]  /*f6e0*/  LDL R36, [R1+0x50] ;  /* 0x0000500001247983 */ /* 0x000ee20000100800 */
[----:B------:R-:W-:Y:S01]  /*f6f0*/  MOV R0, c[0x0][0x27c] ;  /* 0x00009f0000007a02 */ /* 0x000fe20000000f00 */
[----:B------:R-:W-:-:S03]  /*f700*/  HADD2.F32 R13, -RZ, R53.H0_H0 ;  /* 0x20000035ff0d7230 */ /* 0x000fc60000004100 */
        /* <DEDUP_REMOVED lines=8> */
[----:B-----5:R-:W-:Y:S01]  /*f790*/  IADD3 R0, R2, R0, R37 ;  /* 0x0000000002007210 */ /* 0x020fe20007ffe025 */
[----:B------:R-:W-:-:S03]  /*f7a0*/  HADD2.F32 R2, -RZ, R49.H0_H0 ;  /* 0x20000031ff027230 */ /* 0x000fc60000004100 */
[----:B-1----:R-:W-:Y:S01]  /*f7b0*/  SHF.L.U32 R27, R0, 0x1, RZ ;  /* 0x00000001001b7819 */ /* 0x002fe200000006ff */
[----:B------:R-:W-:-:S04]  /*f7c0*/  HADD2.F32 R0, -RZ, R49.H1_H1 ;  /* 0x30000031ff007230 */ /* 0x000fc80000004100 */
[----:B------:R-:W1:Y:S02]  /*f7d0*/  LDS.128 R8, [R27+0x10080] ;  /* 0x010080001b087984 */ /* 0x000e640000000c00 */
[--C-:B-1----:R-:W-:Y:S02]  /*f7e0*/  HADD2.F32 R15, -RZ, R11.reuse.H0_H0 ;  /* 0x2000000bff0f7230 */ /* 0x102fe40000004100 */
[----:B------:R-:W-:Y:S02]  /*f7f0*/  HADD2.F32 R14, -RZ, R11.H1_H1 ;  /* 0x3000000bff0e7230 */ /* 0x000fe40000004100 */
[----:B------:R-:W-:Y:S02]  /*f800*/  HADD2.F32 R3, -RZ, R8.H1_H1 ;  /* 0x30000008ff037230 */ /* 0x000fe40000004100 */
[----:B------:R-:W-:Y:S02]  /*f810*/  HADD2.F32 R11, -RZ, R54.H0_H0 ;  /* 0x20000036ff0b7230 */ /* 0x000fe40000004100 */
[----:B------:R-:W-:Y:S01]  /*f820*/  HADD2.F32 R12, -RZ, R10.H1_H1 ;  /* 0x3000000aff0c7230 */ /* 0x000fe20000004100 */
[----:B------:R-:W-:Y:S01]  /*f830*/  FMUL.FTZ R31, R0, R3 ;  /* 0x00000003001f7220 */ /* 0x000fe20000410000 */
[----:B---3--:R-:W1:Y:S02]  /*f840*/  LDS.128 R4, [R36] ;  /* 0x0000000024047984 */ /* 0x008e640000000c00 */
[----:B-1----:R-:W-:-:S02]  /*f850*/  HADD2.F32 R17, -RZ, R4.H0_H0 ;  /* 0x20000004ff117230 */ /* 0x002fc40000004100 */
[----:B------:R-:W-:Y:S02]  /*f860*/  HADD2.F32 R16, -RZ, R4.H1_H1 ;  /* 0x30000004ff107230 */ /* 0x000fe40000004100 */
[----:B------:R-:W-:Y:S02]  /*f870*/  HADD2.F32 R4, -RZ, R8.H0_H0 ;  /* 0x20000008ff047230 */ /* 0x000fe40000004100 */
[--C-:B------:R-:W-:Y:S02]  /*f880*/  HADD2.F32 R23, -RZ, R7.reuse.H0_H0 ;  /* 0x20000007ff177230 */ /* 0x100fe40000004100 */
[----:B------:R-:W-:Y:S01]  /*f890*/  HADD2.F32 R22, -RZ, R7.H1_H1 ;  /* 0x30000007ff167230 */ /* 0x000fe20000004100 */
[C---:B------:R-:W-:Y:S01]  /*f8a0*/  FMUL.FTZ R7, R2.reuse, R17 ;  /* 0x0000001102077220 */ /* 0x040fe20000410000 */
[--C-:B------:R-:W-:Y:S01]  /*f8b0*/  HADD2.F32 R19, -RZ, R5.reuse.H0_H0 ;  /* 0x20000005ff137230 */ /* 0x100fe20000004100 */
[----:B------:R-:W-:Y:S01]  /*f8c0*/  FMUL.FTZ R32, R2, R4 ;  /* 0x0000000402207220 */ /* 0x000fe20000410000 */
[----:B------:R-:W-:Y:S01]  /*f8d0*/  HADD2.F32 R18, -RZ, R5.H1_H1 ;  /* 0x30000005ff127230 */ /* 0x000fe20000004100 */
[----:B------:R-:W-:Y:S01]  /*f8e0*/  FMUL.FTZ R2, R0, R16 ;  /* 0x0000001000027220 */ /* 0x000fe20000410000 */
[----:B------:R-:W-:Y:S01]  /*f8f0*/  HADD2.F32 R5, -RZ, R51.H0_H0 ;  /* 0x20000033ff057230 */ /* 0x000fe20000004100 */
[----:B------:R-:W-:Y:S01]  /*f900*/  FFMA.FTZ R35, R13, R4, R7 ;  /* 0x000000040d237223 */ /* 0x000fe20000010007 */
[--C-:B------:R-:W-:Y:S01]  /*f910*/  HADD2.F32 R21, -RZ, R6.reuse.H0_H0 ;  /* 0x20000006ff157230 */ /* 0x100fe20000004100 */
[----:B------:R-:W-:Y:S01]  /*f920*/  FFMA.FTZ R34, R11, R3, R2 ;  /* 0x000000030b227223 */ /* 0x000fe20000010002 */
[----:B------:R-:W-:Y:S01]  /*f930*/  HADD2.F32 R20, -RZ, R6.H1_H1 ;  /* 0x30000006ff147230 */ /* 0x000fe20000004100 */
[----:B------:R-:W-:Y:S01]  /*f940*/  FMUL.FTZ R4, R5, R19 ;  /* 0x0000001305047220 */ /* 0x000fe20000410000 */
[----:B------:R-:W-:Y:S01]  /*f950*/  HADD2.F32 R8, -RZ, R10.H0_H0 ;  /* 0x2000000aff087230 */ /* 0x000fe20000004100 */
[----:B------:R-:W-:Y:S01]  /*f960*/  FFMA.FTZ R13, R13, R17, -R32 ;  /* 0x000000110d0d7223 */ /* 0x000fe20000010820 */
[----:B------:R-:W-:-:S02]  /*f970*/  HADD2.F32 R6, -RZ, R9.H0_H0 ;  /* 0x20000009ff067230 */ /* 0x000fc40000004100 */
        /* <DEDUP_REMOVED lines=46> */
.L_x_1472:
[----:B------:R-:W-:Y:S05]  /*fc60*/  BSYNC B1 ;  /* 0x0000000000017941 */ /* 0x000fea0003800000 */
.L_x_1471:
[----:B------:R-:W-:-:S04]  /*fc70*/  IADD3 R0, R205, 0x60, RZ ;  /* 0x00000060cd007810 */ /* 0x000fc80007ffe0ff */
[----:B------:R-:W-:-:S13]  /*fc80*/  ISETP.GE.AND P0, PT, R0, R40, PT ;  /* 0x000000280000720c */ /* 0x000fda0003f06270 */
[----:B------:R-:W-:Y:S05]  /*fc90*/  @P0 BRA `(.L_x_1454) ;  /* 0x00000c0000000947 */ /* 0x000fea0003800000 */
[----:B-----5:R3:W5:Y:S01]  /*fca0*/  LDL R37, [R1+0x44] ;  /* 0x0000440001257983 */ /* 0x0207620000100800 */
        /* <DEDUP_REMOVED lines=28> */
[----:B------:R-:W4:Y:S01]  /*fe70*/  LDS.128 R8, [R27+0x10080] ;  /* 0x010080001b087984 */ /* 0x000f220000000c00 */
[--C-:B-1----:R-:W-:Y:S02]  /*fe80*/  HADD2.F32 R17, -RZ, R4.reuse.H0_H0 ;  /* 0x20000004ff117230 */ /* 0x102fe40000004100 */
[----:B------:R-:W-:Y:S02]  /*fe90*/  HADD2.F32 R16, -RZ, R4.H1_H1 ;  /* 0x30000004ff107230 */ /* 0x000fe40000004100 */
[--C-:B------:R-:W-:Y:S02]  /*fea0*/  HADD2.F32 R23, -RZ, R7.reuse.H0_H0 ;  /* 0x20000007ff177230 */ /* 0x100fe40000004100 */
[--C-:B----4-:R-:W-:Y:S02]  /*feb0*/  HADD2.F32 R4, -RZ, R8.reuse.H0_H0 ;  /* 0x20000008ff047230 */ /* 0x110fe40000004100 */
        /* <DEDUP_REMOVED lines=67> */
.L_x_1476:
[----:B------:R-:W-:Y:S05]  /*102f0*/  BSYNC B0 ;  /* 0x0000000000007941 */ /* 0x000fea0003800000 */
.L_x_1475:
[----:B------:R-:W-:-:S13]  /*10300*/  ISETP.GE.AND P0, PT, R134, c[0x0][0x27c], PT ;  /* 0x00009f0086007a0c */ /* 0x000fda0003f06270 */
[----:B------:R-:W-:Y:S05]  /*10310*/  @P0 BRA `(.L_x_1454) ;  /* 0x0000058000000947 */ /* 0x000fea0003800000 */
[----:B-1----:R-:W4:Y:S01]  /*10320*/  LDL R36, [R1+0x4c] ;  /* 0x00004c0001247983 */ /* 0x002f220000100800 */
        /* <DEDUP_REMOVED lines=12> */
[----:B------:R-:W-:Y:S01]  /*103f0*/  SHF.L.U32 R27, R0, 0x1, RZ ;  /* 0x00000001001b7819 */ /* 0x000fe200000006ff */
        /* <DEDUP_REMOVED lines=8> */
[----:B----4-:R-:W1:Y:S02]  /*10480*/  LDS.128 R4, [R36] ;  /* 0x0000000024047984 */ /* 0x010e640000000c00 */
        /* <DEDUP_REMOVED lines=65> */
.L_x_1454:
[----:B------:R-:W-:Y:S05]  /*108a0*/  BSYNC B2 ;  /* 0x0000000000027941 */ /* 0x000fea0003800000 */
.L_x_1426:
[----:B-1----:R-:W1:Y:S01]  /*108b0*/  S2R R2, SR_TID.X ;  /* 0x0000000000027919 */ /* 0x002e620000002100 */
[----:B------:R-:W-:Y:S01]  /*108c0*/  IMAD R0, R60, c[0x0][0x208], RZ ;  /* 0x000082003c007a24 */ /* 0x000fe200078e02ff */
[----:B------:R-:W-:Y:S01]  /*108d0*/  MOV R4, R212 ;  /* 0x000000d400047202 */ /* 0x000fe20000000f00 */
[----:B------:R-:W-:Y:S01]  /*108e0*/  IMAD.MOV.U32 R5, RZ, RZ, R214 ;  /* 0x000000ffff057224 */ /* 0x000fe200078e00d6 */
[----:B------:R-:W-:-:S04]  /*108f0*/  DEPBAR.LE SB0, 0x0 ;  /* 0x000080000000791a */ /* 0x000fc80000000000 */
[----:B------:R-:W-:Y:S01]  /*10900*/  IMAD R0, R88, c[0x0][0x20c], R0 ;  /* 0x0000830058007a24 */ /* 0x000fe200078e0200 */
[----:B------:R-:W-:Y:S01]  /*10910*/  BAR.SYNC.DEFER_BLOCKING 0x0 ;  /* 0x0000000000007b1d */ /* 0x000fe20000010000 */
[----:B------:R-:W-:Y:S02]  /*10920*/  LOP3.LUT P5, RZ, R215, 0x2, RZ, 0xc0, !PT ;  /* 0x00000002d7ff7812 */ /* 0x000fe400078ac0ff */
[----:B------:R-:W-:Y:S02]  /*10930*/  LOP3.LUT P4, RZ, R59, 0x1, RZ, 0xc0, !PT ;  /* 0x000000013bff7812 */ /* 0x000fe4000788c0ff */
[----:B------:R-:W-:Y:S01]  /*10940*/  IADD3 R188, R143, 0x20, RZ ;  /* 0x000000208fbc7810 */ /* 0x000fe20007ffe0ff */
[----:B------:R-:W-:Y:S01]  /*10950*/  BSSY B0, `(.L_x_1477) ;  /* 0x0000128000007945 */ /* 0x000fe20003800000 */
[C---:B------:R-:W-:Y:S02]  /*10960*/  LOP3.LUT P3, RZ, R59.reuse, 0x2, RZ, 0xc0, !PT ;  /* 0x000000023bff7812 */ /* 0x040fe4000786c0ff */
[----:B------:R-:W-:-:S02]  /*10970*/  LOP3.LUT P2, RZ, R59, 0x4, RZ, 0xc0, !PT ;  /* 0x000000043bff7812 */ /* 0x000fc4000784c0ff */
[----:B-1----:R-:W-:Y:S01]  /*10980*/  ISETP.GT.AND P6, PT, R2, 0x7f, PT ;  /* 0x0000007f0200780c */ /* 0x002fe20003fc4270 */
[----:B------:R-:W-:-:S05]  /*10990*/  IMAD.WIDE.U32 R2, R88, c[0x0][0x208], RZ ;  /* 0x0000820058027a25 */ /* 0x000fca00078e00ff */
[----:B------:R-:W-:Y:S01]  /*109a0*/  IADD3 R0, R3, R0, RZ ;  /* 0x0000000003007210 */ /* 0x000fe20007ffe0ff */
[----:B------:R-:W-:Y:S01]  /*109b0*/  IMAD.WIDE.U32 R6, R2, 0x30, R4 ;  /* 0x0000003002067825 */ /* 0x000fe200078e0004 */
[----:B------:R-:W-:Y:S03]  /*109c0*/  LDSM.16.M88.4 R12, [R193] ;  /* 0x00000000c10c783b */ /* 0x000fe60000000200 */
[----:B------:R-:W-:Y:S01]  /*109d0*/  IMAD R0, R0, 0x30, RZ ;  /* 0x0000003000007824 */ /* 0x000fe200078e02ff */
[----:B------:R-:W-:Y:S01]  /*109e0*/  LEA R2, P1, R6, c[0x0][0x1f8], 0x1 ;  /* 0x00007e0006027a11 */ /* 0x000fe200078208ff */
[----:B------:R-:W1:Y:S01]  /*109f0*/  LDSM.16.M88.4 R20, [R143] ;  /* 0x000000008f14783b */ /* 0x000e620000000200 */
[----:B------:R-:W-:Y:S01]  /*10a00*/  @!P6 MOV R8, c[0x0][0x208] ;  /* 0x000082000008ea02 */ /* 0x000fe20000000f00 */
[----:B------:R-:W-:Y:S01]  /*10a10*/  IMAD.IADD R0, R7, 0x1, R0 ;  /* 0x0000000107007824 */ /* 0x000fe200078e0200 */
[----:B------:R-:W-:Y:S01]  /*10a20*/  @!P6 MOV R5, c[0x0][0x20c] ;  /* 0x000083000005ea02 */ /* 0x000fe20000000f00 */
[----:B------:R-:W-:Y:S01]  /*10a30*/  IMAD.MOV.U32 R7, RZ, RZ, R188 ;  /* 0x000000ffff077224 */ /* 0x000fe200078e00bc */
[----:B------:R-:W-:Y:S01]  /*10a40*/  @!P6 LEA R4, P0, R8, R2, 0x6 ;  /* 0x000000020804e211 */ /* 0x000fe200078030ff */
[----:B------:R-:W4:Y:S01]  /*10a50*/  LDSM.16.M88.4 R24, [R143+0x800] ;  /* 0x000800008f18783b */ /* 0x000f220000000200 */
[----:B------:R-:W-:-:S02]  /*10a60*/  LEA.HI.X R3, R6, c[0x0][0x1fc], R0, 0x1, P1 ;  /* 0x00007f0006037a11 */ /* 0x000fc400008f0c00 */
[----:B------:R-:W-:Y:S01]  /*10a70*/  MOV R0, 0x40 ;  /* 0x0000004000007802 */ /* 0x000fe20000000f00 */
[----:B------:R-:W-:Y:S01]  /*10a80*/  LDSM.16.M88.4 R44, [R143+0x1000] ;  /* 0x001000008f2c783b */ /* 0x000fe20000000200 */
[----:B------:R-:W-:Y:S02]  /*10a90*/  @!P6 LEA.HI.X R5, R8, R3, R5, 0x6, P0 ;  /* 0x000000030805e211 */ /* 0x000fe400000f3405 */
[----:B------:R-:W-:Y:S01]  /*10aa0*/  LOP3.LUT P0, RZ, R215, 0x4, RZ, 0xc0, !PT ;  /* 0x00000004d7ff7812 */ /* 0x000fe2000780c0ff */
[----:B------:R-:W-:Y:S01]  /*10ab0*/  LDSM.16.M88.4 R8, [R194] ;  /* 0x00000000c208783b */ /* 0x000fe20000000200 */
[----:B------:R-:W-:Y:S02]  /*10ac0*/  IADD3 R6, R61, R178, -R205 ;  /* 0x000000b23d067210 */ /* 0x000fe40007ffe8cd */
[----:B------:R-:W-:Y:S02]  /*10ad0*/  SEL R0, R0, 0xffffffc0, !P0 ;  /* 0xffffffc000007807 */ /* 0x000fe40004000000 */
[----:B------:R-:W-:-:S02]  /*10ae0*/  ISETP.LT.OR P0, PT, R6, 0x1, !P4 ;  /* 0x000000010600780c */ /* 0x000fc40006701670 */
[----:B------:R-:W-:Y:S02]  /*10af0*/  @P5 IADD3 R7, R143, -0x20, RZ ;  /* 0xffffffe08f075810 */ /* 0x000fe40007ffe0ff */
[----:B------:R-:W-:Y:S02]  /*10b00*/  LOP3.LUT P1, RZ, R59, 0x8, RZ, 0xc0, !PT ;  /* 0x000000083bff7812 */ /* 0x000fe4000782c0ff */
[----:B------:R-:W-:Y:S01]  /*10b10*/  @P5 IADD3 R188, R143, -0x20, RZ ;  /* 0xffffffe08fbc5810 */ /* 0x000fe20007ffe0ff */
[----:B-----5:R-:W2:Y:S03]  /*10b20*/  LDSM.16.M88.4 R36, [R7] ;  /* 0x000000000724783b */ /* 0x020ea60000000200 */
[----:B------:R-:W-:Y:S01]  /*10b30*/  IADD3 R142, R0, R188, RZ ;  /* 0x000000bc008e7210 */ /* 0x000fe20007ffe0ff */
[----:B------:R-:W3:Y:S04]  /*10b40*/  LDSM.16.M88.4 R52, [R7+0x800] ;  /* 0x000800000734783b */ /* 0x000ee80000000200 */
[----:B------:R-:W3:Y:S04]  /*10b50*/  LDSM.16.M88.4 R68, [R7+0x1000] ;  /* 0x001000000744783b */ /* 0x000ee80000000200 */
[----:B------:R-:W-:Y:S01]  /*10b60*/  @!PT LDS RZ, [RZ] ;  /* 0x00000000fffff984 */ /* 0x000fe20000000800 */
[----:B------:R-:W-:Y:S01]  /*10b70*/  @!PT LDS RZ, [RZ] ;  /* 0x00000000fffff984 */ /* 0x000fe20000000800 */
[----:B------:R-:W-:Y:S01]  /*10b80*/  @!PT LDS RZ, [RZ] ;  /* 0x00000000fffff984 */ /* 0x000fe20000000800 */
[----:B------:R2:W-:Y:S01]  /*10b90*/  LDGSTS.E.BYPASS.LTC128B.128 [R197+0x4080], [R2.64], !P0 ;  /* 0x0408000002c57fae */ /* 0x0005e2000c101d46 */
[C---:B------:R-:W-:Y:S01]  /*10ba0*/  ISETP.LT.OR P0, PT, R6.reuse, 0x1, !P3 ;  /* 0x000000010600780c */ /* 0x040fe20005f01670 */
[C---:B-1----:R-:W-:Y:S08]  /*10bb0*/  HMMA.16816.F32 R16, R12.reuse, R20, RZ ;  /* 0x000000140c10723c */ /* 0x042ff000000018ff */
[----:B------:R-:W-:Y:S04]  /*10bc0*/  HMMA.16816.F32 R28, R12, R22, RZ ;  /* 0x000000160c1c723c */ /* 0x000fe800000018ff */
[----:B------:R1:W-:Y:S01]  /*10bd0*/  LDGSTS.E.BYPASS.LTC128B.128 [R197+0x5880], [R2.64+0x80], !P0 ;  /* 0x0588008002c57fae */ /* 0x0003e2000c101d46 */
[----:B------:R-:W-:-:S03]  /*10be0*/  ISETP.LT.OR P0, PT, R6, 0x1, !P2 ;  /* 0x000000010600780c */ /* 0x000fc60005701670 */
[C---:B----4-:R-:W-:Y:S08]  /*10bf0*/  HMMA.16816.F32 R32, R12.reuse, R24, RZ ;  /* 0x000000180c20723c */ /* 0x050ff000000018ff */
[----:B------:R-:W-:Y:S02]  /*10c00*/  HMMA.16816.F32 R40, R12, R26, RZ ;  /* 0x0000001a0c28723c */ /* 0x000fe400000018ff */
[----:B------:R1:W-:Y:S01]  /*10c10*/  LDGSTS.E.BYPASS.LTC128B.128 [R197+0x7080], [R2.64+0x100], !P0 ;  /* 0x0708010002c57fae */ /* 0x0003e2000c101d46 */
[----:B------:R-:W-:-:S05]  /*10c20*/  ISETP.LT.OR P0, PT, R6, 0x1, !P1 ;  /* 0x000000010600780c */ /* 0x000fca0004f01670 */
[----:B--2---:R-:W-:Y:S08]  /*10c30*/  HMMA.16816.F32 R16, R8, R36, R16 ;  /* 0x000000240810723c */ /* 0x004ff00000001810 */
[----:B------:R1:W-:Y:S01]  /*10c40*/  LDGSTS.E.BYPASS.LTC128B.128 [R197+0x8880], [R2.64+0x180], !P0 ;  /* 0x0888018002c57fae */ /* 0x0003e2000c101d46 */
[C---:B------:R-:W-:Y:S01]  /*10c50*/  @!P6 ISETP.LT.OR P0, PT, R6.reuse, 0x21, !P4 ;  /* 0x000000210600e80c */ /* 0x040fe20006701670 */
[C---:B------:R-:W-:Y:S08]  /*10c60*/  HMMA.16816.F32 R48, R12.reuse, R44, RZ ;  /* 0x0000002c0c30723c */ /* 0x040ff000000018ff */
[----:B------:R-:W-:Y:S04]  /*10c70*/  HMMA.16816.F32 R44, R12, R46, RZ ;  /* 0x0000002e0c2c723c */ /* 0x000fe800000018ff */
[----:B------:R2:W-:Y:S01]  /*10c80*/  @!P6 LDGSTS.E.BYPASS.LTC128B.128 [R201+0x5080], [R4.64], !P0 ;  /* 0x0508000004c9efae */ /* 0x0005e2000c101d46 */
[----:B------:R-:W-:-:S03]  /*10c90*/  @!P6 ISETP.LT.OR P0, PT, R6, 0x21, !P3 ;  /* 0x000000210600e80c */ /* 0x000fc60005f01670 */
[C---:B------:R-:W-:Y:S08]  /*10ca0*/  HMMA.16816.F32 R28, R8.reuse, R38, R28 ;  /* 0x00000026081c723c */ /* 0x040ff0000000181c */
[----:B---3--:R-:W-:Y:S01]  /*10cb0*/  HMMA.16816.F32 R32, R8, R52, R32 ;  /* 0x000000340820723c */ /* 0x008fe20000001820 */
[----:B-1----:R-:W-:Y:S01]  /*10cc0*/  IADD3 R2, R143, R0, RZ ;  /* 0x000000008f027210 */ /* 0x002fe20007ffe0ff */
[----:B------:R2:W-:Y:S01]  /*10cd0*/  @!P6 LDGSTS.E.BYPASS.LTC128B.128 [R201+0x6880], [R4.64+0x80], !P0 ;  /* 0x0688008004c9efae */ /* 0x0005e2000c101d46 */
[----:B------:R-:W-:-:S05]  /*10ce0*/  @!P6 ISETP.LT.OR P0, PT, R6, 0x21, !P2 ;  /* 0x000000210600e80c */ /* 0x000fca0005701670 */
[C---:B------:R-:W-:Y:S08]  /*10cf0*/  HMMA.16816.F32 R40, R8.reuse, R54, R40 ;  /* 0x000000360828723c */ /* 0x040ff00000001828 */
[----:B------:R2:W-:Y:S01]  /*10d00*/  @!P6 LDGSTS.E.BYPASS.LTC128B.128 [R201+0x8080], [R4.64+0x100], !P0 ;  /* 0x0808010004c9efae */ /* 0x0005e2000c101d46 */
[----:B------:R-:W-:Y:S01]  /*10d10*/  @!P6 ISETP.LT.OR P0, PT, R6, 0x21, !P1 ;  /* 0x000000210600e80c */ /* 0x000fe20004f01670 */
[C---:B------:R-:W-:Y:S08]  /*10d20*/  HMMA.16816.F32 R48, R8.reuse, R68, R48 ;  /* 0x000000440830723c */ /* 0x040ff00000001830 */
[----:B------:R-:W-:Y:S04]  /*10d30*/  HMMA.16816.F32 R44, R8, R70, R44 ;  /* 0x00000046082c723c */ /* 0x000fe8000000182c */
[----:B------:R2:W-:Y:S01]  /*10d40*/  @!P6 LDGSTS.E.BYPASS.LTC128B.128 [R201+0x9880], [R4.64+0x180], !P0 ;  /* 0x0988018004c9efae */ /* 0x0005e2000c101d46 */
[----:B------:R-:W-:-:S03]  /*10d50*/  ISETP.GT.AND P0, PT, R88, R252, PT ;  /* 0x000000fc5800720c */ /* 0x000fc60003f04270 */
[----:B------:R-:W-:Y:S04]  /*10d60*/  LDSM.16.M88.4 R56, [R2] ;  /* 0x000000000238783b */ /* 0x000fe80000000200 */
[----:B------:R-:W-:Y:S04]  /*10d70*/  LDSM.16.M88.4 R24, [R195] ;  /* 0x00000000c318783b */ /* 0x000fe80000000200 */
[----:B------:R-:W-:Y:S04]  /*10d80*/  LDSM.16.M88.4 R76, [R142] ;  /* 0x000000008e4c783b */ /* 0x000fe80000000200 */
[----:B------:R-:W-:Y:S04]  /*10d90*/  LDSM.16.M88.4 R64, [R2+0x800] ;  /* 0x000800000240783b */ /* 0x000fe80000000200 */
[----:B------:R-:W-:Y:S04]  /*10da0*/  LDSM.16.M88.4 R60, [R2+0x1000] ;  /* 0x00100000023c783b */ /* 0x000fe80000000200 */
[----:B------:R-:W-:Y:S04]  /*10db0*/  LDSM.16.M88.4 R20, [R193+0x4000] ;  /* 0x00400000c114783b */ /* 0x000fe80000000200 */
[----:B--2---:R-:W1:Y:S04]  /*10dc0*/  LDSM.16.M88.4 R4, [R196] ;  /* 0x00000000c404783b */ /* 0x004e680000000200 */
[----:B------:R-:W2:Y:S04]  /*10dd0*/  LDSM.16.M88.4 R80, [R143+0x1800] ;  /* 0x001800008f50783b */ /* 0x000ea80000000200 */
[----:B------:R-:W3:Y:S04]  /*10de0*/  LDSM.16.M88.4 R72, [R142+0x800] ;  /* 0x000800008e48783b */ /* 0x000ee80000000200 */
[----:B------:R-:W4:Y:S04]  /*10df0*/  LDSM.16.M88.4 R36, [R142+0x1000] ;  /* 0x001000008e24783b */ /* 0x000f280000000200 */
[----:B------:R-:W-:Y:S04]  /*10e00*/  LDSM.16.M88.4 R68, [R143+0x2000] ;  /* 0x002000008f44783b */ /* 0x000fe80000000200 */
[----:B------:R-:W-:Y:S04]  /*10e10*/  LDSM.16.M88.4 R52, [R143+0x2800] ;  /* 0x002800008f34783b */ /* 0x000fe80000000200 */
[----:B------:R-:W-:Y:S04]  /*10e20*/  LDSM.16.M88.4 R84, [R142+0x4800] ;  /* 0x004800008e54783b */ /* 0x000fe80000000200 */
[----:B------:R-:W0:Y:S01]  /*10e30*/  LDGDEPBAR ;  /* 0x00000000000079af */ /* 0x000e220000000000 */
[C---:B-1----:R-:W-:Y:S03]  /*10e40*/  HMMA.16816.F32 R12, R4.reuse, R56, R16 ;  /* 0x00000038040c723c */ /* 0x042fe60000001810 */
[----:B------:R-:W-:Y:S05]  /*10e50*/  LDSM.16.M88.4 R16, [R194+0x4000] ;  /* 0x00400000c210783b */ /* 0x000fea0000000200 */
[C---:B------:R-:W-:Y:S01]  /*10e60*/  HMMA.16816.F32 R28, R4.reuse, R58, R28 ;  /* 0x0000003a041c723c */ /* 0x040fe2000000181c */
[----:B------:R-:W-:Y:S07]  /*10e70*/  LDSM.16.M88.4 R56, [R188+0x2000] ;  /* 0x00200000bc38783b */ /* 0x000fee0000000200 */
[----:B------:R-:W-:Y:S08]  /*10e80*/  HMMA.16816.F32 R32, R4, R64, R32 ;  /* 0x000000400420723c */ /* 0x000ff00000001820 */
[----:B------:R-:W-:Y:S01]  /*10e90*/  HMMA.16816.F32 R8, R24, R76, R12 ;  /* 0x0000004c1808723c */ /* 0x000fe2000000180c */
[----:B------:R-:W-:Y:S07]  /*10ea0*/  LDSM.16.M88.4 R12, [R196+0x4000] ;  /* 0x00400000c40c783b */ /* 0x000fee0000000200 */
[C---:B------:R-:W-:Y:S01]  /*10eb0*/  HMMA.16816.F32 R40, R4.reuse, R66, R40 ;  /* 0x000000420428723c */ /* 0x040fe20000001828 */
[----:B------:R-:W1:Y:S07]  /*10ec0*/  LDSM.16.M88.4 R64, [R188+0x1800] ;  /* 0x00180000bc40783b */ /* 0x000e6e0000000200 */
[C---:B------:R-:W-:Y:S08]  /*10ed0*/  HMMA.16816.F32 R48, R4.reuse, R60, R48 ;  /* 0x0000003c0430723c */ /* 0x040ff00000001830 */
[----:B------:R-:W-:Y:S01]  /*10ee0*/  HMMA.16816.F32 R44, R4, R62, R44 ;  /* 0x0000003e042c723c */ /* 0x000fe2000000182c */
[----:B------:R-:W-:Y:S07]  /*10ef0*/  LDSM.16.M88.4 R60, [R2+0x2000] ;  /* 0x00200000023c783b */ /* 0x000fee0000000200 */
[----:B------:R-:W-:Y:S01]  /*10f00*/  HMMA.16816.F32 R28, R24, R78, R28 ;  /* 0x0000004e181c723c */ /* 0x000fe2000000181c */
[----:B------:R-:W-:Y:S07]  /*10f10*/  LDSM.16.M88.4 R76, [R143+0x3000] ;  /* 0x003000008f4c783b */ /* 0x000fee0000000200 */
[----:B--2---:R-:W-:Y:S01]  /*10f20*/  HMMA.16816.F32 R4, R20, R80, R8 ;  /* 0x000000501404723c */ /* 0x004fe20000001808 */
[----:B------:R-:W-:Y:S07]  /*10f30*/  LDSM.16.M88.4 R8, [R195+0x4000] ;  /* 0x00400000c308783b */ /* 0x000fee0000000200 */
[C---:B---3--:R-:W-:Y:S08]  /*10f40*/  HMMA.16816.F32 R32, R24.reuse, R72, R32 ;  /* 0x000000481820723c */ /* 0x048ff00000001820 */
[C---:B------:R-:W-:Y:S01]  /*10f50*/  HMMA.16816.F32 R40, R24.reuse, R74, R40 ;  /* 0x0000004a1828723c */ /* 0x040fe20000001828 */
[----:B------:R-:W2:Y:S07]  /*10f60*/  LDSM.16.M88.4 R72, [R2+0x1800] ;  /* 0x001800000248783b */ /* 0x000eae0000000200 */
[C---:B----4-:R-:W-:Y:S08]  /*10f70*/  HMMA.16816.F32 R48, R24.reuse, R36, R48 ;  /* 0x000000241830723c */ /* 0x050ff00000001830 */
[----:B------:R-:W-:Y:S01]  /*10f80*/  HMMA.16816.F32 R44, R24, R38, R44 ;  /* 0x00000026182c723c */ /* 0x000fe2000000182c */
[----:B------:R-:W-:Y:S07]  /*10f90*/  LDSM.16.M88.4 R36, [R2+0x2800] ;  /* 0x002800000224783b */ /* 0x000fee0000000200 */
[----:B------:R-:W-:Y:S01]  /*10fa0*/  HMMA.16816.F32 R24, R20, R82, R28 ;  /* 0x000000521418723c */ /* 0x000fe2000000181c */
[----:B------:R-:W3:Y:S04]  /*10fb0*/  LDSM.16.M88.4 R28, [R188+0x2800] ;  /* 0x00280000bc1c783b */ /* 0x000ee80000000200 */
[----:B------:R-:W-:Y:S03]  /*10fc0*/  LDSM.16.M88.4 R80, [R2+0x4000] ;  /* 0x004000000250783b */ /* 0x000fe60000000200 */
[----:B-1----:R-:W-:Y:S08]  /*10fd0*/  HMMA.16816.F32 R4, R16, R64, R4 ;  /* 0x000000401004723c */ /* 0x002ff00000001804 */
[C---:B------:R-:W-:Y:S08]  /*10fe0*/  HMMA.16816.F32 R32, R20.reuse, R68, R32 ;  /* 0x000000441420723c */ /* 0x040ff00000001820 */
        /* <DEDUP_REMOVED lines=8> */
[----:B------:R-:W2:Y:S07]  /*11070*/  LDSM.16.M88.4 R4, [R193+0x8000] ;  /* 0x00800000c104783b */ /* 0x000eae0000000200 */
[C---:B------:R-:W-:Y:S08]  /*11080*/  HMMA.16816.F32 R32, R16.reuse, R56, R32 ;  /* 0x000000381020723c */ /* 0x040ff00000001820 */
[C---:B------:R-:W-:Y:S01]  /*11090*/  HMMA.16816.F32 R40, R16.reuse, R58, R40 ;  /* 0x0000003a1028723c */ /* 0x040fe20000001828 */
[----:B------:R-:W-:Y:S07]  /*110a0*/  LDSM.16.M88.4 R56, [R143+0x3800] ;  /* 0x003800008f38783b */ /* 0x000fee0000000200 */
[C---:B---3--:R-:W-:Y:S08]  /*110b0*/  HMMA.16816.F32 R48, R16.reuse, R28, R48 ;  /* 0x0000001c1030723c */ /* 0x048ff00000001830 */
[----:B------:R-:W-:Y:S08]  /*110c0*/  HMMA.16816.F32 R44, R16, R30, R44 ;  /* 0x0000001e102c723c */ /* 0x000ff0000000182c */
[----:B------:R-:W-:Y:S01]  /*110d0*/  HMMA.16816.F32 R28, R12, R74, R20 ;  /* 0x0000004a0c1c723c */ /* 0x000fe20000001814 */
[----:B------:R-:W-:Y:S07]  /*110e0*/  LDSM.16.M88.4 R72, [R188+0x3000] ;  /* 0x00300000bc48783b */ /* 0x000fee0000000200 */
[----:B-1----:R-:W-:Y:S01]  /*110f0*/  HMMA.16816.F32 R16, R8, R68, R24 ;  /* 0x000000440810723c */ /* 0x002fe20000001818 */
[----:B------:R-:W1:Y:S07]  /*11100*/  LDSM.16.M88.4 R24, [R194+0x8000] ;  /* 0x00800000c218783b */ /* 0x000e6e0000000200 */
[C---:B------:R-:W-:Y:S08]  /*11110*/  HMMA.16816.F32 R20, R12.reuse, R60, R32 ;  /* 0x0000003c0c14723c */ /* 0x040ff00000001820 */
[C---:B------:R-:W-:Y:S01]  /*11120*/  HMMA.16816.F32 R40, R12.reuse, R62, R40 ;  /* 0x0000003e0c28723c */ /* 0x040fe20000001828 */
[----:B------:R-:W-:Y:S07]  /*11130*/  LDSM.16.M88.4 R60, [R143+0x4000] ;  /* 0x004000008f3c783b */ /* 0x000fee0000000200 */
[C---:B------:R-:W-:Y:S08]  /*11140*/  HMMA.16816.F32 R48, R12.reuse, R36, R48 ;  /* 0x000000240c30723c */ /* 0x040ff00000001830 */
[----:B------:R-:W-:Y:S08]  /*11150*/  HMMA.16816.F32 R44, R12, R38, R44 ;  /* 0x000000260c2c723c */ /* 0x000ff0000000182c */
[----:B------:R-:W-:Y:S01]  /*11160*/  HMMA.16816.F32 R36, R8, R70, R28 ;  /* 0x000000460824723c */ /* 0x000fe2000000181c */
[----:B------:R-:W-:Y:S04]  /*11170*/  LDSM.16.M88.4 R28, [R196+0x8000] ;  /* 0x00800000c41c783b */ /* 0x000fe80000000200 */
[----:B------:R-:W3:Y:S03]  /*11180*/  LDSM.16.M88.4 R68, [R2+0x3000] ;  /* 0x003000000244783b */ /* 0x000ee60000000200 */
[----:B--2---:R-:W-:Y:S08]  /*11190*/  HMMA.16816.F32 R12, R4, R76, R16 ;  /* 0x0000004c040c723c */ /* 0x004ff00000001810 */
[C---:B------:R-:W-:Y:S08]  /*111a0*/  HMMA.16816.F32 R32, R8.reuse, R64, R20 ;  /* 0x000000400820723c */ /* 0x040ff00000001814 */
[----:B------:R-:W-:Y:S01]  /*111b0*/  HMMA.16816.F32 R20, R8, R66, R40 ;  /* 0x000000420814723c */ /* 0x000fe20000001828 */
[----:B------:R-:W2:Y:S04]  /*111c0*/  LDSM.16.M88.4 R40, [R188+0x3800] ;  /* 0x00380000bc28783b */ /* 0x000ea80000000200 */
[----:B------:R-:W-:Y:S03]  /*111d0*/  LDSM.16.M88.4 R64, [R188+0x4000] ;  /* 0x00400000bc40783b */ /* 0x000fe60000000200 */
[----:B------:R-:W-:Y:S01]  /*111e0*/  HMMA.16816.F32 R16, R4, R78, R36 ;  /* 0x0000004e0410723c */ /* 0x000fe20000001824 */
[----:B------:R-:W-:Y:S07]  /*111f0*/  LDSM.16.M88.4 R76, [R143+0x5000] ;  /* 0x005000008f4c783b */ /* 0x000fee0000000200 */
[C---:B------:R-:W-:Y:S08]  /*11200*/  HMMA.16816.F32 R48, R8.reuse, R52, R48 ;  /* 0x000000340830723c */ /* 0x040ff00000001830 */
[----:B------:R-:W-:Y:S08]  /*11210*/  HMMA.16816.F32 R44, R8, R54, R44 ;  /* 0x00000036082c723c */ /* 0x000ff0000000182c */
[----:B-1----:R-:W-:Y:S08]  /*11220*/  HMMA.16816.F32 R8, R24, R72, R12 ;  /* 0x000000481808723c */ /* 0x002ff0000000180c */
[C---:B------:R-:W-:Y:S08]  /*11230*/  HMMA.16816.F32 R36, R4.reuse, R56, R32 ;  /* 0x000000380424723c */ /* 0x040ff00000001820 */
[----:B------:R-:W-:Y:S01]  /*11240*/  HMMA.16816.F32 R12, R4, R58, R20 ;  /* 0x0000003a040c723c */ /* 0x000fe20000001814 */
[----:B------:R-:W-:Y:S04]  /*11250*/  LDSM.16.M88.4 R20, [R195+0x8000] ;  /* 0x00800000c314783b */ /* 0x000fe80000000200 */
[----:B------:R-:W1:Y:S03]  /*11260*/  LDSM.16.M88.4 R56, [R142+0x3000] ;  /* 0x003000008e38783b */ /* 0x000e660000000200 */
[----:B------:R-:W-:Y:S01]  /*11270*/  HMMA.16816.F32 R32, R24, R74, R16 ;  /* 0x0000004a1820723c */ /* 0x000fe20000001810 */
[----:B------:R-:W4:Y:S04]  /*11280*/  LDSM.16.M88.4 R72, [R2+0x3800] ;  /* 0x003800000248783b */ /* 0x000f280000000200 */
[----:B------:R-:W-:Y:S03]  /*11290*/  LDSM.16.M88.4 R16, [R193+0xc000] ;  /* 0x00c00000c110783b */ /* 0x000fe60000000200 */
[----:B---3--:R-:W-:Y:S08]  /*112a0*/  HMMA.16816.F32 R8, R28, R68, R8 ;  /* 0x000000441c08723c */ /* 0x008ff00000001808 */
[C---:B------:R-:W-:Y:S08]  /*112b0*/  HMMA.16816.F32 R48, R4.reuse, R60, R48 ;  /* 0x0000003c0430723c */ /* 0x040ff00000001830 */
[----:B------:R-:W-:Y:S01]  /*112c0*/  HMMA.16816.F32 R52, R4, R62, R44 ;  /* 0x0000003e0434723c */ /* 0x000fe2000000182c */
[----:B------:R-:W3:Y:S04]  /*112d0*/  LDSM.16.M88.4 R60, [R143+0x4800] ;  /* 0x004800008f3c783b */ /* 0x000ee80000000200 */
[----:B------:R-:W3:Y:S03]  /*112e0*/  LDSM.16.M88.4 R44, [R142+0x3800] ;  /* 0x003800008e2c783b */ /* 0x000ee60000000200 */
[----:B--2---:R-:W-:Y:S08]  /*112f0*/  HMMA.16816.F32 R36, R24, R40, R36 ;  /* 0x000000281824723c */ /* 0x004ff00000001824 */
[----:B------:R-:W-:Y:S01]  /*11300*/  HMMA.16816.F32 R32, R28, R70, R32 ;  /* 0x000000461c20723c */ /* 0x000fe20000001820 */
[----:B------:R-:W-:Y:S07]  /*11310*/  LDSM.16.M88.4 R68, [R188+0x4800] ;  /* 0x00480000bc44783b */ /* 0x000fee0000000200 */
[----:B-1----:R-:W-:Y:S01]  /*11320*/  HMMA.16816.F32 R4, R20, R56, R8 ;  /* 0x000000381404723c */ /* 0x002fe20000001808 */
[----:B------:R-:W-:Y:S07]  /*11330*/  LDSM.16.M88.4 R8, [R196+0xc000] ;  /* 0x00c00000c408783b */ /* 0x000fee0000000200 */
[----:B------:R-:W-:Y:S01]  /*11340*/  HMMA.16816.F32 R40, R24, R42, R12 ;  /* 0x0000002a1828723c */ /* 0x000fe2000000180c */
[----:B------:R-:W1:Y:S07]  /*11350*/  LDSM.16.M88.4 R12, [R194+0xc000] ;  /* 0x00c00000c20c783b */ /* 0x000e6e0000000200 */
[----:B----4-:R-:W-:Y:S08]  /*11360*/  HMMA.16816.F32 R36, R28, R72, R36 ;  /* 0x000000481c24723c */ /* 0x010ff00000001824 */
[----:B------:R-:W-:Y:S08]  /*11370*/  HMMA.16816.F32 R32, R20, R58, R32 ;  /* 0x0000003a1420723c */ /* 0x000ff00000001820 */
[----:B---3--:R-:W-:Y:S08]  /*11380*/  HMMA.16816.F32 R4, R16, R60, R4 ;  /* 0x0000003c1004723c */ /* 0x008ff00000001804 */
[C---:B------:R-:W-:Y:S08]  /*11390*/  HMMA.16816.F32 R48, R24.reuse, R64, R48 ;  /* 0x000000401830723c */ /* 0x040ff00000001830 */
[----:B------:R-:W-:Y:S01]  /*113a0*/  HMMA.16816.F32 R56, R24, R66, R52 ;  /* 0x000000421838723c */ /* 0x000fe20000001834 */
[----:B------:R-:W2:Y:S04]  /*113b0*/  LDSM.16.M88.4 R64, [R2+0x4800] ;  /* 0x004800000240783b */ /* 0x000ea80000000200 */
[----:B------:R-:W3:Y:S03]  /*113c0*/  LDSM.16.M88.4 R52, [R142+0x4000] ;  /* 0x004000008e34783b */ /* 0x000ee60000000200 */
[----:B------:R-:W-:Y:S01]  /*113d0*/  HMMA.16816.F32 R40, R28, R74, R40 ;  /* 0x0000004a1c28723c */ /* 0x000fe20000001828 */
[----:B------:R-:W4:Y:S07]  /*113e0*/  LDSM.16.M88.4 R72, [R188+0x5000] ;  /* 0x00500000bc48783b */ /* 0x000f2e0000000200 */
[----:B------:R-:W-:Y:S08]  /*113f0*/  HMMA.16816.F32 R36, R20, R44, R36 ;  /* 0x0000002c1424723c */ /* 0x000ff00000001824 */
[----:B------:R-:W-:Y:S01]  /*11400*/  HMMA.16816.F32 R32, R16, R62, R32 ;  /* 0x0000003e1020723c */ /* 0x000fe20000001820 */
[----:B------:R-:W-:Y:S07]  /*11410*/  LDSM.16.M88.4 R60, [R2+0x5000] ;  /* 0x00500000023c783b */ /* 0x000fee0000000200 */
[----:B-1----:R-:W-:Y:S01]  /*11420*/  HMMA.16816.F32 R24, R12, R68, R4 ;  /* 0x000000440c18723c */ /* 0x002fe20000001804 */
[----:B------:R-:W1:Y:S07]  /*11430*/  LDSM.16.M88.4 R4, [R195+0xc000] ;  /* 0x00c00000c304783b */ /* 0x000e6e0000000200 */
[----:B------:R-:W-:Y:S08]  /*11440*/  HMMA.16816.F32 R48, R28, R80, R48 ;  /* 0x000000501c30723c */ /* 0x000ff00000001830 */
[----:B------:R-:W-:Y:S08]  /*11450*/  HMMA.16816.F32 R44, R20, R46, R40 ;  /* 0x0000002e142c723c */ /* 0x000ff00000001828 */
[----:B------:R-:W-:Y:S08]  /*11460*/  HMMA.16816.F32 R40, R16, R76, R36 ;  /* 0x0000004c1028723c */ /* 0x000ff00000001824 */
[----:B------:R-:W-:Y:S01]  /*11470*/  HMMA.16816.F32 R36, R12, R70, R32 ;  /* 0x000000460c24723c */ /* 0x000fe20000001820 */
[----:B------:R-:W1:Y:S07]  /*11480*/  LDSM.16.M88.4 R68, [R143+0x5800] ;  /* 0x005800008f44783b */ /* 0x000e6e0000000200 */
[----:B------:R-:W-:Y:S01]  /*11490*/  HMMA.16816.F32 R28, R28, R82, R56 ;  /* 0x000000521c1c723c */ /* 0x000fe20000001838 */
[----:B------:R-:W1:Y:S07]  /*114a0*/  LDSM.16.M88.4 R56, [R188+0x5800] ;  /* 0x00580000bc38783b */ /* 0x000e6e0000000200 */
[----:B--2---:R-:W-:Y:S08]  /*114b0*/  HMMA.16816.F32 R24, R8, R64, R24 ;  /* 0x000000400818723c */ /* 0x004ff00000001818 */
[----:B---3--:R-:W-:Y:S08]  /*114c0*/  HMMA.16816.F32 R32, R20, R52, R48 ;  /* 0x000000341420723c */ /* 0x008ff00000001830 */
[----:B------:R-:W-:Y:S08]  /*114d0*/  HMMA.16816.F32 R44, R16, R78, R44 ;  /* 0x0000004e102c723c */ /* 0x000ff0000000182c */
[----:B----4-:R-:W-:Y:S08]  /*114e0*/  HMMA.16816.F32 R40, R12, R72, R40 ;  /* 0x000000480c28723c */ /* 0x010ff00000001828 */
[----:B------:R-:W-:Y:S08]  /*114f0*/  HMMA.16816.F32 R36, R8, R66, R36 ;  /* 0x000000420824723c */ /* 0x000ff00000001824 */
[----:B------:R-:W-:Y:S01]  /*11500*/  HMMA.16816.F32 R20, R20, R54, R28 ;  /* 0x000000361414723c */ /* 0x000fe2000000181c */
[----:B------:R-:W2:Y:S07]  /*11510*/  LDSM.16.M88.4 R52, [R142+0x5000] ;  /* 0x005000008e34783b */ /* 0x000eae0000000200 */
[----:B-1----:R-:W-:Y:S08]  /*11520*/  HMMA.16816.F32 R48, R4, R84, R24 ;  /* 0x000000540430723c */ /* 0x002ff00000001818 */
[----:B------:R-:W-:Y:S08]  /*11530*/  HMMA.16816.F32 R24, R16, R68, R32 ;  /* 0x000000441018723c */ /* 0x000ff00000001820 */
[----:B------:R-:W-:Y:S08]  /*11540*/  HMMA.16816.F32 R28, R12, R74, R44 ;  /* 0x0000004a0c1c723c */ /* 0x000ff0000000182c */
[----:B------:R-:W-:Y:S01]  /*11550*/  HMMA.16816.F32 R32, R8, R60, R40 ;  /* 0x0000003c0820723c */ /* 0x000fe20000001828 */
[----:B------:R-:W1:Y:S01]  /*11560*/  LDSM.16.M88.4 R40, [R2+0x5800] ;  /* 0x005800000228783b */ /* 0x000e620000000200 */
[----:B------:R-:W-:-:S04]  /*11570*/  FMUL.FTZ R0, R48, c[0x0][0x320] ;  /* 0x0000c80030007a20 */ /* 0x000fc80000410000 */
[----:B------:R3:W4:Y:S02]  /*11580*/  MUFU.TANH R60, R0 ;  /* 0x00000000003c7308 */ /* 0x0007240000002400 */
[----:B------:R-:W-:Y:S08]  /*11590*/  HMMA.16816.F32 R36, R4, R86, R36 ;  /* 0x000000560424723c */ /* 0x000ff00000001824 */
[----:B------:R-:W-:Y:S01]  /*115a0*/  HMMA.16816.F32 R16, R16, R70, R20 ;  /* 0x000000461010723c */ /* 0x000fe20000001814 */
[----:B---3--:R-:W-:-:S07]  /*115b0*/  FMUL.FTZ R0, R49, c[0x0][0x320] ;  /* 0x0000c80031007a20 */ /* 0x008fce0000410000 */
[----:B------:R-:W-:Y:S01]  /*115c0*/  HMMA.16816.F32 R20, R12, R56, R24 ;  /* 0x000000380c14723c */ /* 0x000fe20000001818 */
[----:B------:R3:W1:Y:S07]  /*115d0*/  MUFU.TANH R47, R0 ;  /* 0x00000000002f7308 */ /* 0x00066e0000002400 */
[----:B------:R-:W-:Y:S08]  /*115e0*/  HMMA.16816.F32 R24, R8, R62, R28 ;  /* 0x0000003e0818723c */ /* 0x000ff0000000181c */
[----:B--2---:R-:W-:Y:S01]  /*115f0*/  HMMA.16816.F32 R28, R4, R52, R32 ;  /* 0x00000034041c723c */ /* 0x004fe20000001820 */
[----:B------:R-:W2:Y:S01]  /*11600*/  LDSM.16.M88.4 R32, [R142+0x5800] ;  /* 0x005800008e20783b */ /* 0x000ea20000000200 */
[----:B---3--:R-:W-:Y:S01]  /*11610*/  FMUL.FTZ R0, R50, c[0x0][0x320] ;  /* 0x0000c80032007a20 */ /* 0x008fe20000410000 */
[----:B------:R-:W-:-:S04]  /*11620*/  DEPBAR.LE SB0, 0x0 ;  /* 0x000080000000791a */ /* 0x000fc80000000000 */
[----:B------:R3:W2:Y:S01]  /*11630*/  MUFU.TANH R48, R0 ;  /* 0x0000000000307308 */ /* 0x0006a20000002400 */
[----:B------:R-:W-:Y:S08]  /*11640*/  HMMA.16816.F32 R12, R12, R58, R16 ;  /* 0x0000003a0c0c723c */ /* 0x000ff00000001810 */
[----:B-1----:R-:W-:Y:S01]  /*11650*/  HMMA.16816.F32 R16, R8, R40, R20 ;  /* 0x000000280810723c */ /* 0x002fe20000001814 */
[----:B---3--:R-:W-:-:S07]  /*11660*/  FMUL.FTZ R0, R51, c[0x0][0x320] ;  /* 0x0000c80033007a20 */ /* 0x008fce0000410000 */
[----:B------:R-:W-:Y:S01]  /*11670*/  HMMA.16816.F32 R20, R4, R54, R24 ;  /* 0x000000360414723c */ /* 0x000fe20000001818 */
[----:B------:R1:W3:Y:S07]  /*11680*/  MUFU.TANH R46, R0 ;  /* 0x00000000002e7308 */ /* 0x0002ee0000002400 */
[----:B------:R-:W-:Y:S08]  /*11690*/  HMMA.16816.F32 R8, R8, R42, R12 ;  /* 0x0000002a0808723c */ /* 0x000ff0000000180c */
[----:B--2---:R-:W-:Y:S01]  /*116a0*/  HMMA.16816.F32 R12, R4, R32, R16 ;  /* 0x00000020040c723c */ /* 0x004fe20000001810 */
[----:B-1----:R-:W-:-:S04]  /*116b0*/  FMUL.FTZ R0, R36, c[0x0][0x320] ;  /* 0x0000c80024007a20 */ /* 0x002fc80000410000 */
[----:B------:R1:W2:Y:S11]  /*116c0*/  MUFU.TANH R45, R0 ;  /* 0x00000000002d7308 */ /* 0x0002b60000002400 */
[----:B------:R-:W-:Y:S01]  /*116d0*/  HMMA.16816.F32 R4, R4, R34, R8 ;  /* 0x000000220404723c */ /* 0x000fe20000001808 */
[----:B-1----:R-:W-:-:S04]  /*116e0*/  FMUL.FTZ R0, R37, c[0x0][0x320] ;  /* 0x0000c80025007a20 */ /* 0x002fc80000410000 */
        /* <DEDUP_REMOVED lines=44> */
[----:B------:R-:W-:Y:S01]  /*119b0*/  LOP3.LUT P5, RZ, R206, 0x8, RZ, 0xc0, !PT ;  /* 0x00000008ceff7812 */ /* 0x000fe200078ac0ff */
[----:B------:R-:W-:Y:S01]  /*119c0*/  IMAD R2, R2, c[0x0][0x1e0], RZ ;  /* 0x0000780002027a24 */ /* 0x000fe200078e02ff */
[C---:B------:R-:W-:Y:S02]  /*119d0*/  LOP3.LUT P6, RZ, R206.reuse, 0x4, RZ, 0xc0, !PT ;  /* 0x00000004ceff7812 */ /* 0x040fe400078cc0ff */
[----:B------:R-:W-:Y:S01]  /*119e0*/  LOP3.LUT P3, RZ, R206, 0x2, RZ, 0xc0, !PT ;  /* 0x00000002ceff7812 */ /* 0x000fe2000786c0ff */
[----:B------:R-:W-:Y:S01]  /*119f0*/  IMAD R4, R0, c[0x0][0x1e4], R2 ;  /* 0x0000790000047a24 */ /* 0x000fe200078e0202 */
[----:B------:R-:W-:Y:S01]  /*11a00*/  LOP3.LUT P4, RZ, R206, 0x1, RZ, 0xc0, !PT ;  /* 0x00000001ceff7812 */ /* 0x000fe2000788c0ff */
        /* <DEDUP_REMOVED lines=28> */
.L_x_1478:
[----:B--234-:R-:W-:Y:S05]  /*11bd0*/  BSYNC B0 ;  /* 0x0000000000007941 */ /* 0x01cfea0003800000 */
.L_x_1477:
[----:B-1----:R-:W-:Y:S01]  /*11be0*/  IMAD.IADD R0, R89, 0x1, -R216 ;  /* 0x0000000159007824 */ /* 0x002fe200078e0ad8 */
[----:B------:R-:W-:Y:S04]  /*11bf0*/  LDSM.16.MT88.4 R32, [R190] ;  /* 0x00000000be20783b */ /* 0x000fe80000004200 */
        /* <DEDUP_REMOVED lines=8> */
[----:B------:R-:W-:Y:S02]  /*11c80*/  ISETP.GT.AND P4, PT, R0, 0x9, PT ;  /* 0x000000090000780c */ /* 0x000fe40003f84270 */
[----:B------:R-:W-:Y:S01]  /*11c90*/  FSEL R7, R45, -INF , P0 ;  /* 0xff8000002d077808 */ /* 0x000fe20000000000 */
[----:B------:R-:W-:Y:S01]  /*11ca0*/  LDSM.16.MT88.4 R68, [R190+0x3000] ;  /* 0x00300000be44783b */ /* 0x000fe20000004200 */
[----:B------:R-:W-:-:S02]  /*11cb0*/  FMNMX.FTZ R2, R5, R6, !PT ;  /* 0x0000000605027209 */ /* 0x000fc40007810000 */
[----:B------:R-:W-:Y:S01]  /*11cc0*/  ISETP.GT.AND P6, PT, R0, 0x10, PT ;  /* 0x000000100000780c */ /* 0x000fe20003fc4270 */
[----:B------:R-:W-:Y:S01]  /*11cd0*/  LDSM.16.MT88.4 R72, [R190+0x3800] ;  /* 0x00380000be48783b */ /* 0x000fe20000004200 */
[----:B------:R-:W-:Y:S02]  /*11ce0*/  FSEL R9, R44, -INF , P4 ;  /* 0xff8000002c097808 */ /* 0x000fe40002000000 */
[----:B------:R-:W-:Y:S01]  /*11cf0*/  FMNMX.FTZ R2, R7, R2, !PT ;  /* 0x0000000207027209 */ /* 0x000fe20007810000 */
        /* <DEDUP_REMOVED lines=9> */
[----:B------:R-:W0:Y:S01]  /*11d90*/  LDGDEPBAR ;  /* 0x00000000000079af */ /* 0x000e220000000000 */
[----:B------:R-:W-:Y:S02]  /*11da0*/  ISETP.GT.AND P5, PT, R0, 0x19, PT ;  /* 0x000000190000780c */ /* 0x000fe40003fa4270 */
[----:B------:R-:W-:Y:S02]  /*11db0*/  FSEL R11, R18, -INF , P3 ;  /* 0xff800000120b7808 */ /* 0x000fe40001800000 */
[----:B------:R-:W-:-:S02]  /*11dc0*/  FMNMX.FTZ R2, R10, R2, !PT ;  /* 0x000000020a027209 */ /* 0x000fc40007810000 */
        /* <DEDUP_REMOVED lines=9> */
[----:B------:R-:W-:Y:S01]  /*11e60*/  ISETP.GT.AND P1, PT, R0, 0x28, PT ;  /* 0x000000280000780c */ /* 0x000fe20003f24270 */
[----:B------:R-:W-:Y:S01]  /*11e70*/  LDSM.16.MT88.4 R44, [R191] ;  /* 0x00000000bf2c783b */ /* 0x000fe20000004200 */
[----:B------:R-:W-:Y:S02]  /*11e80*/  FSEL R93, R16, -INF , P2 ;  /* 0xff800000105d7808 */ /* 0x000fe40001000000 */
[----:B------:R-:W-:Y:S02]  /*11e90*/  FMNMX.FTZ R2, R94, R2, !PT ;  /* 0x000000025e027209 */ /* 0x000fe40007810000 */
[----:B------:R-:W-:-:S02]  /*11ea0*/  FSEL R19, R37, -INF , P0 ;  /* 0xff80000025137808 */ /* 0x000fc40000000000 */
[----:B------:R-:W-:Y:S02]  /*11eb0*/  ISETP.GT.AND P0, PT, R0, 0x29, PT ;  /* 0x000000290000780c */ /* 0x000fe40003f04270 */
[----:B------:R-:W-:Y:S02]  /*11ec0*/  FSEL R92, R15, -INF , P1 ;  /* 0xff8000000f5c7808 */ /* 0x000fe40000800000 */
[----:B------:R-:W-:Y:S02]  /*11ed0*/  FMNMX.FTZ R2, R93, R2, !PT ;  /* 0x000000025d027209 */ /* 0x000fe40007810000 */
[----:B------:R-:W-:Y:S02]  /*11ee0*/  FMNMX.FTZ R3, R14, R20, !PT ;  /* 0x000000140e037209 */ /* 0x000fe40007810000 */
[----:B------:R-:W-:Y:S02]  /*11ef0*/  FSEL R91, R13, -INF , P0 ;  /* 0xff8000000d5b7808 */ /* 0x000fe40000000000 */
[----:B------:R-:W-:-:S02]  /*11f00*/  FMNMX.FTZ R2, R92, R2, !PT ;  /* 0x000000025c027209 */ /* 0x000fc40007810000 */
[----:B------:R-:W-:Y:S02]  /*11f10*/  FSEL R18, R36, -INF , P4 ;  /* 0xff80000024127808 */ /* 0x000fe40002000000 */
[----:B------:R-:W-:Y:S01]  /*11f20*/  FMNMX.FTZ R3, R19, R3, !PT ;  /* 0x0000000313037209 */ /* 0x000fe20007810000 */
[----:B------:R-:W-:Y:S01]  /*11f30*/  LDSM.16.MT88.4 R36, [R189+0x1800] ;  /* 0x00180000bd24783b */ /* 0x000fe20000004200 */
[----:B------:R-:W-:Y:S02]  /*11f40*/  FSEL R17, R30, -INF , P6 ;  /* 0xff8000001e117808 */ /* 0x000fe40003000000 */
[----:B------:R-:W-:Y:S02]  /*11f50*/  FMNMX.FTZ R2, R91, R2, !PT ;  /* 0x000000025b027209 */ /* 0x000fe40007810000 */
[C---:B------:R-:W-:Y:S02]  /*11f60*/  ISETP.GT.AND P6, PT, R0.reuse, 0x11, PT ;  /* 0x000000110000780c */ /* 0x040fe40003fc4270 */
[----:B------:R-:W-:Y:S01]  /*11f70*/  ISETP.GT.AND P4, PT, R0, 0x18, PT ;  /* 0x000000180000780c */ /* 0x000fe20003f84270 */
[----:B------:R-:W1:Y:S01]  /*11f80*/  SHFL.BFLY PT, R4, R2, 0x2, 0x1f ;  /* 0x0c401f0002047f89 */ /* 0x000e6200000e0000 */
[----:B------:R-:W-:-:S02]  /*11f90*/  FMNMX.FTZ R0, R18, R3, !PT ;  /* 0x0000000312007209 */ /* 0x000fc40007810000 */
[----:B------:R-:W-:Y:S02]  /*11fa0*/  FSEL R13, R29, -INF , P6 ;  /* 0xff8000001d0d7808 */ /* 0x000fe40003000000 */
[----:B------:R-:W-:Y:S01]  /*11fb0*/  FMNMX.FTZ R0, R17, R0, !PT ;  /* 0x0000000011007209 */ /* 0x000fe20007810000 */
[----:B------:R-:W-:Y:S01]  /*11fc0*/  LDSM.16.MT88.4 R28, [R192] ;  /* 0x00000000c01c783b */ /* 0x000fe20000004200 */
[----:B------:R-:W-:Y:S02]  /*11fd0*/  FSEL R16, R26, -INF , P4 ;  /* 0xff8000001a107808 */ /* 0x000fe40002000000 */
        /* <DEDUP_REMOVED lines=8> */
[----:B------:R-:W-:Y:S02]  /*12060*/  FSEL R88, R22, -INF , P1 ;  /* 0xff80000016587808 */ /* 0x000fe40000800000 */
[----:B------:R-:W-:-:S02]  /*12070*/  FMNMX.FTZ R3, R89, R3, !PT ;  /* 0x0000000359037209 */ /* 0x000fc40007810000 */
[----:B-1----:R-:W-:Y:S02]  /*12080*/  FMNMX.FTZ R0, R2, R4, !PT ;  /* 0x0000000402007209 */ /* 0x002fe40007810000 */
[----:B------:R-:W-:Y:S02]  /*12090*/  FSEL R87, R21, -INF , P0 ;  /* 0xff80000015577808 */ /* 0x000fe40000000000 */
[----:B------:R-:W-:Y:S01]  /*120a0*/  FMNMX.FTZ R3, R88, R3, !PT ;  /* 0x0000000358037209 */ /* 0x000fe20007810000 */
[----:B------:R-:W1:Y:S03]  /*120b0*/  SHFL.BFLY PT, R2, R0, 0x1, 0x1f ;  /* 0x0c201f0000027f89 */ /* 0x000e6600000e0000 */
[----:B------:R-:W-:-:S05]  /*120c0*/  FMNMX.FTZ R3, R87, R3, !PT ;  /* 0x0000000357037209 */ /* 0x000fca0007810000 */
[----:B------:R-:W2:Y:S01]  /*120d0*/  SHFL.BFLY PT, R4, R3, 0x2, 0x1f ;  /* 0x0c401f0003047f89 */ /* 0x000ea200000e0000 */
[----:B-1----:R-:W-:-:S04]  /*120e0*/  FMNMX.FTZ R136, R0, R2, !PT ;  /* 0x0000000200887209 */ /* 0x002fc80007810000 */
[C---:B------:R-:W-:Y:S01]  /*120f0*/  FSETP.NEU.FTZ.AND P0, PT, R136.reuse, -INF , PT ;  /* 0xff8000008800780b */ /* 0x040fe20003f1d000 */
[----:B------:R-:W-:Y:S01]  /*12100*/  FMUL.FTZ R2, R136, c[0x0][0x2d0] ;  /* 0x0000b40088027a20 */ /* 0x000fe20000410000 */
[----:B--2---:R-:W-:-:S04]  /*12110*/  FMNMX.FTZ R0, R3, R4, !PT ;  /* 0x0000000403007209 */ /* 0x004fc80007810000 */
[----:B------:R-:W-:Y:S01]  /*12120*/  FSEL R2, R2, RZ, P0 ;  /* 0x000000ff02027208 */ /* 0x000fe20000000000 */
[----:B------:R-:W1:Y:S04]  /*12130*/  SHFL.BFLY PT, R4, R0, 0x1, 0x1f ;  /* 0x0c201f0000047f89 */ /* 0x000e6800000e0000 */
[----:B------:R-:W-:-:S04]  /*12140*/  FFMA.FTZ R3, R5, c[0x0][0x2d0], -R2 ;  /* 0x0000b40005037a23 */ /* 0x000fc80000010802 */
[----:B------:R2:W-:Y:S02]  /*12150*/  MUFU.EX2 R84, R3 ;  /* 0x0000000300547308 */ /* 0x0005e40000000800 */
[--C-:B--2---:R-:W-:Y:S01]  /*12160*/  FFMA.FTZ R3, R6, c[0x0][0x2d0], -R2.reuse ;  /* 0x0000b40006037a23 */ /* 0x104fe20000010802 */
[----:B-1----:R-:W-:Y:S01]  /*12170*/  FMNMX.FTZ R135, R0, R4, !PT ;  /* 0x0000000400877209 */ /* 0x002fe20007810000 */
[----:B------:R-:W-:-:S04]  /*12180*/  FFMA.FTZ R0, R10, c[0x0][0x2d0], -R2 ;  /* 0x0000b4000a007a23 */ /* 0x000fc80000010802 */
[----:B------:R1:W2:Y:S01]  /*12190*/  MUFU.EX2 R83, R3 ;  /* 0x0000000300537308 */ /* 0x0002a20000000800 */
[----:B------:R-:W-:-:S07]  /*121a0*/  FSETP.NEU.FTZ.AND P0, PT, R135, -INF , PT ;  /* 0xff8000008700780b */ /* 0x000fce0003f1d000 */
[----:B------:R3:W-:Y:S01]  /*121b0*/  MUFU.EX2 R219, R0 ;  /* 0x0000000000db7308 */ /* 0x0007e20000000800 */
[----:B-1----:R-:W-:Y:S02]  /*121c0*/  FFMA.FTZ R3, R7, c[0x0][0x2d0], -R2 ;  /* 0x0000b40007037a23 */ /* 0x002fe40000010802 */
[----:B------:R-:W1:Y:S05]  /*121d0*/  LDSM.16.MT88.4 R4, [R189] ;  /* 0x00000000bd04783b */ /* 0x000e6a0000004200 */
[----:B------:R4:W-:Y:S01]  /*121e0*/  MUFU.EX2 R86, R3 ;  /* 0x0000000300567308 */ /* 0x0009e20000000800 */
[----:B---3--:R-:W-:-:S05]  /*121f0*/  FMUL.FTZ R0, R135, c[0x0][0x2d0] ;  /* 0x0000b40087007a20 */ /* 0x008fca0000410000 */
[----:B------:R-:W-:Y:S01]  /*12200*/  FSEL R0, R0, RZ, P0 ;  /* 0x000000ff00007208 */ /* 0x000fe20000000000 */
[----:B----4-:R-:W-:-:S04]  /*12210*/  FFMA.FTZ R3, R9, c[0x0][0x2d0], -R2 ;  /* 0x0000b40009037a23 */ /* 0x010fc80000010802 */
[----:B------:R3:W4:Y:S02]  /*12220*/  MUFU.EX2 R85, R3 ;  /* 0x0000000300557308 */ /* 0x0007240000000800 */
[----:B---3--:R-:W-:Y:S01]  /*12230*/  FFMA.FTZ R3, R8, c[0x0][0x2d0], -R2 ;  /* 0x0000b40008037a23 */ /* 0x008fe20000010802 */
[----:B--2---:R-:W-:Y:S02]  /*12240*/  F2FP.PACK_AB R8, R83, R84 ;  /* 0x000000545308723e */ /* 0x004fe400000000ff */
[----:B----4-:R-:W-:-:S03]  /*12250*/  F2FP.PACK_AB R10, R85, R86 ;  /* 0x00000056550a723e */ /* 0x010fc600000000ff */
[----:B------:R2:W-:Y:S02]  /*12260*/  MUFU.EX2 R95, R3 ;  /* 0x00000003005f7308 */ /* 0x0005e40000000800 */
[----:B--2---:R-:W-:-:S06]  /*12270*/  FFMA.FTZ R3, R11, c[0x0][0x2d0], -R2 ;  /* 0x0000b4000b037a23 */ /* 0x004fcc0000010802 */
[----:B------:R2:W-:Y:S02]  /*12280*/  MUFU.EX2 R218, R3 ;  /* 0x0000000300da7308 */ /* 0x0005e40000000800 */
[----:B--2---:R-:W-:-:S06]  /*12290*/  FFMA.FTZ R3, R12, c[0x0][0x2d0], -R2 ;  /* 0x0000b4000c037a23 */ /* 0x004fcc0000010802 */
[----:B------:R2:W-:Y:S02]  /*122a0*/  MUFU.EX2 R204, R3 ;  /* 0x0000000300cc7308 */ /* 0x0005e40000000800 */
[----:B--2---:R-:W-:-:S06]  /*122b0*/  FFMA.FTZ R3, R14, c[0x0][0x2d0], -R0 ;  /* 0x0000b4000e037a23 */ /* 0x004fcc0000010800 */
[----:B------:R2:W-:Y:S02]  /*122c0*/  MUFU.EX2 R82, R3 ;  /* 0x0000000300527308 */ /* 0x0005e40000000800 */
[----:B--2---:R-:W-:-:S06]  /*122d0*/  FFMA.FTZ R3, R20, c[0x0][0x2d0], -R0 ;  /* 0x0000b40014037a23 */ /* 0x004fcc0000010800 */
[----:B------:R2:W3:Y:S02]  /*122e0*/  MUFU.EX2 R81, R3 ;  /* 0x0000000300517308 */ /* 0x0004e40000000800 */
[----:B--2---:R-:W-:Y:S01]  /*122f0*/  FFMA.FTZ R3, R19, c[0x0][0x2d0], -R0 ;  /* 0x0000b40013037a23 */ /* 0x004fe20000010800 */
[----:B---3--:R-:W-:-:S05]  /*12300*/  F2FP.PACK_AB R9, R81, R82 ;  /* 0x000000525109723e */ /* 0x008fca00000000ff */
[----:B------:R2:W-:Y:S02]  /*12310*/  MUFU.EX2 R80, R3 ;  /* 0x0000000300507308 */ /* 0x0005e40000000800 */
[----:B--2---:R-:W-:-:S06]  /*12320*/  FFMA.FTZ R3, R18, c[0x0][0x2d0], -R0 ;  /* 0x0000b40012037a23 */ /* 0x004fcc0000010800 */
[----:B------:R2:W3:Y:S02]  /*12330*/  MUFU.EX2 R203, R3 ;  /* 0x0000000300cb7308 */ /* 0x0004e40000000800 */
[----:B--2---:R-:W-:Y:S01]  /*12340*/  FFMA.FTZ R3, R17, c[0x0][0x2d0], -R0 ;  /* 0x0000b40011037a23 */ /* 0x004fe20000010800 */
[----:B---3--:R-:W-:-:S05]  /*12350*/  F2FP.PACK_AB R11, R203, R80 ;  /* 0x00000050cb0b723e */ /* 0x008fca00000000ff */
[----:B------:R2:W-:Y:S02]  /*12360*/  MUFU.EX2 R202, R3 ;  /* 0x0000000300ca7308 */ /* 0x0005e40000000800 */
[----:B-1----:R-:W-:Y:S07]  /*12370*/  HMMA.16816.F32 R20, R8, R4, RZ ;  /* 0x000000040814723c */ /* 0x002fee00000018ff */
[----:B------:R-:W-:Y:S01]  /*12380*/  F2FP.PACK_AB R4, R219, R95 ;  /* 0x0000005fdb04723e */ /* 0x000fe200000000ff */
[----:B--2---:R-:W-:-:S04]  /*12390*/  FFMA.FTZ R3, R13, c[0x0][0x2d0], -R0 ;  /* 0x0000b4000d037a23 */ /* 0x004fc80000010800 */
[----:B------:R1:W2:Y:S02]  /*123a0*/  MUFU.EX2 R200, R3 ;  /* 0x0000000300c87308 */ /* 0x0002a40000000800 */
[--C-:B-1----:R-:W-:Y:S01]  /*123b0*/  FFMA.FTZ R3, R16, c[0x0][0x2d0], -R0.reuse ;  /* 0x0000b40010037a23 */ /* 0x102fe20000010800 */
[----:B--2---:R-:W-:Y:S01]  /*123c0*/  F2FP.PACK_AB R5, R200, R202 ;  /* 0x000000cac805723e */ /* 0x004fe200000000ff */
[----:B------:R-:W-:Y:S04]  /*123d0*/  HMMA.16816.F32 R16, R8, R6, RZ ;  /* 0x000000060810723c */ /* 0x000fe800000018ff */
[----:B------:R1:W-:Y:S03]  /*123e0*/  MUFU.EX2 R199, R3 ;  /* 0x0000000300c77308 */ /* 0x0003e60000000800 */
[----:B------:R-:W-:Y:S01]  /*123f0*/  F2FP.PACK_AB R6, R204, R218 ;  /* 0x000000dacc06723e */ /* 0x000fe200000000ff */
[----:B-1----:R-:W-:-:S02]  /*12400*/  FFMA.FTZ R3, R15, c[0x0][0x2d0], -R0 ;  /* 0x0000b4000f037a23 */ /* 0x002fc40000010800 */
[----:B------:R-:W-:Y:S02]  /*12410*/  HMMA.16816.F32 R12, R8, R32, RZ ;  /* 0x00000020080c723c */ /* 0x000fe400000018ff */
[----:B------:R-:W1:Y:S02]  /*12420*/  MUFU.EX2 R198, R3 ;  /* 0x0000000300c67308 */ /* 0x000e640000000800 */
[----:B-1----:R-:W-:-:S07]  /*12430*/  F2FP.PACK_AB R7, R198, R199 ;  /* 0x000000c7c607723e */ /* 0x002fce00000000ff */
[C---:B------:R-:W-:Y:S08]  /*12440*/  HMMA.16816.F32 R164, R4.reuse, R24, R20 ;  /* 0x0000001804a4723c */ /* 0x040ff00000001814 */
[----:B------:R-:W-:Y:S01]  /*12450*/  HMMA.16816.F32 R52, R4, R26, R16 ;  /* 0x0000001a0434723c */ /* 0x000fe20000001810 */
[----:B------:R-:W1:Y:S07]  /*12460*/  LDSM.16.MT88.4 R24, [R192+0x800] ;  /* 0x00080000c018783b */ /* 0x000e6e0000004200 */
[----:B------:R-:W-:Y:S08]  /*12470*/  HMMA.16816.F32 R20, R8, R28, RZ ;  /* 0x0000001c0814723c */ /* 0x000ff000000018ff */
[----:B------:R-:W-:Y:S08]  /*12480*/  HMMA.16816.F32 R156, R4, R40, R12 ;  /* 0x00000028049c723c */ /* 0x000ff0000000180c */
[----:B------:R-:W-:Y:S01]  /*12490*/  IMAD.MOV.U32 R98, RZ, RZ, R52 ;  /* 0x000000ffff627224 */ /* 0x000fe200078e0034 */
[----:B------:R-:W-:Y:S01]  /*124a0*/  HMMA.16816.F32 R12, R8, R34, RZ ;  /* 0x00000022080c723c */ /* 0x000fe200000018ff */
[----:B------:R-:W-:Y:S01]  /*124b0*/  IMAD.MOV.U32 R97, RZ, RZ, R53 ;  /* 0x000000ffff617224 */ /* 0x000fe200078e0035 */
[----:B------:R-:W-:Y:S01]  /*124c0*/  LDSM.16.MT88.4 R32, [R189+0x2000] ;  /* 0x00200000bd20783b */ /* 0x000fe20000004200 */
[----:B------:R-:W-:-:S02]  /*124d0*/  IMAD.MOV.U32 R96, RZ, RZ, R54 ;  /* 0x000000ffff607224 */ /* 0x000fc400078e0036 */
[----:B------:R-:W-:Y:S02]  /*124e0*/  IMAD.MOV.U32 R3, RZ, RZ, R55 ;  /* 0x000000ffff037224 */ /* 0x000fe400078e0037 */
[----:B------:R-:W2:Y:S01]  /*124f0*/  LDSM.16.MT88.4 R52, [R191+0x800] ;  /* 0x00080000bf34783b */ /* 0x000ea20000004200 */
[----:B------:R-:W-:Y:S08]  /*12500*/  HMMA.16816.F32 R16, R8, R30, RZ ;  /* 0x0000001e0810723c */ /* 0x000ff000000018ff */
[----:B-1----:R-:W-:Y:S08]  /*12510*/  HMMA.16816.F32 R148, R4, R24, R20 ;  /* 0x000000180494723c */ /* 0x002ff00000001814 */
[----:B------:R-:W-:Y:S08]  /*12520*/  HMMA.16816.F32 R20, R8, R46, RZ ;  /* 0x0000002e0814723c */ /* 0x000ff000000018ff */
[----:B------:R-:W-:Y:S01]  /*12530*/  HMMA.16816.F32 R144, R4, R42, R12 ;  /* 0x0000002a0490723c */ /* 0x000fe2000000180c */
[----:B------:R-:W-:Y:S07]  /*12540*/  LDSM.16.MT88.4 R40, [R189+0x3800] ;  /* 0x00380000bd28783b */ /* 0x000fee0000004200 */
[----:B------:R-:W-:Y:S01]  /*12550*/  HMMA.16816.F32 R12, R8, R44, RZ ;  /* 0x0000002c080c723c */ /* 0x000fe200000018ff */
[----:B------:R-:W-:Y:S07]  /*12560*/  LDSM.16.MT88.4 R44, [R191+0x2000] ;  /* 0x00200000bf2c783b */ /* 0x000fee0000004200 */
[C---:B------:R-:W-:Y:S01]  /*12570*/  HMMA.16816.F32 R56, R4.reuse, R26, R16 ;  /* 0x0000001a0438723c */ /* 0x040fe20000001810 */
[----:B------:R-:W1:Y:S07]  /*12580*/  LDSM.16.MT88.4 R24, [R192+0x1800] ;  /* 0x00180000c018783b */ /* 0x000e6e0000004200 */
[C---:B--2---:R-:W-:Y:S01]  /*12590*/  HMMA.16816.F32 R236, R4.reuse, R54, R20 ;  /* 0x0000003604ec723c */ /* 0x044fe20000001814 */
        /* <DEDUP_REMOVED lines=9> */
[----:B------:R-:W4:Y:S07]  /*12630*/  LDSM.16.MT88.4 R56, [R190+0x2000] ;  /* 0x00200000be38783b */ /* 0x000f2e0000004200 */
[C---:B------:R-:W-:Y:S08]  /*12640*/  HMMA.16816.F32 R12, R8.reuse, R48, RZ ;  /* 0x00000030080c723c */ /* 0x040ff000000018ff */
[----:B-1----:R-:W-:Y:S08]  /*12650*/  HMMA.16816.F32 R36, R8, R24, RZ ;  /* 0x000000180824723c */ /* 0x002ff000000018ff */
[C---:B------:R-:W-:Y:S08]  /*12660*/  HMMA.16816.F32 R244, R4.reuse, R32, R28 ;  /* 0x0000002004f4723c */ /* 0x040ff0000000181c */
[----:B------:R-:W-:Y:S08]  /*12670*/  HMMA.16816.F32 R240, R4, R34, R16 ;  /* 0x0000002204f0723c */ /* 0x000ff00000001810 */
[C---:B------:R-:W-:Y:S08]  /*12680*/  HMMA.16816.F32 R32, R8.reuse, R26, RZ ;  /* 0x0000001a0820723c */ /* 0x040ff000000018ff */
[C---:B--2---:R-:W-:Y:S08]  /*12690*/  HMMA.16816.F32 R28, R8.reuse, R20, RZ ;  /* 0x00000014081c723c */ /* 0x044ff000000018ff */
[C---:B------:R-:W-:Y:S08]  /*126a0*/  HMMA.16816.F32 R24, R8.reuse, R22, RZ ;  /* 0x000000160818723c */ /* 0x040ff000000018ff */
[----:B------:R-:W-:Y:S08]  /*126b0*/  HMMA.16816.F32 R20, R8, R60, RZ ;  /* 0x0000003c0814723c */ /* 0x000ff000000018ff */
[----:B---3--:R-:W-:Y:S01]  /*126c0*/  HMMA.16816.F32 R228, R4, R52, R36 ;  /* 0x0000003404e4723c */ /* 0x008fe20000001824 */
[----:B------:R-:W1:Y:S06]  /*126d0*/  LDSM.16.MT88.4 R36, [R192+0x3800] ;  /* 0x00380000c024783b */ /* 0x000e6c0000004200 */
[----:B------:R-:W-:Y:S01]  /*126e0*/  IMAD.MOV.U32 R52, RZ, RZ, R102 ;  /* 0x000000ffff347224 */ /* 0x000fe200078e0066 */
[----:B------:R-:W-:Y:S01]  /*126f0*/  HMMA.16816.F32 R48, R8, R50, RZ ;  /* 0x000000320830723c */ /* 0x000fe200000018ff */
[----:B------:R-:W-:-:S07]  /*12700*/  IMAD.MOV.U32 R53, RZ, RZ, R101 ;  /* 0x000000ffff357224 */ /* 0x000fce00078e0065 */
[----:B------:R-:W-:Y:S08]  /*12710*/  HMMA.16816.F32 R16, R8, R62, RZ ;  /* 0x0000003e0810723c */ /* 0x000ff000000018ff */
[C---:B------:R-:W-:Y:S07]  /*12720*/  HMMA.16816.F32 R176, R4.reuse, R46, R24 ;  /* 0x0000002e04b0723c */ /* 0x040fee0000001818 */
[----:B------:R-:W-:Y:S01]  /*12730*/  IMAD.MOV.U32 R46, RZ, RZ, R96 ;  /* 0x000000ffff2e7224 */ /* 0x000fe200078e0060 */
[----:B------:R-:W-:Y:S01]  /*12740*/  HMMA.16816.F32 R224, R4, R40, R20 ;  /* 0x0000002804e0723c */ /* 0x000fe20000001814 */
[----:B------:R-:W-:-:S02]  /*12750*/  IMAD.MOV.U32 R47, RZ, RZ, R3 ;  /* 0x000000ffff2f7224 */ /* 0x000fc400078e0003 */
[----:B------:R-:W-:-:S05]  /*12760*/  FFMA.FTZ R3, R94, c[0x0][0x2d0], -R2 ;  /* 0x0000b4005e037a23 */ /* 0x000fca0000010802 */
[----:B------:R-:W-:Y:S01]  /*12770*/  HMMA.16816.F32 R220, R4, R54, R32 ;  /* 0x0000003604dc723c */ /* 0x000fe20000001820 */
[----:B------:R-:W2:Y:S06]  /*12780*/  LDSM.16.MT88.4 R32, [R189+0x4800] ;  /* 0x00480000bd20783b */ /* 0x000eac0000004200 */
[----:B------:R-:W-:Y:S01]  /*12790*/  IMAD.MOV.U32 R55, RZ, RZ, R99 ;  /* 0x000000ffff377224 */ /* 0x000fe200078e0063 */
[----:B------:R-:W-:Y:S01]  /*127a0*/  HMMA.16816.F32 R24, R8, R64, RZ ;  /* 0x000000400818723c */ /* 0x000fe200000018ff */
[----:B------:R-:W-:-:S07]  /*127b0*/  IMAD.MOV.U32 R54, RZ, RZ, R100 ;  /* 0x000000ffff367224 */ /* 0x000fce00078e0064 */
[----:B------:R-:W-:Y:S01]  /*127c0*/  HMMA.16816.F32 R20, R8, R66, RZ ;  /* 0x000000420814723c */ /* 0x000fe200000018ff */
[----:B------:R-:W-:Y:S07]  /*127d0*/  LDSM.16.MT88.4 R64, [R191+0x2800] ;  /* 0x00280000bf40783b */ /* 0x000fee0000004200 */
[----:B----4-:R-:W-:Y:S08]  /*127e0*/  HMMA.16816.F32 R232, R4, R56, R12 ;  /* 0x0000003804e8723c */ /* 0x010ff0000000180c */
[----:B------:R-:W-:Y:S07]  /*127f0*/  HMMA.16816.F32 R12, R8, R68, RZ ;  /* 0x00000044080c723c */ /* 0x000fee00000018ff */
[----:B------:R-:W-:Y:S01]  /*12800*/  IMAD.MOV.U32 R69, RZ, RZ, R103 ;  /* 0x000000ffff457224 */ /* 0x000fe200078e0067 */
[C---:B------:R-:W-:Y:S01]  /*12810*/  HMMA.16816.F32 R56, R4.reuse, R58, R48 ;  /* 0x0000003a0438723c */ /* 0x040fe20000001830 */
[----:B------:R-:W3:Y:S07]  /*12820*/  LDSM.16.MT88.4 R48, [R191+0x3800] ;  /* 0x00380000bf30783b */ /* 0x000eee0000004200 */
[C---:B------:R-:W-:Y:S07]  /*12830*/  HMMA.16816.F32 R60, R4.reuse, R44, R28 ;  /* 0x0000002c043c723c */ /* 0x040fee000000181c */
[----:B------:R-:W-:Y:S01]  /*12840*/  IMAD.MOV.U32 R44, RZ, RZ, R98 ;  /* 0x000000ffff2c7224 */ /* 0x000fe200078e0062 */
[----:B------:R-:W-:Y:S01]  /*12850*/  HMMA.16816.F32 R184, R4, R42, R16 ;  /* 0x0000002a04b8723c */ /* 0x000fe20000001810 */
[----:B------:R-:W4:Y:S01]  /*12860*/  LDSM.16.MT88.4 R40, [R190+0x4800] ;  /* 0x00480000be28783b */ /* 0x000f220000004200 */
[----:B------:R-:W-:-:S06]  /*12870*/  IMAD.MOV.U32 R45, RZ, RZ, R97 ;  /* 0x000000ffff2d7224 */ /* 0x000fcc00078e0061 */
[----:B------:R-:W-:Y:S08]  /*12880*/  HMMA.16816.F32 R28, R8, R70, RZ ;  /* 0x00000046081c723c */ /* 0x000ff000000018ff */
[C---:B-1----:R-:W-:Y:S08]  /*12890*/  HMMA.16816.F32 R172, R4.reuse, R36, R24 ;  /* 0x0000002404ac723c */ /* 0x042ff00000001818 */
[C---:B------:R-:W-:Y:S01]  /*128a0*/  HMMA.16816.F32 R168, R4.reuse, R38, R20 ;  /* 0x0000002604a8723c */ /* 0x040fe20000001814 */
[----:B------:R-:W1:Y:S07]  /*128b0*/  LDSM.16.MT88.4 R36, [R189+0x5000] ;  /* 0x00500000bd24783b */ /* 0x000e6e0000004200 */
[----:B------:R-:W-:Y:S08]  /*128c0*/  HMMA.16816.F32 R180, R4, R72, R12 ;  /* 0x0000004804b4723c */ /* 0x000ff0000000180c */
[C---:B------:R-:W-:Y:S08]  /*128d0*/  HMMA.16816.F32 R16, R8.reuse, R76, RZ ;  /* 0x0000004c0810723c */ /* 0x040ff000000018ff */
[----:B------:R-:W-:Y:S08]  /*128e0*/  HMMA.16816.F32 R12, R8, R78, RZ ;  /* 0x0000004e080c723c */ /* 0x000ff000000018ff */
[----:B------:R-:W-:Y:S01]  /*128f0*/  HMMA.16816.F32 R96, R4, R74, R28 ;  /* 0x0000004a0460723c */ /* 0x000fe2000000181c */
[----:B------:R-:W5:Y:S04]  /*12900*/  LDSM.16.MT88.4 R28, [R190+0x5000] ;  /* 0x00500000be1c783b */ /* 0x000f680000004200 */
[----:B------:R-:W-:Y:S03]  /*12910*/  LDSM.16.MT88.4 R72, [R189+0x4000] ;  /* 0x00400000bd48783b */ /* 0x000fe60000004200 */
[C---:B--2---:R-:W-:Y:S08]  /*12920*/  HMMA.16816.F32 R24, R8.reuse, R32, RZ ;  /* 0x000000200818723c */ /* 0x044ff000000018ff */
[----:B------:R-:W-:Y:S01]  /*12930*/  HMMA.16816.F32 R20, R8, R34, RZ ;  /* 0x000000220814723c */ /* 0x000fe200000018ff */
[----:B------:R-:W2:Y:S07]  /*12940*/  LDSM.16.MT88.4 R32, [R192+0x4800] ;  /* 0x00480000c020783b */ /* 0x000eae0000004200 */
[C---:B---3--:R-:W-:Y:S08]  /*12950*/  HMMA.16816.F32 R112, R4.reuse, R48, R16 ;  /* 0x000000300470723c */ /* 0x048ff00000001810 */
[----:B------:R-:W-:Y:S01]  /*12960*/  HMMA.16816.F32 R104, R4, R50, R12 ;  /* 0x000000320468723c */ /* 0x000fe2000000180c */
[----:B------:R-:W-:Y:S07]  /*12970*/  LDSM.16.MT88.4 R48, [R190+0x2800] ;  /* 0x00280000be30783b */ /* 0x000fee0000004200 */
[C---:B----4-:R-:W-:Y:S08]  /*12980*/  HMMA.16816.F32 R16, R8.reuse, R40, RZ ;  /* 0x000000280810723c */ /* 0x050ff000000018ff */
[----:B------:R-:W-:Y:S01]  /*12990*/  HMMA.16816.F32 R12, R8, R42, RZ ;  /* 0x0000002a080c723c */ /* 0x000fe200000018ff */
[----:B------:R-:W-:Y:S07]  /*129a0*/  LDSM.16.MT88.4 R40, [R189+0x2800] ;  /* 0x00280000bd28783b */ /* 0x000fee0000004200 */
[C---:B-1----:R-:W-:Y:S01]  /*129b0*/  HMMA.16816.F32 R120, R4.reuse, R38, R20 ;  /* 0x000000260478723c */ /* 0x042fe20000001814 */
[----:B------:R-:W1:Y:S07]  /*129c0*/  LDSM.16.MT88.4 R20, [R192+0x5000] ;  /* 0x00500000c014783b */ /* 0x000e6e0000004200 */
[C---:B------:R-:W-:Y:S08]  /*129d0*/  HMMA.16816.F32 R100, R4.reuse, R36, R24 ;  /* 0x000000240464723c */ /* 0x040ff00000001818 */
[C---:B-----5:R-:W-:Y:S08]  /*129e0*/  HMMA.16816.F32 R108, R4.reuse, R28, R16 ;  /* 0x0000001c046c723c */ /* 0x060ff00000001810 */
[----:B------:R-:W-:Y:S08]  /*129f0*/  HMMA.16816.F32 R24, R4, R30, R12 ;  /* 0x0000001e0418723c */ /* 0x000ff0000000180c */
[C---:B--2---:R-:W-:Y:S08]  /*12a00*/  HMMA.16816.F32 R16, R8.reuse, R32, RZ ;  /* 0x000000200810723c */ /* 0x044ff000000018ff */
[----:B------:R-:W-:Y:S01]  /*12a10*/  HMMA.16816.F32 R12, R8, R34, RZ ;  /* 0x00000022080c723c */ /* 0x000fe200000018ff */
[----:B------:R-:W-:Y:S11]  /*12a20*/  LDSM.16.MT88.4 R32, [R191+0x1000] ;  /* 0x00100000bf20783b */ /* 0x000ff60000004200 */
[----:B------:R-:W-:Y:S04]  /*12a30*/  @!UPT UIADD3 URZ, URZ, URZ, URZ ;  /* 0x0000003f3f3ff290 */ /* 0x000fe8000fffe03f */
[C---:B-1----:R-:W-:Y:S08]  /*12a40*/  HMMA.16816.F32 R116, R4.reuse, R20, R16 ;  /* 0x000000140474723c */ /* 0x042ff00000001810 */
[----:B------:R-:W-:Y:S01]  /*12a50*/  HMMA.16816.F32 R20, R4, R22, R12 ;  /* 0x000000160414723c */ /* 0x000fe2000000180c */
[----:B------:R-:W1:Y:S07]  /*12a60*/  LDSM.16.MT88.4 R12, [R191+0x4800] ;  /* 0x00480000bf0c783b */ /* 0x000e6e0000004200 */
[C---:B-1----:R-:W-:Y:S08]  /*12a70*/  HMMA.16816.F32 R16, R8.reuse, R12, RZ ;  /* 0x0000000c0810723c */ /* 0x042ff000000018ff */
[----:B------:R-:W-:Y:S01]  /*12a80*/  HMMA.16816.F32 R8, R8, R14, RZ ;  /* 0x0000000e0808723c */ /* 0x000fe200000018ff */
[----:B------:R-:W1:Y:S11]  /*12a90*/  LDSM.16.MT88.4 R12, [R191+0x5000] ;  /* 0x00500000bf0c783b */ /* 0x000e760000004200 */
[----:B------:R-:W-:Y:S04]  /*12aa0*/  @!UPT UIADD3 URZ, URZ, URZ, URZ ;  /* 0x0000003f3f3ff290 */ /* 0x000fe8000fffe03f */
[C---:B-1----:R-:W-:Y:S01]  /*12ab0*/  HMMA.16816.F32 R124, R4.reuse, R12, R16 ;  /* 0x0000000c047c723c */ /* 0x042fe20000001810 */
[----:B------:R1:W-:Y:S07]  /*12ac0*/  MUFU.EX2 R12, R3 ;  /* 0x00000003000c7308 */ /* 0x0003ee0000000800 */
[----:B------:R-:W-:Y:S01]  /*12ad0*/  HMMA.16816.F32 R16, R4, R14, R8 ;  /* 0x0000000e0410723c */ /* 0x000fe20000001808 */
[----:B------:R-:W-:Y:S01]  /*12ae0*/  LDSM.16.MT88.4 R8, [R191+0x5800] ;  /* 0x00580000bf08783b */ /* 0x000fe20000004200 */
[----:B-1----:R-:W-:-:S04]  /*12af0*/  FFMA.FTZ R3, R93, c[0x0][0x2d0], -R2 ;  /* 0x0000b4005d037a23 */ /* 0x002fc80000010802 */
[----:B------:R1:W2:Y:S02]  /*12b00*/  MUFU.EX2 R13, R3 ;  /* 0x00000003000d7308 */ /* 0x0002a40000000800 */
[--C-:B-1----:R-:W-:Y:S01]  /*12b10*/  FFMA.FTZ R3, R92, c[0x0][0x2d0], -R2.reuse ;  /* 0x0000b4005c037a23 */ /* 0x102fe20000010802 */
[----:B--2---:R-:W-:Y:S01]  /*12b20*/  F2FP.PACK_AB R128, R13, R12 ;  /* 0x0000000c0d80723e */ /* 0x004fe200000000ff */
[----:B------:R-:W-:-:S04]  /*12b30*/  FFMA.FTZ R2, R91, c[0x0][0x2d0], -R2 ;  /* 0x0000b4005b027a23 */ /* 0x000fc80000010802 */
[----:B------:R1:W-:Y:S08]  /*12b40*/  MUFU.EX2 R15, R3 ;  /* 0x00000003000f7308 */ /* 0x0003f00000000800 */
[----:B------:R2:W3:Y:S01]  /*12b50*/  MUFU.EX2 R14, R2 ;  /* 0x00000002000e7308 */ /* 0x0004e20000000800 */
[----:B-1----:R-:W-:Y:S02]  /*12b60*/  FADD.FTZ R3, R84, R83 ;  /* 0x0000005354037221 */ /* 0x002fe40000010000 */
[----:B--2---:R-:W-:Y:S01]  /*12b70*/  FFMA.FTZ R2, R90, c[0x0][0x2d0], -R0 ;  /* 0x0000b4005a027a23 */ /* 0x004fe20000010800 */
[----:B---3--:R-:W-:-:S04]  /*12b80*/  F2FP.PACK_AB R130, R14, R15 ;  /* 0x0000000f0e82723e */ /* 0x008fc800000000ff */
[----:B------:R1:W-:Y:S02]  /*12b90*/  MUFU.EX2 R7, R2 ;  /* 0x0000000200077308 */ /* 0x0003e40000000800 */
[----:B-1----:R-:W-:-:S06]  /*12ba0*/  FFMA.FTZ R2, R89, c[0x0][0x2d0], -R0 ;  /* 0x0000b40059027a23 */ /* 0x002fcc0000010800 */
[----:B------:R1:W2:Y:S02]  /*12bb0*/  MUFU.EX2 R6, R2 ;  /* 0x0000000200067308 */ /* 0x0002a40000000800 */
[--C-:B-1----:R-:W-:Y:S01]  /*12bc0*/  FFMA.FTZ R2, R88, c[0x0][0x2d0], -R0.reuse ;  /* 0x0000b40058027a23 */ /* 0x102fe20000010800 */
[----:B--2---:R-:W-:Y:S01]  /*12bd0*/  F2FP.PACK_AB R129, R6, R7 ;  /* 0x000000070681723e */ /* 0x004fe200000000ff */
[----:B------:R-:W-:Y:S01]  /*12be0*/  FFMA.FTZ R0, R87, c[0x0][0x2d0], -R0 ;  /* 0x0000b40057007a23 */ /* 0x000fe20000010800 */
[----:B------:R-:W-:Y:S03]  /*12bf0*/  LDSM.16.MT88.4 R88, [R192+0x4000] ;  /* 0x00400000c058783b */ /* 0x000fe60000004200 */
[----:B------:R1:W-:Y:S08]  /*12c00*/  MUFU.EX2 R5, R2 ;  /* 0x0000000200057308 */ /* 0x0003f00000000800 */
[----:B------:R2:W3:Y:S01]  /*12c10*/  MUFU.EX2 R4, R0 ;  /* 0x0000000000047308 */ /* 0x0004e20000000800 */
[----:B-1----:R-:W-:-:S02]  /*12c20*/  FADD.FTZ R2, R82, R81 ;  /* 0x0000005152027221 */ /* 0x002fc40000010000 */
[----:B--2---:R-:W-:Y:S01]  /*12c30*/  FADD.FTZ R0, R86, R3 ;  /* 0x0000000356007221 */ /* 0x004fe20000010000 */
[----:B---3--:R-:W-:Y:S01]  /*12c40*/  F2FP.PACK_AB R131, R4, R5 ;  /* 0x000000050483723e */ /* 0x008fe200000000ff */
[----:B------:R-:W-:Y:S02]  /*12c50*/  FADD.FTZ R3, R80, R2 ;  /* 0x0000000250037221 */ /* 0x000fe40000010000 */
[----:B------:R-:W1:Y:S01]  /*12c60*/  LDSM.16.MT88.4 R80, [R190+0x4000] ;  /* 0x00400000be50783b */ /* 0x000e620000004200 */
[----:B------:R-:W-:Y:S02]  /*12c70*/  FADD.FTZ R2, R85, R0 ;  /* 0x0000000055027221 */ /* 0x000fe40000010000 */
[----:B------:R-:W-:Y:S01]  /*12c80*/  FADD.FTZ R0, R203, R3 ;  /* 0x00000003cb007221 */ /* 0x000fe20000010000 */
[----:B------:R-:W-:Y:S03]  /*12c90*/  HMMA.16816.F32 R28, R128, R32, R248 ;  /* 0x00000020801c723c */ /* 0x000fe600000018f8 */
[----:B------:R-:W-:-:S04]  /*12ca0*/  FADD.FTZ R0, R202, R0 ;  /* 0x00000000ca007221 */ /* 0x000fc80000010000 */
[----:B------:R-:W-:Y:S01]  /*12cb0*/  IMAD.MOV.U32 R250, RZ, RZ, R95 ;  /* 0x000000fffffa7224 */ /* 0x000fe200078e005f */
[C---:B------:R-:W-:Y:S01]  /*12cc0*/  HMMA.16816.F32 R164, R128.reuse, R160, R164 ;  /* 0x000000a080a4723c */ /* 0x040fe200000018a4 */
[----:B------:R-:W-:Y:S02]  /*12cd0*/  IMAD.MOV.U32 R251, RZ, RZ, R69 ;  /* 0x000000fffffb7224 */ /* 0x000fe400078e0045 */
[----:B------:R-:W-:Y:S02]  /*12ce0*/  FADD.FTZ R2, R250, R2 ;  /* 0x00000002fa027221 */ /* 0x000fe40000010000 */
[----:B------:R-:W-:Y:S01]  /*12cf0*/  FADD.FTZ R0, R200, R0 ;  /* 0x00000000c8007221 */ /* 0x000fe20000010000 */
[----:B------:R-:W-:Y:S01]  /*12d00*/  IADD3 R200, R251, -0x2, RZ ;  /* 0xfffffffefbc87810 */ /* 0x000fe20007ffe0ff */
[----:B------:R-:W-:Y:S01]  /*12d10*/  FADD.FTZ R2, R219, R2 ;  /* 0x00000002db027221 */ /* 0x000fe20000010000 */
[----:B------:R-:W-:Y:S01]  /*12d20*/  HMMA.16816.F32 R156, R128, R152, R156 ;  /* 0x00000098809c723c */ /* 0x000fe2000000189c */
[----:B------:R-:W-:Y:S01]  /*12d30*/  FADD.FTZ R0, R199, R0 ;  /* 0x00000000c7007221 */ /* 0x000fe20000010000 */
[----:B------:R-:W-:Y:S01]  /*12d40*/  ISETP.GE.AND P0, PT, R200, R252, PT ;  /* 0x000000fcc800720c */ /* 0x000fe20003f06270 */
[----:B------:R-:W-:-:S02]  /*12d50*/  FADD.FTZ R2, R218, R2 ;  /* 0x00000002da027221 */ /* 0x000fc40000010000 */
[----:B------:R-:W-:Y:S02]  /*12d60*/  FADD.FTZ R0, R198, R0 ;  /* 0x00000000c6007221 */ /* 0x000fe40000010000 */
[----:B------:R-:W-:Y:S01]  /*12d70*/  FADD.FTZ R2, R204, R2 ;  /* 0x00000002cc027221 */ /* 0x000fe20000010000 */
[C---:B------:R-:W-:Y:S01]  /*12d80*/  HMMA.16816.F32 R160, R128.reuse, R162, R44 ;  /* 0x000000a280a0723c */ /* 0x040fe2000000182c */
[----:B------:R-:W-:Y:S02]  /*12d90*/  FADD.FTZ R0, R7, R0 ;  /* 0x0000000007007221 */ /* 0x000fe40000010000 */
[----:B------:R-:W-:Y:S02]  /*12da0*/  FADD.FTZ R2, R12, R2 ;  /* 0x000000020c027221 */ /* 0x000fe40000010000 */
[----:B------:R-:W-:Y:S02]  /*12db0*/  FADD.FTZ R0, R6, R0 ;  /* 0x0000000006007221 */ /* 0x000fe40000010000 */
[----:B------:R-:W-:Y:S01]  /*12dc0*/  FADD.FTZ R2, R13, R2 ;  /* 0x000000020d027221 */ /* 0x000fe20000010000 */
[----:B------:R-:W-:Y:S01]  /*12dd0*/  HMMA.16816.F32 R152, R128, R154, R144 ;  /* 0x0000009a8098723c */ /* 0x000fe20000001890 */
[----:B------:R-:W2:Y:S01]  /*12de0*/  LDSM.16.MT88.4 R144, [R192+0x1000] ;  /* 0x00100000c090783b */ /* 0x000ea20000004200 */
[----:B------:R-:W-:-:S02]  /*12df0*/  FADD.FTZ R0, R5, R0 ;  /* 0x0000000005007221 */ /* 0x000fc40000010000 */
[----:B------:R-:W-:Y:S02]  /*12e00*/  FADD.FTZ R2, R15, R2 ;  /* 0x000000020f027221 */ /* 0x000fe40000010000 */
[----:B------:R-:W-:Y:S02]  /*12e10*/  FADD.FTZ R204, R4, R0 ;  /* 0x0000000004cc7221 */ /* 0x000fe40000010000 */
[----:B-1----:R-:W-:Y:S01]  /*12e20*/  HMMA.16816.F32 R76, R128, R80, R180 ;  /* 0x00000050804c723c */ /* 0x002fe200000018b4 */
[----:B------:R-:W-:-:S07]  /*12e30*/  FADD.FTZ R203, R14, R2 ;  /* 0x000000020ecb7221 */ /* 0x000fce0000010000 */
[C---:B------:R-:W-:Y:S01]  /*12e40*/  HMMA.16816.F32 R80, R128.reuse, R82, R96 ;  /* 0x000000528050723c */ /* 0x040fe20000001860 */
[----:B------:R-:W1:Y:S07]  /*12e50*/  LDSM.16.MT88.4 R96, [R191+0x4000] ;  /* 0x00400000bf60783b */ /* 0x000e6e0000004200 */
[C---:B------:R-:W-:Y:S08]  /*12e60*/  HMMA.16816.F32 R44, R128.reuse, R48, R232 ;  /* 0x00000030802c723c */ /* 0x040ff000000018e8 */
[C---:B------:R-:W-:Y:S01]  /*12e70*/  HMMA.16816.F32 R48, R128.reuse, R50, R56 ;  /* 0x000000328030723c */ /* 0x040fe20000001838 */
[----:B------:R-:W3:Y:S07]  /*12e80*/  LDSM.16.MT88.4 R56, [R192+0x2800] ;  /* 0x00280000c038783b */ /* 0x000eee0000004200 */
[C---:B------:R-:W-:Y:S08]  /*12e90*/  HMMA.16816.F32 R36, R128.reuse, R40, R244 ;  /* 0x000000288024723c */ /* 0x040ff000000018f4 */
[C---:B--2---:R-:W-:Y:S08]  /*12ea0*/  HMMA.16816.F32 R148, R128.reuse, R144, R148 ;  /* 0x000000908094723c */ /* 0x044ff00000001894 */
[C---:B------:R-:W-:Y:S08]  /*12eb0*/  HMMA.16816.F32 R144, R128.reuse, R146, R52 ;  /* 0x000000928090723c */ /* 0x040ff00000001834 */
[C---:B-1----:R-:W-:Y:S01]  /*12ec0*/  HMMA.16816.F32 R92, R128.reuse, R96, R112 ;  /* 0x00000060805c723c */ /* 0x042fe20000001870 */
[----:B------:R-:W1:Y:S07]  /*12ed0*/  LDSM.16.MT88.4 R112, [R190+0x5800] ;  /* 0x00580000be70783b */ /* 0x000e6e0000004200 */
[C---:B------:R-:W-:Y:S01]  /*12ee0*/  HMMA.16816.F32 R96, R128.reuse, R98, R104 ;  /* 0x000000628060723c */ /* 0x040fe20000001868 */
[----:B------:R-:W2:Y:S07]  /*12ef0*/  LDSM.16.MT88.4 R104, [R189+0x5800] ;  /* 0x00580000bd68783b */ /* 0x000eae0000004200 */
[C---:B---3--:R-:W-:Y:S08]  /*12f00*/  HMMA.16816.F32 R52, R128.reuse, R56, R228 ;  /* 0x000000388034723c */ /* 0x048ff000000018e4 */
[C---:B------:R-:W-:Y:S08]  /*12f10*/  HMMA.16816.F32 R60, R128.reuse, R64, R60 ;  /* 0x00000040803c723c */ /* 0x040ff0000000183c */
[C---:B------:R-:W-:Y:S08]  /*12f20*/  HMMA.16816.F32 R68, R128.reuse, R72, R224 ;  /* 0x000000488044723c */ /* 0x040ff000000018e0 */
[C---:B------:R-:W-:Y:S08]  /*12f30*/  HMMA.16816.F32 R84, R128.reuse, R88, R172 ;  /* 0x000000588054723c */ /* 0x040ff000000018ac */
[C---:B-1----:R-:W-:Y:S08]  /*12f40*/  HMMA.16816.F32 R108, R128.reuse, R112, R108 ;  /* 0x00000070806c723c */ /* 0x042ff0000000186c */
[C---:B--2---:R-:W-:Y:S08]  /*12f50*/  HMMA.16816.F32 R100, R128.reuse, R104, R100 ;  /* 0x000000688064723c */ /* 0x044ff00000001864 */
[C---:B------:R-:W-:Y:S01]  /*12f60*/  HMMA.16816.F32 R104, R128.reuse, R106, R120 ;  /* 0x0000006a8068723c */ /* 0x040fe20000001878 */
[----:B------:R-:W1:Y:S07]  /*12f70*/  LDSM.16.MT88.4 R120, [R192+0x5800] ;  /* 0x00580000c078783b */ /* 0x000e6e0000004200 */
[C---:B------:R-:W-:Y:S08]  /*12f80*/  HMMA.16816.F32 R32, R128.reuse, R34, R236 ;  /* 0x000000228020723c */ /* 0x040ff000000018ec */
[C---:B------:R-:W-:Y:S08]  /*12f90*/  HMMA.16816.F32 R40, R128.reuse, R42, R240 ;  /* 0x0000002a8028723c */ /* 0x040ff000000018f0 */
[C---:B------:R-:W-:Y:S08]  /*12fa0*/  HMMA.16816.F32 R56, R128.reuse, R58, R220 ;  /* 0x0000003a8038723c */ /* 0x040ff000000018dc */
[C---:B------:R-:W-:Y:S08]  /*12fb0*/  HMMA.16816.F32 R64, R128.reuse, R66, R176 ;  /* 0x000000428040723c */ /* 0x040ff000000018b0 */
[C---:B------:R-:W-:Y:S08]  /*12fc0*/  HMMA.16816.F32 R72, R128.reuse, R74, R184 ;  /* 0x0000004a8048723c */ /* 0x040ff000000018b8 */
[C---:B-1----:R-:W-:Y:S08]  /*12fd0*/  HMMA.16816.F32 R116, R128.reuse, R120, R116 ;  /* 0x000000788074723c */ /* 0x042ff00000001874 */
[C---:B------:R-:W-:Y:S08]  /*12fe0*/  HMMA.16816.F32 R88, R128.reuse, R90, R168 ;  /* 0x0000005a8058723c */ /* 0x040ff000000018a8 */
[C---:B------:R-:W-:Y:S08]  /*12ff0*/  HMMA.16816.F32 R112, R128.reuse, R114, R24 ;  /* 0x000000728070723c */ /* 0x040ff00000001818 */
[C---:B------:R-:W-:Y:S08]  /*13000*/  HMMA.16816.F32 R120, R128.reuse, R122, R20 ;  /* 0x0000007a8078723c */ /* 0x040ff00000001814 */
[C---:B------:R-:W-:Y:S08]  /*13010*/  HMMA.16816.F32 R124, R128.reuse, R8, R124 ;  /* 0x00000008807c723c */ /* 0x040ff0000000187c */
[----:B------:R-:W-:Y:S01]  /*13020*/  HMMA.16816.F32 R128, R128, R10, R16 ;  /* 0x0000000a8080723c */ /* 0x000fe20000001810 */
[----:B------:R-:W-:Y:S07]  /*13030*/  @!UPT UIADD3 URZ, URZ, URZ, URZ ;  /* 0x0000003f3f3ff290 */ /* 0x000fee000fffe03f */
[----:B------:R-:W-:Y:S11]  /*13040*/  @!P0 BRA `(.L_x_1479) ;  /* 0x00002cc000008947 */ /* 0x000ff60003800000 */
[----:B------:R-:W1:Y:S01]  /*13050*/  S2R R251, SR_TID.X ;  /* 0x0000000000fb7919 */ /* 0x000e620000002100 */
[----:B------:R-:W-:Y:S01]  /*13060*/  LOP3.LUT P0, RZ, R215, 0x2, RZ, 0xc0, !PT ;  /* 0x00000002d7ff7812 */ /* 0x000fe2000780c0ff */
[----:B------:R-:W-:Y:S01]  /*13070*/  IMAD.MOV.U32 R218, RZ, RZ, c[0x0][0x208] ;  /* 0x00008200ffda7624 */ /* 0x000fe200078e00ff */
[----:B------:R-:W-:Y:S01]  /*13080*/  LOP3.LUT R206, R206, 0xffffffef, RZ, 0xc0, !PT ;  /* 0xffffffefcece7812 */ /* 0x000fe200078ec0ff */
[----:B------:R-:W-:Y:S01]  /*13090*/  IMAD.MOV.U32 R219, RZ, RZ, c[0x0][0x20c] ;  /* 0x00008300ffdb7624 */ /* 0x000fe200078e00ff */
[----:B------:R-:W-:-:S02]  /*130a0*/  ISETP.GE.AND P1, PT, R208, c[0x0][0x1d4], PT ;  /* 0x00007500d0007a0c */ /* 0x000fc40003f26270 */
[----:B------:R-:W-:Y:S02]  /*130b0*/  ISETP.GE.AND P6, PT, R134, c[0x0][0x1d4], PT ;  /* 0x0000750086007a0c */ /* 0x000fe40003fc6270 */
[----:B------:R-:W-:-:S05]  /*130c0*/  ISETP.GE.AND P5, PT, R132, c[0x0][0x1d4], PT ;  /* 0x0000750084007a0c */ /* 0x000fca0003fa6270 */
[----:B------:R-:W-:Y:S02]  /*130d0*/  @P0 LOP3.LUT R206, R206, 0x10, RZ, 0xfc, !PT ;  /* 0x00000010cece0812 */ /* 0x000fe400078efcff */
[----:B------:R-:W-:Y:S02]  /*130e0*/  ISETP.GE.AND P0, PT, R207, c[0x0][0x1d4], PT ;  /* 0x00007500cf007a0c */ /* 0x000fe40003f06270 */
[----:B------:R-:W-:Y:S02]  /*130f0*/  LOP3.LUT R206, R206, 0xfffffffb, RZ, 0xc0, !PT ;  /* 0xfffffffbcece7812 */ /* 0x000fe400078ec0ff */
[----:B-1----:R-:W-:-:S13]  /*13100*/  ISETP.GT.AND P2, PT, R251, 0x7f, PT ;  /* 0x0000007ffb00780c */ /* 0x002fda0003f44270 */
[----:B------:R-:W-:-:S04]  /*13110*/  @P2 LOP3.LUT R206, R206, 0x4, RZ, 0xfc, !PT ;  /* 0x00000004cece2812 */ /* 0x000fc800078efcff */
[----:B------:R-:W-:-:S04]  /*13120*/  LOP3.LUT R206, R206, 0xfffffffd, RZ, 0xc0, !PT ;  /* 0xfffffffdcece7812 */ /* 0x000fc800078ec0ff */
[----:B------:R-:W-:-:S04]  /*13130*/  @P1 LOP3.LUT R206, R206, 0x2, RZ, 0xfc, !PT ;  /* 0x00000002cece1812 */ /* 0x000fc800078efcff */
[----:B------:R-:W-:-:S04]  /*13140*/  LOP3.LUT R206, R206, 0xfffffffe, RZ, 0xc0, !PT ;  /* 0xfffffffecece7812 */ /* 0x000fc800078ec0ff */
[----:B------:R-:W-:Y:S02]  /*13150*/  @P0 LOP3.LUT R206, R206, 0x1, RZ, 0xfc, !PT ;  /* 0x00000001cece0812 */ /* 0x000fe400078efcff */
[----:B------:R-:W-:Y:S02]  /*13160*/  LOP3.LUT P0, RZ, R215, 0x4, RZ, 0xc0, !PT ;  /* 0x00000004d7ff7812 */ /* 0x000fe4000780c0ff */
[----:B------:R-:W-:-:S11]  /*13170*/  LOP3.LUT R206, R206, 0xfffffff7, RZ, 0xc0, !PT ;  /* 0xfffffff7cece7812 */ /* 0x000fd600078ec0ff */
[----:B------:R-:W-:Y:S02]  /*13180*/  @P0 LOP3.LUT R206, R206, 0x8, RZ, 0xfc, !PT ;  /* 0x00000008cece0812 */ /* 0x000fe400078efcff */
.L_x_1482:
[----:B------:R-:W-:Y:S04]  /*13190*/  DEPBAR.LE SB0, 0x0 ;  /* 0x000080000000791a */ /* 0x000fe80000000000 */
[----:B------:R-:W-:Y:S01]  /*131a0*/  WARPSYNC 0xffffffff ;  /* 0xffffffff00007948 */ /* 0x000fe20003800000 */
[----:B------:R-:W-:Y:S01]  /*131b0*/  BAR.SYNC.DEFER_BLOCKING 0x0 ;  /* 0x0000000000007b1d */ /* 0x000fe20000010000 */
[----:B------:R-:W-:Y:S01]  /*131c0*/  SHF.R.S32.HI R0, RZ, 0x1f, R200 ;  /* 0x0000001fff007819 */ /* 0x000fe200000114c8 */
[----:B------:R-:W-:Y:S01]  /*131d0*/  IMAD.WIDE.U32 R2, R200, c[0x0][0x208], RZ ;  /* 0x00008200c8027a25 */ /* 0x000fe200078e00ff */
[----:B------:R-:W-:Y:S02]  /*131e0*/  LOP3.LUT P4, RZ, R215, 0x2, RZ, 0xc0, !PT ;  /* 0x00000002d7ff7812 */ /* 0x000fe4000788c0ff */
[----:B------:R-:W-:Y:S01]  /*131f0*/  LOP3.LUT P3, RZ, R206, 0x1, RZ, 0xc0, !PT ;  /* 0x00000001ceff7812 */ /* 0x000fe2000786c0ff */
[----:B------:R-:W-:Y:S01]  /*13200*/  IMAD R0, R0, c[0x0][0x208], RZ ;  /* 0x0000820000007a24 */ /* 0x000fe200078e02ff */
[----:B------:R-:W-:Y:S03]  /*13210*/  LOP3.LUT P1, RZ, R206, 0x2, RZ, 0xc0, !PT ;  /* 0x00000002ceff7812 */ /* 0x000fe6000782c0ff */
[----:B------:R-:W-:Y:S05]  /*13220*/  IMAD R0, R200, c[0x0][0x20c], R0 ;  /* 0x00008300c8007a24 */ /* 0x000fea00078e0200 */
[----:B------:R-:W-:Y:S01]  /*13230*/  IADD3 R0, R3, R0, RZ ;  /* 0x0000000003007210 */ /* 0x000fe20007ffe0ff */
[----:B------:R-:W-:Y:S04]  /*13240*/  IMAD.WIDE.U32 R2, R2, 0x30, RZ ;  /* 0x0000003002027825 */ /* 0x000fe800078e00ff */
[----:B------:R-:W-:Y:S01]  /*13250*/  IMAD R0, R0, 0x30, RZ ;  /* 0x0000003000007824 */ /* 0x000fe200078e02ff */
[----:B------:R-:W-:Y:S04]  /*13260*/  LDSM.16.M88.4 R24, [R193] ;  /* 0x00000000c118783b */ /* 0x000fe80000000200 */
[----:B------:R-:W-:Y:S01]  /*13270*/  IADD3 R0, R3, R0, RZ ;  /* 0x0000000003007210 */ /* 0x000fe20007ffe0ff */
[----:B------:R-:W-:Y:S01]  /*13280*/  BSSY B0, `(.L_x_1480) ;  /* 0x0000118000007945 */ /* 0x000fe20003800000 */
[----:B------:R-:W-:Y:S01]  /*13290*/  IADD3 R3, P0, R212, R2, RZ ;  /* 0x00000002d4037210 */ /* 0x000fe20007f1e0ff */
[----:B------:R-:W1:Y:S03]  /*132a0*/  S2R R4, SR_TID.X ;  /* 0x0000000000047919 */ /* 0x000e660000002100 */
[----:B------:R-:W-:Y:S03]  /*132b0*/  IADD3.X R6, R0, R214, RZ, P0, !PT ;  /* 0x000000d600067210 */ /* 0x000fe600007fe4ff */
[----:B------:R-:W2:Y:S06]  /*132c0*/  LDSM.16.M88.4 R8, [R143] ;  /* 0x000000008f08783b */ /* 0x000eac0000000200 */
[----:B------:R-:W3:Y:S06]  /*132d0*/  LDSM.16.M88.4 R16, [R143+0x800] ;  /* 0x000800008f10783b */ /* 0x000eec0000000200 */
[----:B------:R-:W4:Y:S06]  /*132e0*/  LDSM.16.M88.4 R168, [R143+0x1000] ;  /* 0x001000008fa8783b */ /* 0x000f2c0000000200 */
[----:B------:R-:W-:Y:S01]  /*132f0*/  LDSM.16.M88.4 R172, [R194] ;  /* 0x00000000c2ac783b */ /* 0x000fe20000000200 */
[----:B-1----:R-:W-:Y:S11]  /*13300*/  ISETP.GT.AND P2, PT, R4, 0x7f, PT ;  /* 0x0000007f0400780c */ /* 0x002ff60003f44270 */
[----:B------:R-:W-:Y:S02]  /*13310*/  @!UPT UIADD3 URZ, URZ, URZ, URZ ;  /* 0x0000003f3f3ff290 */ /* 0x000fe4000fffe03f */
[C---:B------:R-:W-:Y:S04]  /*13320*/  @!P2 LEA R5, P0, R218.reuse, R2, 0x5 ;  /* 0x00000002da05a211 */ /* 0x040fe800078028ff */
[----:B------:R-:W-:Y:S02]  /*13330*/  @!P2 LEA.HI.X R4, R218, R0, R219, 0x5, P0 ;  /* 0x00000000da04a211 */ /* 0x000fe400000f2cdb */
[C---:B------:R-:W-:Y:S04]  /*13340*/  LEA R2, P0, R3.reuse, c[0x0][0x1f8], 0x1 ;  /* 0x00007e0003027a11 */ /* 0x040fe800078008ff */
[----:B------:R-:W-:Y:S02]  /*13350*/  LEA.HI.X R3, R3, c[0x0][0x1fc], R6, 0x1, P0 ;  /* 0x00007f0003037a11 */ /* 0x000fe400000f0c06 */
[----:B------:R-:W-:Y:S04]  /*13360*/  @!P2 IADD3 R0, P0, R5, R212, RZ ;  /* 0x000000d40500a210 */ /* 0x000fe80007f1e0ff */
[----:B------:R-:W-:Y:S02]  /*13370*/  @!P2 IADD3.X R4, R4, R214, RZ, P0, !PT ;  /* 0x000000d60404a210 */ /* 0x000fe400007fe4ff */
[C---:B------:R-:W-:Y:S04]  /*13380*/  @!P2 LEA R198, P0, R0.reuse, c[0x0][0x1f8], 0x1 ;  /* 0x00007e0000c6aa11 */ /* 0x040fe800078008ff */
[----:B------:R-:W-:Y:S02]  /*13390*/  @!P2 LEA.HI.X R199, R0, c[0x0][0x1fc], R4, 0x1, P0 ;  /* 0x00007f0000c7aa11 */ /* 0x000fe400000f0c04 */
[C---:B--2---:R-:W-:Y:S03]  /*133a0*/  HMMA.16816.F32 R4, R24.reuse, R8, RZ ;  /* 0x000000081804723c */ /* 0x044fe600000018ff */
[C---:B------:R-:W-:Y:S02]  /*133b0*/  IADD3 R0, R143.reuse, 0x20, RZ ;  /* 0x000000208f007810 */ /* 0x040fe40007ffe0ff */
[C---:B------:R-:W-:Y:S02]  /*133c0*/  @P4 IADD3 R0, R143.reuse, -0x20, RZ ;  /* 0xffffffe08f004810 */ /* 0x040fe40007ffe0ff */
[----:B------:R-:W-:Y:S01]  /*133d0*/  ISETP.GT.AND P4, PT, R200, R252, PT ;  /* 0x000000fcc800720c */ /* 0x000fe20003f84270 */
[C---:B------:R-:W-:Y:S02]  /*133e0*/  HMMA.16816.F32 R8, R24.reuse, R10, RZ ;  /* 0x0000000a1808723c */ /* 0x040fe400000018ff */
[----:B------:R-:W1:Y:S06]  /*133f0*/  LDSM.16.M88.4 R176, [R0] ;  /* 0x0000000000b0783b */ /* 0x000e6c0000000200 */
[C---:B---3--:R-:W-:Y:S01]  /*13400*/  HMMA.16816.F32 R12, R24.reuse, R16, RZ ;  /* 0x00000010180c723c */ /* 0x048fe200000018ff */
[----:B------:R-:W2:Y:S06]  /*13410*/  LDSM.16.M88.4 R180, [R0+0x800] ;  /* 0x0008000000b4783b */ /* 0x000eac0000000200 */
[----:B------:R3:W5:Y:S01]  /*13420*/  LDSM.16.M88.4 R184, [R0+0x1000] ;  /* 0x0010000000b8783b */ /* 0x0007620000000200 */
[C---:B------:R-:W-:Y:S05]  /*13430*/  HMMA.16816.F32 R16, R24.reuse, R18, RZ ;  /* 0x000000121810723c */ /* 0x040fea00000018ff */
[----:B------:R-:W-:Y:S01]  /*13440*/  @!PT LDS RZ, [RZ] ;  /* 0x00000000fffff984 */ /* 0x000fe20000000800 */
[----:B------:R-:W-:Y:S01]  /*13450*/  @!PT LDS RZ, [RZ] ;  /* 0x00000000fffff984 */ /* 0x000fe20000000800 */
[----:B------:R-:W-:Y:S01]  /*13460*/  @!PT LDS RZ, [RZ] ;  /* 0x00000000fffff984 */ /* 0x000fe20000000800 */
[----:B------:R2:W-:Y:S03]  /*13470*/  LDGSTS.E.BYPASS.LTC128B.128 [R197+0x4080], [R2.64], !P5 ;  /* 0x0408000002c57fae */ /* 0x0005e6000e901d46 */
[C---:B----4-:R-:W-:Y:S03]  /*13480*/  HMMA.16816.F32 R20, R24.reuse, R168, RZ ;  /* 0x000000a81814723c */ /* 0x050fe600000018ff */
[----:B------:R4:W-:Y:S05]  /*13490*/  LDGSTS.E.BYPASS.LTC128B.128 [R197+0x5880], [R2.64+0x80], !P6 ;  /* 0x0588008002c57fae */ /* 0x0009ea000f101d46 */
[----:B------:R-:W-:Y:S01]  /*134a0*/  HMMA.16816.F32 R24, R24, R170, RZ ;  /* 0x000000aa1818723c */ /* 0x000fe200000018ff */
[----:B------:R4:W-:Y:S03]  /*134b0*/  LDGSTS.E.BYPASS.LTC128B.128 [R197+0x7080], [R2.64+0x100], !P3 ;  /* 0x0708010002c57fae */ /* 0x0009e6000d901d46 */
[----:B---3--:R-:W-:Y:S03]  /*134c0*/  IADD3 R0, R143, 0x40, RZ ;  /* 0x000000408f007810 */ /* 0x008fe60007ffe0ff */
[----:B------:R4:W-:Y:S01]  /*134d0*/  LDGSTS.E.BYPASS.LTC128B.128 [R197+0x8880], [R2.64+0x180], !P1 ;  /* 0x0888018002c57fae */ /* 0x0009e2000c901d46 */
[C---:B-1----:R-:W-:Y:S05]  /*134e0*/  HMMA.16816.F32 R4, R172.reuse, R176, R4 ;  /* 0x000000b0ac04723c */ /* 0x042fea0000001804 */
[----:B------:R1:W-:Y:S03]  /*134f0*/  @!P2 LDGSTS.E.BYPASS.LTC128B.128 [R201+0x5080], [R198.64], !P5 ;  /* 0x05080000c6c9afae */ /* 0x0003e6000e901d46 */
[C---:B------:R-:W-:Y:S03]  /*13500*/  HMMA.16816.F32 R8, R172.reuse, R178, R8 ;  /* 0x000000b2ac08723c */ /* 0x040fe60000001808 */
[----:B------:R1:W-:Y:S06]  /*13510*/  @!P2 LDGSTS.E.BYPASS.LTC128B.128 [R201+0x6880], [R198.64+0x80], !P6 ;  /* 0x06880080c6c9afae */ /* 0x0003ec000f101d46 */
[----:B------:R1:W-:Y:S01]  /*13520*/  @!P2 LDGSTS.E.BYPASS.LTC128B.128 [R201+0x8080], [R198.64+0x100], !P3 ;  /* 0x08080100c6c9afae */ /* 0x0003e2000d901d46 */
[C---:B--2---:R-:W-:Y:S05]  /*13530*/  HMMA.16816.F32 R12, R172.reuse, R180, R12 ;  /* 0x000000b4ac0c723c */ /* 0x044fea000000180c */
[----:B------:R1:W-:Y:S01]  /*13540*/  @!P2 LDGSTS.E.BYPASS.LTC128B.128 [R201+0x9880], [R198.64+0x180], !P1 ;  /* 0x09880180c6c9afae */ /* 0x0003e2000c901d46 */
[----:B------:R-:W-:Y:S02]  /*13550*/  LOP3.LUT P1, RZ, R215, 0x4, RZ, 0xc0, !PT ;  /* 0x00000004d7ff7812 */ /* 0x000fe4000782c0ff */
[C---:B------:R-:W-:Y:S03]  /*13560*/  HMMA.16816.F32 R16, R172.reuse, R182, R16 ;  /* 0x000000b6ac10723c */ /* 0x040fe60000001810 */
[----:B------:R-:W-:Y:S05]  /*13570*/  LDSM.16.M88.4 R168, [R196] ;  /* 0x00000000c4a8783b */ /* 0x000fea0000000200 */
[C---:B-----5:R-:W-:Y:S01]  /*13580*/  HMMA.16816.F32 R20, R172.reuse, R184, R20 ;  /* 0x000000b8ac14723c */ /* 0x060fe20000001814 */
[----:B------:R-:W0:Y:S03]  /*13590*/  LDGDEPBAR ;  /* 0x00000000000079af */ /* 0x000e260000000000 */
[----:B------:R-:W-:Y:S04]  /*135a0*/  @P1 IADD3 R0, R143, -0x40, RZ ;  /* 0xffffffc08f001810 */ /* 0x000fe80007ffe0ff */
[----:B------:R-:W-:Y:S01]  /*135b0*/  HMMA.16816.F32 R24, R172, R186, R24 ;  /* 0x000000baac18723c */ /* 0x000fe20000001818 */
[----:B------:R-:W2:Y:S06]  /*135c0*/  LDSM.16.M88.4 R176, [R0] ;  /* 0x0000000000b0783b */ /* 0x000eac0000000200 */
[----:B------:R-:W3:Y:S06]  /*135d0*/  LDSM.16.M88.4 R172, [R0+0x800] ;  /* 0x0008000000ac783b */ /* 0x000eec0000000200 */
[----:B------:R-:W5:Y:S01]  /*135e0*/  LDSM.16.M88.4 R180, [R0+0x1000] ;  /* 0x0010000000b4783b */ /* 0x000f620000000200 */
[C---:B--2---:R-:W-:Y:S08]  /*135f0*/  HMMA.16816.F32 R4, R168.reuse, R176, R4 ;  /* 0x000000b0a804723c */ /* 0x044ff00000001804 */
[C---:B------:R-:W-:Y:S01]  /*13600*/  HMMA.16816.F32 R8, R168.reuse, R178, R8 ;  /* 0x000000b2a808723c */ /* 0x040fe20000001808 */
[----:B------:R-:W-:Y:S07]  /*13610*/  LDSM.16.M88.4 R176, [R142] ;  /* 0x000000008eb0783b */ /* 0x000fee0000000200 */
[C---:B---3--:R-:W-:Y:S08]  /*13620*/  HMMA.16816.F32 R12, R168.reuse, R172, R12 ;  /* 0x000000aca80c723c */ /* 0x048ff0000000180c */
[C---:B------:R-:W-:Y:S01]  /*13630*/  HMMA.16816.F32 R16, R168.reuse, R174, R16 ;  /* 0x000000aea810723c */ /* 0x040fe20000001810 */
[----:B------:R-:W2:Y:S07]  /*13640*/  LDSM.16.M88.4 R172, [R195] ;  /* 0x00000000c3ac783b */ /* 0x000eae0000000200 */
[C---:B-----5:R-:W-:Y:S08]  /*13650*/  HMMA.16816.F32 R20, R168.reuse, R180, R20 ;  /* 0x000000b4a814723c */ /* 0x060ff00000001814 */
[----:B------:R-:W-:Y:S01]  /*13660*/  HMMA.16816.F32 R24, R168, R182, R24 ;  /* 0x000000b6a818723c */ /* 0x000fe20000001818 */
[----:B------:R-:W3:Y:S06]  /*13670*/  LDSM.16.M88.4 R168, [R142+0x800] ;  /* 0x000800008ea8783b */ /* 0x000eec0000000200 */
[----:B------:R-:W5:Y:S01]  /*13680*/  LDSM.16.M88.4 R180, [R142+0x1000] ;  /* 0x001000008eb4783b */ /* 0x000f620000000200 */
[C---:B--2---:R-:W-:Y:S08]  /*13690*/  HMMA.16816.F32 R4, R172.reuse, R176, R4 ;  /* 0x000000b0ac04723c */ /* 0x044ff00000001804 */
[C---:B------:R-:W-:Y:S01]  /*136a0*/  HMMA.16816.F32 R8, R172.reuse, R178, R8 ;  /* 0x000000b2ac08723c */ /* 0x040fe20000001808 */
[----:B------:R-:W-:Y:S07]  /*136b0*/  LDSM.16.M88.4 R176, [R143+0x1800] ;  /* 0x001800008fb0783b */ /* 0x000fee0000000200 */
[C---:B---3--:R-:W-:Y:S08]  /*136c0*/  HMMA.16816.F32 R12, R172.reuse, R168, R12 ;  /* 0x000000a8ac0c723c */ /* 0x048ff0000000180c */
[C---:B------:R-:W-:Y:S01]  /*136d0*/  HMMA.16816.F32 R16, R172.reuse, R170, R16 ;  /* 0x000000aaac10723c */ /* 0x040fe20000001810 */
[----:B------:R-:W2:Y:S07]  /*136e0*/  LDSM.16.M88.4 R168, [R193+0x4000] ;  /* 0x00400000c1a8783b */ /* 0x000eae0000000200 */
        /* <DEDUP_REMOVED lines=112> */
[----:B------:R-:W3:Y:S07]  /*13df0*/  LDSM.16.M88.4 R168, [R142+0x5000] ;  /* 0x005000008ea8783b */ /* 0x000eee0000000200 */
[C---:B--2---:R-:W-:Y:S08]  /*13e00*/  HMMA.16816.F32 R4, R172.reuse, R176, R4 ;  /* 0x000000b0ac04723c */ /* 0x044ff00000001804 */
[C---:B------:R-:W-:Y:S08]  /*13e10*/  HMMA.16816.F32 R8, R172.reuse, R178, R8 ;  /* 0x000000b2ac08723c */ /* 0x040ff00000001808 */
[C---:B---3--:R-:W-:Y:S08]  /*13e20*/  HMMA.16816.F32 R12, R172.reuse, R168, R12 ;  /* 0x000000a8ac0c723c */ /* 0x048ff0000000180c */
[----:B------:R-:W-:Y:S01]  /*13e30*/  FMUL.FTZ R0, R4, c[0x0][0x320] ;  /* 0x0000c80004007a20 */ /* 0x000fe20000410000 */
[C---:B------:R-:W-:Y:S03]  /*13e40*/  HMMA.16816.F32 R16, R172.reuse, R170, R16 ;  /* 0x000000aaac10723c */ /* 0x040fe60000001810 */
[----:B------:R2:W3:Y:S04]  /*13e50*/  MUFU.TANH R182, R0 ;  /* 0x0000000000b67308 */ /* 0x0004e80000002400 */
[----:B----4-:R-:W-:Y:S02]  /*13e60*/  FMUL.FTZ R3, R11, c[0x0][0x320] ;  /* 0x0000c8000b037a20 */ /* 0x010fe40000410000 */
[----:B------:R-:W-:Y:S04]  /*13e70*/  FMUL.FTZ R10, R10, c[0x0][0x320] ;  /* 0x0000c8000a0a7a20 */ /* 0x000fe80000410000 */
[----:B------:R-:W4:Y:S02]  /*13e80*/  MUFU.TANH R179, R10 ;  /* 0x0000000a00b37308 */ /* 0x000f240000002400 */
[----:B------:R-:W-:Y:S08]  /*13e90*/  FMUL.FTZ R2, R13, c[0x0][0x320] ;  /* 0x0000c8000d027a20 */ /* 0x000ff00000410000 */
[----:B------:R-:W1:Y:S01]  /*13ea0*/  MUFU.TANH R178, R3 ;  /* 0x0000000300b27308 */ /* 0x000e620000002400 */
[----:B--2---:R-:W-:Y:S09]  /*13eb0*/  FMUL.FTZ R0, R5, c[0x0][0x320] ;  /* 0x0000c80005007a20 */ /* 0x004ff20000410000 */
[----:B------:R2:W1:Y:S10]  /*13ec0*/  MUFU.TANH R183, R0 ;  /* 0x0000000000b77308 */ /* 0x0004740000002400 */
        /* <DEDUP_REMOVED lines=8> */
[----:B-----5:R-:W-:Y:S08]  /*13f50*/  FMUL.FTZ R0, R8, c[0x0][0x320] ;  /* 0x0000c80008007a20 */ /* 0x020ff00000410000 */
[----:B------:R5:W1:Y:S01]  /*13f60*/  MUFU.TANH R181, R0 ;  /* 0x0000000000b57308 */ /* 0x000a620000002400 */
[C---:B--2---:R-:W-:Y:S07]  /*13f70*/  HMMA.16816.F32 R20, R172.reuse, R4, R20 ;  /* 0x00000004ac14723c */ /* 0x044fee0000001814 */
[----:B------:R-:W-:Y:S01]  /*13f80*/  MOV R4, R136 ;  /* 0x0000008800047202 */ /* 0x000fe20000000f00 */
[----:B------:R-:W-:Y:S04]  /*13f90*/  HMMA.16816.F32 R24, R172, R6, R24 ;  /* 0x00000006ac18723c */ /* 0x000fe80000001818 */
[----:B-----5:R-:W-:Y:S04]  /*13fa0*/  FMUL.FTZ R0, R9, c[0x0][0x320] ;  /* 0x0000c80009007a20 */ /* 0x020fe80000410000 */
[----:B------:R2:W1:Y:S04]  /*13fb0*/  MUFU.TANH R177, R0 ;  /* 0x0000000000b17308 */ /* 0x0004680000002400 */
[----:B--2---:R-:W-:Y:S06]  /*13fc0*/  FMUL.FTZ R0, R12, c[0x0][0x320] ;  /* 0x0000c8000c007a20 */ /* 0x004fec0000410000 */
[----:B------:R2:W1:Y:S02]  /*13fd0*/  MUFU.TANH R176, R0 ;  /* 0x0000000000b07308 */ /* 0x0004640000002400 */
[----:B--2---:R-:W-:Y:S08]  /*13fe0*/  FMUL.FTZ R0, R14, c[0x0][0x320] ;  /* 0x0000c8000e007a20 */ /* 0x004ff00000410000 */
        /* <DEDUP_REMOVED lines=26> */
[----:B------:R2:W1:Y:S01]  /*14190*/  MUFU.TANH R5, R0 ;  /* 0x0000000000057308 */ /* 0x0004620000002400 */
[----:B------:R-:W-:-:S05]  /*141a0*/  @!P4 BRA `(.L_x_1481) ;  /* 0x000002500000c947 */ /* 0x000fca0003800000 */
[----:B--234-:R-:W-:Y:S04]  /*141b0*/  IADD3 R0, R200, -0x1, RZ ;  /* 0xffffffffc8007810 */ /* 0x01cfe80007ffe0ff */
[----:B------:R-:W-:Y:S05]  /*141c0*/  SHF.R.S32.HI R2, RZ, 0x1f, R0 ;  /* 0x0000001fff027819 */ /* 0x000fea0000011400 */
        /* <DEDUP_REMOVED lines=9> */
[----:B------:R-:W-:Y:S01]  /*14260*/  IMAD R0, R0, 0x30, RZ ;  /* 0x0000003000007824 */ /* 0x000fe200078e02ff */
[-C--:B------:R-:W-:Y:S02]  /*14270*/  @P1 IADD3 R7, P3, R210, R2.reuse, RZ ;  /* 0x00000002d2071210 */ /* 0x080fe40007f7e0ff */
[----:B------:R-:W-:Y:S01]  /*14280*/  @P0 LEA R2, P2, R8, R2, 0x5 ;  /* 0x0000000208020211 */ /* 0x000fe200078428ff */
[----:B------:R-:W-:Y:S02]  /*14290*/  IMAD.IADD R0, R3, 0x1, R0 ;  /* 0x0000000103007824 */ /* 0x000fe400078e0200 */
[----:B------:R-:W-:Y:S02]  /*142a0*/  @P0 IMAD.MOV.U32 R3, RZ, RZ, c[0x0][0x1e4] ;  /* 0x00007900ff030624 */ /* 0x000fe400078e00ff */
[----:B------:R-:W-:Y:S01]  /*142b0*/  @P1 IMAD.X R9, R0, 0x1, R209, P3 ;  /* 0x0000000100091824 */ /* 0x000fe200018e06d1 */
[----:B------:R-:W-:Y:S02]  /*142c0*/  LOP3.LUT P3, RZ, R206, 0x2, RZ, 0xc0, !PT ;  /* 0x00000002ceff7812 */ /* 0x000fe4000786c0ff */
[----:B------:R-:W-:Y:S02]  /*142d0*/  @P0 LEA.HI.X R3, R8, R0, R3, 0x5, P2 ;  /* 0x0000000008030211 */ /* 0x000fe400010f2c03 */
[----:B------:R-:W-:Y:S05]  /*142e0*/  @P0 IADD3 R0, P2, R2, R210, RZ ;  /* 0x000000d202000210 */ /* 0x000fea0007f5e0ff */
        /* <DEDUP_REMOVED lines=17> */
.L_x_1481:
[----:B---34-:R-:W-:Y:S05]  /*14400*/  BSYNC B0 ;  /* 0x0000000000007941 */ /* 0x018fea0003800000 */
.L_x_1480:
[----:B--2---:R-:W-:Y:S01]  /*14410*/  FMNMX.FTZ R3, R182, R136, !PT ;  /* 0x00000088b6037209 */ /* 0x004fe20007810000 */
[----:B------:R-:W0:Y:S01]  /*14420*/  LDGDEPBAR ;  /* 0x00000000000079af */ /* 0x000e220000000000 */
[----:B-1----:R-:W-:Y:S02]  /*14430*/  FMNMX.FTZ R0, R180, R135, !PT ;  /* 0x00000087b4007209 */ /* 0x002fe40007810000 */
[----:B------:R-:W-:Y:S02]  /*14440*/  FMNMX.FTZ R3, R183, R3, !PT ;  /* 0x00000003b7037209 */ /* 0x000fe40007810000 */
        /* <DEDUP_REMOVED lines=21> */
[----:B------:R-:W-:Y:S01]  /*145a0*/  IADD3 R200, R200, -0x1, RZ ;  /* 0xffffffffc8c87810 */ /* 0x000fe20007ffe0ff */
[----:B------:R-:W1:Y:S02]  /*145b0*/  SHFL.BFLY PT, R2, R3, 0x2, 0x1f ;  /* 0x0c401f0003027f89 */ /* 0x000e6400000e0000 */
[----:B-1----:R-:W-:Y:S06]  /*145c0*/  FMNMX.FTZ R3, R3, R2, !PT ;  /* 0x0000000203037209 */ /* 0x002fec0007810000 */
[----:B------:R-:W1:Y:S08]  /*145d0*/  SHFL.BFLY PT, R2, R0, 0x2, 0x1f ;  /* 0x0c401f0000027f89 */ /* 0x000e7000000e0000 */
[----:B------:R-:W2:Y:S01]  /*145e0*/  SHFL.BFLY PT, R7, R3, 0x1, 0x1f ;  /* 0x0c201f0003077f89 */ /* 0x000ea200000e0000 */
[----:B-1----:R-:W-:Y:S02]  /*145f0*/  FMNMX.FTZ R0, R0, R2, !PT ;  /* 0x0000000200007209 */ /* 0x002fe40007810000 */
[----:B--2---:R-:W-:Y:S05]  /*14600*/  FMNMX.FTZ R136, R3, R7, !PT ;  /* 0x0000000703887209 */ /* 0x004fea0007810000 */
[----:B------:R-:W1:Y:S01]  /*14610*/  SHFL.BFLY PT, R3, R0, 0x1, 0x1f ;  /* 0x0c201f0000037f89 */ /* 0x000e6200000e0000 */
[C---:B------:R-:W-:Y:S02]  /*14620*/  FADD.FTZ R2, -R136.reuse, R4 ;  /* 0x0000000488027221 */ /* 0x040fe40000010100 */
[----:B------:R-:W-:Y:S02]  /*14630*/  FMUL.FTZ R4, R136, c[0x0][0x2d0] ;  /* 0x0000b40088047a20 */ /* 0x000fe40000410000 */
[----:B------:R-:W-:Y:S02]  /*14640*/  FMUL.FTZ R2, R2, c[0x0][0x2d0] ;  /* 0x0000b40002027a20 */ /* 0x000fe40000410000 */
[--C-:B------:R-:W-:Y:S02]  /*14650*/  FFMA.FTZ R7, R182, c[0x0][0x2d0], -R4.reuse ;  /* 0x0000b400b6077a23 */ /* 0x100fe40000010804 */
[--C-:B------:R-:W-:Y:S02]  /*14660*/  FFMA.FTZ R9, R183, c[0x0][0x2d0], -R4.reuse ;  /* 0x0000b400b7097a23 */ /* 0x100fe40000010804 */
[----:B------:R2:W-:Y:S01]  /*14670*/  MUFU.EX2 R183, R7 ;  /* 0x0000000700b77308 */ /* 0x0005e20000000800 */
[--C-:B------:R-:W-:Y:S02]  /*14680*/  FFMA.FTZ R19, R177, c[0x0][0x2d0], -R4.reuse ;  /* 0x0000b400b1137a23 */ /* 0x100fe40000010804 */
[--C-:B------:R-:W-:Y:S02]  /*14690*/  FFMA.FTZ R175, R17, c[0x0][0x2d0], -R4.reuse ;  /* 0x0000b40011af7a23 */ /* 0x100fe40000010804 */
[--C-:B------:R-:W-:Y:S02]  /*146a0*/  FFMA.FTZ R198, R11, c[0x0][0x2d0], -R4.reuse ;  /* 0x0000b4000bc67a23 */ /* 0x100fe40000010804 */
[--C-:B------:R-:W-:Y:S02]  /*146b0*/  FFMA.FTZ R186, R10, c[0x0][0x2d0], -R4.reuse ;  /* 0x0000b4000aba7a23 */ /* 0x100fe40000010804 */
[--C-:B------:R-:W-:Y:S01]  /*146c0*/  FFMA.FTZ R8, R181, c[0x0][0x2d0], -R4.reuse ;  /* 0x0000b400b5087a23 */ /* 0x100fe20000010804 */
[----:B------:R-:W3:Y:S01]  /*146d0*/  MUFU.EX2 R2, R2 ;  /* 0x0000000200027308 */ /* 0x000ee20000000800 */
[----:B-1----:R-:W-:Y:S01]  /*146e0*/  FMNMX.FTZ R3, R0, R3, !PT ;  /* 0x0000000300037209 */ /* 0x002fe20007810000 */
[--C-:B------:R-:W-:Y:S02]  /*146f0*/  FFMA.FTZ R182, R176, c[0x0][0x2d0], -R4.reuse ;  /* 0x0000b400b0b67a23 */ /* 0x100fe40000010804 */
[--C-:B------:R-:W-:Y:S02]  /*14700*/  FFMA.FTZ R181, R170, c[0x0][0x2d0], -R4.reuse ;  /* 0x0000b400aab57a23 */ /* 0x100fe40000010804 */
[----:B------:R-:W-:Y:S02]  /*14710*/  FADD.FTZ R0, -R3, R135 ;  /* 0x0000008703007221 */ /* 0x000fe40000010100 */
[--C-:B------:R-:W-:Y:S02]  /*14720*/  FFMA.FTZ R177, R168, c[0x0][0x2d0], -R4.reuse ;  /* 0x0000b400a8b17a23 */ /* 0x100fe40000010804 */
[----:B------:R-:W-:Y:S01]  /*14730*/  FMUL.FTZ R0, R0, c[0x0][0x2d0] ;  /* 0x0000b40000007a20 */ /* 0x000fe20000410000 */
[----:B------:R1:W-:Y:S01]  /*14740*/  MUFU.EX2 R199, R8 ;  /* 0x0000000800c77308 */ /* 0x0003e20000000800 */
[--C-:B------:R-:W-:Y:S02]  /*14750*/  FFMA.FTZ R185, R15, c[0x0][0x2d0], -R4.reuse ;  /* 0x0000b4000fb97a23 */ /* 0x100fe40000010804 */
[----:B------:R-:W-:Y:S02]  /*14760*/  FFMA.FTZ R187, R13, c[0x0][0x2d0], -R4 ;  /* 0x0000b4000dbb7a23 */ /* 0x000fe40000010804 */
[----:B------:R-:W-:Y:S04]  /*14770*/  FMUL.FTZ R4, R3, c[0x0][0x2d0] ;  /* 0x0000b40003047a20 */ /* 0x000fe80000410000 */
[--C-:B--2---:R-:W-:Y:S01]  /*14780*/  FFMA.FTZ R7, R180, c[0x0][0x2d0], -R4.reuse ;  /* 0x0000b400b4077a23 */ /* 0x104fe20000010804 */
[----:B------:R-:W2:Y:S01]  /*14790*/  MUFU.EX2 R0, R0 ;  /* 0x0000000000007308 */ /* 0x000ea20000000800 */
[--C-:B------:R-:W-:Y:S02]  /*147a0*/  FFMA.FTZ R170, R178, c[0x0][0x2d0], -R4.reuse ;  /* 0x0000b400b2aa7a23 */ /* 0x100fe40000010804 */
[C---:B---3--:R-:W-:Y:S02]  /*147b0*/  FMUL.FTZ R20, R2.reuse, R148 ;  /* 0x0000009402147220 */ /* 0x048fe40000410000 */
[C---:B------:R-:W-:Y:S02]  /*147c0*/  FMUL.FTZ R21, R2.reuse, R149 ;  /* 0x0000009502157220 */ /* 0x040fe40000410000 */
[--C-:B------:R-:W-:Y:S02]  /*147d0*/  FFMA.FTZ R168, R179, c[0x0][0x2d0], -R4.reuse ;  /* 0x0000b400b3a87a23 */ /* 0x100fe40000010804 */
[----:B------:R-:W-:Y:S01]  /*147e0*/  FMUL.FTZ R13, R2, R157 ;  /* 0x0000009d020d7220 */ /* 0x000fe20000410000 */
[----:B------:R3:W-:Y:S01]  /*147f0*/  MUFU.EX2 R173, R7 ;  /* 0x0000000700ad7308 */ /* 0x0007e20000000800 */
[--C-:B------:R-:W-:Y:S02]  /*14800*/  FFMA.FTZ R174, R18, c[0x0][0x2d0], -R4.reuse ;  /* 0x0000b40012ae7a23 */ /* 0x100fe40000010804 */
[--C-:B------:R-:W-:Y:S02]  /*14810*/  FFMA.FTZ R176, R16, c[0x0][0x2d0], -R4.reuse ;  /* 0x0000b40010b07a23 */ /* 0x100fe40000010804 */
[C---:B-1----:R-:W-:Y:S02]  /*14820*/  FMUL.FTZ R8, R2.reuse, R160 ;  /* 0x000000a002087220 */ /* 0x042fe40000410000 */
[C---:B------:R-:W-:Y:S02]  /*14830*/  FMUL.FTZ R24, R2.reuse, R144 ;  /* 0x0000009002187220 */ /* 0x040fe40000410000 */
[----:B------:R-:W-:Y:S01]  /*14840*/  FMUL.FTZ R25, R2, R145 ;  /* 0x0000009102197220 */ /* 0x000fe20000410000 */
[----:B------:R-:W1:Y:S01]  /*14850*/  MUFU.EX2 R172, R9 ;  /* 0x0000000900ac7308 */ /* 0x000e620000000800 */
[--C-:B------:R-:W-:Y:S02]  /*14860*/  FFMA.FTZ R171, R171, c[0x0][0x2d0], -R4.reuse ;  /* 0x0000b400abab7a23 */ /* 0x100fe40000010804 */
[--C-:B------:R-:W-:Y:S02]  /*14870*/  FFMA.FTZ R169, R169, c[0x0][0x2d0], -R4.reuse ;  /* 0x0000b400a9a97a23 */ /* 0x100fe40000010804 */
[C---:B--2---:R-:W-:Y:S02]  /*14880*/  FMUL.FTZ R22, R0.reuse, R150 ;  /* 0x0000009600167220 */ /* 0x044fe40000410000 */
[C---:B------:R-:W-:Y:S02]  /*14890*/  FMUL.FTZ R23, R0.reuse, R151 ;  /* 0x0000009700177220 */ /* 0x040fe40000410000 */
[----:B------:R-:W2:Y:S01]  /*148a0*/  LDSM.16.MT88.4 R148, [R189] ;  /* 0x00000000bd94783b */ /* 0x000ea20000004200 */
[----:B------:R-:W4:Y:S01]  /*148b0*/  MUFU.EX2 R160, R19 ;  /* 0x0000001300a07308 */ /* 0x000f220000000800 */
[C---:B------:R-:W-:Y:S02]  /*148c0*/  FMUL.FTZ R26, R0.reuse, R146 ;  /* 0x00000092001a7220 */ /* 0x040fe40000410000 */
[----:B------:R-:W-:Y:S02]  /*148d0*/  FMUL.FTZ R27, R0, R147 ;  /* 0x00000093001b7220 */ /* 0x000fe40000410000 */
[--C-:B---3--:R-:W-:Y:S02]  /*148e0*/  FFMA.FTZ R7, R184, c[0x0][0x2d0], -R4.reuse ;  /* 0x0000b400b8077a23 */ /* 0x108fe40000010804 */
[--C-:B------:R-:W-:Y:S02]  /*148f0*/  FFMA.FTZ R179, R14, c[0x0][0x2d0], -R4.reuse ;  /* 0x0000b4000eb37a23 */ /* 0x100fe40000010804 */
[--C-:B------:R-:W-:Y:S01]  /*14900*/  FFMA.FTZ R178, R12, c[0x0][0x2d0], -R4.reuse ;  /* 0x0000b4000cb27a23 */ /* 0x100fe20000010804 */
[----:B------:R-:W-:Y:S01]  /*14910*/  MUFU.EX2 R157, R168 ;  /* 0x000000a8009d7308 */ /* 0x000fe20000000800 */
[--C-:B------:R-:W-:Y:S02]  /*14920*/  FFMA.FTZ R180, R6, c[0x0][0x2d0], -R4.reuse ;  /* 0x0000b40006b47a23 */ /* 0x100fe40000010804 */
[----:B------:R-:W-:Y:S01]  /*14930*/  FMUL.FTZ R6, R0, R166 ;  /* 0x000000a600067220 */ /* 0x000fe20000410000 */
[----:B-1----:R-:W-:Y:S01]  /*14940*/  F2FP.PACK_AB R144, R172, R183 ;  /* 0x000000b7ac90723e */ /* 0x002fe200000000ff */
[C---:B------:R-:W-:Y:S02]  /*14950*/  FMUL.FTZ R9, R2.reuse, R161 ;  /* 0x000000a102097220 */ /* 0x040fe40000410000 */
[----:B------:R-:W-:Y:S02]  /*14960*/  FFMA.FTZ R184, R5, c[0x0][0x2d0], -R4 ;  /* 0x0000b40005b87a23 */ /* 0x000fe40000010804 */
[C---:B------:R-:W-:Y:S01]  /*14970*/  FMUL.FTZ R4, R2.reuse, R164 ;  /* 0x000000a402047220 */ /* 0x040fe20000410000 */
[----:B------:R-:W1:Y:S01]  /*14980*/  MUFU.EX2 R161, R170 ;  /* 0x000000aa00a17308 */ /* 0x000e620000000800 */
[----:B------:R-:W-:Y:S02]  /*14990*/  FMUL.FTZ R5, R2, R165 ;  /* 0x000000a502057220 */ /* 0x000fe40000410000 */
[----:B------:R-:W-:Y:S01]  /*149a0*/  FMUL.FTZ R10, R0, R162 ;  /* 0x000000a2000a7220 */ /* 0x000fe20000410000 */
[----:B----4-:R-:W-:Y:S01]  /*149b0*/  F2FP.PACK_AB R146, R160, R199 ;  /* 0x000000c7a092723e */ /* 0x010fe200000000ff */
[----:B------:R-:W-:Y:S02]  /*149c0*/  FMUL.FTZ R11, R0, R163 ;  /* 0x000000a3000b7220 */ /* 0x000fe40000410000 */
[----:B------:R-:W-:Y:S02]  /*149d0*/  FMUL.FTZ R12, R2, R156 ;  /* 0x0000009c020c7220 */ /* 0x000fe40000410000 */
[C---:B------:R-:W-:Y:S01]  /*149e0*/  FMUL.FTZ R14, R0.reuse, R158 ;  /* 0x0000009e000e7220 */ /* 0x040fe20000410000 */
[----:B------:R-:W3:Y:S01]  /*149f0*/  MUFU.EX2 R202, R7 ;  /* 0x0000000700ca7308 */ /* 0x000ee20000000800 */
[----:B------:R-:W-:Y:S02]  /*14a00*/  FMUL.FTZ R15, R0, R159 ;  /* 0x0000009f000f7220 */ /* 0x000fe40000410000 */
[C---:B------:R-:W-:Y:S02]  /*14a10*/  FMUL.FTZ R16, R2.reuse, R152 ;  /* 0x0000009802107220 */ /* 0x040fe40000410000 */
[----:B------:R-:W-:Y:S02]  /*14a20*/  FMUL.FTZ R17, R2, R153 ;  /* 0x0000009902117220 */ /* 0x000fe40000410000 */
[C---:B------:R-:W-:Y:S02]  /*14a30*/  FMUL.FTZ R18, R0.reuse, R154 ;  /* 0x0000009a00127220 */ /* 0x040fe40000410000 */
[----:B------:R-:W-:Y:S01]  /*14a40*/  FMUL.FTZ R19, R0, R155 ;  /* 0x0000009b00137220 */ /* 0x000fe20000410000 */
[----:B------:R-:W-:Y:S01]  /*14a50*/  MUFU.EX2 R156, R182 ;  /* 0x000000b6009c7308 */ /* 0x000fe20000000800 */
[C---:B------:R-:W-:Y:S01]  /*14a60*/  FMUL.FTZ R28, R2.reuse, R28 ;  /* 0x0000001c021c7220 */ /* 0x040fe20000410000 */
[----:B------:R-:W-:Y:S01]  /*14a70*/  LDSM.16.MT88.4 R152, [R190+0x800] ;  /* 0x00080000be98783b */ /* 0x000fe20000004200 */
[----:B------:R-:W-:Y:S01]  /*14a80*/  FMUL.FTZ R29, R2, R29 ;  /* 0x0000001d021d7220 */ /* 0x000fe20000410000 */
[----:B-1----:R-:W-:Y:S01]  /*14a90*/  F2FP.PACK_AB R147, R161, R157 ;  /* 0x0000009da193723e */ /* 0x002fe200000000ff */
[C---:B------:R-:W-:Y:S02]  /*14aa0*/  FMUL.FTZ R30, R0.reuse, R30 ;  /* 0x0000001e001e7220 */ /* 0x040fe40000410000 */
[----:B------:R-:W-:Y:S02]  /*14ab0*/  FMUL.FTZ R31, R0, R31 ;  /* 0x0000001f001f7220 */ /* 0x000fe40000410000 */
[C---:B------:R-:W-:Y:S01]  /*14ac0*/  FMUL.FTZ R32, R2.reuse, R32 ;  /* 0x0000002002207220 */ /* 0x040fe20000410000 */
[----:B------:R-:W-:Y:S01]  /*14ad0*/  MUFU.EX2 R165, R181 ;  /* 0x000000b500a57308 */ /* 0x000fe20000000800 */
[----:B------:R-:W-:Y:S02]  /*14ae0*/  FMUL.FTZ R33, R2, R33 ;  /* 0x0000002102217220 */ /* 0x000fe40000410000 */
[----:B------:R-:W-:Y:S01]  /*14af0*/  FMUL.FTZ R34, R0, R34 ;  /* 0x0000002200227220 */ /* 0x000fe20000410000 */
[----:B---3--:R-:W-:Y:S01]  /*14b00*/  F2FP.PACK_AB R145, R202, R173 ;  /* 0x000000adca91723e */ /* 0x008fe200000000ff */
[C---:B------:R-:W-:Y:S02]  /*14b10*/  FMUL.FTZ R7, R0.reuse, R167 ;  /* 0x000000a700077220 */ /* 0x040fe40000410000 */
[----:B------:R-:W-:Y:S02]  /*14b20*/  FMUL.FTZ R35, R0, R35 ;  /* 0x0000002300237220 */ /* 0x000fe40000410000 */
[C---:B------:R-:W-:Y:S01]  /*14b30*/  FMUL.FTZ R36, R2.reuse, R36 ;  /* 0x0000002402247220 */ /* 0x040fe20000410000 */
[----:B------:R-:W-:Y:S01]  /*14b40*/  MUFU.EX2 R158, R171 ;  /* 0x000000ab009e7308 */ /* 0x000fe20000000800 */
[----:B------:R-:W-:Y:S01]  /*14b50*/  FMUL.FTZ R37, R2, R37 ;  /* 0x0000002502257220 */ /* 0x000fe20000410000 */
[C---:B--2---:R-:W-:Y:S05]  /*14b60*/  HMMA.16816.F32 R4, R144.reuse, R148, R4 ;  /* 0x000000949004723c */ /* 0x044fea0000001804 */
[C---:B------:R-:W-:Y:S02]  /*14b70*/  FMUL.FTZ R38, R0.reuse, R38 ;  /* 0x0000002600267220 */ /* 0x040fe40000410000 */
[----:B------:R-:W-:Y:S01]  /*14b80*/  FMUL.FTZ R39, R0, R39 ;  /* 0x0000002700277220 */ /* 0x000fe20000410000 */
[C---:B------:R-:W-:Y:S01]  /*14b90*/  HMMA.16816.F32 R8, R144.reuse, R150, R8 ;  /* 0x000000969008723c */ /* 0x040fe20000001808 */
[----:B------:R-:W1:Y:S01]  /*14ba0*/  LDSM.16.MT88.4 R148, [R190] ;  /* 0x00000000be94783b */ /* 0x000e620000004200 */
[----:B------:R-:W-:Y:S02]  /*14bb0*/  MUFU.EX2 R159, R169 ;  /* 0x000000a9009f7308 */ /* 0x000fe40000000800 */
[C---:B------:R-:W-:Y:S02]  /*14bc0*/  FMUL.FTZ R40, R2.reuse, R40 ;  /* 0x0000002802287220 */ /* 0x040fe40000410000 */
[----:B------:R-:W-:Y:S02]  /*14bd0*/  FMUL.FTZ R41, R2, R41 ;  /* 0x0000002902297220 */ /* 0x000fe40000410000 */
[C---:B------:R-:W-:Y:S04]  /*14be0*/  FMUL.FTZ R42, R0.reuse, R42 ;  /* 0x0000002a002a7220 */ /* 0x040fe80000410000 */
[----:B------:R-:W-:Y:S01]  /*14bf0*/  FMUL.FTZ R43, R0, R43 ;  /* 0x0000002b002b7220 */ /* 0x000fe20000410000 */
[----:B------:R-:W-:Y:S01]  /*14c00*/  MUFU.EX2 R164, R177 ;  /* 0x000000b100a47308 */ /* 0x000fe20000000800 */
[C---:B------:R-:W-:Y:S02]  /*14c10*/  FMUL.FTZ R44, R2.reuse, R44 ;  /* 0x0000002c022c7220 */ /* 0x040fe40000410000 */
[----:B------:R-:W-:Y:S02]  /*14c20*/  FMUL.FTZ R45, R2, R45 ;  /* 0x0000002d022d7220 */ /* 0x000fe40000410000 */
[C---:B------:R-:W-:Y:S02]  /*14c30*/  FMUL.FTZ R46, R0.reuse, R46 ;  /* 0x0000002e002e7220 */ /* 0x040fe40000410000 */
[----:B------:R-:W-:Y:S02]  /*14c40*/  FMUL.FTZ R47, R0, R47 ;  /* 0x0000002f002f7220 */ /* 0x000fe40000410000 */
[C---:B------:R-:W-:Y:S01]  /*14c50*/  FMUL.FTZ R48, R2.reuse, R48 ;  /* 0x0000003002307220 */ /* 0x040fe20000410000 */
[----:B------:R-:W-:Y:S01]  /*14c60*/  MUFU.EX2 R182, R174 ;  /* 0x000000ae00b67308 */ /* 0x000fe20000000800 */
[----:B------:R-:W-:Y:S02]  /*14c70*/  FMUL.FTZ R49, R2, R49 ;  /* 0x0000003102317220 */ /* 0x000fe40000410000 */
[C---:B------:R-:W-:Y:S02]  /*14c80*/  FMUL.FTZ R50, R0.reuse, R50 ;  /* 0x0000003200327220 */ /* 0x040fe40000410000 */
[----:B------:R-:W-:Y:S02]  /*14c90*/  FMUL.FTZ R51, R0, R51 ;  /* 0x0000003300337220 */ /* 0x000fe40000410000 */
[C---:B------:R-:W-:Y:S02]  /*14ca0*/  FMUL.FTZ R52, R2.reuse, R52 ;  /* 0x0000003402347220 */ /* 0x040fe40000410000 */
[----:B------:R-:W-:Y:S01]  /*14cb0*/  FMUL.FTZ R53, R2, R53 ;  /* 0x0000003502357220 */ /* 0x000fe20000410000 */
[----:B------:R-:W-:Y:S01]  /*14cc0*/  MUFU.EX2 R181, R176 ;  /* 0x000000b000b57308 */ /* 0x000fe20000000800 */
[C---:B------:R-:W-:Y:S02]  /*14cd0*/  FMUL.FTZ R54, R0.reuse, R54 ;  /* 0x0000003600367220 */ /* 0x040fe40000410000 */
[----:B------:R-:W-:Y:S02]  /*14ce0*/  FMUL.FTZ R55, R0, R55 ;  /* 0x0000003700377220 */ /* 0x000fe40000410000 */
[C---:B------:R-:W-:Y:S02]  /*14cf0*/  FMUL.FTZ R56, R2.reuse, R56 ;  /* 0x0000003802387220 */ /* 0x040fe40000410000 */
[----:B------:R-:W-:Y:S01]  /*14d00*/  FMUL.FTZ R57, R2, R57 ;  /* 0x0000003902397220 */ /* 0x000fe20000410000 */
[C---:B-1----:R-:W-:Y:S02]  /*14d10*/  HMMA.16816.F32 R12, R144.reuse, R148, R12 ;  /* 0x00000094900c723c */ /* 0x042fe4000000180c */
[----:B------:R-:W-:Y:S01]  /*14d20*/  MUFU.EX2 R174, R185 ;  /* 0x000000b900ae7308 */ /* 0x000fe20000000800 */
[C---:B------:R-:W-:Y:S02]  /*14d30*/  FMUL.FTZ R58, R0.reuse, R58 ;  /* 0x0000003a003a7220 */ /* 0x040fe40000410000 */
[----:B------:R-:W-:Y:S02]  /*14d40*/  FMUL.FTZ R59, R0, R59 ;  /* 0x0000003b003b7220 */ /* 0x000fe40000410000 */
[C---:B------:R-:W-:Y:S01]  /*14d50*/  FMUL.FTZ R60, R2.reuse, R60 ;  /* 0x0000003c023c7220 */ /* 0x040fe20000410000 */
[C---:B------:R-:W-:Y:S01]  /*14d60*/  HMMA.16816.F32 R16, R144.reuse, R150, R16 ;  /* 0x000000969010723c */ /* 0x040fe20000001810 */
[----:B------:R-:W1:Y:S03]  /*14d70*/  LDSM.16.MT88.4 R148, [R192] ;  /* 0x00000000c094783b */ /* 0x000e660000004200 */
[----:B------:R-:W-:Y:S01]  /*14d80*/  FMUL.FTZ R61, R2, R61 ;  /* 0x0000003d023d7220 */ /* 0x000fe20000410000 */
[----:B------:R-:W2:Y:S01]  /*14d90*/  MUFU.EX2 R176, R187 ;  /* 0x000000bb00b07308 */ /* 0x000ea20000000800 */
[C---:B------:R-:W-:Y:S02]  /*14da0*/  FMUL.FTZ R62, R0.reuse, R62 ;  /* 0x0000003e003e7220 */ /* 0x040fe40000410000 */
[----:B------:R-:W-:Y:S04]  /*14db0*/  FMUL.FTZ R63, R0, R63 ;  /* 0x0000003f003f7220 */ /* 0x000fe80000410000 */
[C---:B------:R-:W-:Y:S02]  /*14dc0*/  FMUL.FTZ R64, R2.reuse, R64 ;  /* 0x0000004002407220 */ /* 0x040fe40000410000 */
        /* <DEDUP_REMOVED lines=9> */
[----:B------:R-:W-:Y:S01]  /*14e60*/  FMUL.FTZ R72, R2, R72 ;  /* 0x0000004802487220 */ /* 0x000fe20000410000 */
[----:B--2---:R-:W-:Y:S01]  /*14e70*/  F2FP.PACK_AB R168, R176, R174 ;  /* 0x000000aeb0a8723e */ /* 0x004fe200000000ff */
[----:B------:R-:W-:Y:S02]  /*14e80*/  FMUL.FTZ R73, R2, R73 ;  /* 0x0000004902497220 */ /* 0x000fe40000410000 */
[C---:B------:R-:W-:Y:S02]  /*14e90*/  FMUL.FTZ R74, R0.reuse, R74 ;  /* 0x0000004a004a7220 */ /* 0x040fe40000410000 */
[----:B------:R-:W-:Y:S02]  /*14ea0*/  FMUL.FTZ R75, R0, R75 ;  /* 0x0000004b004b7220 */ /* 0x000fe40000410000 */
        /* <DEDUP_REMOVED lines=8> */
[----:B------:R-:W1:Y:S03]  /*14f30*/  LDSM.16.MT88.4 R148, [R191] ;  /* 0x00000000bf94783b */ /* 0x000e660000004200 */
[C---:B------:R-:W-:Y:S02]  /*14f40*/  FMUL.FTZ R82, R0.reuse, R82 ;  /* 0x0000005200527220 */ /* 0x040fe40000410000 */
[----:B------:R-:W-:Y:S02]  /*14f50*/  FMUL.FTZ R83, R0, R83 ;  /* 0x0000005300537220 */ /* 0x000fe40000410000 */
        /* <DEDUP_REMOVED lines=54> */
[----:B------:R-:W-:Y:S02]  /*152c0*/  FFMA.FTZ R135, R2, R203, R183 ;  /* 0x000000cb02877223 */ /* 0x000fe400000100b7 */
[----:B------:R-:W-:Y:S01]  /*152d0*/  MUFU.EX2 R183, R175 ;  /* 0x000000af00b77308 */ /* 0x000fe20000000800 */
[----:B------:R-:W-:Y:S02]  /*152e0*/  FFMA.FTZ R2, R0, R204, R173 ;  /* 0x000000cc00027223 */ /* 0x000fe400000100ad */
[----:B------:R-:W-:Y:S02]  /*152f0*/  FADD.FTZ R135, R172, R135 ;  /* 0x00000087ac877221 */ /* 0x000fe40000010000 */
[----:B------:R-:W-:Y:S02]  /*15300*/  FADD.FTZ R0, R202, R2 ;  /* 0x00000002ca007221 */ /* 0x000fe40000010000 */
[----:B------:R-:W-:Y:S02]  /*15310*/  FADD.FTZ R2, R199, R135 ;  /* 0x00000087c7027221 */ /* 0x000fe40000010000 */
[----:B------:R-:W-:Y:S01]  /*15320*/  FADD.FTZ R0, R157, R0 ;  /* 0x000000009d007221 */ /* 0x000fe20000010000 */
[----:B------:R-:W2:Y:S01]  /*15330*/  MUFU.EX2 R175, R179 ;  /* 0x000000b300af7308 */ /* 0x000ea20000000800 */
[----:B------:R-:W-:Y:S02]  /*15340*/  FADD.FTZ R135, R160, R2 ;  /* 0x00000002a0877221 */ /* 0x000fe40000010000 */
[----:B------:R-:W-:Y:S02]  /*15350*/  FADD.FTZ R2, R161, R0 ;  /* 0x00000000a1027221 */ /* 0x000fe40000010000 */
[----:B------:R-:W-:Y:S01]  /*15360*/  LDSM.16.MT88.4 R160, [R189+0x1000] ;  /* 0x00100000bda0783b */ /* 0x000fe20000004200 */
[----:B------:R-:W-:Y:S01]  /*15370*/  FADD.FTZ R0, R156, R135 ;  /* 0x000000879c007221 */ /* 0x000fe20000010000 */
[C---:B-1----:R-:W-:Y:S03]  /*15380*/  HMMA.16816.F32 R44, R144.reuse, R148, R44 ;  /* 0x00000094902c723c */ /* 0x042fe6000000182c */
[----:B------:R-:W-:Y:S01]  /*15390*/  FADD.FTZ R2, R158, R2 ;  /* 0x000000029e027221 */ /* 0x000fe20000010000 */
[----:B------:R-:W1:Y:S01]  /*153a0*/  MUFU.EX2 R179, R186 ;  /* 0x000000ba00b37308 */ /* 0x000e620000000800 */
[----:B------:R-:W-:Y:S02]  /*153b0*/  FADD.FTZ R0, R165, R0 ;  /* 0x00000000a5007221 */ /* 0x000fe40000010000 */
[----:B------:R-:W-:Y:S01]  /*153c0*/  FADD.FTZ R135, R159, R2 ;  /* 0x000000029f877221 */ /* 0x000fe20000010000 */
[C---:B------:R-:W-:Y:S01]  /*153d0*/  HMMA.16816.F32 R48, R144.reuse, R150, R48 ;  /* 0x000000969030723c */ /* 0x040fe20000001830 */
[----:B------:R-:W3:Y:S03]  /*153e0*/  LDSM.16.MT88.4 R148, [R192+0x1800] ;  /* 0x00180000c094783b */ /* 0x000ee60000004200 */
[----:B------:R-:W-:Y:S02]  /*153f0*/  FADD.FTZ R2, R164, R0 ;  /* 0x00000000a4027221 */ /* 0x000fe40000010000 */
[----:B------:R-:W-:Y:S01]  /*15400*/  MUFU.EX2 R172, R180 ;  /* 0x000000b400ac7308 */ /* 0x000fe20000000800 */
[----:B------:R-:W-:Y:S01]  /*15410*/  FADD.FTZ R0, R182, R135 ;  /* 0x00000087b6007221 */ /* 0x000fe20000010000 */
[----:B------:R-:W-:Y:S04]  /*15420*/  MOV R135, R3 ;  /* 0x0000000300877202 */ /* 0x000fe80000000f00 */
[----:B--2---:R-:W-:Y:S04]  /*15430*/  F2FP.PACK_AB R169, R177, R175 ;  /* 0x000000afb1a9723e */ /* 0x004fe800000000ff */
[----:B------:R-:W2:Y:S01]  /*15440*/  MUFU.EX2 R173, R184 ;  /* 0x000000b800ad7308 */ /* 0x000ea20000000800 */
[----:B-1----:R-:W-:Y:S02]  /*15450*/  F2FP.PACK_AB R170, R179, R178 ;  /* 0x000000b2b3aa723e */ /* 0x002fe400000000ff */
[----:B--2---:R-:W-:Y:S01]  /*15460*/  F2FP.PACK_AB R171, R173, R172 ;  /* 0x000000acadab723e */ /* 0x004fe200000000ff */
        /* <DEDUP_REMOVED lines=135> */
[----:B------:R-:W-:Y:S02]  /*15ce0*/  FADD.FTZ R203, R179, R2 ;  /* 0x00000002b3cb7221 */ /* 0x000fe40000010000 */
[----:B------:R-:W-:Y:S01]  /*15cf0*/  FADD.FTZ R204, R173, R0 ;  /* 0x00000000adcc7221 */ /* 0x000fe20000010000 */
[----:B------:R-:W-:-:S05]  /*15d00*/  @P4 BRA `(.L_x_1482) ;  /* 0xffffd48000004947 */ /* 0x000fca000383ffff */
.L_x_1479:
        /* <DEDUP_REMOVED lines=8> */
.L_x_1552:
        /* <DEDUP_REMOVED lines=81> */
[----:B------:R-:W-:Y:S02]  /*162a0*/  @P1 FMUL.FTZ R5, R5, 0.69314718246459960938 ;  /* 0x3f31721805051820 */ /* 0x000fe40000410000 */
[C---:B------:R-:W-:Y:S02]  /*162b0*/  FMUL.FTZ R34, R0.reuse, R42 ;  /* 0x0000002a00227220 */ /* 0x040fe40000410000 */
[----:B------:R-:W-:-:S02]  /*162c0*/  FMUL.FTZ R35, R0, R43 ;  /* 0x0000002b00237220 */ /* 0x000fc40000410000 */
[C---:B------:R-:W-:Y:S01]  /*162d0*/  FMUL.FTZ R42, R0.reuse, R50 ;  /* 0x00000032002a7220 */ /* 0x040fe20000410000 */
[----:B--2---:R-:W-:Y:S01]  /*162e0*/  @P0 MOV R3, 0x3f317218 ;  /* 0x3f31721800030802 */ /* 0x004fe20000000f00 */
[C---:B------:R-:W-:Y:S02]  /*162f0*/  FMUL.FTZ R43, R0.reuse, R51 ;  /* 0x00000033002b7220 */ /* 0x040fe40000410000 */
[C---:B------:R-:W-:Y:S02]  /*16300*/  FMUL.FTZ R50, R0.reuse, R58 ;  /* 0x0000003a00327220 */ /* 0x040fe40000410000 */
[C---:B------:R-:W-:Y:S02]  /*16310*/  FMUL.FTZ R51, R0.reuse, R59 ;  /* 0x0000003b00337220 */ /* 0x040fe40000410000 */
[C---:B------:R-:W-:Y:S02]  /*16320*/  FMUL.FTZ R58, R0.reuse, R66 ;  /* 0x00000042003a7220 */ /* 0x040fe40000410000 */
[----:B------:R-:W-:-:S02]  /*16330*/  FMUL.FTZ R59, R0, R67 ;  /* 0x00000043003b7220 */ /* 0x000fc40000410000 */
[----:B------:R-:W-:Y:S01]  /*16340*/  @P1 FFMA.FTZ R21, R4, R136, R5 ;  /* 0x0000008804151223 */ /* 0x000fe20000010005 */
[----:B------:R-:W-:Y:S01]  /*16350*/  MOV R4, 0x1 ;  /* 0x0000000100047802 */ /* 0x000fe20000000f00 */
        /* <DEDUP_REMOVED lines=56> */
.L_x_1412:
[----:B------:R2:W5:Y:S04]  /*166e0*/  LDL R6, [R1+0x10] ;  /* 0x0000100001067983 */ /* 0x0005680000100800 */
[----:B------:R-:W3:Y:S01]  /*166f0*/  S2R R2, SR_TID.X ;  /* 0x0000000000027919 */ /* 0x000ee20000002100 */
[----:B------:R-:W-:Y:S01]  /*16700*/  BSSY B0, `(.L_x_1484) ;  /* 0x0000011000007945 */ /* 0x000fe20003800000 */
        /* <DEDUP_REMOVED lines=16> */
.L_x_1485:
[----:B--2---:R-:W-:Y:S05]  /*16810*/  BSYNC B0 ;  /* 0x0000000000007941 */ /* 0x004fea0003800000 */
.L_x_1484:
[----:B------:R-:W-:Y:S01]  /*16820*/  PRMT R0, R0, 0x9910, RZ ;  /* 0x0000991000007816 */ /* 0x000fe200000000ff */
[----:B------:R-:W-:Y:S01]  /*16830*/  BSSY B1, `(.L_x_1486) ;  /* 0x0000423000017945 */ /* 0x000fe20003800000 */
[----:B-1---5:R-:W-:Y:S02]  /*16840*/  IMAD.MOV.U32 R114, RZ, RZ, R6 ;  /* 0x000000ffff727224 */ /* 0x022fe400078e0006 */
[----:B------:R-:W-:-:S13]  /*16850*/  ISETP.NE.AND P0, PT, R0, RZ, PT ;  /* 0x000000ff0000720c */ /* 0x000fda0003f05270 */
[----:B------:R-:W-:Y:S05]  /*16860*/  @!P0 BRA `(.L_x_1487) ;  /* 0x0000346000008947 */ /* 0x000fea0003800000 */
[----:B------:R-:W2:Y:S04]  /*16870*/  LDL R9, [R1+0x20] ;  /* 0x0000200001097983 */ /* 0x000ea80000100800 */
[----:B------:R-:W3:Y:S04]  /*16880*/  LDL R12, [R1+0x24] ;  /* 0x00002400010c7983 */ /* 0x000ee80000100800 */
        /* <DEDUP_REMOVED lines=11> */
[----:B------:R-:W-:Y:S01]  /*16940*/  F2FP.PACK_AB R4, R97, R96 ;  /* 0x000000606104723e */ /* 0x000fe200000000ff */
[----:B--2---:R1:W-:Y:S04]  /*16950*/  STS [R9+0x80], R0 ;  /* 0x0000800009007388 */ /* 0x0043e80000000800 */
[----:B------:R2:W-:Y:S04]  /*16960*/  STS [R9+0x480], R2 ;  /* 0x0004800209007388 */ /* 0x0005e80000000800 */
[----:B---3--:R3:W-:Y:S01]  /*16970*/  STS [R12], R3 ;  /* 0x000000030c007388 */ /* 0x0087e20000000800 */
[----:B-1----:R-:W-:-:S02]  /*16980*/  F2FP.PACK_AB R0, R163, R162 ;  /* 0x000000a2a300723e */ /* 0x002fc400000000ff */
[----:B--2---:R-:W-:-:S03]  /*16990*/  F2FP.PACK_AB R2, R25, R24 ;  /* 0x000000181902723e */ /* 0x004fc600000000ff */
[----:B------:R1:W-:Y:S01]  /*169a0*/  STS [R12+0x400], R0 ;  /* 0x000400000c007388 */ /* 0x0003e20000000800 */
[----:B---3--:R-:W-:-:S03]  /*169b0*/  F2FP.PACK_AB R3, R125, R124 ;  /* 0x0000007c7d03723e */ /* 0x008fc600000000ff */
[----:B----4-:R2:W-:Y:S04]  /*169c0*/  STS [R8+0x80], R2 ;  /* 0x0000800208007388 */ /* 0x0105e80000000800 */
        /* <DEDUP_REMOVED lines=105> */
[----:B------:R-:W-:Y:S01]  /*17060*/  IMAD.MOV.U32 R13, RZ, RZ, c[0x0][0x388] ;  /* 0x0000e200ff0d7624 */ /* 0x000fe200078e00ff */
[----:B-1----:R-:W2:Y:S01]  /*17070*/  LDL.LU R8, [R1+0x18] ;  /* 0x0000180001087983 */ /* 0x002ea20000300800 */
[----:B------:R-:W-:-:S02]  /*17080*/  ISETP.NE.AND.EX P1, PT, RZ, c[0x0][0x50c], PT, P0 ;  /* 0x00014300ff007a0c */ /* 0x000fc40003f25300 */
[----:B------:R-:W-:Y:S02]  /*17090*/  ISETP.NE.AND.EX P2, PT, RZ, c[0x0][0x504], PT, P2 ;  /* 0x00014100ff007a0c */ /* 0x000fe40003f45320 */
[----:B---3--:R-:W-:Y:S02]  /*170a0*/  F2FP.PACK_AB R2, R107, R106 ;  /* 0x0000006a6b02723e */ /* 0x008fe400000000ff */
[----:B----4-:R-:W-:-:S03]  /*170b0*/  F2FP.PACK_AB R0, R117, R116 ;  /* 0x000000747500723e */ /* 0x010fc600000000ff */
        /* <DEDUP_REMOVED lines=11> */
[----:B------:R4:W-:Y:S01]  /*17170*/  STS [R10+0xc000], R3 ;  /* 0x00c000030a007388 */ /* 0x0009e20000000800 */
        /* <DEDUP_REMOVED lines=9> */
[----:B----4-:R-:W-:Y:S01]  /*17210*/  SEL R3, R8, c[0x0][0x3d4], P0 ;  /* 0x0000f50008037a07 */ /* 0x010fe20000000000 */
[----:B------:R-:W-:Y:S05]  /*17220*/  @P1 BRA `(.L_x_1488) ;  /* 0x0000004000001947 */ /* 0x000fea0003800000 */
[----:B-1----:R-:W-:Y:S05]  /*17230*/  @!P2 BRA `(.L_x_1488) ;  /* 0x000000300000a947 */ /* 0x002fea0003800000 */
[----:B------:R1:W2:Y:S04]  /*17240*/  LDG.E R0, [R6.64] ;  /* 0x0000000606007981 */ /* 0x0002a8000c1e1900 */
[----:B-1----:R-:W2:Y:S02]  /*17250*/  LDG.E R6, [R6.64+0x4] ;  /* 0x0000040606067981 */ /* 0x002ea4000c1e1900 */
[----:B--2--5:R-:W-:Y:S02]  /*17260*/  IADD3 R13, -R0, R6, RZ ;  /* 0x00000006000d7210 */ /* 0x024fe40007ffe1ff */
.L_x_1488:
[----:B-1----:R-:W2:Y:S04]  /*17270*/  LDL R4, [R1+0x5c] ;  /* 0x00005c0001047983 */ /* 0x002ea80000100800 */
[----:B------:R-:W2:Y:S04]  /*17280*/  LDL R115, [R1+0x14] ;  /* 0x0000140001737983 */ /* 0x000ea80000100800 */
[----:B------:R-:W3:Y:S04]  /*17290*/  LDL R118, [R1] ;  /* 0x0000000001767983 */ /* 0x000ee80000100800 */
[----:B------:R-:W4:Y:S04]  /*172a0*/  LDL R12, [R1+0x40] ;  /* 0x00004000010c7983 */ /* 0x000f280000100800 */
[----:B------:R-:W3:Y:S01]  /*172b0*/  LDL R119, [R1+0x58] ;  /* 0x0000580001777983 */ /* 0x000ee20000100800 */
[----:B------:R-:W-:Y:S01]  /*172c0*/  IMAD.MOV.U32 R11, RZ, RZ, 0x368 ;  /* 0x00000368ff0b7424 */ /* 0x000fe200078e00ff */
[----:B------:R-:W-:-:S04]  /*172d0*/  ISETP.GT.AND P2, PT, R3, 0x1, PT ;  /* 0x000000010300780c */ /* 0x000fc80003f44270 */
[----:B------:R-:W-:-:S04]  /*172e0*/  SEL R11, R11, 0x328, P2 ;  /* 0x000003280b0b7807 */ /* 0x000fc80001000000 */
[----:B------:R-:W1:Y:S08]  /*172f0*/  LDC.64 R6, c[0x0][R11+0x170] ;  /* 0x00005c000b067b82 */ /* 0x000e700000000a00 */
[----:B------:R1:W3:Y:S08]  /*17300*/  LDC.64 R14, c[0x0][R11+0x168] ;  /* 0x00005a000b0e7b82 */ /* 0x0002f00000000a00 */
[----:B------:R1:W2:Y:S08]  /*17310*/  LDC.64 R16, c[0x0][R11+0x178] ;  /* 0x00005e000b107b82 */ /* 0x0002b00000000a00 */
[----:B------:R1:W2:Y:S01]  /*17320*/  LDC.64 R18, c[0x0][R11+0x160] ;  /* 0x000058000b127b82 */ /* 0x0002a20000000a00 */
[----:B------:R-:W-:Y:S01]  /*17330*/  IMAD.MOV.U32 R0, RZ, RZ, c[0x0][0x4e8] ;  /* 0x00013a00ff007624 */ /* 0x000fe200078e00ff */
[----:B------:R-:W-:-:S04]  /*17340*/  ISETP.NE.U32.AND P0, PT, RZ, c[0x0][0x500], PT ;  /* 0x00014000ff007a0c */ /* 0x000fc80003f05070 */
[----:B------:R-:W-:Y:S02]  /*17350*/  ISETP.NE.AND P3, PT, R0, 0x1, PT ;  /* 0x000000010000780c */ /* 0x000fe40003f65270 */
[----:B------:R-:W-:-:S04]  /*17360*/  ISETP.NE.AND.EX P0, PT, RZ, c[0x0][0x504], PT, P0 ;  /* 0x00014100ff007a0c */ /* 0x000fc80003f05300 */
[----:B------:R-:W-:Y:S01]  /*17370*/  SEL R0, R217, RZ, !P0 ;  /* 0x000000ffd9007207 */ /* 0x000fe20004000000 */
[----:B------:R-:W2:Y:S04]  /*17380*/  S2R R122, SR_TID.X ;  /* 0x00000000007a7919 */ /* 0x000ea80000002100 */
[----:B-1----:R-:W-:Y:S02]  /*17390*/  IMAD R3, R7, R0, RZ ;  /* 0x0000000007037224 */ /* 0x002fe400078e02ff */
[----:B-----5:R-:W-:Y:S01]  /*173a0*/  IMAD R13, R13, c[0x0][0x4e8], RZ ;  /* 0x00013a000d0d7a24 */ /* 0x020fe200078e02ff */
[----:B------:R-:W-:Y:S01]  /*173b0*/  LOP3.LUT R206, R206, 0xfffffffd, RZ, 0xc0, !PT ;  /* 0xfffffffdcece7812 */ /* 0x000fe200078ec0ff */
[----:B--2---:R-:W-:Y:S01]  /*173c0*/  IMAD R8, R115, 0x80, R4 ;  /* 0x0000008073087824 */ /* 0x004fe200078e0204 */
[----:B------:R-:W-:-:S03]  /*173d0*/  SEL R4, R9, RZ, !P0 ;  /* 0x000000ff09047207 */ /* 0x000fc60004000000 */
[----:B------:R-:W-:-:S04]  /*173e0*/  @P3 IMAD.HI.U32 R9, R8, c[0x0][0x4ec], RZ ;  /* 0x00013b0008093a27 */ /* 0x000fc800078e00ff */
[C---:B------:R-:W-:Y:S02]  /*173f0*/  IMAD R11, R6.reuse, R4, R3 ;  /* 0x00000004060b7224 */ /* 0x040fe400078e0203 */
[----:B------:R-:W-:-:S04]  /*17400*/  IMAD.WIDE.U32 R4, R6, R0, RZ ;  /* 0x0000000006047225 */ /* 0x000fc800078e00ff */
[----:B---3--:R-:W-:-:S04]  /*17410*/  IMAD.WIDE.U32 R6, R14, R118, RZ ;  /* 0x000000760e067225 */ /* 0x008fc800078e00ff */
[----:B------:R-:W-:Y:S01]  /*17420*/  IMAD.MOV.U32 R3, RZ, RZ, R8 ;  /* 0x000000ffff037224 */ /* 0x000fe200078e0008 */
[----:B------:R-:W-:Y:S01]  /*17430*/  @P3 SHF.R.U32.HI R3, RZ, c[0x0][0x4f0], R9 ;  /* 0x00013c00ff033a19 */ /* 0x000fe20000011609 */
[----:B------:R-:W-:Y:S01]  /*17440*/  IMAD R10, R15, R118, RZ ;  /* 0x000000760f0a7224 */ /* 0x000fe200078e02ff */
[----:B----4-:R-:W-:Y:S01]  /*17450*/  SEL R9, R12, RZ, P2 ;  /* 0x000000ff0c097207 */ /* 0x010fe20001000000 */
        /* <DEDUP_REMOVED lines=30> */
[----:B------:R2:W-:Y:S02]  /*17640*/  SHFL.IDX PT, R4, R3, 0x1, 0x1c1f ;  /* 0x003c1f0003047f89 */ /* 0x0005e400000e0000 */
[----:B------:R-:W-:Y:S02]  /*17650*/  LOP3.LUT P0, RZ, R15, 0x3, RZ, 0xc0, !PT ;  /* 0x000000030fff7812 */ /* 0x000fe4000780c0ff */
[----:B------:R-:W3:Y:S01]  /*17660*/  SHFL.IDX PT, R5, R5, 0x1, 0x1c1f ;  /* 0x003c1f0005057f89 */ /* 0x000ee200000e0000 */
[----:B--2---:R-:W-:-:S05]  /*17670*/  IMAD R3, R115, 0x80, R119 ;  /* 0x0000008073037824 */ /* 0x004fca00078e0277 */
        /* <DEDUP_REMOVED lines=10> */
[-C--:B-1----:R-:W-:Y:S01]  /*17720*/  LEA R6, R215, R205.reuse, 0x5 ;  /* 0x000000cdd7067211 */ /* 0x082fe200078e28ff */
        /* <DEDUP_REMOVED lines=48> */
.L_x_1553:
[----:B------:R-:W-:Y:S05]  /*17a30*/  BRA.DIV ~URZ, `(.L_x_1491) ;  /* 0x000045527f007947 */ /* 0x000fea000b800000 */
[----:B------:R4:W2:Y:S02]  /*17a40*/  SHFL.IDX PT, R0, R16, RZ, 0x181f ;  /* 0x00181fff10007589 */ /* 0x0008a400000e0000 */
.L_x_1554:
[----:B------:R-:W-:Y:S01]  /*17a50*/  ISETP.GE.AND P0, PT, R14, R13, PT ;  /* 0x0000000d0e00720c */ /* 0x000fe20003f06270 */
[----:B------:R-:W-:Y:S01]  /*17a60*/  BSSY B0, `(.L_x_1492) ;  /* 0x0000018000007945 */ /* 0x000fe20003800000 */
[----:B------:R-:W-:Y:S02]  /*17a70*/  SHF.R.S32.HI R2, RZ, 0x1f, R134 ;  /* 0x0000001fff027819 */ /* 0x000fe40000011486 */
[----:B------:R-:W-:Y:S02]  /*17a80*/  SHF.R.S32.HI R17, RZ, 0x1f, R207 ;  /* 0x0000001fff117819 */ /* 0x000fe400000114cf */
[----:B------:R-:W-:Y:S02]  /*17a90*/  LEA.HI R2, R2, R134, RZ, 0x3 ;  /* 0x0000008602027211 */ /* 0x000fe400078f18ff */
[----:B------:R-:W-:Y:S02]  /*17aa0*/  SHF.R.S32.HI R19, RZ, 0x1f, R208 ;  /* 0x0000001fff137819 */ /* 0x000fe400000114d0 */
[----:B------:R-:W-:-:S04]  /*17ab0*/  LOP3.LUT R4, R2, 0xfffffff8, RZ, 0xc0, !PT ;  /* 0xfffffff802047812 */ /* 0x000fc800078ec0ff */
        /* <DEDUP_REMOVED lines=18> */
.L_x_1493:
[----:B------:R-:W-:Y:S05]  /*17be0*/  BSYNC B0 ;  /* 0x0000000000007941 */ /* 0x000fea0003800000 */
.L_x_1492:
[----:B------:R-:W-:Y:S05]  /*17bf0*/  BRA.DIV ~URZ, `(.L_x_1494) ;  /* 0x000043f27f007947 */ /* 0x000fea000b800000 */
[----:B---3--:R3:W4:Y:S04]  /*17c00*/  SHFL.IDX PT, R12, R15, 0x1, 0x181f ;  /* 0x00381f000f0c7f89 */ /* 0x00872800000e0000 */
[----:B--2---:R3:W2:Y:S02]  /*17c10*/  SHFL.IDX PT, R0, R16, 0x1, 0x181f ;  /* 0x00381f0010007f89 */ /* 0x0046a400000e0000 */
.L_x_1555:
        /* <DEDUP_REMOVED lines=20> */
.L_x_1496:
[----:B------:R-:W-:Y:S05]  /*17d60*/  BSYNC B0 ;  /* 0x0000000000007941 */ /* 0x000fea0003800000 */
.L_x_1495:
[----:B------:R-:W-:Y:S05]  /*17d70*/  BRA.DIV ~URZ, `(.L_x_1497) ;  /* 0x000043327f007947 */ /* 0x000fea000b800000 */
[----:B----4-:R4:W3:Y:S02]  /*17d80*/  SHFL.IDX PT, R12, R15, 0x2, 0x181f ;  /* 0x00581f000f0c7f89 */ /* 0x0108e400000e0000 */
.L_x_1556:
[----:B------:R-:W-:Y:S05]  /*17d90*/  BRA.DIV ~URZ, `(.L_x_1498) ;  /* 0x000043827f007947 */ /* 0x000fea000b800000 */
[----:B--2---:R2:W4:Y:S02]  /*17da0*/  SHFL.IDX PT, R0, R16, 0x2, 0x181f ;  /* 0x00581f0010007f89 */ /* 0x00452400000e0000 */
.L_x_1557:
        /* <DEDUP_REMOVED lines=20> */
.L_x_1500:
[----:B------:R-:W-:Y:S05]  /*17ef0*/  BSYNC B0 ;  /* 0x0000000000007941 */ /* 0x000fea0003800000 */
.L_x_1499:
[----:B------:R-:W-:Y:S05]  /*17f00*/  BRA.DIV ~URZ, `(.L_x_1501) ;  /* 0x000042727f007947 */ /* 0x000fea000b800000 */
[----:B---3--:R3:W2:Y:S04]  /*17f10*/  SHFL.IDX PT, R10, R15, 0x3, 0x181f ;  /* 0x00781f000f0a7f89 */ /* 0x0086a800000e0000 */
[----:B----4-:R3:W4:Y:S02]  /*17f20*/  SHFL.IDX PT, R0, R16, 0x3, 0x181f ;  /* 0x00781f0010007f89 */ /* 0x01072400000e0000 */
.L_x_1558:
        /* <DEDUP_REMOVED lines=21> */
.L_x_1489:
[----:B-1----:R-:W2:Y:S04]  /*18080*/  LDL.LU R7, [R1] ;  /* 0x0000000001077983 */ /* 0x002ea80000300800 */
        /* <DEDUP_REMOVED lines=34> */
.L_x_1559:
[----:B------:R-:W-:Y:S05]  /*182b0*/  BRA.DIV ~URZ, `(.L_x_1504) ;  /* 0x00003ff27f007947 */ /* 0x000fea000b800000 */
[----:B------:R3:W4:Y:S02]  /*182c0*/  SHFL.IDX PT, R0, R17, RZ, 0x1c1f ;  /* 0x001c1fff11007589 */ /* 0x00072400000e0000 */
.L_x_1560:
        /* <DEDUP_REMOVED lines=10> */
[----:B------:R-:W-:Y:S01]  /*18370*/  IADD3 R5, R216, 0x20, RZ ;  /* 0x00000020d8057810 */ /* 0x000fe20007ffe0ff */
[----:B--2---:R-:W-:Y:S01]  /*18380*/  @!P2 IMAD.MOV.U32 R3, RZ, RZ, R4 ;  /* 0x000000ffff03a224 */ /* 0x004fe200078e0004 */
[----:B------:R-:W-:Y:S02]  /*18390*/  ISETP.GE.AND P6, PT, R14, c[0x0][0x3c8], PT ;  /* 0x0000f2000e007a0c */ /* 0x000fe40003fc6270 */
[----:B------:R-:W-:Y:S01]  /*183a0*/  SHF.R.S32.HI R11, RZ, 0x1f, R11 ;  /* 0x0000001fff0b7819 */ /* 0x000fe2000001140b */
[----:B------:R-:W-:Y:S01]  /*183b0*/  @!P2 IMAD.WIDE R6, R216, 0x4, R2 ;  /* 0x00000004d806a825 */ /* 0x000fe200078e0202 */
[----:B------:R-:W-:-:S02]  /*183c0*/  @!P1 LEA R2, P3, R10, R0, 0x2 ;  /* 0x000000000a029211 */ /* 0x000fc400078610ff */
[C---:B------:R-:W-:Y:S02]  /*183d0*/  IADD3 R9, R216.reuse, 0x10, RZ ;  /* 0x00000010d8097810 */ /* 0x040fe40007ffe0ff */
[----:B------:R-:W-:Y:S01]  /*183e0*/  ISETP.GE.AND P5, PT, R5, c[0x0][0x3c8], PT ;  /* 0x0000f20005007a0c */ /* 0x000fe20003fa6270 */
[----:B------:R2:W-:Y:S01]  /*183f0*/  @!P2 ST.E.64 [R6.64], R164 ;  /* 0x000000a40600a985 */ /* 0x0005e2000c101b06 */
[----:B------:R-:W-:Y:S02]  /*18400*/  IADD3 R13, R216, 0x28, RZ ;  /* 0x00000028d80d7810 */ /* 0x000fe40007ffe0ff */
[----:B------:R-:W-:Y:S02]  /*18410*/  SHF.R.S32.HI R9, RZ, 0x1f, R9 ;  /* 0x0000001fff097819 */ /* 0x000fe40000011409 */
[----:B------:R-:W-:Y:S02]  /*18420*/  @!P1 LEA.HI.X R3, R10, R4, R11, 0x2, P3 ;  /* 0x000000040a039211 */ /* 0x000fe400018f140b */
[----:B------:R-:W-:-:S02]  /*18430*/  ISETP.GE.AND P4, PT, R13, c[0x0][0x3c8], PT ;  /* 0x0000f2000d007a0c */ /* 0x000fc40003f86270 */
[C---:B------:R-:W-:Y:S01]  /*18440*/  IADD3 R15, R216.reuse, 0x18, RZ ;  /* 0x00000018d80f7810 */ /* 0x040fe20007ffe0ff */
[----:B------:R4:W-:Y:S01]  /*18450*/  @!P1 ST.E.64 [R2.64], R22 ;  /* 0x0000001602009985 */ /* 0x0009e2000c101b06 */
[C---:B------:R-:W-:Y:S02]  /*18460*/  IADD3 R10, R216.reuse, 0x30, RZ ;  /* 0x00000030d80a7810 */ /* 0x040fe40007ffe0ff */
[----:B------:R-:W-:Y:S02]  /*18470*/  IADD3 R11, R216, 0x20, RZ ;  /* 0x00000020d80b7810 */ /* 0x000fe40007ffe0ff */
[----:B------:R-:W-:Y:S02]  /*18480*/  SHF.R.S32.HI R15, RZ, 0x1f, R15 ;  /* 0x0000001fff0f7819 */ /* 0x000fe4000001140f */
[----:B------:R-:W-:Y:S02]  /*18490*/  ISETP.GE.AND P3, PT, R10, c[0x0][0x3c8], PT ;  /* 0x0000f2000a007a0c */ /* 0x000fe40003f66270 */
[----:B------:R-:W-:-:S02]  /*184a0*/  IADD3 R12, R216, 0x38, RZ ;  /* 0x00000038d80c7810 */ /* 0x000fc40007ffe0ff */
[----:B------:R-:W-:Y:S02]  /*184b0*/  SHF.R.S32.HI R11, RZ, 0x1f, R11 ;  /* 0x0000001fff0b7819 */ /* 0x000fe4000001140b */
[----:B--2---:R-:W-:-:S04]  /*184c0*/  @!P0 LEA R6, P2, R8, R0, 0x2 ;  /* 0x0000000008068211 */ /* 0x004fc800078410ff */
[----:B------:R-:W-:Y:S02]  /*184d0*/  @!P0 LEA.HI.X R7, R8, R4, R9, 0x2, P2 ;  /* 0x0000000408078211 */ /* 0x000fe400010f1409 */
[----:B------:R-:W-:-:S03]  /*184e0*/  ISETP.GE.AND P2, PT, R12, c[0x0][0x3c8], PT ;  /* 0x0000f2000c007a0c */ /* 0x000fc60003f46270 */
[----:B------:R2:W-:Y:S01]  /*184f0*/  @!P0 ST.E.64 [R6.64], R24 ;  /* 0x0000001806008985 */ /* 0x0005e2000c101b06 */
[CC--:B----4-:R-:W-:Y:S02]  /*18500*/  @!P6 LEA R2, P1, R14.reuse, R0.reuse, 0x2 ;  /* 0x000000000e02e211 */ /* 0x0d0fe400078210ff */
[C---:B------:R-:W-:Y:S02]  /*18510*/  @!P5 LEA R8, P0, R5.reuse, R0, 0x2 ;  /* 0x000000000508d211 */ /* 0x040fe400078010ff */
[-C--:B------:R-:W-:Y:S02]  /*18520*/  @!P6 LEA.HI.X R3, R14, R4.reuse, R15, 0x2, P1 ;  /* 0x000000040e03e211 */ /* 0x080fe400008f140f */
[----:B------:R-:W-:Y:S02]  /*18530*/  IADD3 R15, R216, 0x28, RZ ;  /* 0x00000028d80f7810 */ /* 0x000fe40007ffe0ff */
[----:B------:R-:W-:Y:S01]  /*18540*/  @!P5 LEA.HI.X R9, R5, R4, R11, 0x2, P0 ;  /* 0x000000040509d211 */ /* 0x000fe200000f140b */
[----:B------:R4:W-:Y:S01]  /*18550*/  @!P6 ST.E.64 [R2.64], R26 ;  /* 0x0000001a0200e985 */ /* 0x0009e2000c101b06 */
[----:B------:R-:W-:-:S02]  /*18560*/  SHF.R.S32.HI R15, RZ, 0x1f, R15 ;  /* 0x0000001fff0f7819 */ /* 0x000fc4000001140f */
[C---:B------:R-:W-:Y:S01]  /*18570*/  IADD3 R11, R216.reuse, 0x30, RZ ;  /* 0x00000030d80b7810 */ /* 0x040fe20007ffe0ff */
[----:B------:R5:W-:Y:S01]  /*18580*/  @!P5 ST.E.64 [R8.64], R148 ;  /* 0x000000940800d985 */ /* 0x000be2000c101b06 */
[C---:B------:R-:W-:Y:S02]  /*18590*/  IADD3 R14, R216.reuse, 0x40, RZ ;  /* 0x00000040d80e7810 */ /* 0x040fe40007ffe0ff */
[----:B------:R-:W-:Y:S02]  /*185a0*/  IADD3 R5, R216, 0x48, RZ ;  /* 0x00000048d8057810 */ /* 0x000fe40007ffe0ff */
[----:B------:R-:W-:Y:S02]  /*185b0*/  SHF.R.S32.HI R11, RZ, 0x1f, R11 ;  /* 0x0000001fff0b7819 */ /* 0x000fe4000001140b */
[----:B------:R-:W-:Y:S02]  /*185c0*/  ISETP.GE.AND P1, PT, R14, c[0x0][0x3c8], PT ;  /* 0x0000f2000e007a0c */ /* 0x000fe40003f26270 */
[----:B--2---:R-:W-:-:S04]  /*185d0*/  @!P4 LEA R6, P0, R13, R0, 0x2 ;  /* 0x000000000d06c211 */ /* 0x004fc800078010ff */
[----:B------:R-:W-:Y:S02]  /*185e0*/  @!P4 LEA.HI.X R7, R13, R4, R15, 0x2, P0 ;  /* 0x000000040d07c211 */ /* 0x000fe400000f140f */
[----:B------:R-:W-:Y:S02]  /*185f0*/  IADD3 R15, R216, 0x38, RZ ;  /* 0x00000038d80f7810 */ /* 0x000fe40007ffe0ff */
[----:B------:R-:W-:Y:S01]  /*18600*/  ISETP.GE.AND P0, PT, R5, c[0x0][0x3c8], PT ;  /* 0x0000f20005007a0c */ /* 0x000fe20003f06270 */
[----:B------:R2:W-:Y:S01]  /*18610*/  @!P4 ST.E.64 [R6.64], R144 ;  /* 0x000000900600c985 */ /* 0x0005e2000c101b06 */
[C---:B----4-:R-:W-:Y:S02]  /*18620*/  @!P3 LEA R2, P5, R10.reuse, R0, 0x2 ;  /* 0x000000000a02b211 */ /* 0x050fe400078a10ff */
[----:B------:R-:W-:Y:S02]  /*18630*/  SHF.R.S32.HI R15, RZ, 0x1f, R15 ;  /* 0x0000001fff0f7819 */ /* 0x000fe4000001140f */
[----:B------:R-:W-:-:S02]  /*18640*/  @!P3 LEA.HI.X R3, R10, R4, R11, 0x2, P5 ;  /* 0x000000040a03b211 */ /* 0x000fc400028f140b */
[----:B------:R-:W-:Y:S02]  /*18650*/  @!P2 LEA R10, P4, R12, R0, 0x2 ;  /* 0x000000000c0aa211 */ /* 0x000fe400078810ff */
[----:B------:R-:W-:Y:S01]  /*18660*/  IADD3 R13, R216, 0x50, RZ ;  /* 0x00000050d80d7810 */ /* 0x000fe20007ffe0ff */
[----:B------:R4:W-:Y:S01]  /*18670*/  @!P3 ST.E.64 [R2.64], R28 ;  /* 0x0000001c0200b985 */ /* 0x0009e2000c101b06 */
[----:B------:R-:W-:Y:S02]  /*18680*/  @!P2 LEA.HI.X R11, R12, R4, R15, 0x2, P4 ;  /* 0x000000040c0ba211 */ /* 0x000fe400020f140f */
[C---:B------:R-:W-:Y:S02]  /*18690*/  IADD3 R15, R216.reuse, 0x40, RZ ;  /* 0x00000040d80f7810 */ /* 0x040fe40007ffe0ff */
[----:B------:R-:W-:Y:S01]  /*186a0*/  IADD3 R12, R216, 0x48, RZ ;  /* 0x00000048d80c7810 */ /* 0x000fe20007ffe0ff */
[----:B------:R1:W-:Y:S01]  /*186b0*/  @!P2 ST.E.64 [R10.64], R152 ;  /* 0x000000980a00a985 */ /* 0x0003e2000c101b06 */
[----:B------:R-:W-:-:S02]  /*186c0*/  ISETP.GE.AND P6, PT, R13, c[0x0][0x3c8], PT ;  /* 0x0000f2000d007a0c */ /* 0x000fc40003fc6270 */
[----:B------:R-:W-:Y:S02]  /*186d0*/  SHF.R.S32.HI R15, RZ, 0x1f, R15 ;  /* 0x0000001fff0f7819 */ /* 0x000fe4000001140f */
[----:B-----5:R-:W-:Y:S02]  /*186e0*/  @!P0 LEA R8, P4, R5, R0, 0x2 ;  /* 0x0000000005088211 */ /* 0x020fe400078810ff */
[----:B------:R-:W-:-:S04]  /*186f0*/  SHF.R.S32.HI R12, RZ, 0x1f, R12 ;  /* 0x0000001fff0c7819 */ /* 0x000fc8000001140c */
[----:B------:R-:W-:Y:S02]  /*18700*/  @!P0 LEA.HI.X R9, R5, R4, R12, 0x2, P4 ;  /* 0x0000000405098211 */ /* 0x000fe400020f140c */
[----:B--2---:R-:W-:Y:S02]  /*18710*/  @!P1 LEA R6, P3, R14, R0, 0x2 ;  /* 0x000000000e069211 */ /* 0x004fe400078610ff */
[----:B------:R-:W-:Y:S02]  /*18720*/  IADD3 R5, R216, 0x70, RZ ;  /* 0x00000070d8057810 */ /* 0x000fe40007ffe0ff */
[----:B------:R-:W-:Y:S02]  /*18730*/  @!P1 LEA.HI.X R7, R14, R4, R15, 0x2, P3 ;  /* 0x000000040e079211 */ /* 0x000fe400018f140f */
[----:B------:R-:W-:-:S03]  /*18740*/  ISETP.GE.AND P4, PT, R5, c[0x0][0x3c8], PT ;  /* 0x0000f20005007a0c */ /* 0x000fc60003f86270 */
[----:B------:R2:W-:Y:S01]  /*18750*/  @!P1 ST.E.64 [R6.64], R36 ;  /* 0x0000002406009985 */ /* 0x0005e2000c101b06 */
[C---:B----4-:R-:W-:Y:S02]  /*18760*/  IADD3 R3, R216.reuse, 0x58, RZ ;  /* 0x00000058d8037810 */ /* 0x050fe40007ffe0ff */
[----:B------:R-:W-:Y:S01]  /*18770*/  IADD3 R2, R216, 0x60, RZ ;  /* 0x00000060d8027810 */ /* 0x000fe20007ffe0ff */
[----:B------:R4:W-:Y:S01]  /*18780*/  @!P0 ST.E.64 [R8.64], R32 ;  /* 0x0000002008008985 */ /* 0x0009e2000c101b06 */
[----:B------:R-:W-:Y:S02]  /*18790*/  ISETP.GE.AND P2, PT, R3, c[0x0][0x3c8], PT ;  /* 0x0000f20003007a0c */ /* 0x000fe40003f46270 */
[----:B------:R-:W-:Y:S02]  /*187a0*/  ISETP.GE.AND P5, PT, R2, c[0x0][0x3c8], PT ;  /* 0x0000f20002007a0c */ /* 0x000fe40003fa6270 */
[----:B-1----:R-:W-:Y:S02]  /*187b0*/  @!P6 LEA R10, P0, R13, R0, 0x2 ;  /* 0x000000000d0ae211 */ /* 0x002fe400078010ff */
        /* <DEDUP_REMOVED lines=15> */
[----:B------:R-:W-:Y:S02]  /*188b0*/  IADD3 R2, R216, 0x80, RZ ;  /* 0x00000080d8027810 */ /* 0x000fe40007ffe0ff */
[C---:B------:R-:W-:Y:S01]  /*188c0*/  @!P4 LEA R12, P0, R5.reuse, R0, 0x2 ;  /* 0x00000000050cc211 */ /* 0x040fe200078010ff */
[----:B------:R-:W-:Y:S01]  /*188d0*/  @!P5 ST.E.64 [R14.64], R52 ;  /* 0x000000340e00d985 */ /* 0x000fe2000c101b06 */
[----:B------:R-:W-:Y:S02]  /*188e0*/  ISETP.GE.AND P5, PT, R2, c[0x0][0x3c8], PT ;  /* 0x0000f20002007a0c */ /* 0x000fe40003fa6270 */
[----:B------:R-:W-:Y:S02]  /*188f0*/  @!P4 LEA.HI.X R13, R5, R4, R3, 0x2, P0 ;  /* 0x00000004050dc211 */ /* 0x000fe400000f1403 */
[C---:B------:R-:W-:Y:S02]  /*18900*/  IADD3 R3, R216.reuse, 0x88, RZ ;  /* 0x00000088d8037810 */ /* 0x040fe40007ffe0ff */
[----:B------:R-:W-:-:S04]  /*18910*/  IADD3 R5, R216, 0x90, RZ ;  /* 0x00000090d8057810 */ /* 0x000fc80007ffe0ff */
[----:B------:R-:W-:-:S03]  /*18920*/  ISETP.GE.AND P6, PT, R5, c[0x0][0x3c8], PT ;  /* 0x0000f20005007a0c */ /* 0x000fc60003fc6270 */
[-C--:B-1----:R-:W-:Y:S02]  /*18930*/  @!P5 LEA R10, P0, R2, R0.reuse, 0x2 ;  /* 0x00000000020ad211 */ /* 0x082fe400078010ff */
[----:B--2---:R-:W-:Y:S02]  /*18940*/  SHF.R.S32.HI R9, RZ, 0x1f, R6 ;  /* 0x0000001fff097819 */ /* 0x004fe40000011406 */
[----:B------:R-:W-:-:S04]  /*18950*/  @!P3 LEA R8, P1, R6, R0, 0x2 ;  /* 0x000000000608b211 */ /* 0x000fc800078210ff */
[----:B------:R-:W-:Y:S02]  /*18960*/  @!P3 LEA.HI.X R9, R6, R4, R9, 0x2, P1 ;  /* 0x000000040609b211 */ /* 0x000fe400008f1409 */
[----:B------:R-:W-:-:S03]  /*18970*/  @!P2 LEA R6, P1, R7, R0, 0x2 ;  /* 0x000000000706a211 */ /* 0x000fc600078210ff */
[----:B------:R1:W-:Y:S01]  /*18980*/  @!P3 ST.E.64 [R8.64], R48 ;  /* 0x000000300800b985 */ /* 0x0003e2000c101b06 */
[----:B------:R-:W-:-:S03]  /*18990*/  ISETP.GE.AND P3, PT, R3, c[0x0][0x3c8], PT ;  /* 0x0000f20003007a0c */ /* 0x000fc60003f66270 */
[----:B------:R2:W-:Y:S01]  /*189a0*/  @!P4 ST.E.64 [R12.64], R60 ;  /* 0x0000003c0c00c985 */ /* 0x0005e2000c101b06 */
[C---:B------:R-:W-:Y:S02]  /*189b0*/  ISETP.GE.AND P4, PT, R2.reuse, c[0x0][0x3c8], PT ;  /* 0x0000f20002007a0c */ /* 0x040fe40003f86270 */
[----:B-1----:R-:W-:Y:S02]  /*189c0*/  SHF.R.S32.HI R9, RZ, 0x1f, R7 ;  /* 0x0000001fff097819 */ /* 0x002fe40000011407 */
[----:B------:R-:W-:Y:S02]  /*189d0*/  SHF.R.S32.HI R8, RZ, 0x1f, R2 ;  /* 0x0000001fff087819 */ /* 0x000fe40000011402 */
[-C--:B------:R-:W-:Y:S02]  /*189e0*/  @!P2 LEA.HI.X R7, R7, R4.reuse, R9, 0x2, P1 ;  /* 0x000000040707a211 */ /* 0x080fe400008f1409 */
[----:B------:R-:W-:Y:S02]  /*189f0*/  @!P5 LEA.HI.X R11, R2, R4, R8, 0x2, P0 ;  /* 0x00000004020bd211 */ /* 0x000fe400000f1408 */
[----:B------:R-:W-:Y:S01]  /*18a00*/  SHF.R.S32.HI R9, RZ, 0x1f, R3 ;  /* 0x0000001fff097819 */ /* 0x000fe20000011403 */
[----:B------:R1:W-:Y:S01]  /*18a10*/  @!P2 ST.E.64 [R6.64], R56 ;  /* 0x000000380600a985 */ /* 0x0003e2000c101b06 */
[----:B------:R-:W-:-:S02]  /*18a20*/  @!P3 LEA R8, P1, R3, R0, 0x2 ;  /* 0x000000000308b211 */ /* 0x000fc400078210ff */
[----:B--2---:R-:W-:Y:S01]  /*18a30*/  SHF.R.S32.HI R12, RZ, 0x1f, R5 ;  /* 0x0000001fff0c7819 */ /* 0x004fe20000011405 */
[----:B------:R-:W-:Y:S01]  /*18a40*/  @!P4 ST.E.64 [R10.64], R68 ;  /* 0x000000440a00c985 */ /* 0x000fe2000c101b06 */
[----:B------:R-:W-:Y:S02]  /*18a50*/  @!P6 LEA R14, P0, R5, R0, 0x2 ;  /* 0x00000000050ee211 */ /* 0x000fe400078010ff */
[-C--:B------:R-:W-:Y:S02]  /*18a60*/  @!P3 LEA.HI.X R9, R3, R4.reuse, R9, 0x2, P1 ;  /* 0x000000040309b211 */ /* 0x080fe400008f1409 */
[----:B------:R-:W-:Y:S02]  /*18a70*/  @!P6 LEA.HI.X R15, R5, R4, R12, 0x2, P0 ;  /* 0x00000004050fe211 */ /* 0x000fe400000f140c */
[C---:B------:R-:W-:Y:S01]  /*18a80*/  IADD3 R2, R216.reuse, 0xa8, RZ ;  /* 0x000000a8d8027810 */ /* 0x040fe20007ffe0ff */
[----:B------:R2:W-:Y:S01]  /*18a90*/  @!P3 ST.E.64 [R8.64], R64 ;  /* 0x000000400800b985 */ /* 0x0005e2000c101b06 */
[----:B------:R-:W-:-:S02]  /*18aa0*/  IADD3 R3, R216, 0xb0, RZ ;  /* 0x000000b0d8037810 */ /* 0x000fc40007ffe0ff */
[----:B------:R-:W-:Y:S01]  /*18ab0*/  ISETP.GE.AND P3, PT, R2, c[0x0][0x3c8], PT ;  /* 0x0000f20002007a0c */ /* 0x000fe20003f66270 */
[----:B------:R-:W-:Y:S01]  /*18ac0*/  @!P6 ST.E.64 [R14.64], R76 ;  /* 0x0000004c0e00e985 */ /* 0x000fe2000c101b06 */
[----:B------:R-:W-:Y:S02]  /*18ad0*/  ISETP.GE.AND P6, PT, R3, c[0x0][0x3c8], PT ;  /* 0x0000f20003007a0c */ /* 0x000fe40003fc6270 */
[C---:B-1----:R-:W-:Y:S02]  /*18ae0*/  IADD3 R7, R216.reuse, 0x98, RZ ;  /* 0x00000098d8077810 */ /* 0x042fe40007ffe0ff */
[----:B------:R-:W-:Y:S02]  /*18af0*/  IADD3 R6, R216, 0xa0, RZ ;  /* 0x000000a0d8067810 */ /* 0x000fe40007ffe0ff */
[----:B------:R-:W-:Y:S02]  /*18b00*/  ISETP.GE.AND P2, PT, R7, c[0x0][0x3c8], PT ;  /* 0x0000f20007007a0c */ /* 0x000fe40003f46270 */
[----:B------:R-:W-:-:S02]  /*18b10*/  ISETP.GE.AND P5, PT, R6, c[0x0][0x3c8], PT ;  /* 0x0000f20006007a0c */ /* 0x000fc40003fa6270 */
[----:B------:R-:W-:Y:S02]  /*18b20*/  SHF.R.S32.HI R5, RZ, 0x1f, R6 ;  /* 0x0000001fff057819 */ /* 0x000fe40000011406 */
[----:B--2---:R-:W-:-:S07]  /*18b30*/  SHF.R.S32.HI R9, RZ, 0x1f, R7 ;  /* 0x0000001fff097819 */ /* 0x004fce0000011407 */
[CC--:B------:R-:W-:Y:S02]  /*18b40*/  @!P2 LEA R8, P1, R7.reuse, R0.reuse, 0x2 ;  /* 0x000000000708a211 */ /* 0x0c0fe400078210ff */
[C---:B------:R-:W-:Y:S02]  /*18b50*/  @!P5 LEA R12, P0, R6.reuse, R0, 0x2 ;  /* 0x00000000060cd211 */ /* 0x040fe400078010ff */
[-C--:B------:R-:W-:Y:S02]  /*18b60*/  @!P2 LEA.HI.X R9, R7, R4.reuse, R9, 0x2, P1 ;  /* 0x000000040709a211 */ /* 0x080fe400008f1409 */
[----:B------:R-:W-:Y:S02]  /*18b70*/  @!P5 LEA.HI.X R13, R6, R4, R5, 0x2, P0 ;  /* 0x00000004060dd211 */ /* 0x000fe400000f1405 */
[C---:B------:R-:W-:Y:S01]  /*18b80*/  IADD3 R6, R216.reuse, 0xb8, RZ ;  /* 0x000000b8d8067810 */ /* 0x040fe20007ffe0ff */
[----:B------:R1:W-:Y:S01]  /*18b90*/  @!P2 ST.E.64 [R8.64], R72 ;  /* 0x000000480800a985 */ /* 0x0003e2000c101b06 */
[----:B------:R-:W-:-:S02]  /*18ba0*/  IADD3 R5, R216, 0xc0, RZ ;  /* 0x000000c0d8057810 */ /* 0x000fc40007ffe0ff */
[----:B------:R-:W-:Y:S01]  /*18bb0*/  ISETP.GE.AND P2, PT, R6, c[0x0][0x3c8], PT ;  /* 0x0000f20006007a0c */ /* 0x000fe20003f46270 */
[----:B------:R2:W-:Y:S01]  /*18bc0*/  @!P5 ST.E.64 [R12.64], R84 ;  /* 0x000000540c00d985 */ /* 0x0005e2000c101b06 */
[----:B------:R-:W-:Y:S02]  /*18bd0*/  ISETP.GE.AND P4, PT, R5, c[0x0][0x3c8], PT ;  /* 0x0000f20005007a0c */ /* 0x000fe40003f86270 */
[----:B------:R-:W-:Y:S02]  /*18be0*/  SHF.R.S32.HI R7, RZ, 0x1f, R3 ;  /* 0x0000001fff077819 */ /* 0x000fe40000011403 */
[----:B------:R-:W-:-:S04]  /*18bf0*/  @!P6 LEA R10, P0, R3, R0, 0x2 ;  /* 0x00000000030ae211 */ /* 0x000fc800078010ff */
[----:B------:R-:W-:Y:S02]  /*18c00*/  @!P6 LEA.HI.X R11, R3, R4, R7, 0x2, P0 ;  /* 0x00000004030be211 */ /* 0x000fe400000f1407 */
[----:B------:R-:W-:Y:S02]  /*18c10*/  IADD3 R3, R216, 0xc8, RZ ;  /* 0x000000c8d8037810 */ /* 0x000fe40007ffe0ff */
[----:B------:R-:W-:Y:S02]  /*18c20*/  SHF.R.S32.HI R7, RZ, 0x1f, R5 ;  /* 0x0000001fff077819 */ /* 0x000fe40000011405 */
[----:B-1----:R-:W-:Y:S02]  /*18c30*/  SHF.R.S32.HI R9, RZ, 0x1f, R2 ;  /* 0x0000001fff097819 */ /* 0x002fe40000011402 */
[-C--:B------:R-:W-:Y:S02]  /*18c40*/  @!P3 LEA R8, P1, R2, R0.reuse, 0x2 ;  /* 0x000000000208b211 */ /* 0x080fe400078210ff */
[----:B--2---:R-:W-:-:S02]  /*18c50*/  @!P4 LEA R12, P0, R5, R0, 0x2 ;  /* 0x00000000050cc211 */ /* 0x004fc400078010ff */
[-C--:B------:R-:W-:Y:S02]  /*18c60*/  @!P3 LEA.HI.X R9, R2, R4.reuse, R9, 0x2, P1 ;  /* 0x000000040209b211 */ /* 0x080fe400008f1409 */
[----:B------:R-:W-:Y:S02]  /*18c70*/  IADD3 R2, R216, 0xd0, RZ ;  /* 0x000000d0d8027810 */ /* 0x000fe40007ffe0ff */
[----:B------:R-:W-:Y:S01]  /*18c80*/  ISETP.GE.AND P1, PT, R3, c[0x0][0x3c8], PT ;  /* 0x0000f20003007a0c */ /* 0x000fe20003f26270 */
[----:B------:R1:W-:Y:S01]  /*18c90*/  @!P3 ST.E.64 [R8.64], R80 ;  /* 0x000000500800b985 */ /* 0x0003e2000c101b06 */
[----:B------:R-:W-:Y:S02]  /*18ca0*/  ISETP.GE.AND P5, PT, R2, c[0x0][0x3c8], PT ;  /* 0x0000f20002007a0c */ /* 0x000fe40003fa6270 */
[----:B------:R-:W-:Y:S01]  /*18cb0*/  @!P4 LEA.HI.X R13, R5, R4, R7, 0x2, P0 ;  /* 0x00000004050dc211 */ /* 0x000fe200000f1407 */
[----:B------:R2:W-:Y:S01]  /*18cc0*/  @!P6 ST.E.64 [R10.64], R92 ;  /* 0x0000005c0a00e985 */ /* 0x0005e2000c101b06 */
[----:B------:R-:W-:-:S02]  /*18cd0*/  IADD3 R7, R216, 0xe0, RZ ;  /* 0x000000e0d8077810 */ /* 0x000fc40007ffe0ff */
[----:B------:R-:W-:Y:S02]  /*18ce0*/  SHF.R.S32.HI R5, RZ, 0x1f, R2 ;  /* 0x0000001fff057819 */ /* 0x000fe40000011402 */
[----:B------:R-:W-:Y:S02]  /*18cf0*/  ISETP.GE.AND P6, PT, R7, c[0x0][0x3c8], PT ;  /* 0x0000f20007007a0c */ /* 0x000fe40003fc6270 */
[----:B-1----:R-:W-:Y:S02]  /*18d00*/  SHF.R.S32.HI R9, RZ, 0x1f, R6 ;  /* 0x0000001fff097819 */ /* 0x002fe40000011406 */
[-C--:B------:R-:W-:Y:S02]  /*18d10*/  @!P2 LEA R8, P3, R6, R0.reuse, 0x2 ;  /* 0x000000000608a211 */ /* 0x080fe400078610ff */
[----:B--2---:R-:W-:Y:S02]  /*18d20*/  @!P5 LEA R10, P0, R2, R0, 0x2 ;  /* 0x00000000020ad211 */ /* 0x004fe400078010ff */
[----:B------:R-:W-:-:S02]  /*18d30*/  @!P2 LEA.HI.X R9, R6, R4, R9, 0x2, P3 ;  /* 0x000000040609a211 */ /* 0x000fc400018f1409 */
[----:B------:R-:W-:Y:S02]  /*18d40*/  IADD3 R6, R216, 0xd8, RZ ;  /* 0x000000d8d8067810 */ /* 0x000fe40007ffe0ff */
[----:B------:R-:W-:Y:S01]  /*18d50*/  @!P5 LEA.HI.X R11, R2, R4, R5, 0x2, P0 ;  /* 0x00000004020bd211 */ /* 0x000fe200000f1405 */
[----:B------:R1:W-:Y:S01]  /*18d60*/  @!P2 ST.E.64 [R8.64], R88 ;  /* 0x000000580800a985 */ /* 0x0003e2000c101b06 */
[----:B------:R-:W-:Y:S02]  /*18d70*/  IADD3 R5, R216, 0xe8, RZ ;  /* 0x000000e8d8057810 */ /* 0x000fe40007ffe0ff */
[----:B------:R-:W-:Y:S01]  /*18d80*/  SHF.R.S32.HI R2, RZ, 0x1f, R6 ;  /* 0x0000001fff027819 */ /* 0x000fe20000011406 */
[----:B------:R2:W-:Y:S01]  /*18d90*/  @!P4 ST.E.64 [R12.64], R100 ;  /* 0x000000640c00c985 */ /* 0x0005e2000c101b06 */
[----:B------:R-:W-:Y:S02]  /*18da0*/  ISETP.GE.AND P4, PT, R6, c[0x0][0x3c8], PT ;  /* 0x0000f20006007a0c */ /* 0x000fe40003f86270 */
[----:B------:R-:W-:-:S02]  /*18db0*/  ISETP.GE.AND P3, PT, R5, c[0x0][0x3c8], PT ;  /* 0x0000f20005007a0c */ /* 0x000fc40003f66270 */
[----:B-1----:R-:W-:Y:S02]  /*18dc0*/  SHF.R.S32.HI R9, RZ, 0x1f, R3 ;  /* 0x0000001fff097819 */ /* 0x002fe40000011403 */
[-C--:B------:R-:W-:Y:S02]  /*18dd0*/  @!P1 LEA R8, P2, R3, R0.reuse, 0x2 ;  /* 0x0000000003089211 */ /* 0x080fe400078410ff */
[----:B--2---:R-:W-:Y:S02]  /*18de0*/  @!P6 LEA R12, P0, R7, R0, 0x2 ;  /* 0x00000000070ce211 */ /* 0x004fe400078010ff */
        /* <DEDUP_REMOVED lines=25> */
.L_x_1506:
[----:B------:R-:W-:Y:S05]  /*18f80*/  BSYNC B0 ;  /* 0x0000000000007941 */ /* 0x000fea0003800000 */
.L_x_1505:
[----:B------:R-:W-:Y:S05]  /*18f90*/  BRA.DIV ~URZ, `(.L_x_1507) ;  /* 0x000033727f007947 */ /* 0x000fea000b800000 */
[----:B--2---:R2:W1:Y:S04]  /*18fa0*/  SHFL.IDX PT, R4, R16, 0x1, 0x1c1f ;  /* 0x003c1f0010047f89 */ /* 0x00446800000e0000 */
[----:B----4-:R2:W4:Y:S02]  /*18fb0*/  SHFL.IDX PT, R0, R17, 0x1, 0x1c1f ;  /* 0x003c1f0011007f89 */ /* 0x01052400000e0000 */
.L_x_1561:
[----:B------:R-:W-:-:S13]  /*18fc0*/  LOP3.LUT P0, RZ, R206, 0x2, RZ, 0xc0, !PT ;  /* 0x00000002ceff7812 */ /* 0x000fda000780c0ff */
[----:B------:R-:W-:Y:S05]  /*18fd0*/  @P0 BRA `(.L_x_1502) ;  /* 0x00001a8000000947 */ /* 0x000fea0003800000 */
[C---:B------:R-:W-:Y:S02]  /*18fe0*/  IADD3 R10, R216.reuse, 0x8, RZ ;  /* 0x00000008d80a7810 */ /* 0x040fe40007ffe0ff */
[----:B------:R-:W-:Y:S02]  /*18ff0*/  ISETP.GE.AND P2, PT, R216, c[0x0][0x3c8], PT ;  /* 0x0000f200d8007a0c */ /* 0x000fe40003f46270 */
[----:B------:R-:W-:Y:S02]  /*19000*/  ISETP.GE.AND P1, PT, R10, c[0x0][0x3c8], PT ;  /* 0x0000f2000a007a0c */ /* 0x000fe40003f26270 */
[C---:B------:R-:W-:Y:S02]  /*19010*/  IADD3 R11, R216.reuse, 0x10, RZ ;  /* 0x00000010d80b7810 */ /* 0x040fe40007ffe0ff */
[----:B------:R-:W-:Y:S02]  /*19020*/  IADD3 R15, R216, 0x8, RZ ;  /* 0x00000008d80f7810 */ /* 0x000fe40007ffe0ff */
[----:B------:R-:W-:-:S02]  /*19030*/  ISETP.GE.AND P0, PT, R11, c[0x0][0x3c8], PT ;  /* 0x0000f2000b007a0c */ /* 0x000fc40003f06270 */
[----:B------:R-:W-:Y:S02]  /*19040*/  IADD3 R5, R216, 0x18, RZ ;  /* 0x00000018d8057810 */ /* 0x000fe40007ffe0ff */
[----:B------:R-:W-:Y:S01]  /*19050*/  SHF.R.S32.HI R15, RZ, 0x1f, R15 ;  /* 0x0000001fff0f7819 */ /* 0x000fe2000001140f */
[----:B----4-:R-:W-:Y:S01]  /*19060*/  @!P2 IMAD.MOV.U32 R2, RZ, RZ, R0 ;  /* 0x000000ffff02a224 */ /* 0x010fe200078e0000 */
[----:B------:R-:W-:Y:S01]  /*19070*/  ISETP.GE.AND P3, PT, R5, c[0x0][0x3c8], PT ;  /* 0x0000f20005007a0c */ /* 0x000fe20003f66270 */
[----:B-1----:R-:W-:Y:S01]  /*19080*/  @!P2 IMAD.MOV.U32 R3, RZ, RZ, R4 ;  /* 0x000000ffff03a224 */ /* 0x002fe200078e0004 */
[----:B------:R-:W-:Y:S02]  /*19090*/  @!P1 LEA R8, P4, R10, R0, 0x2 ;  /* 0x000000000a089211 */ /* 0x000fe400078810ff */
[C---:B------:R-:W-:Y:S01]  /*190a0*/  IADD3 R14, R216.reuse, 0x20, RZ ;  /* 0x00000020d80e7810 */ /* 0x040fe20007ffe0ff */
[----:B------:R-:W-:Y:S01]  /*190b0*/  @!P2 IMAD.WIDE R2, R216, 0x4, R2 ;  /* 0x00000004d802a825 */ /* 0x000fe200078e0202 */
[----:B------:R-:W-:-:S02]  /*190c0*/  @!P1 LEA.HI.X R9, R10, R4, R15, 0x2, P4 ;  /* 0x000000040a099211 */ /* 0x000fc400020f140f */
[----:B------:R-:W-:Y:S02]  /*190d0*/  IADD3 R15, R216, 0x10, RZ ;  /* 0x00000010d80f7810 */ /* 0x000fe40007ffe0ff */
[----:B------:R-:W-:Y:S01]  /*190e0*/  ISETP.GE.AND P5, PT, R14, c[0x0][0x3c8], PT ;  /* 0x0000f2000e007a0c */ /* 0x000fe20003fa6270 */
[----:B------:R1:W-:Y:S01]  /*190f0*/  @!P2 ST.E.64 [R2.64], R120 ;  /* 0x000000780200a985 */ /* 0x0003e2000c101b06 */
[----:B------:R-:W-:Y:S02]  /*19100*/  @!P0 LEA R6, P2, R11, R0, 0x2 ;  /* 0x000000000b068211 */ /* 0x000fe400078410ff */
[----:B------:R-:W-:Y:S01]  /*19110*/  SHF.R.S32.HI R15, RZ, 0x1f, R15 ;  /* 0x0000001fff0f7819 */ /* 0x000fe2000001140f */
[----:B------:R4:W-:Y:S01]  /*19120*/  @!P1 ST.E.64 [R8.64], R162 ;  /* 0x000000a208009985 */ /* 0x0009e2000c101b06 */
[C---:B------:R-:W-:Y:S02]  /*19130*/  IADD3 R10, R216.reuse, 0x18, RZ ;  /* 0x00000018d80a7810 */ /* 0x040fe40007ffe0ff */
[----:B------:R-:W-:-:S02]  /*19140*/  IADD3 R13, R216, 0x28, RZ ;  /* 0x00000028d80d7810 */ /* 0x000fc40007ffe0ff */
[----:B------:R-:W-:Y:S02]  /*19150*/  @!P0 LEA.HI.X R7, R11, R4, R15, 0x2, P2 ;  /* 0x000000040b078211 */ /* 0x000fe400010f140f */
[----:B------:R-:W-:Y:S02]  /*19160*/  SHF.R.S32.HI R10, RZ, 0x1f, R10 ;  /* 0x0000001fff0a7819 */ /* 0x000fe4000001140a */
[----:B------:R-:W-:Y:S01]  /*19170*/  ISETP.GE.AND P4, PT, R13, c[0x0][0x3c8], PT ;  /* 0x0000f2000d007a0c */ /* 0x000fe20003f86270 */
[----:B------:R5:W-:Y:S01]  /*19180*/  @!P0 ST.E.64 [R6.64], R124 ;  /* 0x0000007c06008985 */ /* 0x000be2000c101b06 */
[C---:B------:R-:W-:Y:S02]  /*19190*/  IADD3 R15, R216.reuse, 0x20, RZ ;  /* 0x00000020d80f7810 */ /* 0x040fe40007ffe0ff */
[----:B------:R-:W-:Y:S02]  /*191a0*/  IADD3 R12, R216, 0x30, RZ ;  /* 0x00000030d80c7810 */ /* 0x000fe40007ffe0ff */
[----:B------:R-:W-:-:S02]  /*191b0*/  SHF.R.S32.HI R15, RZ, 0x1f, R15 ;  /* 0x0000001fff0f7819 */ /* 0x000fc4000001140f */
[----:B------:R-:W-:Y:S02]  /*191c0*/  ISETP.GE.AND P2, PT, R12, c[0x0][0x3c8], PT ;  /* 0x0000f2000c007a0c */ /* 0x000fe40003f46270 */
[C---:B--23--:R-:W-:Y:S02]  /*191d0*/  IADD3 R17, R216.reuse, 0x48, RZ ;  /* 0x00000048d8117810 */ /* 0x04cfe40007ffe0ff */
[C---:B------:R-:W-:Y:S02]  /*191e0*/  IADD3 R18, R216.reuse, 0x40, RZ ;  /* 0x00000040d8127810 */ /* 0x040fe40007ffe0ff */
[----:B------:R-:W-:Y:S02]  /*191f0*/  IADD3 R16, R216, 0x50, RZ ;  /* 0x00000050d8107810 */ /* 0x000fe40007ffe0ff */
[----:B-1----:R-:W-:Y:S02]  /*19200*/  @!P3 LEA R2, P6, R5, R0, 0x2 ;  /* 0x000000000502b211 */ /* 0x002fe400078c10ff */
[----:B------:R-:W-:-:S02]  /*19210*/  SHF.R.S32.HI R18, RZ, 0x1f, R18 ;  /* 0x0000001fff127819 */ /* 0x000fc40000011412 */
[----:B------:R-:W-:Y:S02]  /*19220*/  @!P3 LEA.HI.X R3, R5, R4, R10, 0x2, P6 ;  /* 0x000000040503b211 */ /* 0x000fe400030f140a */
[CC--:B------:R-:W-:Y:S02]  /*19230*/  @!P5 LEA R10, P0, R14.reuse, R0.reuse, 0x2 ;  /* 0x000000000e0ad211 */ /* 0x0c0fe400078010ff */
[----:B----4-:R-:W-:Y:S01]  /*19240*/  @!P4 LEA R8, P1, R13, R0, 0x2 ;  /* 0x000000000d08c211 */ /* 0x010fe200078210ff */
[----:B------:R1:W-:Y:S01]  /*19250*/  @!P3 ST.E.64 [R2.64], R128 ;  /* 0x000000800200b985 */ /* 0x0003e2000c101b06 */
[----:B------:R-:W-:Y:S02]  /*19260*/  @!P5 LEA.HI.X R11, R14, R4, R15, 0x2, P0 ;  /* 0x000000040e0bd211 */ /* 0x000fe400000f140f */
[C---:B------:R-:W-:Y:S02]  /*19270*/  IADD3 R14, R216.reuse, 0x28, RZ ;  /* 0x00000028d80e7810 */ /* 0x040fe40007ffe0ff */
[----:B------:R-:W-:Y:S01]  /*19280*/  IADD3 R5, R216, 0x40, RZ ;  /* 0x00000040d8057810 */ /* 0x000fe20007ffe0ff */
[----:B------:R2:W-:Y:S01]  /*19290*/  @!P5 ST.E.64 [R10.64], R150 ;  /* 0x000000960a00d985 */ /* 0x0005e2000c101b06 */
[----:B------:R-:W-:-:S02]  /*192a0*/  SHF.R.S32.HI R14, RZ, 0x1f, R14 ;  /* 0x0000001fff0e7819 */ /* 0x000fc4000001140e */
[----:B------:R-:W-:Y:S02]  /*192b0*/  ISETP.GE.AND P6, PT, R5, c[0x0][0x3c8], PT ;  /* 0x0000f20005007a0c */ /* 0x000fe40003fc6270 */
[----:B------:R-:W-:Y:S02]  /*192c0*/  @!P4 LEA.HI.X R9, R13, R4, R14, 0x2, P1 ;  /* 0x000000040d09c211 */ /* 0x000fe400008f140e */
[C---:B------:R-:W-:Y:S02]  /*192d0*/  IADD3 R14, R216.reuse, 0x38, RZ ;  /* 0x00000038d80e7810 */ /* 0x040fe40007ffe0ff */
[----:B------:R-:W-:Y:S01]  /*192e0*/  IADD3 R13, R216, 0x30, RZ ;  /* 0x00000030d80d7810 */ /* 0x000fe20007ffe0ff */
[----:B------:R3:W-:Y:S01]  /*192f0*/  @!P4 ST.E.64 [R8.64], R146 ;  /* 0x000000920800c985 */ /* 0x0007e2000c101b06 */
[----:B------:R-:W-:Y:S02]  /*19300*/  ISETP.GE.AND P5, PT, R14, c[0x0][0x3c8], PT ;  /* 0x0000f2000e007a0c */ /* 0x000fe40003fa6270 */
[----:B-----5:R-:W-:-:S02]  /*19310*/  @!P2 LEA R6, P0, R12, R0, 0x2 ;  /* 0x000000000c06a211 */ /* 0x020fc400078010ff */
[----:B------:R-:W-:Y:S02]  /*19320*/  SHF.R.S32.HI R13, RZ, 0x1f, R13 ;  /* 0x0000001fff0d7819 */ /* 0x000fe4000001140d */
[----:B------:R-:W-:Y:S02]  /*19330*/  IADD3 R15, R216, 0x38, RZ ;  /* 0x00000038d80f7810 */ /* 0x000fe40007ffe0ff */
[----:B------:R-:W-:Y:S02]  /*19340*/  @!P2 LEA.HI.X R7, R12, R4, R13, 0x2, P0 ;  /* 0x000000040c07a211 */ /* 0x000fe400000f140d */
[----:B------:R-:W-:Y:S02]  /*19350*/  ISETP.GE.AND P0, PT, R17, c[0x0][0x3c8], PT ;  /* 0x0000f20011007a0c */ /* 0x000fe40003f06270 */
[----:B-1----:R-:W-:Y:S01]  /*19360*/  IADD3 R2, R216, 0x58, RZ ;  /* 0x00000058d8027810 */ /* 0x002fe20007ffe0ff */
[----:B------:R1:W-:Y:S01]  /*19370*/  @!P2 ST.E.64 [R6.64], R30 ;  /* 0x0000001e0600a985 */ /* 0x0003e2000c101b06 */
[----:B------:R-:W-:-:S02]  /*19380*/  @!P5 LEA R12, P1, R14, R0, 0x2 ;  /* 0x000000000e0cd211 */ /* 0x000fc400078210ff */
[----:B------:R-:W-:Y:S02]  /*19390*/  ISETP.GE.AND P3, PT, R2, c[0x0][0x3c8], PT ;  /* 0x0000f20002007a0c */ /* 0x000fe40003f66270 */
[C---:B--2---:R-:W-:Y:S02]  /*193a0*/  @!P6 LEA R10, P2, R5.reuse, R0, 0x2 ;  /* 0x00000000050ae211 */ /* 0x044fe400078410ff */
[----:B------:R-:W-:Y:S02]  /*193b0*/  SHF.R.S32.HI R15, RZ, 0x1f, R15 ;  /* 0x0000001fff0f7819 */ /* 0x000fe4000001140f */
[-C--:B------:R-:W-:Y:S02]  /*193c0*/  @!P6 LEA.HI.X R11, R5, R4.reuse, R18, 0x2, P2 ;  /* 0x00000004050be211 */ /* 0x080fe400010f1412 */
[----:B------:R-:W-:Y:S02]  /*193d0*/  @!P5 LEA.HI.X R13, R14, R4, R15, 0x2, P1 ;  /* 0x000000040e0dd211 */ /* 0x000fe400008f140f */
[----:B------:R-:W-:-:S02]  /*193e0*/  IADD3 R18, R216, 0x48, RZ ;  /* 0x00000048d8127810 */ /* 0x000fc40007ffe0ff */
[----:B------:R-:W-:Y:S01]  /*193f0*/  ISETP.GE.AND P4, PT, R16, c[0x0][0x3c8], PT ;  /* 0x0000f20010007a0c */ /* 0x000fe20003f86270 */
[----:B------:R-:W-:Y:S01]  /*19400*/  @!P5 ST.E.64 [R12.64], R154 ;  /* 0x0000009a0c00d985 */ /* 0x000fe2000c101b06 */
[----:B------:R-:W-:Y:S02]  /*19410*/  SHF.R.S32.HI R3, RZ, 0x1f, R2 ;  /* 0x0000001fff037819 */ /* 0x000fe40000011402 */
[CC--:B------:R-:W-:Y:S01]  /*19420*/  @!P3 LEA R14, P1, R2.reuse, R0.reuse, 0x2 ;  /* 0x00000000020eb211 */ /* 0x0c0fe200078210ff */
[----:B------:R2:W-:Y:S01]  /*19430*/  @!P6 ST.E.64 [R10.64], R38 ;  /* 0x000000260a00e985 */ /* 0x0005e2000c101b06 */
[----:B---3--:R-:W-:Y:S02]  /*19440*/  @!P0 LEA R8, P2, R17, R0, 0x2 ;  /* 0x0000000011088211 */ /* 0x008fe400078410ff */
[----:B------:R-:W-:Y:S02]  /*19450*/  SHF.R.S32.HI R18, RZ, 0x1f, R18 ;  /* 0x0000001fff127819 */ /* 0x000fe40000011412 */
[----:B------:R-:W-:-:S02]  /*19460*/  @!P3 LEA.HI.X R15, R2, R4, R3, 0x2, P1 ;  /* 0x00000004020fb211 */ /* 0x000fc400008f1403 */
[----:B------:R-:W-:Y:S02]  /*19470*/  @!P0 LEA.HI.X R9, R17, R4, R18, 0x2, P2 ;  /* 0x0000000411098211 */ /* 0x000fe400010f1412 */
[C---:B-1----:R-:W-:Y:S02]  /*19480*/  IADD3 R6, R216.reuse, 0x60, RZ ;  /* 0x00000060d8067810 */ /* 0x042fe40007ffe0ff */
[----:B------:R-:W-:Y:S01]  /*19490*/  IADD3 R5, R216, 0x68, RZ ;  /* 0x00000068d8057810 */ /* 0x000fe20007ffe0ff */
[----:B------:R1:W-:Y:S01]  /*194a0*/  @!P0 ST.E.64 [R8.64], R34 ;  /* 0x0000002208008985 */ /* 0x0003e2000c101b06 */
[----:B------:R-:W-:Y:S02]  /*194b0*/  ISETP.GE.AND P3, PT, R6, c[0x0][0x3c8], PT ;  /* 0x0000f20006007a0c */ /* 0x000fe40003f66270 */
[----:B------:R-:W-:Y:S02]  /*194c0*/  ISETP.GE.AND P2, PT, R5, c[0x0][0x3c8], PT ;  /* 0x0000f20005007a0c */ /* 0x000fe40003f46270 */
[----:B------:R-:W-:-:S02]  /*194d0*/  IADD3 R3, R216, 0x70, RZ ;  /* 0x00000070d8037810 */ /* 0x000fc40007ffe0ff */
[----:B------:R-:W-:Y:S02]  /*194e0*/  IADD3 R7, R216, 0x78, RZ ;  /* 0x00000078d8077810 */ /* 0x000fe40007ffe0ff */
[----:B------:R-:W-:Y:S02]  /*194f0*/  ISETP.GE.AND P6, PT, R3, c[0x0][0x3c8], PT ;  /* 0x0000f20003007a0c */ /* 0x000fe40003fc6270 */
[----:B------:R-:W-:Y:S02]  /*19500*/  ISETP.GE.AND P5, PT, R7, c[0x0][0x3c8], PT ;  /* 0x0000f20007007a0c */ /* 0x000fe40003fa6270 */
[----:B--2---:R-:W-:Y:S02]  /*19510*/  SHF.R.S32.HI R11, RZ, 0x1f, R6 ;  /* 0x0000001fff0b7819 */ /* 0x004fe40000011406 */
[----:B------:R-:W-:Y:S02]  /*19520*/  SHF.R.S32.HI R10, RZ, 0x1f, R5 ;  /* 0x0000001fff0a7819 */ /* 0x000fe40000011405 */
[----:B-1----:R-:W-:-:S02]  /*19530*/  SHF.R.S32.HI R9, RZ, 0x1f, R16 ;  /* 0x0000001fff097819 */ /* 0x002fc40000011410 */
[----:B------:R-:W-:-:S04]  /*19540*/  @!P4 LEA R8, P0, R16, R0, 0x2 ;  /* 0x000000001008c211 */ /* 0x000fc800078010ff */
[----:B------:R-:W-:Y:S02]  /*19550*/  @!P4 LEA.HI.X R9, R16, R4, R9, 0x2, P0 ;  /* 0x000000041009c211 */ /* 0x000fe400000f1409 */
[CC--:B------:R-:W-:Y:S02]  /*19560*/  @!P3 LEA R16, P1, R6.reuse, R0.reuse, 0x2 ;  /* 0x000000000610b211 */ /* 0x0c0fe400078210ff */
[C---:B------:R-:W-:Y:S01]  /*19570*/  @!P2 LEA R12, P0, R5.reuse, R0, 0x2 ;  /* 0x00000000050ca211 */ /* 0x040fe200078010ff */
[----:B------:R1:W-:Y:S01]  /*19580*/  @!P4 ST.E.64 [R8.64], R46 ;  /* 0x0000002e0800c985 */ /* 0x0003e2000c101b06 */
[-C--:B------:R-:W-:Y:S02]  /*19590*/  @!P3 LEA.HI.X R17, R6, R4.reuse, R11, 0x2, P1 ;  /* 0x000000040611b211 */ /* 0x080fe400008f140b */
[----:B------:R-:W-:Y:S02]  /*195a0*/  ISETP.GE.AND P1, PT, R2, c[0x0][0x3c8], PT ;  /* 0x0000f20002007a0c */ /* 0x000fe40003f26270 */
[----:B------:R-:W-:-:S02]  /*195b0*/  @!P2 LEA.HI.X R13, R5, R4, R10, 0x2, P0 ;  /* 0x00000004050da211 */ /* 0x000fc400000f140a */
[C---:B------:R-:W-:Y:S02]  /*195c0*/  IADD3 R2, R216.reuse, 0x80, RZ ;  /* 0x00000080d8027810 */ /* 0x040fe40007ffe0ff */
[----:B------:R-:W-:Y:S02]  /*195d0*/  SHF.R.S32.HI R6, RZ, 0x1f, R3 ;  /* 0x0000001fff067819 */ /* 0x000fe40000011403 */
[----:B------:R-:W-:-:S05]  /*195e0*/  IADD3 R5, R216, 0x88, RZ ;  /* 0x00000088d8057810 */ /* 0x000fca0007ffe0ff */
[----:B------:R2:W-:Y:S01]  /*195f0*/  @!P1 ST.E.64 [R14.64], R42 ;  /* 0x0000002a0e009985 */ /* 0x0005e2000c101b06 */
[----:B------:R-:W-:-:S03]  /*19600*/  @!P6 LEA R10, P1, R3, R0, 0x2 ;  /* 0x00000000030ae211 */ /* 0x000fc600078210ff */
[----:B------:R3:W-:Y:S01]  /*19610*/  @!P3 ST.E.64 [R16.64], R54 ;  /* 0x000000361000b985 */ /* 0x0007e2000c101b06 */
[----:B------:R-:W-:Y:S02]  /*19620*/  @!P6 LEA.HI.X R11, R3, R4, R6, 0x2, P1 ;  /* 0x00000004030be211 */ /* 0x000fe400008f1406 */
[----:B------:R-:W-:Y:S01]  /*19630*/  ISETP.GE.AND P3, PT, R2, c[0x0][0x3c8], PT ;  /* 0x0000f20002007a0c */ /* 0x000fe20003f66270 */
[----:B------:R4:W-:Y:S01]  /*19640*/  @!P2 ST.E.64 [R12.64], R50 ;  /* 0x000000320c00a985 */ /* 0x0009e2000c101b06 */
[----:B------:R-:W-:Y:S02]  /*19650*/  ISETP.GE.AND P6, PT, R5, c[0x0][0x3c8], PT ;  /* 0x0000f20005007a0c */ /* 0x000fe40003fc6270 */
[----:B------:R-:W-:Y:S02]  /*19660*/  ISETP.GE.AND P2, PT, R3, c[0x0][0x3c8], PT ;  /* 0x0000f20003007a0c */ /* 0x000fe40003f46270 */
[----:B-1----:R-:W-:Y:S02]  /*19670*/  SHF.R.S32.HI R9, RZ, 0x1f, R7 ;  /* 0x0000001fff097819 */ /* 0x002fe40000011407 */
[----:B------:R-:W-:-:S02]  /*19680*/  @!P5 LEA R8, P0, R7, R0, 0x2 ;  /* 0x000000000708d211 */ /* 0x000fc400078010ff */
[C---:B------:R-:W-:Y:S02]  /*19690*/  IADD3 R6, R216.reuse, 0x98, RZ ;  /* 0x00000098d8067810 */ /* 0x040fe40007ffe0ff */
[----:B------:R-:W-:Y:S02]  /*196a0*/  @!P5 LEA.HI.X R9, R7, R4, R9, 0x2, P0 ;  /* 0x000000040709d211 */ /* 0x000fe400000f1409 */
[C---:B------:R-:W-:Y:S02]  /*196b0*/  IADD3 R7, R216.reuse, 0x90, RZ ;  /* 0x00000090d8077810 */ /* 0x040fe40007ffe0ff */
[----:B------:R-:W-:Y:S01]  /*196c0*/  IADD3 R3, R216, 0xa8, RZ ;  /* 0x000000a8d8037810 */ /* 0x000fe20007ffe0ff */
[----:B------:R1:W-:Y:S01]  /*196d0*/  @!P2 ST.E.64 [R10.64], R62 ;  /* 0x0000003e0a00a985 */ /* 0x0003e2000c101b06 */
[----:B------:R-:W-:-:S03]  /*196e0*/  ISETP.GE.AND P4, PT, R7, c[0x0][0x3c8], PT ;  /* 0x0000f20007007a0c */ /* 0x000fc60003f86270 */
[----:B------:R5:W-:Y:S01]  /*196f0*/  @!P5 ST.E.64 [R8.64], R58 ;  /* 0x0000003a0800d985 */ /* 0x000be2000c101b06 */
[CC--:B--2---:R-:W-:Y:S02]  /*19700*/  @!P3 LEA R14, P1, R2.reuse, R0.reuse, 0x2 ;  /* 0x00000000020eb211 */ /* 0x0c4fe400078210ff */
[----:B---3--:R-:W-:Y:S02]  /*19710*/  SHF.R.S32.HI R16, RZ, 0x1f, R5 ;  /* 0x0000001fff107819 */ /* 0x008fe40000011405 */
[----:B----4-:R-:W-:Y:S02]  /*19720*/  SHF.R.S32.HI R13, RZ, 0x1f, R2 ;  /* 0x0000001fff0d7819 */ /* 0x010fe40000011402 */
[C---:B------:R-:W-:Y:S02]  /*19730*/  @!P6 LEA R12, P0, R5.reuse, R0, 0x2 ;  /* 0x00000000050ce211 */ /* 0x040fe400078010ff */
[-C--:B------:R-:W-:Y:S02]  /*19740*/  @!P3 LEA.HI.X R15, R2, R4.reuse, R13, 0x2, P1 ;  /* 0x00000004020fb211 */ /* 0x080fe400008f140d */
[----:B------:R-:W-:-:S02]  /*19750*/  @!P6 LEA.HI.X R13, R5, R4, R16, 0x2, P0 ;  /* 0x00000004050de211 */ /* 0x000fc400000f1410 */
[----:B------:R-:W-:Y:S02]  /*19760*/  ISETP.GE.AND P3, PT, R6, c[0x0][0x3c8], PT ;  /* 0x0000f20006007a0c */ /* 0x000fe40003f66270 */
[----:B------:R-:W-:Y:S02]  /*19770*/  IADD3 R5, R216, 0xa0, RZ ;  /* 0x000000a0d8057810 */ /* 0x000fe40007ffe0ff */
[----:B------:R-:W-:Y:S02]  /*19780*/  ISETP.GE.AND P1, PT, R3, c[0x0][0x3c8], PT ;  /* 0x0000f20003007a0c */ /* 0x000fe40003f26270 */
[----:B------:R-:W-:Y:S02]  /*19790*/  ISETP.GE.AND P2, PT, R5, c[0x0][0x3c8], PT ;  /* 0x0000f20005007a0c */ /* 0x000fe40003f46270 */
[----:B-1----:R-:W-:Y:S02]  /*197a0*/  SHF.R.S32.HI R11, RZ, 0x1f, R7 ;  /* 0x0000001fff0b7819 */ /* 0x002fe40000011407 */
[----:B------:R-:W-:-:S02]  /*197b0*/  @!P4 LEA R10, P0, R7, R0, 0x2 ;  /* 0x00000000070ac211 */ /* 0x000fc400078010ff */
[----:B-----5:R-:W-:Y:S02]  /*197c0*/  SHF.R.S32.HI R9, RZ, 0x1f, R6 ;  /* 0x0000001fff097819 */ /* 0x020fe40000011406 */
[----:B------:R-:W-:Y:S02]  /*197d0*/  @!P4 LEA.HI.X R11, R7, R4, R11, 0x2, P0 ;  /* 0x00000004070bc211 */ /* 0x000fe400000f140b */
[----:B------:R-:W-:Y:S02]  /*197e0*/  ISETP.GE.AND P0, PT, R2, c[0x0][0x3c8], PT ;  /* 0x0000f20002007a0c */ /* 0x000fe40003f06270 */
[----:B------:R-:W-:Y:S02]  /*197f0*/  @!P3 LEA R8, P5, R6, R0, 0x2 ;  /* 0x000000000608b211 */ /* 0x000fe400078a10ff */
[----:B------:R-:W-:Y:S02]  /*19800*/  IADD3 R7, R216, 0xb0, RZ ;  /* 0x000000b0d8077810 */ /* 0x000fe40007ffe0ff */
[----:B------:R-:W-:-:S02]  /*19810*/  @!P3 LEA.HI.X R9, R6, R4, R9, 0x2, P5 ;  /* 0x000000040609b211 */ /* 0x000fc400028f1409 */
[----:B------:R-:W-:Y:S02]  /*19820*/  IADD3 R6, R216, 0xb8, RZ ;  /* 0x000000b8d8067810 */ /* 0x000fe40007ffe0ff */
[----:B------:R-:W-:Y:S02]  /*19830*/  ISETP.GE.AND P5, PT, R7, c[0x0][0x3c8], PT ;  /* 0x0000f20007007a0c */ /* 0x000fe40003fa6270 */
[----:B------:R-:W-:Y:S01]  /*19840*/  SHF.R.S32.HI R2, RZ, 0x1f, R3 ;  /* 0x0000001fff027819 */ /* 0x000fe20000011403 */
        /* <DEDUP_REMOVED lines=10> */
[----:B---3--:R-:W-:Y:S01]  /*198f0*/  SHF.R.S32.HI R9, RZ, 0x1f, R7 ;  /* 0x0000001fff097819 */ /* 0x008fe20000011407 */
[----:B------:R1:W-:Y:S01]  /*19900*/  @!P2 ST.E.64 [R16.64], R86 ;  /* 0x000000561000a985 */ /* 0x0003e2000c101b06 */
[----:B------:R-:W-:Y:S02]  /*19910*/  @!P5 LEA R12, P4, R7, R0, 0x2 ;  /* 0x00000000070cd211 */ /* 0x000fe400078810ff */
[----:B------:R-:W-:Y:S01]  /*19920*/  IADD3 R3, R216, 0xc0, RZ ;  /* 0x000000c0d8037810 */ /* 0x000fe20007ffe0ff */
[----:B------:R2:W-:Y:S01]  /*19930*/  @!P1 ST.E.64 [R14.64], R82 ;  /* 0x000000520e009985 */ /* 0x0005e2000c101b06 */
[----:B------:R-:W-:-:S02]  /*19940*/  SHF.R.S32.HI R5, RZ, 0x1f, R6 ;  /* 0x0000001fff057819 */ /* 0x000fc40000011406 */
        /* <DEDUP_REMOVED lines=56> */
.L_x_1487:
[----:B------:R-:W2:Y:S04]  /*19cd0*/  LDL.LU R0, [R1+0x18] ;  /* 0x0000180001007983 */ /* 0x000ea80000300800 */
[----:B------:R-:W3:Y:S01]  /*19ce0*/  LDL R7, [R1+0x4] ;  /* 0x0000040001077983 */ /* 0x000ee20000100800 */
        /* <DEDUP_REMOVED lines=10> */
[----:B---3--:R-:W-:-:S05]  /*19d90*/  @P1 LEA.HI.X R3, R217, c[0x0][0x50c], R7, 0x2, P0 ;  /* 0x00014300d9031a11 */ /* 0x008fca00000f1407 */
        /* <DEDUP_REMOVED lines=8> */
.L_x_1508:
        /* <DEDUP_REMOVED lines=12> */
[----:B------:R-:W2:Y:S04]  /*19ee0*/  LDL R2, [R1] ;  /* 0x0000000001027983 */ /* 0x000ea80000100800 */
        /* <DEDUP_REMOVED lines=21> */
[--C-:B------:R-:W-:Y:S01]  /*1a040*/  IMAD.MOV R2, RZ, RZ, -R0.reuse ;  /* 0x000000ffff027224 */ /* 0x100fe200078e0a00 */
[----:B------:R-:W-:Y:S01]  /*1a050*/  IADD3 R3, R3, R8, RZ ;  /* 0x0000000803037210 */ /* 0x000fe20007ffe0ff */
[-C--:B-----5:R-:W-:Y:S02]  /*1a060*/  IMAD R8, R15, R7.reuse, RZ ;  /* 0x000000070f087224 */ /* 0x0a0fe400078e02ff */
        /* <DEDUP_REMOVED lines=20> */
.L_x_1510:
[----:B------:R-:W-:Y:S05]  /*1a1b0*/  BSYNC B0 ;  /* 0x0000000000007941 */ /* 0x000fea0003800000 */
.L_x_1509:
[----:B------:R-:W-:-:S13]  /*1a1c0*/  ISETP.GT.AND P0, PT, R18, 0x1, PT ;  /* 0x000000011200780c */ /* 0x000fda0003f04270 */
[----:B------:R-:W-:Y:S05]  /*1a1d0*/  @P0 BRA `(.L_x_1502) ;  /* 0x0000088000000947 */ /* 0x000fea0003800000 */
[----:B------:R-:W2:Y:S04]  /*1a1e0*/  LDL.LU R7, [R1] ;  /* 0x0000000001077983 */ /* 0x000ea80000300800 */
[----:B------:R-:W3:Y:S01]  /*1a1f0*/  LDL.LU R8, [R1+0x14] ;  /* 0x0000140001087983 */ /* 0x000ee20000300800 */
[----:B------:R-:W-:Y:S01]  /*1a200*/  MOV R2, c[0x0][0x4e8] ;  /* 0x00013a0000027a02 */ /* 0x000fe20000000f00 */
[----:B-1----:R-:W-:Y:S01]  /*1a210*/  IMAD R0, R17, c[0x0][0x3a0], RZ ;  /* 0x0000e80011007a24 */ /* 0x002fe200078e02ff */
[----:B------:R-:W-:Y:S01]  /*1a220*/  LEA R4, R215, R205, 0x5 ;  /* 0x000000cdd7047211 */ /* 0x000fe200078e28ff */
[----:B------:R-:W-:Y:S01]  /*1a230*/  IMAD R5, R20, c[0x0][0x3f0], RZ ;  /* 0x0000fc0014057a24 */ /* 0x000fe200078e02ff */
[----:B------:R-:W-:Y:S01]  /*1a240*/  ISETP.NE.AND P0, PT, R2, 0x1, PT ;  /* 0x000000010200780c */ /* 0x000fe20003f05270 */
[----:B------:R-:W-:-:S04]  /*1a250*/  IMAD.WIDE.U32 R2, R6, c[0x0][0x3a0], RZ ;  /* 0x0000e80006027a25 */ /* 0x000fc800078e00ff */
[----:B------:R-:W-:-:S05]  /*1a260*/  IMAD R6, R6, c[0x0][0x3a4], R0 ;  /* 0x0000e90006067a24 */ /* 0x000fca00078e0200 */
[----:B------:R-:W-:-:S05]  /*1a270*/  IADD3 R3, R3, R6, RZ ;  /* 0x0000000603037210 */ /* 0x000fca0007ffe0ff */
[----:B--2---:R-:W-:Y:S01]  /*1a280*/  IMAD.WIDE.U32 R2, R7, c[0x0][0x3e8], R2 ;  /* 0x0000fa0007027a25 */ /* 0x004fe200078e0002 */
[----:B---3--:R-:W-:-:S03]  /*1a290*/  LEA R4, R8, R4, 0x7 ;  /* 0x0000000408047211 */ /* 0x008fc600078e38ff */
[----:B------:R-:W-:Y:S01]  /*1a2a0*/  IMAD R3, R7, c[0x0][0x3ec], R3 ;  /* 0x0000fb0007037a24 */ /* 0x000fe200078e0203 */
[----:B------:R-:W-:Y:S01]  /*1a2b0*/  LEA R15, R8, R205, 0x7 ;  /* 0x000000cd080f7211 */ /* 0x000fe200078e38ff */
[----:B------:R-:W-:Y:S01]  /*1a2c0*/  IMAD R7, R12, c[0x0][0x3f4], R5 ;  /* 0x0000fd000c077a24 */ /* 0x000fe200078e0205 */
[----:B------:R-:W-:Y:S01]  /*1a2d0*/  MOV R0, R4 ;  /* 0x0000000400007202 */ /* 0x000fe20000000f00 */
[----:B------:R-:W-:-:S04]  /*1a2e0*/  @P0 IMAD.HI.U32 R6, R4, c[0x0][0x4ec], RZ ;  /* 0x00013b0004060a27 */ /* 0x000fc800078e00ff */
[----:B------:R-:W-:Y:S01]  /*1a2f0*/  IMAD.WIDE.U32 R2, R12, c[0x0][0x3f0], R2 ;  /* 0x0000fc000c027a25 */ /* 0x000fe200078e0002 */
[----:B------:R-:W-:-:S04]  /*1a300*/  @P0 SHF.R.U32.HI R0, RZ, c[0x0][0x4f0], R6 ;  /* 0x00013c00ff000a19 */ /* 0x000fc80000011606 */
[----:B------:R-:W-:Y:S02]  /*1a310*/  SHF.R.S32.HI R6, RZ, 0x1f, R0 ;  /* 0x0000001fff067819 */ /* 0x000fe40000011400 */
[----:B------:R-:W-:Y:S02]  /*1a320*/  IADD3 R5, -R0, RZ, RZ ;  /* 0x000000ff00057210 */ /* 0x000fe40007ffe1ff */
[----:B------:R-:W-:Y:S01]  /*1a330*/  IADD3 R3, R3, R7, RZ ;  /* 0x0000000703037210 */ /* 0x000fe20007ffe0ff */
[----:B------:R-:W-:Y:S02]  /*1a340*/  IMAD R6, R6, c[0x0][0x3e0], RZ ;  /* 0x0000f80006067a24 */ /* 0x000fe400078e02ff */
        /* <DEDUP_REMOVED lines=13> */
.L_x_1562:
[----:B------:R-:W-:Y:S05]  /*1a420*/  BRA.DIV ~URZ, `(.L_x_1512) ;  /* 0x000020127f007947 */ /* 0x000fea000b800000 */
[----:B------:R3:W4:Y:S02]  /*1a430*/  SHFL.IDX PT, R0, R16, RZ, 0x181f ;  /* 0x00181fff10007589 */ /* 0x00072400000e0000 */
.L_x_1563:
        /* <DEDUP_REMOVED lines=26> */
.L_x_1514:
[----:B------:R-:W-:Y:S05]  /*1a5e0*/  BSYNC B0 ;  /* 0x0000000000007941 */ /* 0x000fea0003800000 */
.L_x_1513:
[----:B------:R-:W-:Y:S05]  /*1a5f0*/  BRA.DIV ~URZ, `(.L_x_1515) ;  /* 0x00001ea27f007947 */ /* 0x000fea000b800000 */
[----:B--2---:R2:W1:Y:S04]  /*1a600*/  SHFL.IDX PT, R12, R13, 0x1, 0x181f ;  /* 0x00381f000d0c7f89 */ /* 0x00446800000e0000 */
[----:B----4-:R2:W4:Y:S02]  /*1a610*/  SHFL.IDX PT, R0, R16, 0x1, 0x181f ;  /* 0x00381f0010007f89 */ /* 0x01052400000e0000 */
.L_x_1564:
        /* <DEDUP_REMOVED lines=20> */
.L_x_1517:
[----:B------:R-:W-:Y:S05]  /*1a760*/  BSYNC B0 ;  /* 0x0000000000007941 */ /* 0x000fea0003800000 */
.L_x_1516:
[----:B------:R-:W-:Y:S05]  /*1a770*/  BRA.DIV ~URZ, `(.L_x_1518) ;  /* 0x00001de27f007947 */ /* 0x000fea000b800000 */
[----:B-1----:R1:W2:Y:S02]  /*1a780*/  SHFL.IDX PT, R12, R13, 0x2, 0x181f ;  /* 0x00581f000d0c7f89 */ /* 0x0022a400000e0000 */
.L_x_1565:
[----:B------:R-:W-:Y:S05]  /*1a790*/  BRA.DIV ~URZ, `(.L_x_1519) ;  /* 0x00001e327f007947 */ /* 0x000fea000b800000 */
[----:B----4-:R4:W1:Y:S02]  /*1a7a0*/  SHFL.IDX PT, R0, R16, 0x2, 0x181f ;  /* 0x00581f0010007f89 */ /* 0x01086400000e0000 */
.L_x_1566:
        /* <DEDUP_REMOVED lines=20> */
.L_x_1521:
[----:B------:R-:W-:Y:S05]  /*1a8f0*/  BSYNC B0 ;  /* 0x0000000000007941 */ /* 0x000fea0003800000 */
.L_x_1520:
[----:B------:R-:W-:Y:S05]  /*1a900*/  BRA.DIV ~URZ, `(.L_x_1522) ;  /* 0x00001d227f007947 */ /* 0x000fea000b800000 */
[----:B--2---:R2:W3:Y:S04]  /*1a910*/  SHFL.IDX PT, R12, R13, 0x3, 0x181f ;  /* 0x00781f000d0c7f89 */ /* 0x0044e800000e0000 */
[----:B-1----:R2:W1:Y:S02]  /*1a920*/  SHFL.IDX PT, R0, R16, 0x3, 0x181f ;  /* 0x00781f0010007f89 */ /* 0x00246400000e0000 */
.L_x_1567:
        /* <DEDUP_REMOVED lines=19> */
.L_x_1502:
[----:B------:R-:W-:Y:S05]  /*1aa60*/  BSYNC B1 ;  /* 0x0000000000017941 */ /* 0x000fea0003800000 */
.L_x_1486:
        /* <DEDUP_REMOVED lines=11> */
[----:B--2-4-:R-:W-:-:S04]  /*1ab20*/  LOP3.LUT R13, R0, 0x1f, RZ, 0xc0, !PT ;  /* 0x0000001f000d7812 */ /* 0x014fc800078ec0ff */
[----:B------:R-:W-:Y:S01]  /*1ab30*/  ISETP.NE.AND P6, PT, R13, 0x1f, PT ;  /* 0x0000001f0d00780c */ /* 0x000fe20003fc5270 */
[----:B------:R-:W-:Y:S10]  /*1ab40*/  BRA.DIV ~URZ, `(.L_x_1524) ;  /* 0x00001ba27f007947 */ /* 0x000ff4000b800000 */
[----:B------:R1:W2:Y:S02]  /*1ab50*/  SHFL.IDX PT, R9, R114, RZ, 0x1f ;  /* 0x00001fff72097589 */ /* 0x0002a400000e0000 */
.L_x_1568:
[----:B------:R-:W-:Y:S05]  /*1ab60*/  BRA.DIV ~URZ, `(.L_x_1525) ;  /* 0x00001bf27f007947 */ /* 0x000fea000b800000 */
[----:B------:R4:W1:Y:S02]  /*1ab70*/  SHFL.IDX PT, R8, R114, 0x1, 0x1f ;  /* 0x00201f0072087f89 */ /* 0x00086400000e0000 */
.L_x_1569:
[----:B------:R-:W5:Y:S01]  /*1ab80*/  LDL R0, [R1+0x1c] ;  /* 0x00001c0001007983 */ /* 0x000f620000100800 */
[----:B------:R-:W-:Y:S02]  /*1ab90*/  IMAD.MOV.U32 R6, RZ, RZ, RZ ;  /* 0x000000ffff067224 */ /* 0x000fe400078e00ff */
[----:B-----5:R-:W-:-:S05]  /*1aba0*/  IMAD.IADD R0, R0, 0x1, R13 ;  /* 0x0000000100007824 */ /* 0x020fca00078e020d */
        /* <DEDUP_REMOVED lines=15> */
[----:B------:R3:W4:Y:S02]  /*1aca0*/  SHFL.UP PT, R4, R0, 0x1, RZ ;  /* 0x0420000000047989 */ /* 0x00072400000e00ff */
.L_x_1570:
[----:B----4-:R-:W-:-:S04]  /*1acb0*/  SEL R4, R4, RZ, P5 ;  /* 0x000000ff04047207 */ /* 0x010fc80002800000 */
[----:B---3--:R-:W-:Y:S01]  /*1acc0*/  IADD3 R0, R0, R4, RZ ;  /* 0x0000000400007210 */ /* 0x008fe20007ffe0ff */
[----:B------:R-:W-:Y:S05]  /*1acd0*/  BRA.DIV ~URZ, `(.L_x_1527) ;  /* 0x00001b327f007947 */ /* 0x000fea000b800000 */
        /* <DEDUP_REMOVED lines=12> */
[----:B------:R3:W4:Y:S02]  /*1ada0*/  SHFL.IDX PT, R0, R4, 0x1f, 0x1f ;  /* 0x03e01f0004007f89 */ /* 0x00072400000e0000 */
.L_x_1571:
[----:B----4-:R-:W-:Y:S01]  /*1adb0*/  IMAD R0, R0, c[0x0][0x538], RZ ;  /* 0x00014e0000007a24 */ /* 0x010fe200078e02ff */
[----:B------:R-:W-:Y:S04]  /*1adc0*/  BSSY B1, `(.L_x_1528) ;  /* 0x0000084000017945 */ /* 0x000fe80003800000 */
[----:B-1----:R-:W-:-:S04]  /*1add0*/  IADD3 R8, R0, R8, RZ ;  /* 0x0000000800087210 */ /* 0x002fc80007ffe0ff */
[----:B--2---:R-:W-:-:S13]  /*1ade0*/  ISETP.GT.AND P0, PT, R8, R9, PT ;  /* 0x000000090800720c */ /* 0x004fda0003f04270 */
[----:B------:R-:W-:Y:S05]  /*1adf0*/  @P0 BRA `(.L_x_1529) ;  /* 0x0000025000000947 */ /* 0x000fea0003800000 */
.L_x_1533:
[----:B------:R-:W2:Y:S02]  /*1ae00*/  LDL.LU R0, [R1+0x1c] ;  /* 0x00001c0001007983 */ /* 0x000ea40000300800 */
[----:B--2---:R-:W-:-:S04]  /*1ae10*/  IADD3 R0, R0, 0x1f, RZ ;  /* 0x0000001f00007810 */ /* 0x004fc80007ffe0ff */
[----:B------:R-:W-:-:S13]  /*1ae20*/  ISETP.GE.AND P0, PT, R0, c[0x0][0x53c], PT ;  /* 0x00014f0000007a0c */ /* 0x000fda0003f06270 */
[----:B------:R-:W-:Y:S05]  /*1ae30*/  @P0 BRA `(.L_x_1530) ;  /* 0x0000077000000947 */ /* 0x000fea0003800000 */
[----:B------:R1:W-:Y:S01]  /*1ae40*/  STL [R1+0x1c], R0 ;  /* 0x00001c0001007387 */ /* 0x0003e20000100800 */
[----:B------:R-:W-:Y:S01]  /*1ae50*/  CS2R R6, SRZ ;  /* 0x0000000000067805 */ /* 0x000fe2000001ff00 */
[----:B-1----:R-:W-:-:S04]  /*1ae60*/  IADD3 R0, R0, R13, RZ ;  /* 0x0000000d00007210 */ /* 0x002fc80007ffe0ff */
[----:B------:R-:W-:-:S13]  /*1ae70*/  ISETP.GE.OR P0, PT, R0, c[0x0][0x53c], !P6 ;  /* 0x00014f0000007a0c */ /* 0x000fda0007706670 */
[----:B---3--:R-:W-:Y:S02]  /*1ae80*/  @!P0 MOV R4, 0x4 ;  /* 0x0000000400048802 */ /* 0x008fe40000000f00 */
        /* <DEDUP_REMOVED lines=8> */
.L_x_1572:
        /* <DEDUP_REMOVED lines=16> */
.L_x_1573:
[----:B--2---:R-:W-:-:S05]  /*1b010*/  IMAD R0, R0, c[0x0][0x538], RZ ;  /* 0x00014e0000007a24 */ /* 0x004fca00078e02ff */
[----:B------:R-:W-:-:S04]  /*1b020*/  IADD3 R8, R0, R8, RZ ;  /* 0x0000000800087210 */ /* 0x000fc80007ffe0ff */
[----:B------:R-:W-:-:S13]  /*1b030*/  ISETP.GT.AND P0, PT, R8, R9, PT ;  /* 0x000000090800720c */ /* 0x000fda0003f04270 */
[----:B-1----:R-:W-:Y:S05]  /*1b040*/  @!P0 BRA `(.L_x_1533) ;  /* 0xfffffdb000008947 */ /* 0x002fea000383ffff */
.L_x_1529:
[----:B------:R-:W-:-:S05]  /*1b050*/  IADD3 R10, -R0, R8, RZ ;  /* 0x00000008000a7210 */ /* 0x000fca0007ffe1ff */
[----:B------:R-:W-:-:S05]  /*1b060*/  IMAD R0, R4, c[0x0][0x538], R10 ;  /* 0x00014e0004007a24 */ /* 0x000fca00078e020a */
[----:B------:R-:W-:Y:S01]  /*1b070*/  ISETP.GT.AND P0, PT, R0, R9, PT ;  /* 0x000000090000720c */ /* 0x000fe20003f04270 */
[----:B------:R-:W-:-:S12]  /*1b080*/  BRA.DIV ~URZ, `(.L_x_1534) ;  /* 0x00001b127f007947 */ /* 0x000fd8000b800000 */
[----:B------:R-:W-:-:S04]  /*1b090*/  VOTE.ANY R8, PT, !P0 ;  /* 0x0000000000087806 */ /* 0x000fc800040e0100 */
.L_x_1574:
[----:B------:R1:W2:Y:S01]  /*1b0a0*/  POPC R11, R8 ;  /* 0x00000008000b7309 */ /* 0x0002a20000000000 */
[----:B------:R-:W-:Y:S05]  /*1b0b0*/  BRA.DIV ~URZ, `(.L_x_1535) ;  /* 0x00001b327f007947 */ /* 0x000fea000b800000 */
[----:B--2---:R2:W4:Y:S04]  /*1b0c0*/  SHFL.IDX PT, R6, R6, R11, 0x1f ;  /* 0x00001f0b06067589 */ /* 0x00452800000e0000 */
[----:B------:R2:W1:Y:S02]  /*1b0d0*/  SHFL.IDX PT, R7, R7, R11, 0x1f ;  /* 0x00001f0b07077589 */ /* 0x00046400000e0000 */
.L_x_1575:
[----:B------:R-:W-:Y:S01]  /*1b0e0*/  ISETP.NE.AND P0, PT, R8, RZ, PT ;  /* 0x000000ff0800720c */ /* 0x000fe20003f05270 */
[----:B------:R-:W-:-:S12]  /*1b0f0*/  BSSY B0, `(.L_x_1536) ;  /* 0x0000005000007945 */ /* 0x000fd80003800000 */
[----:B------:R-:W-:Y:S05]  /*1b100*/  @!P0 BRA `(.L_x_1537) ;  /* 0x0000003000008947 */ /* 0x000fea0003800000 */
[----:B------:R-:W-:Y:S01]  /*1b110*/  IADD3 R3, R11, -0x1, RZ ;  /* 0xffffffff0b037810 */ /* 0x000fe20007ffe0ff */
[----:B------:R-:W-:Y:S05]  /*1b120*/  BRA.DIV ~URZ, `(.L_x_1538) ;  /* 0x00001b927f007947 */ /* 0x000fea000b800000 */
[----:B------:R2:W3:Y:S02]  /*1b130*/  SHFL.IDX PT, R12, R4, R3, 0x1f ;  /* 0x00001f03040c7589 */ /* 0x0004e400000e0000 */
.L_x_1537:
[----:B------:R-:W-:Y:S05]  /*1b140*/  BSYNC B0 ;  /* 0x0000000000007941 */ /* 0x000fea0003800000 */
.L_x_1536:
[----:B---3--:R-:W-:Y:S01]  /*1b150*/  IMAD R5, R12, c[0x0][0x538], R10 ;  /* 0x00014e000c057a24 */ /* 0x008fe200078e020a */
[----:B--2-4-:R-:W-:-:S03]  /*1b160*/  IABS R4, R6 ;  /* 0x0000000600047213 */ /* 0x014fc60000000000 */
[----:B-1----:R-:W-:Y:S01]  /*1b170*/  IMAD.IADD R8, R9, 0x1, -R5 ;  /* 0x0000000109087824 */ /* 0x002fe200078e0a05 */
[----:B------:R1:W-:Y:S01]  /*1b180*/  STL [R1+0x10], R5 ;  /* 0x0000100501007387 */ /* 0x0003e20000100800 */
[----:B------:R-:W2:Y:S03]  /*1b190*/  I2F.RP R2, R4 ;  /* 0x0000000400027306 */ /* 0x000ea60000209400 */
[----:B------:R-:W3:Y:S05]  /*1b1a0*/  LDL.LU R14, [R1+0x1c] ;  /* 0x00001c00010e7983 */ /* 0x000eea0000300800 */
[----:B--2---:R-:W2:Y:S02]  /*1b1b0*/  MUFU.RCP R2, R2 ;  /* 0x0000000200027308 */ /* 0x004ea40000001000 */
[----:B--2---:R-:W-:-:S06]  /*1b1c0*/  IADD3 R2, R2, 0xffffffe, RZ ;  /* 0x0ffffffe02027810 */ /* 0x004fcc0007ffe0ff */
[----:B------:R2:W4:Y:S02]  /*1b1d0*/  F2I.FTZ.U32.TRUNC.NTZ R3, R2 ;  /* 0x0000000200037305 */ /* 0x000524000021f000 */
[----:B--2---:R-:W-:Y:S01]  /*1b1e0*/  IABS R2, R7 ;  /* 0x0000000700027213 */ /* 0x004fe20000000000 */
[----:B----4-:R-:W-:-:S03]  /*1b1f0*/  IMAD.MOV R0, RZ, RZ, -R3 ;  /* 0x000000ffff007224 */ /* 0x010fc600078e0a03 */
[----:B-1----:R-:W-:Y:S01]  /*1b200*/  MOV R5, R2 ;  /* 0x0000000200057202 */ /* 0x002fe20000000f00 */
[----:B------:R-:W-:Y:S01]  /*1b210*/  IMAD.MOV.U32 R10, RZ, RZ, R0 ;  /* 0x000000ffff0a7224 */ /* 0x000fe200078e0000 */
[----:B------:R-:W-:Y:S01]  /*1b220*/  IABS R0, R6 ;  /* 0x0000000600007213 */ /* 0x000fe20000000000 */
[----:B------:R-:W-:Y:S01]  /*1b230*/  IMAD.MOV.U32 R2, RZ, RZ, RZ ;  /* 0x000000ffff027224 */ /* 0x000fe200078e00ff */
[----:B------:R-:W1:Y:S01]  /*1b240*/  I2F.RP R12, R5 ;  /* 0x00000005000c7306 */ /* 0x000e620000209400 */
[----:B------:R-:W-:Y:S01]  /*1b250*/  IMAD R9, R10, R4, RZ ;  /* 0x000000040a097224 */ /* 0x000fe200078e02ff */
[----:B------:R-:W-:Y:S01]  /*1b260*/  IABS R10, R8 ;  /* 0x00000008000a7213 */ /* 0x000fe20000000000 */
[----:B------:R-:W-:Y:S02]  /*1b270*/  IMAD.MOV R0, RZ, RZ, -R0 ;  /* 0x000000ffff007224 */ /* 0x000fe400078e0a00 */
[----:B------:R-:W-:-:S04]  /*1b280*/  IMAD.HI.U32 R9, R3, R9, R2 ;  /* 0x0000000903097227 */ /* 0x000fc800078e0002 */
[----:B------:R-:W-:Y:S01]  /*1b290*/  IMAD.MOV.U32 R2, RZ, RZ, R10 ;  /* 0x000000ffff027224 */ /* 0x000fe200078e000a */
[----:B------:R-:W-:-:S03]  /*1b2a0*/  MOV R3, R0 ;  /* 0x0000000000037202 */ /* 0x000fc60000000f00 */
[----:B------:R-:W-:-:S04]  /*1b2b0*/  IMAD.HI.U32 R0, R9, R2, RZ ;  /* 0x0000000209007227 */ /* 0x000fc800078e00ff */
[----:B------:R-:W-:Y:S02]  /*1b2c0*/  IMAD R2, R0, R3, R2 ;  /* 0x0000000300027224 */ /* 0x000fe400078e0202 */
[----:B-1----:R-:W1:Y:S03]  /*1b2d0*/  MUFU.RCP R3, R12 ;  /* 0x0000000c00037308 */ /* 0x002e660000001000 */
[----:B------:R-:W-:Y:S02]  /*1b2e0*/  ISETP.GT.U32.AND P0, PT, R4, R2, PT ;  /* 0x000000020400720c */ /* 0x000fe40003f04070 */
[----:B-1----:R-:W-:-:S11]  /*1b2f0*/  IADD3 R3, R3, 0xffffffe, RZ ;  /* 0x0ffffffe03037810 */ /* 0x002fd60007ffe0ff */
[----:B------:R-:W-:Y:S01]  /*1b300*/  @!P0 IMAD.IADD R2, R2, 0x1, -R4 ;  /* 0x0000000102028824 */ /* 0x000fe200078e0a04 */
[----:B------:R-:W1:Y:S04]  /*1b310*/  F2I.FTZ.U32.TRUNC.NTZ R3, R3 ;  /* 0x0000000300037305 */ /* 0x000e68000021f000 */
[----:B------:R-:W-:Y:S02]  /*1b320*/  ISETP.GE.U32.AND P2, PT, R2, R4, PT ;  /* 0x000000040200720c */ /* 0x000fe40003f46070 */
[----:B------:R-:W-:Y:S02]  /*1b330*/  LOP3.LUT R2, R8, R6, RZ, 0x3c, !PT ;  /* 0x0000000608027212 */ /* 0x000fe400078e3cff */
[----:B------:R-:W-:Y:S02]  /*1b340*/  @!P0 IADD3 R0, R0, 0x1, RZ ;  /* 0x0000000100008810 */ /* 0x000fe40007ffe0ff */
[----:B------:R-:W-:-:S02]  /*1b350*/  ISETP.GE.AND P1, PT, R2, RZ, PT ;  /* 0x000000ff0200720c */ /* 0x000fc40003f26270 */
[----:B------:R-:W-:Y:S01]  /*1b360*/  ISETP.NE.AND P0, PT, R6, RZ, PT ;  /* 0x000000ff0600720c */ /* 0x000fe20003f05270 */
[----:B-1----:R-:W-:-:S04]  /*1b370*/  IMAD.MOV R2, RZ, RZ, -R3 ;  /* 0x000000ffff027224 */ /* 0x002fc800078e0a03 */
[----:B------:R-:W-:Y:S02]  /*1b380*/  @P2 IADD3 R0, R0, 0x1, RZ ;  /* 0x0000000100002810 */ /* 0x000fe40007ffe0ff */
[----:B------:R-:W-:Y:S02]  /*1b390*/  MOV R4, R2 ;  /* 0x0000000200047202 */ /* 0x000fe40000000f00 */
[----:B------:R-:W-:Y:S02]  /*1b3a0*/  IABS R2, R7 ;  /* 0x0000000700027213 */ /* 0x000fe40000000000 */
[----:B------:R-:W-:Y:S02]  /*1b3b0*/  @!P1 IMAD.MOV R0, RZ, RZ, -R0 ;  /* 0x000000ffff009224 */ /* 0x000fe400078e0a00 */
        /* <DEDUP_REMOVED lines=31> */
.L_x_1530:
[----:B------:R-:W-:Y:S01]  /*1b5b0*/  MOV R0, c[0x0][0x53c] ;  /* 0x00014f0000007a02 */ /* 0x000fe20000000f00 */
[----:B------:R1:W-:Y:S04]  /*1b5c0*/  STL [R1+0x10], R9 ;  /* 0x0000100901007387 */ /* 0x0003e80000100800 */
[----:B------:R1:W-:Y:S04]  /*1b5d0*/  STL [R1+0x14], RZ ;  /* 0x000014ff01007387 */ /* 0x0003e80000100800 */
[----:B------:R1:W-:Y:S04]  /*1b5e0*/  STL [R1+0x18], RZ ;  /* 0x000018ff01007387 */ /* 0x0003e80000100800 */
[----:B------:R1:W-:Y:S02]  /*1b5f0*/  STL [R1+0x1c], R0 ;  /* 0x00001c0001007387 */ /* 0x0003e40000100800 */
.L_x_1539:
[----:B------:R-:W-:Y:S05]  /*1b600*/  BSYNC B1 ;  /* 0x0000000000017941 */ /* 0x000fea0003800000 */
.L_x_1528:
[----:B---3--:R-:W2:Y:S04]  /*1b610*/  LDL R4, [R1+0x10] ;  /* 0x0000100001047983 */ /* 0x008ea80000100800 */
        /* <DEDUP_REMOVED lines=8> */
.L_x_1523:
[----:B-1----:R-:W4:Y:S02]  /*1b6a0*/  LDL R0, [R1+0x1c] ;  /* 0x00001c0001007983 */ /* 0x002f240000100800 */
[----:B----4-:R-:W-:-:S13]  /*1b6b0*/  ISETP.GE.AND P0, PT, R0, c[0x0][0x53c], PT ;  /* 0x00014f0000007a0c */ /* 0x010fda0003f06270 */
[----:B--23--:R-:W-:Y:S01]  /*1b6c0*/  @P0 CALL.REL.NOINC `(.L_x_1540) ;  /* 0x0000001000000944 */ /* 0x00cfe20003c00000 */
[----:B------:R-:W-:Y:S05]  /*1b6d0*/  BRA `(.L_x_1541) ;  /* 0xfffe606000007947 */ /* 0x000fea000383ffff */
.L_x_1540:
[----:B------:R-:W-:Y:S05]  /*1b6e0*/  EXIT ;  /* 0x000000000000794d */ /* 0x000fea0003800000 */
.L_x_1354:
[----:B------:R-:W-:Y:S01]  /*1b6f0*/  IMAD.MOV.U32 R0, RZ, RZ, R5 ;  /* 0x000000ffff007224 */ /* 0x000fe200078e0005 */
[----:B------:R-:W-:Y:S02]  /*1b700*/  MOV R2, 0x1 ;  /* 0x0000000100027802 */ /* 0x000fe40000000f00 */
[----:B------:R-:W-:Y:S02]  /*1b710*/  MOV R3, 0x1b730 ;  /* 0x0001b73000037802 */ /* 0x000fe40000000f00 */
[----:B------:R-:W-:Y:S05]  /*1b720*/  CALL.REL.NOINC `($__internal_32_$__cuda_sm70_shflsync_up_p) ;  /* 0x0000169000007944 */ /* 0x000fea0003c00000 */
[----:B------:R-:W-:Y:S01]  /*1b730*/  MOV R0, R4 ;  /* 0x0000000400007202 */ /* 0x000fe20000000f00 */
[----:B------:R-:W-:Y:S05]  /*1b740*/  BRA `(.L_x_1542) ;  /* 0xfffe4d2000007947 */ /* 0x000fea000383ffff */
.L_x_1355:
[----:B------:R-:W-:Y:S01]  /*1b750*/  IMAD.MOV.U32 R0, RZ, RZ, R5 ;  /* 0x000000ffff007224 */ /* 0x000fe200078e0005 */
[----:B------:R-:W-:Y:S02]  /*1b760*/  MOV R2, 0x2 ;  /* 0x0000000200027802 */ /* 0x000fe40000000f00 */
[----:B------:R-:W-:Y:S02]  /*1b770*/  MOV R3, 0x1b790 ;  /* 0x0001b79000037802 */ /* 0x000fe40000000f00 */
[----:B------:R-:W-:Y:S05]  /*1b780*/  CALL.REL.NOINC `($__internal_32_$__cuda_sm70_shflsync_up_p) ;  /* 0x0000163000007944 */ /* 0x000fea0003c00000 */
[----:B------:R-:W-:Y:S01]  /*1b790*/  SEL R0, R4, RZ, P4 ;  /* 0x000000ff04007207 */ /* 0x000fe20002000000 */
[----:B------:R-:W-:Y:S01]  /*1b7a0*/  IMAD.MOV.U32 R2, RZ, RZ, 0x4 ;  /* 0x00000004ff027424 */ /* 0x000fe200078e00ff */
[----:B------:R-:W-:-:S03]  /*1b7b0*/  MOV R3, 0x1b7e0 ;  /* 0x0001b7e000037802 */ /* 0x000fc60000000f00 */
[----:B------:R-:W-:Y:S02]  /*1b7c0*/  IMAD.IADD R0, R5, 0x1, R0 ;  /* 0x0000000105007824 */ /* 0x000fe400078e0200 */
        /* <DEDUP_REMOVED lines=14> */
[----:B------:R-:W-:Y:S01]  /*1b8b0*/  IMAD.IADD R4, R0, 0x1, R4 ;  /* 0x0000000100047824 */ /* 0x000fe200078e0204 */
[----:B------:R-:W-:-:S03]  /*1b8c0*/  MOV R0, 0x1f ;  /* 0x0000001f00007802 */ /* 0x000fc60000000f00 */
[----:B------:R-:W-:Y:S02]  /*1b8d0*/  IMAD.MOV.U32 R5, RZ, RZ, R4 ;  /* 0x000000ffff057224 */ /* 0x000fe400078e0004 */
[----:B------:R-:W-:Y:S05]  /*1b8e0*/  CALL.REL.NOINC `($__internal_31_$__cuda_sm70_shflsync_idx_p) ;  /* 0x0000148000007944 */ /* 0x000fea0003c00000 */
[----:B------:R-:W-:Y:S05]  /*1b8f0*/  BRA `(.L_x_1543) ;  /* 0xfffe4c7000007947 */ /* 0x000fea000383ffff */
.L_x_1357:
[----:B------:R-:W-:Y:S02]  /*1b900*/  SEL R0, RZ, 0x1, P0 ;  /* 0x00000001ff007807 */ /* 0x000fe40000000000 */
[----:B------:R-:W-:Y:S02]  /*1b910*/  MOV R2, 0x1b930 ;  /* 0x0001b93000027802 */ /* 0x000fe40000000f00 */
[----:B------:R-:W-:Y:S05]  /*1b920*/  CALL.REL.NOINC `($__internal_33_$__cuda_sm70_votesync_ballot) ;  /* 0x0000150000007944 */ /* 0x000fea0003c00000 */
[----:B------:R-:W-:Y:S01]  /*1b930*/  MOV R6, R0 ;  /* 0x0000000000067202 */ /* 0x000fe20000000f00 */
[----:B------:R-:W-:Y:S05]  /*1b940*/  BRA `(.L_x_1544) ;  /* 0xfffe4cb000007947 */ /* 0x000fea000383ffff */
.L_x_1358:
[----:B------:R-:W-:Y:S01]  /*1b950*/  IMAD.MOV.U32 R5, RZ, RZ, R8 ;  /* 0x000000ffff057224 */ /* 0x000fe200078e0008 */
[----:B--2---:R-:W-:Y:S01]  /*1b960*/  MOV R3, R13 ;  /* 0x0000000d00037202 */ /* 0x004fe20000000f00 */
[----:B------:R-:W-:Y:S01]  /*1b970*/  IMAD.MOV.U32 R0, RZ, RZ, 0x1f ;  /* 0x0000001fff007424 */ /* 0x000fe200078e00ff */
[----:B------:R-:W-:Y:S02]  /*1b980*/  MOV R2, 0x1b9a0 ;  /* 0x0001b9a000027802 */ /* 0x000fe40000000f00 */
[----:B-1----:R-:W-:Y:S05]  /*1b990*/  CALL.REL.NOINC `($__internal_31_$__cuda_sm70_shflsync_idx_p) ;  /* 0x000013d000007944 */ /* 0x002fea0003c00000 */
[----:B------:R-:W-:Y:S01]  /*1b9a0*/  IMAD.MOV.U32 R11, RZ, RZ, R0 ;  /* 0x000000ffff0b7224 */ /* 0x000fe200078e0000 */
[----:B------:R-:W-:Y:S01]  /*1b9b0*/  MOV R5, R7 ;  /* 0x0000000700057202 */ /* 0x000fe20000000f00 */
[----:B------:R-:W-:Y:S01]  /*1b9c0*/  IMAD.MOV.U32 R7, RZ, RZ, RZ ;  /* 0x000000ffff077224 */ /* 0x000fe200078e00ff */
[----:B------:R-:W-:Y:S01]  /*1b9d0*/  MOV R3, R13 ;  /* 0x0000000d00037202 */ /* 0x000fe20000000f00 */
[----:B------:R-:W-:Y:S01]  /*1b9e0*/  IMAD.MOV.U32 R0, RZ, RZ, 0x1f ;  /* 0x0000001fff007424 */ /* 0x000fe200078e00ff */
[----:B------:R-:W-:-:S02]  /*1b9f0*/  MOV R2, 0x1ba10 ;  /* 0x0001ba1000027802 */ /* 0x000fc40000000f00 */
[----:B------:R-:W-:Y:S05]  /*1ba00*/  CALL.REL.NOINC `($__internal_31_$__cuda_sm70_shflsync_idx_p) ;  /* 0x0000136000007944 */ /* 0x000fea0003c00000 */
[----:B------:R-:W-:Y:S01]  /*1ba10*/  MOV R10, R0 ;  /* 0x00000000000a7202 */ /* 0x000fe20000000f00 */
[----:B------:R-:W-:Y:S05]  /*1ba20*/  BRA `(.L_x_1545) ;  /* 0xfffe4c2000007947 */ /* 0x000fea000383ffff */
.L_x_1361:
[----:B------:R-:W-:Y:S01]  /*1ba30*/  IMAD.MOV.U32 R5, RZ, RZ, R4 ;  /* 0x000000ffff057224 */ /* 0x000fe200078e0004 */
[----:B------:R-:W-:-:S02]  /*1ba40*/  MOV R0, 0x1f ;  /* 0x0000001f00007802 */ /* 0x000fc40000000f00 */
[----:B------:R-:W-:Y:S02]  /*1ba50*/  MOV R2, 0x1ba70 ;  /* 0x0001ba7000027802 */ /* 0x000fe40000000f00 */
[----:B-1----:R-:W-:Y:S05]  /*1ba60*/  CALL.REL.NOINC `($__internal_31_$__cuda_sm70_shflsync_idx_p) ;  /* 0x0000130000007944 */ /* 0x002fea0003c00000 */
[----:B------:R-:W-:Y:S01]  /*1ba70*/  MOV R7, R0 ;  /* 0x0000000000077202 */ /* 0x000fe20000000f00 */
[----:B------:R-:W-:Y:S05]  /*1ba80*/  BRA `(.L_x_1360) ;  /* 0xfffe4c2000007947 */ /* 0x000fea000383ffff */
.L_x_1413:
[----:B------:R-:W-:Y:S01]  /*1ba90*/  IMAD.MOV.U32 R5, RZ, RZ, R13 ;  /* 0x000000ffff057224 */ /* 0x000fe200078e000d */
[----:B------:R-:W-:Y:S01]  /*1baa0*/  MOV R3, RZ ;  /* 0x000000ff00037202 */ /* 0x000fe20000000f00 */
[----:B------:R-:W-:Y:S01]  /*1bab0*/  IMAD.MOV.U32 R0, RZ, RZ, 0x181f ;  /* 0x0000181fff007424 */ /* 0x000fe200078e00ff */
[----:B------:R-:W-:Y:S02]  /*1bac0*/  MOV R2, 0x1bae0 ;  /* 0x0001bae000027802 */ /* 0x000fe40000000f00 */
[----:B-----5:R-:W-:Y:S05]  /*1bad0*/  CALL.REL.NOINC `($__internal_31_$__cuda_sm70_shflsync_idx_p) ;  /* 0x0000129000007944 */ /* 0x020fea0003c00000 */
[----:B------:R-:W-:Y:S01]  /*1bae0*/  MOV R10, R0 ;  /* 0x00000000000a7202 */ /* 0x000fe20000000f00 */
[----:B------:R-:W-:Y:S05]  /*1baf0*/  BRA `(.L_x_1546) ;  /* 0xfffedae000007947 */ /* 0x000fea000383ffff */
.L_x_1414:
[----:B------:R-:W-:Y:S01]  /*1bb00*/  IMAD.MOV.U32 R5, RZ, RZ, R15 ;  /* 0x000000ffff057224 */ /* 0x000fe200078e000f */
[----:B------:R-:W-:Y:S01]  /*1bb10*/  MOV R3, RZ ;  /* 0x000000ff00037202 */ /* 0x000fe20000000f00 */
[----:B------:R-:W-:Y:S01]  /*1bb20*/  IMAD.MOV.U32 R0, RZ, RZ, 0x181f ;  /* 0x0000181fff007424 */ /* 0x000fe200078e00ff */
[----:B------:R-:W-:Y:S02]  /*1bb30*/  MOV R2, 0x1bb50 ;  /* 0x0001bb5000027802 */ /* 0x000fe40000000f00 */
[----:B-12--5:R-:W-:Y:S05]  /*1bb40*/  CALL.REL.NOINC `($__internal_31_$__cuda_sm70_shflsync_idx_p) ;  /* 0x0000122000007944 */ /* 0x026fea0003c00000 */
[----:B------:R-:W-:Y:S05]  /*1bb50*/  BRA `(.L_x_1547) ;  /* 0xfffedaa000007947 */ /* 0x000fea000383ffff */
.L_x_1417:
[----:B--2---:R-:W-:Y:S01]  /*1bb60*/  IMAD.MOV.U32 R5, RZ, RZ, R13 ;  /* 0x000000ffff057224 */ /* 0x004fe200078e000d */
[----:B------:R-:W-:Y:S01]  /*1bb70*/  MOV R3, 0x1 ;  /* 0x0000000100037802 */ /* 0x000fe20000000f00 */
[----:B----4-:R-:W-:Y:S01]  /*1bb80*/  IMAD.MOV.U32 R0, RZ, RZ, 0x181f ;  /* 0x0000181fff007424 */ /* 0x010fe200078e00ff */
[----:B------:R-:W-:-:S02]  /*1bb90*/  MOV R2, 0x1bbb0 ;  /* 0x0001bbb000027802 */ /* 0x000fc40000000f00 */
[----:B-1-3-5:R-:W-:Y:S05]  /*1bba0*/  CALL.REL.NOINC `($__internal_31_$__cuda_sm70_shflsync_idx_p) ;  /* 0x000011c000007944 */ /* 0x02afea0003c00000 */
[----:B------:R-:W-:Y:S01]  /*1bbb0*/  IMAD.MOV.U32 R10, RZ, RZ, R0 ;  /* 0x000000ffff0a7224 */ /* 0x000fe200078e0000 */
[----:B------:R-:W-:Y:S01]  /*1bbc0*/  MOV R3, 0x1 ;  /* 0x0000000100037802 */ /* 0x000fe20000000f00 */
[----:B------:R-:W-:Y:S01]  /*1bbd0*/  IMAD.MOV.U32 R5, RZ, RZ, R15 ;  /* 0x000000ffff057224 */ /* 0x000fe200078e000f */
[----:B------:R-:W-:-:S02]  /*1bbe0*/  MOV R0, 0x181f ;  /* 0x0000181f00007802 */ /* 0x000fc40000000f00 */
[----:B------:R-:W-:Y:S02]  /*1bbf0*/  MOV R2, 0x1bc10 ;  /* 0x0001bc1000027802 */ /* 0x000fe40000000f00 */
[----:B------:R-:W-:Y:S05]  /*1bc00*/  CALL.REL.NOINC `($__internal_31_$__cuda_sm70_shflsync_idx_p) ;  /* 0x0000116000007944 */ /* 0x000fea0003c00000 */
[----:B------:R-:W-:Y:S05]  /*1bc10*/  BRA `(.L_x_1548) ;  /* 0xfffedbb000007947 */ /* 0x000fea000383ffff */
.L_x_1420:
[----:B-1----:R-:W-:Y:S01]  /*1bc20*/  IMAD.MOV.U32 R5, RZ, RZ, R13 ;  /* 0x000000ffff057224 */ /* 0x002fe200078e000d */
[----:B------:R-:W-:Y:S01]  /*1bc30*/  MOV R3, 0x2 ;  /* 0x0000000200037802 */ /* 0x000fe20000000f00 */
[----:B----4-:R-:W-:Y:S01]  /*1bc40*/  IMAD.MOV.U32 R0, RZ, RZ, 0x181f ;  /* 0x0000181fff007424 */ /* 0x010fe200078e00ff */
[----:B------:R-:W-:Y:S02]  /*1bc50*/  MOV R2, 0x1bc70 ;  /* 0x0001bc7000027802 */ /* 0x000fe40000000f00 */
[----:B--23-5:R-:W-:Y:S05]  /*1bc60*/  CALL.REL.NOINC `($__internal_31_$__cuda_sm70_shflsync_idx_p) ;  /* 0x0000110000007944 */ /* 0x02cfea0003c00000 */
[----:B------:R-:W-:Y:S01]  /*1bc70*/  MOV R10, R0 ;  /* 0x00000000000a7202 */ /* 0x000fe20000000f00 */
[----:B------:R-:W-:Y:S05]  /*1bc80*/  BRA `(.L_x_1549) ;  /* 0xfffedca000007947 */ /* 0x000fea000383ffff */
.L_x_1421:
[----:B------:R-:W-:Y:S01]  /*1bc90*/  IMAD.MOV.U32 R5, RZ, RZ, R15 ;  /* 0x000000ffff057224 */ /* 0x000fe200078e000f */
[----:B------:R-:W-:Y:S01]  /*1bca0*/  MOV R3, 0x2 ;  /* 0x0000000200037802 */ /* 0x000fe20000000f00 */
[----:B----4-:R-:W-:Y:S01]  /*1bcb0*/  IMAD.MOV.U32 R0, RZ, RZ, 0x181f ;  /* 0x0000181fff007424 */ /* 0x010fe200078e00ff */
[----:B------:R-:W-:Y:S02]  /*1bcc0*/  MOV R2, 0x1bce0 ;  /* 0x0001bce000027802 */ /* 0x000fe40000000f00 */
[----:B-123-5:R-:W-:Y:S05]  /*1bcd0*/  CALL.REL.NOINC `($__internal_31_$__cuda_sm70_shflsync_idx_p) ;  /* 0x0000109000007944 */ /* 0x02efea0003c00000 */
[----:B------:R-:W-:Y:S05]  /*1bce0*/  BRA `(.L_x_1550) ;  /* 0xfffedc6000007947 */ /* 0x000fea000383ffff */
.L_x_1424:
[----:B-1----:R-:W-:Y:S01]  /*1bcf0*/  IMAD.MOV.U32 R5, RZ, RZ, R13 ;  /* 0x000000ffff057224 */ /* 0x002fe200078e000d */
[----:B------:R-:W-:Y:S01]  /*1bd00*/  MOV R3, 0x3 ;  /* 0x0000000300037802 */ /* 0x000fe20000000f00 */
[----:B------:R-:W-:Y:S01]  /*1bd10*/  IMAD.MOV.U32 R0, RZ, RZ, 0x181f ;  /* 0x0000181fff007424 */ /* 0x000fe200078e00ff */
[----:B------:R-:W-:-:S02]  /*1bd20*/  MOV R2, 0x1bd40 ;  /* 0x0001bd4000027802 */ /* 0x000fc40000000f00 */
[----:B--2345:R-:W-:Y:S05]  /*1bd30*/  CALL.REL.NOINC `($__internal_31_$__cuda_sm70_shflsync_idx_p) ;  /* 0x0000103000007944 */ /* 0x03cfea0003c00000 */
[----:B------:R-:W-:Y:S01]  /*1bd40*/  IMAD.MOV.U32 R10, RZ, RZ, R0 ;  /* 0x000000ffff0a7224 */ /* 0x000fe200078e0000 */
[----:B------:R-:W-:Y:S01]  /*1bd50*/  MOV R3, 0x3 ;  /* 0x0000000300037802 */ /* 0x000fe20000000f00 */
[----:B------:R-:W-:Y:S01]  /*1bd60*/  IMAD.MOV.U32 R5, RZ, RZ, R15 ;  /* 0x000000ffff057224 */ /* 0x000fe200078e000f */
[----:B------:R-:W-:-:S02]  /*1bd70*/  MOV R0, 0x181f ;  /* 0x0000181f00007802 */ /* 0x000fc40000000f00 */
[----:B------:R-:W-:Y:S02]  /*1bd80*/  MOV R2, 0x1bda0 ;  /* 0x0001bda000027802 */ /* 0x000fe40000000f00 */
[----:B------:R-:W-:Y:S05]  /*1bd90*/  CALL.REL.NOINC `($__internal_31_$__cuda_sm70_shflsync_idx_p) ;  /* 0x00000fd000007944 */ /* 0x000fea0003c00000 */
[----:B------:R-:W-:Y:S05]  /*1bda0*/  BRA `(.L_x_1551) ;  /* 0xfffedd1000007947 */ /* 0x000fea000383ffff */
.L_x_1483:
[----:B------:R-:W-:Y:S01]  /*1bdb0*/  IMAD.MOV.U32 R2, RZ, RZ, R203 ;  /* 0x000000ffff027224 */ /* 0x000fe200078e00cb */
[----:B------:R-:W-:Y:S01]  /*1bdc0*/  MOV R7, 0x1f ;  /* 0x0000001f00077802 */ /* 0x000fe20000000f00 */
[----:B------:R-:W-:Y:S01]  /*1bdd0*/  IMAD.MOV.U32 R5, RZ, RZ, 0x2 ;  /* 0x00000002ff057424 */ /* 0x000fe200078e00ff */
[----:B------:R-:W-:Y:S02]  /*1bde0*/  MOV R6, 0xffffffff ;  /* 0xffffffff00067802 */ /* 0x000fe40000000f00 */
[----:B------:R-:W-:Y:S02]  /*1bdf0*/  MOV R3, 0x1be10 ;  /* 0x0001be1000037802 */ /* 0x000fe40000000f00 */
[----:B------:R-:W-:Y:S05]  /*1be00*/  CALL.REL.NOINC `($__internal_30_$__cuda_sm70_shflsync_bfly_p) ;  /* 0x00000f1000007944 */ /* 0x000fea0003c00000 */
[----:B------:R-:W-:Y:S01]  /*1be10*/  FADD.FTZ R0, R203, R5 ;  /* 0x00000005cb007221 */ /* 0x000fe20000010000 */
[----:B------:R-:W-:Y:S02]  /*1be20*/  MOV R5, 0x1 ;  /* 0x0000000100057802 */ /* 0x000fe40000000f00 */
[----:B------:R-:W-:Y:S02]  /*1be30*/  MOV R3, 0x1be60 ;  /* 0x0001be6000037802 */ /* 0x000fe40000000f00 */
[----:B------:R-:W-:-:S02]  /*1be40*/  MOV R2, R0 ;  /* 0x0000000000027202 */ /* 0x000fc40000000f00 */
[----:B------:R-:W-:Y:S05]  /*1be50*/  CALL.REL.NOINC `($__internal_30_$__cuda_sm70_shflsync_bfly_p) ;  /* 0x00000ec000007944 */ /* 0x000fea0003c00000 */
[----:B------:R-:W-:Y:S01]  /*1be60*/  FADD.FTZ R0, R0, R5 ;  /* 0x0000000500007221 */ /* 0x000fe20000010000 */
[----:B------:R-:W-:-:S02]  /*1be70*/  MOV R2, R204 ;  /* 0x000000cc00027202 */ /* 0x000fc40000000f00 */
[----:B------:R-:W-:Y:S02]  /*1be80*/  MOV R5, 0x2 ;  /* 0x0000000200057802 */ /* 0x000fe40000000f00 */
[----:B------:R-:W-:Y:S02]  /*1be90*/  MOV R3, 0x1beb0 ;  /* 0x0001beb000037802 */ /* 0x000fe40000000f00 */
[----:B------:R-:W-:Y:S05]  /*1bea0*/  CALL.REL.NOINC `($__internal_30_$__cuda_sm70_shflsync_bfly_p) ;  /* 0x00000e7000007944 */ /* 0x000fea0003c00000 */
[----:B------:R-:W-:Y:S01]  /*1beb0*/  FADD.FTZ R4, R204, R5 ;  /* 0x00000005cc047221 */ /* 0x000fe20000010000 */
[----:B------:R-:W-:Y:S02]  /*1bec0*/  MOV R5, 0x1 ;  /* 0x0000000100057802 */ /* 0x000fe40000000f00 */
[----:B------:R-:W-:Y:S02]  /*1bed0*/  MOV R3, 0x1bf00 ;  /* 0x0001bf0000037802 */ /* 0x000fe40000000f00 */
[----:B------:R-:W-:Y:S02]  /*1bee0*/  MOV R2, R4 ;  /* 0x0000000400027202 */ /* 0x000fe40000000f00 */
[----:B------:R-:W-:Y:S05]  /*1bef0*/  CALL.REL.NOINC `($__internal_30_$__cuda_sm70_shflsync_bfly_p) ;  /* 0x00000e2000007944 */ /* 0x000fea0003c00000 */
[----:B------:R-:W-:Y:S01]  /*1bf00*/  MOV R3, R5 ;  /* 0x0000000500037202 */ /* 0x000fe20000000f00 */
[----:B------:R-:W-:Y:S05]  /*1bf10*/  BRA `(.L_x_1552) ;  /* 0xffff9e7000007947 */ /* 0x000fea000383ffff */
.L_x_1490:
[----:B--234-:R-:W-:Y:S01]  /*1bf20*/  IMAD.MOV.U32 R5, RZ, RZ, R15 ;  /* 0x000000ffff057224 */ /* 0x01cfe200078e000f */
[----:B------:R-:W-:Y:S01]  /*1bf30*/  MOV R3, RZ ;  /* 0x000000ff00037202 */ /* 0x000fe20000000f00 */
[----:B------:R-:W-:Y:S01]  /*1bf40*/  IMAD.MOV.U32 R0, RZ, RZ, 0x181f ;  /* 0x0000181fff007424 */ /* 0x000fe200078e00ff */
[----:B------:R-:W-:-:S02]  /*1bf50*/  MOV R2, 0x1bf70 ;  /* 0x0001bf7000027802 */ /* 0x000fc40000000f00 */
[----:B-1----:R-:W-:Y:S05]  /*1bf60*/  CALL.REL.NOINC `($__internal_31_$__cuda_sm70_shflsync_idx_p) ;  /* 0x00000e0000007944 */ /* 0x002fea0003c00000 */
[----:B------:R-:W-:Y:S01]  /*1bf70*/  MOV R12, R0 ;  /* 0x00000000000c7202 */ /* 0x000fe20000000f00 */
[----:B------:R-:W-:Y:S05]  /*1bf80*/  BRA `(.L_x_1553) ;  /* 0xffffbaa000007947 */ /* 0x000fea000383ffff */
.L_x_1491:
[----:B------:R-:W-:Y:S01]  /*1bf90*/  IMAD.MOV.U32 R5, RZ, RZ, R16 ;  /* 0x000000ffff057224 */ /* 0x000fe200078e0010 */
[----:B------:R-:W-:Y:S01]  /*1bfa0*/  MOV R3, RZ ;  /* 0x000000ff00037202 */ /* 0x000fe20000000f00 */
[----:B------:R-:W-:Y:S01]  /*1bfb0*/  IMAD.MOV.U32 R0, RZ, RZ, 0x181f ;  /* 0x0000181fff007424 */ /* 0x000fe200078e00ff */
[----:B------:R-:W-:-:S02]  /*1bfc0*/  MOV R2, 0x1bfe0 ;  /* 0x0001bfe000027802 */ /* 0x000fc40000000f00 */
[----:B-123--:R-:W-:Y:S05]  /*1bfd0*/  CALL.REL.NOINC `($__internal_31_$__cuda_sm70_shflsync_idx_p) ;  /* 0x00000d9000007944 */ /* 0x00efea0003c00000 */
[----:B------:R-:W-:Y:S05]  /*1bfe0*/  BRA `(.L_x_1554) ;  /* 0xffffba6000007947 */ /* 0x000fea000383ffff */
.L_x_1494:
[----:B------:R-:W-:Y:S01]  /*1bff0*/  IMAD.MOV.U32 R5, RZ, RZ, R15 ;  /* 0x000000ffff057224 */ /* 0x000fe200078e000f */
[----:B--2---:R-:W-:Y:S01]  /*1c000*/  MOV R3, 0x1 ;  /* 0x0000000100037802 */ /* 0x004fe20000000f00 */
[----:B------:R-:W-:Y:S01]  /*1c010*/  IMAD.MOV.U32 R0, RZ, RZ, 0x181f ;  /* 0x0000181fff007424 */ /* 0x000fe200078e00ff */
[----:B------:R-:W-:-:S02]  /*1c020*/  MOV R2, 0x1c040 ;  /* 0x0001c04000027802 */ /* 0x000fc40000000f00 */
[----:B-1-34-:R-:W-:Y:S05]  /*1c030*/  CALL.REL.NOINC `($__internal_31_$__cuda_sm70_shflsync_idx_p) ;  /* 0x00000d3000007944 */ /* 0x01afea0003c00000 */
[----:B------:R-:W-:Y:S01]  /*1c040*/  IMAD.MOV.U32 R12, RZ, RZ, R0 ;  /* 0x000000ffff0c7224 */ /* 0x000fe200078e0000 */
[----:B------:R-:W-:Y:S01]  /*1c050*/  MOV R3, 0x1 ;  /* 0x0000000100037802 */ /* 0x000fe20000000f00 */
[----:B------:R-:W-:Y:S01]  /*1c060*/  IMAD.MOV.U32 R5, RZ, RZ, R16 ;  /* 0x000000ffff057224 */ /* 0x000fe200078e0010 */
[----:B------:R-:W-:-:S02]  /*1c070*/  MOV R0, 0x181f ;  /* 0x0000181f00007802 */ /* 0x000fc40000000f00 */
[----:B------:R-:W-:Y:S02]  /*1c080*/  MOV R2, 0x1c0a0 ;  /* 0x0001c0a000027802 */ /* 0x000fe40000000f00 */
[----:B------:R-:W-:Y:S05]  /*1c090*/  CALL.REL.NOINC `($__internal_31_$__cuda_sm70_shflsync_idx_p) ;  /* 0x00000cd000007944 */ /* 0x000fea0003c00000 */
[----:B------:R-:W-:Y:S05]  /*1c0a0*/  BRA `(.L_x_1555) ;  /* 0xffffbb7000007947 */ /* 0x000fea000383ffff */
.L_x_1497:
[----:B------:R-:W-:Y:S01]  /*1c0b0*/  IMAD.MOV.U32 R5, RZ, RZ, R15 ;  /* 0x000000ffff057224 */ /* 0x000fe200078e000f */
[----:B--2---:R-:W-:Y:S01]  /*1c0c0*/  MOV R3, 0x2 ;  /* 0x0000000200037802 */ /* 0x004fe20000000f00 */
[----:B------:R-:W-:Y:S01]  /*1c0d0*/  IMAD.MOV.U32 R0, RZ, RZ, 0x181f ;  /* 0x0000181fff007424 */ /* 0x000fe200078e00ff */
[----:B------:R-:W-:Y:S02]  /*1c0e0*/  MOV R2, 0x1c100 ;  /* 0x0001c10000027802 */ /* 0x000fe40000000f00 */
[----:B-1-34-:R-:W-:Y:S05]  /*1c0f0*/  CALL.REL.NOINC `($__internal_31_$__cuda_sm70_shflsync_idx_p) ;  /* 0x00000c7000007944 */ /* 0x01afea0003c00000 */
[----:B------:R-:W-:Y:S01]  /*1c100*/  MOV R12, R0 ;  /* 0x00000000000c7202 */ /* 0x000fe20000000f00 */
[----:B------:R-:W-:Y:S05]  /*1c110*/  BRA `(.L_x_1556) ;  /* 0xffffbc7000007947 */ /* 0x000fea000383ffff */
.L_x_1498:
[----:B------:R-:W-:Y:S01]  /*1c120*/  IMAD.MOV.U32 R5, RZ, RZ, R16 ;  /* 0x000000ffff057224 */ /* 0x000fe200078e0010 */
[----:B--2---:R-:W-:Y:S01]  /*1c130*/  MOV R3, 0x2 ;  /* 0x0000000200037802 */ /* 0x004fe20000000f00 */
[----:B------:R-:W-:Y:S01]  /*1c140*/  IMAD.MOV.U32 R0, RZ, RZ, 0x181f ;  /* 0x0000181fff007424 */ /* 0x000fe200078e00ff */
[----:B------:R-:W-:Y:S02]  /*1c150*/  MOV R2, 0x1c170 ;  /* 0x0001c17000027802 */ /* 0x000fe40000000f00 */
[----:B-1-34-:R-:W-:Y:S05]  /*1c160*/  CALL.REL.NOINC `($__internal_31_$__cuda_sm70_shflsync_idx_p) ;  /* 0x00000c0000007944 */ /* 0x01afea0003c00000 */
[----:B------:R-:W-:Y:S05]  /*1c170*/  BRA `(.L_x_1557) ;  /* 0xffffbc3000007947 */ /* 0x000fea000383ffff */
.L_x_1501:
[----:B------:R-:W-:Y:S01]  /*1c180*/  IMAD.MOV.U32 R5, RZ, RZ, R15 ;  /* 0x000000ffff057224 */ /* 0x000fe200078e000f */
[----:B---3--:R-:W-:Y:S01]  /*1c190*/  MOV R3, 0x3 ;  /* 0x0000000300037802 */ /* 0x008fe20000000f00 */
[----:B----4-:R-:W-:Y:S01]  /*1c1a0*/  IMAD.MOV.U32 R0, RZ, RZ, 0x181f ;  /* 0x0000181fff007424 */ /* 0x010fe200078e00ff */
[----:B------:R-:W-:-:S02]  /*1c1b0*/  MOV R2, 0x1c1d0 ;  /* 0x0001c1d000027802 */ /* 0x000fc40000000f00 */
[----:B-12---:R-:W-:Y:S05]  /*1c1c0*/  CALL.REL.NOINC `($__internal_31_$__cuda_sm70_shflsync_idx_p) ;  /* 0x00000ba000007944 */ /* 0x006fea0003c00000 */
[----:B------:R-:W-:Y:S01]  /*1c1d0*/  IMAD.MOV.U32 R10, RZ, RZ, R0 ;  /* 0x000000ffff0a7224 */ /* 0x000fe200078e0000 */
[----:B------:R-:W-:Y:S01]  /*1c1e0*/  MOV R3, 0x3 ;  /* 0x0000000300037802 */ /* 0x000fe20000000f00 */
[----:B------:R-:W-:Y:S01]  /*1c1f0*/  IMAD.MOV.U32 R5, RZ, RZ, R16 ;  /* 0x000000ffff057224 */ /* 0x000fe200078e0010 */
[----:B------:R-:W-:-:S02]  /*1c200*/  MOV R0, 0x181f ;  /* 0x0000181f00007802 */ /* 0x000fc40000000f00 */
[----:B------:R-:W-:Y:S02]  /*1c210*/  MOV R2, 0x1c230 ;  /* 0x0001c23000027802 */ /* 0x000fe40000000f00 */
[----:B------:R-:W-:Y:S05]  /*1c220*/  CALL.REL.NOINC `($__internal_31_$__cuda_sm70_shflsync_idx_p) ;  /* 0x00000b4000007944 */ /* 0x000fea0003c00000 */
[----:B------:R-:W-:Y:S05]  /*1c230*/  BRA `(.L_x_1558) ;  /* 0xffffbcf000007947 */ /* 0x000fea000383ffff */
.L_x_1503:
[----:B------:R-:W-:Y:S01]  /*1c240*/  IMAD.MOV.U32 R5, RZ, RZ, R16 ;  /* 0x000000ffff057224 */ /* 0x000fe200078e0010 */
[----:B------:R-:W-:Y:S01]  /*1c250*/  MOV R3, RZ ;  /* 0x000000ff00037202 */ /* 0x000fe20000000f00 */
[----:B------:R-:W-:Y:S01]  /*1c260*/  IMAD.MOV.U32 R0, RZ, RZ, 0x1c1f ;  /* 0x00001c1fff007424 */ /* 0x000fe200078e00ff */
[----:B------:R-:W-:Y:S02]  /*1c270*/  MOV R2, 0x1c290 ;  /* 0x0001c29000027802 */ /* 0x000fe40000000f00 */
[----:B------:R-:W-:Y:S05]  /*1c280*/  CALL.REL.NOINC `($__internal_31_$__cuda_sm70_shflsync_idx_p) ;  /* 0x00000ae000007944 */ /* 0x000fea0003c00000 */
[----:B------:R-:W-:Y:S01]  /*1c290*/  MOV R4, R0 ;  /* 0x0000000000047202 */ /* 0x000fe20000000f00 */
[----:B------:R-:W-:Y:S05]  /*1c2a0*/  BRA `(.L_x_1559) ;  /* 0xffffc00000007947 */ /* 0x000fea000383ffff */
.L_x_1504:
[----:B------:R-:W-:Y:S01]  /*1c2b0*/  IMAD.MOV.U32 R5, RZ, RZ, R17 ;  /* 0x000000ffff057224 */ /* 0x000fe200078e0011 */
[----:B------:R-:W-:Y:S01]  /*1c2c0*/  MOV R3, RZ ;  /* 0x000000ff00037202 */ /* 0x000fe20000000f00 */
[----:B------:R-:W-:Y:S01]  /*1c2d0*/  IMAD.MOV.U32 R0, RZ, RZ, 0x1c1f ;  /* 0x00001c1fff007424 */ /* 0x000fe200078e00ff */
[----:B------:R-:W-:Y:S02]  /*1c2e0*/  MOV R2, 0x1c300 ;  /* 0x0001c30000027802 */ /* 0x000fe40000000f00 */
[----:B-12---:R-:W-:Y:S05]  /*1c2f0*/  CALL.REL.NOINC `($__internal_31_$__cuda_sm70_shflsync_idx_p) ;  /* 0x00000a7000007944 */ /* 0x006fea0003c00000 */
[----:B------:R-:W-:Y:S05]  /*1c300*/  BRA `(.L_x_1560) ;  /* 0xffffbfc000007947 */ /* 0x000fea000383ffff */
.L_x_1507:
[----:B------:R-:W-:Y:S01]  /*1c310*/  IMAD.MOV.U32 R5, RZ, RZ, R16 ;  /* 0x000000ffff057224 */ /* 0x000fe200078e0010 */
[----:B------:R-:W-:Y:S01]  /*1c320*/  MOV R3, 0x1 ;  /* 0x0000000100037802 */ /* 0x000fe20000000f00 */
[----:B----4-:R-:W-:Y:S01]  /*1c330*/  IMAD.MOV.U32 R0, RZ, RZ, 0x1c1f ;  /* 0x00001c1fff007424 */ /* 0x010fe200078e00ff */
[----:B------:R-:W-:-:S02]  /*1c340*/  MOV R2, 0x1c360 ;  /* 0x0001c36000027802 */ /* 0x000fc40000000f00 */
[----:B-123--:R-:W-:Y:S05]  /*1c350*/  CALL.REL.NOINC `($__internal_31_$__cuda_sm70_shflsync_idx_p) ;  /* 0x00000a1000007944 */ /* 0x00efea0003c00000 */
[----:B------:R-:W-:Y:S01]  /*1c360*/  IMAD.MOV.U32 R4, RZ, RZ, R0 ;  /* 0x000000ffff047224 */ /* 0x000fe200078e0000 */
[----:B------:R-:W-:Y:S01]  /*1c370*/  MOV R3, 0x1 ;  /* 0x0000000100037802 */ /* 0x000fe20000000f00 */
[----:B------:R-:W-:Y:S01]  /*1c380*/  IMAD.MOV.U32 R5, RZ, RZ, R17 ;  /* 0x000000ffff057224 */ /* 0x000fe200078e0011 */
[----:B------:R-:W-:-:S02]  /*1c390*/  MOV R0, 0x1c1f ;  /* 0x00001c1f00007802 */ /* 0x000fc40000000f00 */
[----:B------:R-:W-:Y:S02]  /*1c3a0*/  MOV R2, 0x1c3c0 ;  /* 0x0001c3c000027802 */ /* 0x000fe40000000f00 */
[----:B------:R-:W-:Y:S05]  /*1c3b0*/  CALL.REL.NOINC `($__internal_31_$__cuda_sm70_shflsync_idx_p) ;  /* 0x000009b000007944 */ /* 0x000fea0003c00000 */
[----:B------:R-:W-:Y:S05]  /*1c3c0*/  BRA `(.L_x_1561) ;  /* 0xffffcbf000007947 */ /* 0x000fea000383ffff */
.L_x_1511:
[----:B------:R-:W-:Y:S01]  /*1c3d0*/  IMAD.MOV.U32 R5, RZ, RZ, R13 ;  /* 0x000000ffff057224 */ /* 0x000fe200078e000d */
[----:B------:R-:W-:Y:S01]  /*1c3e0*/  MOV R3, RZ ;  /* 0x000000ff00037202 */ /* 0x000fe20000000f00 */
[----:B------:R-:W-:Y:S01]  /*1c3f0*/  IMAD.MOV.U32 R0, RZ, RZ, 0x181f ;  /* 0x0000181fff007424 */ /* 0x000fe200078e00ff */
[----:B------:R-:W-:Y:S02]  /*1c400*/  MOV R2, 0x1c420 ;  /* 0x0001c42000027802 */ /* 0x000fe40000000f00 */
[----:B------:R-:W-:Y:S05]  /*1c410*/  CALL.REL.NOINC `($__internal_31_$__cuda_sm70_shflsync_idx_p) ;  /* 0x0000095000007944 */ /* 0x000fea0003c00000 */
[----:B------:R-:W-:Y:S01]  /*1c420*/  MOV R12, R0 ;  /* 0x00000000000c7202 */ /* 0x000fe20000000f00 */
[----:B------:R-:W-:Y:S05]  /*1c430*/  BRA `(.L_x_1562) ;  /* 0xffffdfe000007947 */ /* 0x000fea000383ffff */
.L_x_1512:
[----:B------:R-:W-:Y:S01]  /*1c440*/  IMAD.MOV.U32 R5, RZ, RZ, R16 ;  /* 0x000000ffff057224 */ /* 0x000fe200078e0010 */
[----:B------:R-:W-:Y:S01]  /*1c450*/  MOV R3, RZ ;  /* 0x000000ff00037202 */ /* 0x000fe20000000f00 */
[----:B------:R-:W-:Y:S01]  /*1c460*/  IMAD.MOV.U32 R0, RZ, RZ, 0x181f ;  /* 0x0000181fff007424 */ /* 0x000fe200078e00ff */
[----:B------:R-:W-:Y:S02]  /*1c470*/  MOV R2, 0x1c490 ;  /* 0x0001c49000027802 */ /* 0x000fe40000000f00 */
[----:B-12---:R-:W-:Y:S05]  /*1c480*/  CALL.REL.NOINC `($__internal_31_$__cuda_sm70_shflsync_idx_p) ;  /* 0x000008e000007944 */ /* 0x006fea0003c00000 */
[----:B------:R-:W-:Y:S05]  /*1c490*/  BRA `(.L_x_1563) ;  /* 0xffffdfa000007947 */ /* 0x000fea000383ffff */
.L_x_1515:
[----:B------:R-:W-:Y:S01]  /*1c4a0*/  IMAD.MOV.U32 R5, RZ, RZ, R13 ;  /* 0x000000ffff057224 */ /* 0x000fe200078e000d */
[----:B--2---:R-:W-:Y:S01]  /*1c4b0*/  MOV R3, 0x1 ;  /* 0x0000000100037802 */ /* 0x004fe20000000f00 */
[----:B----4-:R-:W-:Y:S01]  /*1c4c0*/  IMAD.MOV.U32 R0, RZ, RZ, 0x181f ;  /* 0x0000181fff007424 */ /* 0x010fe200078e00ff */
[----:B------:R-:W-:-:S02]  /*1c4d0*/  MOV R2, 0x1c4f0 ;  /* 0x0001c4f000027802 */ /* 0x000fc40000000f00 */
[----:B-1-3--:R-:W-:Y:S05]  /*1c4e0*/  CALL.REL.NOINC `($__internal_31_$__cuda_sm70_shflsync_idx_p) ;  /* 0x0000088000007944 */ /* 0x00afea0003c00000 */
[----:B------:R-:W-:Y:S01]  /*1c4f0*/  IMAD.MOV.U32 R12, RZ, RZ, R0 ;  /* 0x000000ffff0c7224 */ /* 0x000fe200078e0000 */
[----:B------:R-:W-:Y:S01]  /*1c500*/  MOV R3, 0x1 ;  /* 0x0000000100037802 */ /* 0x000fe20000000f00 */
[----:B------:R-:W-:Y:S01]  /*1c510*/  IMAD.MOV.U32 R5, RZ, RZ, R16 ;  /* 0x000000ffff057224 */ /* 0x000fe200078e0010 */
[----:B------:R-:W-:-:S02]  /*1c520*/  MOV R0, 0x181f ;  /* 0x0000181f00007802 */ /* 0x000fc40000000f00 */
[----:B------:R-:W-:Y:S02]  /*1c530*/  MOV R2, 0x1c550 ;  /* 0x0001c55000027802 */ /* 0x000fe40000000f00 */
[----:B------:R-:W-:Y:S05]  /*1c540*/  CALL.REL.NOINC `($__internal_31_$__cuda_sm70_shflsync_idx_p) ;  /* 0x0000082000007944 */ /* 0x000fea0003c00000 */
[----:B------:R-:W-:Y:S05]  /*1c550*/  BRA `(.L_x_1564) ;  /* 0xffffe0c000007947 */ /* 0x000fea000383ffff */
.L_x_1518:
[----:B------:R-:W-:Y:S01]  /*1c560*/  IMAD.MOV.U32 R5, RZ, RZ, R13 ;  /* 0x000000ffff057224 */ /* 0x000fe200078e000d */
[----:B-1----:R-:W-:Y:S01]  /*1c570*/  MOV R3, 0x2 ;  /* 0x0000000200037802 */ /* 0x002fe20000000f00 */
[----:B----4-:R-:W-:Y:S01]  /*1c580*/  IMAD.MOV.U32 R0, RZ, RZ, 0x181f ;  /* 0x0000181fff007424 */ /* 0x010fe200078e00ff */
[----:B------:R-:W-:Y:S02]  /*1c590*/  MOV R2, 0x1c5b0 ;  /* 0x0001c5b000027802 */ /* 0x000fe40000000f00 */
[----:B--23--:R-:W-:Y:S05]  /*1c5a0*/  CALL.REL.NOINC `($__internal_31_$__cuda_sm70_shflsync_idx_p) ;  /* 0x000007c000007944 */ /* 0x00cfea0003c00000 */
[----:B------:R-:W-:Y:S01]  /*1c5b0*/  MOV R12, R0 ;  /* 0x00000000000c7202 */ /* 0x000fe20000000f00 */
[----:B------:R-:W-:Y:S05]  /*1c5c0*/  BRA `(.L_x_1565) ;  /* 0xffffe1c000007947 */ /* 0x000fea000383ffff */
.L_x_1519:
[----:B------:R-:W-:Y:S01]  /*1c5d0*/  IMAD.MOV.U32 R5, RZ, RZ, R16 ;  /* 0x000000ffff057224 */ /* 0x000fe200078e0010 */
[----:B------:R-:W-:Y:S01]  /*1c5e0*/  MOV R3, 0x2 ;  /* 0x0000000200037802 */ /* 0x000fe20000000f00 */
[----:B----4-:R-:W-:Y:S01]  /*1c5f0*/  IMAD.MOV.U32 R0, RZ, RZ, 0x181f ;  /* 0x0000181fff007424 */ /* 0x010fe200078e00ff */
[----:B------:R-:W-:Y:S02]  /*1c600*/  MOV R2, 0x1c620 ;  /* 0x0001c62000027802 */ /* 0x000fe40000000f00 */
[----:B-123--:R-:W-:Y:S05]  /*1c610*/  CALL.REL.NOINC `($__internal_31_$__cuda_sm70_shflsync_idx_p) ;  /* 0x0000075000007944 */ /* 0x00efea0003c00000 */
[----:B------:R-:W-:Y:S05]  /*1c620*/  BRA `(.L_x_1566) ;  /* 0xffffe18000007947 */ /* 0x000fea000383ffff */
.L_x_1522:
[----:B------:R-:W-:Y:S01]  /*1c630*/  IMAD.MOV.U32 R5, RZ, RZ, R13 ;  /* 0x000000ffff057224 */ /* 0x000fe200078e000d */
[----:B-1----:R-:W-:Y:S01]  /*1c640*/  MOV R3, 0x3 ;  /* 0x0000000300037802 */ /* 0x002fe20000000f00 */
[----:B------:R-:W-:Y:S01]  /*1c650*/  IMAD.MOV.U32 R0, RZ, RZ, 0x181f ;  /* 0x0000181fff007424 */ /* 0x000fe200078e00ff */
[----:B------:R-:W-:-:S02]  /*1c660*/  MOV R2, 0x1c680 ;  /* 0x0001c68000027802 */ /* 0x000fc40000000f00 */
[----:B--234-:R-:W-:Y:S05]  /*1c670*/  CALL.REL.NOINC `($__internal_31_$__cuda_sm70_shflsync_idx_p) ;  /* 0x000006f000007944 */ /* 0x01cfea0003c00000 */
[----:B------:R-:W-:Y:S01]  /*1c680*/  IMAD.MOV.U32 R12, RZ, RZ, R0 ;  /* 0x000000ffff0c7224 */ /* 0x000fe200078e0000 */
[----:B------:R-:W-:Y:S01]  /*1c690*/  MOV R3, 0x3 ;  /* 0x0000000300037802 */ /* 0x000fe20000000f00 */
[----:B------:R-:W-:Y:S01]  /*1c6a0*/  IMAD.MOV.U32 R5, RZ, RZ, R16 ;  /* 0x000000ffff057224 */ /* 0x000fe200078e0010 */
[----:B------:R-:W-:-:S02]  /*1c6b0*/  MOV R0, 0x181f ;  /* 0x0000181f00007802 */ /* 0x000fc40000000f00 */
[----:B------:R-:W-:Y:S02]  /*1c6c0*/  MOV R2, 0x1c6e0 ;  /* 0x0001c6e000027802 */ /* 0x000fe40000000f00 */
[----:B------:R-:W-:Y:S05]  /*1c6d0*/  CALL.REL.NOINC `($__internal_31_$__cuda_sm70_shflsync_idx_p) ;  /* 0x0000069000007944 */ /* 0x000fea0003c00000 */
[----:B------:R-:W-:Y:S05]  /*1c6e0*/  BRA `(.L_x_1567) ;  /* 0xffffe24000007947 */ /* 0x000fea000383ffff */
.L_x_1524:
[----:B------:R-:W-:Y:S01]  /*1c6f0*/  IMAD.MOV.U32 R5, RZ, RZ, R114 ;  /* 0x000000ffff057224 */ /* 0x000fe200078e0072 */
[----:B------:R-:W-:Y:S01]  /*1c700*/  MOV R3, RZ ;  /* 0x000000ff00037202 */ /* 0x000fe20000000f00 */
[----:B------:R-:W-:Y:S01]  /*1c710*/  IMAD.MOV.U32 R0, RZ, RZ, 0x1f ;  /* 0x0000001fff007424 */ /* 0x000fe200078e00ff */
[----:B------:R-:W-:Y:S02]  /*1c720*/  MOV R2, 0x1c740 ;  /* 0x0001c74000027802 */ /* 0x000fe40000000f00 */
[----:B---3--:R-:W-:Y:S05]  /*1c730*/  CALL.REL.NOINC `($__internal_31_$__cuda_sm70_shflsync_idx_p) ;  /* 0x0000063000007944 */ /* 0x008fea0003c00000 */
[----:B------:R-:W-:Y:S01]  /*1c740*/  MOV R9, R0 ;  /* 0x0000000000097202 */ /* 0x000fe20000000f00 */
[----:B------:R-:W-:Y:S05]  /*1c750*/  BRA `(.L_x_1568) ;  /* 0xffffe40000007947 */ /* 0x000fea000383ffff */
.L_x_1525:
[----:B------:R-:W-:Y:S01]  /*1c760*/  IMAD.MOV.U32 R5, RZ, RZ, R114 ;  /* 0x000000ffff057224 */ /* 0x000fe200078e0072 */
[----:B------:R-:W-:Y:S01]  /*1c770*/  MOV R3, 0x1 ;  /* 0x0000000100037802 */ /* 0x000fe20000000f00 */
[----:B------:R-:W-:Y:S01]  /*1c780*/  IMAD.MOV.U32 R0, RZ, RZ, 0x1f ;  /* 0x0000001fff007424 */ /* 0x000fe200078e00ff */
[----:B------:R-:W-:Y:S02]  /*1c790*/  MOV R2, 0x1c7b0 ;  /* 0x0001c7b000027802 */ /* 0x000fe40000000f00 */
[----:B-123--:R-:W-:Y:S05]  /*1c7a0*/  CALL.REL.NOINC `($__internal_31_$__cuda_sm70_shflsync_idx_p) ;  /* 0x000005c000007944 */ /* 0x00efea0003c00000 */
[----:B------:R-:W-:Y:S01]  /*1c7b0*/  MOV R8, R0 ;  /* 0x0000000000087202 */ /* 0x000fe20000000f00 */
[----:B------:R-:W-:Y:S05]  /*1c7c0*/  BRA `(.L_x_1569) ;  /* 0xffffe3b000007947 */ /* 0x000fea000383ffff */
.L_x_1526:
[----:B------:R-:W-:Y:S02]  /*1c7d0*/  MOV R2, 0x1 ;  /* 0x0000000100027802 */ /* 0x000fe40000000f00 */
[----:B------:R-:W-:-:S02]  /*1c7e0*/  MOV R3, 0x1c800 ;  /* 0x0001c80000037802 */ /* 0x000fc40000000f00 */
[----:B-12-4-:R-:W-:Y:S05]  /*1c7f0*/  CALL.REL.NOINC `($__internal_32_$__cuda_sm70_shflsync_up_p) ;  /* 0x000005c000007944 */ /* 0x016fea0003c00000 */
[----:B------:R-:W-:Y:S05]  /*1c800*/  BRA `(.L_x_1570) ;  /* 0xffffe4a000007947 */ /* 0x000fea000383ffff */
.L_x_1527:
[----:B------:R-:W-:Y:S02]  /*1c810*/  MOV R2, 0x2 ;  /* 0x0000000200027802 */ /* 0x000fe40000000f00 */
[----:B------:R-:W-:-:S02]  /*1c820*/  MOV R3, 0x1c840 ;  /* 0x0001c84000037802 */ /* 0x000fc40000000f00 */
[----:B-12---:R-:W-:Y:S05]  /*1c830*/  CALL.REL.NOINC `($__internal_32_$__cuda_sm70_shflsync_up_p) ;  /* 0x0000058000007944 */ /* 0x006fea0003c00000 */
        /* <DEDUP_REMOVED lines=23> */
.L_x_1531:
[----:B------:R-:W-:Y:S02]  /*1c9b0*/  MOV R2, 0x1 ;  /* 0x0000000100027802 */ /* 0x000fe40000000f00 */
[----:B------:R-:W-:Y:S02]  /*1c9c0*/  MOV R3, 0x1c9e0 ;  /* 0x0001c9e000037802 */ /* 0x000fe40000000f00 */
[----:B------:R-:W-:Y:S05]  /*1c9d0*/  CALL.REL.NOINC `($__internal_32_$__cuda_sm70_shflsync_up_p) ;  /* 0x000003e000007944 */ /* 0x000fea0003c00000 */
[----:B------:R-:W-:Y:S01]  /*1c9e0*/  MOV R2, R4 ;  /* 0x0000000400027202 */ /* 0x000fe20000000f00 */
[----:B------:R-:W-:Y:S05]  /*1c9f0*/  BRA `(.L_x_1572) ;  /* 0xffffe51000007947 */ /* 0x000fea000383ffff */
.L_x_1532:
        /* <DEDUP_REMOVED lines=26> */
.L_x_1534:
[----:B------:R-:W-:Y:S02]  /*1cba0*/  SEL R0, RZ, 0x1, P0 ;  /* 0x00000001ff007807 */ /* 0x000fe40000000000 */
[----:B------:R-:W-:Y:S02]  /*1cbb0*/  MOV R2, 0x1cbd0 ;  /* 0x0001cbd000027802 */ /* 0x000fe40000000f00 */
[----:B---3--:R-:W-:Y:S05]  /*1cbc0*/  CALL.REL.NOINC `($__internal_33_$__cuda_sm70_votesync_ballot) ;  /* 0x0000026000007944 */ /* 0x008fea0003c00000 */
[----:B------:R-:W-:Y:S01]  /*1cbd0*/  MOV R8, R0 ;  /* 0x0000000000087202 */ /* 0x000fe20000000f00 */
[----:B------:R-:W-:Y:S05]  /*1cbe0*/  BRA `(.L_x_1574) ;  /* 0xffffe4b000007947 */ /* 0x000fea000383ffff */
.L_x_1535:
[----:B------:R-:W-:Y:S01]  /*1cbf0*/  IMAD.MOV.U32 R5, RZ, RZ, R6 ;  /* 0x000000ffff057224 */ /* 0x000fe200078e0006 */
[----:B--2---:R-:W-:Y:S01]  /*1cc00*/  MOV R3, R11 ;  /* 0x0000000b00037202 */ /* 0x004fe20000000f00 */
[----:B------:R-:W-:Y:S01]  /*1cc10*/  IMAD.MOV.U32 R0, RZ, RZ, 0x1f ;  /* 0x0000001fff007424 */ /* 0x000fe200078e00ff */
[----:B------:R-:W-:Y:S02]  /*1cc20*/  MOV R2, 0x1cc40 ;  /* 0x0001cc4000027802 */ /* 0x000fe40000000f00 */
[----:B-1-3--:R-:W-:Y:S05]  /*1cc30*/  CALL.REL.NOINC `($__internal_31_$__cuda_sm70_shflsync_idx_p) ;  /* 0x0000013000007944 */ /* 0x00afea0003c00000 */
[----:B------:R-:W-:Y:S01]  /*1cc40*/  IMAD.MOV.U32 R6, RZ, RZ, R0 ;  /* 0x000000ffff067224 */ /* 0x000fe200078e0000 */
[----:B------:R-:W-:Y:S01]  /*1cc50*/  MOV R3, R11 ;  /* 0x0000000b00037202 */ /* 0x000fe20000000f00 */
[----:B------:R-:W-:Y:S01]  /*1cc60*/  IMAD.MOV.U32 R5, RZ, RZ, R7 ;  /* 0x000000ffff057224 */ /* 0x000fe200078e0007 */
[----:B------:R-:W-:Y:S02]  /*1cc70*/  MOV R0, 0x1f ;  /* 0x0000001f00007802 */ /* 0x000fe40000000f00 */
[----:B------:R-:W-:-:S02]  /*1cc80*/  MOV R2, 0x1cca0 ;  /* 0x0001cca000027802 */ /* 0x000fc40000000f00 */
[----:B------:R-:W-:Y:S05]  /*1cc90*/  CALL.REL.NOINC `($__internal_31_$__cuda_sm70_shflsync_idx_p) ;  /* 0x000000d000007944 */ /* 0x000fea0003c00000 */
[----:B------:R-:W-:Y:S01]  /*1cca0*/  MOV R7, R0 ;  /* 0x0000000000077202 */ /* 0x000fe20000000f00 */
[----:B------:R-:W-:Y:S05]  /*1ccb0*/  BRA `(.L_x_1575) ;  /* 0xffffe42000007947 */ /* 0x000fea000383ffff */
.L_x_1538:
[----:B------:R-:W-:Y:S01]  /*1ccc0*/  IMAD.MOV.U32 R5, RZ, RZ, R4 ;  /* 0x000000ffff057224 */ /* 0x000fe200078e0004 */
[----:B------:R-:W-:-:S02]  /*1ccd0*/  MOV R0, 0x1f ;  /* 0x0000001f00007802 */ /* 0x000fc40000000f00 */
[----:B------:R-:W-:Y:S02]  /*1cce0*/  MOV R2, 0x1cd00 ;  /* 0x0001cd0000027802 */ /* 0x000fe40000000f00 */
[----:B-1234-:R-:W-:Y:S05]  /*1ccf0*/  CALL.REL.NOINC `($__internal_31_$__cuda_sm70_shflsync_idx_p) ;  /* 0x0000007000007944 */ /* 0x01efea0003c00000 */
[----:B------:R-:W-:Y:S01]  /*1cd00*/  MOV R12, R0 ;  /* 0x00000000000c7202 */ /* 0x000fe20000000f00 */
[----:B------:R-:W-:Y:S05]  /*1cd10*/  BRA `(.L_x_1537) ;  /* 0xffffe42000007947 */ /* 0x000fea000383ffff */
        .weak           $__internal_30_$__cuda_sm70_shflsync_bfly_p
        .type           $__internal_30_$__cuda_sm70_shflsync_bfly_p,@function
        .size           $__internal_30_$__cuda_sm70_shflsync_bfly_p,($__internal_31_$__cuda_sm70_shflsync_idx_p - $__internal_30_$__cuda_sm70_shflsync_bfly_p)
$__internal_30_$__cuda_sm70_shflsync_bfly_p:
[----:B------:R-:W-:Y:S04]  /*1cd20*/  WARPSYNC R6 ;  /* 0x0000000600007348 */ /* 0x000fe80003800000 */
[----:B------:R1:W2:Y:S02]  /*1cd30*/  SHFL.BFLY PT, R5, R2, R5, R7 ;  /* 0x0c00000502057389 */ /* 0x0002a400000e0007 */
[----:B-1----:R-:W-:Y:S02]  /*1cd40*/  MOV R2, R3 ;  /* 0x0000000300027202 */ /* 0x002fe40000000f00 */
[----:B------:R-:W-:-:S04]  /*1cd50*/  MOV R3, 0x0 ;  /* 0x0000000000037802 */ /* 0x000fc80000000f00 */
[----:B--2---:R-:W-:Y:S05]  /*1cd60*/  RET.REL.NODEC R2 `(_ZN7cutlass13device_kernelIN5flash19enable_sm80_to_sm89INS1_16FlashAttnFwdSm80INS1_25CollectiveMainloopFwdSm80ILi8ELi1ELb0EN4cute5tupleIJNS5_1CILi128EEENS7_ILi48EEENS7_ILi256EEEEEELi256ENS_6half_tEfNS_4arch4Sm80ELb0ELb0ELb1ELb1ELb0ELb1ELb1ELb1EEENS1_21CollectiveEpilogueFwdINS6_IJS8_SA_S9_EEENS6_IJNS7_ILi1EEESI_SI_EEESC_SE_Li256ELb1ELb1ELb1ELb0EEENS1_36VarlenDynamicPersistentTileSchedulerILi128ELi48ELi256ELi256ELb1ELb1ELb0ELb0ELb1ELb1EEEEEEEEEvNT_6ParamsE) ;  /* 0xfffe329002007950 */ /* 0x004fea0003c3ffff */
        .weak           $__internal_31_$__cuda_sm70_shflsync_idx_p
        .type           $__internal_31_$__cuda_sm70_shflsync_idx_p,@function
        .size           $__internal_31_$__cuda_sm70_shflsync_idx_p,($__internal_32_$__cuda_sm70_shflsync_up_p - $__internal_31_$__cuda_sm70_shflsync_idx_p)
$__internal_31_$__cuda_sm70_shflsync_idx_p:
[----:B------:R-:W-:-:S04]  /*1cd70*/  MOV R115, 0xffffffff ;  /* 0xffffffff00737802 */ /* 0x000fc80000000f00 */
[----:B------:R-:W-:Y:S04]  /*1cd80*/  WARPSYNC R115 ;  /* 0x0000007300007348 */ /* 0x000fe80003800000 */
[----:B------:R1:W2:Y:S02]  /*1cd90*/  SHFL.IDX PT, R0, R5, R3, R0 ;  /* 0x0000000305007389 */ /* 0x0002a400000e0000 */
[----:B-1----:R-:W-:-:S04]  /*1cda0*/  MOV R3, 0x0 ;  /* 0x0000000000037802 */ /* 0x002fc80000000f00 */
[----:B--2---:R-:W-:Y:S05]  /*1cdb0*/  RET.REL.NODEC R2 `(_ZN7cutlass13device_kernelIN5flash19enable_sm80_to_sm89INS1_16FlashAttnFwdSm80INS1_25CollectiveMainloopFwdSm80ILi8ELi1ELb0EN4cute5tupleIJNS5_1CILi128EEENS7_ILi48EEENS7_ILi256EEEEEELi256ENS_6half_tEfNS_4arch4Sm80ELb0ELb0ELb1ELb1ELb0ELb1ELb1ELb1EEENS1_21CollectiveEpilogueFwdINS6_IJS8_SA_S9_EEENS6_IJNS7_ILi1EEESI_SI_EEESC_SE_Li256ELb1ELb1ELb1ELb0EEENS1_36VarlenDynamicPersistentTileSchedulerILi128ELi48ELi256ELi256ELb1ELb1ELb0ELb0ELb1ELb1EEEEEEEEEvNT_6ParamsE) ;  /* 0xfffe324002007950 */ /* 0x004fea0003c3ffff */
        .weak           $__internal_32_$__cuda_sm70_shflsync_up_p
        .type           $__internal_32_$__cuda_sm70_shflsync_up_p,@function
        .size           $__internal_32_$__cuda_sm70_shflsync_up_p,($__internal_33_$__cuda_sm70_votesync_ballot - $__internal_32_$__cuda_sm70_shflsync_up_p)
$__internal_32_$__cuda_sm70_shflsync_up_p:
[----:B------:R-:W-:Y:S02]  /*1cdc0*/  IMAD.MOV.U32 R4, RZ, RZ, RZ ;  /* 0x000000ffff047224 */ /* 0x000fe400078e00ff */
[----:B------:R-:W-:-:S04]  /*1cdd0*/  IMAD.MOV.U32 R10, RZ, RZ, -0x1 ;  /* 0xffffffffff0a7424 */ /* 0x000fc800078e00ff */
[----:B------:R-:W-:Y:S04]  /*1cde0*/  WARPSYNC R10 ;  /* 0x0000000a00007348 */ /* 0x000fe80003800000 */
[----:B------:R1:W2:Y:S02]  /*1cdf0*/  SHFL.UP PT, R4, R0, R2, R4 ;  /* 0x0400000200047389 */ /* 0x0002a400000e0004 */
[----:B-1----:R-:W-:Y:S02]  /*1ce00*/  MOV R2, R3 ;  /* 0x0000000300027202 */ /* 0x002fe40000000f00 */
[----:B------:R-:W-:-:S04]  /*1ce10*/  MOV R3, 0x0 ;  /* 0x0000000000037802 */ /* 0x000fc80000000f00 */
[----:B--2---:R-:W-:Y:S05]  /*1ce20*/  RET.REL.NODEC R2 `(_ZN7cutlass13device_kernelIN5flash19enable_sm80_to_sm89INS1_16FlashAttnFwdSm80INS1_25CollectiveMainloopFwdSm80ILi8ELi1ELb0EN4cute5tupleIJNS5_1CILi128EEENS7_ILi48EEENS7_ILi256EEEEEELi256ENS_6half_tEfNS_4arch4Sm80ELb0ELb0ELb1ELb1ELb0ELb1ELb1ELb1EEENS1_21CollectiveEpilogueFwdINS6_IJS8_SA_S9_EEENS6_IJNS7_ILi1EEESI_SI_EEESC_SE_Li256ELb1ELb1ELb1ELb0EEENS1_36VarlenDynamicPersistentTileSchedulerILi128ELi48ELi256ELi256ELb1ELb1ELb0ELb0ELb1ELb1EEEEEEEEEvNT_6ParamsE) ;  /* 0xfffe31d002007950 */ /* 0x004fea0003c3ffff */
        .weak           $__internal_33_$__cuda_sm70_votesync_ballot
        .type           $__internal_33_$__cuda_sm70_votesync_ballot,@function
        .size           $__internal_33_$__cuda_sm70_votesync_ballot,(.L_x_2625 - $__internal_33_$__cuda_sm70_votesync_ballot)
$__internal_33_$__cuda_sm70_votesync_ballot:
[----:B------:R-:W-:Y:S01]  /*1ce30*/  ISETP.NE.U32.AND P0, PT, R0, 0x1, PT ;  /* 0x000000010000780c */ /* 0x000fe20003f05070 */
[----:B------:R-:W-:-:S04]  /*1ce40*/  IMAD.MOV.U32 R3, RZ, RZ, -0x1 ;  /* 0xffffffffff037424 */ /* 0x000fc800078e00ff */
[----:B------:R-:W-:Y:S08]  /*1ce50*/  WARPSYNC R3 ;  /* 0x0000000300007348 */ /* 0x000ff00003800000 */
[----:B------:R-:W-:-:S04]  /*1ce60*/  VOTE.ANY R0, PT, !P0 ;  /* 0x0000000000007806 */ /* 0x000fc800040e0100 */
[----:B------:R-:W-:Y:S01]  /*1ce70*/  LOP3.LUT R0, R0, R3, RZ, 0xc0, !PT ;  /* 0x0000000300007212 */ /* 0x000fe200078ec0ff */
[----:B------:R-:W-:-:S04]  /*1ce80*/  IMAD.MOV.U32 R3, RZ, RZ, 0x0 ;  /* 0x00000000ff037424 */ /* 0x000fc800078e00ff */
[----:B------:R-:W-:Y:S05]  /*1ce90*/  RET.REL.NODEC R2 `(_ZN7cutlass13device_kernelIN5flash19enable_sm80_to_sm89INS1_16FlashAttnFwdSm80INS1_25CollectiveMainloopFwdSm80ILi8ELi1ELb0EN4cute5tupleIJNS5_1CILi128EEENS7_ILi48EEENS7_ILi256EEEEEELi256ENS_6half_tEfNS_4arch4Sm80ELb0ELb0ELb1ELb1ELb0ELb1ELb1ELb1EEENS1_21CollectiveEpilogueFwdINS6_IJS8_SA_S9_EEENS6_IJNS7_ILi1EEESI_SI_EEESC_SE_Li256ELb1ELb1ELb1ELb0EEENS1_36VarlenDynamicPersistentTileSchedulerILi128ELi48ELi256ELi256ELb1ELb1ELb0ELb0ELb1ELb1EEEEEEEEEvNT_6ParamsE) ;  /* 0xfffe316002007950 */ /* 0x000fea0003c3ffff */
.L_x_1576:
        /* <DEDUP_REMOVED lines=14> */
.L_x_2625:


//--------------------- .text._ZN7cutlass13device_kernelIN5flash19enable_sm80_to_sm89INS1_16FlashAttnFwdSm80INS1_25CollectiveMainloopFwdSm80ILi8ELi1ELb0EN4cute5tupleIJNS5_1CILi128EEENS7_ILi64EEENS7_ILi256EEEEEELi256ENS_6half_tEfNS_4arch4Sm80ELb0ELb1ELb1ELb0ELb0ELb0ELb1ELb1EEENS1_21CollectiveEpilogueFwdINS6_IJS8_SA_S9_EEENS6_IJNS7_ILi1EEESI_SI_EEESC_SE_Li256ELb0ELb1ELb1ELb0EEENS1_19SingleTileSchedulerILb0ELb1ELb1ELi128EEEEEEEEEvNT_6ParamsE --------------------------
	.section	.text._ZN7cutlass13device_kernelIN5flash19enable_sm80_to_sm89INS1_16FlashAttnFwdSm80INS1_25CollectiveMainloopFwdSm80ILi8ELi1ELb0EN4cute5tupleIJNS5_1CILi128EEENS7_ILi64EEENS7_ILi256EEEEEELi256ENS_6half_tEfNS_4arch4Sm80ELb0ELb1ELb1ELb0ELb0ELb0ELb1ELb1EEENS1_21CollectiveEpilogueFwdINS6_IJS8_SA_S9_EEENS6_IJNS7_ILi1EEESI_SI_EEESC_SE_Li256ELb0ELb1ELb1ELb0EEENS1_19SingleTileSchedulerILb0ELb1ELb1ELi128EEEEEEEEEvNT_6ParamsE,"ax",@progbits
	.sectioninfo	@"SHI_REGISTERS=255"
	.align	128
.text._ZN7cutlass13device_kernelIN5flash19enable_sm80_to_sm89INS1_16FlashAttnFwdSm80INS1_25CollectiveMainloopFwdSm80ILi8ELi1ELb0EN4cute5tupleIJNS5_1CILi128EEENS7_ILi64EEENS7_ILi256EEEEEELi256ENS_6half_tEfNS_4arch4Sm80ELb0ELb1ELb1ELb0ELb0ELb0ELb1ELb1EEENS1_21CollectiveEpilogueFwdINS6_IJS8_SA_S9_EEENS6_IJNS7_ILi1EEESI_SI_EEESC_SE_Li256ELb0ELb1ELb1ELb0EEENS1_19SingleTileSchedulerILb0ELb1ELb1ELi128EEEEEEEEEvNT_6ParamsE:
        .type           _ZN7cutlass13device_kernelIN5flash19enable_sm80_to_sm89INS1_16FlashAttnFwdSm80INS1_25CollectiveMainloopFwdSm80ILi8ELi1ELb0EN4cute5tupleIJNS5_1CILi128EEENS7_ILi64EEENS7_ILi256EEEEEELi256ENS_6half_tEfNS_4arch4Sm80ELb0ELb1ELb1ELb0ELb0ELb0ELb1ELb1EEENS1_21CollectiveEpilogueFwdINS6_IJS8_SA_S9_EEENS6_IJNS7_ILi1EEESI_SI_EEESC_SE_Li256ELb0ELb1ELb1ELb0EEENS1_19SingleTileSchedulerILb0ELb1ELb1ELi128EEEEEEEEEvNT_6ParamsE,@function
        .size           _ZN7cutlass13device_kernelIN5flash19enable_sm80_to_sm89INS1_16FlashAttnFwdSm80INS1_25CollectiveMainloopFwdSm80ILi8ELi1ELb0EN4cute5tupleIJNS5_1CILi128EEENS7_ILi64EEENS7_ILi256EEEEEELi256ENS_6half_tEfNS_4arch4Sm80ELb0ELb1ELb1ELb0ELb0ELb0ELb1ELb1EEENS1_21CollectiveEpilogueFwdINS6_IJS8_SA_S9_EEENS6_IJNS7_ILi1EEESI_SI_EEESC_SE_Li256ELb0ELb1ELb1ELb0EEENS1_19SingleTileSchedulerILb0ELb1ELb1ELi128EEEEEEEEEvNT_6ParamsE,(.L_x_2630 - _ZN7cutlass13device_kernelIN5flash19enable_sm80_to_sm89INS1_16FlashAttnFwdSm80INS1_25CollectiveMainloopFwdSm80ILi8ELi1ELb0EN4cute5tupleIJNS5_1CILi128EEENS7_ILi64EEENS7_ILi256EEEEEELi256ENS_6half_tEfNS_4arch4Sm80ELb0ELb1ELb1ELb0ELb0ELb0ELb1ELb1EEENS1_21CollectiveEpilogueFwdINS6_IJS8_SA_S9_EEENS6_IJNS7_ILi1EEESI_SI_EEESC_SE_Li256ELb0ELb1ELb1ELb0EEENS1_19SingleTileSchedulerILb0ELb1ELb1ELi128EEEEEEEEEvNT_6ParamsE)
        .other          _ZN7cutlass13device_kernelIN5flash19enable_sm80_to_sm89INS1_16FlashAttnFwdSm80INS1_25CollectiveMainloopFwdSm80ILi8ELi1ELb0EN4cute5tupleIJNS5_1CILi128EEENS7_ILi64EEENS7_ILi256EEEEEELi256ENS_6half_tEfNS_4arch4Sm80ELb0ELb1ELb1ELb0ELb0ELb0ELb1ELb1EEENS1_21CollectiveEpilogueFwdINS6_IJS8_SA_S9_EEENS6_IJNS7_ILi1EEESI_SI_EEESC_SE_Li256ELb0ELb1ELb1ELb0EEENS1_19SingleTileSchedulerILb0ELb1ELb1ELi128EEEEEEEEEvNT_6ParamsE,@"STO_CUDA_ENTRY STV_DEFAULT"
_ZN7cutlass13device_kernelIN5flash19enable_sm80_to_sm89INS1_16FlashAttnFwdSm80INS1_25CollectiveMainloopFwdSm80ILi8ELi1ELb0EN4cute5tupleIJNS5_1CILi128EEENS7_ILi64EEENS7_ILi256EEEEEELi256ENS_6half_tEfNS_4arch4Sm80ELb0ELb1ELb1ELb0ELb0ELb0ELb1ELb1EEENS1_21CollectiveEpilogueFwdINS6_IJS8_SA_S9_EEENS6_IJNS7_ILi1EEESI_SI_EEESC_SE_Li256ELb0ELb1ELb1ELb0EEENS1_19SingleTileSchedulerILb0ELb1ELb1ELi128EEEEEEEEEvNT_6ParamsE:
        /* <DEDUP_REMOVED lines=18> */
.L_x_1577:
[----:B---3--:R-:W-:Y:S02]  /*0120*/  ULDC.64 UR4, c[0x0][0x550] ;  /* 0x0001540000047ab9 */ /* 0x008fe40000000a00 */
[----:B------:R-:W-:Y:S02]  /*0130*/  UISETP.NE.AND UP0, UPT, UR4, 0x1, UPT ;  /* 0x000000010400788c */ /* 0x000fe4000bf05270 */
[----:B------:R-:W-:-:S02]  /*0140*/  UIMAD.WIDE.U32 UR8, UR6, UR5, URZ ;  /* 0x00000005060872a5 */ /* 0x000fc4000f8e003f */
[----:B------:R-:W-:Y:S02]  /*0150*/  ULDC UR4, c[0x0][0x558] ;  /* 0x0001560000047ab9 */ /* 0x000fe40000000800 */
[----:B------:R-:W-:-:S05]  /*0160*/  UMOV UR10, UR6 ;  /* 0x00000006000a7c82 */ /* 0x000fca0008000000 */
[----:B------:R-:W-:-:S03]  /*0170*/  @UP0 USHF.R.U32.HI UR10, URZ, UR4, UR9 ;  /* 0x000000043f0a0299 */ /* 0x000fc60008011609 */
.L_x_1578:
        /* <DEDUP_REMOVED lines=14> */
[----:B------:R-:W-:Y:S02]  /*0260*/  UIADD3 UR13, UR11, -UR13, URZ ;  /* 0x8000000d0b0d7290 */ /* 0x000fe4000fffe03f */
[----:B------:R-:W-:Y:S02]  /*0270*/  ULDC UR5, c[0x0][0x1d0] ;  /* 0x0000740000057ab9 */ /* 0x000fe40000000800 */
[----:B-1----:R-:W-:-:S04]  /*0280*/  USHF.L.U32 UR9, UR8, 0x7, URZ ;  /* 0x0000000708097899 */ /* 0x002fc8000800063f */
[----:B------:R-:W-:-:S04]  /*0290*/  @UP2 UIADD3 UR14, UR9, 0x7f, URZ ;  /* 0x0000007f090e2890 */ /* 0x000fc8000fffe03f */
[----:B------:R-:W-:Y:S02]  /*02a0*/  UIMAD.WIDE.U32 UR14, UR14, UR6, URZ ;  /* 0x000000060e0e72a5 */ /* 0x000fe4000f8e003f */
[----:B------:R-:W-:Y:S02]  /*02b0*/  UIADD3 UR6, UR9, 0x7f, URZ ;  /* 0x0000007f09067890 */ /* 0x000fe4000fffe03f */
[----:B------:R-:W-:-:S04]  /*02c0*/  @UP2 USHF.R.U32.HI UR6, URZ, UR7, UR15 ;  /* 0x000000073f062299 */ /* 0x000fc8000801160f */
        /* <DEDUP_REMOVED lines=14> */
.L_x_1580:
[----:B------:R-:W-:Y:S02]  /*03b0*/  ULDC UR4, c[0x0][0x32c] ;  /* 0x0000cb0000047ab9 */ /* 0x000fe40000000800 */
[----:B------:R-:W-:-:S03]  /*03c0*/  UISETP.NE.AND UP0, UPT, UR11, UR4, UPT ;  /* 0x000000040b00728c */ /* 0x000fc6000bf05270 */
[----:B------:R-:W-:Y:S02]  /*03d0*/  ULDC.64 UR4, c[0x0][0x330] ;  /* 0x0000cc0000047ab9 */ /* 0x000fe40000000a00 */
[----:B------:R-:W-:-:S06]  /*03e0*/  UIMAD.WIDE.U32 UR14, UR7, UR4, URZ ;  /* 0x00000004070e72a5 */ /* 0x000fcc000f8e003f */
[----:B------:R-:W-:Y:S02]  /*03f0*/  @UP0 USHF.R.U32.HI UR7, URZ, UR5, UR15 ;  /* 0x000000053f070299 */ /* 0x000fe4000801160f */
.L_x_1581:
[----:B------:R-:W-:Y:S02]  /*0400*/  ULDC UR4, c[0x0][0x32c] ;  /* 0x0000cb0000047ab9 */ /* 0x000fe40000000800 */
[----:B------:R-:W-:-:S04]  /*0410*/  UIMAD UR4, UR7, UR4, UR4 ;  /* 0x00000004070472a4 */ /* 0x000fc8000f8e0204 */
[----:B------:R-:W-:-:S04]  /*0420*/  UISETP.LT.AND UP0, UPT, UR6, UR4, UPT ;  /* 0x000000040600728c */ /* 0x000fc8000bf01270 */
[----:B------:R-:W-:-:S03]  /*0430*/  USEL UR6, UR6, UR4, UP0 ;  /* 0x0000000406067287 */ /* 0x000fc60008000000 */
.L_x_1579:
[----:B------:R-:W-:Y:S01]  /*0440*/  ULDC.64 UR4, c[0x0][0x2c8] ;  /* 0x0000b20000047ab9 */ /* 0x000fe20000000a00 */
[----:B------:R-:W-:Y:S01]  /*0450*/  PLOP3.LUT P0, PT, PT, PT, UP1, 0x40, 0x0 ;  /* 0x000000000000781c */ /* 0x000fe20003f0e818 */
[----:B------:R-:W-:Y:S02]  /*0460*/  UMOV UR7, 0x3f ;  /* 0x0000003f00077882 */ /* 0x000fe40000000000 */
[----:B------:R-:W-:Y:S02]  /*0470*/  ULDC UR11, c[0x0][0x1d0] ;  /* 0x00007400000b7ab9 */ /* 0x000fe40000000800 */
[----:B------:R-:W-:Y:S02]  /*0480*/  UIMAD.WIDE.U32 UR14, UR9, UR4, URZ ;  /* 0x00000004090e72a5 */ /* 0x000fe4000f8e003f */
[----:B------:R-:W-:Y:S02]  /*0490*/  UIADD3 UR6, UR6, 0x3f, URZ ;  /* 0x0000003f06067890 */ /* 0x000fe4000fffe03f */
[----:B------:R-:W-:-:S02]  /*04a0*/  UIADD3 UR7, UR7, UR11, URZ ;  /* 0x0000000b07077290 */ /* 0x000fc4000fffe03f */
[----:B------:R-:W-:Y:S02]  /*04b0*/  UMOV UR4, UR9 ;  /* 0x0000000900047c82 */ /* 0x000fe40008000000 */
[----:B------:R-:W-:Y:S02]  /*04c0*/  @UP2 USHF.R.U32.HI UR4, URZ, UR5, UR15 ;  /* 0x000000053f042299 */ /* 0x000fe4000801160f */
[----:B------:R-:W-:Y:S02]  /*04d0*/  ULDC UR13, c[0x0][0x168] ;  /* 0x00005a00000d7ab9 */ /* 0x000fe40000000800 */
[----:B------:R-:W-:Y:S02]  /*04e0*/  USHF.R.S32.HI UR15, URZ, 0x1f, UR6 ;  /* 0x0000001f3f0f7899 */ /* 0x000fe40008011406 */
[----:B------:R-:W-:Y:S02]  /*04f0*/  USHF.R.S32.HI UR14, URZ, 0x1f, UR7 ;  /* 0x0000001f3f0e7899 */ /* 0x000fe40008011407 */
[----:B------:R-:W-:-:S02]  /*0500*/  UIADD3 UR11, UR11, -UR13, URZ ;  /* 0x8000000d0b0b7290 */ /* 0x000fc4000fffe03f */
[----:B------:R-:W-:Y:S02]  /*0510*/  ULEA.HI UR6, UR15, UR6, URZ, 0x6 ;  /* 0x000000060f067291 */ /* 0x000fe4000f8f303f */
[----:B------:R-:W-:Y:S02]  /*0520*/  ULEA.HI UR14, UR14, UR7, URZ, 0x6 ;  /* 0x000000070e0e7291 */ /* 0x000fe4000f8f303f */
[----:B------:R-:W-:Y:S02]  /*0530*/  UIADD3 UR4, UR11, UR4, URZ ;  /* 0x000000040b047290 */ /* 0x000fe4000fffe03f */
[----:B------:R-:W-:Y:S02]  /*0540*/  ULDC UR5, c[0x0][0x324] ;  /* 0x0000c90000057ab9 */ /* 0x000fe40000000800 */
[----:B------:R-:W-:Y:S02]  /*0550*/  USHF.R.S32.HI UR6, URZ, 0x6, UR6 ;  /* 0x000000063f067899 */ /* 0x000fe40008011406 */
[----:B------:R-:W-:-:S02]  /*0560*/  USHF.R.S32.HI UR14, URZ, 0x6, UR14 ;  /* 0x000000063f0e7899 */ /* 0x000fc4000801140e */
[----:B------:R-:W-:Y:S02]  /*0570*/  UIADD3 UR5, UR4, -UR5, URZ ;  /* 0x8000000504057290 */ /* 0x000fe4000fffe03f */
[----:B------:R-:W-:-:S04]  /*0580*/  UISETP.LT.AND UP0, UPT, UR14, UR6, UPT ;  /* 0x000000060e00728c */ /* 0x000fc8000bf01270 */
[----:B------:R-:W-:Y:S01]  /*0590*/  USEL UR6, UR14, UR6, UP0 ;  /* 0x000000060e067287 */ /* 0x000fe20008000000 */
[----:B------:R-:W-:Y:S01]  /*05a0*/  MOV R2, UR5 ;  /* 0x0000000500027c02 */ /* 0x000fe20008000f00 */
[----:B------:R-:W-:Y:S05]  /*05b0*/  @P0 BRA `(.L_x_1582) ;  /* 0x0000010000000947 */ /* 0x000fea0003800000 */
[----:B------:R-:W-:-:S04]  /*05c0*/  MOV R0, UR4 ;  /* 0x0000000400007c02 */ /* 0x000fc80008000f00 */
        /* <DEDUP_REMOVED lines=9> */
.L_x_1583:
[----:B------:R-:W-:-:S04]  /*0660*/  MOV R3, c[0x0][0x32c] ;  /* 0x0000cb0000037a02 */ /* 0x000fc80000000f00 */
[----:B------:R-:W-:-:S13]  /*0670*/  ISETP.NE.AND P0, PT, R3, 0x1, PT ;  /* 0x000000010300780c */ /* 0x000fda0003f05270 */
[----:B------:R-:W-:-:S05]  /*0680*/  @P0 IMAD.HI.U32 R3, R0, c[0x0][0x330], RZ ;  /* 0x0000cc0000030a27 */ /* 0x000fca00078e00ff */
[----:B------:R-:W-:-:S05]  /*0690*/  @P0 SHF.R.U32.HI R0, RZ, c[0x0][0x334], R3 ;  /* 0x0000cd00ff000a19 */ /* 0x000fca0000011603 */
.L_x_1584:
[----:B------:R-:W-:-:S05]  /*06a0*/  IMAD R0, R0, c[0x0][0x32c], RZ ;  /* 0x0000cb0000007a24 */ /* 0x000fca00078e02ff */
[----:B------:R-:W-:-:S04]  /*06b0*/  IMNMX R2, R2, R0, !PT ;  /* 0x0000000002027217 */ /* 0x000fc80007800200 */
.L_x_1582:
[----:B------:R-:W-:Y:S01]  /*06c0*/  SHF.R.S32.HI R0, RZ, 0x1f, R2 ;  /* 0x0000001fff007819 */ /* 0x000fe20000011402 */
[----:B------:R-:W-:Y:S02]  /*06d0*/  USHF.R.U32.HI UR5, URZ, 0x10, UR12 ;  /* 0x000000103f057899 */ /* 0x000fe4000801160c */
[----:B------:R-:W-:Y:S01]  /*06e0*/  ULDC UR4, c[0x0][0x338] ;  /* 0x0000ce0000047ab9 */ /* 0x000fe20000000800 */
[----:B------:R-:W-:Y:S01]  /*06f0*/  LEA.HI R0, R0, R2, RZ, 0x6 ;  /* 0x0000000200007211 */ /* 0x000fe200078f30ff */
[----:B------:R-:W-:-:S03]  /*0700*/  UISETP.NE.AND UP0, UPT, UR5, URZ, UPT ;  /* 0x0000003f0500728c */ /* 0x000fc6000bf05270 */
[----:B------:R-:W-:Y:S01]  /*0710*/  SHF.R.S32.HI R0, RZ, 0x6, R0 ;  /* 0x00000006ff007819 */ /* 0x000fe20000011400 */
[----:B------:R-:W-:-:S03]  /*0720*/  USEL UR4, UR5, UR4, UP0 ;  /* 0x0000000405047287 */ /* 0x000fc60008000000 */
[----:B------:R-:W-:Y:S01]  /*0730*/  IMNMX R9, RZ, R0, !PT ;  /* 0x00000000ff097217 */ /* 0x000fe20007800200 */
[----:B------:R-:W-:-:S03]  /*0740*/  IMAD.MOV.U32 R0, RZ, RZ, RZ ;  /* 0x000000ffff007224 */ /* 0x000fc600078e00ff */
[----:B------:R-:W-:-:S13]  /*0750*/  ISETP.LT.AND P0, PT, R9, UR6, PT ;  /* 0x0000000609007c0c */ /* 0x000fda000bf01270 */
[----:B------:R-:W-:Y:S05]  /*0760*/  @!P0 BRA `(.L_x_1585) ;  /* 0x000001f000008947 */ /* 0x000fea0003800000 */
[----:B------:R-:W-:Y:S01]  /*0770*/  IMAD.U32 R5, RZ, RZ, UR4 ;  /* 0x00000004ff057e24 */ /* 0x000fe2000f8e00ff */
[----:B------:R-:W-:-:S04]  /*0780*/  UIADD3 UR5, UR4, -0x1, UR6 ;  /* 0xffffffff04057890 */ /* 0x000fc8000fffe006 */
[----:B------:R-:W-:Y:S02]  /*0790*/  IABS R0, R5 ;  /* 0x0000000500007213 */ /* 0x000fe40000000000 */
[----:B------:R-:W-:-:S03]  /*07a0*/  IADD3 R8, -R9, UR5, RZ ;  /* 0x0000000509087c10 */ /* 0x000fc6000fffe1ff */
        /* <DEDUP_REMOVED lines=11> */
[----:B------:R-:W-:-:S04]  /*0860*/  IMAD.MOV R6, RZ, RZ, -R0 ;  /* 0x000000ffff067224 */ /* 0x000fc800078e0a00 */
        /* <DEDUP_REMOVED lines=9> */
[----:B------:R-:W-:Y:S02]  /*0900*/  LOP3.LUT R2, R8, UR4, RZ, 0x3c, !PT ;  /* 0x0000000408027c12 */ /* 0x000fe4000f8e3cff */
[----:B------:R-:W-:Y:S02]  /*0910*/  ISETP.NE.AND P1, PT, RZ, UR4, PT ;  /* 0x00000004ff007c0c */ /* 0x000fe4000bf25270 */
[----:B------:R-:W-:-:S07]  /*0920*/  ISETP.GE.AND P0, PT, R2, RZ, PT ;  /* 0x000000ff0200720c */ /* 0x000fce0003f06270 */
[----:B------:R-:W-:-:S06]  /*0930*/  @P2 IADD3 R0, R0, 0x1, RZ ;  /* 0x0000000100002810 */ /* 0x000fcc0007ffe0ff */
[----:B------:R-:W-:Y:S01]  /*0940*/  @!P0 IMAD.MOV R0, RZ, RZ, -R0 ;  /* 0x000000ffff008224 */ /* 0x000fe200078e0a00 */
[----:B------:R-:W-:Y:S02]  /*0950*/  @!P1 LOP3.LUT R0, RZ, UR4, RZ, 0x33, !PT ;  /* 0x00000004ff009c12 */ /* 0x000fe4000f8e33ff */
.L_x_1585:
[----:B------:R-:W-:Y:S01]  /*0960*/  ULOP3.LUT UR12, UR12, 0xffff, URZ, 0xc0, !UPT ;  /* 0x0000ffff0c0c7892 */ /* 0x000fe2000f8ec03f */
[----:B------:R-:W-:Y:S01]  /*0970*/  PLOP3.LUT P2, PT, PT, PT, PT, 0x80, 0x0 ;  /* 0x000000000000781c */ /* 0x000fe20003f4f070 */
[----:B------:R-:W-:Y:S01]  /*0980*/  IMAD.MOV.U32 R18, RZ, RZ, RZ ;  /* 0x000000ffff127224 */ /* 0x000fe200078e00ff */
[----:B------:R-:W-:Y:S01]  /*0990*/  MOV R17, RZ ;  /* 0x000000ff00117202 */ /* 0x000fe20000000f00 */
[----:B------:R-:W-:Y:S01]  /*09a0*/  CS2R R116, SRZ ;  /* 0x0000000000747805 */ /* 0x000fe2000001ff00 */
[----:B------:R-:W-:Y:S01]  /*09b0*/  CS2R R114, SRZ ;  /* 0x0000000000727805 */ /* 0x000fe2000001ff00 */
[----:B------:R-:W-:Y:S01]  /*09c0*/  IMAD R231, R0, UR12, R9 ;  /* 0x0000000c00e77c24 */ /* 0x000fe2000f8e0209 */
[----:B------:R-:W-:Y:S01]  /*09d0*/  ULDC.64 UR12, c[0x0][0x118] ;  /* 0x00004600000c7ab9 */ /* 0x000fe20000000a00 */
[----:B------:R-:W-:Y:S01]  /*09e0*/  CS2R R112, SRZ ;  /* 0x0000000000707805 */ /* 0x000fe2000001ff00 */
[----:B------:R-:W-:Y:S01]  /*09f0*/  CS2R R110, SRZ ;  /* 0x00000000006e7805 */ /* 0x000fe2000001ff00 */
[----:B------:R-:W-:Y:S01]  /*0a00*/  IMAD.IADD R0, R231, 0x1, R0 ;  /* 0x00000001e7007824 */ /* 0x000fe200078e0200 */
[----:B------:R-:W-:Y:S01]  /*0a10*/  CS2R R108, SRZ ;  /* 0x00000000006c7805 */ /* 0x000fe2000001ff00 */
[----:B------:R-:W-:Y:S01]  /*0a20*/  CS2R R106, SRZ ;  /* 0x00000000006a7805 */ /* 0x000fe2000001ff00 */
[----:B------:R-:W-:Y:S01]  /*0a30*/  CS2R R104, SRZ ;  /* 0x0000000000687805 */ /* 0x000fe2000001ff00 */
[----:B------:R-:W-:Y:S01]  /*0a40*/  CS2R R102, SRZ ;  /* 0x0000000000667805 */ /* 0x000fe2000001ff00 */
[----:B------:R-:W-:Y:S01]  /*0a50*/  IMNMX R172, R0, UR6, PT ;  /* 0x0000000600ac7c17 */ /* 0x000fe2000b800200 */
        /* <DEDUP_REMOVED lines=59> */
[----:B------:R-:W-:Y:S01]  /*0e10*/  USHF.R.S32.HI UR14, URZ, 0x1f, UR10 ;  /* 0x0000001f3f0e7899 */ /* 0x000fe2000801140a */
[----:B------:R-:W-:Y:S01]  /*0e20*/  SHF.R.S32.HI R124, RZ, 0x1f, R132 ;  /* 0x0000001fff7c7819 */ /* 0x000fe20000011484 */
[----:B------:R-:W-:Y:S01]  /*0e30*/  ULDC.64 UR4, c[0x0][0x1b8] ;  /* 0x00006e0000047ab9 */ /* 0x000fe20000000a00 */
[----:B------:R-:W-:-:S13]  /*0e40*/  ISETP.NE.AND.EX P4, PT, RZ, c[0x0][0x344], PT, P4 ;  /* 0x0000d100ff007a0c */ /* 0x000fda0003f85340 */
[----:B------:R-:W-:-:S04]  /*0e50*/  @P4 IMAD.MOV.U32 R2, RZ, RZ, 0x4 ;  /* 0x00000004ff024424 */ /* 0x000fc800078e00ff */
[----:B------:R-:W-:-:S05]  /*0e60*/  @P4 IMAD.WIDE R2, R26, R2, c[0x0][0x340] ;  /* 0x0000d0001a024625 */ /* 0x000fca00078e0202 */
[----:B------:R1:W2:Y:S01]  /*0e70*/  @P4 LDG.E R16, [R2.64] ;  /* 0x0000000c02104981 */ /* 0x0002a2000c1e1900 */
[----:B------:R-:W-:Y:S01]  /*0e80*/  UIMAD UR6, UR14, UR4, URZ ;  /* 0x000000040e0672a4 */ /* 0x000fe2000f8e023f */
[----:B------:R-:W-:Y:S01]  /*0e90*/  PLOP3.LUT P1, PT, PT, PT, UP2, 0x80, 0x0 ;  /* 0x000000000000781c */ /* 0x000fe20003f2f028 */
[----:B------:R-:W-:Y:S01]  /*0ea0*/  UIMAD.WIDE.U32 UR16, UR10, UR4, URZ ;  /* 0x000000040a1072a5 */ /* 0x000fe2000f8e003f */
[----:B------:R-:W-:Y:S01]  /*0eb0*/  PLOP3.LUT P0, PT, PT, PT, UP2, 0x80, 0x0 ;  /* 0x000000000000781c */ /* 0x000fe20003f0f028 */
[----:B------:R-:W-:Y:S01]  /*0ec0*/  UIMAD UR5, UR10, UR5, UR6 ;  /* 0x000000050a0572a4 */ /* 0x000fe2000f8e0206 */
[----:B------:R-:W-:Y:S01]  /*0ed0*/  SHF.R.S32.HI R17, RZ, 0x1f, R26 ;  /* 0x0000001fff117819 */ /* 0x000fe2000001141a */
[----:B------:R-:W-:Y:S01]  /*0ee0*/  ULDC UR4, c[0x0][0x2c4] ;  /* 0x0000b10000047ab9 */ /* 0x000fe20000000800 */
[----:B------:R-:W-:Y:S01]  /*0ef0*/  LEA.HI R9, R124, R132, RZ, 0x4 ;  /* 0x000000847c097211 */ /* 0x000fe200078f20ff */
[----:B------:R-:W-:Y:S01]  /*0f00*/  UIADD3 UR5, UR17, UR5, URZ ;  /* 0x0000000511057290 */ /* 0x000fe2000fffe03f */
[----:B------:R-:W-:Y:S01]  /*0f10*/  BSSY B0, `(.L_x_1587) ;  /* 0x00000b1000007945 */ /* 0x000fe20003800000 */
[----:B------:R-:W-:Y:S01]  /*0f20*/  IMAD R5, R17, c[0x0][0x1c0], RZ ;  /* 0x0000700011057a24 */ /* 0x000fe200078e02ff */
[----:B------:R-:W-:Y:S01]  /*0f30*/  SHF.R.S32.HI R8, RZ, 0x4, R9 ;  /* 0x00000004ff087819 */ /* 0x000fe20000011409 */
[----:B------:R-:W-:-:S02]  /*0f40*/  ULDC UR15, c[0x0][0x168] ;  /* 0x00005a00000f7ab9 */ /* 0x000fc40000000800 */
[----:B------:R-:W-:Y:S01]  /*0f50*/  IMAD R5, R26, c[0x0][0x1c4], R5 ;  /* 0x000071001a057a24 */ /* 0x000fe200078e0205 */
[----:B------:R-:W-:Y:S01]  /*0f60*/  LEA.HI R7, R9, R8, RZ, 0x1 ;  /* 0x0000000809077211 */ /* 0x000fe200078f08ff */
[----:B------:R-:W-:Y:S02]  /*0f70*/  UIMAD UR15, UR4, UR15, URZ ;  /* 0x0000000f040f72a4 */ /* 0x000fe4000f8e023f */
[----:B------:R-:W-:Y:S02]  /*0f80*/  ULDC.64 UR6, c[0x0][0x1e8] ;  /* 0x00007a0000067ab9 */ /* 0x000fe40000000a00 */
[----:B------:R-:W-:Y:S01]  /*0f90*/  UIMAD UR6, UR14, UR6, URZ ;  /* 0x000000060e0672a4 */ /* 0x000fe2000f8e023f */
[----:B-1----:R-:W-:Y:S01]  /*0fa0*/  LEA.HI R2, R124, R132, RZ, 0x3 ;  /* 0x000000847c027211 */ /* 0x002fe200078f18ff */
[----:B------:R-:W-:Y:S02]  /*0fb0*/  IMAD.U32 R3, RZ, RZ, UR17 ;  /* 0x00000011ff037e24 */ /* 0x000fe4000f8e00ff */
[----:B------:R-:W-:Y:S01]  /*0fc0*/  UIMAD UR6, UR10, UR7, UR6 ;  /* 0x000000070a0672a4 */ /* 0x000fe2000f8e0206 */
[----:B------:R-:W-:Y:S01]  /*0fd0*/  IMAD.U32 R3, RZ, RZ, UR5 ;  /* 0x00000005ff037e24 */ /* 0x000fe2000f8e00ff */
[----:B------:R-:W-:Y:S01]  /*0fe0*/  LOP3.LUT R0, R2, 0xfffffff8, RZ, 0xc0, !PT ;  /* 0xfffffff802007812 */ /* 0x000fe200078ec0ff */
[----:B------:R-:W-:Y:S01]  /*0ff0*/  ULDC.64 UR4, c[0x0][0x210] ;  /* 0x0000840000047ab9 */ /* 0x000fe20000000a00 */
[----:B------:R-:W-:Y:S01]  /*1000*/  SHF.R.S32.HI R22, RZ, 0x3, R2 ;  /* 0x00000003ff167819 */ /* 0x000fe20000011402 */
[----:B------:R-:W-:Y:S01]  /*1010*/  IMAD.U32 R2, RZ, RZ, UR16 ;  /* 0x00000010ff027e24 */ /* 0x000fe2000f8e00ff */
[----:B------:R-:W-:Y:S01]  /*1020*/  UIMAD UR4, UR14, UR4, URZ ;  /* 0x000000040e0472a4 */ /* 0x000fe2000f8e023f */
[----:B------:R-:W-:Y:S01]  /*1030*/  IMAD.IADD R23, R132, 0x1, -R0 ;  /* 0x0000000184177824 */ /* 0x000fe200078e0a00 */
[----:B------:R-:W-:Y:S01]  /*1040*/  IADD3 R28, R22, UR9, RZ ;  /* 0x00000009161c7c10 */ /* 0x000fe2000fffe0ff */
[----:B------:R-:W-:Y:S01]  /*1050*/  IMAD.WIDE.U32 R2, R26, c[0x0][0x1c0], R2 ;  /* 0x000070001a027a25 */ /* 0x000fe200078e0002 */
[----:B------:R-:W-:-:S03]  /*1060*/  UIMAD UR4, UR10, UR5, UR4 ;  /* 0x000000050a0472a4 */ /* 0x000fc6000f8e0204 */
[----:B------:R-:W-:Y:S02]  /*1070*/  IMAD R4, R23, 0x20, R22 ;  /* 0x0000002017047824 */ /* 0x000fe400078e0216 */
[----:B------:R-:W-:Y:S02]  /*1080*/  IMAD.IADD R3, R3, 0x1, R5 ;  /* 0x0000000103037824 */ /* 0x000fe400078e0205 */
[C---:B------:R-:W-:Y:S01]  /*1090*/  IMAD.SHL.U32 R10, R23.reuse, 0x8, RZ ;  /* 0x00000008170a7824 */ /* 0x040fe200078e00ff */
[----:B------:R-:W-:Y:S01]  /*10a0*/  IADD3 R4, R4, UR9, RZ ;  /* 0x0000000904047c10 */ /* 0x000fe2000fffe0ff */
[----:B------:R-:W-:-:S03]  /*10b0*/  IMAD.SHL.U32 R19, R23, 0x8, RZ ;  /* 0x0000000817137824 */ /* 0x000fc600078e00ff */
[----:B------:R-:W-:Y:S01]  /*10c0*/  SHF.R.S32.HI R11, RZ, 0x1f, R10 ;  /* 0x0000001fff0b7819 */ /* 0x000fe2000001140a */
[----:B------:R-:W-:Y:S01]  /*10d0*/  @P1 IMAD.HI.U32 R6, R4, c[0x0][0x2c8], RZ ;  /* 0x0000b20004061a27 */ /* 0x000fe200078e00ff */
[----:B------:R-:W-:Y:S02]  /*10e0*/  ISETP.GE.AND P1, PT, R28, UR15, PT ;  /* 0x0000000f1c007c0c */ /* 0x000fe4000bf26270 */
[----:B------:R-:W-:Y:S01]  /*10f0*/  IADD3 R20, R19, 0xc0, RZ ;  /* 0x000000c013147810 */ /* 0x000fe20007ffe0ff */
[----:B------:R-:W-:Y:S01]  /*1100*/  IMAD.MOV.U32 R0, RZ, RZ, R4 ;  /* 0x000000ffff007224 */ /* 0x000fe200078e0004 */
[----:B------:R-:W-:Y:S02]  /*1110*/  @P0 SHF.R.U32.HI R0, RZ, c[0x0][0x2cc], R6 ;  /* 0x0000b300ff000a19 */ /* 0x000fe40000011606 */
[----:B------:R-:W-:Y:S02]  /*1120*/  LOP3.LUT R6, R7, 0xfffffffe, RZ, 0xc0, !PT ;  /* 0xfffffffe07067812 */ /* 0x000fe400078ec0ff */
[----:B------:R-:W-:Y:S01]  /*1130*/  ISETP.GE.AND P5, PT, R20, c[0x0][0x198], PT ;  /* 0x0000660014007a0c */ /* 0x000fe20003fa6270 */
[----:B------:R-:W-:Y:S01]  /*1140*/  IMAD.MOV R5, RZ, RZ, -R0 ;  /* 0x000000ffff057224 */ /* 0x000fe200078e0a00 */
[----:B------:R-:W-:Y:S01]  /*1150*/  IADD3 R18, R10, 0x40, RZ ;  /* 0x000000400a127810 */ /* 0x000fe20007ffe0ff */
[----:B------:R-:W-:Y:S01]  /*1160*/  IMAD.IADD R29, R8, 0x1, -R6 ;  /* 0x00000001081d7824 */ /* 0x000fe200078e0a06 */
[----:B------:R-:W-:Y:S01]  /*1170*/  SHF.R.S32.HI R6, RZ, 0x1f, R0 ;  /* 0x0000001fff067819 */ /* 0x000fe20000011400 */
[----:B------:R-:W-:Y:S01]  /*1180*/  IMAD R5, R5, c[0x0][0x2c4], R4 ;  /* 0x0000b10005057a24 */ /* 0x000fe200078e0204 */
[----:B------:R-:W-:Y:S01]  /*1190*/  IADD3 R8, R28, 0x20, RZ ;  /* 0x000000201c087810 */ /* 0x000fe20007ffe0ff */
[----:B------:R-:W-:Y:S01]  /*11a0*/  IMAD.SHL.U32 R4, R22, 0x40, RZ ;  /* 0x0000004016047824 */ /* 0x000fe200078e00ff */
[----:B------:R-:W-:Y:S01]  /*11b0*/  @!P1 SHF.R.S32.HI R13, RZ, 0x1f, R20 ;  /* 0x0000001fff0d9819 */ /* 0x000fe20000011414 */
[----:B------:R-:W-:Y:S01]  /*11c0*/  IMAD R6, R6, c[0x0][0x1b0], RZ ;  /* 0x00006c0006067a24 */ /* 0x000fe200078e02ff */
[----:B------:R-:W-:Y:S01]  /*11d0*/  ISETP.GE.AND P0, PT, R8, UR15, PT ;  /* 0x0000000f08007c0c */ /* 0x000fe2000bf06270 */
[----:B------:R-:W-:Y:S01]  /*11e0*/  IMAD.WIDE.U32 R2, R0, c[0x0][0x1b0], R2 ;  /* 0x00006c0000027a25 */ /* 0x000fe200078e0002 */
[----:B------:R-:W-:-:S02]  /*11f0*/  LOP3.LUT R4, R4, 0x1c0, RZ, 0xc0, !PT ;  /* 0x000001c004047812 */ /* 0x000fc400078ec0ff */
[----:B------:R-:W-:Y:S01]  /*1200*/  @!P1 LEA.HI R20, R13, R20, RZ, 0x3 ;  /* 0x000000140d149211 */ /* 0x000fe200078f18ff */
[----:B------:R-:W-:Y:S01]  /*1210*/  IMAD R0, R0, c[0x0][0x1b4], R6 ;  /* 0x00006d0000007a24 */ /* 0x000fe200078e0206 */
[----:B------:R-:W-:Y:S02]  /*1220*/  LOP3.LUT R7, R4, 0x38, R10, 0xf8, !PT ;  /* 0x0000003804077812 */ /* 0x000fe400078ef80a */
[----:B------:R-:W-:Y:S01]  /*1230*/  SHF.R.U32.HI R4, RZ, 0x3, R4 ;  /* 0x00000003ff047819 */ /* 0x000fe20000011604 */
[----:B------:R-:W-:Y:S01]  /*1240*/  IMAD.IADD R3, R3, 0x1, R0 ;  /* 0x0000000103037824 */ /* 0x000fe200078e0200 */
[----:B------:R-:W-:Y:S02]  /*1250*/  IADD3 R6, R10, 0x80, RZ ;  /* 0x000000800a067810 */ /* 0x000fe40007ffe0ff */
[----:B------:R-:W-:Y:S01]  /*1260*/  LOP3.LUT R7, R7, R4, RZ, 0x3c, !PT ;  /* 0x0000000407077212 */ /* 0x000fe200078e3cff */
[----:B------:R-:W-:Y:S01]  /*1270*/  IMAD.WIDE.U32 R2, R5, c[0x0][0x1a8], R2 ;  /* 0x00006a0005027a25 */ /* 0x000fe200078e0002 */
[----:B------:R-:W-:-:S02]  /*1280*/  SHF.R.S32.HI R4, RZ, 0x1f, R5 ;  /* 0x0000001fff047819 */ /* 0x000fc40000011405 */
[----:B------:R-:W-:Y:S02]  /*1290*/  ISETP.GE.AND P2, PT, R6, c[0x0][0x1d4], PT ;  /* 0x0000750006007a0c */ /* 0x000fe40003f46270 */
[----:B------:R-:W-:Y:S01]  /*12a0*/  LEA.HI R6, R124, R132, RZ, 0x6 ;  /* 0x000000847c067211 */ /* 0x000fe200078f30ff */
[----:B------:R-:W-:Y:S01]  /*12b0*/  IMAD R0, R4, c[0x0][0x1a8], RZ ;  /* 0x00006a0004007a24 */ /* 0x000fe200078e02ff */
[----:B------:R-:W-:Y:S02]  /*12c0*/  LEA R27, P3, R2, c[0x0][0x160], 0x1 ;  /* 0x00005800021b7a11 */ /* 0x000fe400078608ff */
[----:B------:R-:W-:Y:S01]  /*12d0*/  @!P1 LOP3.LUT R20, R20, 0xfffffff8, RZ, 0xc0, !PT ;  /* 0xfffffff814149812 */ /* 0x000fe200078ec0ff */
[----:B------:R-:W-:Y:S01]  /*12e0*/  IMAD.SHL.U32 R4, R6, 0x8, RZ ;  /* 0x0000000806047824 */ /* 0x000fe200078e00ff */
[----:B------:R-:W-:Y:S01]  /*12f0*/  IADD3 R6, R19, 0x80, RZ ;  /* 0x0000008013067810 */ /* 0x000fe20007ffe0ff */
[----:B------:R-:W-:-:S03]  /*1300*/  IMAD R0, R5, c[0x0][0x1ac], R0 ;  /* 0x00006b0005007a24 */ /* 0x000fc600078e0200 */
[----:B------:R-:W-:Y:S01]  /*1310*/  LOP3.LUT R225, R7, 0xfffffe00, R4, 0xf8, !PT ;  /* 0xfffffe0007e17812 */ /* 0x000fe200078ef804 */
[----:B------:R-:W-:Y:S01]  /*1320*/  IMAD.IADD R0, R3, 0x1, R0 ;  /* 0x0000000103007824 */ /* 0x000fe200078e0200 */
[----:B------:R-:W-:Y:S02]  /*1330*/  LOP3.LUT R4, R9, 0xfffffff0, RZ, 0xc0, !PT ;  /* 0xfffffff009047812 */ /* 0x000fe400078ec0ff */
[----:B------:R-:W-:Y:S02]  /*1340*/  SHF.R.S32.HI R7, RZ, 0x1f, R22 ;  /* 0x0000001fff077819 */ /* 0x000fe40000011416 */
[----:B------:R-:W-:Y:S01]  /*1350*/  LEA.HI.X R25, R2, c[0x0][0x164], R0, 0x1, P3 ;  /* 0x0000590002197a11 */ /* 0x000fe200018f0c00 */
[----:B------:R-:W-:Y:S01]  /*1360*/  IMAD.IADD R8, R132, 0x1, -R4 ;  /* 0x0000000184087824 */ /* 0x000fe200078e0a04 */
[----:B------:R-:W-:Y:S01]  /*1370*/  @!P1 SHF.R.S32.HI R5, RZ, 0x1f, R6 ;  /* 0x0000001fff059819 */ /* 0x000fe20000011406 */
[----:B------:R-:W-:Y:S01]  /*1380*/  IMAD R0, R7, c[0x0][0x1e0], RZ ;  /* 0x0000780007007a24 */ /* 0x000fe200078e02ff */
[----:B------:R-:W-:Y:S01]  /*1390*/  ISETP.GE.AND P6, PT, R6, c[0x0][0x198], PT ;  /* 0x0000660006007a0c */ /* 0x000fe20003fc6270 */
[----:B------:R-:W-:Y:S01]  /*13a0*/  SHFL.IDX PT, R3, R25, RZ, 0x181f ;  /* 0x00181fff19037589 */ /* 0x000fe200000e0000 */
[----:B------:R-:W-:Y:S01]  /*13b0*/  SHF.R.S32.HI R2, RZ, 0x1f, R8 ;  /* 0x0000001fff027819 */ /* 0x000fe20000011408 */
[----:B------:R-:W-:Y:S01]  /*13c0*/  IMAD R0, R22, c[0x0][0x1e4], R0 ;  /* 0x0000790016007a24 */ /* 0x000fe200078e0200 */
[----:B------:R-:W-:Y:S01]  /*13d0*/  @!P1 LEA.HI R15, R5, R6, RZ, 0x3 ;  /* 0x00000006050f9211 */ /* 0x000fe200078f18ff */
[----:B------:R-:W-:Y:S01]  /*13e0*/  IMAD R6, R7, c[0x0][0x208], RZ ;  /* 0x0000820007067a24 */ /* 0x000fe200078e02ff */
[----:B------:R-:W-:Y:S01]  /*13f0*/  LEA.HI R24, R2, R8, RZ, 0x3 ;  /* 0x0000000802187211 */ /* 0x000fe200078f18ff */
[----:B------:R-:W-:Y:S01]  /*1400*/  IMAD.WIDE.U32 R4, R22, c[0x0][0x1e0], R10 ;  /* 0x0000780016047a25 */ /* 0x000fe200078e000a */
[----:B------:R-:W1:Y:S02]  /*1410*/  SHFL.IDX PT, R2, R27, RZ, 0x181f ;  /* 0x00181fff1b027589 */ /* 0x000e6400000e0000 */
[----:B------:R-:W-:Y:S01]  /*1420*/  LOP3.LUT R14, R24, 0xfffffff8, RZ, 0xc0, !PT ;  /* 0xfffffff8180e7812 */ /* 0x000fe200078ec0ff */
[----:B------:R-:W-:-:S02]  /*1430*/  IMAD R12, R22, c[0x0][0x20c], R6 ;  /* 0x00008300160c7a24 */ /* 0x000fc400078e0206 */
[----:B------:R-:W-:-:S04]  /*1440*/  IMAD.WIDE.U32 R6, R22, c[0x0][0x208], R10 ;  /* 0x0000820016067a25 */ /* 0x000fc800078e000a */
[----:B------:R-:W-:Y:S02]  /*1450*/  IMAD.IADD R9, R5, 0x1, R0 ;  /* 0x0000000105097824 */ /* 0x000fe400078e0200 */
[----:B------:R-:W-:Y:S01]  /*1460*/  IMAD.IADD R21, R8, 0x1, -R14 ;  /* 0x0000000108157824 */ /* 0x000fe200078e0a0e */
[----:B------:R-:W-:Y:S01]  /*1470*/  @!P1 LOP3.LUT R14, R15, 0xfffffff8, RZ, 0xc0, !PT ;  /* 0xfffffff80f0e9812 */ /* 0x000fe200078ec0ff */
[----:B------:R-:W-:Y:S02]  /*1480*/  IMAD.IADD R5, R7, 0x1, R12 ;  /* 0x0000000107057824 */ /* 0x000fe400078e020c */
[----:B------:R-:W-:Y:S02]  /*1490*/  IMAD.MOV.U32 R8, RZ, RZ, R4 ;  /* 0x000000ffff087224 */ /* 0x000fe400078e0004 */
[----:B------:R-:W-:Y:S02]  /*14a0*/  IMAD.U32 R12, RZ, RZ, UR10 ;  /* 0x0000000aff0c7e24 */ /* 0x000fe4000f8e00ff */
[----:B------:R-:W-:-:S02]  /*14b0*/  IMAD.U32 R0, RZ, RZ, UR10 ;  /* 0x0000000aff007e24 */ /* 0x000fc4000f8e00ff */
[----:B------:R-:W-:Y:S02]  /*14c0*/  IMAD.MOV.U32 R4, RZ, RZ, R6 ;  /* 0x000000ffff047224 */ /* 0x000fe400078e0006 */
[----:B------:R-:W-:-:S04]  /*14d0*/  IMAD.WIDE.U32 R12, R12, c[0x0][0x1e8], R8 ;  /* 0x00007a000c0c7a25 */ /* 0x000fc800078e0008 */
[----:B------:R-:W-:Y:S01]  /*14e0*/  IMAD.WIDE.U32 R8, R0, c[0x0][0x210], R4 ;  /* 0x0000840000087a25 */ /* 0x000fe200078e0004 */
[C---:B-1----:R-:W-:Y:S02]  /*14f0*/  @!P1 LEA R4, P3, R19.reuse, R2, 0x1 ;  /* 0x0000000213049211 */ /* 0x042fe400078608ff */
[----:B------:R-:W-:Y:S01]  /*1500*/  @!P1 SHF.R.S32.HI R0, RZ, 0x1f, R18 ;  /* 0x0000001fff009819 */ /* 0x000fe20000011412 */
[----:B------:R-:W-:Y:S01]  /*1510*/  @!P1 IMAD.WIDE R14, R14, 0x2, R2 ;  /* 0x000000020e0e9825 */ /* 0x000fe200078e0202 */
[C---:B------:R-:W-:Y:S02]  /*1520*/  @!P1 LEA.HI.X R5, R19.reuse, R3, R11, 0x1, P3 ;  /* 0x0000000313059211 */ /* 0x040fe400018f0c0b */
[----:B------:R-:W-:Y:S02]  /*1530*/  ISETP.GE.AND P3, PT, R19, c[0x0][0x198], PT ;  /* 0x0000660013007a0c */ /* 0x000fe40003f66270 */
[----:B------:R-:W-:Y:S02]  /*1540*/  @!P1 LEA.HI R0, R0, R18, RZ, 0x3 ;  /* 0x0000001200009211 */ /* 0x000fe400078f18ff */
[----:B------:R-:W-:-:S02]  /*1550*/  IADD3 R13, R13, UR6, RZ ;  /* 0x000000060d0d7c10 */ /* 0x000fc4000fffe0ff */
[--C-:B--2---:R-:W-:Y:S01]  /*1560*/  @P4 SHF.R.S32.HI R7, RZ, 0x1f, R16.reuse ;  /* 0x0000001fff074819 */ /* 0x104fe20000011410 */
[----:B------:R-:W-:Y:S01]  /*1570*/  @P4 IMAD.MOV.U32 R6, RZ, RZ, R16 ;  /* 0x000000ffff064224 */ /* 0x000fe200078e0010 */
[----:B------:R-:W-:Y:S01]  /*1580*/  @!P1 LOP3.LUT R16, R0, 0xfffffff8, RZ, 0xc0, !PT ;  /* 0xfffffff800109812 */ /* 0x000fe200078ec0ff */
[----:B------:R-:W-:Y:S02]  /*1590*/  @!P4 IMAD.MOV.U32 R6, RZ, RZ, R26 ;  /* 0x000000ffff06c224 */ /* 0x000fe400078e001a */
[----:B------:R-:W-:Y:S01]  /*15a0*/  @!P4 IMAD.MOV.U32 R7, RZ, RZ, R17 ;  /* 0x000000ffff07c224 */ /* 0x000fe200078e0011 */
[----:B------:R-:W-:Y:S01]  /*15b0*/  ISETP.GE.AND P4, PT, R19, c[0x0][0x198], PT ;  /* 0x0000660013007a0c */ /* 0x000fe20003f86270 */
[----:B------:R-:W-:Y:S01]  /*15c0*/  @!P1 IMAD.SHL.U32 R0, R225, 0x2, RZ ;  /* 0x00000002e1009824 */ /* 0x000fe200078e00ff */
[----:B------:R-:W-:Y:S01]  /*15d0*/  ISETP.GE.AND P4, PT, R18, c[0x0][0x198], PT ;  /* 0x0000660012007a0c */ /* 0x000fe20003f86270 */
[----:B------:R-:W-:-:S03]  /*15e0*/  @!P1 IMAD.WIDE R16, R16, 0x2, R2 ;  /* 0x0000000210109825 */ /* 0x000fc600078e0202 */
[----:B------:R-:W-:Y:S01]  /*15f0*/  @!PT LDS RZ, [RZ] ;  /* 0x00000000fffff984 */ /* 0x000fe20000000800 */
[----:B------:R1:W-:Y:S01]  /*1600*/  @!P1 LDGSTS.E.BYPASS.LTC128B.128 [R0+0x10100], [R4.64], !P3 ;  /* 0x1010000004009fae */ /* 0x0003e2000d901d4c */
[----:B------:R-:W-:Y:S01]  /*1610*/  @!P1 IMAD.WIDE R2, R20, 0x2, R2 ;  /* 0x0000000214029825 */ /* 0x000fe200078e0202 */
[----:B------:R-:W-:Y:S02]  /*1620*/  P2R R26, PR, RZ, 0x10 ;  /* 0x00000010ff1a7803 */ /* 0x000fe40000000000 */
[----:B------:R-:W-:Y:S01]  /*1630*/  ISETP.GE.AND P3, PT, R18, c[0x0][0x1d4], PT ;  /* 0x0000750012007a0c */ /* 0x000fe20003f66270 */
[----:B------:R-:W-:-:S04]  /*1640*/  IMAD.WIDE.U32 R34, R6, c[0x0][0x1f0], R12 ;  /* 0x00007c0006227a25 */ /* 0x000fc800078e000c */
[----:B------:R2:W-:Y:S01]  /*1650*/  @!P1 LDGSTS.E.BYPASS.LTC128B.128 [R0+0x14100], [R16.64], !P4 ;  /* 0x1410000010009fae */ /* 0x0005e2000e101d4c */
[----:B------:R-:W-:-:S03]  /*1660*/  ISETP.GE.AND P4, PT, R10, c[0x0][0x1d4], PT ;  /* 0x000075000a007a0c */ /* 0x000fc60003f86270 */
[----:B------:R3:W-:Y:S04]  /*1670*/  @!P1 LDGSTS.E.BYPASS.LTC128B.128 [R0+0x18100], [R14.64], !P6 ;  /* 0x181000000e009fae */ /* 0x0007e8000f101d4c */
[----:B------:R4:W-:Y:S01]  /*1680*/  @!P1 LDGSTS.E.BYPASS.LTC128B.128 [R0+0x1c100], [R2.64], !P5 ;  /* 0x1c10000002009fae */ /* 0x0009e2000e901d4c */
[----:B------:R-:W-:-:S03]  /*1690*/  LOP3.LUT P1, RZ, R21, 0x2, RZ, 0xc0, !PT ;  /* 0x0000000215ff7812 */ /* 0x000fc6000782c0ff */
[----:B------:R4:W-:Y:S01]  /*16a0*/  STL.64 [R1+0x38], R34 ;  /* 0x0000382201007387 */ /* 0x0009e20000100a00 */
[----:B-1----:R-:W-:Y:S02]  /*16b0*/  IMAD.SHL.U32 R4, R21, 0x40, RZ ;  /* 0x0000004015047824 */ /* 0x002fe400078e00ff */
[----:B------:R-:W-:Y:S02]  /*16c0*/  IMAD R5, R7, c[0x0][0x1f0], RZ ;  /* 0x00007c0007057a24 */ /* 0x000fe400078e02ff */
[----:B--2---:R-:W-:Y:S02]  /*16d0*/  IMAD.MOV.U32 R16, RZ, RZ, 0x20 ;  /* 0x00000020ff107424 */ /* 0x004fe400078e00ff */
[----:B---3--:R-:W-:Y:S02]  /*16e0*/  IMAD R14, R6, c[0x0][0x1f4], R5 ;  /* 0x00007d00060e7a24 */ /* 0x008fe400078e0205 */
[----:B------:R-:W-:Y:S02]  /*16f0*/  IMAD.SHL.U32 R5, R24, 0x40, RZ ;  /* 0x0000004018057824 */ /* 0x000fe400078e00ff */
[----:B----4-:R-:W-:Y:S01]  /*1700*/  IMAD.SHL.U32 R2, R29, 0x8, RZ ;  /* 0x000000081d027824 */ /* 0x010fe200078e00ff */
[----:B------:R-:W-:Y:S01]  /*1710*/  LOP3.LUT R0, R4, 0x1c0, RZ, 0xc0, !PT ;  /* 0x000001c004007812 */ /* 0x000fe200078ec0ff */
[----:B------:R-:W-:Y:S01]  /*1720*/  IMAD.IADD R37, R35, 0x1, R14 ;  /* 0x0000000123257824 */ /* 0x000fe200078e020e */
[----:B------:R-:W-:Y:S01]  /*1730*/  IADD3 R3, R9, UR4, RZ ;  /* 0x0000000409037c10 */ /* 0x000fe2000fffe0ff */
[----:B------:R-:W-:Y:S01]  /*1740*/  IMAD.MOV.U32 R4, RZ, RZ, 0x10 ;  /* 0x00000010ff047424 */ /* 0x000fe200078e00ff */
[----:B------:R-:W-:Y:S01]  /*1750*/  LOP3.LUT R2, R0, 0x8, R2, 0xf8, !PT ;  /* 0x0000000800027812 */ /* 0x000fe200078ef802 */
[----:B------:R1:W2:Y:S01]  /*1760*/  SHFL.IDX PT, R9, R25, 0x1, 0x181f ;  /* 0x00381f0019097f89 */ /* 0x0002a200000e0000 */
[----:B------:R-:W-:-:S02]  /*1770*/  SHF.R.U32.HI R0, RZ, 0x3, R0 ;  /* 0x00000003ff007819 */ /* 0x000fc40000011600 */
[----:B------:R-:W-:Y:S02]  /*1780*/  SEL R4, R4, 0xfffffff0, !P1 ;  /* 0xfffffff004047807 */ /* 0x000fe40004800000 */
[----:B------:R-:W-:Y:S01]  /*1790*/  LOP3.LUT R15, R2, R0, RZ, 0x3c, !PT ;  /* 0x00000000020f7212 */ /* 0x000fe200078e3cff */
[----:B------:R-:W-:Y:S01]  /*17a0*/  IMAD R0, R7, c[0x0][0x218], RZ ;  /* 0x0000860007007a24 */ /* 0x000fe200078e02ff */
[----:B------:R-:W-:Y:S01]  /*17b0*/  LOP3.LUT P1, RZ, R21, 0x4, RZ, 0xc0, !PT ;  /* 0x0000000415ff7812 */ /* 0x000fe2000782c0ff */
[----:B------:R-:W-:Y:S01]  /*17c0*/  IMAD.MOV.U32 R2, RZ, RZ, R8 ;  /* 0x000000ffff027224 */ /* 0x000fe200078e0008 */
[----:B------:R-:W-:Y:S01]  /*17d0*/  LOP3.LUT R5, R15, 0xfffffe00, R5, 0xf8, !PT ;  /* 0xfffffe000f057812 */ /* 0x000fe200078ef805 */
[----:B------:R-:W-:Y:S01]  /*17e0*/  IMAD R7, R6, c[0x0][0x21c], R0 ;  /* 0x0000870006077a24 */ /* 0x000fe200078e0200 */
[----:B------:R-:W-:Y:S01]  /*17f0*/  IADD3 R0, R10, 0xc0, RZ ;  /* 0x000000c00a007810 */ /* 0x000fe20007ffe0ff */
[----:B------:R-:W-:Y:S01]  /*1800*/  IMAD.WIDE.U32 R32, R6, c[0x0][0x218], R2 ;  /* 0x0000860006207a25 */ /* 0x000fe200078e0002 */
[----:B------:R1:W3:Y:S01]  /*1810*/  SHFL.IDX PT, R8, R27, 0x1, 0x181f ;  /* 0x00381f001b087f89 */ /* 0x0002e200000e0000 */
[----:B------:R-:W-:-:S02]  /*1820*/  SEL R2, R16, 0xffffffe0, !P1 ;  /* 0xffffffe010027807 */ /* 0x000fc40004800000 */
[----:B------:R-:W-:Y:S01]  /*1830*/  IMAD.IADD R31, R33, 0x1, R7 ;  /* 0x00000001211f7824 */ /* 0x000fe200078e0207 */
[----:B------:R1:W-:Y:S01]  /*1840*/  STL.64 [R1+0x40], R32 ;  /* 0x0000402001007387 */ /* 0x0003e20000100a00 */
[----:B------:R-:W-:-:S03]  /*1850*/  ISETP.GE.AND P1, PT, R0, c[0x0][0x1d4], PT ;  /* 0x0000750000007a0c */ /* 0x000fc60003f26270 */
[----:B------:R1:W-:Y:S04]  /*1860*/  STL [R1+0x34], R37 ;  /* 0x0000342501007387 */ /* 0x0003e80000100800 */
[----:B------:R1:W-:Y:S01]  /*1870*/  STL [R1+0x2c], R31 ;  /* 0x00002c1f01007387 */ /* 0x0003e20000100800 */
[----:B------:R-:W-:Y:S05]  /*1880*/  @P0 BRA `(.L_x_1588) ;  /* 0x0000019000000947 */ /* 0x000fea0003800000 */
[C---:B--2---:R-:W-:Y:S02]  /*1890*/  IADD3 R3, R19.reuse, 0x80, RZ ;  /* 0x0000008013037810 */ /* 0x044fe40007ffe0ff */
[C---:B------:R-:W-:Y:S02]  /*18a0*/  IADD3 R0, R19.reuse, 0xc0, RZ ;  /* 0x000000c013007810 */ /* 0x040fe40007ffe0ff */
[----:B---3--:R-:W-:Y:S02]  /*18b0*/  LEA R6, P0, R19, R8, 0x1 ;  /* 0x0000000813067211 */ /* 0x008fe400078008ff */
[----:B------:R-:W-:-:S02]  /*18c0*/  SHF.R.S32.HI R14, RZ, 0x1f, R18 ;  /* 0x0000001fff0e7819 */ /* 0x000fc40000011412 */
[----:B------:R-:W-:Y:S02]  /*18d0*/  SHF.R.S32.HI R12, RZ, 0x1f, R3 ;  /* 0x0000001fff0c7819 */ /* 0x000fe40000011403 */
[----:B------:R-:W-:Y:S02]  /*18e0*/  SHF.R.S32.HI R13, RZ, 0x1f, R0 ;  /* 0x0000001fff0d7819 */ /* 0x000fe40000011400 */
[----:B------:R-:W-:Y:S02]  /*18f0*/  P2R R17, PR, RZ, 0x2 ;  /* 0x00000002ff117803 */ /* 0x000fe40000000000 */
[C---:B------:R-:W-:Y:S02]  /*1900*/  LEA.HI.X R7, R19.reuse, R9, R11, 0x1, P0 ;  /* 0x0000000913077211 */ /* 0x040fe400000f0c0b */
[----:B------:R-:W-:Y:S02]  /*1910*/  LEA.HI R14, R14, R18, RZ, 0x3 ;  /* 0x000000120e0e7211 */ /* 0x000fe400078f18ff */
[----:B------:R-:W-:-:S02]  /*1920*/  ISETP.GE.AND P1, PT, R19, c[0x0][0x198], PT ;  /* 0x0000660013007a0c */ /* 0x000fc40003f26270 */
[----:B------:R-:W-:Y:S02]  /*1930*/  ISETP.NE.AND P0, PT, R26, RZ, PT ;  /* 0x000000ff1a00720c */ /* 0x000fe40003f05270 */
[----:B------:R-:W-:Y:S02]  /*1940*/  LEA.HI R3, R12, R3, RZ, 0x3 ;  /* 0x000000030c037211 */ /* 0x000fe400078f18ff */
[----:B------:R-:W-:Y:S02]  /*1950*/  LEA.HI R0, R13, R0, RZ, 0x3 ;  /* 0x000000000d007211 */ /* 0x000fe400078f18ff */
[----:B------:R-:W-:Y:S02]  /*1960*/  LOP3.LUT R14, R14, 0xfffffff8, RZ, 0xc0, !PT ;  /* 0xfffffff80e0e7812 */ /* 0x000fe400078ec0ff */
[----:B------:R-:W-:Y:S02]  /*1970*/  LOP3.LUT R3, R3, 0xfffffff8, RZ, 0xc0, !PT ;  /* 0xfffffff803037812 */ /* 0x000fe400078ec0ff */
[----:B------:R-:W-:Y:S01]  /*1980*/  LOP3.LUT R16, R0, 0xfffffff8, RZ, 0xc0, !PT ;  /* 0xfffffff800107812 */ /* 0x000fe200078ec0ff */
[----:B------:R-:W-:-:S02]  /*1990*/  IMAD.SHL.U32 R0, R225, 0x2, RZ ;  /* 0x00000002e1007824 */ /* 0x000fc400078e00ff */
[----:B------:R-:W-:-:S03]  /*19a0*/  IMAD.WIDE R14, R14, 0x2, R8 ;  /* 0x000000020e0e7825 */ /* 0x000fc600078e0208 */
[----:B------:R2:W-:Y:S01]  /*19b0*/  LDGSTS.E.BYPASS.LTC128B.128 [R0+0x11100], [R6.64], !P1 ;  /* 0x1110000006007fae */ /* 0x0005e2000c901d4c */
[--C-:B------:R-:W-:Y:S01]  /*19c0*/  IMAD.WIDE R12, R3, 0x2, R8.reuse ;  /* 0x00000002030c7825 */ /* 0x100fe200078e0208 */
[----:B------:R-:W-:Y:S02]  /*19d0*/  ISETP.NE.AND P1, PT, R17, RZ, PT ;  /* 0x000000ff1100720c */ /* 0x000fe40003f25270 */
[----:B------:R2:W-:Y:S01]  /*19e0*/  LDGSTS.E.BYPASS.LTC128B.128 [R0+0x15100], [R14.64], !P0 ;  /* 0x151000000e007fae */ /* 0x0005e2000c101d4c */
[----:B------:R-:W-:-:S03]  /*19f0*/  IMAD.WIDE R8, R16, 0x2, R8 ;  /* 0x0000000210087825 */ /* 0x000fc600078e0208 */
[----:B------:R2:W-:Y:S04]  /*1a00*/  LDGSTS.E.BYPASS.LTC128B.128 [R0+0x19100], [R12.64], !P6 ;  /* 0x191000000c007fae */ /* 0x0005e8000f101d4c */
[----:B------:R2:W-:Y:S03]  /*1a10*/  LDGSTS.E.BYPASS.LTC128B.128 [R0+0x1d100], [R8.64], !P5 ;  /* 0x1d10000008007fae */ /* 0x0005e6000e901d4c */
.L_x_1588:
[----:B--2---:R-:W-:Y:S05]  /*1a20*/  BSYNC B0 ;  /* 0x0000000000007941 */ /* 0x004fea0003800000 */
.L_x_1587:
[----:B------:R-:W-:Y:S01]  /*1a30*/  IADD3 R0, R28, 0x40, RZ ;  /* 0x000000401c007810 */ /* 0x000fe20007ffe0ff */
[----:B------:R2:W4:Y:S01]  /*1a40*/  SHFL.IDX PT, R7, R25, 0x2, 0x181f ;  /* 0x00581f0019077f89 */ /* 0x00052200000e0000 */
[----:B------:R-:W-:Y:S02]  /*1a50*/  BSSY B0, `(.L_x_1589) ;  /* 0x000001e000007945 */ /* 0x000fe40003800000 */
[----:B------:R-:W-:Y:S01]  /*1a60*/  ISETP.GE.AND P0, PT, R0, UR15, PT ;  /* 0x0000000f00007c0c */ /* 0x000fe2000bf06270 */
[----:B------:R2:W1:-:S12]  /*1a70*/  SHFL.IDX PT, R6, R27, 0x2, 0x181f ;  /* 0x00581f001b067f89 */ /* 0x00045800000e0000 */
[----:B------:R-:W-:Y:S05]  /*1a80*/  @P0 BRA `(.L_x_1590) ;  /* 0x000001a000000947 */ /* 0x000fea0003800000 */
[C---:B------:R-:W-:Y:S02]  /*1a90*/  IADD3 R3, R19.reuse, 0x80, RZ ;  /* 0x0000008013037810 */ /* 0x040fe40007ffe0ff */
[C---:B------:R-:W-:Y:S02]  /*1aa0*/  IADD3 R0, R19.reuse, 0xc0, RZ ;  /* 0x000000c013007810 */ /* 0x040fe40007ffe0ff */
[----:B-1-3--:R-:W-:Y:S02]  /*1ab0*/  LEA R8, P0, R19, R6, 0x1 ;  /* 0x0000000613087211 */ /* 0x00afe400078008ff */
[----:B------:R-:W-:Y:S02]  /*1ac0*/  SHF.R.S32.HI R14, RZ, 0x1f, R18 ;  /* 0x0000001fff0e7819 */ /* 0x000fe40000011412 */
[----:B------:R-:W-:Y:S02]  /*1ad0*/  SHF.R.S32.HI R12, RZ, 0x1f, R3 ;  /* 0x0000001fff0c7819 */ /* 0x000fe40000011403 */
[----:B------:R-:W-:-:S02]  /*1ae0*/  SHF.R.S32.HI R13, RZ, 0x1f, R0 ;  /* 0x0000001fff0d7819 */ /* 0x000fc40000011400 */
[----:B------:R-:W-:Y:S02]  /*1af0*/  P2R R17, PR, RZ, 0x2 ;  /* 0x00000002ff117803 */ /* 0x000fe40000000000 */
[C---:B----4-:R-:W-:Y:S02]  /*1b00*/  LEA.HI.X R9, R19.reuse, R7, R11, 0x1, P0 ;  /* 0x0000000713097211 */ /* 0x050fe400000f0c0b */
[----:B------:R-:W-:Y:S02]  /*1b10*/  LEA.HI R14, R14, R18, RZ, 0x3 ;  /* 0x000000120e0e7211 */ /* 0x000fe400078f18ff */
[----:B------:R-:W-:Y:S02]  /*1b20*/  ISETP.GE.AND P1, PT, R19, c[0x0][0x198], PT ;  /* 0x0000660013007a0c */ /* 0x000fe40003f26270 */
[----:B------:R-:W-:Y:S02]  /*1b30*/  ISETP.NE.AND P0, PT, R26, RZ, PT ;  /* 0x000000ff1a00720c */ /* 0x000fe40003f05270 */
[----:B------:R-:W-:-:S02]  /*1b40*/  LEA.HI R3, R12, R3, RZ, 0x3 ;  /* 0x000000030c037211 */ /* 0x000fc400078f18ff */
[----:B------:R-:W-:Y:S02]  /*1b50*/  LEA.HI R0, R13, R0, RZ, 0x3 ;  /* 0x000000000d007211 */ /* 0x000fe400078f18ff */
[----:B------:R-:W-:Y:S02]  /*1b60*/  LOP3.LUT R14, R14, 0xfffffff8, RZ, 0xc0, !PT ;  /* 0xfffffff80e0e7812 */ /* 0x000fe400078ec0ff */
[----:B------:R-:W-:Y:S02]  /*1b70*/  LOP3.LUT R3, R3, 0xfffffff8, RZ, 0xc0, !PT ;  /* 0xfffffff803037812 */ /* 0x000fe400078ec0ff */
[----:B------:R-:W-:Y:S01]  /*1b80*/  LOP3.LUT R16, R0, 0xfffffff8, RZ, 0xc0, !PT ;  /* 0xfffffff800107812 */ /* 0x000fe200078ec0ff */
[----:B------:R-:W-:Y:S02]  /*1b90*/  IMAD.SHL.U32 R0, R225, 0x2, RZ ;  /* 0x00000002e1007824 */ /* 0x000fe400078e00ff */
[----:B------:R-:W-:-:S03]  /*1ba0*/  IMAD.WIDE R14, R14, 0x2, R6 ;  /* 0x000000020e0e7825 */ /* 0x000fc600078e0206 */
[----:B------:R-:W-:Y:S01]  /*1bb0*/  @!PT LDS RZ, [RZ] ;  /* 0x00000000fffff984 */ /* 0x000fe20000000800 */
[----:B------:R1:W-:Y:S01]  /*1bc0*/  LDGSTS.E.BYPASS.LTC128B.128 [R0+0x12100], [R8.64], !P1 ;  /* 0x1210000008007fae */ /* 0x0003e2000c901d4c */
[--C-:B------:R-:W-:Y:S01]  /*1bd0*/  IMAD.WIDE R12, R3, 0x2, R6.reuse ;  /* 0x00000002030c7825 */ /* 0x100fe200078e0206 */
[----:B------:R-:W-:Y:S02]  /*1be0*/  ISETP.NE.AND P1, PT, R17, RZ, PT ;  /* 0x000000ff1100720c */ /* 0x000fe40003f25270 */
[----:B------:R1:W-:Y:S01]  /*1bf0*/  LDGSTS.E.BYPASS.LTC128B.128 [R0+0x16100], [R14.64], !P0 ;  /* 0x161000000e007fae */ /* 0x0003e2000c101d4c */
[----:B------:R-:W-:-:S03]  /*1c00*/  IMAD.WIDE R6, R16, 0x2, R6 ;  /* 0x0000000210067825 */ /* 0x000fc600078e0206 */
[----:B------:R1:W-:Y:S04]  /*1c10*/  LDGSTS.E.BYPASS.LTC128B.128 [R0+0x1a100], [R12.64], !P6 ;  /* 0x1a1000000c007fae */ /* 0x0003e8000f101d4c */
[----:B------:R1:W-:Y:S03]  /*1c20*/  LDGSTS.E.BYPASS.LTC128B.128 [R0+0x1e100], [R6.64], !P5 ;  /* 0x1e10000006007fae */ /* 0x0003e6000e901d4c */
.L_x_1590:
[----:B------:R-:W-:Y:S05]  /*1c30*/  BSYNC B0 ;  /* 0x0000000000007941 */ /* 0x000fea0003800000 */
.L_x_1589:
[----:B-1----:R-:W-:Y:S01]  /*1c40*/  IADD3 R0, R28, 0x60, RZ ;  /* 0x000000601c007810 */ /* 0x002fe20007ffe0ff */
[----:B------:R-:W-:Y:S01]  /*1c50*/  IMAD.MOV.U32 R13, RZ, RZ, c[0x0][0x1e0] ;  /* 0x00007800ff0d7624 */ /* 0x000fe200078e00ff */
[----:B----4-:R1:W4:Y:S01]  /*1c60*/  SHFL.IDX PT, R7, R25, 0x3, 0x181f ;  /* 0x00781f0019077f89 */ /* 0x01032200000e0000 */
[----:B------:R-:W-:Y:S01]  /*1c70*/  IMAD.MOV.U32 R17, RZ, RZ, 0x6 ;  /* 0x00000006ff117424 */ /* 0x000fe200078e00ff */
[----:B------:R-:W-:Y:S01]  /*1c80*/  ISETP.GE.AND P0, PT, R0, UR15, PT ;  /* 0x0000000f00007c0c */ /* 0x000fe2000bf06270 */
[----:B------:R-:W-:Y:S01]  /*1c90*/  BSSY B0, `(.L_x_1591) ;  /* 0x0000020000007945 */ /* 0x000fe20003800000 */
[----:B------:R1:W2:Y:S01]  /*1ca0*/  SHFL.IDX PT, R6, R27, 0x3, 0x181f ;  /* 0x00781f001b067f89 */ /* 0x0002a200000e0000 */
[----:B------:R-:W-:Y:S01]  /*1cb0*/  IADD3 R104, R172, -0x1, RZ ;  /* 0xffffffffac687810 */ /* 0x000fe20007ffe0ff */
[C---:B------:R-:W-:Y:S01]  /*1cc0*/  IMAD.SHL.U32 R126, R13.reuse, 0x40, RZ ;  /* 0x000000400d7e7824 */ /* 0x040fe200078e00ff */
[----:B------:R-:W-:-:S08]  /*1cd0*/  SHF.L.U64.HI R125, R13, R17, c[0x0][0x1e4] ;  /* 0x000079000d7d7619 */ /* 0x000fd00000010211 */
[----:B------:R-:W-:Y:S05]  /*1ce0*/  @P0 BRA `(.L_x_1592) ;  /* 0x000001a000000947 */ /* 0x000fea0003800000 */
[----:B------:R-:W-:Y:S01]  /*1cf0*/  P2R R0, PR, RZ, 0x2 ;  /* 0x00000002ff007803 */ /* 0x000fe20000000000 */
[----:B------:R-:W-:Y:S01]  /*1d00*/  IMAD.SHL.U32 R12, R225, 0x2, RZ ;  /* 0x00000002e10c7824 */ /* 0x000fe200078e00ff */
[C---:B------:R-:W-:Y:S02]  /*1d10*/  ISETP.GE.AND P1, PT, R19.reuse, c[0x0][0x198], PT ;  /* 0x0000660013007a0c */ /* 0x040fe40003f26270 */
[C---:B--23--:R-:W-:Y:S02]  /*1d20*/  LEA R8, P0, R19.reuse, R6, 0x1 ;  /* 0x0000000613087211 */ /* 0x04cfe400078008ff */
[C---:B------:R-:W-:Y:S02]  /*1d30*/  IADD3 R3, R19.reuse, 0xc0, RZ ;  /* 0x000000c013037810 */ /* 0x040fe40007ffe0ff */
[----:B----4-:R-:W-:Y:S02]  /*1d40*/  LEA.HI.X R9, R19, R7, R11, 0x1, P0 ;  /* 0x0000000713097211 */ /* 0x010fe400000f0c0b */
[----:B------:R-:W-:-:S02]  /*1d50*/  SHF.R.S32.HI R10, RZ, 0x1f, R3 ;  /* 0x0000001fff0a7819 */ /* 0x000fc40000011403 */
[----:B------:R-:W-:Y:S02]  /*1d60*/  ISETP.NE.AND P0, PT, R26, RZ, PT ;  /* 0x000000ff1a00720c */ /* 0x000fe40003f05270 */
[----:B------:R-:W-:Y:S01]  /*1d70*/  LEA.HI R3, R10, R3, RZ, 0x3 ;  /* 0x000000030a037211 */ /* 0x000fe200078f18ff */
[----:B------:R-:W-:Y:S01]  /*1d80*/  @!PT LDS RZ, [RZ] ;  /* 0x00000000fffff984 */ /* 0x000fe20000000800 */
[----:B------:R2:W-:Y:S01]  /*1d90*/  LDGSTS.E.BYPASS.LTC128B.128 [R12+0x13100], [R8.64], !P1 ;  /* 0x13100000080c7fae */ /* 0x0005e2000c901d4c */
[----:B------:R-:W-:Y:S02]  /*1da0*/  ISETP.NE.AND P1, PT, R0, RZ, PT ;  /* 0x000000ff0000720c */ /* 0x000fe40003f25270 */
[----:B------:R-:W-:Y:S02]  /*1db0*/  SHF.R.S32.HI R0, RZ, 0x1f, R18 ;  /* 0x0000001fff007819 */ /* 0x000fe40000011412 */
[----:B------:R-:W-:Y:S02]  /*1dc0*/  LOP3.LUT R3, R3, 0xfffffff8, RZ, 0xc0, !PT ;  /* 0xfffffff803037812 */ /* 0x000fe400078ec0ff */
[----:B------:R-:W-:-:S04]  /*1dd0*/  LEA.HI R0, R0, R18, RZ, 0x3 ;  /* 0x0000001200007211 */ /* 0x000fc800078f18ff */
[----:B------:R-:W-:-:S05]  /*1de0*/  LOP3.LUT R0, R0, 0xfffffff8, RZ, 0xc0, !PT ;  /* 0xfffffff800007812 */ /* 0x000fca00078ec0ff */
        /* <DEDUP_REMOVED lines=10> */
.L_x_1592:
[----:B------:R-:W-:Y:S05]  /*1e90*/  BSYNC B0 ;  /* 0x0000000000007941 */ /* 0x000fea0003800000 */
.L_x_1591:
[----:B------:R-:W-:Y:S01]  /*1ea0*/  IMAD.SHL.U32 R105, R104, 0x40, RZ ;  /* 0x0000004068697824 */ /* 0x000fe200078e00ff */
[----:B---3--:R-:W-:Y:S01]  /*1eb0*/  SHF.R.S32.HI R10, RZ, 0x1f, R104 ;  /* 0x0000001fff0a7819 */ /* 0x008fe20000011468 */
[----:B------:R-:W-:Y:S01]  /*1ec0*/  IMAD.MOV.U32 R130, RZ, RZ, R36 ;  /* 0x000000ffff827224 */ /* 0x000fe200078e0024 */
[----:B------:R-:W0:Y:S01]  /*1ed0*/  LDGDEPBAR ;  /* 0x00000000000079af */ /* 0x000e220000000000 */
[----:B------:R-:W-:Y:S01]  /*1ee0*/  IMAD.MOV.U32 R131, RZ, RZ, R37 ;  /* 0x000000ffff837224 */ /* 0x000fe200078e0025 */
[----:B------:R-:W-:Y:S01]  /*1ef0*/  IADD3 R0, -R105, c[0x0][0x1d0], -R22 ;  /* 0x0000740069007a10 */ /* 0x000fe20007ffe916 */
[----:B------:R-:W-:Y:S01]  /*1f00*/  IMAD R3, R125, R104, RZ ;  /* 0x000000687d037224 */ /* 0x000fe200078e02ff */
[----:B------:R-:W-:Y:S01]  /*1f10*/  SEL R16, RZ, 0x1, P4 ;  /* 0x00000001ff107807 */ /* 0x000fe20002000000 */
[----:B------:R-:W-:Y:S01]  /*1f20*/  IMAD.MOV.U32 R130, RZ, RZ, R34 ;  /* 0x000000ffff827224 */ /* 0x000fe200078e0022 */
[C---:B------:R-:W-:Y:S01]  /*1f30*/  ISETP.GE.AND P6, PT, R0.reuse, 0x1, PT ;  /* 0x000000010000780c */ /* 0x040fe20003fc6270 */
[----:B------:R-:W-:Y:S01]  /*1f40*/  IMAD.SHL.U32 R127, R13, 0x20, RZ ;  /* 0x000000200d7f7824 */ /* 0x000fe200078e00ff */
[----:B------:R-:W-:Y:S01]  /*1f50*/  ISETP.GE.AND P5, PT, R0, 0x21, PT ;  /* 0x000000210000780c */ /* 0x000fe20003fa6270 */
[-C--:B------:R-:W-:Y:S01]  /*1f60*/  IMAD R0, R10, R126.reuse, R3 ;  /* 0x0000007e0a007224 */ /* 0x080fe200078e0203 */
[----:B------:R-:W-:Y:S01]  /*1f70*/  SEL R15, RZ, 0x2, P3 ;  /* 0x00000002ff0f7807 */ /* 0x000fe20001800000 */
[----:B--2-4-:R-:W-:Y:S01]  /*1f80*/  IMAD.WIDE.U32 R6, R104, R126, R130 ;  /* 0x0000007e68067225 */ /* 0x014fe200078e0082 */
[----:B------:R-:W-:Y:S01]  /*1f90*/  SEL R14, RZ, 0x4, P2 ;  /* 0x00000004ff0e7807 */ /* 0x000fe20001000000 */
[----:B------:R-:W-:Y:S01]  /*1fa0*/  STL.64 [R1+0x30], R130 ;  /* 0x0000308201007387 */ /* 0x000fe20000100a00 */
[----:B------:R-:W-:Y:S01]  /*1fb0*/  LEA.HI R107, R124, R132, RZ, 0x5 ;  /* 0x000000847c6b7211 */ /* 0x000fe200078f28ff */
[----:B------:R-:W-:Y:S01]  /*1fc0*/  IMAD.IADD R0, R7, 0x1, R0 ;  /* 0x0000000107007824 */ /* 0x000fe200078e0200 */
[----:B------:R-:W-:Y:S01]  /*1fd0*/  IADD3 R14, R14, R15, R16 ;  /* 0x0000000f0e0e7210 */ /* 0x000fe20007ffe010 */
[----:B------:R-:W-:Y:S01]  /*1fe0*/  IMAD.MOV.U32 R3, RZ, RZ, 0x5 ;  /* 0x00000005ff037424 */ /* 0x000fe200078e00ff */
[----:B------:R-:W-:Y:S01]  /*1ff0*/  SHF.R.S32.HI R106, RZ, 0x5, R107 ;  /* 0x00000005ff6a7819 */ /* 0x000fe2000001146b */
[----:B------:R-:W-:Y:S01]  /*2000*/  IMAD.SHL.U32 R225, R225, 0x2, RZ ;  /* 0x00000002e1e17824 */ /* 0x000fe200078e00ff */
[----:B------:R-:W-:Y:S01]  /*2010*/  BAR.SYNC.DEFER_BLOCKING 0x0 ;  /* 0x0000000000007b1d */ /* 0x000fe20000010000 */
[----:B------:R-:W-:Y:S01]  /*2020*/  @P6 LEA R8, P0, R6, c[0x0][0x1c8], 0x1 ;  /* 0x0000720006086a11 */ /* 0x000fe200078008ff */
[----:B------:R-:W-:Y:S01]  /*2030*/  IMAD.SHL.U32 R11, R23, 0x40, RZ ;  /* 0x00000040170b7824 */ /* 0x000fe200078e00ff */
[----:B------:R-:W-:Y:S01]  /*2040*/  SHF.L.U64.HI R128, R13, R3, c[0x0][0x1e4] ;  /* 0x000079000d807619 */ /* 0x000fe20000010203 */
[----:B------:R-:W-:Y:S01]  /*2050*/  IMAD R3, R10, c[0x0][0x208], RZ ;  /* 0x000082000a037a24 */ /* 0x000fe200078e02ff */
[--C-:B------:R-:W-:Y:S01]  /*2060*/  @P6 LEA.HI.X R9, R6, c[0x0][0x1cc], R0.reuse, 0x1, P0 ;  /* 0x0000730006096a11 */ /* 0x100fe200000f0c00 */
[----:B------:R-:W-:Y:S01]  /*2070*/  IMAD.SHL.U32 R13, R22, 0x8, RZ ;  /* 0x00000008160d7824 */ /* 0x000fe200078e00ff */
[----:B------:R-:W-:Y:S01]  /*2080*/  @P5 IADD3 R7, P0, R127, R6, RZ ;  /* 0x000000067f075210 */ /* 0x000fe20007f1e0ff */
[----:B------:R-:W-:Y:S01]  /*2090*/  IMAD R3, R104, c[0x0][0x20c], R3 ;  /* 0x0000830068037a24 */ /* 0x000fe200078e0203 */
[----:B------:R-:W-:Y:S01]  /*20a0*/  P2R R19, PR, RZ, 0x8 ;  /* 0x00000008ff137803 */ /* 0x000fe20000000000 */
[----:B------:R-:W-:Y:S01]  /*20b0*/  STL [R1+0x50], R128 ;  /* 0x0000508001007387 */ /* 0x000fe20000100800 */
[----:B------:R-:W-:Y:S01]  /*20c0*/  ULDC UR6, c[0x0][0x324] ;  /* 0x0000c90000067ab9 */ /* 0x000fe20000000800 */
[----:B------:R-:W-:Y:S01]  /*20d0*/  @P5 IMAD.X R0, R128, 0x1, R0, P0 ;  /* 0x0000000180005824 */ /* 0x000fe200000e0600 */
[----:B------:R-:W-:Y:S01]  /*20e0*/  @P5 LEA R6, P0, R7, c[0x0][0x1c8], 0x1 ;  /* 0x0000720007065a11 */ /* 0x000fe200078008ff */
[----:B------:R-:W-:-:S03]  /*20f0*/  ULOP3.LUT UR6, URZ, UR6, URZ, 0x33, !UPT ;  /* 0x000000063f067292 */ /* 0x000fc6000f8e333f */
[----:B------:R-:W-:Y:S02]  /*2100*/  @P5 LEA.HI.X R7, R7, c[0x0][0x1cc], R0, 0x1, P0 ;  /* 0x0000730007075a11 */ /* 0x000fe400000f0c00 */
[----:B------:R-:W-:Y:S01]  /*2110*/  LOP3.LUT R0, R11, 0x1c0, RZ, 0xc0, !PT ;  /* 0x000001c00b007812 */ /* 0x000fe200078ec0ff */
[----:B------:R-:W-:-:S03]  /*2120*/  IMAD.WIDE.U32 R10, R104, c[0x0][0x208], RZ ;  /* 0x00008200680a7a25 */ /* 0x000fc600078e00ff */
[----:B------:R-:W-:Y:S01]  /*2130*/  LOP3.LUT R13, R0, 0x8, R13, 0xf8, !PT ;  /* 0x00000008000d7812 */ /* 0x000fe200078ef80d */
[----:B------:R-:W-:Y:S01]  /*2140*/  @!PT LDS RZ, [RZ] ;  /* 0x00000000fffff984 */ /* 0x000fe20000000800 */
[----:B------:R-:W-:Y:S01]  /*2150*/  @!PT LDS RZ, [RZ] ;  /* 0x00000000fffff984 */ /* 0x000fe20000000800 */
[----:B------:R-:W-:Y:S01]  /*2160*/  @!PT LDS RZ, [RZ] ;  /* 0x00000000fffff984 */ /* 0x000fe20000000800 */
[----:B------:R2:W-:Y:S01]  /*2170*/  @P6 LDGSTS.E.BYPASS.LTC128B.128 [R225+0x8100], [R8.64], !P4 ;  /* 0x0810000008e16fae */ /* 0x0005e2000e101d4c */
[----:B------:R-:W-:Y:S01]  /*2180*/  SHF.R.U32.HI R0, RZ, 0x3, R0 ;  /* 0x00000003ff007819 */ /* 0x000fe20000011600 */
[----:B------:R-:W-:Y:S01]  /*2190*/  IMAD.IADD R3, R11, 0x1, R3 ;  /* 0x000000010b037824 */ /* 0x000fe200078e0203 */
[C---:B------:R-:W-:Y:S01]  /*21a0*/  LEA R12, P0, R10.reuse, R32, 0x6 ;  /* 0x000000200a0c7211 */ /* 0x040fe200078030ff */
[----:B------:R2:W-:Y:S01]  /*21b0*/  @P6 LDGSTS.E.BYPASS.LTC128B.128 [R225+0xa100], [R8.64+0x80], !P3 ;  /* 0x0a10008008e16fae */ /* 0x0005e2000d901d4c */
[----:B------:R-:W-:Y:S02]  /*21c0*/  LOP3.LUT R0, R13, R0, RZ, 0x3c, !PT ;  /* 0x000000000d007212 */ /* 0x000fe400078e3cff */
[----:B------:R-:W-:Y:S01]  /*21d0*/  LEA.HI.X R10, R10, R31, R3, 0x6, P0 ;  /* 0x0000001f0a0a7211 */ /* 0x000fe200000f3403 */
[----:B------:R2:W-:Y:S01]  /*21e0*/  @P6 LDGSTS.E.BYPASS.LTC128B.128 [R225+0xc100], [R8.64+0x100], !P2 ;  /* 0x0c10010008e16fae */ /* 0x0005e2000d101d4c */
[----:B------:R-:W-:Y:S01]  /*21f0*/  SEL R3, RZ, 0x8, P1 ;  /* 0x00000008ff037807 */ /* 0x000fe20000800000 */
[----:B------:R-:W-:-:S02]  /*2200*/  IMAD R0, R29, 0x200, R0 ;  /* 0x000002001d007824 */ /* 0x000fc400078e0200 */
[----:B------:R2:W-:Y:S02]  /*2210*/  @P6 LDGSTS.E.BYPASS.LTC128B.128 [R225+0xe100], [R8.64+0x180], !P1 ;  /* 0x0e10018008e16fae */ /* 0x0005e4000c901d4c */
[----:B------:R-:W-:Y:S02]  /*2220*/  IMAD.IADD R18, R14, 0x1, R3 ;  /* 0x000000010e127824 */ /* 0x000fe400078e0203 */
[----:B------:R3:W-:Y:S01]  /*2230*/  @P5 LDGSTS.E.BYPASS.LTC128B.128 [R225+0x9100], [R6.64], !P4 ;  /* 0x0910000006e15fae */ /* 0x0007e2000e101d4c */
[----:B------:R-:W-:Y:S02]  /*2240*/  IMAD.SHL.U32 R196, R0, 0x2, RZ ;  /* 0x0000000200c47824 */ /* 0x000fe400078e00ff */
[----:B------:R-:W-:Y:S01]  /*2250*/  IMAD.MOV.U32 R3, RZ, RZ, c[0x0][0x208] ;  /* 0x00008200ff037624 */ /* 0x000fe200078e00ff */
[----:B------:R3:W-:Y:S01]  /*2260*/  @P5 LDGSTS.E.BYPASS.LTC128B.128 [R225+0xb100], [R6.64+0x80], !P3 ;  /* 0x0b10008006e15fae */ /* 0x0007e2000d901d4c */
[----:B------:R-:W-:Y:S02]  /*2270*/  LOP3.LUT P6, RZ, R18, 0x2, RZ, 0xc0, !PT ;  /* 0x0000000212ff7812 */ /* 0x000fe400078cc0ff */
[----:B------:R-:W-:Y:S01]  /*2280*/  IMAD.SHL.U32 R15, R3, 0x40, RZ ;  /* 0x00000040030f7824 */ /* 0x000fe200078e00ff */
[----:B------:R3:W-:Y:S01]  /*2290*/  @P5 LDGSTS.E.BYPASS.LTC128B.128 [R225+0xd100], [R6.64+0x100], !P2 ;  /* 0x0d10010006e15fae */ /* 0x0007e2000d101d4c */
[----:B------:R-:W-:-:S02]  /*22a0*/  IADD3 R0, R196, 0x8100, RZ ;  /* 0x00008100c4007810 */ /* 0x000fc40007ffe0ff */
[----:B------:R-:W-:Y:S01]  /*22b0*/  SHF.L.U64.HI R13, R3, R17, c[0x0][0x20c] ;  /* 0x00008300030d7619 */ /* 0x000fe20000010211 */
[----:B------:R3:W-:Y:S01]  /*22c0*/  @P5 LDGSTS.E.BYPASS.LTC128B.128 [R225+0xf100], [R6.64+0x180], !P1 ;  /* 0x0f10018006e15fae */ /* 0x0007e2000c901d4c */
[----:B------:R-:W-:Y:S02]  /*22d0*/  LOP3.LUT P5, RZ, R23, 0x2, RZ, 0xc0, !PT ;  /* 0x0000000217ff7812 */ /* 0x000fe400078ac0ff */
[----:B------:R-:W-:Y:S01]  /*22e0*/  IADD3 R3, -R22, c[0x0][0x1d0], -R105 ;  /* 0x0000740016037a10 */ /* 0x000fe20007ffe969 */
[----:B------:R-:W0:Y:S01]  /*22f0*/  LDGDEPBAR ;  /* 0x00000000000079af */ /* 0x000e220000000000 */
[----:B------:R-:W-:-:S09]  /*2300*/  IADD3 R207, R196, 0x8120, RZ ;  /* 0x00008120c4cf7810 */ /* 0x000fd20007ffe0ff */
[----:B------:R-:W-:Y:S01]  /*2310*/  @P5 IADD3 R207, R0, -0x20, RZ ;  /* 0xffffffe000cf5810 */ /* 0x000fe20007ffe0ff */
[----:B------:R-:W-:Y:S01]  /*2320*/  IMAD R0, R106, 0x400, R5 ;  /* 0x000004006a007824 */ /* 0x000fe200078e0205 */
[----:B------:R-:W-:Y:S02]  /*2330*/  ISETP.LT.OR P5, PT, R3, 0x1, P4 ;  /* 0x000000010300780c */ /* 0x000fe400027a1670 */
[C---:B------:R-:W-:Y:S01]  /*2340*/  IADD3 R222, R207.reuse, 0x800, RZ ;  /* 0x00000800cfde7810 */ /* 0x040fe20007ffe0ff */
[----:B------:R-:W-:Y:S01]  /*2350*/  IMAD.SHL.U32 R203, R0, 0x2, RZ ;  /* 0x0000000200cb7824 */ /* 0x000fe200078e00ff */
[C---:B------:R-:W-:Y:S01]  /*2360*/  IADD3 R221, R207.reuse, 0x1000, RZ ;  /* 0x00001000cfdd7810 */ /* 0x040fe20007ffe0ff */
[----:B------:R-:W-:Y:S01]  /*2370*/  IMAD.MOV.U32 R0, RZ, RZ, 0x40 ;  /* 0x00000040ff007424 */ /* 0x000fe200078e00ff */
[C---:B------:R-:W-:Y:S01]  /*2380*/  IADD3 R220, R207.reuse, 0x1800, RZ ;  /* 0x00001800cfdc7810 */ /* 0x040fe20007ffe0ff */
[--C-:B------:R-:W-:Y:S01]  /*2390*/  IMAD R204, R4, 0x2, R203.reuse ;  /* 0x0000000204cc7824 */ /* 0x100fe200078e02cb */
[C---:B------:R-:W-:Y:S01]  /*23a0*/  IADD3 R219, R207.reuse, 0x2000, RZ ;  /* 0x00002000cfdb7810 */ /* 0x040fe20007ffe0ff */
[C---:B------:R-:W-:Y:S01]  /*23b0*/  IMAD R206, R2.reuse, 0x2, R203 ;  /* 0x0000000202ce7824 */ /* 0x040fe200078e02cb */
[----:B------:R-:W-:Y:S01]  /*23c0*/  IADD3 R218, R207, 0x2800, RZ ;  /* 0x00002800cfda7810 */ /* 0x000fe20007ffe0ff */
[----:B------:R-:W-:Y:S01]  /*23d0*/  IMAD R205, R2, 0x2, R204 ;  /* 0x0000000202cd7824 */ /* 0x000fe200078e02cc */
[----:B------:R-:W-:-:S04]  /*23e0*/  DEPBAR.LE SB0, 0x1 ;  /* 0x000080400000791a */ /* 0x000fc80000000000 */
[----:B------:R-:W-:-:S04]  /*23f0*/  DEPBAR.LE SB0, 0x0 ;  /* 0x000080000000791a */ /* 0x000fc80000000000 */
[----:B------:R-:W-:Y:S01]  /*2400*/  BAR.SYNC.DEFER_BLOCKING 0x0 ;  /* 0x0000000000007b1d */ /* 0x000fe20000010000 */
[C---:B---3--:R-:W-:Y:S02]  /*2410*/  LEA R6, P0, R12.reuse, c[0x0][0x1f8], 0x1 ;  /* 0x00007e000c067a11 */ /* 0x048fe400078008ff */
[----:B------:R-:W-:Y:S02]  /*2420*/  IADD3 R217, R207, 0x3000, RZ ;  /* 0x00003000cfd97810 */ /* 0x000fe40007ffe0ff */
[----:B------:R-:W-:Y:S02]  /*2430*/  LEA.HI.X R7, R12, c[0x0][0x1fc], R10, 0x1, P0 ;  /* 0x00007f000c077a11 */ /* 0x000fe400000f0c0a */
[----:B------:R-:W-:Y:S02]  /*2440*/  IADD3 R16, P0, R15, R6, RZ ;  /* 0x000000060f107210 */ /* 0x000fe40007f1e0ff */
[C---:B------:R-:W-:Y:S02]  /*2450*/  IADD3 R216, R207.reuse, 0x3800, RZ ;  /* 0x00003800cfd87810 */ /* 0x040fe40007ffe0ff */
[----:B------:R-:W-:Y:S01]  /*2460*/  IADD3 R215, R207, 0x4000, RZ ;  /* 0x00004000cfd77810 */ /* 0x000fe20007ffe0ff */
[----:B------:R-:W-:Y:S01]  /*2470*/  IMAD.X R17, R13, 0x1, R7, P0 ;  /* 0x000000010d117824 */ /* 0x000fe200000e0607 */
[----:B------:R-:W-:-:S02]  /*2480*/  ISETP.LT.OR P0, PT, R3, 0x1, !P6 ;  /* 0x000000010300780c */ /* 0x000fc40007701670 */
[----:B------:R-:W-:Y:S02]  /*2490*/  ISETP.LT.OR P6, PT, R3, 0x21, !P6 ;  /* 0x000000210300780c */ /* 0x000fe400077c1670 */
[C---:B------:R-:W-:Y:S02]  /*24a0*/  IADD3 R214, R207.reuse, 0x4800, RZ ;  /* 0x00004800cfd67810 */ /* 0x040fe40007ffe0ff */
[C---:B------:R-:W-:Y:S02]  /*24b0*/  IADD3 R213, R207.reuse, 0x5000, RZ ;  /* 0x00005000cfd57810 */ /* 0x040fe40007ffe0ff */
[C---:B------:R-:W-:Y:S02]  /*24c0*/  IADD3 R212, R207.reuse, 0x5800, RZ ;  /* 0x00005800cfd47810 */ /* 0x040fe40007ffe0ff */
[C---:B------:R-:W-:Y:S01]  /*24d0*/  IADD3 R211, R207.reuse, 0x6000, RZ ;  /* 0x00006000cfd37810 */ /* 0x040fe20007ffe0ff */
[----:B------:R-:W-:Y:S01]  /*24e0*/  LDSM.16.M88.4 R32, [R196+0x8100] ;  /* 0x00810000c420783b */ /* 0x000fe20000000200 */
[----:B------:R-:W-:-:S02]  /*24f0*/  IADD3 R210, R207, 0x6800, RZ ;  /* 0x00006800cfd27810 */ /* 0x000fc40007ffe0ff */
[C---:B------:R-:W-:Y:S01]  /*2500*/  IADD3 R209, R207.reuse, 0x7000, RZ ;  /* 0x00007000cfd17810 */ /* 0x040fe20007ffe0ff */
[----:B------:R-:W-:Y:S01]  /*2510*/  LDSM.16.M88.4 R28, [R196+0x8900] ;  /* 0x00890000c41c783b */ /* 0x000fe20000000200 */
[----:B------:R-:W-:-:S03]  /*2520*/  IADD3 R208, R207, 0x7800, RZ ;  /* 0x00007800cfd07810 */ /* 0x000fc60007ffe0ff */
[----:B------:R-:W-:Y:S04]  /*2530*/  LDSM.16.M88.4 R40, [R196+0x9100] ;  /* 0x00910000c428783b */ /* 0x000fe80000000200 */
[----:B------:R-:W-:Y:S04]  /*2540*/  LDSM.16.M88.4 R56, [R196+0x9900] ;  /* 0x00990000c438783b */ /* 0x000fe80000000200 */
[----:B------:R-:W-:Y:S04]  /*2550*/  LDSM.16.M88.4 R48, [R207] ;  /* 0x00000000cf30783b */ /* 0x000fe80000000200 */
[----:B------:R-:W-:Y:S04]  /*2560*/  LDSM.16.M88.4 R52, [R207+0x800] ;  /* 0x00080000cf34783b */ /* 0x000fe80000000200 */
[----:B------:R-:W-:Y:S04]  /*2570*/  LDSM.16.M88.4 R76, [R207+0x1000] ;  /* 0x00100000cf4c783b */ /* 0x000fe80000000200 */
[----:B------:R-:W-:Y:S04]  /*2580*/  LDSM.16.M88.4 R92, [R207+0x1800] ;  /* 0x00180000cf5c783b */ /* 0x000fe80000000200 */
[----:B------:R-:W3:Y:S04]  /*2590*/  LDSM.16.M88.4 R12, [R203+0x10100] ;  /* 0x01010000cb0c783b */ /* 0x000ee80000000200 */
[----:B--2---:R-:W2:Y:S04]  /*25a0*/  LDSM.16.M88.4 R8, [R204+0x10100] ;  /* 0x01010000cc08783b */ /* 0x004ea80000000200 */
[----:B------:R-:W-:Y:S01]  /*25b0*/  @!PT LDS RZ, [RZ] ;  /* 0x00000000fffff984 */ /* 0x000fe20000000800 */
[----:B------:R-:W-:Y:S01]  /*25c0*/  @!PT LDS RZ, [RZ] ;  /* 0x00000000fffff984 */ /* 0x000fe20000000800 */
[----:B------:R-:W-:Y:S01]  /*25d0*/  @!PT LDS RZ, [RZ] ;  /* 0x00000000fffff984 */ /* 0x000fe20000000800 */
[----:B------:R4:W-:Y:S01]  /*25e0*/  LDGSTS.E.BYPASS.LTC128B.128 [R225+0x100], [R6.64], !P5 ;  /* 0x0010000006e17fae */ /* 0x0009e2000e901d4c */
[----:B------:R-:W-:-:S03]  /*25f0*/  LOP3.LUT P5, RZ, R18, 0x4, RZ, 0xc0, !PT ;  /* 0x0000000412ff7812 */ /* 0x000fc600078ac0ff */
[----:B------:R4:W-:Y:S01]  /*2600*/  LDGSTS.E.BYPASS.LTC128B.128 [R225+0x2100], [R6.64+0x80], !P0 ;  /* 0x0210008006e17fae */ /* 0x0009e2000c101d4c */
[C---:B------:R-:W-:Y:S02]  /*2610*/  ISETP.LT.OR P0, PT, R3.reuse, 0x1, !P5 ;  /* 0x000000010300780c */ /* 0x040fe40006f01670 */
[----:B------:R-:W-:-:S11]  /*2620*/  ISETP.LT.OR P5, PT, R3, 0x21, !P5 ;  /* 0x000000210300780c */ /* 0x000fd60006fa1670 */
[----:B------:R4:W-:Y:S01]  /*2630*/  LDGSTS.E.BYPASS.LTC128B.128 [R225+0x4100], [R6.64+0x100], !P0 ;  /* 0x0410010006e17fae */ /* 0x0009e2000c101d4c */
[----:B------:R-:W-:-:S04]  /*2640*/  LOP3.LUT P0, RZ, R23, 0x4, RZ, 0xc0, !PT ;  /* 0x0000000417ff7812 */ /* 0x000fc8000780c0ff */
[----:B------:R-:W-:Y:S02]  /*2650*/  SEL R0, R0, 0xffffffc0, !P0 ;  /* 0xffffffc000007807 */ /* 0x000fe40004000000 */
[----:B------:R-:W-:-:S03]  /*2660*/  LOP3.LUT P0, RZ, R18, 0x8, RZ, 0xc0, !PT ;  /* 0x0000000812ff7812 */ /* 0x000fc6000780c0ff */
[----:B------:R-:W-:Y:S01]  /*2670*/  IMAD.IADD R202, R196, 0x1, R0 ;  /* 0x00000001c4ca7824 */ /* 0x000fe200078e0200 */
[C---:B------:R-:W-:Y:S01]  /*2680*/  ISETP.LT.OR P3, PT, R3.reuse, 0x1, !P0 ;  /* 0x000000010300780c */ /* 0x040fe20004761670 */
[----:B------:R-:W-:Y:S01]  /*2690*/  IMAD.IADD R201, R0, 0x1, R207 ;  /* 0x0000000100c97824 */ /* 0x000fe200078e02cf */
[C---:B------:R-:W-:Y:S01]  /*26a0*/  ISETP.LT.OR P0, PT, R3.reuse, 0x21, !P0 ;  /* 0x000000210300780c */ /* 0x040fe20004701670 */
[C---:B-1-3--:R-:W-:Y:S08]  /*26b0*/  HMMA.16816.F32 R24, R12.reuse, R32, RZ ;  /* 0x000000200c18723c */ /* 0x04aff000000018ff */
[----:B------:R-:W-:Y:S02]  /*26c0*/  HMMA.16816.F32 R36, R12, R30, RZ ;  /* 0x0000001e0c24723c */ /* 0x000fe400000018ff */
[----:B------:R4:W-:Y:S01]  /*26d0*/  LDGSTS.E.BYPASS.LTC128B.128 [R225+0x6100], [R6.64+0x180], !P3 ;  /* 0x0610018006e17fae */ /* 0x0009e2000d901d4c */
[----:B------:R-:W-:-:S05]  /*26e0*/  ISETP.LT.OR P3, PT, R3, 0x21, P4 ;  /* 0x000000210300780c */ /* 0x000fca0002761670 */
[----:B------:R-:W-:Y:S08]  /*26f0*/  HMMA.16816.F32 R44, R12, R56, RZ ;  /* 0x000000380c2c723c */ /* 0x000ff000000018ff */
[----:B------:R1:W-:Y:S01]  /*2700*/  LDGSTS.E.BYPASS.LTC128B.128 [R225+0x1100], [R16.64], !P3 ;  /* 0x0110000010e17fae */ /* 0x0003e2000d901d4c */
[----:B------:R-:W-:Y:S01]  /*2710*/  ISETP.NE.AND P3, PT, R19, RZ, PT ;  /* 0x000000ff1300720c */ /* 0x000fe20003f65270 */
[----:B--2---:R-:W-:Y:S02]  /*2720*/  HMMA.16816.F32 R24, R8, R48, R24 ;  /* 0x000000300818723c */ /* 0x004fe40000001818 */
[----:B------:R1:W-:Y:S01]  /*2730*/  LDGSTS.E.BYPASS.LTC128B.128 [R225+0x3100], [R16.64+0x80], !P6 ;  /* 0x0310008010e17fae */ /* 0x0003e2000f101d4c */
[----:B------:R-:W-:-:S03]  /*2740*/  ISETP.GT.AND P6, PT, R104, R231, PT ;  /* 0x000000e76800720c */ /* 0x000fc60003fc4270 */
[----:B------:R1:W-:Y:S01]  /*2750*/  LDGSTS.E.BYPASS.LTC128B.128 [R225+0x5100], [R16.64+0x100], !P5 ;  /* 0x0510010010e17fae */ /* 0x0003e2000e901d4c */
[----:B------:R-:W-:Y:S01]  /*2760*/  PLOP3.LUT P5, PT, PT, PT, UP2, 0x80, 0x0 ;  /* 0x000000000000781c */ /* 0x000fe20003faf028 */
[----:B------:R-:W-:Y:S02]  /*2770*/  HMMA.16816.F32 R56, R12, R58, RZ ;  /* 0x0000003a0c38723c */ /* 0x000fe400000018ff */
[----:B------:R1:W-:Y:S04]  /*2780*/  LDGSTS.E.BYPASS.LTC128B.128 [R225+0x7100], [R16.64+0x180], !P0 ;  /* 0x0710018010e17fae */ /* 0x0003e8000c101d4c */
[----:B------:R-:W-:Y:S04]  /*2790*/  LDSM.16.M88.4 R20, [R206+0x10100] ;  /* 0x01010000ce14783b */ /* 0x000fe80000000200 */
[----:B------:R-:W2:Y:S04]  /*27a0*/  LDSM.16.M88.4 R68, [R202+0x8100] ;  /* 0x00810000ca44783b */ /* 0x000ea80000000200 */
[----:B------:R-:W3:Y:S04]  /*27b0*/  LDSM.16.M88.4 R72, [R202+0x8900] ;  /* 0x00890000ca48783b */ /* 0x000ee80000000200 */
[----:B------:R-:W-:Y:S04]  /*27c0*/  LDSM.16.M88.4 R100, [R201] ;  /* 0x00000000c964783b */ /* 0x000fe80000000200 */
[----:B------:R-:W-:Y:S02]  /*27d0*/  LDSM.16.M88.4 R80, [R202+0x9100] ;  /* 0x00910000ca50783b */ /* 0x000fe40000000200 */
[----:B------:R-:W-:Y:S02]  /*27e0*/  HMMA.16816.F32 R56, R8, R94, R56 ;  /* 0x0000005e0838723c */ /* 0x000fe40000001838 */
[----:B------:R-:W-:Y:S04]  /*27f0*/  LDSM.16.M88.4 R88, [R202+0x9900] ;  /* 0x00990000ca58783b */ /* 0x000fe80000000200 */
[----:B------:R-:W-:Y:S02]  /*2800*/  LDSM.16.M88.4 R84, [R201+0x800] ;  /* 0x00080000c954783b */ /* 0x000fe40000000200 */
[----:B-1----:R-:W-:Y:S02]  /*2810*/  HMMA.16816.F32 R16, R12, R28, RZ ;  /* 0x0000001c0c10723c */ /* 0x002fe400000018ff */
[----:B------:R-:W1:Y:S04]  /*2820*/  LDSM.16.M88.4 R28, [R205+0x10100] ;  /* 0x01010000cd1c783b */ /* 0x000e680000000200 */
[----:B------:R-:W-:Y:S04]  /*2830*/  LDSM.16.M88.4 R112, [R196+0xa100] ;  /* 0x00a10000c470783b */ /* 0x000fe80000000200 */
[----:B------:R-:W-:Y:S04]  /*2840*/  LDSM.16.M88.4 R96, [R201+0x1800] ;  /* 0x00180000c960783b */ /* 0x000fe80000000200 */
[----:B------:R-:W-:Y:S01]  /*2850*/  LDSM.16.M88.4 R116, [R207+0x2000] ;  /* 0x00200000cf74783b */ /* 0x000fe20000000200 */
[----:B--2---:R-:W-:Y:S03]  /*2860*/  HMMA.16816.F32 R60, R20, R68, R24 ;  /* 0x00000044143c723c */ /* 0x004fe60000001818 */
[----:B------:R-:W-:Y:S04]  /*2870*/  LDSM.16.M88.4 R108, [R202+0xa100] ;  /* 0x00a10000ca6c783b */ /* 0x000fe80000000200 */
[----:B------:R-:W-:Y:S02]  /*2880*/  LDSM.16.M88.4 R120, [R207+0x4000] ;  /* 0x00400000cf78783b */ /* 0x000fe40000000200 */
[----:B------:R-:W-:Y:S02]  /*2890*/  HMMA.16816.F32 R64, R8, R52, R16 ;  /* 0x000000340840723c */ /* 0x000fe40000001810 */
[----:B------:R-:W0:Y:S06]  /*28a0*/  LDGDEPBAR ;  /* 0x00000000000079af */ /* 0x000e2c0000000000 */
[C---:B------:R-:W-:Y:S01]  /*28b0*/  HMMA.16816.F32 R24, R12.reuse, R34, RZ ;  /* 0x000000220c18723c */ /* 0x040fe200000018ff */
[----:B------:R-:W2:Y:S07]  /*28c0*/  LDSM.16.M88.4 R32, [R203+0x14100] ;  /* 0x01410000cb20783b */ /* 0x000eae0000000200 */
[C---:B------:R-:W-:Y:S08]  /*28d0*/  HMMA.16816.F32 R16, R12.reuse, R40, RZ ;  /* 0x000000280c10723c */ /* 0x040ff000000018ff */
[----:B------:R-:W-:Y:S08]  /*28e0*/  HMMA.16816.F32 R40, R12, R42, RZ ;  /* 0x0000002a0c28723c */ /* 0x000ff000000018ff */
[C---:B------:R-:W-:Y:S08]  /*28f0*/  HMMA.16816.F32 R52, R8.reuse, R54, R36 ;  /* 0x000000360834723c */ /* 0x040ff00000001824 */
[C---:B------:R-:W-:Y:S01]  /*2900*/  HMMA.16816.F32 R36, R8.reuse, R50, R24 ;  /* 0x000000320824723c */ /* 0x040fe20000001818 */
[----:B------:R-:W-:Y:S07]  /*2910*/  LDSM.16.M88.4 R24, [R204+0x14100] ;  /* 0x01410000cc18783b */ /* 0x000fee0000000200 */
[C---:B------:R-:W-:Y:S08]  /*2920*/  HMMA.16816.F32 R16, R8.reuse, R76, R16 ;  /* 0x0000004c0810723c */ /* 0x040ff00000001810 */
[C---:B------:R-:W-:Y:S01]  /*2930*/  HMMA.16816.F32 R12, R8.reuse, R78, R40 ;  /* 0x0000004e080c723c */ /* 0x040fe20000001828 */
[----:B------:R-:W5:Y:S07]  /*2940*/  LDSM.16.M88.4 R76, [R201+0x1000] ;  /* 0x00100000c94c783b */ /* 0x000f6e0000000200 */
[----:B------:R-:W-:Y:S01]  /*2950*/  HMMA.16816.F32 R40, R8, R92, R44 ;  /* 0x0000005c0828723c */ /* 0x000fe2000000182c */
[----:B------:R-:W-:Y:S07]  /*2960*/  LDSM.16.M88.4 R92, [R196+0xb900] ;  /* 0x00b90000c45c783b */ /* 0x000fee0000000200 */
[----:B---3--:R-:W-:Y:S01]  /*2970*/  HMMA.16816.F32 R44, R20, R72, R64 ;  /* 0x00000048142c723c */ /* 0x008fe20000001840 */
[----:B------:R-:W-:Y:S07]  /*2980*/  LDSM.16.M88.4 R64, [R196+0xb100] ;  /* 0x00b10000c440783b */ /* 0x000fee0000000200 */
[----:B-1----:R-:W-:Y:S08]  /*2990*/  HMMA.16816.F32 R60, R28, R100, R60 ;  /* 0x000000641c3c723c */ /* 0x002ff0000000183c */
[C---:B------:R-:W-:Y:S01]  /*29a0*/  HMMA.16816.F32 R52, R20.reuse, R74, R52 ;  /* 0x0000004a1434723c */ /* 0x040fe20000001834 */
[----:B------:R-:W1:Y:S07]  /*29b0*/  LDSM.16.M88.4 R72, [R196+0xa900] ;  /* 0x00a90000c448783b */ /* 0x000e6e0000000200 */
[C---:B------:R-:W-:Y:S01]  /*29c0*/  HMMA.16816.F32 R48, R20.reuse, R70, R36 ;  /* 0x000000461430723c */ /* 0x040fe20000001824 */
[----:B------:R-:W-:Y:S07]  /*29d0*/  LDSM.16.M88.4 R68, [R207+0x3000] ;  /* 0x00300000cf44783b */ /* 0x000fee0000000200 */
[C---:B------:R-:W-:Y:S01]  /*29e0*/  HMMA.16816.F32 R36, R20.reuse, R80, R16 ;  /* 0x000000501424723c */ /* 0x040fe20000001810 */
[----:B------:R-:W-:Y:S07]  /*29f0*/  LDSM.16.M88.4 R16, [R206+0x14100] ;  /* 0x01410000ce10783b */ /* 0x000fee0000000200 */
[C---:B------:R-:W-:Y:S01]  /*2a00*/  HMMA.16816.F32 R12, R20.reuse, R82, R12 ;  /* 0x00000052140c723c */ /* 0x040fe2000000180c */
[----:B------:R-:W3:Y:S07]  /*2a10*/  LDSM.16.M88.4 R80, [R207+0x2800] ;  /* 0x00280000cf50783b */ /* 0x000eee0000000200 */
[----:B------:R-:W-:Y:S08]  /*2a20*/  HMMA.16816.F32 R8, R20, R88, R40 ;  /* 0x000000581408723c */ /* 0x000ff00000001828 */
[----:B------:R-:W-:Y:S08]  /*2a30*/  HMMA.16816.F32 R40, R28, R84, R44 ;  /* 0x000000541c28723c */ /* 0x000ff0000000182c */
[----:B--2---:R-:W-:Y:S08]  /*2a40*/  HMMA.16816.F32 R44, R32, R112, R60 ;  /* 0x00000070202c723c */ /* 0x004ff0000000183c */
[----:B------:R-:W-:Y:S01]  /*2a50*/  HMMA.16816.F32 R52, R28, R86, R52 ;  /* 0x000000561c34723c */ /* 0x000fe20000001834 */
[----:B------:R-:W2:Y:S07]  /*2a60*/  LDSM.16.M88.4 R84, [R207+0x3800] ;  /* 0x00380000cf54783b */ /* 0x000eae0000000200 */
[----:B------:R-:W-:Y:S01]  /*2a70*/  HMMA.16816.F32 R60, R20, R90, R56 ;  /* 0x0000005a143c723c */ /* 0x000fe20000001838 */
[----:B------:R-:W-:Y:S07]  /*2a80*/  LDSM.16.M88.4 R88, [R202+0xb900] ;  /* 0x00b90000ca58783b */ /* 0x000fee0000000200 */
[C---:B------:R-:W-:Y:S01]  /*2a90*/  HMMA.16816.F32 R56, R28.reuse, R102, R48 ;  /* 0x000000661c38723c */ /* 0x040fe20000001830 */
[----:B------:R-:W-:Y:S07]  /*2aa0*/  LDSM.16.M88.4 R100, [R201+0x2000] ;  /* 0x00200000c964783b */ /* 0x000fee0000000200 */
[C---:B-----5:R-:W-:Y:S08]  /*2ab0*/  HMMA.16816.F32 R48, R28.reuse, R76, R36 ;  /* 0x0000004c1c30723c */ /* 0x060ff00000001824 */
[C---:B------:R-:W-:Y:S01]  /*2ac0*/  HMMA.16816.F32 R36, R28.reuse, R78, R12 ;  /* 0x0000004e1c24723c */ /* 0x040fe2000000180c */
[----:B------:R-:W-:Y:S04]  /*2ad0*/  LDSM.16.M88.4 R12, [R205+0x14100] ;  /* 0x01410000cd0c783b */ /* 0x000fe80000000200 */
[----:B------:R-:W-:Y:S03]  /*2ae0*/  LDSM.16.M88.4 R76, [R201+0x2800] ;  /* 0x00280000c94c783b */ /* 0x000fe60000000200 */
[----:B------:R-:W-:Y:S08]  /*2af0*/  HMMA.16816.F32 R8, R28, R96, R8 ;  /* 0x000000601c08723c */ /* 0x000ff00000001808 */
[----:B-1----:R-:W-:Y:S08]  /*2b00*/  HMMA.16816.F32 R20, R32, R72, R40 ;  /* 0x000000482014723c */ /* 0x002ff00000001828 */
[----:B------:R-:W-:Y:S08]  /*2b10*/  HMMA.16816.F32 R40, R24, R116, R44 ;  /* 0x000000741828723c */ /* 0x000ff0000000182c */
[----:B------:R-:W-:Y:S01]  /*2b20*/  HMMA.16816.F32 R52, R32, R74, R52 ;  /* 0x0000004a2034723c */ /* 0x000fe20000001834 */
[----:B------:R-:W1:Y:S07]  /*2b30*/  LDSM.16.M88.4 R72, [R202+0xa900] ;  /* 0x00a90000ca48783b */ /* 0x000e6e0000000200 */
[----:B------:R-:W-:Y:S01]  /*2b40*/  HMMA.16816.F32 R60, R28, R98, R60 ;  /* 0x000000621c3c723c */ /* 0x000fe2000000183c */
[----:B------:R-:W-:Y:S07]  /*2b50*/  LDSM.16.M88.4 R96, [R196+0xc100] ;  /* 0x00c10000c460783b */ /* 0x000fee0000000200 */
[C---:B------:R-:W-:Y:S01]  /*2b60*/  HMMA.16816.F32 R56, R32.reuse, R114, R56 ;  /* 0x000000722038723c */ /* 0x040fe20000001838 */
[----:B------:R-:W-:Y:S07]  /*2b70*/  LDSM.16.M88.4 R112, [R196+0xe100] ;  /* 0x00e10000c470783b */ /* 0x000fee0000000200 */
[C---:B------:R-:W-:Y:S08]  /*2b80*/  HMMA.16816.F32 R48, R32.reuse, R64, R48 ;  /* 0x000000402030723c */ /* 0x040ff00000001830 */
[C---:B------:R-:W-:Y:S01]  /*2b90*/  HMMA.16816.F32 R44, R32.reuse, R66, R36 ;  /* 0x00000042202c723c */ /* 0x040fe20000001824 */
[----:B------:R-:W5:Y:S07]  /*2ba0*/  LDSM.16.M88.4 R64, [R202+0xb100] ;  /* 0x00b10000ca40783b */ /* 0x000f6e0000000200 */
[----:B------:R-:W-:Y:S01]  /*2bb0*/  HMMA.16816.F32 R36, R32, R92, R8 ;  /* 0x0000005c2024723c */ /* 0x000fe20000001808 */
[----:B------:R-:W1:Y:S07]  /*2bc0*/  LDSM.16.M88.4 R8, [R203+0x18100] ;  /* 0x01810000cb08783b */ /* 0x000e6e0000000200 */
[----:B---3--:R-:W-:Y:S08]  /*2bd0*/  HMMA.16816.F32 R20, R24, R80, R20 ;  /* 0x000000501814723c */ /* 0x008ff00000001814 */
[----:B------:R-:W-:Y:S08]  /*2be0*/  HMMA.16816.F32 R28, R16, R108, R40 ;  /* 0x0000006c101c723c */ /* 0x000ff00000001828 */
[----:B------:R-:W-:Y:S01]  /*2bf0*/  HMMA.16816.F32 R52, R24, R82, R52 ;  /* 0x000000521834723c */ /* 0x000fe20000001834 */
[----:B------:R-:W-:Y:S07]  /*2c00*/  LDSM.16.M88.4 R80, [R201+0x3800] ;  /* 0x00380000c950783b */ /* 0x000fee0000000200 */
[----:B------:R-:W-:Y:S01]  /*2c10*/  HMMA.16816.F32 R60, R32, R94, R60 ;  /* 0x0000005e203c723c */ /* 0x000fe2000000183c */
[----:B------:R-:W-:Y:S04]  /*2c20*/  LDSM.16.M88.4 R32, [R204+0x18100] ;  /* 0x01810000cc20783b */ /* 0x000fe80000000200 */
[----:B------:R-:W-:Y:S03]  /*2c30*/  LDSM.16.M88.4 R92, [R202+0xc100] ;  /* 0x00c10000ca5c783b */ /* 0x000fe60000000200 */
[C---:B------:R-:W-:Y:S01]  /*2c40*/  HMMA.16816.F32 R56, R24.reuse, R118, R56 ;  /* 0x000000761838723c */ /* 0x040fe20000001838 */
[----:B------:R-:W-:Y:S07]  /*2c50*/  LDSM.16.M88.4 R116, [R201+0x4000] ;  /* 0x00400000c974783b */ /* 0x000fee0000000200 */
[C---:B------:R-:W-:Y:S08]  /*2c60*/  HMMA.16816.F32 R48, R24.reuse, R68, R48 ;  /* 0x000000441830723c */ /* 0x040ff00000001830 */
[C---:B------:R-:W-:Y:S01]  /*2c70*/  HMMA.16816.F32 R40, R24.reuse, R70, R44 ;  /* 0x000000461828723c */ /* 0x040fe2000000182c */
[----:B------:R-:W3:Y:S07]  /*2c80*/  LDSM.16.M88.4 R68, [R201+0x3000] ;  /* 0x00300000c944783b */ /* 0x000eee0000000200 */
[----:B--2---:R-:W-:Y:S08]  /*2c90*/  HMMA.16816.F32 R36, R24, R84, R36 ;  /* 0x000000541824723c */ /* 0x004ff00000001824 */
        /* <DEDUP_REMOVED lines=8> */
[C---:B-----5:R-:W-:Y:S01]  /*2d20*/  HMMA.16816.F32 R44, R16.reuse, R64, R48 ;  /* 0x00000040102c723c */ /* 0x060fe20000001830 */
[----:B------:R-:W2:Y:S07]  /*2d30*/  LDSM.16.M88.4 R48, [R196+0xd100] ;  /* 0x00d10000c430783b */ /* 0x000eae0000000200 */
[C---:B------:R-:W-:Y:S01]  /*2d40*/  HMMA.16816.F32 R40, R16.reuse, R66, R40 ;  /* 0x000000421028723c */ /* 0x040fe20000001828 */
[----:B------:R-:W-:Y:S07]  /*2d50*/  LDSM.16.M88.4 R64, [R202+0xd100] ;  /* 0x00d10000ca40783b */ /* 0x000fee0000000200 */
[----:B------:R-:W-:Y:S08]  /*2d60*/  HMMA.16816.F32 R36, R16, R88, R36 ;  /* 0x000000581024723c */ /* 0x000ff00000001824 */
[----:B------:R-:W-:Y:S08]  /*2d70*/  HMMA.16816.F32 R20, R12, R76, R20 ;  /* 0x0000004c0c14723c */ /* 0x000ff00000001814 */
[----:B------:R-:W-:Y:S01]  /*2d80*/  HMMA.16816.F32 R24, R8, R96, R28 ;  /* 0x000000600818723c */ /* 0x000fe2000000181c */
[----:B------:R-:W-:Y:S07]  /*2d90*/  LDSM.16.M88.4 R28, [R206+0x18100] ;  /* 0x01810000ce1c783b */ /* 0x000fee0000000200 */
[----:B------:R-:W-:Y:S01]  /*2da0*/  HMMA.16816.F32 R52, R12, R78, R52 ;  /* 0x0000004e0c34723c */ /* 0x000fe20000001834 */
[----:B------:R-:W5:Y:S07]  /*2db0*/  LDSM.16.M88.4 R76, [R207+0x4800] ;  /* 0x00480000cf4c783b */ /* 0x000f6e0000000200 */
[----:B------:R-:W-:Y:S01]  /*2dc0*/  HMMA.16816.F32 R60, R16, R90, R60 ;  /* 0x0000005a103c723c */ /* 0x000fe2000000183c */
[----:B------:R-:W-:Y:S07]  /*2dd0*/  LDSM.16.M88.4 R88, [R207+0x5800] ;  /* 0x00580000cf58783b */ /* 0x000fee0000000200 */
[C---:B------:R-:W-:Y:S01]  /*2de0*/  HMMA.16816.F32 R56, R12.reuse, R102, R56 ;  /* 0x000000660c38723c */ /* 0x040fe20000001838 */
[----:B------:R-:W-:Y:S07]  /*2df0*/  LDSM.16.M88.4 R100, [R202+0xe100] ;  /* 0x00e10000ca64783b */ /* 0x000fee0000000200 */
[C---:B---3--:R-:W-:Y:S08]  /*2e00*/  HMMA.16816.F32 R44, R12.reuse, R68, R44 ;  /* 0x000000440c2c723c */ /* 0x048ff0000000182c */
[C---:B------:R-:W-:Y:S01]  /*2e10*/  HMMA.16816.F32 R40, R12.reuse, R70, R40 ;  /* 0x000000460c28723c */ /* 0x040fe20000001828 */
[----:B------:R-:W3:Y:S07]  /*2e20*/  LDSM.16.M88.4 R68, [R207+0x5000] ;  /* 0x00500000cf44783b */ /* 0x000eee0000000200 */
[----:B------:R-:W-:Y:S08]  /*2e30*/  HMMA.16816.F32 R36, R12, R80, R36 ;  /* 0x000000500c24723c */ /* 0x000ff00000001824 */
[----:B-1----:R-:W-:Y:S08]  /*2e40*/  HMMA.16816.F32 R16, R8, R72, R20 ;  /* 0x000000480810723c */ /* 0x002ff00000001814 */
[----:B------:R-:W-:Y:S01]  /*2e50*/  HMMA.16816.F32 R20, R32, R120, R24 ;  /* 0x000000782014723c */ /* 0x000fe20000001818 */
[----:B------:R-:W-:Y:S07]  /*2e60*/  LDSM.16.M88.4 R24, [R205+0x18100] ;  /* 0x01810000cd18783b */ /* 0x000fee0000000200 */
[----:B------:R-:W-:Y:S01]  /*2e70*/  HMMA.16816.F32 R52, R8, R74, R52 ;  /* 0x0000004a0834723c */ /* 0x000fe20000001834 */
[----:B------:R-:W1:Y:S07]  /*2e80*/  LDSM.16.M88.4 R72, [R202+0xc900] ;  /* 0x00c90000ca48783b */ /* 0x000e6e0000000200 */
[----:B------:R-:W-:Y:S01]  /*2e90*/  HMMA.16816.F32 R60, R12, R82, R60 ;  /* 0x000000520c3c723c */ /* 0x000fe2000000183c */
[----:B------:R-:W1:Y:S07]  /*2ea0*/  LDSM.16.M88.4 R80, [R202+0xd900] ;  /* 0x00d90000ca50783b */ /* 0x000e6e0000000200 */
[C---:B------:R-:W-:Y:S01]  /*2eb0*/  HMMA.16816.F32 R56, R8.reuse, R98, R56 ;  /* 0x000000620838723c */ /* 0x040fe20000001838 */
[----:B------:R-:W-:Y:S07]  /*2ec0*/  LDSM.16.M88.4 R96, [R201+0x5800] ;  /* 0x00580000c960783b */ /* 0x000fee0000000200 */
[C---:B--2---:R-:W-:Y:S08]  /*2ed0*/  HMMA.16816.F32 R44, R8.reuse, R48, R44 ;  /* 0x00000030082c723c */ /* 0x044ff0000000182c */
[C---:B------:R-:W-:Y:S08]  /*2ee0*/  HMMA.16816.F32 R40, R8.reuse, R50, R40 ;  /* 0x000000320828723c */ /* 0x040ff00000001828 */
[----:B------:R-:W-:Y:S08]  /*2ef0*/  HMMA.16816.F32 R36, R8, R84, R36 ;  /* 0x000000540824723c */ /* 0x000ff00000001824 */
[----:B-----5:R-:W-:Y:S08]  /*2f00*/  HMMA.16816.F32 R12, R32, R76, R16 ;  /* 0x0000004c200c723c */ /* 0x020ff00000001810 */
[----:B------:R-:W-:Y:S01]  /*2f10*/  HMMA.16816.F32 R16, R28, R92, R20 ;  /* 0x0000005c1c10723c */ /* 0x000fe20000001814 */
[----:B------:R-:W-:Y:S07]  /*2f20*/  LDSM.16.M88.4 R20, [R203+0x1c100] ;  /* 0x01c10000cb14783b */ /* 0x000fee0000000200 */
[----:B------:R-:W-:Y:S01]  /*2f30*/  HMMA.16816.F32 R52, R32, R78, R52 ;  /* 0x0000004e2034723c */ /* 0x000fe20000001834 */
[----:B------:R-:W2:Y:S07]  /*2f40*/  LDSM.16.M88.4 R76, [R201+0x4800] ;  /* 0x00480000c94c783b */ /* 0x000eae0000000200 */
[----:B------:R-:W-:Y:S01]  /*2f50*/  HMMA.16816.F32 R60, R8, R86, R60 ;  /* 0x00000056083c723c */ /* 0x000fe2000000183c */
[----:B------:R-:W-:Y:S07]  /*2f60*/  LDSM.16.M88.4 R84, [R207+0x7800] ;  /* 0x00780000cf54783b */ /* 0x000fee0000000200 */
[C---:B------:R-:W-:Y:S08]  /*2f70*/  HMMA.16816.F32 R56, R32.reuse, R122, R56 ;  /* 0x0000007a2038723c */ /* 0x040ff00000001838 */
[C---:B---3--:R-:W-:Y:S08]  /*2f80*/  HMMA.16816.F32 R44, R32.reuse, R68, R44 ;  /* 0x00000044202c723c */ /* 0x048ff0000000182c */
[C---:B------:R-:W-:Y:S01]  /*2f90*/  HMMA.16816.F32 R40, R32.reuse, R70, R40 ;  /* 0x000000462028723c */ /* 0x040fe20000001828 */
[----:B------:R-:W3:Y:S07]  /*2fa0*/  LDSM.16.M88.4 R68, [R201+0x5000] ;  /* 0x00500000c944783b */ /* 0x000eee0000000200 */
[----:B------:R-:W-:Y:S08]  /*2fb0*/  HMMA.16816.F32 R36, R32, R88, R36 ;  /* 0x000000582024723c */ /* 0x000ff00000001824 */
[----:B-1----:R-:W-:Y:S01]  /*2fc0*/  HMMA.16816.F32 R8, R28, R72, R12 ;  /* 0x000000481c08723c */ /* 0x002fe2000000180c */
[----:B------:R-:W-:Y:S07]  /*2fd0*/  LDSM.16.M88.4 R12, [R204+0x1c100] ;  /* 0x01c10000cc0c783b */ /* 0x000fee0000000200 */
        /* <DEDUP_REMOVED lines=10> */
[----:B------:R-:W-:Y:S08]  /*3080*/  HMMA.16816.F32 R40, R28, R80, R36 ;  /* 0x000000501c28723c */ /* 0x000ff00000001824 */
[----:B--2---:R-:W-:Y:S01]  /*3090*/  HMMA.16816.F32 R36, R24, R76, R8 ;  /* 0x0000004c1824723c */ /* 0x004fe20000001808 */
[----:B------:R-:W2:Y:S07]  /*30a0*/  LDSM.16.M88.4 R8, [R206+0x1c100] ;  /* 0x01c10000ce08783b */ /* 0x000eae0000000200 */
[----:B------:R-:W-:Y:S08]  /*30b0*/  HMMA.16816.F32 R16, R20, R112, R16 ;  /* 0x000000701410723c */ /* 0x000ff00000001810 */
[----:B------:R-:W-:Y:S01]  /*30c0*/  HMMA.16816.F32 R32, R24, R78, R52 ;  /* 0x0000004e1820723c */ /* 0x000fe20000001834 */
[----:B------:R-:W-:Y:S07]  /*30d0*/  LDSM.16.M88.4 R76, [R207+0x7000] ;  /* 0x00700000cf4c783b */ /* 0x000fee0000000200 */
[----:B------:R-:W-:Y:S01]  /*30e0*/  HMMA.16816.F32 R60, R28, R82, R60 ;  /* 0x000000521c3c723c */ /* 0x000fe2000000183c */
[----:B------:R-:W2:Y:S07]  /*30f0*/  LDSM.16.M88.4 R80, [R202+0xe900] ;  /* 0x00e90000ca50783b */ /* 0x000eae0000000200 */
[C---:B------:R-:W-:Y:S01]  /*3100*/  HMMA.16816.F32 R56, R24.reuse, R118, R56 ;  /* 0x000000761838723c */ /* 0x040fe20000001838 */
[----:B------:R-:W-:Y:S07]  /*3110*/  LDSM.16.M88.4 R116, [R201+0x6000] ;  /* 0x00600000c974783b */ /* 0x000fee0000000200 */
[C---:B---3--:R-:W-:Y:S08]  /*3120*/  HMMA.16816.F32 R52, R24.reuse, R68, R48 ;  /* 0x000000441834723c */ /* 0x048ff00000001830 */
[C---:B------:R-:W-:Y:S01]  /*3130*/  HMMA.16816.F32 R48, R24.reuse, R70, R44 ;  /* 0x000000461830723c */ /* 0x040fe2000000182c */
[----:B------:R-:W-:Y:S07]  /*3140*/  LDSM.16.M88.4 R68, [R201+0x6800] ;  /* 0x00680000c944783b */ /* 0x000fee0000000200 */
[----:B------:R-:W-:Y:S08]  /*3150*/  HMMA.16816.F32 R44, R24, R96, R40 ;  /* 0x00000060182c723c */ /* 0x000ff00000001828 */
[----:B-1----:R-:W-:Y:S08]  /*3160*/  HMMA.16816.F32 R40, R20, R72, R36 ;  /* 0x000000481428723c */ /* 0x002ff00000001824 */
[----:B------:R-:W-:Y:S01]  /*3170*/  HMMA.16816.F32 R36, R12, R108, R16 ;  /* 0x0000006c0c24723c */ /* 0x000fe20000001810 */
[----:B------:R-:W1:Y:S07]  /*3180*/  LDSM.16.M88.4 R16, [R205+0x1c100] ;  /* 0x01c10000cd10783b */ /* 0x000e6e0000000200 */
[----:B------:R-:W-:Y:S01]  /*3190*/  HMMA.16816.F32 R28, R20, R74, R32 ;  /* 0x0000004a141c723c */ /* 0x000fe20000001820 */
[----:B------:R-:W3:Y:S07]  /*31a0*/  LDSM.16.M88.4 R72, [R202+0xf900] ;  /* 0x00f90000ca48783b */ /* 0x000eee0000000200 */
[----:B------:R-:W-:Y:S08]  /*31b0*/  HMMA.16816.F32 R24, R24, R98, R60 ;  /* 0x000000621818723c */ /* 0x000ff0000000183c */
[C---:B------:R-:W-:Y:S08]  /*31c0*/  HMMA.16816.F32 R60, R20.reuse, R114, R56 ;  /* 0x00000072143c723c */ /* 0x040ff00000001838 */
[C---:B-----5:R-:W-:Y:S08]  /*31d0*/  HMMA.16816.F32 R56, R20.reuse, R64, R52 ;  /* 0x000000401438723c */ /* 0x060ff00000001834 */
[C---:B------:R-:W-:Y:S01]  /*31e0*/  HMMA.16816.F32 R52, R20.reuse, R66, R48 ;  /* 0x000000421434723c */ /* 0x040fe20000001830 */
[----:B------:R-:W5:Y:S07]  /*31f0*/  LDSM.16.M88.4 R64, [R202+0xf100] ;  /* 0x00f10000ca40783b */ /* 0x000f6e0000000200 */
[----:B------:R-:W-:Y:S08]  /*3200*/  HMMA.16816.F32 R48, R20, R92, R44 ;  /* 0x0000005c1430723c */ /* 0x000ff0000000182c */
[----:B------:R-:W-:Y:S08]  /*3210*/  HMMA.16816.F32 R44, R12, R88, R40 ;  /* 0x000000580c2c723c */ /* 0x000ff00000001828 */
[----:B--2---:R-:W-:Y:S08]  /*3220*/  HMMA.16816.F32 R36, R8, R100, R36 ;  /* 0x000000640824723c */ /* 0x004ff00000001824 */
[----:B------:R-:W-:Y:S08]  /*3230*/  HMMA.16816.F32 R32, R12, R90, R28 ;  /* 0x0000005a0c20723c */ /* 0x000ff0000000181c */
[----:B------:R-:W-:Y:S08]  /*3240*/  HMMA.16816.F32 R44, R8, R80, R44 ;  /* 0x00000050082c723c */ /* 0x000ff0000000182c */
[----:B------:R-:W-:Y:S08]  /*3250*/  HMMA.16816.F32 R20, R20, R94, R24 ;  /* 0x0000005e1414723c */ /* 0x000ff00000001818 */
[----:B------:R-:W-:Y:S08]  /*3260*/  HMMA.16816.F32 R24, R12, R76, R56 ;  /* 0x0000004c0c18723c */ /* 0x000ff00000001838 */
[----:B-1----:R-:W-:Y:S01]  /*3270*/  HMMA.16816.F32 R56, R16, R116, R36 ;  /* 0x000000741038723c */ /* 0x002fe20000001824 */
[----:B------:R-:W-:Y:S07]  /*3280*/  LDSM.16.M88.4 R36, [R201+0x7800] ;  /* 0x00780000c924783b */ /* 0x000fee0000000200 */
[----:B------:R-:W-:Y:S08]  /*3290*/  HMMA.16816.F32 R32, R8, R82, R32 ;  /* 0x000000520820723c */ /* 0x000ff00000001820 */
[C---:B------:R-:W-:Y:S08]  /*32a0*/  HMMA.16816.F32 R28, R12.reuse, R110, R60 ;  /* 0x0000006e0c1c723c */ /* 0x040ff0000000183c */
[----:B------:R-:W-:Y:S01]  /*32b0*/  HMMA.16816.F32 R48, R12, R84, R48 ;  /* 0x000000540c30723c */ /* 0x000fe20000001830 */
[----:B------:R-:W-:-:S07]  /*32c0*/  FMUL.FTZ R0, R56, c[0x0][0x320] ;  /* 0x0000c80038007a20 */ /* 0x000fce0000410000 */
[----:B------:R-:W-:Y:S01]  /*32d0*/  HMMA.16816.F32 R40, R12, R78, R52 ;  /* 0x0000004e0c28723c */ /* 0x000fe20000001834 */
[----:B------:R-:W1:Y:S01]  /*32e0*/  LDSM.16.M88.4 R52, [R201+0x7000] ;  /* 0x00700000c934783b */ /* 0x000e620000000200 */
[----:B------:R-:W-:-:S06]  /*32f0*/  DEPBAR.LE SB0, 0x0 ;  /* 0x000080000000791a */ /* 0x000fcc0000000000 */
[----:B------:R-:W-:Y:S08]  /*3300*/  HMMA.16816.F32 R44, R16, R68, R44 ;  /* 0x00000044102c723c */ /* 0x000ff0000000182c */
[----:B------:R-:W-:Y:S08]  /*3310*/  HMMA.16816.F32 R12, R12, R86, R20 ;  /* 0x000000560c0c723c */ /* 0x000ff00000001814 */
[----:B------:R-:W-:Y:S08]  /*3320*/  HMMA.16816.F32 R32, R16, R70, R32 ;  /* 0x000000461020723c */ /* 0x000ff00000001820 */
[----:B------:R-:W-:Y:S01]  /*3330*/  HMMA.16816.F32 R60, R8, R102, R28 ;  /* 0x00000066083c723c */ /* 0x000fe2000000181c */
[----:B----4-:R-:W-:-:S07]  /*3340*/  FMUL.FTZ R7, R45, c[0x0][0x320] ;  /* 0x0000c8002d077a20 */ /* 0x010fce0000410000 */
[C---:B---3--:R-:W-:Y:S01]  /*3350*/  HMMA.16816.F32 R28, R8.reuse, R72, R48 ;  /* 0x00000048081c723c */ /* 0x048fe20000001830 */
[----:B------:R2:W3:Y:S07]  /*3360*/  MUFU.TANH R51, R0 ;  /* 0x0000000000337308 */ /* 0x0004ee0000002400 */
[C---:B-----5:R-:W-:Y:S01]  /*3370*/  HMMA.16816.F32 R20, R8.reuse, R64, R24 ;  /* 0x000000400814723c */ /* 0x060fe20000001818 */
[----:B------:R4:W1:Y:S07]  /*3380*/  MUFU.TANH R49, R7 ;  /* 0x0000000700317308 */ /* 0x00086e0000002400 */
[----:B------:R-:W-:Y:S01]  /*3390*/  HMMA.16816.F32 R24, R8, R66, R40 ;  /* 0x000000420818723c */ /* 0x000fe20000001828 */
[----:B--2---:R-:W-:-:S04]  /*33a0*/  FMUL.FTZ R0, R57, c[0x0][0x320] ;  /* 0x0000c80039007a20 */ /* 0x004fc80000410000 */
[----:B------:R2:W2:Y:S03]  /*33b0*/  MUFU.TANH R50, R0 ;  /* 0x0000000000327308 */ /* 0x0004a60000002400 */
[----:B------:R-:W-:Y:S01]  /*33c0*/  HMMA.16816.F32 R12, R8, R74, R12 ;  /* 0x0000004a080c723c */ /* 0x000fe2000000180c */
[----:B----4-:R-:W-:-:S04]  /*33d0*/  LEA.HI R7, R124, R132, RZ, 0x2 ;  /* 0x000000847c077211 */ /* 0x010fc800078f10ff */
[----:B------:R-:W-:Y:S02]  /*33e0*/  LOP3.LUT R7, R7, 0xfffffffc, RZ, 0xc0, !PT ;  /* 0xfffffffc07077812 */ /* 0x000fe400078ec0ff */
[----:B------:R-:W-:Y:S01]  /*33f0*/  SHF.R.S32.HI R11, RZ, 0x1f, R106 ;  /* 0x0000001fff0b7819 */ /* 0x000fe2000001146a */
[C---:B-1----:R-:W-:Y:S01]  /*3400*/  HMMA.16816.F32 R40, R16.reuse, R52, R20 ;  /* 0x000000341028723c */ /* 0x042fe20000001814 */
[----:B------:R-:W-:Y:S02]  /*3410*/  FMUL.FTZ R10, R33, c[0x0][0x320] ;  /* 0x0000c800210a7a20 */ /* 0x000fe40000410000 */
[----:B--2---:R-:W-:Y:S02]  /*3420*/  FMUL.FTZ R0, R58, c[0x0][0x320] ;  /* 0x0000c8003a007a20 */ /* 0x004fe40000410000 */
[----:B------:R-:W1:Y:S03]  /*3430*/  MUFU.TANH R45, R10 ;  /* 0x0000000a002d7308 */ /* 0x000e660000002400 */
[C---:B------:R-:W-:Y:S05]  /*3440*/  HMMA.16816.F32 R52, R16.reuse, R54, R24 ;  /* 0x000000361034723c */ /* 0x040fea0000001818 */
[----:B------:R2:W4:Y:S03]  /*3450*/  MUFU.TANH R57, R0 ;  /* 0x0000000000397308 */ /* 0x0005260000002400 */
[----:B------:R-:W-:Y:S01]  /*3460*/  HMMA.16816.F32 R28, R16, R36, R28 ;  /* 0x00000024101c723c */ /* 0x000fe2000000181c */
[----:B--2---:R-:W-:-:S04]  /*3470*/  @P6 IADD3 R0, R172, -0x2, RZ ;  /* 0xfffffffeac006810 */ /* 0x004fc80007ffe0ff */
[----:B------:R-:W-:Y:S01]  /*3480*/  @P6 SHF.R.S32.HI R6, RZ, 0x1f, R0 ;  /* 0x0000001fff066819 */ /* 0x000fe20000011400 */
[----:B------:R-:W-:Y:S02]  /*3490*/  @P6 IMAD R3, R125, R0, RZ ;  /* 0x000000007d036224 */ /* 0x000fe400078e02ff */
[----:B------:R-:W-:Y:S01]  /*34a0*/  @P6 IMAD.WIDE.U32 R8, R0, R126, R130 ;  /* 0x0000007e00086225 */ /* 0x000fe200078e0082 */
[----:B------:R-:W-:-:S03]  /*34b0*/  LOP3.LUT R0, R107, 0xffffffe0, RZ, 0xc0, !PT ;  /* 0xffffffe06b007812 */ /* 0x000fc600078ec0ff */
[----:B------:R-:W-:Y:S02]  /*34c0*/  @P6 IMAD R3, R6, R126, R3 ;  /* 0x0000007e06036224 */ /* 0x000fe400078e0203 */
[----:B------:R-:W-:Y:S02]  /*34d0*/  FMUL.FTZ R6, R32, c[0x0][0x320] ;  /* 0x0000c80020067a20 */ /* 0x000fe40000410000 */
[----:B------:R-:W-:Y:S02]  /*34e0*/  @P6 IMAD.IADD R3, R9, 0x1, R3 ;  /* 0x0000000109036824 */ /* 0x000fe400078e0203 */
[----:B------:R2:W1:Y:S01]  /*34f0*/  MUFU.TANH R48, R6 ;  /* 0x0000000600307308 */ /* 0x0004620000002400 */
[C---:B------:R-:W-:Y:S02]  /*3500*/  IMAD.IADD R9, R132.reuse, 0x1, -R7 ;  /* 0x0000000184097824 */ /* 0x040fe400078e0a07 */
[----:B------:R-:W-:-:S05]  /*3510*/  IMAD.IADD R0, R132, 0x1, -R0 ;  /* 0x0000000184007824 */ /* 0x000fca00078e0a00 */
[----:B------:R-:W-:Y:S01]  /*3520*/  SHF.R.S32.HI R20, RZ, 0x1f, R0 ;  /* 0x0000001fff147819 */ /* 0x000fe20000011400 */
[----:B------:R-:W-:Y:S01]  /*3530*/  BAR.SYNC.DEFER_BLOCKING 0x0 ;  /* 0x0000000000007b1d */ /* 0x000fe20000010000 */
[----:B--2---:R-:W-:-:S04]  /*3540*/  @P6 LEA R6, P0, R8, c[0x0][0x1c8], 0x1 ;  /* 0x0000720008066a11 */ /* 0x004fc800078008ff */
[----:B------:R-:W-:Y:S02]  /*3550*/  @P6 LEA.HI.X R7, R8, c[0x0][0x1cc], R3, 0x1, P0 ;  /* 0x0000730008076a11 */ /* 0x000fe400000f0c03 */
[----:B------:R-:W-:Y:S01]  /*3560*/  LEA.HI R8, R11, R106, RZ, 0x3 ;  /* 0x0000006a0b087211 */ /* 0x000fe200078f18ff */
[----:B------:R-:W-:Y:S01]  /*3570*/  FMUL.FTZ R11, R40, c[0x0][0x320] ;  /* 0x0000c800280b7a20 */ /* 0x000fe20000410000 */
[----:B------:R-:W-:Y:S02]  /*3580*/  LEA.HI R3, R9, R9, RZ, 0x1 ;  /* 0x0000000909037211 */ /* 0x000fe400078f08ff */
[----:B------:R-:W-:Y:S01]  /*3590*/  LOP3.LUT R10, R8, 0xffffff8, RZ, 0xc0, !PT ;  /* 0x0ffffff8080a7812 */ /* 0x000fe200078ec0ff */
[----:B------:R2:W1:Y:S01]  /*35a0*/  MUFU.TANH R40, R11 ;  /* 0x0000000b00287308 */ /* 0x0004620000002400 */
[----:B------:R-:W-:Y:S02]  /*35b0*/  LOP3.LUT R8, R3, 0x1ffffffe, RZ, 0xc0, !PT ;  /* 0x1ffffffe03087812 */ /* 0x000fe400078ec0ff */
[----:B------:R-:W-:Y:S01]  /*35c0*/  LEA.HI R3, R20, R0, RZ, 0x2 ;  /* 0x0000000014037211 */ /* 0x000fe200078f10ff */
[----:B------:R-:W-:Y:S01]  /*35d0*/  IMAD.IADD R10, R106, 0x1, -R10 ;  /* 0x000000016a0a7824 */ /* 0x000fe200078e0a0a */
[----:B------:R-:W-:Y:S01]  /*35e0*/  HMMA.16816.F32 R20, R16, R38, R12 ;  /* 0x000000261014723c */ /* 0x000fe2000000180c */
[----:B------:R-:W-:Y:S01]  /*35f0*/  IMAD.IADD R9, R9, 0x1, -R8 ;  /* 0x0000000109097824 */ /* 0x000fe200078e0a08 */
[----:B------:R-:W-:Y:S01]  /*3600*/  LEA.HI.SX32 R8, R3, UR9, 0x1e ;  /* 0x0000000903087c11 */ /* 0x000fe2000f8ff2ff */
[----:B------:R-:W-:Y:S01]  /*3610*/  @!PT LDS RZ, [RZ] ;  /* 0x00000000fffff984 */ /* 0x000fe20000000800 */
[----:B------:R-:W-:Y:S01]  /*3620*/  @!PT LDS RZ, [RZ] ;  /* 0x00000000fffff984 */ /* 0x000fe20000000800 */
[----:B------:R-:W-:Y:S01]  /*3630*/  @!PT LDS RZ, [RZ] ;  /* 0x00000000fffff984 */ /* 0x000fe20000000800 */
[----:B------:R5:W-:Y:S01]  /*3640*/  @P6 LDGSTS.E.BYPASS.LTC128B.128 [R225+0x8100], [R6.64], !P4 ;  /* 0x0810000006e16fae */ /* 0x000be2000e101d4c */
[----:B------:R-:W-:-:S03]  /*3650*/  PLOP3.LUT P0, PT, PT, PT, UP2, 0x80, 0x0 ;  /* 0x000000000000781c */ /* 0x000fc60003f0f028 */
[----:B------:R-:W-:Y:S01]  /*3660*/  IMAD R8, R10, 0x10, R8 ;  /* 0x000000100a087824 */ /* 0x000fe200078e0208 */
[----:B------:R-:W-:Y:S01]  /*3670*/  HMMA.16816.F32 R16, R16, R118, R60 ;  /* 0x000000761010723c */ /* 0x000fe2000000183c */
[----:B------:R-:W-:Y:S01]  /*3680*/  FMUL.FTZ R10, R53, c[0x0][0x320] ;  /* 0x0000c800350a7a20 */ /* 0x000fe20000410000 */
[----:B------:R5:W-:Y:S01]  /*3690*/  @P6 LDGSTS.E.BYPASS.LTC128B.128 [R225+0xa100], [R6.64+0x80], !P3 ;  /* 0x0a10008006e16fae */ /* 0x000be2000d901d4c */
[----:B------:R-:W-:Y:S01]  /*36a0*/  IMAD R56, R9, 0x8, R8 ;  /* 0x0000000809387824 */ /* 0x000fe200078e0208 */
[----:B------:R-:W-:Y:S01]  /*36b0*/  LOP3.LUT R8, R3, 0x7ffffffc, RZ, 0xc0, !PT ;  /* 0x7ffffffc03087812 */ /* 0x000fe200078ec0ff */
[----:B--2---:R-:W-:Y:S01]  /*36c0*/  FMUL.FTZ R11, R41, c[0x0][0x320] ;  /* 0x0000c800290b7a20 */ /* 0x004fe20000410000 */
[----:B------:R2:W1:Y:S01]  /*36d0*/  MUFU.TANH R37, R10 ;  /* 0x0000000a00257308 */ /* 0x0004620000002400 */
[----:B------:R-:W-:Y:S01]  /*36e0*/  @P5 IMAD.HI.U32 R3, R56, c[0x0][0x2c8], RZ ;  /* 0x0000b20038035a27 */ /* 0x000fe200078e00ff */
[----:B------:R5:W-:Y:S03]  /*36f0*/  @P6 LDGSTS.E.BYPASS.LTC128B.128 [R225+0xc100], [R6.64+0x100], !P2 ;  /* 0x0c10010006e16fae */ /* 0x000be6000d101d4c */
[----:B------:R-:W-:Y:S01]  /*3700*/  FMUL.FTZ R9, R28, c[0x0][0x320] ;  /* 0x0000c8001c097a20 */ /* 0x000fe20000410000 */
[----:B------:R5:W-:Y:S01]  /*3710*/  @P6 LDGSTS.E.BYPASS.LTC128B.128 [R225+0xe100], [R6.64+0x180], !P1 ;  /* 0x0e10018006e16fae */ /* 0x000be2000c901d4c */
[----:B------:R-:W-:Y:S01]  /*3720*/  IMAD.MOV.U32 R53, RZ, RZ, 0x1 ;  /* 0x00000001ff357424 */ /* 0x000fe200078e00ff */
[----:B------:R1:W1:Y:S02]  /*3730*/  MUFU.TANH R39, R11 ;  /* 0x0000000b00277308 */ /* 0x0002640000002400 */
[----:B------:R-:W-:Y:S01]  /*3740*/  STL [R1+0x4c], R56 ;  /* 0x00004c3801007387 */ /* 0x000fe20000100800 */
[----:B--2---:R-:W-:-:S05]  /*3750*/  IMAD.IADD R10, R0, 0x1, -R8 ;  /* 0x00000001000a7824 */ /* 0x004fca00078e0a08 */
[----:B------:R2:W2:Y:S01]  /*3760*/  MUFU.TANH R36, R9 ;  /* 0x0000000900247308 */ /* 0x0004a20000002400 */
[----:B------:R-:W-:Y:S02]  /*3770*/  FMUL.FTZ R0, R29, c[0x0][0x320] ;  /* 0x0000c8001d007a20 */ /* 0x000fe40000410000 */
[----:B------:R-:W-:Y:S02]  /*3780*/  IMAD.SHL.U32 R41, R10, 0x2, RZ ;  /* 0x000000020a297824 */ /* 0x000fe400078e00ff */
[----:B-1----:R-:W-:Y:S01]  /*3790*/  IMAD.MOV.U32 R11, RZ, RZ, R56 ;  /* 0x000000ffff0b7224 */ /* 0x002fe200078e0038 */
[----:B------:R-:W-:Y:S02]  /*37a0*/  @P0 SHF.R.U32.HI R11, RZ, c[0x0][0x2cc], R3 ;  /* 0x0000b300ff0b0a19 */ /* 0x000fe40000011603 */
[----:B------:R1:W1:Y:S01]  /*37b0*/  MUFU.TANH R29, R0 ;  /* 0x00000000001d7308 */ /* 0x0002620000002400 */
[----:B------:R-:W-:Y:S01]  /*37c0*/  @P6 LEA R8, P0, R127, R6, 0x1 ;  /* 0x000000067f086211 */ /* 0x000fe200078008ff */
[----:B------:R-:W-:Y:S01]  /*37d0*/  FMUL.FTZ R3, R17, c[0x0][0x320] ;  /* 0x0000c80011037a20 */ /* 0x000fe20000410000 */
[----:B------:R-:W-:Y:S01]  /*37e0*/  STL [R1+0x24], R41 ;  /* 0x0000242901007387 */ /* 0x000fe20000100800 */
[----:B------:R-:W-:-:S03]  /*37f0*/  IADD3 R10, -R41, c[0x0][0x1d0], -R105 ;  /* 0x00007400290a7a10 */ /* 0x000fc60007ffe969 */
[----:B-----5:R-:W5:Y:S01]  /*3800*/  SHFL.IDX PT, R6, R11, RZ, 0x1c1f ;  /* 0x001c1fff0b067589 */ /* 0x020f6200000e0000 */
[----:B--2---:R-:W-:Y:S01]  /*3810*/  @P6 LEA.HI.X R9, R127, R7, R128, 0x1, P0 ;  /* 0x000000077f096211 */ /* 0x004fe200000f0c80 */
[----:B------:R2:W2:Y:S01]  /*3820*/  MUFU.TANH R13, R3 ;  /* 0x00000003000d7308 */ /* 0x0004a20000002400 */
[----:B------:R-:W-:-:S03]  /*3830*/  PLOP3.LUT P0, PT, PT, PT, UP1, 0x40, 0x0 ;  /* 0x000000000000781c */ /* 0x000fc60003f0e818 */
[----:B------:R3:W-:Y:S01]  /*3840*/  @P6 LDGSTS.E.BYPASS.LTC128B.128 [R225+0x9100], [R8.64], !P4 ;  /* 0x0910000008e16fae */ /* 0x0007e2000e101d4c */
[----:B-1----:R-:W-:-:S03]  /*3850*/  FMUL.FTZ R0, R20, c[0x0][0x320] ;  /* 0x0000c80014007a20 */ /* 0x002fc60000410000 */
[----:B------:R3:W-:Y:S01]  /*3860*/  @P6 LDGSTS.E.BYPASS.LTC128B.128 [R225+0xb100], [R8.64+0x80], !P3 ;  /* 0x0b10008008e16fae */ /* 0x0007e2000d901d4c */
[----:B------:R1:W1:Y:S03]  /*3870*/  MUFU.TANH R28, R0 ;  /* 0x00000000001c7308 */ /* 0x0002660000002400 */
[----:B------:R3:W-:Y:S01]  /*3880*/  @P6 LDGSTS.E.BYPASS.LTC128B.128 [R225+0xd100], [R8.64+0x100], !P2 ;  /* 0x0d10010008e16fae */ /* 0x0007e2000d101d4c */
[----:B--2---:R-:W-:-:S03]  /*3890*/  FMUL.FTZ R3, R16, c[0x0][0x320] ;  /* 0x0000c80010037a20 */ /* 0x004fc60000410000 */
[----:B------:R3:W-:Y:S01]  /*38a0*/  @P6 LDGSTS.E.BYPASS.LTC128B.128 [R225+0xf100], [R8.64+0x180], !P1 ;  /* 0x0f10018008e16fae */ /* 0x0007e2000c901d4c */
[----:B------:R2:W2:Y:S03]  /*38b0*/  MUFU.TANH R12, R3 ;  /* 0x00000003000c7308 */ /* 0x0004a60000002400 */
[----:B------:R-:W0:Y:S01]  /*38c0*/  LDGDEPBAR ;  /* 0x00000000000079af */ /* 0x000e220000000000 */
[----:B-1----:R-:W-:-:S04]  /*38d0*/  FMUL.FTZ R0, R21, c[0x0][0x320] ;  /* 0x0000c80015007a20 */ /* 0x002fc80000410000 */
[----:B------:R1:W1:Y:S01]  /*38e0*/  MUFU.TANH R27, R0 ;  /* 0x00000000001b7308 */ /* 0x0002620000002400 */
[----:B--2---:R-:W-:-:S07]  /*38f0*/  FMUL.FTZ R3, R52, c[0x0][0x320] ;  /* 0x0000c80034037a20 */ /* 0x004fce0000410000 */
[----:B------:R-:W2:Y:S01]  /*3900*/  MUFU.TANH R15, R3 ;  /* 0x00000003000f7308 */ /* 0x000ea20000002400 */
[----:B-1----:R-:W-:-:S07]  /*3910*/  FMUL.FTZ R0, R44, c[0x0][0x320] ;  /* 0x0000c8002c007a20 */ /* 0x002fce0000410000 */
[----:B------:R1:W1:Y:S02]  /*3920*/  MUFU.TANH R20, R0 ;  /* 0x0000000000147308 */ /* 0x0002640000002400 */
[----:B-1----:R-:W-:-:S04]  /*3930*/  IADD3 R0, -R105, c[0x0][0x1d0], R53 ;  /* 0x0000740069007a10 */ /* 0x002fc80007ffe135 */
[----:B------:R-:W-:-:S04]  /*3940*/  IADD3 R0, R0, -c[0x0][0x168], -R41 ;  /* 0x80005a0000007a10 */ /* 0x000fc80007ffe829 */
[C---:B---3--:R-:W-:Y:S02]  /*3950*/  IADD3 R8, R0.reuse, c[0x0][0x328], RZ ;  /* 0x0000ca0000087a10 */ /* 0x048fe40007ffe0ff */
[----:B------:R-:W-:-:S03]  /*3960*/  IADD3 R9, R0, UR6, RZ ;  /* 0x0000000600097c10 */ /* 0x000fc6000fffe0ff */
[--C-:B-----5:R-:W-:Y:S02]  /*3970*/  IMAD.IADD R3, R8, 0x1, R6.reuse ;  /* 0x0000000108037824 */ /* 0x120fe400078e0206 */
[----:B------:R-:W-:-:S03]  /*3980*/  IMAD.IADD R0, R9, 0x1, R6 ;  /* 0x0000000109007824 */ /* 0x000fc600078e0206 */
[----:B------:R-:W-:Y:S01]  /*3990*/  IMNMX R3, R3, R10, PT ;  /* 0x0000000a03037217 */ /* 0x000fe20003800200 */
[----:B------:R-:W-:Y:S05]  /*39a0*/  @P0 BRA `(.L_x_1593) ;  /* 0x0000014000000947 */ /* 0x000fea0003800000 */
[----:B--2-4-:R-:W-:Y:S01]  /*39b0*/  IADD3 R6, R6, c[0x0][0x1d0], RZ ;  /* 0x0000740006067a10 */ /* 0x014fe20007ffe0ff */
[----:B------:R-:W-:Y:S03]  /*39c0*/  BSSY B0, `(.L_x_1594) ;  /* 0x000000d000007945 */ /* 0x000fe60003800000 */
[----:B------:R-:W-:-:S04]  /*39d0*/  IADD3 R6, R6, -c[0x0][0x168], RZ ;  /* 0x80005a0006067a10 */ /* 0x000fc80007ffe0ff */
[----:B------:R-:W-:-:S13]  /*39e0*/  ISETP.GT.AND P0, PT, R6, -0x1, PT ;  /* 0xffffffff0600780c */ /* 0x000fda0003f04270 */
[----:B------:R-:W-:Y:S05]  /*39f0*/  @P0 BRA `(.L_x_1595) ;  /* 0x0000006000000947 */ /* 0x000fea0003800000 */
[----:B------:R-:W-:Y:S02]  /*3a00*/  ISETP.NE.AND P0, PT, R53, c[0x0][0x32c], PT ;  /* 0x0000cb0035007a0c */ /* 0x000fe40003f05270 */
[----:B------:R-:W-:-:S11]  /*3a10*/  LOP3.LUT R6, RZ, R6, RZ, 0x33, !PT ;  /* 0x00000006ff067212 */ /* 0x000fd600078e33ff */
[----:B------:R-:W-:-:S05]  /*3a20*/  @P0 IMAD.HI.U32 R7, R6, c[0x0][0x330], RZ ;  /* 0x0000cc0006070a27 */ /* 0x000fca00078e00ff */
[----:B------:R-:W-:-:S04]  /*3a30*/  @P0 SHF.R.U32.HI R6, RZ, c[0x0][0x334], R7 ;  /* 0x0000cd00ff060a19 */ /* 0x000fc80000011607 */
[----:B------:R-:W-:Y:S01]  /*3a40*/  LOP3.LUT R6, RZ, R6, RZ, 0x33, !PT ;  /* 0x00000006ff067212 */ /* 0x000fe200078e33ff */
[----:B------:R-:W-:Y:S05]  /*3a50*/  BRA `(.L_x_1596) ;  /* 0x0000003000007947 */ /* 0x000fea0003800000 */
.L_x_1595:
[----:B------:R-:W-:-:S13]  /*3a60*/  ISETP.NE.AND P0, PT, R53, c[0x0][0x32c], PT ;  /* 0x0000cb0035007a0c */ /* 0x000fda0003f05270 */
[----:B------:R-:W-:-:S05]  /*3a70*/  @P0 IMAD.HI.U32 R7, R6, c[0x0][0x330], RZ ;  /* 0x0000cc0006070a27 */ /* 0x000fca00078e00ff */
[----:B------:R-:W-:Y:S02]  /*3a80*/  @P0 SHF.R.U32.HI R6, RZ, c[0x0][0x334], R7 ;  /* 0x0000cd00ff060a19 */ /* 0x000fe40000011607 */
.L_x_1596:
[----:B------:R-:W-:Y:S05]  /*3a90*/  BSYNC B0 ;  /* 0x0000000000007941 */ /* 0x000fea0003800000 */
.L_x_1594:
[----:B------:R-:W-:-:S04]  /*3aa0*/  IMAD R6, R6, c[0x0][0x32c], -R105 ;  /* 0x0000cb0006067a24 */ /* 0x000fc800078e0a69 */
[----:B------:R-:W-:-:S05]  /*3ab0*/  IMAD.IADD R6, R6, 0x1, -R41 ;  /* 0x0000000106067824 */ /* 0x000fca00078e0a29 */
[----:B------:R-:W-:Y:S02]  /*3ac0*/  IADD3 R7, R6, c[0x0][0x32c], RZ ;  /* 0x0000cb0006077a10 */ /* 0x000fe40007ffe0ff */
[----:B------:R-:W-:Y:S02]  /*3ad0*/  IMNMX R0, R0, R6, !PT ;  /* 0x0000000600007217 */ /* 0x000fe40007800200 */
[----:B------:R-:W-:Y:S02]  /*3ae0*/  IMNMX R3, R3, R7, PT ;  /* 0x0000000703037217 */ /* 0x000fe40003800200 */
.L_x_1593:
[----:B--2-4-:R-:W-:Y:S01]  /*3af0*/  ISETP.GT.AND P0, PT, R172, RZ, PT ;  /* 0x000000ffac00720c */ /* 0x014fe20003f04270 */
[----:B------:R-:W-:Y:S02]  /*3b00*/  FMUL.FTZ R6, R18, c[0x0][0x320] ;  /* 0x0000c80012067a20 */ /* 0x000fe40000410000 */
[----:B------:R-:W-:Y:S01]  /*3b10*/  FMUL.FTZ R7, R42, c[0x0][0x320] ;  /* 0x0000c8002a077a20 */ /* 0x000fe20000410000 */
[C---:B------:R-:W-:Y:S01]  /*3b20*/  ISETP.GT.AND P5, PT, R0.reuse, RZ, P0 ;  /* 0x000000ff0000720c */ /* 0x040fe200007a4270 */
[----:B------:R1:W2:Y:S01]  /*3b30*/  MUFU.TANH R21, R6 ;  /* 0x0000000600157308 */ /* 0x0002a20000002400 */
[----:B------:R-:W-:-:S02]  /*3b40*/  ISETP.GT.AND P6, PT, R0, 0x1, P0 ;  /* 0x000000010000780c */ /* 0x000fc400007c4270 */
[C---:B------:R-:W-:Y:S02]  /*3b50*/  ISETP.LT.OR P5, PT, R3.reuse, 0x1, P5 ;  /* 0x000000010300780c */ /* 0x040fe40002fa1670 */
[----:B------:R-:W-:Y:S02]  /*3b60*/  ISETP.LT.OR P6, PT, R3, 0x2, P6 ;  /* 0x000000020300780c */ /* 0x000fe400037c1670 */
[----:B------:R-:W-:Y:S02]  /*3b70*/  FSEL R16, R51, -INF , !P5 ;  /* 0xff80000033107808 */ /* 0x000fe40006800000 */
[----:B------:R-:W-:Y:S02]  /*3b80*/  ISETP.GT.AND P5, PT, R0, 0x8, P0 ;  /* 0x000000080000780c */ /* 0x000fe400007a4270 */
[----:B------:R-:W-:Y:S02]  /*3b90*/  FSEL R17, R50, -INF , !P6 ;  /* 0xff80000032117808 */ /* 0x000fe40007000000 */
[----:B------:R-:W-:-:S02]  /*3ba0*/  ISETP.LT.OR P5, PT, R3, 0x9, P5 ;  /* 0x000000090300780c */ /* 0x000fc40002fa1670 */
[----:B------:R-:W-:Y:S01]  /*3bb0*/  ISETP.GT.AND P6, PT, R0, 0x9, P0 ;  /* 0x000000090000780c */ /* 0x000fe200007c4270 */
[----:B-1----:R-:W-:Y:S01]  /*3bc0*/  FMUL.FTZ R6, R54, c[0x0][0x320] ;  /* 0x0000c80036067a20 */ /* 0x002fe20000410000 */
[----:B------:R-:W-:Y:S02]  /*3bd0*/  FSEL R18, R12, -INF , !P5 ;  /* 0xff8000000c127808 */ /* 0x000fe40006800000 */
[----:B------:R-:W-:Y:S01]  /*3be0*/  ISETP.GT.AND P5, PT, R0, 0x10, P0 ;  /* 0x000000100000780c */ /* 0x000fe200007a4270 */
[----:B------:R1:W3:Y:S01]  /*3bf0*/  MUFU.TANH R33, R6 ;  /* 0x0000000600217308 */ /* 0x0002e20000002400 */
[C---:B------:R-:W-:Y:S02]  /*3c00*/  ISETP.LT.OR P6, PT, R3.reuse, 0xa, P6 ;  /* 0x0000000a0300780c */ /* 0x040fe400037c1670 */
[----:B------:R-:W-:-:S04]  /*3c10*/  ISETP.LT.OR P5, PT, R3, 0x11, P5 ;  /* 0x000000110300780c */ /* 0x000fc80002fa1670 */
[----:B------:R-:W-:Y:S02]  /*3c20*/  FSEL R60, R20, -INF , !P5 ;  /* 0xff800000143c7808 */ /* 0x000fe40006800000 */
[----:B------:R-:W-:-:S04]  /*3c30*/  ISETP.GT.AND P5, PT, R0, 0x18, P0 ;  /* 0x000000180000780c */ /* 0x000fc800007a4270 */
[----:B------:R-:W-:Y:S01]  /*3c40*/  ISETP.LT.OR P5, PT, R3, 0x19, P5 ;  /* 0x000000190300780c */ /* 0x000fe20002fa1670 */
[----:B-1----:R-:W-:-:S03]  /*3c50*/  FMUL.FTZ R6, R55, c[0x0][0x320] ;  /* 0x0000c80037067a20 */ /* 0x002fc60000410000 */
[----:B------:R-:W-:Y:S02]  /*3c60*/  FSEL R61, R48, -INF , !P5 ;  /* 0xff800000303d7808 */ /* 0x000fe40006800000 */
[----:B------:R-:W-:Y:S01]  /*3c70*/  ISETP.GT.AND P5, PT, R0, 0x20, P0 ;  /* 0x000000200000780c */ /* 0x000fe200007a4270 */
[----:B------:R1:W4:Y:S03]  /*3c80*/  MUFU.TANH R38, R6 ;  /* 0x0000000600267308 */ /* 0x0003260000002400 */
[----:B------:R-:W-:-:S04]  /*3c90*/  ISETP.LT.OR P5, PT, R3, 0x21, P5 ;  /* 0x000000210300780c */ /* 0x000fc80002fa1670 */
[----:B------:R-:W-:Y:S02]  /*3ca0*/  FSEL R157, R40, -INF , !P5 ;  /* 0xff800000289d7808 */ /* 0x000fe40006800000 */
[----:B------:R-:W-:-:S04]  /*3cb0*/  ISETP.GT.AND P5, PT, R0, 0x28, P0 ;  /* 0x000000280000780c */ /* 0x000fc800007a4270 */
[----:B------:R-:W-:Y:S01]  /*3cc0*/  ISETP.LT.OR P5, PT, R3, 0x29, P5 ;  /* 0x000000290300780c */ /* 0x000fe20002fa1670 */
[----:B-1----:R-:W-:Y:S01]  /*3cd0*/  FMUL.FTZ R6, R19, c[0x0][0x320] ;  /* 0x0000c80013067a20 */ /* 0x002fe20000410000 */
[----:B------:R-:W-:Y:S02]  /*3ce0*/  FSEL R19, R13, -INF , !P6 ;  /* 0xff8000000d137808 */ /* 0x000fe40007000000 */
[C---:B------:R-:W-:Y:S01]  /*3cf0*/  ISETP.GT.AND P6, PT, R0.reuse, 0x11, P0 ;  /* 0x000000110000780c */ /* 0x040fe200007c4270 */
[----:B------:R1:W1:Y:S01]  /*3d00*/  MUFU.TANH R24, R6 ;  /* 0x0000000600187308 */ /* 0x0002620000002400 */
[----:B------:R-:W-:Y:S02]  /*3d10*/  FSEL R159, R15, -INF , !P5 ;  /* 0xff8000000f9f7808 */ /* 0x000fe40006800000 */
[----:B------:R-:W-:Y:S02]  /*3d20*/  ISETP.LT.OR P6, PT, R3, 0x12, P6 ;  /* 0x000000120300780c */ /* 0x000fe400037c1670 */
[----:B------:R-:W-:-:S02]  /*3d30*/  ISETP.GT.AND P5, PT, R0, 0x30, P0 ;  /* 0x000000300000780c */ /* 0x000fc400007a4270 */
[----:B------:R-:W-:Y:S01]  /*3d40*/  FSEL R62, R49, -INF , !P6 ;  /* 0xff800000313e7808 */ /* 0x000fe20007000000 */
[----:B------:R5:W2:Y:S01]  /*3d50*/  MUFU.TANH R13, R7 ;  /* 0x00000007000d7308 */ /* 0x000aa20000002400 */
[----:B------:R-:W-:Y:S02]  /*3d60*/  ISETP.GT.AND P6, PT, R0, 0x19, P0 ;  /* 0x000000190000780c */ /* 0x000fe400007c4270 */
[C---:B------:R-:W-:Y:S02]  /*3d70*/  ISETP.LT.OR P5, PT, R3.reuse, 0x31, P5 ;  /* 0x000000310300780c */ /* 0x040fe40002fa1670 */
[----:B------:R-:W-:Y:S02]  /*3d80*/  ISETP.LT.OR P6, PT, R3, 0x1a, P6 ;  /* 0x0000001a0300780c */ /* 0x000fe400037c1670 */
[----:B------:R-:W-:Y:S01]  /*3d90*/  FSEL R227, R36, -INF , !P5 ;  /* 0xff80000024e37808 */ /* 0x000fe20006800000 */
[----:B-1----:R-:W-:Y:S01]  /*3da0*/  FMUL.FTZ R6, R34, c[0x0][0x320] ;  /* 0x0000c80022067a20 */ /* 0x002fe20000410000 */
[----:B------:R-:W-:-:S02]  /*3db0*/  FSEL R63, R45, -INF , !P6 ;  /* 0xff8000002d3f7808 */ /* 0x000fc40007000000 */
[C---:B------:R-:W-:Y:S01]  /*3dc0*/  ISETP.GT.AND P6, PT, R0.reuse, 0x21, P0 ;  /* 0x000000210000780c */ /* 0x040fe200007c4270 */
[----:B------:R1:W1:Y:S01]  /*3dd0*/  MUFU.TANH R26, R6 ;  /* 0x00000006001a7308 */ /* 0x0002620000002400 */
[C---:B------:R-:W-:Y:S02]  /*3de0*/  ISETP.GT.AND P5, PT, R0.reuse, 0x38, P0 ;  /* 0x000000380000780c */ /* 0x040fe400007a4270 */
[----:B------:R-:W-:Y:S01]  /*3df0*/  ISETP.LT.OR P6, PT, R3, 0x22, P6 ;  /* 0x000000220300780c */ /* 0x000fe200037c1670 */
[----:B-----5:R-:W-:Y:S01]  /*3e00*/  FMUL.FTZ R7, R43, c[0x0][0x320] ;  /* 0x0000c8002b077a20 */ /* 0x020fe20000410000 */
[----:B------:R-:W-:Y:S02]  /*3e10*/  ISETP.LT.OR P5, PT, R3, 0x39, P5 ;  /* 0x000000390300780c */ /* 0x000fe40002fa1670 */
[----:B------:R-:W-:Y:S01]  /*3e20*/  FSEL R158, R39, -INF , !P6 ;  /* 0xff800000279e7808 */ /* 0x000fe20007000000 */
[----:B------:R-:W2:Y:S01]  /*3e30*/  MUFU.TANH R15, R7 ;  /* 0x00000007000f7308 */ /* 0x000ea20000002400 */
[----:B------:R-:W-:-:S02]  /*3e40*/  ISETP.GT.AND P6, PT, R0, 0x29, P0 ;  /* 0x000000290000780c */ /* 0x000fc400007c4270 */
[----:B------:R-:W-:Y:S02]  /*3e50*/  FSEL R228, R28, -INF , !P5 ;  /* 0xff8000001ce47808 */ /* 0x000fe40006800000 */
[----:B------:R-:W-:Y:S02]  /*3e60*/  ISETP.LT.OR P6, PT, R3, 0x2a, P6 ;  /* 0x0000002a0300780c */ /* 0x000fe400037c1670 */
[----:B------:R-:W-:Y:S01]  /*3e70*/  PLOP3.LUT P5, PT, PT, PT, UP1, 0x40, 0x0 ;  /* 0x000000000000781c */ /* 0x000fe20003fae818 */
[----:B-1----:R-:W-:Y:S01]  /*3e80*/  FMUL.FTZ R6, R30, c[0x0][0x320] ;  /* 0x0000c8001e067a20 */ /* 0x002fe20000410000 */
[----:B------:R-:W-:Y:S02]  /*3e90*/  FSEL R168, R37, -INF , !P6 ;  /* 0xff80000025a87808 */ /* 0x000fe40007000000 */
[----:B------:R-:W-:Y:S01]  /*3ea0*/  ISETP.GT.AND P6, PT, R0, 0x31, P0 ;  /* 0x000000310000780c */ /* 0x000fe200007c4270 */
[----:B------:R1:W1:Y:S03]  /*3eb0*/  MUFU.TANH R32, R6 ;  /* 0x0000000600207308 */ /* 0x0002660000002400 */
[----:B------:R-:W-:-:S04]  /*3ec0*/  ISETP.LT.OR P6, PT, R3, 0x32, P6 ;  /* 0x000000320300780c */ /* 0x000fc800037c1670 */
[----:B------:R-:W-:Y:S02]  /*3ed0*/  FSEL R229, R29, -INF , !P6 ;  /* 0xff8000001de57808 */ /* 0x000fe40007000000 */
[----:B------:R-:W-:Y:S01]  /*3ee0*/  ISETP.GT.AND P6, PT, R0, 0x39, P0 ;  /* 0x000000390000780c */ /* 0x000fe200007c4270 */
[----:B------:R-:W-:-:S03]  /*3ef0*/  FMUL.FTZ R0, R59, c[0x0][0x320] ;  /* 0x0000c8003b007a20 */ /* 0x000fc60000410000 */
[----:B------:R-:W-:Y:S01]  /*3f00*/  ISETP.LT.OR P6, PT, R3, 0x3a, P6 ;  /* 0x0000003a0300780c */ /* 0x000fe200037c1670 */
[----:B-1----:R-:W-:-:S03]  /*3f10*/  FMUL.FTZ R6, R31, c[0x0][0x320] ;  /* 0x0000c8001f067a20 */ /* 0x002fc60000410000 */
[----:B------:R-:W-:Y:S01]  /*3f20*/  FSEL R230, R27, -INF , !P6 ;  /* 0xff8000001be67808 */ /* 0x000fe20007000000 */
        /* <DEDUP_REMOVED lines=11> */
[----:B-1----:R1:W5:Y:S06]  /*3fe0*/  SHFL.IDX PT, R6, R11, 0x1, 0x1c1f ;  /* 0x003c1f000b067f89 */ /* 0x00236c00000e0000 */
[----:B-1----:R1:W1:Y:S01]  /*3ff0*/  MUFU.TANH R11, R0 ;  /* 0x00000000000b7308 */ /* 0x0022620000002400 */
[----:B-----5:R-:W-:-:S05]  /*4000*/  IMAD.IADD R3, R8, 0x1, R6 ;  /* 0x0000000108037824 */ /* 0x020fca00078e0206 */
[----:B------:R-:W-:Y:S01]  /*4010*/  IMNMX R3, R3, R10, PT ;  /* 0x0000000a03037217 */ /* 0x000fe20003800200 */
[----:B-1----:R-:W-:Y:S01]  /*4020*/  IMAD.IADD R0, R9, 0x1, R6 ;  /* 0x0000000109007824 */ /* 0x002fe200078e0206 */
[----:B------:R-:W-:Y:S05]  /*4030*/  @P5 BRA `(.L_x_1597) ;  /* 0x0000014000005947 */ /* 0x000fea0003800000 */
[----:B--234-:R-:W-:Y:S01]  /*4040*/  IADD3 R6, R6, c[0x0][0x1d0], RZ ;  /* 0x0000740006067a10 */ /* 0x01cfe20007ffe0ff */
        /* <DEDUP_REMOVED lines=10> */
.L_x_1599:
[----:B------:R-:W-:-:S13]  /*40f0*/  ISETP.NE.AND P5, PT, R53, c[0x0][0x32c], PT ;  /* 0x0000cb0035007a0c */ /* 0x000fda0003fa5270 */
[----:B------:R-:W-:-:S05]  /*4100*/  @P5 IMAD.HI.U32 R7, R6, c[0x0][0x330], RZ ;  /* 0x0000cc0006075a27 */ /* 0x000fca00078e00ff */
[----:B------:R-:W-:Y:S02]  /*4110*/  @P5 SHF.R.U32.HI R6, RZ, c[0x0][0x334], R7 ;  /* 0x0000cd00ff065a19 */ /* 0x000fe40000011607 */
.L_x_1600:
[----:B------:R-:W-:Y:S05]  /*4120*/  BSYNC B0 ;  /* 0x0000000000007941 */ /* 0x000fea0003800000 */
.L_x_1598:
[----:B------:R-:W-:-:S04]  /*4130*/  IMAD R6, R6, c[0x0][0x32c], -R105 ;  /* 0x0000cb0006067a24 */ /* 0x000fc800078e0a69 */
[----:B------:R-:W-:-:S05]  /*4140*/  IMAD.IADD R6, R6, 0x1, -R41 ;  /* 0x0000000106067824 */ /* 0x000fca00078e0a29 */
[----:B------:R-:W-:Y:S02]  /*4150*/  IADD3 R7, R6, c[0x0][0x32c], RZ ;  /* 0x0000cb0006077a10 */ /* 0x000fe40007ffe0ff */
[----:B------:R-:W-:Y:S02]  /*4160*/  IMNMX R0, R0, R6, !PT ;  /* 0x0000000600007217 */ /* 0x000fe40007800200 */
[----:B------:R-:W-:Y:S02]  /*4170*/  IMNMX R3, R3, R7, PT ;  /* 0x0000000703037217 */ /* 0x000fe40003800200 */
.L_x_1597:
[----:B--234-:R-:W-:Y:S01]  /*4180*/  ISETP.GT.AND P6, PT, R0, 0x8, P0 ;  /* 0x000000080000780c */ /* 0x01cfe200007c4270 */
[----:B------:R-:W-:Y:S01]  /*4190*/  IMAD.SHL.U32 R197, R5, 0x2, RZ ;  /* 0x0000000205c57824 */ /* 0x000fe200078e00ff */
[----:B------:R-:W-:Y:S01]  /*41a0*/  FMNMX.FTZ R132, R16, R17, !PT ;  /* 0x0000001110847209 */ /* 0x000fe20007810000 */
[----:B------:R-:W-:Y:S01]  /*41b0*/  @UP2 USHF.L.U32 UR8, UR8, 0x7, URZ ;  /* 0x0000000708082899 */ /* 0x000fe2000800063f */
[----:B------:R-:W-:Y:S01]  /*41c0*/  ISETP.LT.OR P6, PT, R3, 0x9, P6 ;  /* 0x000000090300780c */ /* 0x000fe200037c1670 */
[----:B------:R-:W-:Y:S01]  /*41d0*/  IMAD R200, R2, 0x2, R197 ;  /* 0x0000000202c87824 */ /* 0x000fe200078e02c5 */
[C---:B------:R-:W-:Y:S01]  /*41e0*/  ISETP.GT.AND P5, PT, R0.reuse, 0x1, P0 ;  /* 0x000000010000780c */ /* 0x040fe200007a4270 */
[----:B------:R-:W-:Y:S01]  /*41f0*/  LDSM.16.MT88.4 R40, [R197+0x100] ;  /* 0x00010000c528783b */ /* 0x000fe20000004200 */
[----:B------:R-:W-:Y:S01]  /*4200*/  FSEL R10, R21, -INF , !P6 ;  /* 0xff800000150a7808 */ /* 0x000fe20007000000 */
[----:B------:R-:W-:Y:S01]  /*4210*/  ULDC.64 UR4, c[0x0][0x2c8] ;  /* 0x0000b20000047ab9 */ /* 0x000fe20000000a00 */
[----:B------:R-:W-:Y:S01]  /*4220*/  ISETP.GT.AND P6, PT, R0, 0x10, P0 ;  /* 0x000000100000780c */ /* 0x000fe200007c4270 */
[----:B------:R-:W-:Y:S01]  /*4230*/  LDSM.16.MT88.4 R52, [R197+0x4100] ;  /* 0x00410000c534783b */ /* 0x000fe20000004200 */
[----:B------:R-:W-:Y:S01]  /*4240*/  FMNMX.FTZ R132, R18, R132, !PT ;  /* 0x0000008412847209 */ /* 0x000fe20007810000 */
[----:B------:R-:W-:Y:S01]  /*4250*/  UIMAD.WIDE.U32 UR14, UR8, UR4, URZ ;  /* 0x00000004080e72a5 */ /* 0x000fe2000f8e003f */
[C---:B------:R-:W-:Y:S01]  /*4260*/  ISETP.LT.OR P5, PT, R3.reuse, 0x2, P5 ;  /* 0x000000020300780c */ /* 0x040fe20002fa1670 */
[----:B------:R-:W-:Y:S01]  /*4270*/  LDSM.16.MT88.4 R44, [R200+0x4100] ;  /* 0x00410000c82c783b */ /* 0x000fe20000004200 */
[----:B------:R-:W-:-:S02]  /*4280*/  ISETP.LT.OR P6, PT, R3, 0x11, P6 ;  /* 0x000000110300780c */ /* 0x000fc400037c1670 */
[----:B------:R-:W-:Y:S02]  /*4290*/  FMNMX.FTZ R132, R19, R132, !PT ;  /* 0x0000008413847209 */ /* 0x000fe40007810000 */
[----:B------:R-:W-:Y:S01]  /*42a0*/  FSEL R11, R11, -INF , !P5 ;  /* 0xff8000000b0b7808 */ /* 0x000fe20006800000 */
[----:B------:R-:W-:Y:S01]  /*42b0*/  @UP2 UMOV UR7, UR15 ;  /* 0x0000000f00072c82 */ /* 0x000fe20008000000 */
[----:B------:R-:W-:Y:S01]  /*42c0*/  ISETP.GT.AND P5, PT, R0, 0x9, P0 ;  /* 0x000000090000780c */ /* 0x000fe200007a4270 */
[----:B------:R-:W-:Y:S01]  /*42d0*/  @UP2 USHF.R.U32.HI UR9, URZ, UR5, UR7 ;  /* 0x000000053f092299 */ /* 0x000fe20008011607 */
[----:B------:R-:W-:Y:S02]  /*42e0*/  FSEL R59, R14, -INF , !P6 ;  /* 0xff8000000e3b7808 */ /* 0x000fe40007000000 */
[----:B------:R-:W-:Y:S01]  /*42f0*/  FMNMX.FTZ R132, R60, R132, !PT ;  /* 0x000000843c847209 */ /* 0x000fe20007810000 */
[----:B------:R-:W-:Y:S01]  /*4300*/  UIADD3 UR9, UR11, UR9, URZ ;  /* 0x000000090b097290 */ /* 0x000fe2000fffe03f */
[----:B------:R-:W-:Y:S01]  /*4310*/  ISETP.GT.AND P6, PT, R0, RZ, P0 ;  /* 0x000000ff0000720c */ /* 0x000fe200007c4270 */
[----:B------:R-:W-:Y:S01]  /*4320*/  ULDC UR7, c[0x0][0x328] ;  /* 0x0000ca0000077ab9 */ /* 0x000fe20000000800 */
[----:B------:R-:W-:Y:S01]  /*4330*/  ISETP.LT.OR P5, PT, R3, 0xa, P5 ;  /* 0x0000000a0300780c */ /* 0x000fe20002fa1670 */
[----:B------:R-:W-:Y:S01]  /*4340*/  UIADD3 UR7, UR9, UR7, URZ ;  /* 0x0000000709077290 */ /* 0x000fe2000fffe03f */
[----:B------:R-:W-:-:S02]  /*4350*/  FMNMX.FTZ R132, R62, R132, !PT ;  /* 0x000000843e847209 */ /* 0x000fc40007810000 */
[----:B------:R-:W-:Y:S02]  /*4360*/  ISETP.LT.OR P6, PT, R3, 0x1, P6 ;  /* 0x000000010300780c */ /* 0x000fe400037c1670 */
[----:B------:R-:W-:Y:S02]  /*4370*/  FSEL R24, R24, -INF , !P5 ;  /* 0xff80000018187808 */ /* 0x000fe40006800000 */
[----:B------:R-:W-:Y:S02]  /*4380*/  ISETP.GT.AND P5, PT, R0, 0x11, P0 ;  /* 0x000000110000780c */ /* 0x000fe400007a4270 */
[----:B------:R-:W-:Y:S02]  /*4390*/  FMNMX.FTZ R132, R61, R132, !PT ;  /* 0x000000843d847209 */ /* 0x000fe40007810000 */
[----:B------:R-:W-:Y:S02]  /*43a0*/  FSEL R9, R57, -INF , !P6 ;  /* 0xff80000039097808 */ /* 0x000fe40007000000 */
[----:B------:R-:W-:-:S02]  /*43b0*/  ISETP.LT.OR P5, PT, R3, 0x12, P5 ;  /* 0x000000120300780c */ /* 0x000fc40002fa1670 */
[----:B------:R-:W-:Y:S02]  /*43c0*/  FMNMX.FTZ R132, R63, R132, !PT ;  /* 0x000000843f847209 */ /* 0x000fe40007810000 */
[----:B------:R-:W-:Y:S02]  /*43d0*/  FMNMX.FTZ R6, R9, R11, !PT ;  /* 0x0000000b09067209 */ /* 0x000fe40007810000 */
[----:B------:R-:W-:Y:S02]  /*43e0*/  FSEL R56, R12, -INF , !P5 ;  /* 0xff8000000c387808 */ /* 0x000fe40006800000 */
[----:B------:R-:W-:Y:S02]  /*43f0*/  FMNMX.FTZ R132, R157, R132, !PT ;  /* 0x000000849d847209 */ /* 0x000fe40007810000 */
[----:B------:R-:W-:Y:S02]  /*4400*/  ISETP.GT.AND P5, PT, R0, 0x18, P0 ;  /* 0x000000180000780c */ /* 0x000fe400007a4270 */
[----:B------:R-:W-:-:S02]  /*4410*/  FMNMX.FTZ R6, R10, R6, !PT ;  /* 0x000000060a067209 */ /* 0x000fc40007810000 */
[----:B------:R-:W-:Y:S02]  /*4420*/  FMNMX.FTZ R132, R158, R132, !PT ;  /* 0x000000849e847209 */ /* 0x000fe40007810000 */
[----:B------:R-:W-:Y:S02]  /*4430*/  ISETP.LT.OR P5, PT, R3, 0x19, P5 ;  /* 0x000000190300780c */ /* 0x000fe40002fa1670 */
[----:B------:R-:W-:Y:S02]  /*4440*/  FMNMX.FTZ R6, R24, R6, !PT ;  /* 0x0000000618067209 */ /* 0x000fe40007810000 */
[----:B------:R-:W-:Y:S02]  /*4450*/  ISETP.GT.AND P6, PT, R0, 0x19, P0 ;  /* 0x000000190000780c */ /* 0x000fe400007c4270 */
[----:B------:R-:W-:Y:S02]  /*4460*/  FMNMX.FTZ R132, R159, R132, !PT ;  /* 0x000000849f847209 */ /* 0x000fe40007810000 */
[----:B------:R-:W-:-:S02]  /*4470*/  FSEL R58, R26, -INF , !P5 ;  /* 0xff8000001a3a7808 */ /* 0x000fc40006800000 */
[----:B------:R-:W-:Y:S02]  /*4480*/  FMNMX.FTZ R6, R59, R6, !PT ;  /* 0x000000063b067209 */ /* 0x000fe40007810000 */
[----:B------:R-:W-:Y:S02]  /*4490*/  ISETP.GT.AND P5, PT, R0, 0x20, P0 ;  /* 0x000000200000780c */ /* 0x000fe400007a4270 */
[C---:B------:R-:W-:Y:S02]  /*44a0*/  ISETP.LT.OR P6, PT, R3.reuse, 0x1a, P6 ;  /* 0x0000001a0300780c */ /* 0x040fe400037c1670 */
[----:B------:R-:W-:Y:S02]  /*44b0*/  FMNMX.FTZ R132, R168, R132, !PT ;  /* 0x00000084a8847209 */ /* 0x000fe40007810000 */
[----:B------:R-:W-:Y:S02]  /*44c0*/  FMNMX.FTZ R6, R56, R6, !PT ;  /* 0x0000000638067209 */ /* 0x000fe40007810000 */
[----:B------:R-:W-:-:S02]  /*44d0*/  ISETP.LT.OR P5, PT, R3, 0x21, P5 ;  /* 0x000000210300780c */ /* 0x000fc40002fa1670 */
[----:B------:R-:W-:Y:S02]  /*44e0*/  FSEL R57, R25, -INF , !P6 ;  /* 0xff80000019397808 */ /* 0x000fe40007000000 */
[----:B------:R-:W-:Y:S02]  /*44f0*/  ISETP.GT.AND P6, PT, R0, 0x21, P0 ;  /* 0x000000210000780c */ /* 0x000fe400007c4270 */
[----:B------:R-:W-:Y:S02]  /*4500*/  FMNMX.FTZ R132, R227, R132, !PT ;  /* 0x00000084e3847209 */ /* 0x000fe40007810000 */
[----:B------:R-:W-:Y:S02]  /*4510*/  FMNMX.FTZ R6, R58, R6, !PT ;  /* 0x000000063a067209 */ /* 0x000fe40007810000 */
[----:B------:R-:W-:Y:S02]  /*4520*/  FSEL R133, R13, -INF , !P5 ;  /* 0xff8000000d857808 */ /* 0x000fe40006800000 */
[----:B------:R-:W-:-:S02]  /*4530*/  ISETP.GT.AND P5, PT, R0, 0x28, P0 ;  /* 0x000000280000780c */ /* 0x000fc400007a4270 */
[----:B------:R-:W-:Y:S02]  /*4540*/  ISETP.LT.OR P6, PT, R3, 0x22, P6 ;  /* 0x000000220300780c */ /* 0x000fe400037c1670 */
[----:B------:R-:W-:Y:S02]  /*4550*/  FMNMX.FTZ R132, R229, R132, !PT ;  /* 0x00000084e5847209 */ /* 0x000fe40007810000 */
[----:B------:R-:W-:Y:S02]  /*4560*/  FMNMX.FTZ R6, R57, R6, !PT ;  /* 0x0000000639067209 */ /* 0x000fe40007810000 */
[----:B------:R-:W-:Y:S02]  /*4570*/  ISETP.LT.OR P5, PT, R3, 0x29, P5 ;  /* 0x000000290300780c */ /* 0x000fe40002fa1670 */
[----:B------:R-:W-:Y:S02]  /*4580*/  FSEL R134, R15, -INF , !P6 ;  /* 0xff8000000f867808 */ /* 0x000fe40007000000 */
[----:B------:R-:W-:-:S02]  /*4590*/  ISETP.GT.AND P6, PT, R0, 0x29, P0 ;  /* 0x000000290000780c */ /* 0x000fc400007c4270 */
[----:B------:R-:W-:Y:S02]  /*45a0*/  FMNMX.FTZ R132, R228, R132, !PT ;  /* 0x00000084e4847209 */ /* 0x000fe40007810000 */
[----:B------:R-:W-:Y:S02]  /*45b0*/  FMNMX.FTZ R6, R133, R6, !PT ;  /* 0x0000000685067209 */ /* 0x000fe40007810000 */
[----:B------:R-:W-:Y:S02]  /*45c0*/  FSEL R156, R33, -INF , !P5 ;  /* 0xff800000219c7808 */ /* 0x000fe40006800000 */
[----:B------:R-:W-:Y:S02]  /*45d0*/  ISETP.GT.AND P5, PT, R0, 0x30, P0 ;  /* 0x000000300000780c */ /* 0x000fe400007a4270 */
[----:B------:R-:W-:Y:S02]  /*45e0*/  ISETP.LT.OR P6, PT, R3, 0x2a, P6 ;  /* 0x0000002a0300780c */ /* 0x000fe400037c1670 */
[----:B------:R-:W-:-:S02]  /*45f0*/  FMNMX.FTZ R132, R230, R132, !PT ;  /* 0x00000084e6847209 */ /* 0x000fc40007810000 */
[----:B------:R-:W-:Y:S02]  /*4600*/  FMNMX.FTZ R6, R134, R6, !PT ;  /* 0x0000000686067209 */ /* 0x000fe40007810000 */
[----:B------:R-:W-:Y:S01]  /*4610*/  ISETP.LT.OR P5, PT, R3, 0x31, P5 ;  /* 0x000000310300780c */ /* 0x000fe20002fa1670 */
[----:B------:R-:W1:Y:S01]  /*4620*/  SHFL.BFLY PT, R7, R132, 0x2, 0x1f ;  /* 0x0c401f0084077f89 */ /* 0x000e6200000e0000 */
[----:B------:R-:W-:Y:S02]  /*4630*/  FSEL R135, R38, -INF , !P6 ;  /* 0xff80000026877808 */ /* 0x000fe40007000000 */
[----:B------:R-:W-:Y:S02]  /*4640*/  ISETP.GT.AND P6, PT, R0, 0x31, P0 ;  /* 0x000000310000780c */ /* 0x000fe400007c4270 */
[----:B------:R-:W-:Y:S02]  /*4650*/  FMNMX.FTZ R6, R156, R6, !PT ;  /* 0x000000069c067209 */ /* 0x000fe40007810000 */
[----:B------:R-:W-:-:S02]  /*4660*/  FSEL R169, R32, -INF , !P5 ;  /* 0xff80000020a97808 */ /* 0x000fc40006800000 */
[C---:B------:R-:W-:Y:S01]  /*4670*/  ISETP.GT.AND P5, PT, R0.reuse, 0x38, P0 ;  /* 0x000000380000780c */ /* 0x040fe200007a4270 */
[----:B------:R-:W-:Y:S01]  /*4680*/  LDSM.16.MT88.4 R32, [R197+0x2100] ;  /* 0x00210000c520783b */ /* 0x000fe20000004200 */
[----:B------:R-:W-:Y:S02]  /*4690*/  ISETP.LT.OR P6, PT, R3, 0x32, P6 ;  /* 0x000000320300780c */ /* 0x000fe400037c1670 */
[----:B------:R-:W-:Y:S02]  /*46a0*/  FMNMX.FTZ R6, R135, R6, !PT ;  /* 0x0000000687067209 */ /* 0x000fe40007810000 */
[----:B------:R-:W-:Y:S02]  /*46b0*/  ISETP.GT.AND P0, PT, R0, 0x39, P0 ;  /* 0x000000390000780c */ /* 0x000fe40000704270 */
[----:B------:R-:W-:Y:S02]  /*46c0*/  ISETP.LT.OR P5, PT, R3, 0x39, P5 ;  /* 0x000000390300780c */ /* 0x000fe40002fa1670 */
[----:B------:R-:W-:-:S02]  /*46d0*/  FSEL R170, R30, -INF , !P6 ;  /* 0xff8000001eaa7808 */ /* 0x000fc40007000000 */
[----:B------:R-:W-:Y:S02]  /*46e0*/  FMNMX.FTZ R0, R169, R6, !PT ;  /* 0x00000006a9007209 */ /* 0x000fe40007810000 */
[----:B------:R-:W-:Y:S02]  /*46f0*/  ISETP.LT.OR P0, PT, R3, 0x3a, P0 ;  /* 0x0000003a0300780c */ /* 0x000fe40000701670 */
[----:B------:R-:W-:Y:S02]  /*4700*/  FSEL R226, R22, -INF , !P5 ;  /* 0xff80000016e27808 */ /* 0x000fe40006800000 */
[----:B------:R-:W-:Y:S02]  /*4710*/  FMNMX.FTZ R0, R170, R0, !PT ;  /* 0x00000000aa007209 */ /* 0x000fe40007810000 */
[----:B------:R-:W-:Y:S02]  /*4720*/  FSEL R171, R20, -INF , !P0 ;  /* 0xff80000014ab7808 */ /* 0x000fe40004000000 */
[----:B------:R-:W-:-:S02]  /*4730*/  FMNMX.FTZ R0, R226, R0, !PT ;  /* 0x00000000e2007209 */ /* 0x000fc40007810000 */
[----:B-1----:R-:W-:Y:S02]  /*4740*/  FMNMX.FTZ R132, R132, R7, !PT ;  /* 0x0000000784847209 */ /* 0x002fe40007810000 */
[----:B------:R-:W-:Y:S02]  /*4750*/  FMNMX.FTZ R0, R171, R0, !PT ;  /* 0x00000000ab007209 */ /* 0x000fe40007810000 */
[----:B------:R-:W-:Y:S01]  /*4760*/  LEA R198, R4, R197, 0x1 ;  /* 0x000000c504c67211 */ /* 0x000fe200078e08ff */
[----:B------:R-:W1:Y:S03]  /*4770*/  SHFL.BFLY PT, R6, R132, 0x1, 0x1f ;  /* 0x0c201f0084067f89 */ /* 0x000e6600000e0000 */
[----:B------:R-:W-:Y:S01]  /*4780*/  LEA R199, R2, R198, 0x1 ;  /* 0x000000c602c77211 */ /* 0x000fe200078e08ff */
[----:B------:R-:W2:Y:S04]  /*4790*/  SHFL.BFLY PT, R3, R0, 0x2, 0x1f ;  /* 0x0c401f0000037f89 */ /* 0x000ea800000e0000 */
[----:B------:R-:W-:Y:S04]  /*47a0*/  LDSM.16.MT88.4 R12, [R199+0x100] ;  /* 0x00010000c70c783b */ /* 0x000fe80000004200 */
[----:B------:R-:W-:Y:S04]  /*47b0*/  LDSM.16.MT88.4 R28, [R198+0x2100] ;  /* 0x00210000c61c783b */ /* 0x000fe80000004200 */
[----:B------:R-:W-:Y:S04]  /*47c0*/  LDSM.16.MT88.4 R36, [R199+0x2100] ;  /* 0x00210000c724783b */ /* 0x000fe80000004200 */
[----:B------:R-:W-:Y:S01]  /*47d0*/  LDSM.16.MT88.4 R48, [R198+0x4100] ;  /* 0x00410000c630783b */ /* 0x000fe20000004200 */
[----:B-1----:R-:W-:-:S02]  /*47e0*/  FMNMX.FTZ R132, R132, R6, !PT ;  /* 0x0000000684847209 */ /* 0x002fc40007810000 */
[----:B--2---:R-:W-:-:S03]  /*47f0*/  FMNMX.FTZ R0, R0, R3, !PT ;  /* 0x0000000300007209 */ /* 0x004fc60007810000 */
[C---:B------:R-:W-:Y:S01]  /*4800*/  FMUL.FTZ R8, R132.reuse, c[0x0][0x2d0] ;  /* 0x0000b40084087a20 */ /* 0x040fe20000410000 */
[----:B------:R-:W-:Y:S01]  /*4810*/  FSETP.NEU.FTZ.AND P0, PT, R132, -INF , PT ;  /* 0xff8000008400780b */ /* 0x000fe20003f1d000 */
[----:B------:R-:W1:Y:S03]  /*4820*/  SHFL.BFLY PT, R6, R0, 0x1, 0x1f ;  /* 0x0c201f0000067f89 */ /* 0x000e6600000e0000 */
[----:B------:R-:W-:-:S05]  /*4830*/  FSEL R8, R8, RZ, P0 ;  /* 0x000000ff08087208 */ /* 0x000fca0000000000 */
[----:B------:R-:W-:-:S04]  /*4840*/  FFMA.FTZ R3, R16, c[0x0][0x2d0], -R8 ;  /* 0x0000b40010037a23 */ /* 0x000fc80000010808 */
[----:B------:R2:W-:Y:S02]  /*4850*/  MUFU.EX2 R187, R3 ;  /* 0x0000000300bb7308 */ /* 0x0005e40000000800 */
[----:B--2---:R-:W-:-:S06]  /*4860*/  FFMA.FTZ R3, R17, c[0x0][0x2d0], -R8 ;  /* 0x0000b40011037a23 */ /* 0x004fcc0000010808 */
[----:B------:R1:W-:Y:S02]  /*4870*/  MUFU.EX2 R23, R3 ;  /* 0x0000000300177308 */ /* 0x0003e40000000800 */
[----:B-1----:R-:W-:Y:S01]  /*4880*/  FMNMX.FTZ R3, R0, R6, !PT ;  /* 0x0000000600037209 */ /* 0x002fe20007810000 */
[--C-:B------:R-:W-:Y:S02]  /*4890*/  FFMA.FTZ R0, R18, c[0x0][0x2d0], -R8.reuse ;  /* 0x0000b40012007a23 */ /* 0x100fe40000010808 */
[----:B------:R-:W-:Y:S01]  /*48a0*/  FFMA.FTZ R6, R19, c[0x0][0x2d0], -R8 ;  /* 0x0000b40013067a23 */ /* 0x000fe20000010808 */
[C---:B------:R-:W-:Y:S02]  /*48b0*/  FSETP.NEU.FTZ.AND P0, PT, R3.reuse, -INF , PT ;  /* 0xff8000000300780b */ /* 0x040fe40003f1d000 */
[----:B------:R1:W2:Y:S01]  /*48c0*/  MUFU.EX2 R27, R0 ;  /* 0x00000000001b7308 */ /* 0x0002a20000000800 */
[----:B------:R-:W-:Y:S07]  /*48d0*/  LDSM.16.MT88.4 R16, [R200+0x100] ;  /* 0x00010000c810783b */ /* 0x000fee0000004200 */
[----:B------:R3:W4:Y:S01]  /*48e0*/  MUFU.EX2 R175, R6 ;  /* 0x0000000600af7308 */ /* 0x0007220000000800 */
[----:B-1----:R-:W-:-:S05]  /*48f0*/  FMUL.FTZ R0, R3, c[0x0][0x2d0] ;  /* 0x0000b40003007a20 */ /* 0x002fca0000410000 */
[----:B------:R-:W-:Y:S02]  /*4900*/  FSEL R0, R0, RZ, P0 ;  /* 0x000000ff00007208 */ /* 0x000fe40000000000 */
[----:B------:R-:W-:-:S03]  /*4910*/  PLOP3.LUT P0, PT, PT, PT, UP1, 0x40, 0x0 ;  /* 0x000000000000781c */ /* 0x000fc60003f0e818 */
[--C-:B---3--:R-:W-:Y:S02]  /*4920*/  FFMA.FTZ R6, R9, c[0x0][0x2d0], -R0.reuse ;  /* 0x0000b40009067a23 */ /* 0x108fe40000010800 */
[--C-:B------:R-:W-:Y:S02]  /*4930*/  FFMA.FTZ R5, R11, c[0x0][0x2d0], -R0.reuse ;  /* 0x0000b4000b057a23 */ /* 0x100fe40000010800 */
[--C-:B------:R-:W-:Y:S01]  /*4940*/  FFMA.FTZ R4, R10, c[0x0][0x2d0], -R0.reuse ;  /* 0x0000b4000a047a23 */ /* 0x100fe20000010800 */
[----:B------:R4:W-:Y:S01]  /*4950*/  MUFU.EX2 R9, R6 ;  /* 0x0000000600097308 */ /* 0x0009e20000000800 */
[----:B------:R-:W-:Y:S02]  /*4960*/  FFMA.FTZ R2, R24, c[0x0][0x2d0], -R0 ;  /* 0x0000b40018027a23 */ /* 0x000fe40000010800 */
[----:B--2---:R-:W-:Y:S02]  /*4970*/  IMAD.MOV.U32 R11, RZ, RZ, R27 ;  /* 0x000000ffff0b7224 */ /* 0x004fe400078e001b */
[----:B------:R-:W-:Y:S01]  /*4980*/  IMAD.MOV.U32 R10, RZ, RZ, R23 ;  /* 0x000000ffff0a7224 */ /* 0x000fe200078e0017 */
[----:B------:R-:W-:Y:S02]  /*4990*/  LDSM.16.MT88.4 R24, [R200+0x2100] ;  /* 0x00210000c818783b */ /* 0x000fe40000004200 */
[----:B------:R-:W1:Y:S02]  /*49a0*/  MUFU.EX2 R236, R5 ;  /* 0x0000000500ec7308 */ /* 0x000e640000000800 */
[----:B------:R-:W2:Y:S06]  /*49b0*/  LDSM.16.MT88.4 R20, [R198+0x100] ;  /* 0x00010000c614783b */ /* 0x000eac0000004200 */
[----:B------:R3:W-:Y:S01]  /*49c0*/  MUFU.EX2 R174, R4 ;  /* 0x0000000400ae7308 */ /* 0x0007e20000000800 */
[----:B----4-:R-:W-:-:S07]  /*49d0*/  F2FP.PACK_AB R6, R175, R11 ;  /* 0x0000000baf06723e */ /* 0x010fce00000000ff */
[----:B------:R-:W4:Y:S01]  /*49e0*/  MUFU.EX2 R184, R2 ;  /* 0x0000000200b87308 */ /* 0x000f220000000800 */
[----:B-1----:R-:W-:Y:S02]  /*49f0*/  F2FP.PACK_AB R5, R236, R9 ;  /* 0x00000009ec05723e */ /* 0x002fe400000000ff */
[----:B---3--:R-:W-:Y:S02]  /*4a00*/  F2FP.PACK_AB R4, R10, R187 ;  /* 0x000000bb0a04723e */ /* 0x008fe400000000ff */
[----:B----4-:R-:W-:Y:S01]  /*4a10*/  F2FP.PACK_AB R7, R184, R174 ;  /* 0x000000aeb807723e */ /* 0x010fe200000000ff */
[----:B------:R-:W-:-:S04]  /*4a20*/  FFMA.FTZ R2, R60, c[0x0][0x2d0], -R8 ;  /* 0x0000b4003c027a23 */ /* 0x000fc80000010808 */
[----:B------:R1:W-:Y:S02]  /*4a30*/  MUFU.EX2 R185, R2 ;  /* 0x0000000200b97308 */ /* 0x0003e40000000800 */
[C---:B------:R-:W-:Y:S08]  /*4a40*/  HMMA.16816.F32 R104, R4.reuse, R12, RZ ;  /* 0x0000000c0468723c */ /* 0x040ff000000018ff */
[----:B------:R-:W-:Y:S01]  /*4a50*/  HMMA.16816.F32 R80, R4, R14, RZ ;  /* 0x0000000e0450723c */ /* 0x000fe200000018ff */
[----:B------:R-:W3:Y:S01]  /*4a60*/  LDSM.16.MT88.4 R12, [R199+0x4100] ;  /* 0x00410000c70c783b */ /* 0x000ee20000004200 */
[----:B-1----:R-:W-:-:S06]  /*4a70*/  FFMA.FTZ R2, R62, c[0x0][0x2d0], -R8 ;  /* 0x0000b4003e027a23 */ /* 0x002fcc0000010808 */
[C---:B--2---:R-:W-:Y:S01]  /*4a80*/  HMMA.16816.F32 R112, R4.reuse, R20, RZ ;  /* 0x000000140470723c */ /* 0x044fe200000018ff */
[----:B------:R1:W2:Y:S07]  /*4a90*/  MUFU.EX2 R165, R2 ;  /* 0x0000000200a57308 */ /* 0x0002ae0000000800 */
[C---:B------:R-:W-:Y:S01]  /*4aa0*/  HMMA.16816.F32 R84, R4.reuse, R22, RZ ;  /* 0x000000160454723c */ /* 0x040fe200000018ff */
[----:B------:R-:W-:Y:S07]  /*4ab0*/  LDSM.16.MT88.4 R20, [R200+0x6100] ;  /* 0x00610000c814783b */ /* 0x000fee0000004200 */
[----:B------:R-:W-:Y:S01]  /*4ac0*/  HMMA.16816.F32 R108, R4, R16, RZ ;  /* 0x00000010046c723c */ /* 0x000fe200000018ff */
[----:B-1----:R-:W-:-:S04]  /*4ad0*/  FFMA.FTZ R2, R61, c[0x0][0x2d0], -R8 ;  /* 0x0000b4003d027a23 */ /* 0x002fc80000010808 */
[----:B------:R1:W-:Y:S03]  /*4ae0*/  MUFU.EX2 R164, R2 ;  /* 0x0000000200a47308 */ /* 0x0003e60000000800 */
[C---:B------:R-:W-:Y:S01]  /*4af0*/  HMMA.16816.F32 R124, R4.reuse, R18, RZ ;  /* 0x00000012047c723c */ /* 0x040fe200000018ff */
[----:B------:R-:W4:Y:S07]  /*4b00*/  LDSM.16.MT88.4 R16, [R197+0x6100] ;  /* 0x00610000c510783b */ /* 0x000f2e0000004200 */
[----:B------:R-:W-:Y:S01]  /*4b10*/  HMMA.16816.F32 R100, R4, R24, RZ ;  /* 0x000000180464723c */ /* 0x000fe200000018ff */
[----:B-1----:R-:W-:-:S07]  /*4b20*/  FFMA.FTZ R2, R63, c[0x0][0x2d0], -R8 ;  /* 0x0000b4003f027a23 */ /* 0x002fce0000010808 */
[C---:B------:R-:W-:Y:S01]  /*4b30*/  HMMA.16816.F32 R68, R4.reuse, R26, RZ ;  /* 0x0000001a0444723c */ /* 0x040fe200000018ff */
[----:B------:R-:W1:Y:S01]  /*4b40*/  LDSM.16.MT88.4 R24, [R198+0x6100] ;  /* 0x00610000c618783b */ /* 0x000e620000004200 */
[----:B------:R5:W1:Y:S06]  /*4b50*/  MUFU.EX2 R167, R2 ;  /* 0x0000000200a77308 */ /* 0x000a6c0000000800 */
[C---:B---3--:R-:W-:Y:S08]  /*4b60*/  HMMA.16816.F32 R140, R4.reuse, R12, RZ ;  /* 0x0000000c048c723c */ /* 0x048ff000000018ff */
[----:B------:R-:W-:Y:S01]  /*4b70*/  HMMA.16816.F32 R136, R4, R14, RZ ;  /* 0x0000000e0488723c */ /* 0x000fe200000018ff */
[----:B------:R-:W3:Y:S01]  /*4b80*/  LDSM.16.MT88.4 R12, [R199+0x6100] ;  /* 0x00610000c70c783b */ /* 0x000ee20000004200 */
[----:B-----5:R-:W-:-:S04]  /*4b90*/  FFMA.FTZ R2, R59, c[0x0][0x2d0], -R0 ;  /* 0x0000b4003b027a23 */ /* 0x020fc80000010800 */
[----:B------:R5:W-:Y:S02]  /*4ba0*/  MUFU.EX2 R173, R2 ;  /* 0x0000000200ad7308 */ /* 0x000be40000000800 */
[C---:B------:R-:W-:Y:S08]  /*4bb0*/  HMMA.16816.F32 R64, R4.reuse, R32, RZ ;  /* 0x000000200440723c */ /* 0x040ff000000018ff */
[----:B------:R-:W-:Y:S01]  /*4bc0*/  HMMA.16816.F32 R76, R4, R34, RZ ;  /* 0x00000022044c723c */ /* 0x000fe200000018ff */
[----:B------:R-:W1:Y:S01]  /*4bd0*/  LDSM.16.MT88.4 R32, [R197+0x900] ;  /* 0x00090000c520783b */ /* 0x000e620000004200 */
[----:B-----5:R-:W-:-:S06]  /*4be0*/  FFMA.FTZ R2, R56, c[0x0][0x2d0], -R0 ;  /* 0x0000b40038027a23 */ /* 0x020fcc0000010800 */
[C---:B------:R-:W-:Y:S01]  /*4bf0*/  HMMA.16816.F32 R116, R4.reuse, R40, RZ ;  /* 0x000000280474723c */ /* 0x040fe200000018ff */
[----:B------:R5:W1:Y:S07]  /*4c00*/  MUFU.EX2 R186, R2 ;  /* 0x0000000200ba7308 */ /* 0x000a6e0000000800 */
[C---:B------:R-:W-:Y:S08]  /*4c10*/  HMMA.16816.F32 R128, R4.reuse, R42, RZ ;  /* 0x0000002a0480723c */ /* 0x040ff000000018ff */
[----:B------:R-:W-:Y:S01]  /*4c20*/  HMMA.16816.F32 R40, R4, R28, RZ ;  /* 0x0000001c0428723c */ /* 0x000fe200000018ff */
[----:B-----5:R-:W-:-:S04]  /*4c30*/  FFMA.FTZ R2, R58, c[0x0][0x2d0], -R0 ;  /* 0x0000b4003a027a23 */ /* 0x020fc80000010800 */
[----:B------:R5:W-:Y:S03]  /*4c40*/  MUFU.EX2 R166, R2 ;  /* 0x0000000200a67308 */ /* 0x000be60000000800 */
[C---:B------:R-:W-:Y:S01]  /*4c50*/  HMMA.16816.F32 R72, R4.reuse, R30, RZ ;  /* 0x0000001e0448723c */ /* 0x040fe200000018ff */
[----:B------:R-:W1:Y:S07]  /*4c60*/  LDSM.16.MT88.4 R28, [R198+0x900] ;  /* 0x00090000c61c783b */ /* 0x000e6e0000004200 */
[----:B------:R-:W-:Y:S01]  /*4c70*/  HMMA.16816.F32 R96, R4, R36, RZ ;  /* 0x000000240460723c */ /* 0x000fe200000018ff */
[----:B-----5:R-:W-:-:S07]  /*4c80*/  FFMA.FTZ R2, R57, c[0x0][0x2d0], -R0 ;  /* 0x0000b40039027a23 */ /* 0x020fce0000010800 */
[C---:B------:R-:W-:Y:S01]  /*4c90*/  HMMA.16816.F32 R120, R4.reuse, R38, RZ ;  /* 0x000000260478723c */ /* 0x040fe200000018ff */
[----:B------:R-:W5:Y:S07]  /*4ca0*/  MUFU.EX2 R252, R2 ;  /* 0x0000000200fc7308 */ /* 0x000f6e0000000800 */
[C---:B------:R-:W-:Y:S08]  /*4cb0*/  HMMA.16816.F32 R92, R4.reuse, R52, RZ ;  /* 0x00000034045c723c */ /* 0x040ff000000018ff */
[C---:B------:R-:W-:Y:S08]  /*4cc0*/  HMMA.16816.F32 R88, R4.reuse, R48, RZ ;  /* 0x000000300458723c */ /* 0x040ff000000018ff */
[C---:B------:R-:W-:Y:S08]  /*4cd0*/  HMMA.16816.F32 R36, R4.reuse, R44, RZ ;  /* 0x0000002c0424723c */ /* 0x040ff000000018ff */
[C---:B------:R-:W-:Y:S08]  /*4ce0*/  HMMA.16816.F32 R52, R4.reuse, R54, RZ ;  /* 0x000000360434723c */ /* 0x040ff000000018ff */
[C---:B------:R-:W-:Y:S08]  /*4cf0*/  HMMA.16816.F32 R48, R4.reuse, R50, RZ ;  /* 0x000000320430723c */ /* 0x040ff000000018ff */
[C---:B------:R-:W-:Y:S08]  /*4d00*/  HMMA.16816.F32 R44, R4.reuse, R46, RZ ;  /* 0x0000002e042c723c */ /* 0x040ff000000018ff */
[C---:B----4-:R-:W-:Y:S08]  /*4d10*/  HMMA.16816.F32 R144, R4.reuse, R16, RZ ;  /* 0x000000100490723c */ /* 0x050ff000000018ff */
[C---:B------:R-:W-:Y:S01]  /*4d20*/  HMMA.16816.F32 R60, R4.reuse, R18, RZ ;  /* 0x00000012043c723c */ /* 0x040fe200000018ff */
[----:B------:R-:W-:Y:S07]  /*4d30*/  LDSM.16.MT88.4 R16, [R199+0x900] ;  /* 0x00090000c710783b */ /* 0x000fee0000004200 */
[C---:B-1----:R-:W-:Y:S08]  /*4d40*/  HMMA.16816.F32 R148, R4.reuse, R24, RZ ;  /* 0x000000180494723c */ /* 0x042ff000000018ff */
[C---:B------:R-:W-:Y:S01]  /*4d50*/  HMMA.16816.F32 R152, R4.reuse, R26, RZ ;  /* 0x0000001a0498723c */ /* 0x040fe200000018ff */
[----:B------:R-:W-:Y:S07]  /*4d60*/  LDSM.16.MT88.4 R24, [R198+0x2900] ;  /* 0x00290000c618783b */ /* 0x000fee0000004200 */
[C---:B------:R-:W-:Y:S08]  /*4d70*/  HMMA.16816.F32 R160, R4.reuse, R20, RZ ;  /* 0x0000001404a0723c */ /* 0x040ff000000018ff */
[C---:B------:R-:W-:Y:S01]  /*4d80*/  HMMA.16816.F32 R56, R4.reuse, R22, RZ ;  /* 0x000000160438723c */ /* 0x040fe200000018ff */
[----:B------:R-:W1:Y:S07]  /*4d90*/  LDSM.16.MT88.4 R20, [R200+0x900] ;  /* 0x00090000c814783b */ /* 0x000e6e0000004200 */
[C---:B---3--:R-:W-:Y:S08]  /*4da0*/  HMMA.16816.F32 R180, R4.reuse, R12, RZ ;  /* 0x0000000c04b4723c */ /* 0x048ff000000018ff */
[----:B------:R-:W-:Y:S01]  /*4db0*/  HMMA.16816.F32 R248, R4, R14, RZ ;  /* 0x0000000e04f8723c */ /* 0x000fe200000018ff */
[----:B------:R-:W3:Y:S06]  /*4dc0*/  LDSM.16.MT88.4 R12, [R197+0x2900] ;  /* 0x00290000c50c783b */ /* 0x000eec0000004200 */
[----:B--2---:R-:W-:-:S02]  /*4dd0*/  F2FP.PACK_AB R4, R165, R185 ;  /* 0x000000b9a504723e */ /* 0x004fc400000000ff */
[----:B------:R-:W-:Y:S02]  /*4de0*/  F2FP.PACK_AB R6, R167, R164 ;  /* 0x000000a4a706723e */ /* 0x000fe400000000ff */
[----:B------:R-:W-:Y:S02]  /*4df0*/  F2FP.PACK_AB R5, R186, R173 ;  /* 0x000000adba05723e */ /* 0x000fe400000000ff */
[----:B-----5:R-:W-:-:S07]  /*4e00*/  F2FP.PACK_AB R7, R252, R166 ;  /* 0x000000a6fc07723e */ /* 0x020fce00000000ff */
[C---:B------:R-:W-:Y:S08]  /*4e10*/  HMMA.16816.F32 R188, R4.reuse, R32, R116 ;  /* 0x0000002004bc723c */ /* 0x040ff00000001874 */
[C---:B------:R-:W-:Y:S08]  /*4e20*/  HMMA.16816.F32 R232, R4.reuse, R28, R112 ;  /* 0x0000001c04e8723c */ /* 0x040ff00000001870 */
[C---:B------:R-:W-:Y:S08]  /*4e30*/  HMMA.16816.F32 R32, R4.reuse, R34, R128 ;  /* 0x000000220420723c */ /* 0x040ff00000001880 */
[----:B------:R-:W-:Y:S01]  /*4e40*/  IMAD.MOV.U32 R179, RZ, RZ, R190 ;  /* 0x000000ffffb37224 */ /* 0x000fe200078e00be */
[----:B------:R-:W-:Y:S01]  /*4e50*/  MOV R177, R189 ;  /* 0x000000bd00b17202 */ /* 0x000fe20000000f00 */
[----:B------:R-:W-:Y:S01]  /*4e60*/  IMAD.MOV.U32 R178, RZ, RZ, R191 ;  /* 0x000000ffffb27224 */ /* 0x000fe200078e00bf */
[----:B-1----:R-:W-:Y:S01]  /*4e70*/  HMMA.16816.F32 R192, R4, R20, R108 ;  /* 0x0000001404c0723c */ /* 0x002fe2000000186c */
[----:B------:R-:W-:-:S07]  /*4e80*/  IMAD.MOV.U32 R176, RZ, RZ, R188 ;  /* 0x000000ffffb07224 */ /* 0x000fce00078e00bc */
[C---:B------:R-:W-:Y:S01]  /*4e90*/  HMMA.16816.F32 R188, R4.reuse, R30, R84 ;  /* 0x0000001e04bc723c */ /* 0x040fe20000001854 */
[----:B------:R-:W1:Y:S04]  /*4ea0*/  LDSM.16.MT88.4 R28, [R200+0x2900] ;  /* 0x00290000c81c783b */ /* 0x000e680000004200 */
[----:B------:R-:W-:Y:S01]  /*4eb0*/  IMAD.MOV.U32 R128, RZ, RZ, R35 ;  /* 0x000000ffff807224 */ /* 0x000fe200078e0023 */
[----:B------:R-:W-:Y:S01]  /*4ec0*/  MOV R224, R32 ;  /* 0x0000002000e07202 */ /* 0x000fe20000000f00 */
[----:B------:R-:W-:Y:S01]  /*4ed0*/  IMAD.MOV.U32 R223, RZ, RZ, R33 ;  /* 0x000000ffffdf7224 */ /* 0x000fe200078e0021 */
[C---:B------:R-:W-:Y:S01]  /*4ee0*/  HMMA.16816.F32 R244, R4.reuse, R22, R124 ;  /* 0x0000001604f4723c */ /* 0x040fe2000000187c */
[----:B------:R-:W-:Y:S01]  /*4ef0*/  IMAD.MOV.U32 R2, RZ, RZ, R34 ;  /* 0x000000ffff027224 */ /* 0x000fe200078e0022 */
[----:B------:R-:W-:Y:S04]  /*4f00*/  LDSM.16.MT88.4 R20, [R197+0x4900] ;  /* 0x00490000c514783b */ /* 0x000fe80000004200 */
[----:B------:R-:W2:Y:S02]  /*4f10*/  LDSM.16.MT88.4 R32, [R199+0x2900] ;  /* 0x00290000c720783b */ /* 0x000ea40000004200 */
[C---:B------:R-:W-:Y:S08]  /*4f20*/  HMMA.16816.F32 R124, R4.reuse, R16, R104 ;  /* 0x00000010047c723c */ /* 0x040ff00000001868 */
[C---:B------:R-:W-:Y:S01]  /*4f30*/  HMMA.16816.F32 R104, R4.reuse, R18, R80 ;  /* 0x000000120468723c */ /* 0x040fe20000001850 */
[----:B------:R-:W4:Y:S06]  /*4f40*/  LDSM.16.MT88.4 R16, [R198+0x4900] ;  /* 0x00490000c610783b */ /* 0x000f2c0000004200 */
[----:B------:R-:W-:Y:S01]  /*4f50*/  IMAD.MOV.U32 R81, RZ, RZ, R187 ;  /* 0x000000ffff517224 */ /* 0x000fe200078e00bb */
[----:B---3--:R-:W-:Y:S01]  /*4f60*/  HMMA.16816.F32 R108, R4, R12, R64 ;  /* 0x0000000c046c723c */ /* 0x008fe20000001840 */
[----:B------:R-:W-:Y:S01]  /*4f70*/  IMAD.MOV.U32 R80, RZ, RZ, R186 ;  /* 0x000000ffff507224 */ /* 0x000fe200078e00ba */
[----:B------:R-:W-:-:S02]  /*4f80*/  MOV R83, R179 ;  /* 0x000000b300537202 */ /* 0x000fc40000000f00 */
[----:B------:R-:W-:-:S04]  /*4f90*/  MOV R82, R236 ;  /* 0x000000ec00527202 */ /* 0x000fc80000000f00 */
[C---:B------:R-:W-:Y:S01]  /*4fa0*/  HMMA.16816.F32 R112, R4.reuse, R14, R76 ;  /* 0x0000000e0470723c */ /* 0x040fe2000000184c */
[----:B------:R-:W3:Y:S07]  /*4fb0*/  LDSM.16.MT88.4 R12, [R200+0x4900] ;  /* 0x00490000c80c783b */ /* 0x000eee0000004200 */
[C---:B-1----:R-:W-:Y:S07]  /*4fc0*/  HMMA.16816.F32 R84, R4.reuse, R28, R100 ;  /* 0x0000001c0454723c */ /* 0x042fee0000001864 */
[----:B------:R-:W-:Y:S01]  /*4fd0*/  IMAD.MOV.U32 R101, RZ, RZ, R185 ;  /* 0x000000ffff657224 */ /* 0x000fe200078e00b9 */
[----:B------:R-:W-:Y:S01]  /*4fe0*/  HMMA.16816.F32 R116, R4, R24, R40 ;  /* 0x000000180474723c */ /* 0x000fe20000001828 */
[----:B------:R-:W-:Y:S01]  /*4ff0*/  IMAD.MOV.U32 R100, RZ, RZ, R184 ;  /* 0x000000ffff647224 */ /* 0x000fe200078e00b8 */
[----:B------:R-:W-:Y:S01]  /*5000*/  MOV R103, R82 ;  /* 0x0000005200677202 */ /* 0x000fe20000000f00 */
[----:B------:R-:W-:-:S05]  /*5010*/  IMAD.MOV.U32 R102, RZ, RZ, R81 ;  /* 0x000000ffff667224 */ /* 0x000fca00078e0051 */
[C---:B------:R-:W-:Y:S01]  /*5020*/  HMMA.16816.F32 R240, R4.reuse, R26, R72 ;  /* 0x0000001a04f0723c */ /* 0x040fe20000001848 */
[----:B------:R-:W1:Y:S07]  /*5030*/  LDSM.16.MT88.4 R24, [R199+0x4900] ;  /* 0x00490000c718783b */ /* 0x000e6e0000004200 */
[----:B------:R-:W-:Y:S01]  /*5040*/  MOV R43, R86 ;  /* 0x00000056002b7202 */ /* 0x000fe20000000f00 */
[----:B------:R-:W-:Y:S01]  /*5050*/  IMAD.MOV.U32 R41, RZ, RZ, R85 ;  /* 0x000000ffff297224 */ /* 0x000fe200078e0055 */
[----:B------:R-:W-:Y:S01]  /*5060*/  MOV R40, R84 ;  /* 0x0000005400287202 */ /* 0x000fe20000000f00 */
[----:B------:R-:W-:Y:S01]  /*5070*/  IMAD.MOV.U32 R84, RZ, RZ, R178 ;  /* 0x000000ffff547224 */ /* 0x000fe200078e00b2 */
[----:B------:R-:W-:Y:S01]  /*5080*/  MOV R85, R177 ;  /* 0x000000b100557202 */ /* 0x000fe20000000f00 */
[----:B------:R-:W-:Y:S01]  /*5090*/  IMAD.MOV.U32 R86, RZ, RZ, R176 ;  /* 0x000000ffff567224 */ /* 0x000fe200078e00b0 */
[----:B--2---:R-:W-:Y:S01]  /*50a0*/  HMMA.16816.F32 R184, R4, R32, R96 ;  /* 0x0000002004b8723c */ /* 0x004fe20000001860 */
[----:B------:R-:W-:-:S02]  /*50b0*/  IMAD.MOV.U32 R42, RZ, RZ, R87 ;  /* 0x000000ffff2a7224 */ /* 0x000fc400078e0057 */
[----:B------:R-:W-:-:S04]  /*50c0*/  IMAD.MOV.U32 R87, RZ, RZ, R128 ;  /* 0x000000ffff577224 */ /* 0x000fc800078e0080 */
[----:B------:R-:W-:Y:S01]  /*50d0*/  IMAD.MOV.U32 R99, RZ, RZ, R175 ;  /* 0x000000ffff637224 */ /* 0x000fe200078e00af */
[----:B------:R-:W-:Y:S01]  /*50e0*/  HMMA.16816.F32 R176, R4, R34, R120 ;  /* 0x0000002204b0723c */ /* 0x000fe20000001878 */
[----:B------:R-:W-:Y:S01]  /*50f0*/  MOV R98, R174 ;  /* 0x000000ae00627202 */ /* 0x000fe20000000f00 */
[----:B------:R-:W-:Y:S01]  /*5100*/  IMAD.MOV.U32 R97, RZ, RZ, R173 ;  /* 0x000000ffff617224 */ /* 0x000fe200078e00ad */
[----:B------:R-:W-:Y:S01]  /*5110*/  LDSM.16.MT88.4 R32, [R199+0x6900] ;  /* 0x00690000c720783b */ /* 0x000fe20000004200 */
[----:B------:R-:W-:-:S03]  /*5120*/  IMAD.MOV.U32 R96, RZ, RZ, R167 ;  /* 0x000000ffff607224 */ /* 0x000fc600078e00a7 */
[----:B------:R-:W-:Y:S01]  /*5130*/  MOV R123, R172 ;  /* 0x000000ac007b7202 */ /* 0x000fe20000000f00 */
[----:B------:R-:W-:Y:S01]  /*5140*/  IMAD.MOV.U32 R122, RZ, RZ, R166 ;  /* 0x000000ffff7a7224 */ /* 0x000fe200078e00a6 */
[----:B------:R-:W-:Y:S01]  /*5150*/  MOV R120, R164 ;  /* 0x000000a400787202 */ /* 0x000fe20000000f00 */
[----:B------:R-:W-:Y:S01]  /*5160*/  IMAD.MOV.U32 R121, RZ, RZ, R165 ;  /* 0x000000ffff797224 */ /* 0x000fe200078e00a5 */
[C---:B------:R-:W-:Y:S08]  /*5170*/  HMMA.16816.F32 R172, R4.reuse, R20, R92 ;  /* 0x0000001404ac723c */ /* 0x040ff0000000185c */
[C---:B------:R-:W-:Y:S01]  /*5180*/  HMMA.16816.F32 R164, R4.reuse, R22, R52 ;  /* 0x0000001604a4723c */ /* 0x040fe20000001834 */
[----:B------:R-:W2:Y:S07]  /*5190*/  LDSM.16.MT88.4 R20, [R198+0x6900] ;  /* 0x00690000c614783b */ /* 0x000eae0000004200 */
[C---:B------:R-:W-:Y:S01]  /*51a0*/  HMMA.16816.F32 R236, R4.reuse, R30, R68 ;  /* 0x0000001e04ec723c */ /* 0x040fe20000001844 */
[----:B------:R-:W5:Y:S07]  /*51b0*/  LDSM.16.MT88.4 R28, [R197+0x6900] ;  /* 0x00690000c51c783b */ /* 0x000f6e0000004200 */
[C---:B----4-:R-:W-:Y:S07]  /*51c0*/  HMMA.16816.F32 R128, R4.reuse, R16, R88 ;  /* 0x000000100480723c */ /* 0x050fee0000001858 */
[----:B------:R-:W-:Y:S01]  /*51d0*/  IMAD.MOV.U32 R17, RZ, RZ, R80 ;  /* 0x000000ffff117224 */ /* 0x000fe200078e0050 */
[C---:B---3--:R-:W-:Y:S07]  /*51e0*/  HMMA.16816.F32 R88, R4.reuse, R12, R36 ;  /* 0x0000000c0458723c */ /* 0x048fee0000001824 */
[----:B------:R-:W-:Y:S01]  /*51f0*/  IMAD.MOV.U32 R36, RZ, RZ, R83 ;  /* 0x000000ffff247224 */ /* 0x000fe200078e0053 */
[----:B------:R-:W-:Y:S01]  /*5200*/  HMMA.16816.F32 R72, R4, R14, R44 ;  /* 0x0000000e0448723c */ /* 0x000fe2000000182c */
[----:B------:R-:W3:Y:S01]  /*5210*/  LDSM.16.MT88.4 R12, [R200+0x6900] ;  /* 0x00690000c80c783b */ /* 0x000ee20000004200 */
[----:B------:R-:W-:Y:S01]  /*5220*/  MOV R37, R84 ;  /* 0x0000005400257202 */ /* 0x000fe20000000f00 */
[----:B------:R-:W-:Y:S01]  /*5230*/  IMAD.MOV.U32 R38, RZ, RZ, R40 ;  /* 0x000000ffff267224 */ /* 0x000fe200078e0028 */
[----:B------:R-:W-:-:S03]  /*5240*/  MOV R39, R41 ;  /* 0x0000002900277202 */ /* 0x000fc60000000f00 */
[----:B------:R-:W-:Y:S01]  /*5250*/  IMAD.MOV.U32 R46, RZ, RZ, R85 ;  /* 0x000000ffff2e7224 */ /* 0x000fe200078e0055 */
[----:B-1----:R-:W-:Y:S01]  /*5260*/  HMMA.16816.F32 R52, R4, R24, R140 ;  /* 0x000000180434723c */ /* 0x002fe2000000188c */
[----:B------:R-:W-:Y:S01]  /*5270*/  IMAD.MOV.U32 R45, RZ, RZ, R86 ;  /* 0x000000ffff2d7224 */ /* 0x000fe200078e0056 */
[----:B------:R-:W-:-:S05]  /*5280*/  MOV R44, R87 ;  /* 0x00000057002c7202 */ /* 0x000fca0000000f00 */
[----:B------:R-:W-:Y:S01]  /*5290*/  MOV R143, R2 ;  /* 0x00000002008f7202 */ /* 0x000fe20000000f00 */
[----:B------:R-:W-:Y:S01]  /*52a0*/  FFMA.FTZ R2, R157, c[0x0][0x2d0], -R8 ;  /* 0x0000b4009d027a23 */ /* 0x000fe20000010808 */
[C---:B--2---:R-:W-:Y:S01]  /*52b0*/  HMMA.16816.F32 R64, R4.reuse, R20, R148 ;  /* 0x000000140440723c */ /* 0x044fe20000001894 */
[----:B------:R-:W-:Y:S02]  /*52c0*/  IMAD.MOV.U32 R141, RZ, RZ, R224 ;  /* 0x000000ffff8d7224 */ /* 0x000fe400078e00e0 */
[----:B------:R1:W-:Y:S01]  /*52d0*/  MUFU.EX2 R47, R2 ;  /* 0x00000002002f7308 */ /* 0x0003e20000000800 */
[----:B------:R-:W-:Y:S02]  /*52e0*/  IMAD.MOV.U32 R142, RZ, RZ, R223 ;  /* 0x000000ffff8e7224 */ /* 0x000fe400078e00df */
[----:B------:R-:W-:Y:S01]  /*52f0*/  IMAD.MOV.U32 R157, RZ, RZ, R38 ;  /* 0x000000ffff9d7224 */ /* 0x000fe200078e0026 */
[----:B------:R-:W-:Y:S01]  /*5300*/  MOV R149, R121 ;  /* 0x0000007900957202 */ /* 0x000fe20000000f00 */
[----:B------:R-:W-:Y:S01]  /*5310*/  HMMA.16816.F32 R80, R4, R26, R136 ;  /* 0x0000001a0450723c */ /* 0x000fe20000001888 */
[----:B------:R-:W2:Y:S01]  /*5320*/  LDSM.16.MT88.4 R24, [R197+0x1100] ;  /* 0x00110000c518783b */ /* 0x000ea20000004200 */
[----:B------:R-:W-:-:S05]  /*5330*/  IMAD.MOV.U32 R150, RZ, RZ, R97 ;  /* 0x000000ffff967224 */ /* 0x000fca00078e0061 */
[----:B------:R-:W-:Y:S01]  /*5340*/  IMAD.MOV.U32 R138, RZ, RZ, R36 ;  /* 0x000000ffff8a7224 */ /* 0x000fe200078e0024 */
[C---:B-----5:R-:W-:Y:S01]  /*5350*/  HMMA.16816.F32 R76, R4.reuse, R30, R60 ;  /* 0x0000001e044c723c */ /* 0x060fe2000000183c */
[----:B------:R-:W-:Y:S01]  /*5360*/  MOV R139, R37 ;  /* 0x00000025008b7202 */ /* 0x000fe20000000f00 */
[----:B------:R-:W-:Y:S01]  /*5370*/  IMAD.MOV.U32 R36, RZ, RZ, R39 ;  /* 0x000000ffff247224 */ /* 0x000fe200078e0027 */
[----:B------:R-:W-:Y:S01]  /*5380*/  MOV R39, R17 ;  /* 0x0000001100277202 */ /* 0x000fe20000000f00 */
[----:B-1----:R-:W-:Y:S01]  /*5390*/  FFMA.FTZ R2, R158, c[0x0][0x2d0], -R8 ;  /* 0x0000b4009e027a23 */ /* 0x002fe20000010808 */
[----:B------:R-:W-:Y:S01]  /*53a0*/  MOV R136, R45 ;  /* 0x0000002d00887202 */ /* 0x000fe20000000f00 */
[----:B------:R-:W-:Y:S02]  /*53b0*/  IMAD.MOV.U32 R137, RZ, RZ, R46 ;  /* 0x000000ffff897224 */ /* 0x000fe400078e002e */
[----:B------:R1:W4:Y:S01]  /*53c0*/  MUFU.EX2 R16, R2 ;  /* 0x0000000200107308 */ /* 0x0003220000000800 */
[----:B---3--:R-:W-:Y:S01]  /*53d0*/  HMMA.16816.F32 R60, R4, R12, R160 ;  /* 0x0000000c043c723c */ /* 0x008fe200000018a0 */
[----:B------:R-:W-:-:S02]  /*53e0*/  IMAD.MOV.U32 R148, RZ, RZ, R39 ;  /* 0x000000ffff947224 */ /* 0x000fc400078e0027 */
[----:B------:R-:W-:-:S05]  /*53f0*/  IMAD.MOV.U32 R158, RZ, RZ, R100 ;  /* 0x000000ffff9e7224 */ /* 0x000fca00078e0064 */
[----:B------:R-:W-:Y:S01]  /*5400*/  HMMA.16816.F32 R84, R4, R14, R56 ;  /* 0x0000000e0454723c */ /* 0x000fe20000001838 */
[----:B------:R-:W3:Y:S01]  /*5410*/  LDSM.16.MT88.4 R12, [R197+0x3100] ;  /* 0x00310000c50c783b */ /* 0x000ee20000004200 */
[----:B-1----:R-:W-:-:S06]  /*5420*/  FFMA.FTZ R2, R159, c[0x0][0x2d0], -R8 ;  /* 0x0000b4009f027a23 */ /* 0x002fcc0000010808 */
[C---:B------:R-:W-:Y:S01]  /*5430*/  HMMA.16816.F32 R92, R4.reuse, R18, R48 ;  /* 0x00000012045c723c */ /* 0x040fe20000001830 */
[----:B------:R-:W-:Y:S01]  /*5440*/  IMAD.MOV.U32 R159, RZ, RZ, R101 ;  /* 0x000000ffff9f7224 */ /* 0x000fe200078e0065 */
[----:B------:R1:W5:Y:S05]  /*5450*/  MUFU.EX2 R140, R2 ;  /* 0x00000002008c7308 */ /* 0x00036a0000000800 */
[----:B------:R-:W-:Y:S01]  /*5460*/  IMAD.MOV.U32 R18, RZ, RZ, R43 ;  /* 0x000000ffff127224 */ /* 0x000fe200078e002b */
[----:B------:R-:W-:Y:S01]  /*5470*/  HMMA.16816.F32 R56, R4, R32, R180 ;  /* 0x000000200438723c */ /* 0x000fe200000018b4 */
[----:B------:R-:W-:Y:S02]  /*5480*/  IMAD.MOV.U32 R19, RZ, RZ, R42 ;  /* 0x000000ffff137224 */ /* 0x000fe400078e002a */
[----:B------:R-:W-:Y:S01]  /*5490*/  LDSM.16.MT88.4 R40, [R200+0x1100] ;  /* 0x00110000c828783b */ /* 0x000fe20000004200 */
[----:B------:R-:W-:Y:S01]  /*54a0*/  MOV R37, R18 ;  /* 0x0000001200257202 */ /* 0x000fe20000000f00 */
[----:B------:R-:W-:-:S02]  /*54b0*/  IMAD.MOV.U32 R38, RZ, RZ, R19 ;  /* 0x000000ffff267224 */ /* 0x000fc400078e0013 */
[----:B----4-:R-:W-:Y:S01]  /*54c0*/  IMAD.MOV.U32 R180, RZ, RZ, R16 ;  /* 0x000000ffffb47224 */ /* 0x010fe200078e0010 */
[C---:B------:R-:W-:Y:S01]  /*54d0*/  HMMA.16816.F32 R68, R4.reuse, R28, R144 ;  /* 0x0000001c0444723c */ /* 0x040fe20000001890 */
[----:B------:R-:W-:Y:S01]  /*54e0*/  LDSM.16.MT88.4 R16, [R199+0x1100] ;  /* 0x00110000c710783b */ /* 0x000fe20000004200 */
[----:B------:R-:W-:Y:S01]  /*54f0*/  IMAD.MOV.U32 R183, RZ, RZ, R122 ;  /* 0x000000ffffb77224 */ /* 0x000fe200078e007a */
[----:B------:R-:W-:Y:S01]  /*5500*/  MOV R181, R96 ;  /* 0x0000006000b57202 */ /* 0x000fe20000000f00 */
[----:B-1----:R-:W-:Y:S01]  /*5510*/  FFMA.FTZ R2, R168, c[0x0][0x2d0], -R8 ;  /* 0x0000b400a8027a23 */ /* 0x002fe20000010808 */
[----:B------:R-:W-:Y:S01]  /*5520*/  LDSM.16.MT88.4 R28, [R200+0x3100] ;  /* 0x00310000c81c783b */ /* 0x000fe20000004200 */
[----:B------:R-:W-:Y:S02]  /*5530*/  IMAD.MOV.U32 R168, RZ, RZ, R120 ;  /* 0x000000ffffa87224 */ /* 0x000fe400078e0078 */
[----:B------:R1:W4:Y:S01]  /*5540*/  MUFU.EX2 R151, R2 ;  /* 0x0000000200977308 */ /* 0x0003220000000800 */
[----:B------:R-:W-:Y:S01]  /*5550*/  HMMA.16816.F32 R48, R4, R22, R152 ;  /* 0x000000160430723c */ /* 0x000fe20000001898 */
[----:B------:R-:W-:Y:S01]  /*5560*/  LDSM.16.MT88.4 R20, [R198+0x1100] ;  /* 0x00110000c614783b */ /* 0x000fe20000004200 */
[----:B------:R-:W-:-:S02]  /*5570*/  IMAD.MOV.U32 R182, RZ, RZ, R123 ;  /* 0x000000ffffb67224 */ /* 0x000fc400078e007b */
[----:B-1----:R-:W-:-:S04]  /*5580*/  FFMA.FTZ R2, R133, c[0x0][0x2d0], -R0 ;  /* 0x0000b40085027a23 */ /* 0x002fc80000010800 */
[----:B------:R1:W-:Y:S02]  /*5590*/  MUFU.EX2 R224, R2 ;  /* 0x0000000200e07308 */ /* 0x0003e40000000800 */
[----:B-1----:R-:W-:-:S06]  /*55a0*/  FFMA.FTZ R2, R134, c[0x0][0x2d0], -R0 ;  /* 0x0000b40086027a23 */ /* 0x002fcc0000010800 */
[----:B------:R1:W1:Y:S02]  /*55b0*/  MUFU.EX2 R223, R2 ;  /* 0x0000000200df7308 */ /* 0x0002640000000800 */
[----:B-1----:R-:W-:Y:S02]  /*55c0*/  FFMA.FTZ R2, R156, c[0x0][0x2d0], -R0 ;  /* 0x0000b4009c027a23 */ /* 0x002fe40000010800 */
[----:B-----5:R-:W-:-:S04]  /*55d0*/  IMAD.MOV.U32 R156, RZ, RZ, R140 ;  /* 0x000000ffff9c7224 */ /* 0x020fc800078e008c */
[----:B------:R1:W-:Y:S01]  /*55e0*/  MUFU.EX2 R134, R2 ;  /* 0x0000000200867308 */ /* 0x0003e20000000800 */
[----:B------:R-:W-:Y:S01]  /*55f0*/  IMAD.MOV.U32 R140, RZ, RZ, R141 ;  /* 0x000000ffff8c7224 */ /* 0x000fe200078e008d */
[----:B------:R-:W-:Y:S01]  /*5600*/  MOV R141, R142 ;  /* 0x0000008e008d7202 */ /* 0x000fe20000000f00 */
[----:B------:R-:W-:Y:S02]  /*5610*/  IMAD.MOV.U32 R142, RZ, RZ, R143 ;  /* 0x000000ffff8e7224 */ /* 0x000fe400078e008f */
[----:B------:R-:W-:Y:S02]  /*5620*/  IMAD.MOV.U32 R143, RZ, RZ, R44 ;  /* 0x000000ffff8f7224 */ /* 0x000fe400078e002c */
[----:B-1----:R-:W-:-:S04]  /*5630*/  FFMA.FTZ R2, R135, c[0x0][0x2d0], -R0 ;  /* 0x0000b40087027a23 */ /* 0x002fc80000010800 */
[----:B------:R1:W5:Y:S02]  /*5640*/  MUFU.EX2 R133, R2 ;  /* 0x0000000200857308 */ /* 0x0003640000000800 */
[----:B-1----:R-:W-:Y:S02]  /*5650*/  IMAD.MOV.U32 R2, RZ, RZ, R47 ;  /* 0x000000ffff027224 */ /* 0x002fe400078e002f */
[----:B------:R-:W-:Y:S01]  /*5660*/  HMMA.16816.F32 R44, R4, R34, R248 ;  /* 0x00000022042c723c */ /* 0x000fe200000018f8 */
[----:B------:R-:W1:Y:S06]  /*5670*/  LDSM.16.MT88.4 R32, [R198+0x3100] ;  /* 0x00310000c620783b */ /* 0x000e6c0000004200 */
[----:B------:R-:W-:Y:S01]  /*5680*/  MOV R249, R36 ;  /* 0x0000002400f97202 */ /* 0x000fe20000000f00 */
[----:B------:R-:W-:Y:S01]  /*5690*/  IMAD.MOV.U32 R250, RZ, RZ, R37 ;  /* 0x000000fffffa7224 */ /* 0x000fe200078e0025 */
[----:B------:R-:W-:Y:S01]  /*56a0*/  F2FP.PACK_AB R4, R180, R2 ;  /* 0x00000002b404723e */ /* 0x000fe200000000ff */
[----:B------:R-:W-:Y:S01]  /*56b0*/  IMAD.MOV.U32 R251, RZ, RZ, R38 ;  /* 0x000000fffffb7224 */ /* 0x000fe200078e0026 */
[----:B----4-:R-:W-:Y:S01]  /*56c0*/  F2FP.PACK_AB R6, R151, R156 ;  /* 0x0000009c9706723e */ /* 0x010fe200000000ff */
[----:B------:R-:W4:Y:S01]  /*56d0*/  LDSM.16.MT88.4 R36, [R199+0x3100] ;  /* 0x00310000c724783b */ /* 0x000f220000004200 */
[----:B------:R-:W-:Y:S01]  /*56e0*/  F2FP.PACK_AB R5, R223, R224 ;  /* 0x000000e0df05723e */ /* 0x000fe200000000ff */
[----:B------:R-:W-:Y:S01]  /*56f0*/  IMAD.MOV.U32 R248, RZ, RZ, R157 ;  /* 0x000000fffff87224 */ /* 0x000fe200078e009d */
[----:B-----5:R-:W-:-:S02]  /*5700*/  F2FP.PACK_AB R7, R133, R134 ;  /* 0x000000868507723e */ /* 0x020fc400000000ff */
[----:B------:R-:W-:-:S05]  /*5710*/  MOV R157, R99 ;  /* 0x00000063009d7202 */ /* 0x000fca0000000f00 */
[C---:B--2---:R-:W-:Y:S08]  /*5720*/  HMMA.16816.F32 R136, R4.reuse, R24, R136 ;  /* 0x000000180488723c */ /* 0x044ff00000001888 */
[C---:B------:R-:W-:Y:S07]  /*5730*/  HMMA.16816.F32 R24, R4.reuse, R26, R140 ;  /* 0x0000001a0418723c */ /* 0x040fee000000188c */
[----:B------:R-:W-:Y:S01]  /*5740*/  IMAD.MOV.U32 R143, RZ, RZ, R98 ;  /* 0x000000ffff8f7224 */ /* 0x000fe200078e0062 */
[C---:B---3--:R-:W-:Y:S08]  /*5750*/  HMMA.16816.F32 R108, R4.reuse, R12, R108 ;  /* 0x0000000c046c723c */ /* 0x048ff0000000186c */
[C---:B------:R-:W-:Y:S01]  /*5760*/  HMMA.16816.F32 R112, R4.reuse, R14, R112 ;  /* 0x0000000e0470723c */ /* 0x040fe20000001870 */
[----:B------:R-:W2:Y:S07]  /*5770*/  LDSM.16.MT88.4 R12, [R200+0x5100] ;  /* 0x00510000c80c783b */ /* 0x000eae0000004200 */
[----:B-1----:R-:W-:Y:S01]  /*5780*/  HMMA.16816.F32 R116, R4, R32, R116 ;  /* 0x000000200474723c */ /* 0x002fe20000001874 */
[----:B------:R-:W-:Y:S01]  /*5790*/  MOV R142, R24 ;  /* 0x00000018008e7202 */ /* 0x000fe20000000f00 */
[----:B------:R-:W-:Y:S01]  /*57a0*/  IMAD.MOV.U32 R141, RZ, RZ, R25 ;  /* 0x000000ffff8d7224 */ /* 0x000fe200078e0019 */
[----:B------:R-:W-:Y:S01]  /*57b0*/  MOV R135, R27 ;  /* 0x0000001b00877202 */ /* 0x000fe20000000f00 */
[----:B------:R-:W-:-:S02]  /*57c0*/  IMAD.MOV.U32 R140, RZ, RZ, R26 ;  /* 0x000000ffff8c7224 */ /* 0x000fc400078e001a */
[----:B------:R-:W1:Y:S02]  /*57d0*/  LDSM.16.MT88.4 R24, [R197+0x5100] ;  /* 0x00510000c518783b */ /* 0x000e640000004200 */
[C---:B------:R-:W-:Y:S08]  /*57e0*/  HMMA.16816.F32 R120, R4.reuse, R34, R240 ;  /* 0x000000220478723c */ /* 0x040ff000000018f0 */
[C---:B------:R-:W-:Y:S08]  /*57f0*/  HMMA.16816.F32 R160, R4.reuse, R16, R124 ;  /* 0x0000001004a0723c */ /* 0x040ff0000000187c */
[C---:B----4-:R-:W-:Y:S07]  /*5800*/  HMMA.16816.F32 R32, R4.reuse, R38, R176 ;  /* 0x000000260420723c */ /* 0x050fee00000018b0 */
[----:B------:R-:W-:Y:S01]  /*5810*/  IMAD.MOV.U32 R39, RZ, RZ, R2 ;  /* 0x000000ffff277224 */ /* 0x000fe200078e0002 */
[----:B------:R-:W-:Y:S01]  /*5820*/  HMMA.16816.F32 R124, R4, R28, R248 ;  /* 0x0000001c047c723c */ /* 0x000fe200000018f8 */
[----:B------:R-:W-:Y:S01]  /*5830*/  FFMA.FTZ R2, R227, c[0x0][0x2d0], -R8 ;  /* 0x0000b400e3027a23 */ /* 0x000fe20000010808 */
[----:B------:R-:W-:Y:S01]  /*5840*/  MOV R176, R180 ;  /* 0x000000b400b07202 */ /* 0x000fe20000000f00 */
[----:B------:R-:W-:Y:S01]  /*5850*/  IMAD.MOV.U32 R177, RZ, RZ, R181 ;  /* 0x000000ffffb17224 */ /* 0x000fe200078e00b5 */
[----:B------:R-:W-:Y:S01]  /*5860*/  MOV R179, R183 ;  /* 0x000000b700b37202 */ /* 0x000fe20000000f00 */
[----:B------:R3:W4:Y:S01]  /*5870*/  MUFU.EX2 R38, R2 ;  /* 0x0000000200267308 */ /* 0x0007220000000800 */
[----:B------:R-:W-:-:S02]  /*5880*/  IMAD.MOV.U32 R178, RZ, RZ, R182 ;  /* 0x000000ffffb27224 */ /* 0x000fc400078e00b6 */
[C---:B------:R-:W-:Y:S01]  /*5890*/  HMMA.16816.F32 R236, R4.reuse, R30, R236 ;  /* 0x0000001e04ec723c */ /* 0x040fe200000018ec */
[----:B------:R-:W5:Y:S07]  /*58a0*/  LDSM.16.MT88.4 R28, [R197+0x7100] ;  /* 0x00710000c51c783b */ /* 0x000f6e0000004200 */
[----:B------:R-:W-:Y:S01]  /*58b0*/  HMMA.16816.F32 R144, R4, R20, R232 ;  /* 0x000000140490723c */ /* 0x000fe200000018e8 */
[----:B---3--:R-:W-:-:S06]  /*58c0*/  FFMA.FTZ R2, R229, c[0x0][0x2d0], -R8 ;  /* 0x0000b400e5027a23 */ /* 0x008fcc0000010808 */
[----:B------:R-:W-:Y:S01]  /*58d0*/  MOV R234, R102 ;  /* 0x0000006600ea7202 */ /* 0x000fe20000000f00 */
[C---:B------:R-:W-:Y:S01]  /*58e0*/  HMMA.16816.F32 R96, R4.reuse, R22, R188 ;  /* 0x000000160460723c */ /* 0x040fe200000018bc */
[----:B------:R-:W3:Y:S01]  /*58f0*/  LDSM.16.MT88.4 R20, [R199+0x5100] ;  /* 0x00510000c714783b */ /* 0x000ee20000004200 */
[----:B------:R-:W-:Y:S01]  /*5900*/  IMAD.MOV.U32 R235, RZ, RZ, R103 ;  /* 0x000000ffffeb7224 */ /* 0x000fe200078e0067 */
[----:B------:R1:W1:Y:S05]  /*5910*/  MUFU.EX2 R229, R2 ;  /* 0x0000000200e57308 */ /* 0x00026a0000000800 */
[C---:B------:R-:W-:Y:S01]  /*5920*/  HMMA.16816.F32 R104, R4.reuse, R18, R104 ;  /* 0x000000120468723c */ /* 0x040fe20000001868 */
[----:B------:R-:W3:Y:S07]  /*5930*/  LDSM.16.MT88.4 R16, [R198+0x5100] ;  /* 0x00510000c610783b */ /* 0x000eee0000004200 */
[----:B------:R-:W-:Y:S01]  /*5940*/  HMMA.16816.F32 R248, R4, R36, R184 ;  /* 0x0000002404f8723c */ /* 0x000fe200000018b8 */
[----:B-1----:R-:W-:-:S06]  /*5950*/  FFMA.FTZ R2, R228, c[0x0][0x2d0], -R8 ;  /* 0x0000b400e4027a23 */ /* 0x002fcc0000010808 */
[----:B------:R-:W-:Y:S01]  /*5960*/  MOV R37, R234 ;  /* 0x000000ea00257202 */ /* 0x000fe20000000f00 */
[C---:B--2---:R-:W-:Y:S01]  /*5970*/  HMMA.16816.F32 R188, R4.reuse, R12, R88 ;  /* 0x0000000c04bc723c */ /* 0x044fe20000001858 */
[----:B------:R-:W-:Y:S01]  /*5980*/  IMAD.MOV.U32 R36, RZ, RZ, R235 ;  /* 0x000000ffff247224 */ /* 0x000fe200078e00eb */
[----:B------:R1:W-:Y:S05]  /*5990*/  MUFU.EX2 R227, R2 ;  /* 0x0000000200e37308 */ /* 0x0003ea0000000800 */
[----:B------:R-:W-:Y:S01]  /*59a0*/  IMAD.MOV.U32 R91, RZ, RZ, R10 ;  /* 0x000000ffff5b7224 */ /* 0x000fe200078e000a */
[----:B------:R-:W-:Y:S01]  /*59b0*/  HMMA.16816.F32 R184, R4, R14, R72 ;  /* 0x0000000e04b8723c */ /* 0x000fe20000001848 */
[----:B------:R-:W2:Y:S01]  /*59c0*/  LDSM.16.MT88.4 R12, [R199+0x7100] ;  /* 0x00710000c70c783b */ /* 0x000ea20000004200 */
[----:B------:R-:W-:Y:S01]  /*59d0*/  MOV R90, R177 ;  /* 0x000000b1005a7202 */ /* 0x000fe20000000f00 */
[----:B------:R-:W-:-:S02]  /*59e0*/  IMAD.MOV.U32 R89, RZ, RZ, R178 ;  /* 0x000000ffff597224 */ /* 0x000fc400078e00b2 */
[----:B------:R-:W-:Y:S02]  /*59f0*/  IMAD.MOV.U32 R88, RZ, RZ, R179 ;  /* 0x000000ffff587224 */ /* 0x000fe400078e00b3 */
[----:B------:R-:W-:Y:S01]  /*5a00*/  IMAD.MOV.U32 R73, RZ, RZ, R148 ;  /* 0x000000ffff497224 */ /* 0x000fe200078e0094 */
[C---:B------:R-:W-:Y:S01]  /*5a10*/  HMMA.16816.F32 R152, R4.reuse, R40, R192 ;  /* 0x000000280498723c */ /* 0x040fe200000018c0 */
[----:B------:R-:W-:Y:S01]  /*5a20*/  MOV R72, R149 ;  /* 0x0000009500487202 */ /* 0x000fe20000000f00 */
[----:B-1----:R-:W-:Y:S01]  /*5a30*/  FFMA.FTZ R2, R230, c[0x0][0x2d0], -R8 ;  /* 0x0000b400e6027a23 */ /* 0x002fe20000010808 */
[----:B------:R-:W-:Y:S01]  /*5a40*/  MOV R75, R156 ;  /* 0x0000009c004b7202 */ /* 0x000fe20000000f00 */
[----:B----4-:R-:W-:Y:S02]  /*5a50*/  IMAD.MOV.U32 R230, RZ, RZ, R38 ;  /* 0x000000ffffe67224 */ /* 0x010fe400078e0026 */
[----:B------:R-:W-:Y:S02]  /*5a60*/  IMAD.MOV.U32 R38, RZ, RZ, R176 ;  /* 0x000000ffff267224 */ /* 0x000fe400078e00b0 */
[----:B------:R-:W-:Y:S01]  /*5a70*/  HMMA.16816.F32 R100, R4, R42, R244 ;  /* 0x0000002a0464723c */ /* 0x000fe200000018f4 */
[----:B------:R-:W-:-:S02]  /*5a80*/  IMAD.MOV.U32 R41, RZ, RZ, R35 ;  /* 0x000000ffff297224 */ /* 0x000fc400078e0023 */
[----:B------:R-:W-:Y:S02]  /*5a90*/  IMAD.MOV.U32 R40, RZ, RZ, R32 ;  /* 0x000000ffff287224 */ /* 0x000fe400078e0020 */
[----:B------:R-:W-:Y:S02]  /*5aa0*/  IMAD.MOV.U32 R74, RZ, RZ, R168 ;  /* 0x000000ffff4a7224 */ /* 0x000fe400078e00a8 */
[----:B------:R-:W-:Y:S01]  /*5ab0*/  IMAD.MOV.U32 R43, RZ, RZ, R33 ;  /* 0x000000ffff2b7224 */ /* 0x000fe200078e0021 */
[----:B------:R-:W-:Y:S01]  /*5ac0*/  MOV R42, R34 ;  /* 0x00000022002a7202 */ /* 0x000fe20000000f00 */
[C---:B------:R-:W-:Y:S01]  /*5ad0*/  HMMA.16816.F32 R244, R4.reuse, R24, R172 ;  /* 0x0000001804f4723c */ /* 0x040fe200000018ac */
[----:B------:R-:W1:Y:S07]  /*5ae0*/  LDSM.16.MT88.4 R32, [R198+0x7100] ;  /* 0x00710000c620783b */ /* 0x000e6e0000004200 */
[C---:B------:R-:W-:Y:S01]  /*5af0*/  HMMA.16816.F32 R232, R4.reuse, R26, R164 ;  /* 0x0000001a04e8723c */ /* 0x040fe200000018a4 */
[----:B------:R-:W-:Y:S07]  /*5b00*/  LDSM.16.MT88.4 R164, [R199+0x1900] ;  /* 0x00190000c7a4783b */ /* 0x000fee0000004200 */
[C---:B-----5:R-:W-:Y:S07]  /*5b10*/  HMMA.16816.F32 R24, R4.reuse, R28, R68 ;  /* 0x0000001c0418723c */ /* 0x060fee0000001844 */
[----:B------:R-:W-:Y:S01]  /*5b20*/  MOV R68, R11 ;  /* 0x0000000b00447202 */ /* 0x000fe20000000f00 */
[----:B---3--:R-:W-:Y:S01]  /*5b30*/  HMMA.16816.F32 R180, R4, R22, R80 ;  /* 0x0000001604b4723c */ /* 0x008fe20000001850 */
[----:B------:R-:W-:Y:S01]  /*5b40*/  IMAD.MOV.U32 R71, RZ, RZ, R43 ;  /* 0x000000ffff477224 */ /* 0x000fe200078e002b */
[----:B------:R-:W-:Y:S01]  /*5b50*/  MOV R70, R40 ;  /* 0x0000002800467202 */ /* 0x000fe20000000f00 */
[----:B------:R-:W-:-:S02]  /*5b60*/  IMAD.MOV.U32 R69, RZ, RZ, R9 ;  /* 0x000000ffff457224 */ /* 0x000fc400078e0009 */
[----:B------:R-:W-:Y:S02]  /*5b70*/  IMAD.MOV.U32 R228, RZ, RZ, R71 ;  /* 0x000000ffffe47224 */ /* 0x000fe400078e0047 */
[----:B------:R-:W-:Y:S01]  /*5b80*/  MOV R82, R143 ;  /* 0x0000008f00527202 */ /* 0x000fe20000000f00 */
[C---:B------:R-:W-:Y:S01]  /*5b90*/  HMMA.16816.F32 R28, R4.reuse, R30, R76 ;  /* 0x0000001e041c723c */ /* 0x040fe2000000184c */
[----:B------:R-:W-:Y:S01]  /*5ba0*/  MOV R80, R42 ;  /* 0x0000002a00507202 */ /* 0x000fe20000000f00 */
[----:B------:R-:W-:Y:S02]  /*5bb0*/  IMAD.MOV.U32 R81, RZ, RZ, R41 ;  /* 0x000000ffff517224 */ /* 0x000fe400078e0029 */
[----:B------:R-:W-:Y:S01]  /*5bc0*/  LDSM.16.MT88.4 R40, [R197+0x3900] ;  /* 0x00390000c528783b */ /* 0x000fe20000004200 */
[----:B------:R-:W-:Y:S02]  /*5bd0*/  IMAD.MOV.U32 R83, RZ, RZ, R157 ;  /* 0x000000ffff537224 */ /* 0x000fe400078e009d */
[----:B------:R-:W-:Y:S01]  /*5be0*/  IMAD.MOV.U32 R76, RZ, RZ, R142 ;  /* 0x000000ffff4c7224 */ /* 0x000fe200078e008e */
[----:B------:R-:W-:Y:S01]  /*5bf0*/  MOV R77, R141 ;  /* 0x0000008d004d7202 */ /* 0x000fe20000000f00 */
[----:B------:R-:W-:Y:S01]  /*5c00*/  IMAD.MOV.U32 R78, RZ, RZ, R140 ;  /* 0x000000ffff4e7224 */ /* 0x000fe200078e008c */
[----:B------:R-:W-:Y:S01]  /*5c10*/  MOV R79, R135 ;  /* 0x00000087004f7202 */ /* 0x000fe20000000f00 */
[----:B------:R-:W-:Y:S01]  /*5c20*/  LDSM.16.MT88.4 R140, [R197+0x1900] ;  /* 0x00190000c58c783b */ /* 0x000fe20000004200 */
[----:B------:R3:W4:Y:S01]  /*5c30*/  MUFU.EX2 R135, R2 ;  /* 0x0000000200877308 */ /* 0x0007220000000800 */
[----:B------:R-:W-:Y:S01]  /*5c40*/  HMMA.16816.F32 R240, R4, R16, R128 ;  /* 0x0000001004f0723c */ /* 0x000fe20000001880 */
[----:B------:R-:W-:-:S06]  /*5c50*/  IMAD.MOV.U32 R71, RZ, RZ, R83 ;  /* 0x000000ffff477224 */ /* 0x000fcc00078e0053 */
[----:B------:R-:W-:Y:S01]  /*5c60*/  F2FP.PACK_AB R128, R229, R230 ;  /* 0x000000e6e580723e */ /* 0x000fe200000000ff */
[----:B------:R-:W-:Y:S01]  /*5c70*/  HMMA.16816.F32 R192, R4, R18, R92 ;  /* 0x0000001204c0723c */ /* 0x000fe2000000185c */
[----:B------:R-:W5:Y:S01]  /*5c80*/  LDSM.16.MT88.4 R16, [R200+0x7100] ;  /* 0x00710000c810783b */ /* 0x000f620000004200 */
[----:B---3--:R-:W-:-:S06]  /*5c90*/  FFMA.FTZ R2, R169, c[0x0][0x2d0], -R0 ;  /* 0x0000b400a9027a23 */ /* 0x008fcc0000010800 */
[C---:B--2---:R-:W-:Y:S01]  /*5ca0*/  HMMA.16816.F32 R176, R4.reuse, R12, R56 ;  /* 0x0000000c04b0723c */ /* 0x044fe20000001838 */
[----:B------:R-:W-:Y:S01]  /*5cb0*/  LDSM.16.MT88.4 R56, [R200+0x3900] ;  /* 0x00390000c838783b */ /* 0x000fe20000004200 */
[----:B----4-:R-:W-:Y:S01]  /*5cc0*/  F2FP.PACK_AB R130, R135, R227 ;  /* 0x000000e38782723e */ /* 0x010fe200000000ff */
[----:B------:R2:W-:Y:S05]  /*5cd0*/  MUFU.EX2 R11, R2 ;  /* 0x00000002000b7308 */ /* 0x0005ea0000000800 */
[C---:B------:R-:W-:Y:S07]  /*5ce0*/  HMMA.16816.F32 R92, R4.reuse, R20, R52 ;  /* 0x00000014045c723c */ /* 0x040fee0000001834 */
[----:B------:R-:W-:Y:S01]  /*5cf0*/  IMAD.MOV.U32 R55, RZ, RZ, R150 ;  /* 0x000000ffff377224 */ /* 0x000fe200078e0096 */
[----:B-1----:R-:W-:Y:S01]  /*5d00*/  HMMA.16816.F32 R20, R4, R32, R64 ;  /* 0x000000200414723c */ /* 0x002fe20000001840 */
[----:B------:R-:W1:Y:S01]  /*5d10*/  LDSM.16.MT88.4 R64, [R199+0x3900] ;  /* 0x00390000c740783b */ /* 0x000e620000004200 */
[----:B------:R-:W-:Y:S01]  /*5d20*/  IMAD.MOV.U32 R54, RZ, RZ, R151 ;  /* 0x000000ffff367224 */ /* 0x000fe200078e0097 */
[----:B------:R-:W-:Y:S01]  /*5d30*/  MOV R53, R159 ;  /* 0x0000009f00357202 */ /* 0x000fe20000000f00 */
[----:B--2---:R-:W-:Y:S01]  /*5d40*/  FFMA.FTZ R2, R170, c[0x0][0x2d0], -R0 ;  /* 0x0000b400aa027a23 */ /* 0x004fe20000010800 */
[----:B------:R-:W-:Y:S01]  /*5d50*/  LDSM.16.MT88.4 R148, [R198+0x1900] ;  /* 0x00190000c694783b */ /* 0x000fe20000004200 */
[----:B------:R-:W-:-:S02]  /*5d60*/  IMAD.MOV.U32 R52, RZ, RZ, R158 ;  /* 0x000000ffff347224 */ /* 0x000fc400078e009e */
[----:B------:R2:W3:Y:S01]  /*5d70*/  MUFU.EX2 R10, R2 ;  /* 0x00000002000a7308 */ /* 0x0004e20000000800 */
[C---:B------:R-:W-:Y:S01]  /*5d80*/  HMMA.16816.F32 R32, R4.reuse, R34, R48 ;  /* 0x000000220420723c */ /* 0x040fe20000001830 */
[----:B------:R-:W4:Y:S01]  /*5d90*/  LDSM.16.MT88.4 R48, [R198+0x3900] ;  /* 0x00390000c630783b */ /* 0x000f220000004200 */
[----:B------:R-:W-:Y:S02]  /*5da0*/  IMAD.MOV.U32 R83, RZ, RZ, R55 ;  /* 0x000000ffff537224 */ /* 0x000fe400078e0037 */
[----:B------:R-:W-:Y:S01]  /*5db0*/  IMAD.MOV.U32 R55, RZ, RZ, R75 ;  /* 0x000000ffff377224 */ /* 0x000fe200078e004b */
[----:B------:R-:W1:Y:S01]  /*5dc0*/  LDSM.16.MT88.4 R156, [R200+0x1900] ;  /* 0x00190000c89c783b */ /* 0x000e620000004200 */
[----:B------:R-:W-:Y:S02]  /*5dd0*/  IMAD.MOV.U32 R75, RZ, RZ, R38 ;  /* 0x000000ffff4b7224 */ /* 0x000fe400078e0026 */
[----:B-----5:R-:W-:Y:S01]  /*5de0*/  HMMA.16816.F32 R172, R4, R16, R60 ;  /* 0x0000001004ac723c */ /* 0x020fe2000000183c */
[--C-:B--2---:R-:W-:Y:S01]  /*5df0*/  FFMA.FTZ R2, R226, c[0x0][0x2d0], -R0.reuse ;  /* 0x0000b400e2027a23 */ /* 0x104fe20000010800 */
[----:B---3--:R-:W-:Y:S01]  /*5e00*/  F2FP.PACK_AB R129, R10, R11 ;  /* 0x0000000b0a81723e */ /* 0x008fe200000000ff */
[----:B------:R-:W-:-:S02]  /*5e10*/  FFMA.FTZ R0, R171, c[0x0][0x2d0], -R0 ;  /* 0x0000b400ab007a23 */ /* 0x000fc40000010800 */
[----:B------:R-:W-:Y:S03]  /*5e20*/  MUFU.EX2 R9, R2 ;  /* 0x0000000200097308 */ /* 0x000fe60000000800 */
[C---:B------:R-:W-:Y:S05]  /*5e30*/  HMMA.16816.F32 R168, R4.reuse, R18, R84 ;  /* 0x0000001204a8723c */ /* 0x040fea0000001854 */
[----:B------:R-:W2:Y:S03]  /*5e40*/  MUFU.EX2 R8, R0 ;  /* 0x0000000000087308 */ /* 0x000ea60000000800 */
[----:B------:R-:W-:Y:S01]  /*5e50*/  HMMA.16816.F32 R16, R4, R14, R44 ;  /* 0x0000000e0410723c */ /* 0x000fe2000000182c */
[----:B------:R-:W-:-:S02]  /*5e60*/  MOV R84, R71 ;  /* 0x0000004700547202 */ /* 0x000fc40000000f00 */
[----:B------:R-:W-:-:S04]  /*5e70*/  MOV R87, R83 ;  /* 0x0000005300577202 */ /* 0x000fc80000000f00 */
[----:B------:R-:W-:Y:S02]  /*5e80*/  MOV R5, R228 ;  /* 0x000000e400057202 */ /* 0x000fe40000000f00 */
[----:B--2---:R-:W-:-:S07]  /*5e90*/  F2FP.PACK_AB R131, R8, R9 ;  /* 0x000000090883723e */ /* 0x004fce00000000ff */
[C---:B------:R-:W-:Y:S08]  /*5ea0*/  HMMA.16816.F32 R136, R128.reuse, R140, R136 ;  /* 0x0000008c8088723c */ /* 0x040ff00000001888 */
[C---:B------:R-:W-:Y:S07]  /*5eb0*/  HMMA.16816.F32 R140, R128.reuse, R142, R76 ;  /* 0x0000008e808c723c */ /* 0x040fee000000184c */
        /* <DEDUP_REMOVED lines=20> */
[C---:B-1----:R-:W-:Y:S01]  /*6000*/  HMMA.16816.F32 R60, R128.reuse, R64, R248 ;  /* 0x00000040803c723c */ /* 0x042fe200000018f8 */
[----:B------:R-:W-:Y:S01]  /*6010*/  MOV R72, R88 ;  /* 0x0000005800487202 */ /* 0x000fe20000000f00 */
[----:B------:R-:W-:Y:S01]  /*6020*/  IMAD.MOV.U32 R76, RZ, RZ, R52 ;  /* 0x000000ffff4c7224 */ /* 0x000fe200078e0034 */
[----:B------:R-:W-:Y:S01]  /*6030*/  MOV R88, R39 ;  /* 0x0000002700587202 */ /* 0x000fe20000000f00 */
[----:B------:R-:W-:Y:S01]  /*6040*/  IMAD.MOV.U32 R2, RZ, RZ, R90 ;  /* 0x000000ffff027224 */ /* 0x000fe200078e005a */
[----:B------:R-:W-:Y:S01]  /*6050*/  MOV R0, R78 ;  /* 0x0000004e00007202 */ /* 0x000fe20000000f00 */
[----:B------:R-:W-:Y:S01]  /*6060*/  IMAD.MOV.U32 R78, RZ, RZ, R54 ;  /* 0x000000ffff4e7224 */ /* 0x000fe200078e0036 */
[----:B------:R-:W-:Y:S01]  /*6070*/  MOV R79, R55 ;  /* 0x00000037004f7202 */ /* 0x000fe20000000f00 */
[C---:B------:R-:W-:Y:S01]  /*6080*/  HMMA.16816.F32 R36, R128.reuse, R40, R108 ;  /* 0x000000288024723c */ /* 0x040fe2000000186c */
        /* <DEDUP_REMOVED lines=11> */
[----:B------:R-:W-:Y:S01]  /*6140*/  FADD.FTZ R2, R2, R109 ;  /* 0x0000006d02027221 */ /* 0x000fe20000010000 */
[----:B------:R-:W-:Y:S01]  /*6150*/  MOV R70, R75 ;  /* 0x0000004b00467202 */ /* 0x000fe20000000f00 */
[----:B------:R-:W-:Y:S01]  /*6160*/  FADD.FTZ R0, R0, R110 ;  /* 0x0000006e00007221 */ /* 0x000fe20000010000 */
[----:B------:R-:W1:Y:S01]  /*6170*/  LDSM.16.MT88.4 R72, [R197+0x5900] ;  /* 0x00590000c548783b */ /* 0x000e620000004200 */
[----:B------:R-:W-:Y:S01]  /*6180*/  FADD.FTZ R2, R111, R2 ;  /* 0x000000026f027221 */ /* 0x000fe20000010000 */
[----:B------:R-:W-:Y:S01]  /*6190*/  MOV R4, R86 ;  /* 0x0000005600047202 */ /* 0x000fe20000000f00 */
[----:B------:R-:W-:Y:S01]  /*61a0*/  HMMA.16816.F32 R52, R128, R56, R124 ;  /* 0x000000388034723c */ /* 0x000fe2000000187c */
[----:B------:R-:W-:Y:S01]  /*61b0*/  IMAD.MOV.U32 R71, RZ, RZ, R88 ;  /* 0x000000ffff477224 */ /* 0x000fe200078e0058 */
[----:B------:R-:W2:Y:S01]  /*61c0*/  LDSM.16.MT88.4 R80, [R198+0x5900] ;  /* 0x00590000c650783b */ /* 0x000ea20000004200 */
[----:B------:R-:W-:-:S02]  /*61d0*/  IMAD.MOV.U32 R6, RZ, RZ, R70 ;  /* 0x000000ffff067224 */ /* 0x000fc400078e0046 */
[----:B------:R-:W-:Y:S01]  /*61e0*/  IMAD.MOV.U32 R7, RZ, RZ, R79 ;  /* 0x000000ffff077224 */ /* 0x000fe200078e004f */
[----:B------:R-:W3:Y:S01]  /*61f0*/  LDSM.16.MT88.4 R88, [R200+0x5900] ;  /* 0x00590000c858783b */ /* 0x000ee20000004200 */
[----:B------:R-:W-:Y:S01]  /*6200*/  MOV R124, R84 ;  /* 0x00000054007c7202 */ /* 0x000fe20000000f00 */
[C---:B------:R-:W-:Y:S01]  /*6210*/  HMMA.16816.F32 R56, R128.reuse, R58, R236 ;  /* 0x0000003a8038723c */ /* 0x040fe200000018ec */
[----:B------:R-:W-:Y:S01]  /*6220*/  IMAD.MOV.U32 R125, RZ, RZ, R85 ;  /* 0x000000ffff7d7224 */ /* 0x000fe200078e0055 */
[----:B------:R-:W-:Y:S01]  /*6230*/  MOV R126, R228 ;  /* 0x000000e4007e7202 */ /* 0x000fe20000000f00 */
[----:B------:R-:W-:Y:S01]  /*6240*/  IMAD.MOV.U32 R228, RZ, RZ, R68 ;  /* 0x000000ffffe47224 */ /* 0x000fe200078e0044 */
[----:B------:R-:W-:Y:S01]  /*6250*/  MOV R127, R69 ;  /* 0x00000045007f7202 */ /* 0x000fe20000000f00 */
[----:B------:R-:W-:Y:S01]  /*6260*/  FADD.FTZ R2, R124, R2 ;  /* 0x000000027c027221 */ /* 0x000fe20000010000 */
[----:B------:R-:W-:Y:S01]  /*6270*/  MOV R5, R71 ;  /* 0x0000004700057202 */ /* 0x000fe20000000f00 */
[----:B------:R-:W-:Y:S01]  /*6280*/  IMAD.MOV.U32 R239, RZ, RZ, R13 ;  /* 0x000000ffffef7224 */ /* 0x000fe200078e000d */
[----:B----4-:R-:W-:Y:S01]  /*6290*/  HMMA.16816.F32 R44, R128, R48, R116 ;  /* 0x00000030802c723c */ /* 0x010fe20000001874 */
[----:B------:R-:W-:Y:S01]  /*62a0*/  FADD.FTZ R4, R4, R2 ;  /* 0x0000000204047221 */ /* 0x000fe20000010000 */
[----:B------:R-:W-:Y:S01]  /*62b0*/  LDSM.16.MT88.4 R12, [R199+0x7900] ;  /* 0x00790000c70c783b */ /* 0x000fe20000004200 */
[----:B------:R-:W-:-:S04]  /*62c0*/  FADD.FTZ R0, R239, R0 ;  /* 0x00000000ef007221 */ /* 0x000fc80000010000 */
[----:B------:R-:W-:Y:S01]  /*62d0*/  IMAD.MOV.U32 R116, RZ, RZ, R87 ;  /* 0x000000ffff747224 */ /* 0x000fe200078e0057 */
[C---:B------:R-:W-:Y:S01]  /*62e0*/  HMMA.16816.F32 R144, R128.reuse, R148, R144 ;  /* 0x000000948090723c */ /* 0x040fe20000001890 */
[----:B------:R-:W-:Y:S01]  /*62f0*/  FADD.FTZ R0, R125, R0 ;  /* 0x000000007d007221 */ /* 0x000fe20000010000 */
[----:B------:R-:W-:Y:S01]  /*6300*/  MOV R117, R76 ;  /* 0x0000004c00757202 */ /* 0x000fe20000000f00 */
[----:B------:R-:W-:Y:S01]  /*6310*/  IMAD.MOV.U32 R118, RZ, RZ, R77 ;  /* 0x000000ffff767224 */ /* 0x000fe200078e004d */
[----:B------:R-:W-:Y:S01]  /*6320*/  MOV R119, R78 ;  /* 0x0000004e00777202 */ /* 0x000fe20000000f00 */
[----:B------:R-:W-:Y:S02]  /*6330*/  FADD.FTZ R2, R116, R0 ;  /* 0x0000000074027221 */ /* 0x000fe40000010000 */
[----:B------:R-:W-:Y:S01]  /*6340*/  FADD.FTZ R0, R117, R4 ;  /* 0x0000000475007221 */ /* 0x000fe20000010000 */
[----:B------:R-:W-:Y:S01]  /*6350*/  HMMA.16816.F32 R160, R128, R164, R160 ;  /* 0x000000a480a0723c */ /* 0x000fe200000018a0 */
[----:B------:R-:W-:-:S02]  /*6360*/  FADD.FTZ R2, R118, R2 ;  /* 0x0000000276027221 */ /* 0x000fc40000010000 */
[----:B------:R-:W-:Y:S02]  /*6370*/  FADD.FTZ R0, R119, R0 ;  /* 0x0000000077007221 */ /* 0x000fe40000010000 */
[----:B------:R-:W-:Y:S02]  /*6380*/  FADD.FTZ R2, R126, R2 ;  /* 0x000000027e027221 */ /* 0x000fe40000010000 */
[----:B------:R-:W-:Y:S01]  /*6390*/  FADD.FTZ R0, R127, R0 ;  /* 0x000000007f007221 */ /* 0x000fe20000010000 */
[----:B------:R-:W-:Y:S01]  /*63a0*/  HMMA.16816.F32 R148, R128, R150, R96 ;  /* 0x000000968094723c */ /* 0x000fe20000001860 */
[----:B------:R-:W4:Y:S01]  /*63b0*/  LDSM.16.MT88.4 R96, [R199+0x5900] ;  /* 0x00590000c760783b */ /* 0x000f220000004200 */
[----:B------:R-:W-:Y:S02]  /*63c0*/  FADD.FTZ R2, R252, R2 ;  /* 0x00000002fc027221 */ /* 0x000fe40000010000 */
[----:B------:R-:W-:Y:S02]  /*63d0*/  FADD.FTZ R0, R5, R0 ;  /* 0x0000000005007221 */ /* 0x000fe40000010000 */
[----:B------:R-:W-:-:S02]  /*63e0*/  FADD.FTZ R2, R224, R2 ;  /* 0x00000002e0027221 */ /* 0x000fc40000010000 */
[C---:B------:R-:W-:Y:S01]  /*63f0*/  HMMA.16816.F32 R164, R128.reuse, R166, R104 ;  /* 0x000000a680a4723c */ /* 0x040fe20000001868 */
[----:B------:R-:W5:Y:S01]  /*6400*/  LDSM.16.MT88.4 R104, [R197+0x7900] ;  /* 0x00790000c568783b */ /* 0x000f620000004200 */
[----:B------:R-:W-:Y:S02]  /*6410*/  FADD.FTZ R0, R6, R0 ;  /* 0x0000000006007221 */ /* 0x000fe40000010000 */
[----:B------:R-:W-:Y:S01]  /*6420*/  FADD.FTZ R2, R223, R2 ;  /* 0x00000002df027221 */ /* 0x000fe20000010000 */
[----:B------:R-:W-:Y:S01]  /*6430*/  IADD3 R223, R228, -0x2, RZ ;  /* 0xfffffffee4df7810 */ /* 0x000fe20007ffe0ff */
[----:B------:R-:W-:Y:S02]  /*6440*/  FADD.FTZ R0, R7, R0 ;  /* 0x0000000007007221 */ /* 0x000fe40000010000 */
[----:B------:R-:W-:Y:S01]  /*6450*/  HMMA.16816.F32 R40, R128, R42, R112 ;  /* 0x0000002a8028723c */ /* 0x000fe20000001870 */
[----:B------:R-:W2:Y:S01]  /*6460*/  LDSM.16.MT88.4 R112, [R198+0x7900] ;  /* 0x00790000c670783b */ /* 0x000ea20000004200 */
[----:B------:R-:W-:-:S02]  /*6470*/  FADD.FTZ R2, R134, R2 ;  /* 0x0000000286027221 */ /* 0x000fc40000010000 */
[----:B------:R-:W-:Y:S02]  /*6480*/  FADD.FTZ R0, R226, R0 ;  /* 0x00000000e2007221 */ /* 0x000fe40000010000 */
[----:B------:R-:W-:Y:S02]  /*6490*/  FADD.FTZ R4, R133, R2 ;  /* 0x0000000285047221 */ /* 0x000fe40000010000 */
[----:B------:R-:W-:Y:S01]  /*64a0*/  HMMA.16816.F32 R48, R128, R50, R120 ;  /* 0x000000328030723c */ /* 0x000fe20000001878 */
[----:B------:R-:W3:Y:S01]  /*64b0*/  LDSM.16.MT88.4 R120, [R200+0x7900] ;  /* 0x00790000c878783b */ /* 0x000ee20000004200 */
[----:B------:R-:W-:Y:S02]  /*64c0*/  FADD.FTZ R2, R230, R0 ;  /* 0x00000000e6027221 */ /* 0x000fe40000010000 */
[----:B------:R-:W-:Y:S02]  /*64d0*/  FADD.FTZ R0, R11, R4 ;  /* 0x000000040b007221 */ /* 0x000fe40000010000 */
[----:B------:R-:W-:-:S02]  /*64e0*/  FADD.FTZ R248, R229, R2 ;  /* 0x00000002e5f87221 */ /* 0x000fc40000010000 */
[----:B------:R-:W-:Y:S01]  /*64f0*/  FADD.FTZ R0, R10, R0 ;  /* 0x000000000a007221 */ /* 0x000fe20000010000 */
[C---:B------:R-:W-:Y:S01]  /*6500*/  HMMA.16816.F32 R152, R128.reuse, R156, R152 ;  /* 0x0000009c8098723c */ /* 0x040fe20000001898 */
[----:B------:R-:W-:Y:S02]  /*6510*/  FADD.FTZ R248, R227, R248 ;  /* 0x000000f8e3f87221 */ /* 0x000fe40000010000 */
[----:B------:R-:W-:Y:S02]  /*6520*/  FADD.FTZ R0, R9, R0 ;  /* 0x0000000009007221 */ /* 0x000fe40000010000 */
[----:B------:R-:W-:Y:S02]  /*6530*/  FADD.FTZ R248, R135, R248 ;  /* 0x000000f887f87221 */ /* 0x000fe40000010000 */
[----:B------:R-:W-:Y:S01]  /*6540*/  FADD.FTZ R249, R8, R0 ;  /* 0x0000000008f97221 */ /* 0x000fe20000010000 */
[C---:B------:R-:W-:Y:S08]  /*6550*/  HMMA.16816.F32 R156, R128.reuse, R158, R100 ;  /* 0x0000009e809c723c */ /* 0x040ff00000001864 */
[C---:B-1----:R-:W-:Y:S08]  /*6560*/  HMMA.16816.F32 R68, R128.reuse, R72, R244 ;  /* 0x000000488044723c */ /* 0x042ff000000018f4 */
[C---:B--2---:R-:W-:Y:S08]  /*6570*/  HMMA.16816.F32 R76, R128.reuse, R80, R240 ;  /* 0x00000050804c723c */ /* 0x044ff000000018f0 */
[C---:B---3--:R-:W-:Y:S08]  /*6580*/  HMMA.16816.F32 R84, R128.reuse, R88, R188 ;  /* 0x000000588054723c */ /* 0x048ff000000018bc */
[C---:B----4-:R-:W-:Y:S08]  /*6590*/  HMMA.16816.F32 R92, R128.reuse, R96, R92 ;  /* 0x00000060805c723c */ /* 0x050ff0000000185c */
[C---:B-----5:R-:W-:Y:S08]  /*65a0*/  HMMA.16816.F32 R100, R128.reuse, R104, R24 ;  /* 0x000000688064723c */ /* 0x060ff00000001818 */
[C---:B------:R-:W-:Y:S08]  /*65b0*/  HMMA.16816.F32 R108, R128.reuse, R112, R20 ;  /* 0x00000070806c723c */ /* 0x040ff00000001814 */
        /* <DEDUP_REMOVED lines=10> */
[----:B------:R-:W-:Y:S07]  /*6660*/  @P0 BRA `(.L_x_1601) ;  /* 0x0000013000000947 */ /* 0x000fee0003800000 */
[----:B------:R-:W-:Y:S01]  /*6670*/  ISETP.LT.AND P0, PT, RZ, UR9, PT ;  /* 0x00000009ff007c0c */ /* 0x000fe2000bf01270 */
[----:B------:R-:W-:Y:S01]  /*6680*/  UIADD3 UR4, UR9, -0x1, URZ ;  /* 0xffffffff09047890 */ /* 0x000fe2000fffe03f */
[----:B------:R-:W-:-:S05]  /*6690*/  IMAD.MOV.U32 R228, RZ, RZ, 0x1 ;  /* 0x00000001ffe47424 */ /* 0x000fca00078e00ff */
[----:B------:R-:W-:-:S06]  /*66a0*/  MOV R0, UR4 ;  /* 0x0000000400007c02 */ /* 0x000fcc0008000f00 */
[----:B------:R-:W-:Y:S05]  /*66b0*/  @P0 BRA `(.L_x_1602) ;  /* 0x0000006000000947 */ /* 0x000fea0003800000 */
[----:B------:R-:W-:Y:S01]  /*66c0*/  ISETP.NE.AND P0, PT, R228, c[0x0][0x32c], PT ;  /* 0x0000cb00e4007a0c */ /* 0x000fe20003f05270 */
[----:B------:R-:W-:-:S12]  /*66d0*/  IMAD R0, RZ, RZ, -UR9 ;  /* 0x80000009ff007e24 */ /* 0x000fd8000f8e02ff */
[----:B------:R-:W-:-:S05]  /*66e0*/  @P0 IMAD.HI.U32 R2, R0, c[0x0][0x330], RZ ;  /* 0x0000cc0000020a27 */ /* 0x000fca00078e00ff */
[----:B------:R-:W-:-:S04]  /*66f0*/  @P0 SHF.R.U32.HI R0, RZ, c[0x0][0x334], R2 ;  /* 0x0000cd00ff000a19 */ /* 0x000fc80000011602 */
[----:B------:R-:W-:Y:S01]  /*6700*/  LOP3.LUT R0, RZ, R0, RZ, 0x33, !PT ;  /* 0x00000000ff007212 */ /* 0x000fe200078e33ff */
[----:B------:R-:W-:Y:S05]  /*6710*/  BRA `(.L_x_1603) ;  /* 0x0000003000007947 */ /* 0x000fea0003800000 */
.L_x_1602:
[----:B------:R-:W-:-:S13]  /*6720*/  ISETP.NE.AND P0, PT, R228, c[0x0][0x32c], PT ;  /* 0x0000cb00e4007a0c */ /* 0x000fda0003f05270 */
[----:B------:R-:W-:-:S05]  /*6730*/  @P0 IMAD.HI.U32 R2, R0, c[0x0][0x330], RZ ;  /* 0x0000cc0000020a27 */ /* 0x000fca00078e00ff */
[----:B------:R-:W-:Y:S02]  /*6740*/  @P0 SHF.R.U32.HI R0, RZ, c[0x0][0x334], R2 ;  /* 0x0000cd00ff000a19 */ /* 0x000fe40000011602 */
.L_x_1603:
[----:B------:R-:W-:-:S05]  /*6750*/  MOV R2, c[0x0][0x32c] ;  /* 0x0000cb0000027a02 */ /* 0x000fca0000000f00 */
[----:B------:R-:W-:-:S04]  /*6760*/  IMAD R0, R0, R2, c[0x0][0x32c] ;  /* 0x0000cb0000007624 */ /* 0x000fc800078e0202 */
[----:B------:R-:W1:Y:S02]  /*6770*/  R2UR UR4, R0 ;  /* 0x00000000000473c2 */ /* 0x000e6400000e0000 */
[----:B-1----:R-:W-:-:S04]  /*6780*/  UISETP.LT.AND UP0, UPT, UR7, UR4, UPT ;  /* 0x000000040700728c */ /* 0x002fc8000bf01270 */
[----:B------:R-:W-:-:S03]  /*6790*/  USEL UR7, UR7, UR4, UP0 ;  /* 0x0000000407077287 */ /* 0x000fc60008000000 */
.L_x_1601:
[----:B------:R-:W1:Y:S01]  /*67a0*/  R2UR UR4, R231 ;  /* 0x00000000e70473c2 */ /* 0x000e6200000e0000 */
[----:B------:R-:W-:-:S04]  /*67b0*/  USHF.R.S32.HI UR5, URZ, 0x1f, UR7 ;  /* 0x0000001f3f057899 */ /* 0x000fc80008011407 */
[----:B------:R-:W-:-:S04]  /*67c0*/  ULEA.HI UR5, UR5, UR7, URZ, 0x6 ;  /* 0x0000000705057291 */ /* 0x000fc8000f8f303f */
[----:B------:R-:W-:-:S04]  /*67d0*/  USHF.R.S32.HI UR5, URZ, 0x6, UR5 ;  /* 0x000000063f057899 */ /* 0x000fc80008011405 */
[----:B-1----:R-:W-:-:S04]  /*67e0*/  UISETP.LT.AND UP0, UPT, UR4, UR5, UPT ;  /* 0x000000050400728c */ /* 0x002fc8000bf01270 */
[----:B------:R-:W-:-:S06]  /*67f0*/  USEL UR4, UR4, UR5, !UP0 ;  /* 0x0000000504047287 */ /* 0x000fcc000c000000 */
[----:B------:R-:W-:-:S13]  /*6800*/  ISETP.GE.AND P0, PT, R223, UR4, PT ;  /* 0x00000004df007c0c */ /* 0x000fda000bf06270 */
[----:B------:R-:W-:Y:S05]  /*6810*/  @!P0 BRA `(.L_x_1604) ;  /* 0x000043e000008947 */ /* 0x000fea0003800000 */
[----:B------:R-:W2:Y:S04]  /*6820*/  LDL R0, [R1+0x4c] ;  /* 0x00004c0001007983 */ /* 0x000ea80000100800 */
[----:B------:R-:W3:Y:S04]  /*6830*/  LDL.64 R10, [R1+0x40] ;  /* 0x00004000010a7983 */ /* 0x000ee80000100a00 */
[----:B------:R-:W4:Y:S04]  /*6840*/  LDL.64 R8, [R1+0x28] ;  /* 0x0000280001087983 */ /* 0x000f280000100a00 */
[----:B------:R-:W5:Y:S04]  /*6850*/  LDL.64 R6, [R1+0x38] ;  /* 0x0000380001067983 */ /* 0x000f680000100a00 */
[----:B------:R-:W5:Y:S01]  /*6860*/  LDL.64 R4, [R1+0x30] ;  /* 0x0000300001047983 */ /* 0x000f620000100a00 */
[----:B------:R-:W-:Y:S01]  /*6870*/  PLOP3.LUT P0, PT, PT, PT, UP2, 0x80, 0x0 ;  /* 0x000000000000781c */ /* 0x000fe20003f0f028 */
[----:B------:R-:W-:Y:S01]  /*6880*/  IMAD.MOV.U32 R133, RZ, RZ, R132 ;  /* 0x000000ffff857224 */ /* 0x000fe200078e0084 */
[----:B------:R-:W-:Y:S01]  /*6890*/  MOV R134, R3 ;  /* 0x0000000300867202 */ /* 0x000fe20000000f00 */
[----:B------:R-:W-:-:S10]  /*68a0*/  IMAD.MOV.U32 R224, RZ, RZ, R223 ;  /* 0x000000ffffe07224 */ /* 0x000fd400078e00df */
[----:B--2---:R-:W-:Y:S01]  /*68b0*/  @P0 IMAD.HI.U32 R0, R0, c[0x0][0x2c8], RZ ;  /* 0x0000b20000000a27 */ /* 0x004fe200078e00ff */
[----:B------:R-:W-:Y:S02]  /*68c0*/  PLOP3.LUT P0, PT, PT, PT, UP2, 0x80, 0x0 ;  /* 0x000000000000781c */ /* 0x000fe40003f0f028 */
[C---:B---3--:R-:W-:Y:S02]  /*68d0*/  IADD3 R2, P6, R10.reuse, 0x40, RZ ;  /* 0x000000400a027810 */ /* 0x048fe40007fde0ff */
[----:B------:R-:W-:-:S03]  /*68e0*/  IADD3 R252, P5, R10, 0x80, RZ ;  /* 0x000000800afc7810 */ /* 0x000fc60007fbe0ff */
[----:B------:R1:W-:Y:S02]  /*68f0*/  STL [R1+0x4], R2 ;  /* 0x0000040201007387 */ /* 0x0003e40000100800 */
[----:B----4-:R-:W-:Y:S01]  /*6900*/  IMAD.X R251, RZ, RZ, R9, P5 ;  /* 0x000000fffffb7224 */ /* 0x010fe200028e0609 */
[----:B-----5:R-:W-:-:S03]  /*6910*/  IADD3 R246, P5, R6, 0x40, RZ ;  /* 0x0000004006f67810 */ /* 0x020fc60007fbe0ff */
[----:B------:R-:W-:Y:S02]  /*6920*/  @P0 SHF.R.U32.HI R0, RZ, c[0x0][0x2cc], R0 ;  /* 0x0000b300ff000a19 */ /* 0x000fe40000011600 */
[----:B------:R-:W-:Y:S01]  /*6930*/  IMAD.X R245, RZ, RZ, R5, P5 ;  /* 0x000000fffff57224 */ /* 0x000fe200028e0605 */
[----:B------:R-:W-:-:S05]  /*6940*/  IADD3 R242, P5, R6, 0xc0, RZ ;  /* 0x000000c006f27810 */ /* 0x000fca0007fbe0ff */
[----:B------:R-:W-:Y:S02]  /*6950*/  IMAD.X R241, RZ, RZ, R5, P5 ;  /* 0x000000fffff17224 */ /* 0x000fe400028e0605 */
[----:B-1----:R-:W-:Y:S01]  /*6960*/  IMAD.X R2, RZ, RZ, R9, P6 ;  /* 0x000000ffff027224 */ /* 0x002fe200030e0609 */
[----:B------:R-:W-:-:S04]  /*6970*/  IADD3 R250, P6, R10, 0xc0, RZ ;  /* 0x000000c00afa7810 */ /* 0x000fc80007fde0ff */
[----:B------:R1:W-:Y:S01]  /*6980*/  STL [R1], R2 ;  /* 0x0000000201007387 */ /* 0x0003e20000100800 */
[----:B------:R-:W-:Y:S01]  /*6990*/  IMAD.X R247, RZ, RZ, R9, P6 ;  /* 0x000000fffff77224 */ /* 0x000fe200030e0609 */
[----:B------:R-:W-:Y:S02]  /*69a0*/  IADD3 R244, P6, R6, 0x80, RZ ;  /* 0x0000008006f47810 */ /* 0x000fe40007fde0ff */
[----:B------:R1:W-:Y:S02]  /*69b0*/  @P0 STL [R1+0x8], R0 ;  /* 0x0000080001000387 */ /* 0x0003e40000100800 */
[----:B------:R-:W-:Y:S02]  /*69c0*/  IADD3.X R243, RZ, R5, RZ, P6, !PT ;  /* 0x00000005fff37210 */ /* 0x000fe400037fe4ff */
.L_x_1613:
[----:B------:R-:W2:Y:S01]  /*69d0*/  LDL.64 R232, [R1+0x40] ;  /* 0x0000400001e87983 */ /* 0x000ea20000100a00 */
[----:B------:R-:W-:Y:S05]  /*69e0*/  DEPBAR.LE SB0, 0x0 ;  /* 0x000080000000791a */ /* 0x000fea0000000000 */
[----:B------:R-:W-:Y:S01]  /*69f0*/  BAR.SYNC.DEFER_BLOCKING 0x0 ;  /* 0x0000000000007b1d */ /* 0x000fe20000010000 */
[----:B------:R-:W-:Y:S01]  /*6a00*/  ISETP.GT.AND P6, PT, R231, R224, PT ;  /* 0x000000e0e700720c */ /* 0x000fe20003fc4270 */
[----:B------:R-:W-:Y:S02]  /*6a10*/  IMAD.MOV.U32 R229, RZ, RZ, c[0x0][0x208] ;  /* 0x00008200ffe57624 */ /* 0x000fe400078e00ff */
[----:B------:R-:W-:Y:S10]  /*6a20*/  IMAD.MOV.U32 R230, RZ, RZ, c[0x0][0x20c] ;  /* 0x00008300ffe67624 */ /* 0x000ff400078e00ff */
[----:B-1----:R-:W-:Y:S01]  /*6a30*/  @!P6 SHF.R.S32.HI R0, RZ, 0x1f, R224 ;  /* 0x0000001fff00e819 */ /* 0x002fe200000114e0 */
[----:B------:R-:W-:Y:S04]  /*6a40*/  @!P6 IMAD.WIDE.U32 R2, R224, c[0x0][0x208], RZ ;  /* 0x00008200e002ea25 */ /* 0x000fe800078e00ff */
[----:B------:R-:W-:Y:S04]  /*6a50*/  @!P6 IMAD R0, R0, c[0x0][0x208], RZ ;  /* 0x000082000000ea24 */ /* 0x000fe800078e02ff */
[----:B------:R-:W-:Y:S01]  /*6a60*/  @!P6 IMAD R20, R224, c[0x0][0x20c], R0 ;  /* 0x00008300e014ea24 */ /* 0x000fe200078e0200 */
[----:B------:R-:W3:Y:S01]  /*6a70*/  LDL.64 R226, [R1+0x28] ;  /* 0x0000280001e27983 */ /* 0x000ee20000100a00 */
[C---:B------:R-:W-:Y:S02]  /*6a80*/  @!P6 IMAD.SHL.U32 R0, R2.reuse, 0x40, RZ ;  /* 0x000000400200e824 */ /* 0x040fe400078e00ff */
[----:B------:R-:W-:Y:S03]  /*6a90*/  @!P6 IMAD.IADD R28, R3, 0x1, R20 ;  /* 0x00000001031ce824 */ /* 0x000fe600078e0214 */
[----:B------:R-:W4:Y:S02]  /*6aa0*/  LDL R228, [R1+0x4] ;  /* 0x0000040001e47983 */ /* 0x000f240000100800 */
[----:B------:R-:W-:Y:S04]  /*6ab0*/  @!P6 SHF.L.U64.HI R2, R2, 0x6, R28 ;  /* 0x000000060202e819 */ /* 0x000fe8000001021c */
[----:B------:R-:W5:Y:S06]  /*6ac0*/  LDL R223, [R1] ;  /* 0x0000000001df7983 */ /* 0x000f6c0000100800 */
[----:B------:R-:W-:Y:S06]  /*6ad0*/  LDSM.16.M88.4 R32, [R203+0x10100] ;  /* 0x01010000cb20783b */ /* 0x000fec0000000200 */
[----:B------:R-:W1:Y:S06]  /*6ae0*/  LDSM.16.M88.4 R8, [R196+0x8100] ;  /* 0x00810000c408783b */ /* 0x000e6c0000000200 */
[----:B------:R-:W1:Y:S06]  /*6af0*/  LDSM.16.M88.4 R16, [R196+0x8900] ;  /* 0x00890000c410783b */ /* 0x000e6c0000000200 */
[----:B------:R-:W1:Y:S06]  /*6b00*/  LDSM.16.M88.4 R24, [R196+0x9100] ;  /* 0x00910000c418783b */ /* 0x000e6c0000000200 */
[----:B------:R-:W2:Y:S06]  /*6b10*/  LDSM.16.M88.4 R168, [R196+0x9900] ;  /* 0x00990000c4a8783b */ /* 0x000eac0000000200 */
[----:B------:R-:W-:Y:S06]  /*6b20*/  LDSM.16.M88.4 R172, [R204+0x10100] ;  /* 0x01010000ccac783b */ /* 0x000fec0000000200 */
[----:B------:R-:W2:Y:S06]  /*6b30*/  LDSM.16.M88.4 R176, [R207] ;  /* 0x00000000cfb0783b */ /* 0x000eac0000000200 */
[----:B------:R-:W2:Y:S01]  /*6b40*/  LDSM.16.M88.4 R180, [R222] ;  /* 0x00000000deb4783b */ /* 0x000ea20000000200 */
[C---:B-1----:R-:W-:Y:S05]  /*6b50*/  HMMA.16816.F32 R4, R32.reuse, R8, RZ ;  /* 0x000000082004723c */ /* 0x042fea00000018ff */
[----:B------:R-:W1:Y:S03]  /*6b60*/  LDSM.16.M88.4 R184, [R221] ;  /* 0x00000000ddb8783b */ /* 0x000e660000000200 */
[C---:B------:R-:W-:Y:S03]  /*6b70*/  HMMA.16816.F32 R8, R32.reuse, R10, RZ ;  /* 0x0000000a2008723c */ /* 0x040fe600000018ff */
[----:B------:R-:W1:Y:S05]  /*6b80*/  LDSM.16.M88.4 R188, [R220] ;  /* 0x00000000dcbc783b */ /* 0x000e6a0000000200 */
[C---:B------:R-:W-:Y:S08]  /*6b90*/  HMMA.16816.F32 R12, R32.reuse, R16, RZ ;  /* 0x00000010200c723c */ /* 0x040ff000000018ff */
[C---:B------:R-:W-:Y:S08]  /*6ba0*/  HMMA.16816.F32 R16, R32.reuse, R18, RZ ;  /* 0x000000122010723c */ /* 0x040ff000000018ff */
[C---:B------:R-:W-:Y:S08]  /*6bb0*/  HMMA.16816.F32 R20, R32.reuse, R24, RZ ;  /* 0x000000182014723c */ /* 0x040ff000000018ff */
[C---:B------:R-:W-:Y:S01]  /*6bc0*/  HMMA.16816.F32 R24, R32.reuse, R26, RZ ;  /* 0x0000001a2018723c */ /* 0x040fe200000018ff */
[----:B--2---:R-:W-:Y:S04]  /*6bd0*/  @!P6 IADD3 R3, P5, R0, R232, RZ ;  /* 0x000000e80003e210 */ /* 0x004fe80007fbe0ff */
[C---:B------:R-:W-:Y:S01]  /*6be0*/  @!P6 LEA R192, P0, R3.reuse, c[0x0][0x1f8], 0x1 ;  /* 0x00007e0003c0ea11 */ /* 0x040fe200078008ff */
[----:B---3--:R-:W-:Y:S06]  /*6bf0*/  @!P6 IMAD.X R28, R2, 0x1, R227, P5 ;  /* 0x00000001021ce824 */ /* 0x008fec00028e06e3 */
[----:B------:R-:W-:Y:S02]  /*6c00*/  @!P6 LEA.HI.X R193, R3, c[0x0][0x1fc], R28, 0x1, P0 ;  /* 0x00007f0003c1ea11 */ /* 0x000fe400000f0c1c */
[C---:B------:R-:W-:Y:S01]  /*6c10*/  HMMA.16816.F32 R28, R32.reuse, R168, RZ ;  /* 0x000000a8201c723c */ /* 0x040fe200000018ff */
[----:B----4-:R-:W-:Y:S02]  /*6c20*/  @!P6 IADD3 R3, P0, R0, R228, RZ ;  /* 0x000000e40003e210 */ /* 0x010fe40007f1e0ff */
[----:B------:R-:W-:Y:S01]  /*6c30*/  @!PT LDS RZ, [RZ] ;  /* 0x00000000fffff984 */ /* 0x000fe20000000800 */
[----:B------:R-:W-:Y:S01]  /*6c40*/  @!PT LDS RZ, [RZ] ;  /* 0x00000000fffff984 */ /* 0x000fe20000000800 */
[----:B------:R-:W-:Y:S01]  /*6c50*/  @!PT LDS RZ, [RZ] ;  /* 0x00000000fffff984 */ /* 0x000fe20000000800 */
[----:B------:R2:W-:Y:S02]  /*6c60*/  @!P6 LDGSTS.E.BYPASS.LTC128B.128 [R225+0x100], [R192.64], !P4 ;  /* 0x00100000c0e1efae */ /* 0x0005e4000e101d4c */
[C---:B------:R-:W-:Y:S01]  /*6c70*/  @!P6 LEA R194, P5, R3.reuse, c[0x0][0x1f8], 0x1 ;  /* 0x00007e0003c2ea11 */ /* 0x040fe200078a08ff */
[----:B-----5:R-:W-:Y:S01]  /*6c80*/  @!P6 IMAD.X R135, R2, 0x1, R223, P0 ;  /* 0x000000010287e824 */ /* 0x020fe200000e06df */
[----:B------:R-:W-:Y:S01]  /*6c90*/  @!P6 IADD3 R132, P0, R0, R252, RZ ;  /* 0x000000fc0084e210 */ /* 0x000fe20007f1e0ff */
[----:B------:R-:W-:Y:S04]  /*6ca0*/  HMMA.16816.F32 R32, R32, R170, RZ ;  /* 0x000000aa2020723c */ /* 0x000fe800000018ff */
[----:B------:R-:W-:Y:S01]  /*6cb0*/  @!P6 LEA.HI.X R195, R3, c[0x0][0x1fc], R135, 0x1, P5 ;  /* 0x00007f0003c3ea11 */ /* 0x000fe200028f0c87 */
[----:B------:R-:W-:Y:S01]  /*6cc0*/  @!P6 IMAD.X R169, R2, 0x1, R251, P0 ;  /* 0x0000000102a9e824 */ /* 0x000fe200000e06fb */
[C---:B------:R-:W-:Y:S02]  /*6cd0*/  @!P6 LEA R168, P0, R132.reuse, c[0x0][0x1f8], 0x1 ;  /* 0x00007e0084a8ea11 */ /* 0x040fe400078008ff */
[C---:B------:R-:W-:Y:S01]  /*6ce0*/  HMMA.16816.F32 R4, R172.reuse, R176, R4 ;  /* 0x000000b0ac04723c */ /* 0x040fe20000001804 */
[----:B------:R3:W-:Y:S04]  /*6cf0*/  @!P6 LDGSTS.E.BYPASS.LTC128B.128 [R225+0x2100], [R194.64], !P3 ;  /* 0x02100000c2e1efae */ /* 0x0007e8000d901d4c */
[----:B------:R-:W-:Y:S02]  /*6d00*/  @!P6 LEA.HI.X R169, R132, c[0x0][0x1fc], R169, 0x1, P0 ;  /* 0x00007f0084a9ea11 */ /* 0x000fe400000f0ca9 */
[----:B------:R-:W-:Y:S01]  /*6d10*/  @!P6 IADD3 R3, P5, R0, R250, RZ ;  /* 0x000000fa0003e210 */ /* 0x000fe20007fbe0ff */
[C---:B------:R-:W-:Y:S02]  /*6d20*/  HMMA.16816.F32 R8, R172.reuse, R178, R8 ;  /* 0x000000b2ac08723c */ /* 0x040fe40000001808 */
[----:B------:R4:W-:Y:S02]  /*6d30*/  @!P6 LDGSTS.E.BYPASS.LTC128B.128 [R225+0x4100], [R168.64], !P2 ;  /* 0x04100000a8e1efae */ /* 0x0009e4000d101d4c */
[----:B------:R-:W-:Y:S01]  /*6d40*/  @!P6 IMAD.X R135, R2, 0x1, R247, P5 ;  /* 0x000000010287e824 */ /* 0x000fe200028e06f7 */
[----:B------:R-:W-:Y:S02]  /*6d50*/  @!P6 LEA R0, P0, R229, R0, 0x5 ;  /* 0x00000000e500e211 */ /* 0x000fe400078028ff */
[C---:B--2---:R-:W-:Y:S01]  /*6d60*/  @!P6 LEA R192, P5, R3.reuse, c[0x0][0x1f8], 0x1 ;  /* 0x00007e0003c0ea11 */ /* 0x044fe200078a08ff */
[C---:B------:R-:W-:Y:S04]  /*6d70*/  HMMA.16816.F32 R12, R172.reuse, R180, R12 ;  /* 0x000000b4ac0c723c */ /* 0x040fe8000000180c */
[----:B------:R-:W-:Y:S02]  /*6d80*/  @!P6 LEA.HI.X R193, R3, c[0x0][0x1fc], R135, 0x1, P5 ;  /* 0x00007f0003c1ea11 */ /* 0x000fe400028f0c87 */
[----:B------:R-:W-:Y:S01]  /*6d90*/  @!P6 LEA.HI.X R2, R229, R2, R230, 0x5, P0 ;  /* 0x00000002e502e211 */ /* 0x000fe200000f2ce6 */
[----:B------:R-:W-:Y:S01]  /*6da0*/  IMAD.MOV.U32 R230, RZ, RZ, 0x5 ;  /* 0x00000005ffe67424 */ /* 0x000fe200078e00ff */
[C---:B------:R-:W-:Y:S01]  /*6db0*/  HMMA.16816.F32 R16, R172.reuse, R182, R16 ;  /* 0x000000b6ac10723c */ /* 0x040fe20000001810 */
[----:B------:R3:W-:Y:S03]  /*6dc0*/  @!P6 LDGSTS.E.BYPASS.LTC128B.128 [R225+0x6100], [R192.64], !P1 ;  /* 0x06100000c0e1efae */ /* 0x0007e6000c901d4c */
[C---:B------:R-:W-:Y:S02]  /*6dd0*/  @!P6 IADD3 R132, P5, R0.reuse, R232, RZ ;  /* 0x000000e80084e210 */ /* 0x040fe40007fbe0ff */
[----:B------:R-:W-:Y:S02]  /*6de0*/  @!P6 IADD3 R3, P0, R0, R228, RZ ;  /* 0x000000e40003e210 */ /* 0x000fe40007f1e0ff */
[C---:B-1----:R-:W-:Y:S01]  /*6df0*/  HMMA.16816.F32 R20, R172.reuse, R184, R20 ;  /* 0x000000b8ac14723c */ /* 0x042fe20000001814 */
[----:B------:R-:W2:Y:S03]  /*6e00*/  LDL.64 R228, [R1+0x38] ;  /* 0x0000380001e47983 */ /* 0x000ea60000100a00 */
[----:B------:R-:W-:Y:S01]  /*6e10*/  @!P6 IMAD.X R135, R2, 0x1, R227, P5 ;  /* 0x000000010287e824 */ /* 0x000fe200028e06e3 */
[----:B------:R-:W-:Y:S01]  /*6e20*/  @!P6 LEA R176, P5, R132, c[0x0][0x1f8], 0x1 ;  /* 0x00007e0084b0ea11 */ /* 0x000fe200078a08ff */
[----:B----4-:R-:W-:Y:S01]  /*6e30*/  @!P6 IMAD.X R168, R2, 0x1, R223, P0 ;  /* 0x0000000102a8e824 */ /* 0x010fe200000e06df */
[C---:B------:R-:W-:Y:S01]  /*6e40*/  @!P6 LEA R170, P0, R3.reuse, c[0x0][0x1f8], 0x1 ;  /* 0x00007e0003aaea11 */ /* 0x040fe200078008ff */
[C---:B------:R-:W-:Y:S01]  /*6e50*/  HMMA.16816.F32 R24, R172.reuse, R186, R24 ;  /* 0x000000baac18723c */ /* 0x040fe20000001818 */
[----:B------:R-:W4:Y:S03]  /*6e60*/  LDL.64 R226, [R1+0x30] ;  /* 0x0000300001e27983 */ /* 0x000f260000100a00 */
[----:B------:R-:W-:Y:S01]  /*6e70*/  @!P6 LEA.HI.X R177, R132, c[0x0][0x1fc], R135, 0x1, P5 ;  /* 0x00007f0084b1ea11 */ /* 0x000fe200028f0c87 */
[----:B------:R-:W-:Y:S01]  /*6e80*/  IMAD.MOV.U32 R223, RZ, RZ, c[0x0][0x1e0] ;  /* 0x00007800ffdf7624 */ /* 0x000fe200078e00ff */
[----:B------:R-:W-:Y:S02]  /*6e90*/  @!P6 IADD3 R132, P5, R0, R252, RZ ;  /* 0x000000fc0084e210 */ /* 0x000fe40007fbe0ff */
[C---:B------:R-:W-:Y:S01]  /*6ea0*/  HMMA.16816.F32 R28, R172.reuse, R188, R28 ;  /* 0x000000bcac1c723c */ /* 0x040fe2000000181c */
[----:B------:R1:W-:Y:S03]  /*6eb0*/  @!P6 LDGSTS.E.BYPASS.LTC128B.128 [R225+0x1100], [R176.64], !P4 ;  /* 0x01100000b0e1efae */ /* 0x0003e6000e101d4c */
[----:B------:R-:W-:Y:S02]  /*6ec0*/  @!P6 LEA.HI.X R171, R3, c[0x0][0x1fc], R168, 0x1, P0 ;  /* 0x00007f0003abea11 */ /* 0x000fe400000f0ca8 */
[----:B------:R-:W-:Y:S02]  /*6ed0*/  @!P6 IADD3.X R135, R2, R251, RZ, P5, !PT ;  /* 0x000000fb0287e210 */ /* 0x000fe40002ffe4ff */
[----:B------:R-:W-:Y:S01]  /*6ee0*/  HMMA.16816.F32 R32, R172, R190, R32 ;  /* 0x000000beac20723c */ /* 0x000fe20000001820 */
[----:B------:R5:W-:Y:S03]  /*6ef0*/  @!P6 LDGSTS.E.BYPASS.LTC128B.128 [R225+0x3100], [R170.64], !P3 ;  /* 0x03100000aae1efae */ /* 0x000be6000d901d4c */
[----:B------:R-:W-:Y:S02]  /*6f00*/  @!P6 LEA R168, P5, R132, c[0x0][0x1f8], 0x1 ;  /* 0x00007e0084a8ea11 */ /* 0x000fe400078a08ff */
[----:B------:R-:W-:Y:S02]  /*6f10*/  @!P6 IADD3 R0, P0, R0, R250, RZ ;  /* 0x000000fa0000e210 */ /* 0x000fe40007f1e0ff */
[----:B------:R-:W-:Y:S04]  /*6f20*/  @!P6 LEA.HI.X R169, R132, c[0x0][0x1fc], R135, 0x1, P5 ;  /* 0x00007f0084a9ea11 */ /* 0x000fe800028f0c87 */
[----:B------:R-:W-:Y:S01]  /*6f30*/  @!P6 IMAD.X R3, R2, 0x1, R247, P0 ;  /* 0x000000010203e824 */ /* 0x000fe200000e06f7 */
[----:B------:R5:W-:Y:S01]  /*6f40*/  @!P6 LDGSTS.E.BYPASS.LTC128B.128 [R225+0x5100], [R168.64], !P2 ;  /* 0x05100000a8e1efae */ /* 0x000be2000d101d4c */
[C---:B------:R-:W-:Y:S02]  /*6f50*/  @!P6 LEA R2, P0, R0.reuse, c[0x0][0x1f8], 0x1 ;  /* 0x00007e000002ea11 */ /* 0x040fe400078008ff */
[----:B------:R-:W-:Y:S02]  /*6f60*/  SHF.L.U32 R223, R223, 0x5, RZ ;  /* 0x00000005dfdf7819 */ /* 0x000fe400000006ff */
[----:B------:R-:W-:Y:S05]  /*6f70*/  @!P6 LEA.HI.X R3, R0, c[0x0][0x1fc], R3, 0x1, P0 ;  /* 0x00007f000003ea11 */ /* 0x000fea00000f0c03 */
[----:B------:R5:W-:Y:S01]  /*6f80*/  @!P6 LDGSTS.E.BYPASS.LTC128B.128 [R225+0x7100], [R2.64], !P1 ;  /* 0x0710000002e1efae */ /* 0x000be2000c901d4c */
[C---:B------:R-:W-:Y:S05]  /*6f90*/  ISETP.GT.AND P6, PT, R224.reuse, R231, PT ;  /* 0x000000e7e000720c */ /* 0x040fea0003fc4270 */
[----:B-1----:R-:W-:Y:S06]  /*6fa0*/  LDSM.16.M88.4 R176, [R202+0x8100] ;  /* 0x00810000cab0783b */ /* 0x002fec0000000200 */
[----:B---3--:R-:W-:Y:S02]  /*6fb0*/  LDSM.16.M88.4 R192, [R202+0x8900] ;  /* 0x00890000cac0783b */ /* 0x008fe40000000200 */
[----:B------:R-:W-:Y:S04]  /*6fc0*/  @P6 IADD3 R0, R224, -0x1, RZ ;  /* 0xffffffffe0006810 */ /* 0x000fe80007ffe0ff */
[----:B-----5:R-:W1:Y:S06]  /*6fd0*/  LDSM.16.M88.4 R168, [R206+0x10100] ;  /* 0x01010000cea8783b */ /* 0x020e6c0000000200 */
[----:B------:R-:W3:Y:S01]  /*6fe0*/  LDSM.16.M88.4 R180, [R202+0x9100] ;  /* 0x00910000cab4783b */ /* 0x000ee20000000200 */
[----:B------:R-:W-:Y:S05]  /*6ff0*/  @P6 IMAD.WIDE.U32 R2, R0, c[0x0][0x1e0], RZ ;  /* 0x0000780000026a25 */ /* 0x000fea00078e00ff */
[----:B------:R-:W0:Y:S06]  /*7000*/  LDGDEPBAR ;  /* 0x00000000000079af */ /* 0x000e2c0000000000 */
[----:B------:R-:W5:Y:S06]  /*7010*/  LDSM.16.M88.4 R184, [R202+0x9900] ;  /* 0x00990000cab8783b */ /* 0x000f6c0000000200 */
[----:B------:R-:W-:Y:S06]  /*7020*/  LDSM.16.M88.4 R172, [R205+0x10100] ;  /* 0x01010000cdac783b */ /* 0x000fec0000000200 */
[----:B------:R-:W-:Y:S01]  /*7030*/  LDSM.16.M88.4 R188, [R201+0x800] ;  /* 0x00080000c9bc783b */ /* 0x000fe20000000200 */
[C---:B-1----:R-:W-:Y:S08]  /*7040*/  HMMA.16816.F32 R4, R168.reuse, R176, R4 ;  /* 0x000000b0a804723c */ /* 0x042ff00000001804 */
[C---:B------:R-:W-:Y:S01]  /*7050*/  HMMA.16816.F32 R8, R168.reuse, R178, R8 ;  /* 0x000000b2a808723c */ /* 0x040fe20000001808 */
[----:B------:R-:W1:Y:S07]  /*7060*/  LDSM.16.M88.4 R176, [R201] ;  /* 0x00000000c9b0783b */ /* 0x000e6e0000000200 */
[C---:B------:R-:W-:Y:S08]  /*7070*/  HMMA.16816.F32 R12, R168.reuse, R192, R12 ;  /* 0x000000c0a80c723c */ /* 0x040ff0000000180c */
[C---:B------:R-:W-:Y:S01]  /*7080*/  HMMA.16816.F32 R16, R168.reuse, R194, R16 ;  /* 0x000000c2a810723c */ /* 0x040fe20000001810 */
[----:B------:R-:W1:Y:S07]  /*7090*/  LDSM.16.M88.4 R192, [R201+0x1000] ;  /* 0x00100000c9c0783b */ /* 0x000e6e0000000200 */
[C---:B---3--:R-:W-:Y:S08]  /*70a0*/  HMMA.16816.F32 R20, R168.reuse, R180, R20 ;  /* 0x000000b4a814723c */ /* 0x048ff00000001814 */
[C---:B------:R-:W-:Y:S01]  /*70b0*/  HMMA.16816.F32 R24, R168.reuse, R182, R24 ;  /* 0x000000b6a818723c */ /* 0x040fe20000001818 */
[----:B------:R-:W3:Y:S07]  /*70c0*/  LDSM.16.M88.4 R180, [R201+0x1800] ;  /* 0x00180000c9b4783b */ /* 0x000eee0000000200 */
[C---:B-----5:R-:W-:Y:S08]  /*70d0*/  HMMA.16816.F32 R28, R168.reuse, R184, R28 ;  /* 0x000000b8a81c723c */ /* 0x060ff0000000181c */
[----:B------:R-:W-:Y:S01]  /*70e0*/  HMMA.16816.F32 R32, R168, R186, R32 ;  /* 0x000000baa820723c */ /* 0x000fe20000001820 */
[----:B------:R-:W-:Y:S06]  /*70f0*/  LDSM.16.M88.4 R168, [R203+0x14100] ;  /* 0x01410000cba8783b */ /* 0x000fec0000000200 */
[----:B------:R-:W5:Y:S01]  /*7100*/  LDSM.16.M88.4 R184, [R196+0xa100] ;  /* 0x00a10000c4b8783b */ /* 0x000f620000000200 */
        /* <DEDUP_REMOVED lines=8> */
[----:B------:R-:W-:Y:S07]  /*7190*/  LDSM.16.M88.4 R192, [R219] ;  /* 0x00000000dbc0783b */ /* 0x000fee0000000200 */
[C---:B---3--:R-:W-:Y:S08]  /*71a0*/  HMMA.16816.F32 R28, R172.reuse, R180, R28 ;  /* 0x000000b4ac1c723c */ /* 0x048ff0000000181c */
[----:B------:R-:W-:Y:S01]  /*71b0*/  HMMA.16816.F32 R32, R172, R182, R32 ;  /* 0x000000b6ac20723c */ /* 0x000fe20000001820 */
[----:B------:R-:W3:Y:S06]  /*71c0*/  LDSM.16.M88.4 R172, [R196+0xb900] ;  /* 0x00b90000c4ac783b */ /* 0x000eec0000000200 */
[----:B------:R-:W3:Y:S01]  /*71d0*/  LDSM.16.M88.4 R180, [R204+0x14100] ;  /* 0x01410000ccb4783b */ /* 0x000ee20000000200 */
[C---:B-----5:R-:W-:Y:S08]  /*71e0*/  HMMA.16816.F32 R4, R168.reuse, R184, R4 ;  /* 0x000000b8a804723c */ /* 0x060ff00000001804 */
[C---:B------:R-:W-:Y:S01]  /*71f0*/  HMMA.16816.F32 R8, R168.reuse, R186, R8 ;  /* 0x000000baa808723c */ /* 0x040fe20000001808 */
[----:B------:R-:W5:Y:S07]  /*7200*/  LDSM.16.M88.4 R184, [R218] ;  /* 0x00000000dab8783b */ /* 0x000f6e0000000200 */
[C---:B-1----:R-:W-:Y:S08]  /*7210*/  HMMA.16816.F32 R12, R168.reuse, R176, R12 ;  /* 0x000000b0a80c723c */ /* 0x042ff0000000180c */
[C---:B------:R-:W-:Y:S01]  /*7220*/  HMMA.16816.F32 R16, R168.reuse, R178, R16 ;  /* 0x000000b2a810723c */ /* 0x040fe20000001810 */
[----:B------:R-:W-:Y:S07]  /*7230*/  LDSM.16.M88.4 R176, [R206+0x14100] ;  /* 0x01410000ceb0783b */ /* 0x000fee0000000200 */
[C---:B------:R-:W-:Y:S08]  /*7240*/  HMMA.16816.F32 R20, R168.reuse, R188, R20 ;  /* 0x000000bca814723c */ /* 0x040ff00000001814 */
[C---:B------:R-:W-:Y:S01]  /*7250*/  HMMA.16816.F32 R24, R168.reuse, R190, R24 ;  /* 0x000000bea818723c */ /* 0x040fe20000001818 */
[----:B------:R-:W-:Y:S07]  /*7260*/  LDSM.16.M88.4 R188, [R202+0xa100] ;  /* 0x00a10000cabc783b */ /* 0x000fee0000000200 */
[C---:B---3--:R-:W-:Y:S08]  /*7270*/  HMMA.16816.F32 R28, R168.reuse, R172, R28 ;  /* 0x000000aca81c723c */ /* 0x048ff0000000181c */
[----:B------:R-:W-:Y:S01]  /*7280*/  HMMA.16816.F32 R32, R168, R174, R32 ;  /* 0x000000aea820723c */ /* 0x000fe20000001820 */
[----:B------:R-:W1:Y:S06]  /*7290*/  LDSM.16.M88.4 R168, [R217] ;  /* 0x00000000d9a8783b */ /* 0x000e6c0000000200 */
[----:B------:R-:W3:Y:S01]  /*72a0*/  LDSM.16.M88.4 R172, [R216] ;  /* 0x00000000d8ac783b */ /* 0x000ee20000000200 */
[C---:B------:R-:W-:Y:S08]  /*72b0*/  HMMA.16816.F32 R4, R180.reuse, R192, R4 ;  /* 0x000000c0b404723c */ /* 0x040ff00000001804 */
[C---:B------:R-:W-:Y:S01]  /*72c0*/  HMMA.16816.F32 R8, R180.reuse, R194, R8 ;  /* 0x000000c2b408723c */ /* 0x040fe20000001808 */
[----:B------:R-:W2:Y:S07]  /*72d0*/  LDSM.16.M88.4 R192, [R202+0xa900] ;  /* 0x00a90000cac0783b */ /* 0x000eae0000000200 */
[C---:B-----5:R-:W-:Y:S08]  /*72e0*/  HMMA.16816.F32 R12, R180.reuse, R184, R12 ;  /* 0x000000b8b40c723c */ /* 0x060ff0000000180c */
[C---:B------:R-:W-:Y:S01]  /*72f0*/  HMMA.16816.F32 R16, R180.reuse, R186, R16 ;  /* 0x000000bab410723c */ /* 0x040fe20000001810 */
[----:B------:R-:W5:Y:S07]  /*7300*/  LDSM.16.M88.4 R184, [R202+0xb100] ;  /* 0x00b10000cab8783b */ /* 0x000f6e0000000200 */
[C---:B-1----:R-:W-:Y:S08]  /*7310*/  HMMA.16816.F32 R20, R180.reuse, R168, R20 ;  /* 0x000000a8b414723c */ /* 0x042ff00000001814 */
[C---:B------:R-:W-:Y:S01]  /*7320*/  HMMA.16816.F32 R24, R180.reuse, R170, R24 ;  /* 0x000000aab418723c */ /* 0x040fe20000001818 */
[----:B------:R-:W1:Y:S07]  /*7330*/  LDSM.16.M88.4 R168, [R202+0xb900] ;  /* 0x00b90000caa8783b */ /* 0x000e6e0000000200 */
[C---:B---3--:R-:W-:Y:S08]  /*7340*/  HMMA.16816.F32 R28, R180.reuse, R172, R28 ;  /* 0x000000acb41c723c */ /* 0x048ff0000000181c */
[----:B------:R-:W-:Y:S01]  /*7350*/  HMMA.16816.F32 R32, R180, R174, R32 ;  /* 0x000000aeb420723c */ /* 0x000fe20000001820 */
[----:B------:R-:W-:Y:S06]  /*7360*/  LDSM.16.M88.4 R172, [R205+0x14100] ;  /* 0x01410000cdac783b */ /* 0x000fec0000000200 */
[----:B------:R-:W3:Y:S01]  /*7370*/  LDSM.16.M88.4 R180, [R201+0x2000] ;  /* 0x00200000c9b4783b */ /* 0x000ee20000000200 */
[C---:B------:R-:W-:Y:S08]  /*7380*/  HMMA.16816.F32 R4, R176.reuse, R188, R4 ;  /* 0x000000bcb004723c */ /* 0x040ff00000001804 */
[C---:B------:R-:W-:Y:S01]  /*7390*/  HMMA.16816.F32 R8, R176.reuse, R190, R8 ;  /* 0x000000beb008723c */ /* 0x040fe20000001808 */
[----:B------:R-:W3:Y:S07]  /*73a0*/  LDSM.16.M88.4 R188, [R201+0x2800] ;  /* 0x00280000c9bc783b */ /* 0x000eee0000000200 */
[C---:B--2---:R-:W-:Y:S08]  /*73b0*/  HMMA.16816.F32 R12, R176.reuse, R192, R12 ;  /* 0x000000c0b00c723c */ /* 0x044ff0000000180c */
[C---:B------:R-:W-:Y:S01]  /*73c0*/  HMMA.16816.F32 R16, R176.reuse, R194, R16 ;  /* 0x000000c2b010723c */ /* 0x040fe20000001810 */
[----:B------:R-:W2:Y:S07]  /*73d0*/  LDSM.16.M88.4 R192, [R201+0x3000] ;  /* 0x00300000c9c0783b */ /* 0x000eae0000000200 */
[C---:B-----5:R-:W-:Y:S08]  /*73e0*/  HMMA.16816.F32 R20, R176.reuse, R184, R20 ;  /* 0x000000b8b014723c */ /* 0x060ff00000001814 */
[C---:B------:R-:W-:Y:S01]  /*73f0*/  HMMA.16816.F32 R24, R176.reuse, R186, R24 ;  /* 0x000000bab018723c */ /* 0x040fe20000001818 */
[----:B------:R-:W5:Y:S07]  /*7400*/  LDSM.16.M88.4 R184, [R201+0x3800] ;  /* 0x00380000c9b8783b */ /* 0x000f6e0000000200 */
[C---:B-1----:R-:W-:Y:S08]  /*7410*/  HMMA.16816.F32 R28, R176.reuse, R168, R28 ;  /* 0x000000a8b01c723c */ /* 0x042ff0000000181c */
[----:B------:R-:W-:Y:S01]  /*7420*/  HMMA.16816.F32 R32, R176, R170, R32 ;  /* 0x000000aab020723c */ /* 0x000fe20000001820 */
[----:B------:R-:W-:Y:S06]  /*7430*/  LDSM.16.M88.4 R168, [R203+0x18100] ;  /* 0x01810000cba8783b */ /* 0x000fec0000000200 */
[----:B------:R-:W1:Y:S01]  /*7440*/  LDSM.16.M88.4 R176, [R196+0xc100] ;  /* 0x00c10000c4b0783b */ /* 0x000e620000000200 */
[C---:B---3--:R-:W-:Y:S08]  /*7450*/  HMMA.16816.F32 R4, R172.reuse, R180, R4 ;  /* 0x000000b4ac04723c */ /* 0x048ff00000001804 */
[C---:B------:R-:W-:Y:S01]  /*7460*/  HMMA.16816.F32 R8, R172.reuse, R182, R8 ;  /* 0x000000b6ac08723c */ /* 0x040fe20000001808 */
[----:B------:R-:W3:Y:S07]  /*7470*/  LDSM.16.M88.4 R180, [R196+0xc900] ;  /* 0x00c90000c4b4783b */ /* 0x000eee0000000200 */
[C---:B------:R-:W-:Y:S08]  /*7480*/  HMMA.16816.F32 R12, R172.reuse, R188, R12 ;  /* 0x000000bcac0c723c */ /* 0x040ff0000000180c */
[C---:B------:R-:W-:Y:S01]  /*7490*/  HMMA.16816.F32 R16, R172.reuse, R190, R16 ;  /* 0x000000beac10723c */ /* 0x040fe20000001810 */
[----:B------:R-:W3:Y:S07]  /*74a0*/  LDSM.16.M88.4 R188, [R196+0xd100] ;  /* 0x00d10000c4bc783b */ /* 0x000eee0000000200 */
[C---:B--2---:R-:W-:Y:S08]  /*74b0*/  HMMA.16816.F32 R20, R172.reuse, R192, R20 ;  /* 0x000000c0ac14723c */ /* 0x044ff00000001814 */
[C---:B------:R-:W-:Y:S01]  /*74c0*/  HMMA.16816.F32 R24, R172.reuse, R194, R24 ;  /* 0x000000c2ac18723c */ /* 0x040fe20000001818 */
[----:B------:R-:W2:Y:S07]  /*74d0*/  LDSM.16.M88.4 R192, [R196+0xd900] ;  /* 0x00d90000c4c0783b */ /* 0x000eae0000000200 */
[C---:B-----5:R-:W-:Y:S08]  /*74e0*/  HMMA.16816.F32 R28, R172.reuse, R184, R28 ;  /* 0x000000b8ac1c723c */ /* 0x060ff0000000181c */
[----:B------:R-:W-:Y:S01]  /*74f0*/  HMMA.16816.F32 R32, R172, R186, R32 ;  /* 0x000000baac20723c */ /* 0x000fe20000001820 */
[----:B------:R-:W-:Y:S06]  /*7500*/  LDSM.16.M88.4 R172, [R204+0x18100] ;  /* 0x01810000ccac783b */ /* 0x000fec0000000200 */
[----:B------:R-:W5:Y:S01]  /*7510*/  LDSM.16.M88.4 R184, [R215] ;  /* 0x00000000d7b8783b */ /* 0x000f620000000200 */
[C---:B-1----:R-:W-:Y:S08]  /*7520*/  HMMA.16816.F32 R4, R168.reuse, R176, R4 ;  /* 0x000000b0a804723c */ /* 0x042ff00000001804 */
[C---:B------:R-:W-:Y:S01]  /*7530*/  HMMA.16816.F32 R8, R168.reuse, R178, R8 ;  /* 0x000000b2a808723c */ /* 0x040fe20000001808 */
[----:B------:R-:W1:Y:S07]  /*7540*/  LDSM.16.M88.4 R176, [R214] ;  /* 0x00000000d6b0783b */ /* 0x000e6e0000000200 */
[C---:B---3--:R-:W-:Y:S08]  /*7550*/  HMMA.16816.F32 R12, R168.reuse, R180, R12 ;  /* 0x000000b4a80c723c */ /* 0x048ff0000000180c */
[C---:B------:R-:W-:Y:S01]  /*7560*/  HMMA.16816.F32 R16, R168.reuse, R182, R16 ;  /* 0x000000b6a810723c */ /* 0x040fe20000001810 */
[----:B------:R-:W3:Y:S07]  /*7570*/  LDSM.16.M88.4 R180, [R213] ;  /* 0x00000000d5b4783b */ /* 0x000eee0000000200 */
[C---:B------:R-:W-:Y:S08]  /*7580*/  HMMA.16816.F32 R20, R168.reuse, R188, R20 ;  /* 0x000000bca814723c */ /* 0x040ff00000001814 */
[C---:B------:R-:W-:Y:S01]  /*7590*/  HMMA.16816.F32 R24, R168.reuse, R190, R24 ;  /* 0x000000bea818723c */ /* 0x040fe20000001818 */
[----:B------:R-:W-:Y:S07]  /*75a0*/  LDSM.16.M88.4 R188, [R206+0x18100] ;  /* 0x01810000cebc783b */ /* 0x000fee0000000200 */
[C---:B--2---:R-:W-:Y:S08]  /*75b0*/  HMMA.16816.F32 R28, R168.reuse, R192, R28 ;  /* 0x000000c0a81c723c */ /* 0x044ff0000000181c */
[----:B------:R-:W-:Y:S01]  /*75c0*/  HMMA.16816.F32 R32, R168, R194, R32 ;  /* 0x000000c2a820723c */ /* 0x000fe20000001820 */
[----:B------:R-:W2:Y:S06]  /*75d0*/  LDSM.16.M88.4 R168, [R212] ;  /* 0x00000000d4a8783b */ /* 0x000eac0000000200 */
[----:B------:R-:W2:Y:S01]  /*75e0*/  LDSM.16.M88.4 R192, [R202+0xc100] ;  /* 0x00c10000cac0783b */ /* 0x000ea20000000200 */
[C---:B-----5:R-:W-:Y:S08]  /*75f0*/  HMMA.16816.F32 R4, R172.reuse, R184, R4 ;  /* 0x000000b8ac04723c */ /* 0x060ff00000001804 */
[C---:B------:R-:W-:Y:S01]  /*7600*/  HMMA.16816.F32 R8, R172.reuse, R186, R8 ;  /* 0x000000baac08723c */ /* 0x040fe20000001808 */
[----:B------:R-:W5:Y:S07]  /*7610*/  LDSM.16.M88.4 R184, [R202+0xc900] ;  /* 0x00c90000cab8783b */ /* 0x000f6e0000000200 */
[C---:B-1----:R-:W-:Y:S08]  /*7620*/  HMMA.16816.F32 R12, R172.reuse, R176, R12 ;  /* 0x000000b0ac0c723c */ /* 0x042ff0000000180c */
[C---:B------:R-:W-:Y:S01]  /*7630*/  HMMA.16816.F32 R16, R172.reuse, R178, R16 ;  /* 0x000000b2ac10723c */ /* 0x040fe20000001810 */
[----:B------:R-:W-:Y:S07]  /*7640*/  LDSM.16.M88.4 R176, [R205+0x18100] ;  /* 0x01810000cdb0783b */ /* 0x000fee0000000200 */
[C---:B---3--:R-:W-:Y:S08]  /*7650*/  HMMA.16816.F32 R20, R172.reuse, R180, R20 ;  /* 0x000000b4ac14723c */ /* 0x048ff00000001814 */
[C---:B------:R-:W-:Y:S01]  /*7660*/  HMMA.16816.F32 R24, R172.reuse, R182, R24 ;  /* 0x000000b6ac18723c */ /* 0x040fe20000001818 */
[----:B------:R-:W-:Y:S07]  /*7670*/  LDSM.16.M88.4 R180, [R201+0x4000] ;  /* 0x00400000c9b4783b */ /* 0x000fee0000000200 */
[C---:B--2---:R-:W-:Y:S08]  /*7680*/  HMMA.16816.F32 R28, R172.reuse, R168, R28 ;  /* 0x000000a8ac1c723c */ /* 0x044ff0000000181c */
[----:B------:R-:W-:Y:S01]  /*7690*/  HMMA.16816.F32 R32, R172, R170, R32 ;  /* 0x000000aaac20723c */ /* 0x000fe20000001820 */
[----:B------:R-:W1:Y:S06]  /*76a0*/  LDSM.16.M88.4 R168, [R202+0xd100] ;  /* 0x00d10000caa8783b */ /* 0x000e6c0000000200 */
[----:B------:R-:W2:Y:S01]  /*76b0*/  LDSM.16.M88.4 R172, [R202+0xd900] ;  /* 0x00d90000caac783b */ /* 0x000ea20000000200 */
[C---:B------:R-:W-:Y:S08]  /*76c0*/  HMMA.16816.F32 R4, R188.reuse, R192, R4 ;  /* 0x000000c0bc04723c */ /* 0x040ff00000001804 */
[C---:B------:R-:W-:Y:S01]  /*76d0*/  HMMA.16816.F32 R8, R188.reuse, R194, R8 ;  /* 0x000000c2bc08723c */ /* 0x040fe20000001808 */
[----:B------:R-:W3:Y:S07]  /*76e0*/  LDSM.16.M88.4 R192, [R201+0x4800] ;  /* 0x00480000c9c0783b */ /* 0x000eee0000000200 */
[C---:B-----5:R-:W-:Y:S08]  /*76f0*/  HMMA.16816.F32 R12, R188.reuse, R184, R12 ;  /* 0x000000b8bc0c723c */ /* 0x060ff0000000180c */
[C---:B------:R-:W-:Y:S01]  /*7700*/  HMMA.16816.F32 R16, R188.reuse, R186, R16 ;  /* 0x000000babc10723c */ /* 0x040fe20000001810 */
[----:B------:R-:W5:Y:S07]  /*7710*/  LDSM.16.M88.4 R184, [R201+0x5000] ;  /* 0x00500000c9b8783b */ /* 0x000f6e0000000200 */
[C---:B-1----:R-:W-:Y:S08]  /*7720*/  HMMA.16816.F32 R20, R188.reuse, R168, R20 ;  /* 0x000000a8bc14723c */ /* 0x042ff00000001814 */
[C---:B------:R-:W-:Y:S01]  /*7730*/  HMMA.16816.F32 R24, R188.reuse, R170, R24 ;  /* 0x000000aabc18723c */ /* 0x040fe20000001818 */
[----:B------:R-:W1:Y:S07]  /*7740*/  LDSM.16.M88.4 R168, [R201+0x5800] ;  /* 0x00580000c9a8783b */ /* 0x000e6e0000000200 */
[C---:B--2---:R-:W-:Y:S08]  /*7750*/  HMMA.16816.F32 R28, R188.reuse, R172, R28 ;  /* 0x000000acbc1c723c */ /* 0x044ff0000000181c */
[----:B------:R-:W-:Y:S01]  /*7760*/  HMMA.16816.F32 R32, R188, R174, R32 ;  /* 0x000000aebc20723c */ /* 0x000fe20000001820 */
[----:B------:R-:W-:Y:S06]  /*7770*/  LDSM.16.M88.4 R172, [R203+0x1c100] ;  /* 0x01c10000cbac783b */ /* 0x000fec0000000200 */
[----:B------:R-:W-:Y:S01]  /*7780*/  LDSM.16.M88.4 R188, [R196+0xe900] ;  /* 0x00e90000c4bc783b */ /* 0x000fe20000000200 */
[C---:B------:R-:W-:Y:S08]  /*7790*/  HMMA.16816.F32 R4, R176.reuse, R180, R4 ;  /* 0x000000b4b004723c */ /* 0x040ff00000001804 */
[C---:B------:R-:W-:Y:S01]  /*77a0*/  HMMA.16816.F32 R8, R176.reuse, R182, R8 ;  /* 0x000000b6b008723c */ /* 0x040fe20000001808 */
[----:B------:R-:W2:Y:S07]  /*77b0*/  LDSM.16.M88.4 R180, [R196+0xe100] ;  /* 0x00e10000c4b4783b */ /* 0x000eae0000000200 */
[C---:B---3--:R-:W-:Y:S08]  /*77c0*/  HMMA.16816.F32 R12, R176.reuse, R192, R12 ;  /* 0x000000c0b00c723c */ /* 0x048ff0000000180c */
[C---:B------:R-:W-:Y:S01]  /*77d0*/  HMMA.16816.F32 R16, R176.reuse, R194, R16 ;  /* 0x000000c2b010723c */ /* 0x040fe20000001810 */
[----:B------:R-:W3:Y:S07]  /*77e0*/  LDSM.16.M88.4 R192, [R196+0xf100] ;  /* 0x00f10000c4c0783b */ /* 0x000eee0000000200 */
[C---:B-----5:R-:W-:Y:S08]  /*77f0*/  HMMA.16816.F32 R20, R176.reuse, R184, R20 ;  /* 0x000000b8b014723c */ /* 0x060ff00000001814 */
[C---:B------:R-:W-:Y:S01]  /*7800*/  HMMA.16816.F32 R24, R176.reuse, R186, R24 ;  /* 0x000000bab018723c */ /* 0x040fe20000001818 */
[----:B------:R-:W5:Y:S07]  /*7810*/  LDSM.16.M88.4 R184, [R196+0xf900] ;  /* 0x00f90000c4b8783b */ /* 0x000f6e0000000200 */
[C---:B-1----:R-:W-:Y:S08]  /*7820*/  HMMA.16816.F32 R28, R176.reuse, R168, R28 ;  /* 0x000000a8b01c723c */ /* 0x042ff0000000181c */
[----:B------:R-:W-:Y:S01]  /*7830*/  HMMA.16816.F32 R32, R176, R170, R32 ;  /* 0x000000aab020723c */ /* 0x000fe20000001820 */
[----:B------:R-:W-:Y:S06]  /*7840*/  LDSM.16.M88.4 R168, [R204+0x1c100] ;  /* 0x01c10000cca8783b */ /* 0x000fec0000000200 */
[----:B------:R-:W1:Y:S01]  /*7850*/  LDSM.16.M88.4 R176, [R211] ;  /* 0x00000000d3b0783b */ /* 0x000e620000000200 */
[C---:B--2---:R-:W-:Y:S08]  /*7860*/  HMMA.16816.F32 R4, R172.reuse, R180, R4 ;  /* 0x000000b4ac04723c */ /* 0x044ff00000001804 */
[C---:B------:R-:W-:Y:S01]  /*7870*/  HMMA.16816.F32 R8, R172.reuse, R182, R8 ;  /* 0x000000b6ac08723c */ /* 0x040fe20000001808 */
[----:B------:R-:W2:Y:S07]  /*7880*/  LDSM.16.M88.4 R180, [R210] ;  /* 0x00000000d2b4783b */ /* 0x000eae0000000200 */
[C---:B------:R-:W-:Y:S08]  /*7890*/  HMMA.16816.F32 R12, R172.reuse, R188, R12 ;  /* 0x000000bcac0c723c */ /* 0x040ff0000000180c */
[C---:B------:R-:W-:Y:S01]  /*78a0*/  HMMA.16816.F32 R16, R172.reuse, R190, R16 ;  /* 0x000000beac10723c */ /* 0x040fe20000001810 */
[----:B------:R-:W2:Y:S07]  /*78b0*/  LDSM.16.M88.4 R188, [R209] ;  /* 0x00000000d1bc783b */ /* 0x000eae0000000200 */
[C---:B---3--:R-:W-:Y:S08]  /*78c0*/  HMMA.16816.F32 R20, R172.reuse, R192, R20 ;  /* 0x000000c0ac14723c */ /* 0x048ff00000001814 */
[C---:B------:R-:W-:Y:S01]  /*78d0*/  HMMA.16816.F32 R24, R172.reuse, R194, R24 ;  /* 0x000000c2ac18723c */ /* 0x040fe20000001818 */
[----:B------:R-:W3:Y:S07]  /*78e0*/  LDSM.16.M88.4 R192, [R208] ;  /* 0x00000000d0c0783b */ /* 0x000eee0000000200 */
[C---:B-----5:R-:W-:Y:S08]  /*78f0*/  HMMA.16816.F32 R28, R172.reuse, R184, R28 ;  /* 0x000000b8ac1c723c */ /* 0x060ff0000000181c */
[----:B------:R-:W-:Y:S01]  /*7900*/  HMMA.16816.F32 R32, R172, R186, R32 ;  /* 0x000000baac20723c */ /* 0x000fe20000001820 */
[----:B------:R-:W-:Y:S06]  /*7910*/  LDSM.16.M88.4 R172, [R206+0x1c100] ;  /* 0x01c10000ceac783b */ /* 0x000fec0000000200 */
[----:B------:R-:W5:Y:S01]  /*7920*/  LDSM.16.M88.4 R184, [R202+0xe100] ;  /* 0x00e10000cab8783b */ /* 0x000f620000000200 */
[C---:B-1----:R-:W-:Y:S08]  /*7930*/  HMMA.16816.F32 R4, R168.reuse, R176, R4 ;  /* 0x000000b0a804723c */ /* 0x042ff00000001804 */
[C---:B------:R-:W-:Y:S01]  /*7940*/  HMMA.16816.F32 R8, R168.reuse, R178, R8 ;  /* 0x000000b2a808723c */ /* 0x040fe20000001808 */
[----:B------:R-:W1:Y:S07]  /*7950*/  LDSM.16.M88.4 R176, [R202+0xe900] ;  /* 0x00e90000cab0783b */ /* 0x000e6e0000000200 */
[C---:B--2---:R-:W-:Y:S08]  /*7960*/  HMMA.16816.F32 R12, R168.reuse, R180, R12 ;  /* 0x000000b4a80c723c */ /* 0x044ff0000000180c */
[C---:B------:R-:W-:Y:S01]  /*7970*/  HMMA.16816.F32 R16, R168.reuse, R182, R16 ;  /* 0x000000b6a810723c */ /* 0x040fe20000001810 */
[----:B------:R-:W2:Y:S07]  /*7980*/  LDSM.16.M88.4 R180, [R202+0xf100] ;  /* 0x00f10000cab4783b */ /* 0x000eae0000000200 */
[C---:B------:R-:W-:Y:S08]  /*7990*/  HMMA.16816.F32 R20, R168.reuse, R188, R20 ;  /* 0x000000bca814723c */ /* 0x040ff00000001814 */
[C---:B------:R-:W-:Y:S01]  /*79a0*/  HMMA.16816.F32 R24, R168.reuse, R190, R24 ;  /* 0x000000bea818723c */ /* 0x040fe20000001818 */
[----:B------:R-:W-:Y:S07]  /*79b0*/  LDSM.16.M88.4 R188, [R205+0x1c100] ;  /* 0x01c10000cdbc783b */ /* 0x000fee0000000200 */
[C---:B---3--:R-:W-:Y:S08]  /*79c0*/  HMMA.16816.F32 R28, R168.reuse, R192, R28 ;  /* 0x000000c0a81c723c */ /* 0x048ff0000000181c */
[----:B------:R-:W-:Y:S01]  /*79d0*/  HMMA.16816.F32 R32, R168, R194, R32 ;  /* 0x000000c2a820723c */ /* 0x000fe20000001820 */
[----:B------:R-:W3:Y:S06]  /*79e0*/  LDSM.16.M88.4 R168, [R202+0xf900] ;  /* 0x00f90000caa8783b */ /* 0x000eec0000000200 */
[----:B------:R-:W3:Y:S01]  /*79f0*/  LDSM.16.M88.4 R192, [R201+0x6000] ;  /* 0x00600000c9c0783b */ /* 0x000ee20000000200 */
[C---:B-----5:R-:W-:Y:S08]  /*7a00*/  HMMA.16816.F32 R4, R172.reuse, R184, R4 ;  /* 0x000000b8ac04723c */ /* 0x060ff00000001804 */
[C---:B------:R-:W-:Y:S08]  /*7a10*/  HMMA.16816.F32 R8, R172.reuse, R186, R8 ;  /* 0x000000baac08723c */ /* 0x040ff00000001808 */
[C---:B-1----:R-:W-:Y:S08]  /*7a20*/  HMMA.16816.F32 R12, R172.reuse, R176, R12 ;  /* 0x000000b0ac0c723c */ /* 0x042ff0000000180c */
[C---:B------:R-:W-:Y:S08]  /*7a30*/  HMMA.16816.F32 R16, R172.reuse, R178, R16 ;  /* 0x000000b2ac10723c */ /* 0x040ff00000001810 */
[C---:B--2---:R-:W-:Y:S08]  /*7a40*/  HMMA.16816.F32 R20, R172.reuse, R180, R20 ;  /* 0x000000b4ac14723c */ /* 0x044ff00000001814 */
[C---:B------:R-:W-:Y:S08]  /*7a50*/  HMMA.16816.F32 R24, R172.reuse, R182, R24 ;  /* 0x000000b6ac18723c */ /* 0x040ff00000001818 */
[C---:B---3--:R-:W-:Y:S08]  /*7a60*/  HMMA.16816.F32 R28, R172.reuse, R168, R28 ;  /* 0x000000a8ac1c723c */ /* 0x048ff0000000181c */
[----:B------:R-:W-:Y:S01]  /*7a70*/  HMMA.16816.F32 R32, R172, R170, R32 ;  /* 0x000000aaac20723c */ /* 0x000fe20000001820 */
[----:B------:R-:W1:Y:S07]  /*7a80*/  LDSM.16.M88.4 R168, [R201+0x6800] ;  /* 0x00680000c9a8783b */ /* 0x000e6e0000000200 */
[C---:B------:R-:W-:Y:S08]  /*7a90*/  HMMA.16816.F32 R4, R188.reuse, R192, R4 ;  /* 0x000000c0bc04723c */ /* 0x040ff00000001804 */
[C---:B------:R-:W-:Y:S11]  /*7aa0*/  HMMA.16816.F32 R8, R188.reuse, R194, R8 ;  /* 0x000000c2bc08723c */ /* 0x040ff60000001808 */
[----:B------:R-:W-:Y:S05]  /*7ab0*/  @!UPT UIADD3 URZ, URZ, URZ, URZ ;  /* 0x0000003f3f3ff290 */ /* 0x000fea000fffe03f */
[----:B------:R-:W-:Y:S02]  /*7ac0*/  FMUL.FTZ R4, R4, c[0x0][0x320] ;  /* 0x0000c80004047a20 */ /* 0x000fe40000410000 */
[----:B------:R-:W-:Y:S02]  /*7ad0*/  FMUL.FTZ R5, R5, c[0x0][0x320] ;  /* 0x0000c80005057a20 */ /* 0x000fe40000410000 */
[----:B------:R-:W2:Y:S01]  /*7ae0*/  MUFU.TANH R180, R4 ;  /* 0x0000000400b47308 */ /* 0x000ea20000002400 */
[----:B------:R-:W-:Y:S02]  /*7af0*/  FMUL.FTZ R6, R6, c[0x0][0x320] ;  /* 0x0000c80006067a20 */ /* 0x000fe40000410000 */
[----:B------:R-:W-:Y:S02]  /*7b00*/  FMUL.FTZ R7, R7, c[0x0][0x320] ;  /* 0x0000c80007077a20 */ /* 0x000fe40000410000 */
[----:B------:R-:W-:Y:S01]  /*7b10*/  FMUL.FTZ R8, R8, c[0x0][0x320] ;  /* 0x0000c80008087a20 */ /* 0x000fe20000410000 */
[C---:B-1----:R-:W-:Y:S03]  /*7b20*/  HMMA.16816.F32 R12, R188.reuse, R168, R12 ;  /* 0x000000a8bc0c723c */ /* 0x042fe6000000180c */
[----:B------:R-:W-:Y:S01]  /*7b30*/  FMUL.FTZ R9, R9, c[0x0][0x320] ;  /* 0x0000c80009097a20 */ /* 0x000fe20000410000 */
[----:B------:R-:W1:Y:S01]  /*7b40*/  MUFU.TANH R179, R5 ;  /* 0x0000000500b37308 */ /* 0x000e620000002400 */
[----:B------:R-:W-:Y:S02]  /*7b50*/  FMUL.FTZ R10, R10, c[0x0][0x320] ;  /* 0x0000c8000a0a7a20 */ /* 0x000fe40000410000 */
[----:B------:R-:W-:Y:S01]  /*7b60*/  FMUL.FTZ R11, R11, c[0x0][0x320] ;  /* 0x0000c8000b0b7a20 */ /* 0x000fe20000410000 */
[C---:B------:R-:W-:Y:S06]  /*7b70*/  HMMA.16816.F32 R16, R188.reuse, R170, R16 ;  /* 0x000000aabc10723c */ /* 0x040fec0000001810 */
[----:B------:R-:W3:Y:S10]  /*7b80*/  MUFU.TANH R192, R6 ;  /* 0x0000000600c07308 */ /* 0x000ef40000002400 */
[----:B------:R5:W1:Y:S01]  /*7b90*/  MUFU.TANH R193, R7 ;  /* 0x0000000700c17308 */ /* 0x000a620000002400 */
[----:B------:R-:W-:Y:S02]  /*7ba0*/  FMUL.FTZ R14, R14, c[0x0][0x320] ;  /* 0x0000c8000e0e7a20 */ /* 0x000fe40000410000 */
[----:B------:R-:W-:Y:S02]  /*7bb0*/  FMUL.FTZ R15, R15, c[0x0][0x320] ;  /* 0x0000c8000f0f7a20 */ /* 0x000fe40000410000 */
[----:B------:R-:W-:Y:S02]  /*7bc0*/  FMUL.FTZ R12, R12, c[0x0][0x320] ;  /* 0x0000c8000c0c7a20 */ /* 0x000fe40000410000 */
[----:B------:R-:W-:Y:S02]  /*7bd0*/  FMUL.FTZ R13, R13, c[0x0][0x320] ;  /* 0x0000c8000d0d7a20 */ /* 0x000fe40000410000 */
[----:B------:R-:W-:Y:S01]  /*7be0*/  FMUL.FTZ R16, R16, c[0x0][0x320] ;  /* 0x0000c80010107a20 */ /* 0x000fe20000410000 */
[----:B------:R-:W1:Y:S01]  /*7bf0*/  MUFU.TANH R184, R14 ;  /* 0x0000000e00b87308 */ /* 0x000e620000002400 */
[----:B------:R-:W-:Y:S02]  /*7c00*/  FMUL.FTZ R18, R18, c[0x0][0x320] ;  /* 0x0000c80012127a20 */ /* 0x000fe40000410000 */
[----:B------:R-:W-:Y:S02]  /*7c10*/  FMUL.FTZ R17, R17, c[0x0][0x320] ;  /* 0x0000c80011117a20 */ /* 0x000fe40000410000 */
[----:B------:R-:W-:Y:S05]  /*7c20*/  FMUL.FTZ R19, R19, c[0x0][0x320] ;  /* 0x0000c80013137a20 */ /* 0x000fea0000410000 */
[----:B------:R-:W1:Y:S01]  /*7c30*/  MUFU.TANH R177, R8 ;  /* 0x0000000800b17308 */ /* 0x000e620000002400 */
[----:B-----5:R-:W5:Y:S09]  /*7c40*/  LDSM.16.M88.4 R4, [R201+0x7000] ;  /* 0x00700000c904783b */ /* 0x020f720000000200 */
[----:B------:R-:W1:Y:S10]  /*7c50*/  MUFU.TANH R171, R16 ;  /* 0x0000001000ab7308 */ /* 0x000e740000002400 */
[----:B------:R-:W1:Y:S10]  /*7c60*/  MUFU.TANH R176, R9 ;  /* 0x0000000900b07308 */ /* 0x000e740000002400 */
[----:B------:R-:W1:Y:S10]  /*7c70*/  MUFU.TANH R182, R18 ;  /* 0x0000001200b67308 */ /* 0x000e740000002400 */
[----:B------:R-:W1:Y:S01]  /*7c80*/  MUFU.TANH R186, R10 ;  /* 0x0000000a00ba7308 */ /* 0x000e620000002400 */
[C---:B-----5:R-:W-:Y:S09]  /*7c90*/  HMMA.16816.F32 R20, R188.reuse, R4, R20 ;  /* 0x00000004bc14723c */ /* 0x060ff20000001814 */
[----:B------:R-:W1:Y:S03]  /*7ca0*/  MUFU.TANH R170, R17 ;  /* 0x0000001100aa7308 */ /* 0x000e660000002400 */
[----:B------:R-:W-:Y:S01]  /*7cb0*/  @P6 SHF.R.S32.HI R4, RZ, 0x1f, R0 ;  /* 0x0000001fff046819 */ /* 0x000fe20000011400 */
[C---:B------:R-:W-:Y:S04]  /*7cc0*/  HMMA.16816.F32 R24, R188.reuse, R6, R24 ;  /* 0x00000006bc18723c */ /* 0x040fe80000001818 */
[----:B------:R-:W-:Y:S02]  /*7cd0*/  @P6 IMAD R4, R4, c[0x0][0x1e0], RZ ;  /* 0x0000780004046a24 */ /* 0x000fe400078e02ff */
[----:B------:R5:W1:Y:S02]  /*7ce0*/  MUFU.TANH R187, R11 ;  /* 0x0000000b00bb7308 */ /* 0x000a640000002400 */
[----:B------:R-:W-:Y:S04]  /*7cf0*/  @P6 IMAD R4, R0, c[0x0][0x1e4], R4 ;  /* 0x0000790000046a24 */ /* 0x000fe800078e0204 */
[----:B------:R-:W-:Y:S02]  /*7d00*/  @P6 IMAD.SHL.U32 R0, R2, 0x40, RZ ;  /* 0x0000004002006824 */ /* 0x000fe400078e00ff */
[----:B------:R-:W-:Y:S02]  /*7d10*/  @P6 IMAD.IADD R3, R3, 0x1, R4 ;  /* 0x0000000103036824 */ /* 0x000fe400078e0204 */
[----:B------:R-:W-:Y:S01]  /*7d20*/  FMUL.FTZ R20, R20, c[0x0][0x320] ;  /* 0x0000c80014147a20 */ /* 0x000fe20000410000 */
[----:B------:R-:W-:Y:S01]  /*7d30*/  @P6 IADD3 R4, P0, R0, R228, RZ ;  /* 0x000000e400046210 */ /* 0x000fe20007f1e0ff */
[----:B------:R-:W1:Y:S01]  /*7d40*/  MUFU.TANH R183, R19 ;  /* 0x0000001300b77308 */ /* 0x000e620000002400 */
[----:B------:R-:W-:Y:S01]  /*7d50*/  FMUL.FTZ R21, R21, c[0x0][0x320] ;  /* 0x0000c80015157a20 */ /* 0x000fe20000410000 */
[----:B------:R-:W-:Y:S01]  /*7d60*/  @P6 SHF.L.U64.HI R2, R2, 0x6, R3 ;  /* 0x0000000602026819 */ /* 0x000fe20000010203 */
[----:B------:R-:W-:Y:S02]  /*7d70*/  FMUL.FTZ R23, R23, c[0x0][0x320] ;  /* 0x0000c80017177a20 */ /* 0x000fe40000410000 */
[----:B------:R-:W-:Y:S02]  /*7d80*/  FMUL.FTZ R22, R22, c[0x0][0x320] ;  /* 0x0000c80016167a20 */ /* 0x000fe40000410000 */
[----:B----4-:R-:W-:Y:S01]  /*7d90*/  @P6 IMAD.X R5, R2, 0x1, R227, P0 ;  /* 0x0000000102056824 */ /* 0x010fe200000e06e3 */
[----:B------:R-:W-:Y:S01]  /*7da0*/  @P6 IADD3 R3, P0, R0, R246, RZ ;  /* 0x000000f600036210 */ /* 0x000fe20007f1e0ff */
[----:B------:R-:W-:Y:S01]  /*7db0*/  FMUL.FTZ R24, R24, c[0x0][0x320] ;  /* 0x0000c80018187a20 */ /* 0x000fe20000410000 */
[----:B------:R4:W1:Y:S01]  /*7dc0*/  MUFU.TANH R169, R20 ;  /* 0x0000001400a97308 */ /* 0x0008620000002400 */
[----:B------:R-:W-:Y:S02]  /*7dd0*/  FMUL.FTZ R26, R26, c[0x0][0x320] ;  /* 0x0000c8001a1a7a20 */ /* 0x000fe40000410000 */
[----:B------:R-:W-:Y:S01]  /*7de0*/  FMUL.FTZ R27, R27, c[0x0][0x320] ;  /* 0x0000c8001b1b7a20 */ /* 0x000fe20000410000 */
[----:B-----5:R-:W5:Y:S01]  /*7df0*/  LDSM.16.M88.4 R8, [R201+0x7800] ;  /* 0x00780000c908783b */ /* 0x020f620000000200 */
[----:B------:R-:W-:Y:S04]  /*7e00*/  DEPBAR.LE SB0, 0x0 ;  /* 0x000080000000791a */ /* 0x000fe80000000000 */
[----:B------:R-:W-:Y:S01]  /*7e10*/  FMUL.FTZ R25, R25, c[0x0][0x320] ;  /* 0x0000c80019197a20 */ /* 0x000fe20000410000 */
[----:B------:R1:W1:Y:S01]  /*7e20*/  MUFU.TANH R168, R21 ;  /* 0x0000001500a87308 */ /* 0x0002620000002400 */
[----:B------:R-:W-:Y:S09]  /*7e30*/  BAR.SYNC.DEFER_BLOCKING 0x0 ;  /* 0x0000000000007b1d */ /* 0x000ff20000010000 */
[----:B------:R2:W2:Y:S01]  /*7e40*/  MUFU.TANH R185, R15 ;  /* 0x0000000f00b97308 */ /* 0x0004a20000002400 */
[C---:B----4-:R-:W-:Y:S09]  /*7e50*/  @P6 LEA R20, P5, R4.reuse, c[0x0][0x1c8], 0x1 ;  /* 0x0000720004146a11 */ /* 0x050ff200078a08ff */
[----:B------:R-:W4:Y:S01]  /*7e60*/  MUFU.TANH R173, R12 ;  /* 0x0000000c00ad7308 */ /* 0x000f220000002400 */
[----:B-1----:R-:W-:Y:S01]  /*7e70*/  @P6 LEA.HI.X R21, R4, c[0x0][0x1cc], R5, 0x1, P5 ;  /* 0x0000730004156a11 */ /* 0x002fe200028f0c05 */
[----:B------:R-:W-:Y:S01]  /*7e80*/  @P6 IMAD.X R5, R2, 0x1, R245, P0 ;  /* 0x0000000102056824 */ /* 0x000fe200000e06f5 */
[----:B------:R-:W-:Y:S02]  /*7e90*/  @P6 IADD3 R4, P5, R0, R244, RZ ;  /* 0x000000f400046210 */ /* 0x000fe40007fbe0ff */
[C---:B------:R-:W-:Y:S01]  /*7ea0*/  @P6 LEA R16, P0, R3.reuse, c[0x0][0x1c8], 0x1 ;  /* 0x0000720003106a11 */ /* 0x040fe200078008ff */
[----:B------:R-:W-:Y:S01]  /*7eb0*/  @!PT LDS RZ, [RZ] ;  /* 0x00000000fffff984 */ /* 0x000fe20000000800 */
[----:B------:R-:W-:Y:S01]  /*7ec0*/  @!PT LDS RZ, [RZ] ;  /* 0x00000000fffff984 */ /* 0x000fe20000000800 */
[----:B------:R-:W-:Y:S01]  /*7ed0*/  @!PT LDS RZ, [RZ] ;  /* 0x00000000fffff984 */ /* 0x000fe20000000800 */
[----:B------:R1:W-:Y:S04]  /*7ee0*/  @P6 LDGSTS.E.BYPASS.LTC128B.128 [R225+0x8100], [R20.64], !P4 ;  /* 0x0810000014e16fae */ /* 0x0003e8000e101d4c */
[----:B------:R-:W1:Y:S01]  /*7ef0*/  MUFU.TANH R172, R13 ;  /* 0x0000000d00ac7308 */ /* 0x000e620000002400 */
[----:B------:R-:W-:Y:S01]  /*7f00*/  @P6 IMAD.X R6, R2, 0x1, R243, P5 ;  /* 0x0000000102066824 */ /* 0x000fe200028e06f3 */
[C---:B------:R-:W-:Y:S02]  /*7f10*/  @P6 LEA R18, P5, R4.reuse, c[0x0][0x1c8], 0x1 ;  /* 0x0000720004126a11 */ /* 0x040fe400078a08ff */
[----:B------:R-:W-:Y:S01]  /*7f20*/  @P6 LEA.HI.X R17, R3, c[0x0][0x1cc], R5, 0x1, P0 ;  /* 0x0000730003116a11 */ /* 0x000fe200000f0c05 */
[C---:B-----5:R-:W-:Y:S04]  /*7f30*/  HMMA.16816.F32 R28, R188.reuse, R8, R28 ;  /* 0x00000008bc1c723c */ /* 0x060fe8000000181c */
[----:B------:R2:W-:Y:S01]  /*7f40*/  @P6 LDGSTS.E.BYPASS.LTC128B.128 [R225+0xa100], [R16.64], !P3 ;  /* 0x0a10000010e16fae */ /* 0x0005e2000d901d4c */
[----:B------:R1:W1:Y:S01]  /*7f50*/  MUFU.TANH R181, R23 ;  /* 0x0000001700b57308 */ /* 0x0002620000002400 */
[----:B------:R-:W-:Y:S02]  /*7f60*/  @P6 LEA.HI.X R19, R4, c[0x0][0x1cc], R6, 0x1, P5 ;  /* 0x0000730004136a11 */ /* 0x000fe400028f0c06 */
[----:B------:R-:W-:Y:S01]  /*7f70*/  @P6 IADD3 R5, P0, R0, R242, RZ ;  /* 0x000000f200056210 */ /* 0x000fe20007f1e0ff */
[----:B------:R-:W-:Y:S02]  /*7f80*/  HMMA.16816.F32 R32, R188, R10, R32 ;  /* 0x0000000abc20723c */ /* 0x000fe40000001820 */
[----:B------:R3:W-:Y:S01]  /*7f90*/  @P6 LDGSTS.E.BYPASS.LTC128B.128 [R225+0xc100], [R18.64], !P2 ;  /* 0x0c10000012e16fae */ /* 0x0007e2000d101d4c */
[----:B------:R-:W-:Y:S01]  /*7fa0*/  @P6 IADD3 R0, P5, R223, R0, RZ ;  /* 0x00000000df006210 */ /* 0x000fe20007fbe0ff */
[----:B------:R-:W-:Y:S02]  /*7fb0*/  IMAD.MOV.U32 R223, RZ, RZ, c[0x0][0x1e0] ;  /* 0x00007800ffdf7624 */ /* 0x000fe400078e00ff */
[----:B------:R3:W3:Y:S01]  /*7fc0*/  MUFU.TANH R132, R24 ;  /* 0x0000001800847308 */ /* 0x0006e20000002400 */
[----:B------:R-:W-:Y:S01]  /*7fd0*/  @P6 IMAD.X R4, R2, 0x1, R241, P0 ;  /* 0x0000000102046824 */ /* 0x000fe200000e06f1 */
[----:B------:R-:W-:Y:S04]  /*7fe0*/  @P6 LEA R14, P0, R5, c[0x0][0x1c8], 0x1 ;  /* 0x00007200050e6a11 */ /* 0x000fe800078008ff */
[----:B------:R-:W-:Y:S02]  /*7ff0*/  SHF.L.U64.HI R223, R223, R230, c[0x0][0x1e4] ;  /* 0x00007900dfdf7619 */ /* 0x000fe400000102e6 */
[----:B--2---:R-:W-:Y:S02]  /*8000*/  @P6 LEA.HI.X R15, R5, c[0x0][0x1cc], R4, 0x1, P0 ;  /* 0x00007300050f6a11 */ /* 0x004fe400000f0c04 */
[----:B------:R2:W2:Y:S01]  /*8010*/  MUFU.TANH R178, R22 ;  /* 0x0000001600b27308 */ /* 0x0004a20000002400 */
[----:B------:R-:W-:Y:S01]  /*8020*/  @P6 IMAD.X R2, R223, 0x1, R2, P5 ;  /* 0x00000001df026824 */ /* 0x000fe200028e0602 */
[C---:B------:R-:W-:Y:S01]  /*8030*/  @P6 IADD3 R3, P5, R0.reuse, R228, RZ ;  /* 0x000000e400036210 */ /* 0x040fe20007fbe0ff */
[----:B------:R4:W-:Y:S01]  /*8040*/  @P6 LDGSTS.E.BYPASS.LTC128B.128 [R225+0xe100], [R14.64], !P1 ;  /* 0x0e1000000ee16fae */ /* 0x0009e2000c901d4c */
[----:B------:R-:W-:Y:S01]  /*8050*/  @P6 IADD3 R4, P0, R0, R246, RZ ;  /* 0x000000f600046210 */ /* 0x000fe20007f1e0ff */
[----:B-1----:R-:W-:Y:S02]  /*8060*/  FMUL.FTZ R23, R29, c[0x0][0x320] ;  /* 0x0000c8001d177a20 */ /* 0x002fe40000410000 */
[C---:B------:R-:W-:Y:S01]  /*8070*/  @P6 IMAD.X R5, R2.reuse, 0x1, R227, P5 ;  /* 0x0000000102056824 */ /* 0x040fe200028e06e3 */
[C---:B------:R-:W-:Y:S01]  /*8080*/  @P6 LEA R12, P5, R3.reuse, c[0x0][0x1c8], 0x1 ;  /* 0x00007200030c6a11 */ /* 0x040fe200078a08ff */
[----:B------:R-:W-:Y:S01]  /*8090*/  @P6 IMAD.X R6, R2, 0x1, R245, P0 ;  /* 0x0000000102066824 */ /* 0x000fe200000e06f5 */
[----:B------:R1:W1:Y:S01]  /*80a0*/  MUFU.TANH R175, R26 ;  /* 0x0000001a00af7308 */ /* 0x0002620000002400 */
[----:B------:R-:W-:Y:S01]  /*80b0*/  @P6 LEA R10, P0, R4, c[0x0][0x1c8], 0x1 ;  /* 0x00007200040a6a11 */ /* 0x000fe200078008ff */
[----:B------:R-:W5:Y:S01]  /*80c0*/  LDL R29, [R1+0x8] ;  /* 0x00000800011d7983 */ /* 0x000f620000100800 */
[----:B------:R-:W-:Y:S01]  /*80d0*/  @P6 LEA.HI.X R13, R3, c[0x0][0x1cc], R5, 0x1, P5 ;  /* 0x00007300030d6a11 */ /* 0x000fe200028f0c05 */
[----:B---3--:R-:W-:Y:S01]  /*80e0*/  FMUL.FTZ R24, R28, c[0x0][0x320] ;  /* 0x0000c8001c187a20 */ /* 0x008fe20000410000 */
[----:B------:R-:W-:Y:S01]  /*80f0*/  @P6 IADD3 R3, P5, R0, R244, RZ ;  /* 0x000000f400036210 */ /* 0x000fe20007fbe0ff */
[----:B------:R-:W-:Y:S01]  /*8100*/  FMUL.FTZ R33, R33, c[0x0][0x320] ;  /* 0x0000c80021217a20 */ /* 0x000fe20000410000 */
[----:B------:R-:W-:Y:S01]  /*8110*/  @P6 LEA.HI.X R11, R4, c[0x0][0x1cc], R6, 0x1, P0 ;  /* 0x00007300040b6a11 */ /* 0x000fe200000f0c06 */
[----:B------:R-:W3:Y:S01]  /*8120*/  LDL R28, [R1+0x24] ;  /* 0x00002400011c7983 */ /* 0x000ee20000100800 */
[----:B------:R-:W-:Y:S01]  /*8130*/  @P6 IADD3.X R4, R2, R243, RZ, P5, !PT ;  /* 0x000000f302046210 */ /* 0x000fe20002ffe4ff */
[----:B------:R1:W1:Y:S01]  /*8140*/  MUFU.TANH R174, R27 ;  /* 0x0000001b00ae7308 */ /* 0x0002620000002400 */
[----:B------:R-:W-:Y:S01]  /*8150*/  @P6 LEA R8, P5, R3, c[0x0][0x1c8], 0x1 ;  /* 0x0000720003086a11 */ /* 0x000fe200078a08ff */
[----:B------:R-:W-:Y:S01]  /*8160*/  FMUL.FTZ R35, R35, c[0x0][0x320] ;  /* 0x0000c80023237a20 */ /* 0x000fe20000410000 */
[----:B------:R-:W-:Y:S01]  /*8170*/  @P6 IADD3 R0, P0, R0, R242, RZ ;  /* 0x000000f200006210 */ /* 0x000fe20007f1e0ff */
[----:B------:R3:W-:Y:S01]  /*8180*/  @P6 LDGSTS.E.BYPASS.LTC128B.128 [R225+0x9100], [R12.64], !P4 ;  /* 0x091000000ce16fae */ /* 0x0007e2000e101d4c */
[----:B------:R-:W-:Y:S01]  /*8190*/  @P6 LEA.HI.X R9, R3, c[0x0][0x1cc], R4, 0x1, P5 ;  /* 0x0000730003096a11 */ /* 0x000fe200028f0c04 */
[----:B--2---:R-:W-:Y:S02]  /*81a0*/  FMUL.FTZ R22, R32, c[0x0][0x320] ;  /* 0x0000c80020167a20 */ /* 0x004fe40000410000 */
[----:B------:R-:W-:Y:S01]  /*81b0*/  @P6 IMAD.X R2, R2, 0x1, R241, P0 ;  /* 0x0000000102026824 */ /* 0x000fe200000e06f1 */
[----:B------:R-:W-:Y:S01]  /*81c0*/  @P6 LEA R6, P0, R0, c[0x0][0x1c8], 0x1 ;  /* 0x0000720000066a11 */ /* 0x000fe200078008ff */
[----:B------:R-:W2:Y:S01]  /*81d0*/  MUFU.TANH R25, R25 ;  /* 0x0000001900197308 */ /* 0x000ea20000002400 */
[----:B------:R2:W5:Y:S01]  /*81e0*/  LDL R4, [R1+0x4c] ;  /* 0x00004c0001047983 */ /* 0x0005620000100800 */
[----:B----4-:R-:W-:Y:S01]  /*81f0*/  FMUL.FTZ R14, R34, c[0x0][0x320] ;  /* 0x0000c800220e7a20 */ /* 0x010fe20000410000 */
[----:B------:R-:W-:Y:S01]  /*8200*/  @P6 LEA.HI.X R7, R0, c[0x0][0x1cc], R2, 0x1, P0 ;  /* 0x0000730000076a11 */ /* 0x000fe200000f0c02 */
[----:B-1----:R-:W-:Y:S01]  /*8210*/  FMUL.FTZ R26, R31, c[0x0][0x320] ;  /* 0x0000c8001f1a7a20 */ /* 0x002fe20000410000 */
[----:B------:R-:W-:Y:S01]  /*8220*/  PLOP3.LUT P0, PT, PT, PT, UP2, 0x80, 0x0 ;  /* 0x000000000000781c */ /* 0x000fe20003f0f028 */
[----:B------:R-:W-:Y:S01]  /*8230*/  IMAD.SHL.U32 R5, R224, 0x40, RZ ;  /* 0x00000040e0057824 */ /* 0x000fe200078e00ff */
[----:B------:R1:W-:Y:S03]  /*8240*/  @P6 LDGSTS.E.BYPASS.LTC128B.128 [R225+0xb100], [R10.64], !P3 ;  /* 0x0b1000000ae16fae */ /* 0x0003e6000d901d4c */
[----:B------:R-:W4:Y:S03]  /*8250*/  MUFU.TANH R24, R24 ;  /* 0x0000001800187308 */ /* 0x000f260000002400 */
[----:B------:R1:W-:Y:S01]  /*8260*/  @P6 LDGSTS.E.BYPASS.LTC128B.128 [R225+0xd100], [R8.64], !P2 ;  /* 0x0d10000008e16fae */ /* 0x0003e2000d101d4c */
[----:B------:R-:W-:Y:S05]  /*8270*/  FMUL.FTZ R27, R30, c[0x0][0x320] ;  /* 0x0000c8001e1b7a20 */ /* 0x000fea0000410000 */
[----:B------:R1:W-:Y:S01]  /*8280*/  @P6 LDGSTS.E.BYPASS.LTC128B.128 [R225+0xf100], [R6.64], !P1 ;  /* 0x0f10000006e16fae */ /* 0x0003e2000c901d4c */
[----:B------:R-:W1:Y:S05]  /*8290*/  MUFU.TANH R23, R23 ;  /* 0x0000001700177308 */ /* 0x000e6a0000002400 */
[----:B------:R-:W0:Y:S05]  /*82a0*/  LDGDEPBAR ;  /* 0x00000000000079af */ /* 0x000e2a0000000000 */
[----:B------:R-:W1:Y:S10]  /*82b0*/  MUFU.TANH R27, R27 ;  /* 0x0000001b001b7308 */ /* 0x000e740000002400 */
[----:B------:R-:W1:Y:S10]  /*82c0*/  MUFU.TANH R26, R26 ;  /* 0x0000001a001a7308 */ /* 0x000e740000002400 */
[----:B------:R-:W1:Y:S10]  /*82d0*/  MUFU.TANH R22, R22 ;  /* 0x0000001600167308 */ /* 0x000e740000002400 */
[----:B------:R1:W1:Y:S10]  /*82e0*/  MUFU.TANH R16, R33 ;  /* 0x0000002100107308 */ /* 0x0002740000002400 */
[----:B------:R-:W1:Y:S10]  /*82f0*/  MUFU.TANH R14, R14 ;  /* 0x0000000e000e7308 */ /* 0x000e740000002400 */
[----:B------:R1:W1:Y:S01]  /*8300*/  MUFU.TANH R135, R35 ;  /* 0x0000002300877308 */ /* 0x0002620000002400 */
[----:B---3--:R-:W-:Y:S04]  /*8310*/  IADD3 R0, -R28, 0x1, -R5 ;  /* 0x000000011c007810 */ /* 0x008fe80007ffe905 */
[----:B------:R-:W-:Y:S04]  /*8320*/  IADD3 R0, R0, c[0x0][0x1d0], RZ ;  /* 0x0000740000007a10 */ /* 0x000fe80007ffe0ff */
[----:B------:R-:W-:Y:S04]  /*8330*/  IADD3 R0, R0, -c[0x0][0x168], RZ ;  /* 0x80005a0000007a10 */ /* 0x000fe80007ffe0ff */
[C---:B-1----:R-:W-:Y:S01]  /*8340*/  IADD3 R7, R0.reuse, c[0x0][0x328], RZ ;  /* 0x0000ca0000077a10 */ /* 0x042fe20007ffe0ff */
[----:B-----5:R-:W-:Y:S01]  /*8350*/  @P0 IMAD.MOV.U32 R4, RZ, RZ, R29 ;  /* 0x000000ffff040224 */ /* 0x020fe200078e001d */
[----:B------:R-:W-:Y:S02]  /*8360*/  PLOP3.LUT P0, PT, PT, PT, UP1, 0x40, 0x0 ;  /* 0x000000000000781c */ /* 0x000fe40003f0e818 */
[----:B------:R-:W-:Y:S02]  /*8370*/  IADD3 R6, R0, UR6, RZ ;  /* 0x0000000600067c10 */ /* 0x000fe4000fffe0ff */
[----:B------:R-:W1:Y:S02]  /*8380*/  SHFL.IDX PT, R3, R4, RZ, 0x1c1f ;  /* 0x001c1fff04037589 */ /* 0x000e6400000e0000 */
[--C-:B-1----:R-:W-:Y:S02]  /*8390*/  IMAD.IADD R2, R7, 0x1, R3.reuse ;  /* 0x0000000107027824 */ /* 0x102fe400078e0203 */
[----:B------:R-:W-:Y:S05]  /*83a0*/  IMAD.IADD R0, R6, 0x1, R3 ;  /* 0x0000000106007824 */ /* 0x000fea00078e0203 */
[----:B------:R-:W-:-:S05]  /*83b0*/  @P0 BRA `(.L_x_1605) ;  /* 0x0000019000000947 */ /* 0x000fca0003800000 */
[----:B--2-4-:R-:W-:Y:S01]  /*83c0*/  IADD3 R3, R3, c[0x0][0x1d0], RZ ;  /* 0x0000740003037a10 */ /* 0x014fe20007ffe0ff */
        /* <DEDUP_REMOVED lines=13> */
.L_x_1607:
[----:B------:R-:W-:Y:S04]  /*84a0*/  MOV R8, c[0x0][0x32c] ;  /* 0x0000cb0000087a02 */ /* 0x000fe80000000f00 */
[----:B------:R-:W-:Y:S11]  /*84b0*/  ISETP.NE.AND P0, PT, R8, 0x1, PT ;  /* 0x000000010800780c */ /* 0x000ff60003f05270 */
[----:B------:R-:W-:Y:S02]  /*84c0*/  @!UPT UIADD3 URZ, URZ, URZ, URZ ;  /* 0x0000003f3f3ff290 */ /* 0x000fe4000fffe03f */
[----:B------:R-:W-:Y:S05]  /*84d0*/  @P0 IMAD.HI.U32 R8, R3, c[0x0][0x330], RZ ;  /* 0x0000cc0003080a27 */ /* 0x000fea00078e00ff */
[----:B------:R-:W-:Y:S02]  /*84e0*/  @P0 SHF.R.U32.HI R3, RZ, c[0x0][0x334], R8 ;  /* 0x0000cd00ff030a19 */ /* 0x000fe40000011608 */
.L_x_1608:
[----:B------:R-:W-:Y:S05]  /*84f0*/  BSYNC B0 ;  /* 0x0000000000007941 */ /* 0x000fea0003800000 */
.L_x_1606:
[----:B------:R-:W-:Y:S04]  /*8500*/  IMAD R3, R3, c[0x0][0x32c], -R5 ;  /* 0x0000cb0003037a24 */ /* 0x000fe800078e0a05 */
[----:B------:R-:W-:Y:S05]  /*8510*/  IMAD.IADD R3, R3, 0x1, -R28 ;  /* 0x0000000103037824 */ /* 0x000fea00078e0a1c */
[----:B------:R-:W-:Y:S02]  /*8520*/  IADD3 R8, R3, c[0x0][0x32c], RZ ;  /* 0x0000cb0003087a10 */ /* 0x000fe40007ffe0ff */
[----:B------:R-:W-:Y:S02]  /*8530*/  IMNMX R0, R0, R3, !PT ;  /* 0x0000000300007217 */ /* 0x000fe40007800200 */
[----:B------:R-:W-:Y:S02]  /*8540*/  IMNMX R2, R2, R8, PT ;  /* 0x0000000802027217 */ /* 0x000fe40003800200 */
.L_x_1605:
[----:B--2-4-:R-:W-:Y:S01]  /*8550*/  ISETP.GT.AND P0, PT, R224, -0x1, PT ;  /* 0xffffffffe000780c */ /* 0x014fe20003f04270 */
[----:B------:R-:W1:Y:S03]  /*8560*/  SHFL.IDX PT, R3, R4, 0x1, 0x1c1f ;  /* 0x003c1f0004037f89 */ /* 0x000e6600000e0000 */
[C---:B------:R-:W-:Y:S02]  /*8570*/  ISETP.GT.AND P5, PT, R0.reuse, RZ, P0 ;  /* 0x000000ff0000720c */ /* 0x040fe400007a4270 */
[----:B------:R-:W-:Y:S02]  /*8580*/  ISETP.GT.AND P6, PT, R0, 0x1, P0 ;  /* 0x000000010000780c */ /* 0x000fe400007c4270 */
[C---:B------:R-:W-:Y:S02]  /*8590*/  ISETP.LT.OR P5, PT, R2.reuse, 0x1, P5 ;  /* 0x000000010200780c */ /* 0x040fe40002fa1670 */
[----:B------:R-:W-:Y:S02]  /*85a0*/  ISETP.LT.OR P6, PT, R2, 0x2, P6 ;  /* 0x000000020200780c */ /* 0x000fe400037c1670 */
[----:B------:R-:W-:Y:S02]  /*85b0*/  FSEL R8, R180, -INF , !P5 ;  /* 0xff800000b4087808 */ /* 0x000fe40006800000 */
[----:B------:R-:W-:Y:S02]  /*85c0*/  ISETP.GT.AND P5, PT, R0, 0x8, P0 ;  /* 0x000000080000780c */ /* 0x000fe400007a4270 */
[----:B------:R-:W-:Y:S02]  /*85d0*/  FSEL R10, R179, -INF , !P6 ;  /* 0xff800000b30a7808 */ /* 0x000fe40007000000 */
[----:B------:R-:W-:Y:S02]  /*85e0*/  ISETP.LT.OR P5, PT, R2, 0x9, P5 ;  /* 0x000000090200780c */ /* 0x000fe40002fa1670 */
[C---:B------:R-:W-:Y:S02]  /*85f0*/  ISETP.GT.AND P6, PT, R0.reuse, 0x9, P0 ;  /* 0x000000090000780c */ /* 0x040fe400007c4270 */
[----:B------:R-:W-:Y:S02]  /*8600*/  FSEL R9, R177, -INF , !P5 ;  /* 0xff800000b1097808 */ /* 0x000fe40006800000 */
[----:B------:R-:W-:Y:S02]  /*8610*/  ISETP.GT.AND P5, PT, R0, 0x10, P0 ;  /* 0x000000100000780c */ /* 0x000fe400007a4270 */
[C---:B------:R-:W-:Y:S02]  /*8620*/  ISETP.LT.OR P6, PT, R2.reuse, 0xa, P6 ;  /* 0x0000000a0200780c */ /* 0x040fe400037c1670 */
[----:B------:R-:W-:Y:S02]  /*8630*/  ISETP.LT.OR P5, PT, R2, 0x11, P5 ;  /* 0x000000110200780c */ /* 0x000fe40002fa1670 */
[----:B------:R-:W-:Y:S02]  /*8640*/  FSEL R11, R176, -INF , !P6 ;  /* 0xff800000b00b7808 */ /* 0x000fe40007000000 */
[----:B------:R-:W-:Y:S02]  /*8650*/  FSEL R173, R173, -INF , !P5 ;  /* 0xff800000adad7808 */ /* 0x000fe40006800000 */
[C---:B------:R-:W-:Y:S02]  /*8660*/  ISETP.GT.AND P5, PT, R0.reuse, 0x18, P0 ;  /* 0x000000180000780c */ /* 0x040fe400007a4270 */
        /* <DEDUP_REMOVED lines=13> */
[----:B------:R-:W-:Y:S02]  /*8740*/  ISETP.GT.AND P6, PT, R0, 0x21, P0 ;  /* 0x000000210000780c */ /* 0x000fe400007c4270 */
        /* <DEDUP_REMOVED lines=13> */
[----:B------:R-:W-:Y:S02]  /*8820*/  PLOP3.LUT P5, PT, PT, PT, UP1, 0x40, 0x0 ;  /* 0x000000000000781c */ /* 0x000fe40003fae818 */
[----:B------:R-:W-:Y:S04]  /*8830*/  ISETP.LT.OR P6, PT, R2, 0x32, P6 ;  /* 0x000000320200780c */ /* 0x000fe800037c1670 */
[----:B------:R-:W-:Y:S02]  /*8840*/  FSEL R195, R23, -INF , !P6 ;  /* 0xff80000017c37808 */ /* 0x000fe40007000000 */
[----:B------:R-:W-:Y:S01]  /*8850*/  ISETP.GT.AND P6, PT, R0, 0x39, P0 ;  /* 0x000000390000780c */ /* 0x000fe200007c4270 */
[--C-:B-1----:R-:W-:Y:S03]  /*8860*/  IMAD.IADD R0, R6, 0x1, R3.reuse ;  /* 0x0000000106007824 */ /* 0x102fe600078e0203 */
[----:B------:R-:W-:Y:S01]  /*8870*/  ISETP.LT.OR P6, PT, R2, 0x3a, P6 ;  /* 0x0000003a0200780c */ /* 0x000fe200037c1670 */
[----:B------:R-:W-:Y:S03]  /*8880*/  IMAD.IADD R2, R7, 0x1, R3 ;  /* 0x0000000107027824 */ /* 0x000fe600078e0203 */
[----:B------:R-:W-:Y:S01]  /*8890*/  FSEL R226, R16, -INF , !P6 ;  /* 0xff80000010e27808 */ /* 0x000fe20007000000 */
        /* <DEDUP_REMOVED lines=15> */
.L_x_1611:
[----:B------:R-:W-:Y:S04]  /*8990*/  MOV R4, c[0x0][0x32c] ;  /* 0x0000cb0000047a02 */ /* 0x000fe80000000f00 */
[----:B------:R-:W-:Y:S11]  /*89a0*/  ISETP.NE.AND P5, PT, R4, 0x1, PT ;  /* 0x000000010400780c */ /* 0x000ff60003fa5270 */
[----:B------:R-:W-:Y:S02]  /*89b0*/  @!UPT UIADD3 URZ, URZ, URZ, URZ ;  /* 0x0000003f3f3ff290 */ /* 0x000fe4000fffe03f */
[----:B------:R-:W-:Y:S05]  /*89c0*/  @P5 IMAD.HI.U32 R4, R3, c[0x0][0x330], RZ ;  /* 0x0000cc0003045a27 */ /* 0x000fea00078e00ff */
[----:B------:R-:W-:Y:S02]  /*89d0*/  @P5 SHF.R.U32.HI R3, RZ, c[0x0][0x334], R4 ;  /* 0x0000cd00ff035a19 */ /* 0x000fe40000011604 */
.L_x_1612:
[----:B------:R-:W-:Y:S05]  /*89e0*/  BSYNC B0 ;  /* 0x0000000000007941 */ /* 0x000fea0003800000 */
.L_x_1610:
[----:B------:R-:W-:Y:S04]  /*89f0*/  IMAD R5, R3, c[0x0][0x32c], -R5 ;  /* 0x0000cb0003057a24 */ /* 0x000fe800078e0a05 */
[----:B------:R-:W-:Y:S05]  /*8a00*/  IMAD.IADD R5, R5, 0x1, -R28 ;  /* 0x0000000105057824 */ /* 0x000fea00078e0a1c */
[----:B------:R-:W-:Y:S02]  /*8a10*/  IADD3 R3, R5, c[0x0][0x32c], RZ ;  /* 0x0000cb0005037a10 */ /* 0x000fe40007ffe0ff */
[----:B------:R-:W-:Y:S02]  /*8a20*/  IMNMX R0, R0, R5, !PT ;  /* 0x0000000500007217 */ /* 0x000fe40007800200 */
[----:B------:R-:W-:Y:S02]  /*8a30*/  IMNMX R2, R2, R3, PT ;  /* 0x0000000302027217 */ /* 0x000fe40003800200 */
.L_x_1609:
[----:B------:R-:W-:Y:S01]  /*8a40*/  FMNMX.FTZ R3, R8, R133, !PT ;  /* 0x0000008508037209 */ /* 0x000fe20007810000 */
[----:B------:R-:W-:Y:S01]  /*8a50*/  LDSM.16.MT88.4 R20, [R198+0x100] ;  /* 0x00010000c614783b */ /* 0x000fe20000004200 */
[----:B------:R-:W-:Y:S02]  /*8a60*/  ISETP.GT.AND P5, PT, R0, RZ, P0 ;  /* 0x000000ff0000720c */ /* 0x000fe400007a4270 */
[----:B------:R-:W-:Y:S02]  /*8a70*/  FMNMX.FTZ R3, R10, R3, !PT ;  /* 0x000000030a037209 */ /* 0x000fe40007810000 */
[----:B------:R-:W-:Y:S02]  /*8a80*/  ISETP.GT.AND P6, PT, R0, 0x1, P0 ;  /* 0x000000010000780c */ /* 0x000fe400007c4270 */
[----:B------:R-:W-:Y:S01]  /*8a90*/  FMNMX.FTZ R3, R9, R3, !PT ;  /* 0x0000000309037209 */ /* 0x000fe20007810000 */
[----:B------:R-:W-:Y:S01]  /*8aa0*/  LDSM.16.MT88.4 R28, [R200+0x100] ;  /* 0x00010000c81c783b */ /* 0x000fe20000004200 */
[----:B------:R-:W-:Y:S02]  /*8ab0*/  ISETP.LT.OR P5, PT, R2, 0x1, P5 ;  /* 0x000000010200780c */ /* 0x000fe40002fa1670 */
[----:B------:R-:W-:Y:S02]  /*8ac0*/  FMNMX.FTZ R3, R11, R3, !PT ;  /* 0x000000030b037209 */ /* 0x000fe40007810000 */
[----:B------:R-:W-:Y:S02]  /*8ad0*/  FSEL R4, R192, -INF , !P5 ;  /* 0xff800000c0047808 */ /* 0x000fe40006800000 */
[----:B------:R-:W-:Y:S02]  /*8ae0*/  FMNMX.FTZ R3, R173, R3, !PT ;  /* 0x00000003ad037209 */ /* 0x000fe40007810000 */
[----:B------:R-:W-:Y:S02]  /*8af0*/  ISETP.GT.AND P5, PT, R0, 0x8, P0 ;  /* 0x000000080000780c */ /* 0x000fe400007a4270 */
[----:B------:R-:W-:Y:S02]  /*8b00*/  FMNMX.FTZ R3, R176, R3, !PT ;  /* 0x00000003b0037209 */ /* 0x000fe40007810000 */
[C---:B------:R-:W-:Y:S02]  /*8b10*/  ISETP.LT.OR P6, PT, R2.reuse, 0x2, P6 ;  /* 0x000000020200780c */ /* 0x040fe400037c1670 */
[----:B------:R-:W-:Y:S02]  /*8b20*/  FMNMX.FTZ R3, R177, R3, !PT ;  /* 0x00000003b1037209 */ /* 0x000fe40007810000 */
[----:B------:R-:W-:Y:S02]  /*8b30*/  ISETP.LT.OR P5, PT, R2, 0x9, P5 ;  /* 0x000000090200780c */ /* 0x000fe40002fa1670 */
[----:B------:R-:W-:Y:S02]  /*8b40*/  FSEL R6, R193, -INF , !P6 ;  /* 0xff800000c1067808 */ /* 0x000fe40007000000 */
[----:B------:R-:W-:Y:S02]  /*8b50*/  ISETP.GT.AND P6, PT, R0, 0x9, P0 ;  /* 0x000000090000780c */ /* 0x000fe400007c4270 */
[----:B------:R-:W-:Y:S02]  /*8b60*/  FMNMX.FTZ R12, R4, R134, !PT ;  /* 0x00000086040c7209 */ /* 0x000fe40007810000 */
[----:B------:R-:W-:Y:S02]  /*8b70*/  FMNMX.FTZ R3, R179, R3, !PT ;  /* 0x00000003b3037209 */ /* 0x000fe40007810000 */
[----:B------:R-:W-:Y:S02]  /*8b80*/  FSEL R5, R186, -INF , !P5 ;  /* 0xff800000ba057808 */ /* 0x000fe40006800000 */
[----:B------:R-:W-:Y:S02]  /*8b90*/  ISETP.GT.AND P5, PT, R0, 0x10, P0 ;  /* 0x000000100000780c */ /* 0x000fe400007a4270 */
[----:B------:R-:W-:Y:S02]  /*8ba0*/  ISETP.LT.OR P6, PT, R2, 0xa, P6 ;  /* 0x0000000a0200780c */ /* 0x000fe400037c1670 */
[----:B------:R-:W-:Y:S02]  /*8bb0*/  FMNMX.FTZ R12, R6, R12, !PT ;  /* 0x0000000c060c7209 */ /* 0x000fe40007810000 */
        /* <DEDUP_REMOVED lines=8> */
[C---:B------:R-:W-:Y:S02]  /*8c40*/  ISETP.LT.OR P6, PT, R2.reuse, 0x12, P6 ;  /* 0x000000120200780c */ /* 0x040fe400037c1670 */
        /* <DEDUP_REMOVED lines=28> */
[----:B------:R-:W-:Y:S01]  /*8e10*/  ISETP.GT.AND P5, PT, R0, 0x30, P0 ;  /* 0x000000300000780c */ /* 0x000fe200007a4270 */
        /* <DEDUP_REMOVED lines=10> */
[----:B------:R-:W-:Y:S02]  /*8ec0*/  ISETP.LT.OR P6, PT, R2, 0x32, P6 ;  /* 0x000000320200780c */ /* 0x000fe400037c1670 */
[----:B------:R-:W-:Y:S02]  /*8ed0*/  ISETP.GT.AND P0, PT, R0, 0x39, P0 ;  /* 0x000000390000780c */ /* 0x000fe40000704270 */
[----:B------:R-:W-:Y:S02]  /*8ee0*/  FMNMX.FTZ R0, R187, R12, !PT ;  /* 0x0000000cbb007209 */ /* 0x000fe40007810000 */
[----:B------:R-:W-:Y:S02]  /*8ef0*/  ISETP.LT.OR P5, PT, R2, 0x39, P5 ;  /* 0x000000390200780c */ /* 0x000fe40002fa1670 */
[----:B------:R-:W-:Y:S02]  /*8f00*/  FSEL R191, R26, -INF , !P6 ;  /* 0xff8000001abf7808 */ /* 0x000fe40007000000 */
[----:B------:R-:W-:Y:S02]  /*8f10*/  FSEL R192, R14, -INF , !P5 ;  /* 0xff8000000ec07808 */ /* 0x000fe40006800000 */
[----:B------:R-:W-:Y:S02]  /*8f20*/  ISETP.LT.OR P0, PT, R2, 0x3a, P0 ;  /* 0x0000003a0200780c */ /* 0x000fe40000701670 */
[----:B------:R-:W-:Y:S02]  /*8f30*/  FMNMX.FTZ R0, R191, R0, !PT ;  /* 0x00000000bf007209 */ /* 0x000fe40007810000 */
[----:B------:R-:W-:Y:S02]  /*8f40*/  FSEL R135, R135, -INF , !P0 ;  /* 0xff80000087877808 */ /* 0x000fe40004000000 */
[----:B------:R-:W-:Y:S02]  /*8f50*/  FMNMX.FTZ R0, R192, R0, !PT ;  /* 0x00000000c0007209 */ /* 0x000fe40007810000 */
[----:B-1----:R-:W-:Y:S02]  /*8f60*/  FMNMX.FTZ R3, R3, R13, !PT ;  /* 0x0000000d03037209 */ /* 0x002fe40007810000 */
[----:B------:R-:W-:Y:S01]  /*8f70*/  FMNMX.FTZ R0, R135, R0, !PT ;  /* 0x0000000087007209 */ /* 0x000fe20007810000 */
[----:B------:R-:W-:Y:S08]  /*8f80*/  LDSM.16.MT88.4 R12, [R197+0x100] ;  /* 0x00010000c50c783b */ /* 0x000ff00000004200 */
[----:B------:R-:W1:Y:S08]  /*8f90*/  SHFL.BFLY PT, R2, R0, 0x2, 0x1f ;  /* 0x0c401f0000027f89 */ /* 0x000e7000000e0000 */
[----:B------:R-:W2:Y:S01]  /*8fa0*/  SHFL.BFLY PT, R132, R3, 0x1, 0x1f ;  /* 0x0c201f0003847f89 */ /* 0x000ea200000e0000 */
[----:B-1----:R-:W-:Y:S02]  /*8fb0*/  FMNMX.FTZ R2, R0, R2, !PT ;  /* 0x0000000200027209 */ /* 0x002fe40007810000 */
[----:B--2---:R-:W-:Y:S05]  /*8fc0*/  FMNMX.FTZ R132, R3, R132, !PT ;  /* 0x0000008403847209 */ /* 0x004fea0007810000 */
[----:B------:R-:W1:Y:S01]  /*8fd0*/  SHFL.BFLY PT, R3, R2, 0x1, 0x1f ;  /* 0x0c201f0002037f89 */ /* 0x000e6200000e0000 */
[C---:B------:R-:W-:Y:S01]  /*8fe0*/  FSETP.NEU.FTZ.AND P0, PT, R132.reuse, -INF , PT ;  /* 0xff8000008400780b */ /* 0x040fe20003f1d000 */
[C---:B------:R-:W-:Y:S03]  /*8ff0*/  FMUL.FTZ R172, R132.reuse, c[0x0][0x2d0] ;  /* 0x0000b40084ac7a20 */ /* 0x040fe60000410000 */
[----:B------:R-:W-:Y:S02]  /*9000*/  FSEL R0, R132, RZ, P0 ;  /* 0x000000ff84007208 */ /* 0x000fe40000000000 */
[----:B------:R-:W-:Y:S03]  /*9010*/  FSEL R172, R172, RZ, P0 ;  /* 0x000000ffacac7208 */ /* 0x000fe60000000000 */
[----:B------:R-:W-:Y:S02]  /*9020*/  FADD.FTZ R0, -R0, R133 ;  /* 0x0000008500007221 */ /* 0x000fe40000010100 */
[--C-:B------:R-:W-:Y:S02]  /*9030*/  FFMA.FTZ R8, R8, c[0x0][0x2d0], -R172.reuse ;  /* 0x0000b40008087a23 */ /* 0x100fe400000108ac */
[----:B------:R-:W-:Y:S02]  /*9040*/  FMUL.FTZ R0, R0, c[0x0][0x2d0] ;  /* 0x0000b40000007a20 */ /* 0x000fe40000410000 */
[--C-:B------:R-:W-:Y:S01]  /*9050*/  FFMA.FTZ R10, R10, c[0x0][0x2d0], -R172.reuse ;  /* 0x0000b4000a0a7a23 */ /* 0x100fe200000108ac */
[----:B------:R-:W-:Y:S01]  /*9060*/  MUFU.EX2 R237, R8 ;  /* 0x0000000800ed7308 */ /* 0x000fe20000000800 */
[--C-:B------:R-:W-:Y:S02]  /*9070*/  FFMA.FTZ R9, R9, c[0x0][0x2d0], -R172.reuse ;  /* 0x0000b40009097a23 */ /* 0x100fe400000108ac */
[----:B------:R-:W-:Y:S01]  /*9080*/  FFMA.FTZ R11, R11, c[0x0][0x2d0], -R172 ;  /* 0x0000b4000b0b7a23 */ /* 0x000fe200000108ac */
[----:B-1----:R-:W-:Y:S06]  /*9090*/  FMNMX.FTZ R3, R2, R3, !PT ;  /* 0x0000000302037209 */ /* 0x002fec0007810000 */
[----:B------:R1:W2:Y:S01]  /*90a0*/  MUFU.EX2 R2, R0 ;  /* 0x0000000000027308 */ /* 0x0002a20000000800 */
[C---:B------:R-:W-:Y:S01]  /*90b0*/  FSETP.NEU.FTZ.AND P0, PT, R3.reuse, -INF , PT ;  /* 0xff8000000300780b */ /* 0x040fe20003f1d000 */
[----:B------:R-:W-:Y:S05]  /*90c0*/  FMUL.FTZ R133, R3, c[0x0][0x2d0] ;  /* 0x0000b40003857a20 */ /* 0x000fea0000410000 */
[----:B------:R-:W-:Y:S03]  /*90d0*/  FSEL R133, R133, RZ, P0 ;  /* 0x000000ff85857208 */ /* 0x000fe60000000000 */
[----:B------:R-:W3:Y:S02]  /*90e0*/  MUFU.EX2 R240, R10 ;  /* 0x0000000a00f07308 */ /* 0x000ee40000000800 */
[--C-:B------:R-:W-:Y:S02]  /*90f0*/  FFMA.FTZ R4, R4, c[0x0][0x2d0], -R133.reuse ;  /* 0x0000b40004047a23 */ /* 0x100fe40000010885 */
[--C-:B------:R-:W-:Y:S02]  /*9100*/  FFMA.FTZ R6, R6, c[0x0][0x2d0], -R133.reuse ;  /* 0x0000b40006067a23 */ /* 0x100fe40000010885 */
[--C-:B------:R-:W-:Y:S02]  /*9110*/  FFMA.FTZ R5, R5, c[0x0][0x2d0], -R133.reuse ;  /* 0x0000b40005057a23 */ /* 0x100fe40000010885 */
[--C-:B------:R-:W-:Y:S02]  /*9120*/  FFMA.FTZ R7, R7, c[0x0][0x2d0], -R133.reuse ;  /* 0x0000b40007077a23 */ /* 0x100fe40000010885 */
[----:B------:R4:W-:Y:S01]  /*9130*/  MUFU.EX2 R239, R9 ;  /* 0x0000000900ef7308 */ /* 0x0009e20000000800 */
[----:B-1----:R-:W-:Y:S01]  /*9140*/  FSEL R0, R3, RZ, P0 ;  /* 0x000000ff03007208 */ /* 0x002fe20000000000 */
[----:B--2---:R-:W-:Y:S01]  /*9150*/  FMUL.FTZ R8, R2, R140 ;  /* 0x0000008c02087220 */ /* 0x004fe20000410000 */
[----:B------:R-:W-:Y:S01]  /*9160*/  ISETP.GT.AND P0, PT, R224, UR4, PT ;  /* 0x00000004e0007c0c */ /* 0x000fe2000bf04270 */
[----:B------:R-:W-:Y:S02]  /*9170*/  FMUL.FTZ R16, R2, R148 ;  /* 0x0000009402107220 */ /* 0x000fe40000410000 */
[----:B------:R-:W-:Y:S04]  /*9180*/  FADD.FTZ R0, -R0, R134 ;  /* 0x0000008600007221 */ /* 0x000fe80000010100 */
[----:B------:R-:W1:Y:S01]  /*9190*/  MUFU.EX2 R238, R11 ;  /* 0x0000000b00ee7308 */ /* 0x000e620000000800 */
[----:B------:R-:W-:Y:S02]  /*91a0*/  FMUL.FTZ R17, R2, R149 ;  /* 0x0000009502117220 */ /* 0x000fe40000410000 */
[----:B------:R-:W-:Y:S01]  /*91b0*/  FMUL.FTZ R0, R0, c[0x0][0x2d0] ;  /* 0x0000b40000007a20 */ /* 0x000fe20000410000 */
[----:B---3--:R-:W-:Y:S01]  /*91c0*/  F2FP.PACK_AB R168, R240, R237 ;  /* 0x000000edf0a8723e */ /* 0x008fe200000000ff */
[C---:B------:R-:W-:Y:S02]  /*91d0*/  FMUL.FTZ R24, R2.reuse, R156 ;  /* 0x0000009c02187220 */ /* 0x040fe40000410000 */
[C---:B------:R-:W-:Y:S02]  /*91e0*/  FMUL.FTZ R25, R2.reuse, R157 ;  /* 0x0000009d02197220 */ /* 0x040fe40000410000 */
[C---:B------:R-:W-:Y:S01]  /*91f0*/  FMUL.FTZ R32, R2.reuse, R164 ;  /* 0x000000a402207220 */ /* 0x040fe20000410000 */
[----:B------:R2:W-:Y:S01]  /*9200*/  MUFU.EX2 R229, R4 ;  /* 0x0000000400e57308 */ /* 0x0005e20000000800 */
[C---:B------:R-:W-:Y:S02]  /*9210*/  FMUL.FTZ R33, R2.reuse, R165 ;  /* 0x000000a502217220 */ /* 0x040fe40000410000 */
[C---:B------:R-:W-:Y:S02]  /*9220*/  FMUL.FTZ R36, R2.reuse, R36 ;  /* 0x0000002402247220 */ /* 0x040fe40000410000 */
[C---:B----4-:R-:W-:Y:S02]  /*9230*/  FMUL.FTZ R9, R2.reuse, R141 ;  /* 0x0000008d02097220 */ /* 0x050fe40000410000 */
[C---:B------:R-:W-:Y:S02]  /*9240*/  FMUL.FTZ R37, R2.reuse, R37 ;  /* 0x0000002502257220 */ /* 0x040fe40000410000 */
[C---:B------:R-:W-:Y:S01]  /*9250*/  FMUL.FTZ R40, R2.reuse, R40 ;  /* 0x0000002802287220 */ /* 0x040fe20000410000 */
[----:B------:R-:W3:Y:S01]  /*9260*/  MUFU.EX2 R228, R6 ;  /* 0x0000000600e47308 */ /* 0x000ee20000000800 */
[C---:B------:R-:W-:Y:S02]  /*9270*/  FMUL.FTZ R41, R2.reuse, R41 ;  /* 0x0000002902297220 */ /* 0x040fe40000410000 */
[----:B------:R-:W-:Y:S01]  /*9280*/  FMUL.FTZ R44, R2, R44 ;  /* 0x0000002c022c7220 */ /* 0x000fe20000410000 */
[----:B-1----:R-:W-:Y:S01]  /*9290*/  F2FP.PACK_AB R170, R238, R239 ;  /* 0x000000efeeaa723e */ /* 0x002fe200000000ff */
[C---:B------:R-:W-:Y:S02]  /*92a0*/  FMUL.FTZ R45, R2.reuse, R45 ;  /* 0x0000002d022d7220 */ /* 0x040fe40000410000 */
[C---:B------:R-:W-:Y:S02]  /*92b0*/  FMUL.FTZ R48, R2.reuse, R48 ;  /* 0x0000003002307220 */ /* 0x040fe40000410000 */
[C---:B------:R-:W-:Y:S01]  /*92c0*/  FMUL.FTZ R49, R2.reuse, R49 ;  /* 0x0000003102317220 */ /* 0x040fe20000410000 */
[----:B------:R1:W-:Y:S01]  /*92d0*/  MUFU.EX2 R227, R5 ;  /* 0x0000000500e37308 */ /* 0x0003e20000000800 */
[C---:B------:R-:W-:Y:S02]  /*92e0*/  FMUL.FTZ R52, R2.reuse, R52 ;  /* 0x0000003402347220 */ /* 0x040fe40000410000 */
[C---:B------:R-:W-:Y:S02]  /*92f0*/  FMUL.FTZ R53, R2.reuse, R53 ;  /* 0x0000003502357220 */ /* 0x040fe40000410000 */
[C---:B--2---:R-:W-:Y:S02]  /*9300*/  FMUL.FTZ R4, R2.reuse, R136 ;  /* 0x0000008802047220 */ /* 0x044fe40000410000 */
[C---:B------:R-:W-:Y:S02]  /*9310*/  FMUL.FTZ R56, R2.reuse, R56 ;  /* 0x0000003802387220 */ /* 0x040fe40000410000 */
[C---:B------:R-:W-:Y:S01]  /*9320*/  FMUL.FTZ R57, R2.reuse, R57 ;  /* 0x0000003902397220 */ /* 0x040fe20000410000 */
[----:B------:R-:W2:Y:S01]  /*9330*/  MUFU.EX2 R193, R7 ;  /* 0x0000000700c17308 */ /* 0x000ea20000000800 */
[C---:B------:R-:W-:Y:S02]  /*9340*/  FMUL.FTZ R60, R2.reuse, R60 ;  /* 0x0000003c023c7220 */ /* 0x040fe40000410000 */
[----:B------:R-:W-:Y:S01]  /*9350*/  FMUL.FTZ R61, R2, R61 ;  /* 0x0000003d023d7220 */ /* 0x000fe20000410000 */
[----:B---3--:R-:W-:Y:S01]  /*9360*/  F2FP.PACK_AB R169, R228, R229 ;  /* 0x000000e5e4a9723e */ /* 0x008fe200000000ff */
[C---:B------:R-:W-:Y:S02]  /*9370*/  FMUL.FTZ R64, R2.reuse, R64 ;  /* 0x0000004002407220 */ /* 0x040fe40000410000 */
[C---:B------:R-:W-:Y:S02]  /*9380*/  FMUL.FTZ R65, R2.reuse, R65 ;  /* 0x0000004102417220 */ /* 0x040fe40000410000 */
[C---:B------:R-:W-:Y:S01]  /*9390*/  FMUL.FTZ R68, R2.reuse, R68 ;  /* 0x0000004402447220 */ /* 0x040fe20000410000 */
[----:B------:R-:W3:Y:S01]  /*93a0*/  MUFU.EX2 R0, R0 ;  /* 0x0000000000007308 */ /* 0x000ee20000000800 */
[C---:B------:R-:W-:Y:S02]  /*93b0*/  FMUL.FTZ R69, R2.reuse, R69 ;  /* 0x0000004502457220 */ /* 0x040fe40000410000 */
[C---:B------:R-:W-:Y:S02]  /*93c0*/  FMUL.FTZ R72, R2.reuse, R72 ;  /* 0x0000004802487220 */ /* 0x040fe40000410000 */
[C---:B-1----:R-:W-:Y:S02]  /*93d0*/  FMUL.FTZ R5, R2.reuse, R137 ;  /* 0x0000008902057220 */ /* 0x042fe40000410000 */
[C---:B------:R-:W-:Y:S02]  /*93e0*/  FMUL.FTZ R73, R2.reuse, R73 ;  /* 0x0000004902497220 */ /* 0x040fe40000410000 */
[C---:B------:R-:W-:Y:S02]  /*93f0*/  FMUL.FTZ R76, R2.reuse, R76 ;  /* 0x0000004c024c7220 */ /* 0x040fe40000410000 */
[C---:B------:R-:W-:Y:S02]  /*9400*/  FMUL.FTZ R77, R2.reuse, R77 ;  /* 0x0000004d024d7220 */ /* 0x040fe40000410000 */
[C---:B------:R-:W-:Y:S01]  /*9410*/  FMUL.FTZ R80, R2.reuse, R80 ;  /* 0x0000005002507220 */ /* 0x040fe20000410000 */
[----:B--2---:R-:W-:Y:S01]  /*9420*/  F2FP.PACK_AB R171, R193, R227 ;  /* 0x000000e3c1ab723e */ /* 0x004fe200000000ff */
[C---:B------:R-:W-:Y:S02]  /*9430*/  FMUL.FTZ R81, R2.reuse, R81 ;  /* 0x0000005102517220 */ /* 0x040fe40000410000 */
[C---:B------:R-:W-:Y:S02]  /*9440*/  FMUL.FTZ R84, R2.reuse, R84 ;  /* 0x0000005402547220 */ /* 0x040fe40000410000 */
[C---:B------:R-:W-:Y:S02]  /*9450*/  FMUL.FTZ R85, R2.reuse, R85 ;  /* 0x0000005502557220 */ /* 0x040fe40000410000 */
[C---:B------:R-:W-:Y:S02]  /*9460*/  FMUL.FTZ R88, R2.reuse, R88 ;  /* 0x0000005802587220 */ /* 0x040fe40000410000 */
[----:B------:R-:W-:Y:S02]  /*9470*/  FMUL.FTZ R89, R2, R89 ;  /* 0x0000005902597220 */ /* 0x000fe40000410000 */
[C---:B---3--:R-:W-:Y:S02]  /*9480*/  FMUL.FTZ R6, R0.reuse, R138 ;  /* 0x0000008a00067220 */ /* 0x048fe40000410000 */
[C---:B------:R-:W-:Y:S02]  /*9490*/  FMUL.FTZ R7, R0.reuse, R139 ;  /* 0x0000008b00077220 */ /* 0x040fe40000410000 */
[----:B------:R-:W1:Y:S01]  /*94a0*/  LDSM.16.MT88.4 R136, [R199+0x100] ;  /* 0x00010000c788783b */ /* 0x000e620000004200 */
[C---:B------:R-:W-:Y:S02]  /*94b0*/  FMUL.FTZ R10, R0.reuse, R142 ;  /* 0x0000008e000a7220 */ /* 0x040fe40000410000 */
[C---:B------:R-:W-:Y:S02]  /*94c0*/  FMUL.FTZ R11, R0.reuse, R143 ;  /* 0x0000008f000b7220 */ /* 0x040fe40000410000 */
[C---:B------:R-:W-:Y:S03]  /*94d0*/  HMMA.16816.F32 R4, R168.reuse, R12, R4 ;  /* 0x0000000ca804723c */ /* 0x040fe60000001804 */
[----:B------:R-:W2:Y:S02]  /*94e0*/  LDSM.16.MT88.4 R140, [R197+0x2100] ;  /* 0x00210000c58c783b */ /* 0x000ea40000004200 */
        /* <DEDUP_REMOVED lines=14> */
[----:B------:R-:W-:Y:S01]  /*95d0*/  FMUL.FTZ R38, R0, R38 ;  /* 0x0000002600267220 */ /* 0x000fe20000410000 */
[----:B------:R-:W-:Y:S01]  /*95e0*/  LDSM.16.MT88.4 R156, [R197+0x2900] ;  /* 0x00290000c59c783b */ /* 0x000fe20000004200 */
[C---:B------:R-:W-:Y:S01]  /*95f0*/  FMUL.FTZ R20, R2.reuse, R152 ;  /* 0x0000009802147220 */ /* 0x040fe20000410000 */
[C---:B------:R-:W-:Y:S04]  /*9600*/  HMMA.16816.F32 R16, R168.reuse, R22, R16 ;  /* 0x00000016a810723c */ /* 0x040fe80000001810 */
[----:B------:R-:W-:Y:S02]  /*9610*/  FMUL.FTZ R21, R2, R153 ;  /* 0x0000009902157220 */ /* 0x000fe40000410000 */
[--C-:B------:R-:W-:Y:S01]  /*9620*/  FFMA.FTZ R134, R173, c[0x0][0x2d0], -R172.reuse ;  /* 0x0000b400ad867a23 */ /* 0x100fe200000108ac */
[----:B------:R-:W-:Y:S01]  /*9630*/  LDSM.16.MT88.4 R164, [R199+0x1900] ;  /* 0x00190000c7a4783b */ /* 0x000fe20000004200 */
[C---:B------:R-:W-:Y:S02]  /*9640*/  FMUL.FTZ R22, R0.reuse, R154 ;  /* 0x0000009a00167220 */ /* 0x040fe40000410000 */
[----:B------:R4:W-:Y:S02]  /*9650*/  MUFU.EX2 R236, R134 ;  /* 0x0000008600ec7308 */ /* 0x0009e40000000800 */
[C---:B------:R-:W-:Y:S02]  /*9660*/  FMUL.FTZ R23, R0.reuse, R155 ;  /* 0x0000009b00177220 */ /* 0x040fe40000410000 */
[C---:B------:R-:W-:Y:S01]  /*9670*/  FMUL.FTZ R39, R0.reuse, R39 ;  /* 0x0000002700277220 */ /* 0x040fe20000410000 */
[----:B------:R-:W-:Y:S01]  /*9680*/  LDSM.16.MT88.4 R152, [R199+0x900] ;  /* 0x00090000c798783b */ /* 0x000fe20000004200 */
[C---:B------:R-:W-:Y:S02]  /*9690*/  FMUL.FTZ R42, R0.reuse, R42 ;  /* 0x0000002a002a7220 */ /* 0x040fe40000410000 */
[C---:B------:R-:W-:Y:S01]  /*96a0*/  FMUL.FTZ R43, R0.reuse, R43 ;  /* 0x0000002b002b7220 */ /* 0x040fe20000410000 */
[C---:B------:R-:W-:Y:S03]  /*96b0*/  HMMA.16816.F32 R20, R168.reuse, R28, R20 ;  /* 0x0000001ca814723c */ /* 0x040fe60000001814 */
[C---:B------:R-:W-:Y:S02]  /*96c0*/  FMUL.FTZ R46, R0.reuse, R46 ;  /* 0x0000002e002e7220 */ /* 0x040fe40000410000 */
[----:B------:R-:W-:Y:S02]  /*96d0*/  FMUL.FTZ R47, R0, R47 ;  /* 0x0000002f002f7220 */ /* 0x000fe40000410000 */
[C---:B------:R-:W-:Y:S01]  /*96e0*/  FMUL.FTZ R28, R2.reuse, R160 ;  /* 0x000000a0021c7220 */ /* 0x040fe20000410000 */
[C---:B------:R-:W-:Y:S04]  /*96f0*/  HMMA.16816.F32 R24, R168.reuse, R30, R24 ;  /* 0x0000001ea818723c */ /* 0x040fe80000001818 */
[----:B------:R-:W-:Y:S02]  /*9700*/  FMUL.FTZ R29, R2, R161 ;  /* 0x000000a1021d7220 */ /* 0x000fe40000410000 */
[C---:B------:R-:W-:Y:S02]  /*9710*/  FMUL.FTZ R50, R0.reuse, R50 ;  /* 0x0000003200327220 */ /* 0x040fe40000410000 */
[C---:B------:R-:W-:Y:S04]  /*9720*/  FMUL.FTZ R30, R0.reuse, R162 ;  /* 0x000000a2001e7220 */ /* 0x040fe80000410000 */
[C---:B------:R-:W-:Y:S02]  /*9730*/  FMUL.FTZ R31, R0.reuse, R163 ;  /* 0x000000a3001f7220 */ /* 0x040fe40000410000 */
[----:B------:R-:W-:Y:S01]  /*9740*/  LDSM.16.MT88.4 R160, [R200+0x1900] ;  /* 0x00190000c8a0783b */ /* 0x000fe20000004200 */
[C---:B------:R-:W-:Y:S02]  /*9750*/  FMUL.FTZ R51, R0.reuse, R51 ;  /* 0x0000003300337220 */ /* 0x040fe40000410000 */
[C---:B------:R-:W-:Y:S02]  /*9760*/  FMUL.FTZ R54, R0.reuse, R54 ;  /* 0x0000003600367220 */ /* 0x040fe40000410000 */
[C---:B-1----:R-:W-:Y:S03]  /*9770*/  HMMA.16816.F32 R28, R168.reuse, R136, R28 ;  /* 0x00000088a81c723c */ /* 0x042fe6000000181c */
[C---:B------:R-:W-:Y:S02]  /*9780*/  FMUL.FTZ R55, R0.reuse, R55 ;  /* 0x0000003700377220 */ /* 0x040fe40000410000 */
[C---:B------:R-:W-:Y:S02]  /*9790*/  FMUL.FTZ R58, R0.reuse, R58 ;  /* 0x0000003a003a7220 */ /* 0x040fe40000410000 */
[----:B------:R-:W-:Y:S01]  /*97a0*/  FMUL.FTZ R59, R0, R59 ;  /* 0x0000003b003b7220 */ /* 0x000fe20000410000 */
[C---:B------:R-:W-:Y:S01]  /*97b0*/  HMMA.16816.F32 R32, R168.reuse, R138, R32 ;  /* 0x0000008aa820723c */ /* 0x040fe20000001820 */
[----:B------:R-:W1:Y:S03]  /*97c0*/  LDSM.16.MT88.4 R136, [R200+0x2100] ;  /* 0x00210000c888783b */ /* 0x000e660000004200 */
[--C-:B----4-:R-:W-:Y:S02]  /*97d0*/  FFMA.FTZ R134, R176, c[0x0][0x2d0], -R172.reuse ;  /* 0x0000b400b0867a23 */ /* 0x110fe400000108ac */
[C---:B------:R-:W-:Y:S02]  /*97e0*/  FMUL.FTZ R62, R0.reuse, R62 ;  /* 0x0000003e003e7220 */ /* 0x040fe40000410000 */
[C---:B--2---:R-:W-:Y:S01]  /*97f0*/  HMMA.16816.F32 R36, R168.reuse, R140, R36 ;  /* 0x0000008ca824723c */ /* 0x044fe20000001824 */
[----:B------:R2:W4:Y:S03]  /*9800*/  MUFU.EX2 R235, R134 ;  /* 0x0000008600eb7308 */ /* 0x0005260000000800 */
[C---:B------:R-:W-:Y:S02]  /*9810*/  FMUL.FTZ R63, R0.reuse, R63 ;  /* 0x0000003f003f7220 */ /* 0x040fe40000410000 */
[C---:B------:R-:W-:Y:S02]  /*9820*/  FMUL.FTZ R66, R0.reuse, R66 ;  /* 0x0000004200427220 */ /* 0x040fe40000410000 */
[C---:B------:R-:W-:Y:S01]  /*9830*/  HMMA.16816.F32 R40, R168.reuse, R142, R40 ;  /* 0x0000008ea828723c */ /* 0x040fe20000001828 */
[----:B------:R-:W5:Y:S03]  /*9840*/  LDSM.16.MT88.4 R140, [R199+0x2100] ;  /* 0x00210000c78c783b */ /* 0x000f660000004200 */
[C---:B------:R-:W-:Y:S02]  /*9850*/  FMUL.FTZ R67, R0.reuse, R67 ;  /* 0x0000004300437220 */ /* 0x040fe40000410000 */
[C---:B------:R-:W-:Y:S02]  /*9860*/  FMUL.FTZ R70, R0.reuse, R70 ;  /* 0x0000004600467220 */ /* 0x040fe40000410000 */
[C---:B---3--:R-:W-:Y:S04]  /*9870*/  HMMA.16816.F32 R44, R168.reuse, R144, R44 ;  /* 0x00000090a82c723c */ /* 0x048fe8000000182c */
[C---:B------:R-:W-:Y:S02]  /*9880*/  FMUL.FTZ R71, R0.reuse, R71 ;  /* 0x0000004700477220 */ /* 0x040fe40000410000 */
[C---:B------:R-:W-:Y:S02]  /*9890*/  FMUL.FTZ R74, R0.reuse, R74 ;  /* 0x0000004a004a7220 */ /* 0x040fe40000410000 */
[C---:B------:R-:W-:Y:S01]  /*98a0*/  HMMA.16816.F32 R48, R168.reuse, R146, R48 ;  /* 0x00000092a830723c */ /* 0x040fe20000001830 */
[----:B------:R-:W3:Y:S03]  /*98b0*/  LDSM.16.MT88.4 R144, [R197+0x4100] ;  /* 0x00410000c590783b */ /* 0x000ee60000004200 */
[--C-:B--2---:R-:W-:Y:S02]  /*98c0*/  FFMA.FTZ R134, R177, c[0x0][0x2d0], -R172.reuse ;  /* 0x0000b400b1867a23 */ /* 0x104fe400000108ac */
[C---:B------:R-:W-:Y:S02]  /*98d0*/  FMUL.FTZ R75, R0.reuse, R75 ;  /* 0x0000004b004b7220 */ /* 0x040fe40000410000 */
[----:B------:R2:W-:Y:S01]  /*98e0*/  MUFU.EX2 R234, R134 ;  /* 0x0000008600ea7308 */ /* 0x0005e20000000800 */
[C---:B-1----:R-:W-:Y:S03]  /*98f0*/  HMMA.16816.F32 R52, R168.reuse, R136, R52 ;  /* 0x00000088a834723c */ /* 0x042fe60000001834 */
[C---:B------:R-:W-:Y:S02]  /*9900*/  FMUL.FTZ R78, R0.reuse, R78 ;  /* 0x0000004e004e7220 */ /* 0x040fe40000410000 */
[C---:B------:R-:W-:Y:S02]  /*9910*/  FMUL.FTZ R79, R0.reuse, R79 ;  /* 0x0000004f004f7220 */ /* 0x040fe40000410000 */
[C---:B------:R-:W-:Y:S01]  /*9920*/  FMUL.FTZ R82, R0.reuse, R82 ;  /* 0x0000005200527220 */ /* 0x040fe20000410000 */
[C---:B------:R-:W-:Y:S01]  /*9930*/  HMMA.16816.F32 R56, R168.reuse, R138, R56 ;  /* 0x0000008aa838723c */ /* 0x040fe20000001838 */
[----:B------:R-:W1:Y:S03]  /*9940*/  LDSM.16.MT88.4 R136, [R198+0x4100] ;  /* 0x00410000c688783b */ /* 0x000e660000004200 */
[C---:B------:R-:W-:Y:S02]  /*9950*/  FMUL.FTZ R83, R0.reuse, R83 ;  /* 0x0000005300537220 */ /* 0x040fe40000410000 */
[C---:B------:R-:W-:Y:S02]  /*9960*/  FMUL.FTZ R86, R0.reuse, R86 ;  /* 0x0000005600567220 */ /* 0x040fe40000410000 */
[C---:B-----5:R-:W-:Y:S04]  /*9970*/  HMMA.16816.F32 R60, R168.reuse, R140, R60 ;  /* 0x0000008ca83c723c */ /* 0x060fe8000000183c */
[C---:B------:R-:W-:Y:S02]  /*9980*/  FMUL.FTZ R87, R0.reuse, R87 ;  /* 0x0000005700577220 */ /* 0x040fe40000410000 */
[C---:B------:R-:W-:Y:S02]  /*9990*/  FMUL.FTZ R90, R0.reuse, R90 ;  /* 0x0000005a005a7220 */ /* 0x040fe40000410000 */
[C---:B------:R-:W-:Y:S01]  /*99a0*/  HMMA.16816.F32 R64, R168.reuse, R142, R64 ;  /* 0x0000008ea840723c */ /* 0x040fe20000001840 */
[----:B------:R-:W5:Y:S03]  /*99b0*/  LDSM.16.MT88.4 R140, [R200+0x4100] ;  /* 0x00410000c88c783b */ /* 0x000f660000004200 */
[--C-:B--2---:R-:W-:Y:S02]  /*99c0*/  FFMA.FTZ R134, R179, c[0x0][0x2d0], -R172.reuse ;  /* 0x0000b400b3867a23 */ /* 0x104fe400000108ac */
[----:B------:R-:W-:Y:S02]  /*99d0*/  FMUL.FTZ R91, R0, R91 ;  /* 0x0000005b005b7220 */ /* 0x000fe40000410000 */
[C---:B---3--:R-:W-:Y:S01]  /*99e0*/  HMMA.16816.F32 R68, R168.reuse, R144, R68 ;  /* 0x00000090a844723c */ /* 0x048fe20000001844 */
[----:B------:R2:W-:Y:S03]  /*99f0*/  MUFU.EX2 R233, R134 ;  /* 0x0000008600e97308 */ /* 0x0005e60000000800 */
        /* <DEDUP_REMOVED lines=13> */
[--C-:B--2---:R-:W-:Y:S02]  /*9ad0*/  FFMA.FTZ R134, R184, c[0x0][0x2d0], -R133.reuse ;  /* 0x0000b400b8867a23 */ /* 0x104fe40000010885 */
[C---:B------:R-:W-:Y:S02]  /*9ae0*/  FMUL.FTZ R100, R2.reuse, R100 ;  /* 0x0000006402647220 */ /* 0x040fe40000410000 */
[C---:B-----5:R-:W-:Y:S01]  /*9af0*/  HMMA.16816.F32 R84, R168.reuse, R140, R84 ;  /* 0x0000008ca854723c */ /* 0x060fe20000001854 */
[----:B------:R2:W-:Y:S03]  /*9b00*/  MUFU.EX2 R186, R134 ;  /* 0x0000008600ba7308 */ /* 0x0005e60000000800 */
[----:B------:R-:W-:Y:S02]  /*9b10*/  FMUL.FTZ R101, R2, R101 ;  /* 0x0000006502657220 */ /* 0x000fe40000410000 */
[C---:B------:R-:W-:Y:S02]  /*9b20*/  FMUL.FTZ R102, R0.reuse, R102 ;  /* 0x0000006600667220 */ /* 0x040fe40000410000 */
[C---:B------:R-:W-:Y:S01]  /*9b30*/  HMMA.16816.F32 R88, R168.reuse, R142, R88 ;  /* 0x0000008ea858723c */ /* 0x040fe20000001858 */
[----:B------:R-:W5:Y:S03]  /*9b40*/  LDSM.16.MT88.4 R140, [R198+0x6100] ;  /* 0x00610000c68c783b */ /* 0x000f660000004200 */
[----:B------:R-:W-:Y:S02]  /*9b50*/  FMUL.FTZ R103, R0, R103 ;  /* 0x0000006700677220 */ /* 0x000fe40000410000 */
[C---:B------:R-:W-:Y:S02]  /*9b60*/  FMUL.FTZ R104, R2.reuse, R104 ;  /* 0x0000006802687220 */ /* 0x040fe40000410000 */
[C---:B---3--:R-:W-:Y:S04]  /*9b70*/  HMMA.16816.F32 R92, R168.reuse, R144, R92 ;  /* 0x00000090a85c723c */ /* 0x048fe8000000185c */
[----:B------:R-:W-:Y:S02]  /*9b80*/  FMUL.FTZ R105, R2, R105 ;  /* 0x0000006902697220 */ /* 0x000fe40000410000 */
[C---:B------:R-:W-:Y:S02]  /*9b90*/  FMUL.FTZ R106, R0.reuse, R106 ;  /* 0x0000006a006a7220 */ /* 0x040fe40000410000 */
[C---:B------:R-:W-:Y:S01]  /*9ba0*/  HMMA.16816.F32 R96, R168.reuse, R146, R96 ;  /* 0x00000092a860723c */ /* 0x040fe20000001860 */
[----:B------:R-:W3:Y:S03]  /*9bb0*/  LDSM.16.MT88.4 R144, [R200+0x6100] ;  /* 0x00610000c890783b */ /* 0x000ee60000004200 */
[--C-:B--2---:R-:W-:Y:S02]  /*9bc0*/  FFMA.FTZ R134, R185, c[0x0][0x2d0], -R133.reuse ;  /* 0x0000b400b9867a23 */ /* 0x104fe40000010885 */
[----:B------:R-:W-:Y:S02]  /*9bd0*/  FMUL.FTZ R107, R0, R107 ;  /* 0x0000006b006b7220 */ /* 0x000fe40000410000 */
[----:B------:R2:W2:Y:S01]  /*9be0*/  MUFU.EX2 R184, R134 ;  /* 0x0000008600b87308 */ /* 0x0004a20000000800 */
        /* <DEDUP_REMOVED lines=8> */
[----:B------:R-:W-:Y:S03]  /*9c70*/  FMUL.FTZ R113, R2, R113 ;  /* 0x0000007102717220 */ /* 0x000fe60000410000 */
[C---:B-----5:R-:W-:Y:S03]  /*9c80*/  HMMA.16816.F32 R108, R168.reuse, R140, R108 ;  /* 0x0000008ca86c723c */ /* 0x060fe6000000186c */
[----:B------:R-:W-:Y:S02]  /*9c90*/  FMUL.FTZ R114, R0, R114 ;  /* 0x0000007200727220 */ /* 0x000fe40000410000 */
[--C-:B--2---:R-:W-:Y:S02]  /*9ca0*/  FFMA.FTZ R134, R182, c[0x0][0x2d0], -R133.reuse ;  /* 0x0000b400b6867a23 */ /* 0x104fe40000010885 */
[----:B------:R-:W-:Y:S02]  /*9cb0*/  FMUL.FTZ R115, R0, R115 ;  /* 0x0000007300737220 */ /* 0x000fe40000410000 */
[----:B------:R2:W-:Y:S03]  /*9cc0*/  MUFU.EX2 R182, R134 ;  /* 0x0000008600b67308 */ /* 0x0005e60000000800 */
[C---:B------:R-:W-:Y:S02]  /*9cd0*/  FMUL.FTZ R116, R2.reuse, R116 ;  /* 0x0000007402747220 */ /* 0x040fe40000410000 */
[C---:B------:R-:W-:Y:S01]  /*9ce0*/  HMMA.16816.F32 R112, R168.reuse, R142, R112 ;  /* 0x0000008ea870723c */ /* 0x040fe20000001870 */
[----:B------:R-:W5:Y:S02]  /*9cf0*/  LDSM.16.MT88.4 R140, [R197+0x900] ;  /* 0x00090000c58c783b */ /* 0x000f640000004200 */
[----:B------:R-:W-:Y:S02]  /*9d00*/  FMUL.FTZ R117, R2, R117 ;  /* 0x0000007502757220 */ /* 0x000fe40000410000 */
[C---:B------:R-:W-:Y:S02]  /*9d10*/  FMUL.FTZ R118, R0.reuse, R118 ;  /* 0x0000007600767220 */ /* 0x040fe40000410000 */
[----:B------:R-:W-:Y:S02]  /*9d20*/  FMUL.FTZ R119, R0, R119 ;  /* 0x0000007700777220 */ /* 0x000fe40000410000 */
[C---:B------:R-:W-:Y:S03]  /*9d30*/  FMUL.FTZ R120, R2.reuse, R120 ;  /* 0x0000007802787220 */ /* 0x040fe60000410000 */
[----:B------:R-:W-:Y:S02]  /*9d40*/  FMUL.FTZ R121, R2, R121 ;  /* 0x0000007902797220 */ /* 0x000fe40000410000 */
[C---:B---3--:R-:W-:Y:S03]  /*9d50*/  HMMA.16816.F32 R116, R168.reuse, R144, R116 ;  /* 0x00000090a874723c */ /* 0x048fe60000001874 */
[C---:B------:R-:W-:Y:S02]  /*9d60*/  FMUL.FTZ R122, R0.reuse, R122 ;  /* 0x0000007a007a7220 */ /* 0x040fe40000410000 */
[----:B------:R-:W-:Y:S02]  /*9d70*/  FMUL.FTZ R123, R0, R123 ;  /* 0x0000007b007b7220 */ /* 0x000fe40000410000 */
[--C-:B--2---:R-:W-:Y:S02]  /*9d80*/  FFMA.FTZ R134, R183, c[0x0][0x2d0], -R133.reuse ;  /* 0x0000b400b7867a23 */ /* 0x104fe40000010885 */
[C---:B------:R-:W-:Y:S02]  /*9d90*/  FMUL.FTZ R124, R2.reuse, R124 ;  /* 0x0000007c027c7220 */ /* 0x040fe40000410000 */
[----:B------:R2:W3:Y:S01]  /*9da0*/  MUFU.EX2 R179, R134 ;  /* 0x0000008600b37308 */ /* 0x0004e20000000800 */
[C---:B------:R-:W-:Y:S01]  /*9db0*/  HMMA.16816.F32 R120, R168.reuse, R146, R120 ;  /* 0x00000092a878723c */ /* 0x040fe20000001878 */
[----:B------:R-:W5:Y:S02]  /*9dc0*/  LDSM.16.MT88.4 R144, [R198+0x900] ;  /* 0x00090000c690783b */ /* 0x000f640000004200 */
[----:B------:R-:W-:Y:S02]  /*9dd0*/  FMUL.FTZ R125, R2, R125 ;  /* 0x0000007d027d7220 */ /* 0x000fe40000410000 */
[C---:B------:R-:W-:Y:S02]  /*9de0*/  FMUL.FTZ R126, R0.reuse, R126 ;  /* 0x0000007e007e7220 */ /* 0x040fe40000410000 */
[----:B------:R-:W-:Y:S02]  /*9df0*/  FMUL.FTZ R127, R0, R127 ;  /* 0x0000007f007f7220 */ /* 0x000fe40000410000 */
[C---:B------:R-:W-:Y:S03]  /*9e00*/  FMUL.FTZ R128, R2.reuse, R128 ;  /* 0x0000008002807220 */ /* 0x040fe60000410000 */
[----:B------:R-:W-:Y:S02]  /*9e10*/  FMUL.FTZ R129, R2, R129 ;  /* 0x0000008102817220 */ /* 0x000fe40000410000 */
[C---:B-1----:R-:W-:Y:S03]  /*9e20*/  HMMA.16816.F32 R124, R168.reuse, R136, R124 ;  /* 0x00000088a87c723c */ /* 0x042fe6000000187c */
[C---:B------:R-:W-:Y:S02]  /*9e30*/  FMUL.FTZ R130, R0.reuse, R130 ;  /* 0x0000008200827220 */ /* 0x040fe40000410000 */
[----:B------:R-:W-:Y:S02]  /*9e40*/  FMUL.FTZ R131, R0, R131 ;  /* 0x0000008300837220 */ /* 0x000fe40000410000 */
[----:B----4-:R-:W-:Y:S02]  /*9e50*/  F2FP.PACK_AB R136, R235, R236 ;  /* 0x000000eceb88723e */ /* 0x010fe400000000ff */
[----:B------:R-:W-:Y:S03]  /*9e60*/  F2FP.PACK_AB R137, R184, R186 ;  /* 0x000000bab889723e */ /* 0x000fe600000000ff */
[----:B------:R-:W-:Y:S03]  /*9e70*/  HMMA.16816.F32 R128, R168, R138, R128 ;  /* 0x0000008aa880723c */ /* 0x000fe60000001880 */
[--C-:B--2---:R-:W-:Y:S04]  /*9e80*/  FFMA.FTZ R134, R180, c[0x0][0x2d0], -R172.reuse ;  /* 0x0000b400b4867a23 */ /* 0x104fe800000108ac */
[----:B------:R-:W-:Y:S01]  /*9e90*/  F2FP.PACK_AB R138, R233, R234 ;  /* 0x000000eae98a723e */ /* 0x000fe200000000ff */
[----:B------:R1:W-:Y:S01]  /*9ea0*/  MUFU.EX2 R232, R134 ;  /* 0x0000008600e87308 */ /* 0x0003e20000000800 */
[----:B---3--:R-:W-:Y:S07]  /*9eb0*/  F2FP.PACK_AB R139, R179, R182 ;  /* 0x000000b6b38b723e */ /* 0x008fee00000000ff */
[C---:B-----5:R-:W-:Y:S08]  /*9ec0*/  HMMA.16816.F32 R4, R136.reuse, R140, R4 ;  /* 0x0000008c8804723c */ /* 0x060ff00000001804 */
[C---:B------:R-:W-:Y:S01]  /*9ed0*/  HMMA.16816.F32 R8, R136.reuse, R142, R8 ;  /* 0x0000008e8808723c */ /* 0x040fe20000001808 */
[----:B------:R-:W2:Y:S07]  /*9ee0*/  LDSM.16.MT88.4 R140, [R198+0x2900] ;  /* 0x00290000c68c783b */ /* 0x000eae0000004200 */
[C---:B------:R-:W-:Y:S04]  /*9ef0*/  HMMA.16816.F32 R12, R136.reuse, R144, R12 ;  /* 0x00000090880c723c */ /* 0x040fe8000000180c */
[--C-:B-1----:R-:W-:Y:S04]  /*9f00*/  FFMA.FTZ R134, R188, c[0x0][0x2d0], -R172.reuse ;  /* 0x0000b400bc867a23 */ /* 0x102fe800000108ac */
[C---:B------:R-:W-:Y:S01]  /*9f10*/  HMMA.16816.F32 R16, R136.reuse, R146, R16 ;  /* 0x000000928810723c */ /* 0x040fe20000001810 */
[----:B------:R-:W1:Y:S01]  /*9f20*/  LDSM.16.MT88.4 R144, [R200+0x2900] ;  /* 0x00290000c890783b */ /* 0x000e620000004200 */
[----:B------:R3:W4:Y:S06]  /*9f30*/  MUFU.EX2 R230, R134 ;  /* 0x0000008600e67308 */ /* 0x00072c0000000800 */
[C---:B------:R-:W-:Y:S08]  /*9f40*/  HMMA.16816.F32 R20, R136.reuse, R148, R20 ;  /* 0x000000948814723c */ /* 0x040ff00000001814 */
[C---:B------:R-:W-:Y:S01]  /*9f50*/  HMMA.16816.F32 R24, R136.reuse, R150, R24 ;  /* 0x000000968818723c */ /* 0x040fe20000001818 */
[----:B------:R-:W5:Y:S07]  /*9f60*/  LDSM.16.MT88.4 R148, [R199+0x2900] ;  /* 0x00290000c794783b */ /* 0x000f6e0000004200 */
[C---:B------:R-:W-:Y:S04]  /*9f70*/  HMMA.16816.F32 R28, R136.reuse, R152, R28 ;  /* 0x00000098881c723c */ /* 0x040fe8000000181c */
[--C-:B---3--:R-:W-:Y:S04]  /*9f80*/  FFMA.FTZ R134, R189, c[0x0][0x2d0], -R172.reuse ;  /* 0x0000b400bd867a23 */ /* 0x108fe800000108ac */
[C---:B------:R-:W-:Y:S01]  /*9f90*/  HMMA.16816.F32 R32, R136.reuse, R154, R32 ;  /* 0x0000009a8820723c */ /* 0x040fe20000001820 */
[----:B------:R-:W3:Y:S01]  /*9fa0*/  LDSM.16.MT88.4 R152, [R197+0x4900] ;  /* 0x00490000c598783b */ /* 0x000ee20000004200 */
[----:B------:R1:W-:Y:S06]  /*9fb0*/  MUFU.EX2 R188, R134 ;  /* 0x0000008600bc7308 */ /* 0x0003ec0000000800 */
[C---:B------:R-:W-:Y:S08]  /*9fc0*/  HMMA.16816.F32 R36, R136.reuse, R156, R36 ;  /* 0x0000009c8824723c */ /* 0x040ff00000001824 */
[C---:B------:R-:W-:Y:S01]  /*9fd0*/  HMMA.16816.F32 R40, R136.reuse, R158, R40 ;  /* 0x0000009e8828723c */ /* 0x040fe20000001828 */
[----:B------:R-:W3:Y:S07]  /*9fe0*/  LDSM.16.MT88.4 R156, [R198+0x4900] ;  /* 0x00490000c69c783b */ /* 0x000eee0000004200 */
[C---:B--2---:R-:W-:Y:S04]  /*9ff0*/  HMMA.16816.F32 R44, R136.reuse, R140, R44 ;  /* 0x0000008c882c723c */ /* 0x044fe8000000182c */
[--C-:B-1----:R-:W-:Y:S04]  /*a000*/  FFMA.FTZ R134, R190, c[0x0][0x2d0], -R172.reuse ;  /* 0x0000b400be867a23 */ /* 0x102fe800000108ac */
[C---:B------:R-:W-:Y:S01]  /*a010*/  HMMA.16816.F32 R48, R136.reuse, R142, R48 ;  /* 0x0000008e8830723c */ /* 0x040fe20000001830 */
[----:B------:R-:W1:Y:S01]  /*a020*/  LDSM.16.MT88.4 R140, [R200+0x4900] ;  /* 0x00490000c88c783b */ /* 0x000e620000004200 */
[----:B------:R2:W1:Y:S06]  /*a030*/  MUFU.EX2 R185, R134 ;  /* 0x0000008600b97308 */ /* 0x00046c0000000800 */
[C---:B------:R-:W-:Y:S08]  /*a040*/  HMMA.16816.F32 R52, R136.reuse, R144, R52 ;  /* 0x000000908834723c */ /* 0x040ff00000001834 */
[C---:B------:R-:W-:Y:S01]  /*a050*/  HMMA.16816.F32 R56, R136.reuse, R146, R56 ;  /* 0x000000928838723c */ /* 0x040fe20000001838 */
[----:B------:R-:W1:Y:S07]  /*a060*/  LDSM.16.MT88.4 R144, [R199+0x4900] ;  /* 0x00490000c790783b */ /* 0x000e6e0000004200 */
[C---:B-----5:R-:W-:Y:S04]  /*a070*/  HMMA.16816.F32 R60, R136.reuse, R148, R60 ;  /* 0x00000094883c723c */ /* 0x060fe8000000183c */
[--C-:B--2---:R-:W-:Y:S04]  /*a080*/  FFMA.FTZ R134, R181, c[0x0][0x2d0], -R133.reuse ;  /* 0x0000b400b5867a23 */ /* 0x104fe80000010885 */
[C---:B------:R-:W-:Y:S01]  /*a090*/  HMMA.16816.F32 R64, R136.reuse, R150, R64 ;  /* 0x000000968840723c */ /* 0x040fe20000001840 */
[----:B------:R-:W2:Y:S01]  /*a0a0*/  LDSM.16.MT88.4 R148, [R197+0x6900] ;  /* 0x00690000c594783b */ /* 0x000ea20000004200 */
[----:B------:R5:W-:Y:S06]  /*a0b0*/  MUFU.EX2 R176, R134 ;  /* 0x0000008600b07308 */ /* 0x000bec0000000800 */
[C---:B---3--:R-:W-:Y:S08]  /*a0c0*/  HMMA.16816.F32 R68, R136.reuse, R152, R68 ;  /* 0x000000988844723c */ /* 0x048ff00000001844 */
[C---:B------:R-:W-:Y:S01]  /*a0d0*/  HMMA.16816.F32 R72, R136.reuse, R154, R72 ;  /* 0x0000009a8848723c */ /* 0x040fe20000001848 */
[----:B------:R-:W3:Y:S07]  /*a0e0*/  LDSM.16.MT88.4 R152, [R198+0x6900] ;  /* 0x00690000c698783b */ /* 0x000eee0000004200 */
[C---:B------:R-:W-:Y:S04]  /*a0f0*/  HMMA.16816.F32 R76, R136.reuse, R156, R76 ;  /* 0x0000009c884c723c */ /* 0x040fe8000000184c */
[--C-:B-----5:R-:W-:Y:S03]  /*a100*/  FFMA.FTZ R134, R175, c[0x0][0x2d0], -R133.reuse ;  /* 0x0000b400af867a23 */ /* 0x120fe60000010885 */
[--C-:B------:R-:W-:Y:S01]  /*a110*/  FFMA.FTZ R156, R178, c[0x0][0x2d0], -R133.reuse ;  /* 0x0000b400b29c7a23 */ /* 0x100fe20000010885 */
[C---:B------:R-:W-:Y:S01]  /*a120*/  HMMA.16816.F32 R80, R136.reuse, R158, R80 ;  /* 0x0000009e8850723c */ /* 0x040fe20000001850 */
[----:B------:R5:W-:Y:S07]  /*a130*/  MUFU.EX2 R175, R134 ;  /* 0x0000008600af7308 */ /* 0x000bee0000000800 */
[C---:B-1----:R-:W-:Y:S03]  /*a140*/  HMMA.16816.F32 R84, R136.reuse, R140, R84 ;  /* 0x0000008c8854723c */ /* 0x042fe60000001854 */
[----:B------:R1:W1:Y:S05]  /*a150*/  MUFU.EX2 R177, R156 ;  /* 0x0000009c00b17308 */ /* 0x00026a0000000800 */
[C---:B------:R-:W-:Y:S01]  /*a160*/  HMMA.16816.F32 R88, R136.reuse, R142, R88 ;  /* 0x0000008e8858723c */ /* 0x040fe20000001858 */
[----:B------:R-:W4:Y:S07]  /*a170*/  LDSM.16.MT88.4 R140, [R200+0x6900] ;  /* 0x00690000c88c783b */ /* 0x000f2e0000004200 */
[C---:B------:R-:W-:Y:S04]  /*a180*/  HMMA.16816.F32 R92, R136.reuse, R144, R92 ;  /* 0x00000090885c723c */ /* 0x040fe8000000185c */
[--C-:B-----5:R-:W-:Y:S04]  /*a190*/  FFMA.FTZ R134, R174, c[0x0][0x2d0], -R133.reuse ;  /* 0x0000b400ae867a23 */ /* 0x120fe80000010885 */
[C---:B------:R-:W-:Y:S01]  /*a1a0*/  HMMA.16816.F32 R96, R136.reuse, R146, R96 ;  /* 0x000000928860723c */ /* 0x040fe20000001860 */
[----:B------:R-:W5:Y:S01]  /*a1b0*/  LDSM.16.MT88.4 R144, [R199+0x6900] ;  /* 0x00690000c790783b */ /* 0x000f620000004200 */
[----:B------:R4:W4:Y:S06]  /*a1c0*/  MUFU.EX2 R174, R134 ;  /* 0x0000008600ae7308 */ /* 0x00092c0000000800 */
[C---:B--2---:R-:W-:Y:S01]  /*a1d0*/  HMMA.16816.F32 R100, R136.reuse, R148, R100 ;  /* 0x000000948864723c */ /* 0x044fe20000001864 */
[----:B-1----:R-:W-:Y:S07]  /*a1e0*/  LDSM.16.MT88.4 R156, [R200+0x1100] ;  /* 0x00110000c89c783b */ /* 0x002fee0000004200 */
[C---:B------:R-:W-:Y:S01]  /*a1f0*/  HMMA.16816.F32 R104, R136.reuse, R150, R104 ;  /* 0x000000968868723c */ /* 0x040fe20000001868 */
[----:B------:R-:W1:Y:S07]  /*a200*/  LDSM.16.MT88.4 R148, [R197+0x1100] ;  /* 0x00110000c594783b */ /* 0x000e6e0000004200 */
[C---:B---3--:R-:W-:Y:S04]  /*a210*/  HMMA.16816.F32 R108, R136.reuse, R152, R108 ;  /* 0x00000098886c723c */ /* 0x048fe8000000186c */
[--C-:B----4-:R-:W-:Y:S04]  /*a220*/  FFMA.FTZ R134, R194, c[0x0][0x2d0], -R172.reuse ;  /* 0x0000b400c2867a23 */ /* 0x110fe800000108ac */
[C---:B------:R-:W-:Y:S01]  /*a230*/  HMMA.16816.F32 R112, R136.reuse, R154, R112 ;  /* 0x0000009a8870723c */ /* 0x040fe20000001870 */
[----:B------:R-:W2:Y:S01]  /*a240*/  LDSM.16.MT88.4 R152, [R198+0x1100] ;  /* 0x00110000c698783b */ /* 0x000ea20000004200 */
[----:B------:R3:W-:Y:S06]  /*a250*/  MUFU.EX2 R183, R134 ;  /* 0x0000008600b77308 */ /* 0x0007ec0000000800 */
[C---:B------:R-:W-:Y:S08]  /*a260*/  HMMA.16816.F32 R116, R136.reuse, R140, R116 ;  /* 0x0000008c8874723c */ /* 0x040ff00000001874 */
[C---:B------:R-:W-:Y:S01]  /*a270*/  HMMA.16816.F32 R120, R136.reuse, R142, R120 ;  /* 0x0000008e8878723c */ /* 0x040fe20000001878 */
[----:B------:R-:W4:Y:S07]  /*a280*/  LDSM.16.MT88.4 R140, [R199+0x1100] ;  /* 0x00110000c78c783b */ /* 0x000f2e0000004200 */
[C---:B-----5:R-:W-:Y:S04]  /*a290*/  HMMA.16816.F32 R124, R136.reuse, R144, R124 ;  /* 0x00000090887c723c */ /* 0x060fe8000000187c */
[--C-:B---3--:R-:W-:Y:S04]  /*a2a0*/  FFMA.FTZ R134, R195, c[0x0][0x2d0], -R172.reuse ;  /* 0x0000b400c3867a23 */ /* 0x108fe800000108ac */
[----:B------:R-:W-:Y:S01]  /*a2b0*/  HMMA.16816.F32 R128, R136, R146, R128 ;  /* 0x000000928880723c */ /* 0x000fe20000001880 */
[----:B------:R-:W3:Y:S01]  /*a2c0*/  LDSM.16.MT88.4 R144, [R197+0x3100] ;  /* 0x00310000c590783b */ /* 0x000ee20000004200 */
[----:B------:R-:W5:Y:S05]  /*a2d0*/  MUFU.EX2 R181, R134 ;  /* 0x0000008600b57308 */ /* 0x000f6a0000000800 */
[----:B------:R-:W-:Y:S02]  /*a2e0*/  F2FP.PACK_AB R136, R230, R232 ;  /* 0x000000e8e688723e */ /* 0x000fe400000000ff */
[----:B------:R-:W-:Y:S03]  /*a2f0*/  F2FP.PACK_AB R138, R185, R188 ;  /* 0x000000bcb98a723e */ /* 0x000fe600000000ff */
[----:B------:R-:W-:Y:S02]  /*a300*/  F2FP.PACK_AB R137, R176, R177 ;  /* 0x000000b1b089723e */ /* 0x000fe400000000ff */
[----:B------:R-:W-:Y:S07]  /*a310*/  F2FP.PACK_AB R139, R174, R175 ;  /* 0x000000afae8b723e */ /* 0x000fee00000000ff */
[C---:B-1----:R-:W-:Y:S03]  /*a320*/  HMMA.16816.F32 R4, R136.reuse, R148, R4 ;  /* 0x000000948804723c */ /* 0x042fe60000001804 */
[----:B-----5:R-:W-:Y:S01]  /*a330*/  F2FP.PACK_AB R168, R181, R183 ;  /* 0x000000b7b5a8723e */ /* 0x020fe200000000ff */
[--C-:B------:R-:W-:Y:S01]  /*a340*/  FFMA.FTZ R134, R223, c[0x0][0x2d0], -R172.reuse ;  /* 0x0000b400df867a23 */ /* 0x100fe200000108ac */
[----:B------:R-:W-:Y:S03]  /*a350*/  IADD3 R223, R224, -0x1, RZ ;  /* 0xffffffffe0df7810 */ /* 0x000fe60007ffe0ff */
[C---:B------:R-:W-:Y:S01]  /*a360*/  HMMA.16816.F32 R8, R136.reuse, R150, R8 ;  /* 0x000000968808723c */ /* 0x040fe20000001808 */
[----:B------:R-:W1:Y:S01]  /*a370*/  LDSM.16.MT88.4 R148, [R198+0x3100] ;  /* 0x00310000c694783b */ /* 0x000e620000004200 */
[----:B------:R5:W-:Y:S02]  /*a380*/  MUFU.EX2 R180, R134 ;  /* 0x0000008600b47308 */ /* 0x000be40000000800 */
[----:B------:R-:W-:Y:S01]  /*a390*/  FFMA.FTZ R172, R226, c[0x0][0x2d0], -R172 ;  /* 0x0000b400e2ac7a23 */ /* 0x000fe200000108ac */
[----:B------:R-:W-:Y:S03]  /*a3a0*/  MOV R224, R223 ;  /* 0x000000df00e07202 */ /* 0x000fe60000000f00 */
[C---:B--2---:R-:W-:Y:S04]  /*a3b0*/  HMMA.16816.F32 R12, R136.reuse, R152, R12 ;  /* 0x00000098880c723c */ /* 0x044fe8000000180c */
[----:B------:R-:W2:Y:S04]  /*a3c0*/  MUFU.EX2 R178, R172 ;  /* 0x000000ac00b27308 */ /* 0x000ea80000000800 */
[C---:B------:R-:W-:Y:S01]  /*a3d0*/  HMMA.16816.F32 R16, R136.reuse, R154, R16 ;  /* 0x0000009a8810723c */ /* 0x040fe20000001810 */
[----:B------:R-:W1:Y:S07]  /*a3e0*/  LDSM.16.MT88.4 R152, [R200+0x3100] ;  /* 0x00310000c898783b */ /* 0x000e6e0000004200 */
[C---:B------:R-:W-:Y:S04]  /*a3f0*/  HMMA.16816.F32 R20, R136.reuse, R156, R20 ;  /* 0x0000009c8814723c */ /* 0x040fe80000001814 */
[--C-:B-----5:R-:W-:Y:S04]  /*a400*/  FFMA.FTZ R134, R187, c[0x0][0x2d0], -R133.reuse ;  /* 0x0000b400bb867a23 */ /* 0x120fe80000010885 */
[C---:B------:R-:W-:Y:S01]  /*a410*/  HMMA.16816.F32 R24, R136.reuse, R158, R24 ;  /* 0x0000009e8818723c */ /* 0x040fe20000001818 */
[----:B------:R-:W-:Y:S01]  /*a420*/  LDSM.16.MT88.4 R156, [R197+0x5100] ;  /* 0x00510000c59c783b */ /* 0x000fe20000004200 */
[----:B------:R5:W-:Y:S02]  /*a430*/  MUFU.EX2 R173, R134 ;  /* 0x0000008600ad7308 */ /* 0x000be40000000800 */
[----:B--2---:R-:W-:Y:S04]  /*a440*/  F2FP.PACK_AB R170, R178, R180 ;  /* 0x000000b4b2aa723e */ /* 0x004fe800000000ff */
[C---:B----4-:R-:W-:Y:S08]  /*a450*/  HMMA.16816.F32 R28, R136.reuse, R140, R28 ;  /* 0x0000008c881c723c */ /* 0x050ff0000000181c */
[C---:B------:R-:W-:Y:S01]  /*a460*/  HMMA.16816.F32 R32, R136.reuse, R142, R32 ;  /* 0x0000008e8820723c */ /* 0x040fe20000001820 */
[----:B------:R-:W2:Y:S07]  /*a470*/  LDSM.16.MT88.4 R140, [R199+0x3100] ;  /* 0x00310000c78c783b */ /* 0x000eae0000004200 */
[C---:B---3--:R-:W-:Y:S04]  /*a480*/  HMMA.16816.F32 R36, R136.reuse, R144, R36 ;  /* 0x000000908824723c */ /* 0x048fe80000001824 */
[--C-:B-----5:R-:W-:Y:S04]  /*a490*/  FFMA.FTZ R134, R191, c[0x0][0x2d0], -R133.reuse ;  /* 0x0000b400bf867a23 */ /* 0x120fe80000010885 */
[C---:B------:R-:W-:Y:S01]  /*a4a0*/  HMMA.16816.F32 R40, R136.reuse, R146, R40 ;  /* 0x000000928828723c */ /* 0x040fe20000001828 */
[----:B------:R-:W3:Y:S01]  /*a4b0*/  LDSM.16.MT88.4 R144, [R198+0x5100] ;  /* 0x00510000c690783b */ /* 0x000ee20000004200 */
[----:B------:R-:W4:Y:S06]  /*a4c0*/  MUFU.EX2 R172, R134 ;  /* 0x0000008600ac7308 */ /* 0x000f2c0000000800 */
[C---:B-1----:R-:W-:Y:S08]  /*a4d0*/  HMMA.16816.F32 R44, R136.reuse, R148, R44 ;  /* 0x00000094882c723c */ /* 0x042ff0000000182c */
[C---:B------:R-:W-:Y:S01]  /*a4e0*/  HMMA.16816.F32 R48, R136.reuse, R150, R48 ;  /* 0x000000968830723c */ /* 0x040fe20000001830 */
[----:B------:R-:W1:Y:S07]  /*a4f0*/  LDSM.16.MT88.4 R148, [R200+0x5100] ;  /* 0x00510000c894783b */ /* 0x000e6e0000004200 */
[C---:B------:R-:W-:Y:S04]  /*a500*/  HMMA.16816.F32 R52, R136.reuse, R152, R52 ;  /* 0x000000988834723c */ /* 0x040fe80000001834 */
[----:B----4-:R-:W-:Y:S01]  /*a510*/  F2FP.PACK_AB R169, R172, R173 ;  /* 0x000000adaca9723e */ /* 0x010fe200000000ff */
[--C-:B------:R-:W-:Y:S02]  /*a520*/  FFMA.FTZ R134, R192, c[0x0][0x2d0], -R133.reuse ;  /* 0x0000b400c0867a23 */ /* 0x100fe40000010885 */
[----:B------:R-:W-:Y:S01]  /*a530*/  FFMA.FTZ R133, R135, c[0x0][0x2d0], -R133 ;  /* 0x0000b40087857a23 */ /* 0x000fe20000010885 */
[C---:B------:R-:W-:Y:S01]  /*a540*/  HMMA.16816.F32 R56, R136.reuse, R154, R56 ;  /* 0x0000009a8838723c */ /* 0x040fe20000001838 */
[----:B------:R-:W4:Y:S02]  /*a550*/  LDSM.16.MT88.4 R152, [R199+0x5100] ;  /* 0x00510000c798783b */ /* 0x000f240000004200 */
[----:B------:R-:W-:Y:S05]  /*a560*/  MUFU.EX2 R134, R134 ;  /* 0x0000008600867308 */ /* 0x000fea0000000800 */
[C---:B--2---:R-:W-:Y:S05]  /*a570*/  HMMA.16816.F32 R60, R136.reuse, R140, R60 ;  /* 0x0000008c883c723c */ /* 0x044fea000000183c */
[----:B------:R-:W2:Y:S03]  /*a580*/  MUFU.EX2 R133, R133 ;  /* 0x0000008500857308 */ /* 0x000ea60000000800 */
[C---:B------:R-:W-:Y:S01]  /*a590*/  HMMA.16816.F32 R64, R136.reuse, R142, R64 ;  /* 0x0000008e8840723c */ /* 0x040fe20000001840 */
[----:B------:R-:W5:Y:S07]  /*a5a0*/  LDSM.16.MT88.4 R140, [R197+0x7100] ;  /* 0x00710000c58c783b */ /* 0x000f6e0000004200 */
[C---:B------:R-:W-:Y:S08]  /*a5b0*/  HMMA.16816.F32 R68, R136.reuse, R156, R68 ;  /* 0x0000009c8844723c */ /* 0x040ff00000001844 */
[C---:B------:R-:W-:Y:S01]  /*a5c0*/  HMMA.16816.F32 R72, R136.reuse, R158, R72 ;  /* 0x0000009e8848723c */ /* 0x040fe20000001848 */
[----:B------:R-:W-:Y:S03]  /*a5d0*/  LDSM.16.MT88.4 R156, [R198+0x1900] ;  /* 0x00190000c69c783b */ /* 0x000fe60000004200 */
[----:B--2---:R-:W-:Y:S04]  /*a5e0*/  F2FP.PACK_AB R171, R133, R134 ;  /* 0x0000008685ab723e */ /* 0x004fe800000000ff */
[C---:B---3--:R-:W-:Y:S08]  /*a5f0*/  HMMA.16816.F32 R76, R136.reuse, R144, R76 ;  /* 0x00000090884c723c */ /* 0x048ff0000000184c */
[C---:B------:R-:W-:Y:S01]  /*a600*/  HMMA.16816.F32 R80, R136.reuse, R146, R80 ;  /* 0x000000928850723c */ /* 0x040fe20000001850 */
[----:B------:R-:W2:Y:S07]  /*a610*/  LDSM.16.MT88.4 R144, [R198+0x7100] ;  /* 0x00710000c690783b */ /* 0x000eae0000004200 */
[C---:B-1----:R-:W-:Y:S08]  /*a620*/  HMMA.16816.F32 R84, R136.reuse, R148, R84 ;  /* 0x000000948854723c */ /* 0x042ff00000001854 */
[C---:B------:R-:W-:Y:S01]  /*a630*/  HMMA.16816.F32 R88, R136.reuse, R150, R88 ;  /* 0x000000968858723c */ /* 0x040fe20000001858 */
[----:B------:R-:W1:Y:S07]  /*a640*/  LDSM.16.MT88.4 R148, [R200+0x7100] ;  /* 0x00710000c894783b */ /* 0x000e6e0000004200 */
[C---:B----4-:R-:W-:Y:S08]  /*a650*/  HMMA.16816.F32 R92, R136.reuse, R152, R92 ;  /* 0x00000098885c723c */ /* 0x050ff0000000185c */
[C---:B------:R-:W-:Y:S01]  /*a660*/  HMMA.16816.F32 R96, R136.reuse, R154, R96 ;  /* 0x0000009a8860723c */ /* 0x040fe20000001860 */
[----:B------:R-:W3:Y:S07]  /*a670*/  LDSM.16.MT88.4 R152, [R199+0x7100] ;  /* 0x00710000c798783b */ /* 0x000eee0000004200 */
[C---:B-----5:R-:W-:Y:S08]  /*a680*/  HMMA.16816.F32 R100, R136.reuse, R140, R100 ;  /* 0x0000008c8864723c */ /* 0x060ff00000001864 */
[C---:B------:R-:W-:Y:S01]  /*a690*/  HMMA.16816.F32 R104, R136.reuse, R142, R104 ;  /* 0x0000008e8868723c */ /* 0x040fe20000001868 */
[----:B------:R-:W4:Y:S07]  /*a6a0*/  LDSM.16.MT88.4 R140, [R197+0x1900] ;  /* 0x00190000c58c783b */ /* 0x000f2e0000004200 */
[C---:B--2---:R-:W-:Y:S08]  /*a6b0*/  HMMA.16816.F32 R108, R136.reuse, R144, R108 ;  /* 0x00000090886c723c */ /* 0x044ff0000000186c */
[C---:B------:R-:W-:Y:S08]  /*a6c0*/  HMMA.16816.F32 R112, R136.reuse, R146, R112 ;  /* 0x000000928870723c */ /* 0x040ff00000001870 */
[C---:B-1----:R-:W-:Y:S08]  /*a6d0*/  HMMA.16816.F32 R116, R136.reuse, R148, R116 ;  /* 0x000000948874723c */ /* 0x042ff00000001874 */
[C---:B------:R-:W-:Y:S08]  /*a6e0*/  HMMA.16816.F32 R120, R136.reuse, R150, R120 ;  /* 0x000000968878723c */ /* 0x040ff00000001878 */
[C---:B---3--:R-:W-:Y:S08]  /*a6f0*/  HMMA.16816.F32 R124, R136.reuse, R152, R124 ;  /* 0x00000098887c723c */ /* 0x048ff0000000187c */
[----:B------:R-:W-:Y:S08]  /*a700*/  HMMA.16816.F32 R128, R136, R154, R128 ;  /* 0x0000009a8880723c */ /* 0x000ff00000001880 */
[C---:B----4-:R-:W-:Y:S01]  /*a710*/  HMMA.16816.F32 R136, R168.reuse, R140, R4 ;  /* 0x0000008ca888723c */ /* 0x050fe20000001804 */
[----:B------:R-:W1:Y:S07]  /*a720*/  LDSM.16.MT88.4 R4, [R197+0x3900] ;  /* 0x00390000c504783b */ /* 0x000e6e0000004200 */
[C---:B------:R-:W-:Y:S01]  /*a730*/  HMMA.16816.F32 R140, R168.reuse, R142, R8 ;  /* 0x0000008ea88c723c */ /* 0x040fe20000001808 */
[----:B------:R-:W2:Y:S07]  /*a740*/  LDSM.16.MT88.4 R8, [R198+0x3900] ;  /* 0x00390000c608783b */ /* 0x000eae0000004200 */
[C---:B------:R-:W-:Y:S01]  /*a750*/  HMMA.16816.F32 R144, R168.reuse, R156, R12 ;  /* 0x0000009ca890723c */ /* 0x040fe2000000180c */
[----:B------:R-:W3:Y:S07]  /*a760*/  LDSM.16.MT88.4 R12, [R200+0x3900] ;  /* 0x00390000c80c783b */ /* 0x000eee0000004200 */
[C---:B------:R-:W-:Y:S01]  /*a770*/  HMMA.16816.F32 R148, R168.reuse, R158, R16 ;  /* 0x0000009ea894723c */ /* 0x040fe20000001810 */
[----:B------:R-:W4:Y:S07]  /*a780*/  LDSM.16.MT88.4 R16, [R199+0x3900] ;  /* 0x00390000c710783b */ /* 0x000f2e0000004200 */
[C---:B------:R-:W-:Y:S01]  /*a790*/  HMMA.16816.F32 R152, R168.reuse, R160, R20 ;  /* 0x000000a0a898723c */ /* 0x040fe20000001814 */
[----:B------:R-:W5:Y:S07]  /*a7a0*/  LDSM.16.MT88.4 R20, [R197+0x5900] ;  /* 0x00590000c514783b */ /* 0x000f6e0000004200 */
[C---:B------:R-:W-:Y:S01]  /*a7b0*/  HMMA.16816.F32 R156, R168.reuse, R162, R24 ;  /* 0x000000a2a89c723c */ /* 0x040fe20000001818 */
[----:B------:R-:W-:Y:S07]  /*a7c0*/  LDSM.16.MT88.4 R24, [R197+0x7900] ;  /* 0x00790000c518783b */ /* 0x000fee0000004200 */
        /* <DEDUP_REMOVED lines=14> */
[C---:B-----5:R-:W-:Y:S08]  /*a8b0*/  HMMA.16816.F32 R68, R168.reuse, R20, R68 ;  /* 0x00000014a844723c */ /* 0x060ff00000001844 */
[C---:B------:R-:W-:Y:S01]  /*a8c0*/  HMMA.16816.F32 R72, R168.reuse, R22, R72 ;  /* 0x00000016a848723c */ /* 0x040fe20000001848 */
[----:B------:R-:W5:Y:S07]  /*a8d0*/  LDSM.16.MT88.4 R20, [R200+0x7900] ;  /* 0x00790000c814783b */ /* 0x000f6e0000004200 */
[C---:B-1----:R-:W-:Y:S08]  /*a8e0*/  HMMA.16816.F32 R76, R168.reuse, R4, R76 ;  /* 0x00000004a84c723c */ /* 0x042ff0000000184c */
[C---:B------:R-:W-:Y:S01]  /*a8f0*/  HMMA.16816.F32 R80, R168.reuse, R6, R80 ;  /* 0x00000006a850723c */ /* 0x040fe20000001850 */
[----:B------:R-:W1:Y:S07]  /*a900*/  LDSM.16.MT88.4 R4, [R199+0x7900] ;  /* 0x00790000c704783b */ /* 0x000e6e0000004200 */
[C---:B--2---:R-:W-:Y:S07]  /*a910*/  HMMA.16816.F32 R84, R168.reuse, R8, R84 ;  /* 0x00000008a854723c */ /* 0x044fee0000001854 */
[----:B------:R-:W-:Y:S01]  /*a920*/  FFMA.FTZ R8, R2, R248, R237 ;  /* 0x000000f802087223 */ /* 0x000fe200000100ed */
[C---:B------:R-:W-:Y:S04]  /*a930*/  HMMA.16816.F32 R88, R168.reuse, R10, R88 ;  /* 0x0000000aa858723c */ /* 0x040fe80000001858 */
[----:B------:R-:W-:Y:S02]  /*a940*/  FFMA.FTZ R2, R0, R249, R229 ;  /* 0x000000f900027223 */ /* 0x000fe400000100e5 */
[----:B------:R-:W-:Y:S02]  /*a950*/  FADD.FTZ R0, R240, R8 ;  /* 0x00000008f0007221 */ /* 0x000fe40000010000 */
[C---:B---3--:R-:W-:Y:S04]  /*a960*/  HMMA.16816.F32 R92, R168.reuse, R12, R92 ;  /* 0x0000000ca85c723c */ /* 0x048fe8000000185c */
[----:B------:R-:W-:Y:S02]  /*a970*/  FADD.FTZ R2, R228, R2 ;  /* 0x00000002e4027221 */ /* 0x000fe40000010000 */
[----:B------:R-:W-:Y:S02]  /*a980*/  FADD.FTZ R0, R239, R0 ;  /* 0x00000000ef007221 */ /* 0x000fe40000010000 */
[C---:B------:R-:W-:Y:S04]  /*a990*/  HMMA.16816.F32 R96, R168.reuse, R14, R96 ;  /* 0x0000000ea860723c */ /* 0x040fe80000001860 */
        /* <DEDUP_REMOVED lines=14> */
[----:B------:R-:W-:Y:S01]  /*aa80*/  FADD.FTZ R2, R179, R2 ;  /* 0x00000002b3027221 */ /* 0x000fe20000010000 */
[C---:B-----5:R-:W-:Y:S03]  /*aa90*/  HMMA.16816.F32 R116, R168.reuse, R20, R116 ;  /* 0x00000014a874723c */ /* 0x060fe60000001874 */
[----:B------:R-:W-:Y:S02]  /*aaa0*/  FADD.FTZ R0, R232, R0 ;  /* 0x00000000e8007221 */ /* 0x000fe40000010000 */
[----:B------:R-:W-:Y:S02]  /*aab0*/  FADD.FTZ R2, R177, R2 ;  /* 0x00000002b1027221 */ /* 0x000fe40000010000 */
[----:B------:R-:W-:Y:S01]  /*aac0*/  FADD.FTZ R0, R230, R0 ;  /* 0x00000000e6007221 */ /* 0x000fe20000010000 */
[C---:B------:R-:W-:Y:S04]  /*aad0*/  HMMA.16816.F32 R120, R168.reuse, R22, R120 ;  /* 0x00000016a878723c */ /* 0x040fe80000001878 */
[----:B------:R-:W-:Y:S02]  /*aae0*/  FADD.FTZ R2, R176, R2 ;  /* 0x00000002b0027221 */ /* 0x000fe40000010000 */
[----:B------:R-:W-:Y:S02]  /*aaf0*/  FADD.FTZ R0, R188, R0 ;  /* 0x00000000bc007221 */ /* 0x000fe40000010000 */
[----:B------:R-:W-:Y:S01]  /*ab00*/  FADD.FTZ R2, R175, R2 ;  /* 0x00000002af027221 */ /* 0x000fe20000010000 */
[C---:B-1----:R-:W-:Y:S03]  /*ab10*/  HMMA.16816.F32 R124, R168.reuse, R4, R124 ;  /* 0x00000004a87c723c */ /* 0x042fe6000000187c */
[----:B------:R-:W-:Y:S04]  /*ab20*/  FADD.FTZ R0, R185, R0 ;  /* 0x00000000b9007221 */ /* 0x000fe80000010000 */
        /* <DEDUP_REMOVED lines=13> */
.L_x_1604:
[----:B------:R-:W1:Y:S01]  /*ac00*/  S2UR UR8, SR_CTAID.X ;  /* 0x00000000000879c3 */ /* 0x000e620000002500 */
[----:B------:R-:W-:Y:S01]  /*ac10*/  ULDC.64 UR4, c[0x0][0x2c8] ;  /* 0x0000b20000047ab9 */ /* 0x000fe20000000a00 */
[----:B------:R-:W-:Y:S01]  /*ac20*/  PLOP3.LUT P0, PT, PT, PT, UP1, 0x40, 0x0 ;  /* 0x000000000000781c */ /* 0x000fe20003f0e818 */
[----:B------:R-:W-:-:S02]  /*ac30*/  UMOV UR7, 0x1 ;  /* 0x0000000100077882 */ /* 0x000fc40000000000 */
[----:B-1----:R-:W-:-:S04]  /*ac40*/  ULEA UR8, UR8, 0x7f, 0x7 ;  /* 0x0000007f08087891 */ /* 0x002fc8000f8e383f */
[----:B------:R-:W-:-:S03]  /*ac50*/  UIMAD.WIDE.U32 UR14, UR8, UR4, URZ ;  /* 0x00000004080e72a5 */ /* 0x000fc6000f8e003f */
[----:B------:R-:W-:Y:S02]  /*ac60*/  ULDC UR4, c[0x0][0x168] ;  /* 0x00005a0000047ab9 */ /* 0x000fe40000000800 */
[----:B------:R-:W-:Y:S02]  /*ac70*/  UIADD3 UR4, UR7, -UR4, URZ ;  /* 0x8000000407047290 */ /* 0x000fe4000fffe03f */
[----:B------:R-:W-:-:S03]  /*ac80*/  @UP2 USHF.R.U32.HI UR8, URZ, UR5, UR15 ;  /* 0x000000053f082299 */ /* 0x000fc6000801160f */
[----:B------:R-:W-:Y:S02]  /*ac90*/  ULDC UR5, c[0x0][0x1d0] ;  /* 0x0000740000057ab9 */ /* 0x000fe40000000800 */
[----:B------:R-:W-:-:S03]  /*aca0*/  UIADD3 UR5, UR8, UR5, UR4 ;  /* 0x0000000508057290 */ /* 0x000fc6000fffe004 */
[----:B------:R-:W-:Y:S02]  /*acb0*/  ULDC UR4, c[0x0][0x324] ;  /* 0x0000c90000047ab9 */ /* 0x000fe40000000800 */
[----:B------:R-:W-:-:S06]  /*acc0*/  UIADD3 UR4, UR5, -UR4, URZ ;  /* 0x8000000405047290 */ /* 0x000fcc000fffe03f */
        /* <DEDUP_REMOVED lines=12> */
.L_x_1615:
[----:B------:R-:W-:-:S04]  /*ad90*/  MOV R4, c[0x0][0x32c] ;  /* 0x0000cb0000047a02 */ /* 0x000fc80000000f00 */
[----:B------:R-:W-:-:S13]  /*ada0*/  ISETP.NE.AND P0, PT, R4, 0x1, PT ;  /* 0x000000010400780c */ /* 0x000fda0003f05270 */
[----:B------:R-:W-:-:S05]  /*adb0*/  @P0 IMAD.HI.U32 R4, R0, c[0x0][0x330], RZ ;  /* 0x0000cc0000040a27 */ /* 0x000fca00078e00ff */
[----:B------:R-:W-:-:S05]  /*adc0*/  @P0 SHF.R.U32.HI R0, RZ, c[0x0][0x334], R4 ;  /* 0x0000cd00ff000a19 */ /* 0x000fca0000011604 */
.L_x_1616:
[----:B------:R-:W-:-:S05]  /*add0*/  IMAD R0, R0, c[0x0][0x32c], RZ ;  /* 0x0000cb0000007a24 */ /* 0x000fca00078e02ff */
[----:B------:R-:W-:-:S04]  /*ade0*/  IMNMX R2, R2, R0, !PT ;  /* 0x0000000002027217 */ /* 0x000fc80007800200 */
.L_x_1614:
[----:B------:R-:W-:-:S04]  /*adf0*/  IADD3 R2, R2, 0x3f, RZ ;  /* 0x0000003f02027810 */ /* 0x000fc80007ffe0ff */
[----:B------:R-:W-:-:S04]  /*ae00*/  SHF.R.S32.HI R0, RZ, 0x1f, R2 ;  /* 0x0000001fff007819 */ /* 0x000fc80000011402 */
[----:B------:R-:W-:-:S04]  /*ae10*/  LEA.HI R0, R0, R2, RZ, 0x6 ;  /* 0x0000000200007211 */ /* 0x000fc800078f30ff */
[----:B------:R-:W-:-:S04]  /*ae20*/  SHF.R.S32.HI R0, RZ, 0x6, R0 ;  /* 0x00000006ff007819 */ /* 0x000fc80000011400 */
[----:B------:R-:W-:-:S04]  /*ae30*/  IMNMX R4, R231, R0, !PT ;  /* 0x00000000e7047217 */ /* 0x000fc80007800200 */
[----:B------:R-:W-:Y:S01]  /*ae40*/  ISETP.GE.AND P0, PT, R223, R4, PT ;  /* 0x00000004df00720c */ /* 0x000fe20003f06270 */
[----:B------:R1:W-:-:S12]  /*ae50*/  STL [R1+0x48], R4 ;  /* 0x0000480401007387 */ /* 0x0003d80000100800 */
[----:B------:R-:W-:Y:S05]  /*ae60*/  @!P0 BRA `(.L_x_1617) ;  /* 0x0000393000008947 */ /* 0x000fea0003800000 */
[----:B------:R-:W2:Y:S04]  /*ae70*/  LDL.64 R10, [R1+0x40] ;  /* 0x00004000010a7983 */ /* 0x000ea80000100a00 */
[----:B------:R-:W3:Y:S04]  /*ae80*/  LDL.64 R8, [R1+0x28] ;  /* 0x0000280001087983 */ /* 0x000ee80000100a00 */
[----:B------:R-:W4:Y:S04]  /*ae90*/  LDL.64 R6, [R1+0x38] ;  /* 0x0000380001067983 */ /* 0x000f280000100a00 */
[----:B-1----:R-:W5:Y:S01]  /*aea0*/  LDL.64 R4, [R1+0x30] ;  /* 0x0000300001047983 */ /* 0x002f620000100a00 */
[----:B------:R-:W-:Y:S01]  /*aeb0*/  MOV R134, R3 ;  /* 0x0000000300867202 */ /* 0x000fe20000000f00 */
[----:B------:R-:W-:-:S02]  /*aec0*/  IMAD.MOV.U32 R133, RZ, RZ, R132 ;  /* 0x000000ffff857224 */ /* 0x000fc400078e0084 */
[----:B------:R-:W-:Y:S01]  /*aed0*/  IMAD.MOV.U32 R224, RZ, RZ, R223 ;  /* 0x000000ffffe07224 */ /* 0x000fe200078e00df */
[C---:B--2---:R-:W-:Y:S02]  /*aee0*/  IADD3 R2, P6, R10.reuse, 0x40, RZ ;  /* 0x000000400a027810 */ /* 0x044fe40007fde0ff */
[C---:B------:R-:W-:Y:S02]  /*aef0*/  IADD3 R0, P5, R10.reuse, 0x80, RZ ;  /* 0x000000800a007810 */ /* 0x040fe40007fbe0ff */
[----:B------:R-:W-:Y:S01]  /*af00*/  IADD3 R10, P0, R10, 0xc0, RZ ;  /* 0x000000c00a0a7810 */ /* 0x000fe20007f1e0ff */
[----:B------:R3:W-:Y:S04]  /*af10*/  STL [R1+0x20], R2 ;  /* 0x0000200201007387 */ /* 0x0007e80000100800 */
[----:B------:R4:W-:Y:S04]  /*af20*/  STL [R1+0x18], R0 ;  /* 0x0000180001007387 */ /* 0x0009e80000100800 */
[----:B------:R1:W-:Y:S01]  /*af30*/  STL [R1+0x10], R10 ;  /* 0x0000100a01007387 */ /* 0x0003e20000100800 */
[----:B---3--:R-:W-:Y:S01]  /*af40*/  IMAD.X R2, RZ, RZ, R9, P6 ;  /* 0x000000ffff027224 */ /* 0x008fe200030e0609 */
[----:B----4-:R-:W-:-:S04]  /*af50*/  IADD3 R0, P6, R6, 0x40, RZ ;  /* 0x0000004006007810 */ /* 0x010fc80007fde0ff */
[----:B------:R2:W-:Y:S01]  /*af60*/  STL [R1+0x1c], R2 ;  /* 0x00001c0201007387 */ /* 0x0005e20000100800 */
[----:B-1----:R-:W-:-:S03]  /*af70*/  IMAD.X R10, RZ, RZ, R9, P5 ;  /* 0x000000ffff0a7224 */ /* 0x002fc600028e0609 */
[----:B------:R1:W-:Y:S04]  /*af80*/  STL [R1+0x8], R0 ;  /* 0x0000080001007387 */ /* 0x0003e80000100800 */
[----:B------:R-:W-:Y:S01]  /*af90*/  STL [R1+0x14], R10 ;  /* 0x0000140a01007387 */ /* 0x000fe20000100800 */
[----:B--2---:R-:W-:Y:S01]  /*afa0*/  IADD3 R2, P5, R6, 0x80, RZ ;  /* 0x0000008006027810 */ /* 0x004fe20007fbe0ff */
[----:B-1----:R-:W-:-:S04]  /*afb0*/  IMAD.X R0, RZ, RZ, R9, P0 ;  /* 0x000000ffff007224 */ /* 0x002fc800000e0609 */
[----:B------:R-:W-:Y:S04]  /*afc0*/  STL [R1], R2 ;  /* 0x0000000201007387 */ /* 0x000fe80000100800 */
[----:B------:R5:W-:Y:S01]  /*afd0*/  STL [R1+0xc], R0 ;  /* 0x00000c0001007387 */ /* 0x000be20000100800 */
[----:B------:R-:W-:Y:S02]  /*afe0*/  IADD3 R251, P0, R6, 0xc0, RZ ;  /* 0x000000c006fb7810 */ /* 0x000fe40007f1e0ff */
[----:B-----5:R-:W-:-:S05]  /*aff0*/  IADD3.X R0, RZ, R5, RZ, P6, !PT ;  /* 0x00000005ff007210 */ /* 0x020fca00037fe4ff */
[----:B------:R1:W-:Y:S01]  /*b000*/  STL [R1+0x4], R0 ;  /* 0x0000040001007387 */ /* 0x0003e20000100800 */
[----:B------:R-:W-:Y:S01]  /*b010*/  IMAD.X R252, RZ, RZ, R5, P5 ;  /* 0x000000fffffc7224 */ /* 0x000fe200028e0605 */
[----:B------:R-:W-:Y:S02]  /*b020*/  IADD3.X R250, RZ, R5, RZ, P0, !PT ;  /* 0x00000005fffa7210 */ /* 0x000fe400007fe4ff */
.L_x_1618:
[----:B------:R-:W2:Y:S01]  /*b030*/  LDL.64 R236, [R1+0x40] ;  /* 0x0000400001ec7983 */ /* 0x000ea20000100a00 */
[----:B------:R-:W-:Y:S04]  /*b040*/  DEPBAR.LE SB0, 0x0 ;  /* 0x000080000000791a */ /* 0x000fe80000000000 */
[----:B------:R-:W-:Y:S01]  /*b050*/  ISETP.GT.AND P6, PT, R231, R224, PT ;  /* 0x000000e0e700720c */ /* 0x000fe20003fc4270 */
[----:B------:R-:W3:Y:S01]  /*b060*/  LDL.64 R232, [R1+0x28] ;  /* 0x0000280001e87983 */ /* 0x000ee20000100a00 */
[----:B------:R-:W-:Y:S02]  /*b070*/  MOV R234, c[0x0][0x208] ;  /* 0x0000820000ea7a02 */ /* 0x000fe40000000f00 */
[----:B------:R-:W-:Y:S03]  /*b080*/  MOV R235, c[0x0][0x20c] ;  /* 0x0000830000eb7a02 */ /* 0x000fe60000000f00 */
[----:B------:R-:W4:Y:S04]  /*b090*/  LDL R230, [R1+0x20] ;  /* 0x0000200001e67983 */ /* 0x000f280000100800 */
[----:B------:R-:W5:Y:S02]  /*b0a0*/  LDL R229, [R1+0x1c] ;  /* 0x00001c0001e57983 */ /* 0x000f640000100800 */
[----:B-1----:R-:W-:Y:S01]  /*b0b0*/  @!P6 SHF.R.S32.HI R0, RZ, 0x1f, R224 ;  /* 0x0000001fff00e819 */ /* 0x002fe200000114e0 */
[----:B------:R-:W-:Y:S01]  /*b0c0*/  @!P6 IMAD.WIDE.U32 R2, R224, c[0x0][0x208], RZ ;  /* 0x00008200e002ea25 */ /* 0x000fe200078e00ff */
[----:B------:R-:W5:Y:S03]  /*b0d0*/  LDL R228, [R1+0x18] ;  /* 0x0000180001e47983 */ /* 0x000f660000100800 */
[----:B------:R-:W-:Y:S01]  /*b0e0*/  @!P6 IMAD R0, R0, c[0x0][0x208], RZ ;  /* 0x000082000000ea24 */ /* 0x000fe200078e02ff */
[----:B------:R-:W5:Y:S03]  /*b0f0*/  LDL R226, [R1+0x14] ;  /* 0x0000140001e27983 */ /* 0x000f660000100800 */
[----:B------:R-:W-:Y:S01]  /*b100*/  @!P6 IMAD R20, R224, c[0x0][0x20c], R0 ;  /* 0x00008300e014ea24 */ /* 0x000fe200078e0200 */
[----:B------:R-:W5:Y:S01]  /*b110*/  LDL R227, [R1+0x10] ;  /* 0x0000100001e37983 */ /* 0x000f620000100800 */
[C---:B------:R-:W-:Y:S03]  /*b120*/  @!P6 SHF.L.U32 R0, R2.reuse, 0x6, RZ ;  /* 0x000000060200e819 */ /* 0x040fe600000006ff */
[----:B------:R-:W5:Y:S01]  /*b130*/  LDL R223, [R1+0xc] ;  /* 0x00000c0001df7983 */ /* 0x000f620000100800 */
[----:B------:R-:W-:Y:S03]  /*b140*/  @!P6 IADD3 R28, R3, R20, RZ ;  /* 0x00000014031ce210 */ /* 0x000fe60007ffe0ff */
[----:B------:R-:W-:Y:S01]  /*b150*/  BAR.SYNC.DEFER_BLOCKING 0x0 ;  /* 0x0000000000007b1d */ /* 0x000fe20000010000 */
[----:B------:R-:W-:Y:S07]  /*b160*/  @!P6 SHF.L.U64.HI R2, R2, 0x6, R28 ;  /* 0x000000060202e819 */ /* 0x000fee000001021c */
[----:B------:R-:W-:Y:S08]  /*b170*/  LDSM.16.M88.4 R32, [R203+0x10100] ;  /* 0x01010000cb20783b */ /* 0x000ff00000000200 */
[----:B------:R-:W1:Y:S08]  /*b180*/  LDSM.16.M88.4 R8, [R196+0x8100] ;  /* 0x00810000c408783b */ /* 0x000e700000000200 */
[----:B------:R-:W1:Y:S08]  /*b190*/  LDSM.16.M88.4 R16, [R196+0x8900] ;  /* 0x00890000c410783b */ /* 0x000e700000000200 */
[----:B------:R-:W1:Y:S08]  /*b1a0*/  LDSM.16.M88.4 R24, [R196+0x9100] ;  /* 0x00910000c418783b */ /* 0x000e700000000200 */
[----:B------:R-:W2:Y:S08]  /*b1b0*/  LDSM.16.M88.4 R168, [R196+0x9900] ;  /* 0x00990000c4a8783b */ /* 0x000eb00000000200 */
[----:B------:R-:W-:Y:S01]  /*b1c0*/  LDSM.16.M88.4 R172, [R204+0x10100] ;  /* 0x01010000ccac783b */ /* 0x000fe20000000200 */
[C---:B-1----:R-:W-:Y:S07]  /*b1d0*/  HMMA.16816.F32 R4, R32.reuse, R8, RZ ;  /* 0x000000082004723c */ /* 0x042fee00000018ff */
[----:B------:R-:W1:Y:S01]  /*b1e0*/  LDSM.16.M88.4 R176, [R207] ;  /* 0x00000000cfb0783b */ /* 0x000e620000000200 */
[C---:B------:R-:W-:Y:S07]  /*b1f0*/  HMMA.16816.F32 R8, R32.reuse, R10, RZ ;  /* 0x0000000a2008723c */ /* 0x040fee00000018ff */
[----:B------:R-:W1:Y:S01]  /*b200*/  LDSM.16.M88.4 R180, [R222] ;  /* 0x00000000deb4783b */ /* 0x000e620000000200 */
[C---:B------:R-:W-:Y:S07]  /*b210*/  HMMA.16816.F32 R12, R32.reuse, R16, RZ ;  /* 0x00000010200c723c */ /* 0x040fee00000018ff */
[----:B------:R-:W1:Y:S01]  /*b220*/  LDSM.16.M88.4 R184, [R221] ;  /* 0x00000000ddb8783b */ /* 0x000e620000000200 */
[C---:B------:R-:W-:Y:S07]  /*b230*/  HMMA.16816.F32 R16, R32.reuse, R18, RZ ;  /* 0x000000122010723c */ /* 0x040fee00000018ff */
[----:B------:R-:W1:Y:S01]  /*b240*/  LDSM.16.M88.4 R188, [R220] ;  /* 0x00000000dcbc783b */ /* 0x000e620000000200 */
[C---:B------:R-:W-:Y:S08]  /*b250*/  HMMA.16816.F32 R20, R32.reuse, R24, RZ ;  /* 0x000000182014723c */ /* 0x040ff000000018ff */
[C---:B------:R-:W-:Y:S01]  /*b260*/  HMMA.16816.F32 R24, R32.reuse, R26, RZ ;  /* 0x0000001a2018723c */ /* 0x040fe200000018ff */
[----:B--2---:R-:W-:Y:S04]  /*b270*/  @!P6 IADD3 R3, P5, R0, R236, RZ ;  /* 0x000000ec0003e210 */ /* 0x004fe80007fbe0ff */
[C---:B------:R-:W-:Y:S02]  /*b280*/  @!P6 LEA R192, P0, R3.reuse, c[0x0][0x1f8], 0x1 ;  /* 0x00007e0003c0ea11 */ /* 0x040fe400078008ff */
[----:B---3--:R-:W-:Y:S01]  /*b290*/  @!P6 IADD3.X R28, R2, R233, RZ, P5, !PT ;  /* 0x000000e9021ce210 */ /* 0x008fe20002ffe4ff */
[----:B------:R-:W2:Y:S04]  /*b2a0*/  LDL R232, [R1+0x50] ;  /* 0x0000500001e87983 */ /* 0x000ea80000100800 */
[----:B------:R-:W-:Y:S02]  /*b2b0*/  @!P6 LEA.HI.X R193, R3, c[0x0][0x1fc], R28, 0x1, P0 ;  /* 0x00007f0003c1ea11 */ /* 0x000fe400000f0c1c */
[C---:B------:R-:W-:Y:S01]  /*b2c0*/  HMMA.16816.F32 R28, R32.reuse, R168, RZ ;  /* 0x000000a8201c723c */ /* 0x040fe200000018ff */
[----:B----4-:R-:W-:Y:S02]  /*b2d0*/  @!P6 IADD3 R3, P0, R0, R230, RZ ;  /* 0x000000e60003e210 */ /* 0x010fe40007f1e0ff */
[----:B------:R-:W-:Y:S01]  /*b2e0*/  @!PT LDS RZ, [RZ] ;  /* 0x00000000fffff984 */ /* 0x000fe20000000800 */
[----:B------:R-:W-:Y:S01]  /*b2f0*/  @!PT LDS RZ, [RZ] ;  /* 0x00000000fffff984 */ /* 0x000fe20000000800 */
[----:B------:R-:W-:Y:S01]  /*b300*/  @!PT LDS RZ, [RZ] ;  /* 0x00000000fffff984 */ /* 0x000fe20000000800 */
[----:B------:R3:W-:Y:S02]  /*b310*/  @!P6 LDGSTS.E.BYPASS.LTC128B.128 [R225+0x100], [R192.64], !P4 ;  /* 0x00100000c0e1efae */ /* 0x0007e4000e101d4c */
[C---:B------:R-:W-:Y:S02]  /*b320*/  @!P6 LEA R194, P5, R3.reuse, c[0x0][0x1f8], 0x1 ;  /* 0x00007e0003c2ea11 */ /* 0x040fe400078a08ff */
[----:B-----5:R-:W-:Y:S01]  /*b330*/  @!P6 IADD3.X R135, R2, R229, RZ, P0, !PT ;  /* 0x000000e50287e210 */ /* 0x020fe200007fe4ff */
[----:B------:R-:W-:Y:S01]  /*b340*/  HMMA.16816.F32 R32, R32, R170, RZ ;  /* 0x000000aa2020723c */ /* 0x000fe200000018ff */
[----:B------:R-:W-:Y:S03]  /*b350*/  @!P6 IADD3 R132, P0, R0, R228, RZ ;  /* 0x000000e40084e210 */ /* 0x000fe60007f1e0ff */
[----:B------:R-:W-:Y:S02]  /*b360*/  @!P6 LEA.HI.X R195, R3, c[0x0][0x1fc], R135, 0x1, P5 ;  /* 0x00007f0003c3ea11 */ /* 0x000fe400028f0c87 */
[----:B------:R-:W-:Y:S02]  /*b370*/  @!P6 IADD3.X R169, R2, R226, RZ, P0, !PT ;  /* 0x000000e202a9e210 */ /* 0x000fe400007fe4ff */
[C---:B-1----:R-:W-:Y:S01]  /*b380*/  HMMA.16816.F32 R4, R172.reuse, R176, R4 ;  /* 0x000000b0ac04723c */ /* 0x042fe20000001804 */
[----:B------:R1:W-:Y:S04]  /*b390*/  @!P6 LDGSTS.E.BYPASS.LTC128B.128 [R225+0x2100], [R194.64], !P3 ;  /* 0x02100000c2e1efae */ /* 0x0003e8000d901d4c */
[----:B------:R-:W-:Y:S02]  /*b3a0*/  @!P6 LEA R168, P0, R132, c[0x0][0x1f8], 0x1 ;  /* 0x00007e0084a8ea11 */ /* 0x000fe400078008ff */
[----:B------:R-:W-:Y:S01]  /*b3b0*/  @!P6 IADD3 R3, P5, R0, R227, RZ ;  /* 0x000000e30003e210 */ /* 0x000fe20007fbe0ff */
[C---:B------:R-:W-:Y:S04]  /*b3c0*/  HMMA.16816.F32 R8, R172.reuse, R178, R8 ;  /* 0x000000b2ac08723c */ /* 0x040fe80000001808 */
[----:B------:R-:W-:Y:S02]  /*b3d0*/  @!P6 LEA.HI.X R169, R132, c[0x0][0x1fc], R169, 0x1, P0 ;  /* 0x00007f0084a9ea11 */ /* 0x000fe400000f0ca9 */
[----:B------:R-:W-:Y:S02]  /*b3e0*/  @!P6 IADD3.X R135, R2, R223, RZ, P5, !PT ;  /* 0x000000df0287e210 */ /* 0x000fe40002ffe4ff */
[C---:B------:R-:W-:Y:S01]  /*b3f0*/  HMMA.16816.F32 R12, R172.reuse, R180, R12 ;  /* 0x000000b4ac0c723c */ /* 0x040fe2000000180c */
[----:B------:R4:W-:Y:S03]  /*b400*/  @!P6 LDGSTS.E.BYPASS.LTC128B.128 [R225+0x4100], [R168.64], !P2 ;  /* 0x04100000a8e1efae */ /* 0x0009e6000d101d4c */
[C---:B---3--:R-:W-:Y:S02]  /*b410*/  @!P6 LEA R192, P5, R3.reuse, c[0x0][0x1f8], 0x1 ;  /* 0x00007e0003c0ea11 */ /* 0x048fe400078a08ff */
[----:B------:R-:W-:Y:S02]  /*b420*/  @!P6 LEA R0, P0, R234, R0, 0x5 ;  /* 0x00000000ea00e211 */ /* 0x000fe400078028ff */
[C---:B------:R-:W-:Y:S04]  /*b430*/  HMMA.16816.F32 R16, R172.reuse, R182, R16 ;  /* 0x000000b6ac10723c */ /* 0x040fe80000001810 */
[----:B------:R-:W-:Y:S02]  /*b440*/  @!P6 LEA.HI.X R193, R3, c[0x0][0x1fc], R135, 0x1, P5 ;  /* 0x00007f0003c1ea11 */ /* 0x000fe400028f0c87 */
[----:B------:R-:W-:Y:S02]  /*b450*/  @!P6 IADD3 R132, P5, R0, R236, RZ ;  /* 0x000000ec0084e210 */ /* 0x000fe40007fbe0ff */
[C---:B------:R-:W-:Y:S01]  /*b460*/  HMMA.16816.F32 R20, R172.reuse, R184, R20 ;  /* 0x000000b8ac14723c */ /* 0x040fe20000001814 */
[----:B------:R1:W-:Y:S03]  /*b470*/  @!P6 LDGSTS.E.BYPASS.LTC128B.128 [R225+0x6100], [R192.64], !P1 ;  /* 0x06100000c0e1efae */ /* 0x0003e6000c901d4c */
[----:B------:R-:W-:Y:S02]  /*b480*/  @!P6 LEA.HI.X R2, R234, R2, R235, 0x5, P0 ;  /* 0x00000002ea02e211 */ /* 0x000fe400000f2ceb */
[----:B------:R-:W-:Y:S02]  /*b490*/  @!P6 IADD3 R3, P0, R0, R230, RZ ;  /* 0x000000e60003e210 */ /* 0x000fe40007f1e0ff */
[C---:B------:R-:W-:Y:S01]  /*b4a0*/  HMMA.16816.F32 R24, R172.reuse, R186, R24 ;  /* 0x000000baac18723c */ /* 0x040fe20000001818 */
[----:B------:R-:W3:Y:S03]  /*b4b0*/  LDL R230, [R1+0x8] ;  /* 0x0000080001e67983 */ /* 0x000ee60000100800 */
[----:B------:R-:W-:Y:S02]  /*b4c0*/  @!P6 IADD3.X R135, R2, R233, RZ, P5, !PT ;  /* 0x000000e90287e210 */ /* 0x000fe40002ffe4ff */
[C---:B------:R-:W-:Y:S02]  /*b4d0*/  @!P6 LEA R176, P5, R132.reuse, c[0x0][0x1f8], 0x1 ;  /* 0x00007e0084b0ea11 */ /* 0x040fe400078a08ff */
[C---:B------:R-:W-:Y:S04]  /*b4e0*/  HMMA.16816.F32 R28, R172.reuse, R188, R28 ;  /* 0x000000bcac1c723c */ /* 0x040fe8000000181c */
[----:B------:R-:W-:Y:S02]  /*b4f0*/  @!P6 LEA.HI.X R177, R132, c[0x0][0x1fc], R135, 0x1, P5 ;  /* 0x00007f0084b1ea11 */ /* 0x000fe400028f0c87 */
[----:B----4-:R-:W-:Y:S02]  /*b500*/  @!P6 IADD3.X R168, R2, R229, RZ, P0, !PT ;  /* 0x000000e502a8e210 */ /* 0x010fe400007fe4ff */
[----:B------:R-:W-:Y:S01]  /*b510*/  HMMA.16816.F32 R32, R172, R190, R32 ;  /* 0x000000beac20723c */ /* 0x000fe20000001820 */
[----:B------:R4:W-:Y:S03]  /*b520*/  @!P6 LDGSTS.E.BYPASS.LTC128B.128 [R225+0x1100], [R176.64], !P4 ;  /* 0x01100000b0e1efae */ /* 0x0009e6000e101d4c */
[C---:B------:R-:W-:Y:S02]  /*b530*/  @!P6 LEA R170, P0, R3.reuse, c[0x0][0x1f8], 0x1 ;  /* 0x00007e0003aaea11 */ /* 0x040fe400078008ff */
[----:B------:R-:W-:Y:S02]  /*b540*/  @!P6 IADD3 R132, P5, R0, R228, RZ ;  /* 0x000000e40084e210 */ /* 0x000fe40007fbe0ff */
[----:B------:R-:W-:Y:S01]  /*b550*/  @!P6 LEA.HI.X R171, R3, c[0x0][0x1fc], R168, 0x1, P0 ;  /* 0x00007f0003abea11 */ /* 0x000fe200000f0ca8 */
[----:B------:R-:W5:Y:S03]  /*b560*/  LDL R229, [R1+0x4] ;  /* 0x0000040001e57983 */ /* 0x000f660000100800 */
[----:B------:R-:W-:Y:S01]  /*b570*/  @!P6 IADD3.X R135, R2, R226, RZ, P5, !PT ;  /* 0x000000e20287e210 */ /* 0x000fe20002ffe4ff */
[----:B------:R1:W-:Y:S01]  /*b580*/  @!P6 LDGSTS.E.BYPASS.LTC128B.128 [R225+0x3100], [R170.64], !P3 ;  /* 0x03100000aae1efae */ /* 0x0003e2000d901d4c */
[----:B------:R-:W-:Y:S02]  /*b590*/  @!P6 LEA R168, P5, R132, c[0x0][0x1f8], 0x1 ;  /* 0x00007e0084a8ea11 */ /* 0x000fe400078a08ff */
[----:B------:R-:W-:Y:S02]  /*b5a0*/  @!P6 IADD3 R0, P0, R0, R227, RZ ;  /* 0x000000e30000e210 */ /* 0x000fe40007f1e0ff */
[----:B------:R-:W-:Y:S02]  /*b5b0*/  @!P6 LEA.HI.X R169, R132, c[0x0][0x1fc], R135, 0x1, P5 ;  /* 0x00007f0084a9ea11 */ /* 0x000fe400028f0c87 */
[----:B------:R-:W-:Y:S01]  /*b5c0*/  @!P6 IADD3.X R3, R2, R223, RZ, P0, !PT ;  /* 0x000000df0203e210 */ /* 0x000fe200007fe4ff */
[----:B------:R-:W2:Y:S01]  /*b5d0*/  LDL R226, [R1] ;  /* 0x0000000001e27983 */ /* 0x000ea20000100800 */
[----:B------:R-:W-:Y:S02]  /*b5e0*/  @!P6 LEA R2, P0, R0, c[0x0][0x1f8], 0x1 ;  /* 0x00007e000002ea11 */ /* 0x000fe400078008ff */
[----:B------:R-:W-:Y:S01]  /*b5f0*/  IADD3 R223, R224, -0x1, RZ ;  /* 0xffffffffe0df7810 */ /* 0x000fe20007ffe0ff */
[----:B------:R1:W-:Y:S01]  /*b600*/  @!P6 LDGSTS.E.BYPASS.LTC128B.128 [R225+0x5100], [R168.64], !P2 ;  /* 0x05100000a8e1efae */ /* 0x0003e2000d101d4c */
[----:B------:R-:W-:Y:S07]  /*b610*/  @!P6 LEA.HI.X R3, R0, c[0x0][0x1fc], R3, 0x1, P0 ;  /* 0x00007f000003ea11 */ /* 0x000fee00000f0c03 */
[----:B------:R2:W-:Y:S01]  /*b620*/  @!P6 LDGSTS.E.BYPASS.LTC128B.128 [R225+0x7100], [R2.64], !P1 ;  /* 0x0710000002e1efae */ /* 0x0005e2000c901d4c */
[----:B------:R-:W-:Y:S07]  /*b630*/  ISETP.GT.AND P6, PT, R224, R231, PT ;  /* 0x000000e7e000720c */ /* 0x000fee0003fc4270 */
[----:B----4-:R-:W-:Y:S08]  /*b640*/  LDSM.16.M88.4 R176, [R202+0x8100] ;  /* 0x00810000cab0783b */ /* 0x010ff00000000200 */
[----:B-1----:R-:W-:Y:S08]  /*b650*/  LDSM.16.M88.4 R192, [R202+0x8900] ;  /* 0x00890000cac0783b */ /* 0x002ff00000000200 */
[----:B------:R-:W1:Y:S08]  /*b660*/  LDSM.16.M88.4 R168, [R206+0x10100] ;  /* 0x01010000cea8783b */ /* 0x000e700000000200 */
[----:B------:R-:W4:Y:S08]  /*b670*/  LDSM.16.M88.4 R180, [R202+0x9100] ;  /* 0x00910000cab4783b */ /* 0x000f300000000200 */
[----:B------:R-:W0:Y:S08]  /*b680*/  LDGDEPBAR ;  /* 0x00000000000079af */ /* 0x000e300000000000 */
[----:B------:R-:W4:Y:S08]  /*b690*/  LDSM.16.M88.4 R184, [R202+0x9900] ;  /* 0x00990000cab8783b */ /* 0x000f300000000200 */
[----:B------:R-:W-:Y:S01]  /*b6a0*/  LDSM.16.M88.4 R172, [R205+0x10100] ;  /* 0x01010000cdac783b */ /* 0x000fe20000000200 */
[C---:B-1----:R-:W-:Y:S07]  /*b6b0*/  HMMA.16816.F32 R4, R168.reuse, R176, R4 ;  /* 0x000000b0a804723c */ /* 0x042fee0000001804 */
[----:B------:R-:W-:Y:S01]  /*b6c0*/  LDSM.16.M88.4 R188, [R201+0x800] ;  /* 0x00080000c9bc783b */ /* 0x000fe20000000200 */
[C---:B------:R-:W-:Y:S07]  /*b6d0*/  HMMA.16816.F32 R8, R168.reuse, R178, R8 ;  /* 0x000000b2a808723c */ /* 0x040fee0000001808 */
[----:B------:R-:W1:Y:S01]  /*b6e0*/  LDSM.16.M88.4 R176, [R201] ;  /* 0x00000000c9b0783b */ /* 0x000e620000000200 */
[C---:B------:R-:W-:Y:S08]  /*b6f0*/  HMMA.16816.F32 R12, R168.reuse, R192, R12 ;  /* 0x000000c0a80c723c */ /* 0x040ff0000000180c */
[C---:B------:R-:W-:Y:S01]  /*b700*/  HMMA.16816.F32 R16, R168.reuse, R194, R16 ;  /* 0x000000c2a810723c */ /* 0x040fe20000001810 */
[----:B------:R-:W1:Y:S07]  /*b710*/  LDSM.16.M88.4 R192, [R201+0x1000] ;  /* 0x00100000c9c0783b */ /* 0x000e6e0000000200 */
[C---:B----4-:R-:W-:Y:S08]  /*b720*/  HMMA.16816.F32 R20, R168.reuse, R180, R20 ;  /* 0x000000b4a814723c */ /* 0x050ff00000001814 */
[C---:B------:R-:W-:Y:S01]  /*b730*/  HMMA.16816.F32 R24, R168.reuse, R182, R24 ;  /* 0x000000b6a818723c */ /* 0x040fe20000001818 */
[----:B------:R-:W4:Y:S07]  /*b740*/  LDSM.16.M88.4 R180, [R201+0x1800] ;  /* 0x00180000c9b4783b */ /* 0x000f2e0000000200 */
[C---:B------:R-:W-:Y:S08]  /*b750*/  HMMA.16816.F32 R28, R168.reuse, R184, R28 ;  /* 0x000000b8a81c723c */ /* 0x040ff0000000181c */
[----:B------:R-:W-:Y:S01]  /*b760*/  HMMA.16816.F32 R32, R168, R186, R32 ;  /* 0x000000baa820723c */ /* 0x000fe20000001820 */
[----:B------:R-:W-:Y:S07]  /*b770*/  LDSM.16.M88.4 R168, [R203+0x14100] ;  /* 0x01410000cba8783b */ /* 0x000fee0000000200 */
[C---:B-1----:R-:W-:Y:S01]  /*b780*/  HMMA.16816.F32 R4, R172.reuse, R176, R4 ;  /* 0x000000b0ac04723c */ /* 0x042fe20000001804 */
[----:B------:R-:W1:Y:S07]  /*b790*/  LDSM.16.M88.4 R184, [R196+0xa100] ;  /* 0x00a10000c4b8783b */ /* 0x000e6e0000000200 */
        /* <DEDUP_REMOVED lines=8> */
[C---:B----4-:R-:W-:Y:S08]  /*b820*/  HMMA.16816.F32 R28, R172.reuse, R180, R28 ;  /* 0x000000b4ac1c723c */ /* 0x050ff0000000181c */
[----:B------:R-:W-:Y:S01]  /*b830*/  HMMA.16816.F32 R32, R172, R182, R32 ;  /* 0x000000b6ac20723c */ /* 0x000fe20000001820 */
[----:B------:R-:W4:Y:S07]  /*b840*/  LDSM.16.M88.4 R172, [R196+0xb900] ;  /* 0x00b90000c4ac783b */ /* 0x000f2e0000000200 */
[C---:B-1----:R-:W-:Y:S01]  /*b850*/  HMMA.16816.F32 R4, R168.reuse, R184, R4 ;  /* 0x000000b8a804723c */ /* 0x042fe20000001804 */
[----:B------:R-:W1:Y:S07]  /*b860*/  LDSM.16.M88.4 R180, [R204+0x14100] ;  /* 0x01410000ccb4783b */ /* 0x000e6e0000000200 */
[C---:B------:R-:W-:Y:S01]  /*b870*/  HMMA.16816.F32 R8, R168.reuse, R186, R8 ;  /* 0x000000baa808723c */ /* 0x040fe20000001808 */
[----:B------:R-:W1:Y:S07]  /*b880*/  LDSM.16.M88.4 R184, [R218] ;  /* 0x00000000dab8783b */ /* 0x000e6e0000000200 */
[C---:B------:R-:W-:Y:S08]  /*b890*/  HMMA.16816.F32 R12, R168.reuse, R176, R12 ;  /* 0x000000b0a80c723c */ /* 0x040ff0000000180c */
[C---:B------:R-:W-:Y:S01]  /*b8a0*/  HMMA.16816.F32 R16, R168.reuse, R178, R16 ;  /* 0x000000b2a810723c */ /* 0x040fe20000001810 */
[----:B------:R-:W-:Y:S07]  /*b8b0*/  LDSM.16.M88.4 R176, [R206+0x14100] ;  /* 0x01410000ceb0783b */ /* 0x000fee0000000200 */
[C---:B------:R-:W-:Y:S08]  /*b8c0*/  HMMA.16816.F32 R20, R168.reuse, R188, R20 ;  /* 0x000000bca814723c */ /* 0x040ff00000001814 */
[C---:B------:R-:W-:Y:S01]  /*b8d0*/  HMMA.16816.F32 R24, R168.reuse, R190, R24 ;  /* 0x000000bea818723c */ /* 0x040fe20000001818 */
[----:B------:R-:W-:Y:S07]  /*b8e0*/  LDSM.16.M88.4 R188, [R202+0xa100] ;  /* 0x00a10000cabc783b */ /* 0x000fee0000000200 */
[C---:B----4-:R-:W-:Y:S08]  /*b8f0*/  HMMA.16816.F32 R28, R168.reuse, R172, R28 ;  /* 0x000000aca81c723c */ /* 0x050ff0000000181c */
[----:B------:R-:W-:Y:S01]  /*b900*/  HMMA.16816.F32 R32, R168, R174, R32 ;  /* 0x000000aea820723c */ /* 0x000fe20000001820 */
[----:B------:R-:W4:Y:S07]  /*b910*/  LDSM.16.M88.4 R168, [R217] ;  /* 0x00000000d9a8783b */ /* 0x000f2e0000000200 */
[C---:B-1----:R-:W-:Y:S01]  /*b920*/  HMMA.16816.F32 R4, R180.reuse, R192, R4 ;  /* 0x000000c0b404723c */ /* 0x042fe20000001804 */
[----:B------:R-:W1:Y:S07]  /*b930*/  LDSM.16.M88.4 R172, [R216] ;  /* 0x00000000d8ac783b */ /* 0x000e6e0000000200 */
[C---:B------:R-:W-:Y:S01]  /*b940*/  HMMA.16816.F32 R8, R180.reuse, R194, R8 ;  /* 0x000000c2b408723c */ /* 0x040fe20000001808 */
[----:B------:R-:W1:Y:S07]  /*b950*/  LDSM.16.M88.4 R192, [R202+0xa900] ;  /* 0x00a90000cac0783b */ /* 0x000e6e0000000200 */
[C---:B------:R-:W-:Y:S08]  /*b960*/  HMMA.16816.F32 R12, R180.reuse, R184, R12 ;  /* 0x000000b8b40c723c */ /* 0x040ff0000000180c */
[C---:B------:R-:W-:Y:S01]  /*b970*/  HMMA.16816.F32 R16, R180.reuse, R186, R16 ;  /* 0x000000bab410723c */ /* 0x040fe20000001810 */
[----:B------:R-:W2:Y:S07]  /*b980*/  LDSM.16.M88.4 R184, [R202+0xb100] ;  /* 0x00b10000cab8783b */ /* 0x000eae0000000200 */
[C---:B----4-:R-:W-:Y:S08]  /*b990*/  HMMA.16816.F32 R20, R180.reuse, R168, R20 ;  /* 0x000000a8b414723c */ /* 0x050ff00000001814 */
[C---:B------:R-:W-:Y:S01]  /*b9a0*/  HMMA.16816.F32 R24, R180.reuse, R170, R24 ;  /* 0x000000aab418723c */ /* 0x040fe20000001818 */
[----:B------:R-:W4:Y:S07]  /*b9b0*/  LDSM.16.M88.4 R168, [R202+0xb900] ;  /* 0x00b90000caa8783b */ /* 0x000f2e0000000200 */
[C---:B-1----:R-:W-:Y:S08]  /*b9c0*/  HMMA.16816.F32 R28, R180.reuse, R172, R28 ;  /* 0x000000acb41c723c */ /* 0x042ff0000000181c */
[----:B------:R-:W-:Y:S01]  /*b9d0*/  HMMA.16816.F32 R32, R180, R174, R32 ;  /* 0x000000aeb420723c */ /* 0x000fe20000001820 */
[----:B------:R-:W-:Y:S07]  /*b9e0*/  LDSM.16.M88.4 R172, [R205+0x14100] ;  /* 0x01410000cdac783b */ /* 0x000fee0000000200 */
[C---:B------:R-:W-:Y:S01]  /*b9f0*/  HMMA.16816.F32 R4, R176.reuse, R188, R4 ;  /* 0x000000bcb004723c */ /* 0x040fe20000001804 */
[----:B------:R-:W1:Y:S07]  /*ba00*/  LDSM.16.M88.4 R180, [R201+0x2000] ;  /* 0x00200000c9b4783b */ /* 0x000e6e0000000200 */
[C---:B------:R-:W-:Y:S01]  /*ba10*/  HMMA.16816.F32 R8, R176.reuse, R190, R8 ;  /* 0x000000beb008723c */ /* 0x040fe20000001808 */
[----:B------:R-:W1:Y:S07]  /*ba20*/  LDSM.16.M88.4 R188, [R201+0x2800] ;  /* 0x00280000c9bc783b */ /* 0x000e6e0000000200 */
[C---:B------:R-:W-:Y:S08]  /*ba30*/  HMMA.16816.F32 R12, R176.reuse, R192, R12 ;  /* 0x000000c0b00c723c */ /* 0x040ff0000000180c */
[C---:B------:R-:W-:Y:S01]  /*ba40*/  HMMA.16816.F32 R16, R176.reuse, R194, R16 ;  /* 0x000000c2b010723c */ /* 0x040fe20000001810 */
[----:B------:R-:W3:Y:S07]  /*ba50*/  LDSM.16.M88.4 R192, [R201+0x3000] ;  /* 0x00300000c9c0783b */ /* 0x000eee0000000200 */
[C---:B--2---:R-:W-:Y:S08]  /*ba60*/  HMMA.16816.F32 R20, R176.reuse, R184, R20 ;  /* 0x000000b8b014723c */ /* 0x044ff00000001814 */
[C---:B------:R-:W-:Y:S01]  /*ba70*/  HMMA.16816.F32 R24, R176.reuse, R186, R24 ;  /* 0x000000bab018723c */ /* 0x040fe20000001818 */
[----:B------:R-:W2:Y:S07]  /*ba80*/  LDSM.16.M88.4 R184, [R201+0x3800] ;  /* 0x00380000c9b8783b */ /* 0x000eae0000000200 */
[C---:B----4-:R-:W-:Y:S08]  /*ba90*/  HMMA.16816.F32 R28, R176.reuse, R168, R28 ;  /* 0x000000a8b01c723c */ /* 0x050ff0000000181c */
[----:B------:R-:W-:Y:S01]  /*baa0*/  HMMA.16816.F32 R32, R176, R170, R32 ;  /* 0x000000aab020723c */ /* 0x000fe20000001820 */
[----:B------:R-:W-:Y:S07]  /*bab0*/  LDSM.16.M88.4 R168, [R203+0x18100] ;  /* 0x01810000cba8783b */ /* 0x000fee0000000200 */
[C---:B-1----:R-:W-:Y:S01]  /*bac0*/  HMMA.16816.F32 R4, R172.reuse, R180, R4 ;  /* 0x000000b4ac04723c */ /* 0x042fe20000001804 */
[----:B------:R-:W1:Y:S07]  /*bad0*/  LDSM.16.M88.4 R176, [R196+0xc100] ;  /* 0x00c10000c4b0783b */ /* 0x000e6e0000000200 */
[C---:B------:R-:W-:Y:S01]  /*bae0*/  HMMA.16816.F32 R8, R172.reuse, R182, R8 ;  /* 0x000000b6ac08723c */ /* 0x040fe20000001808 */
[----:B------:R-:W4:Y:S07]  /*baf0*/  LDSM.16.M88.4 R180, [R196+0xc900] ;  /* 0x00c90000c4b4783b */ /* 0x000f2e0000000200 */
[C---:B------:R-:W-:Y:S08]  /*bb00*/  HMMA.16816.F32 R12, R172.reuse, R188, R12 ;  /* 0x000000bcac0c723c */ /* 0x040ff0000000180c */
[C---:B------:R-:W-:Y:S01]  /*bb10*/  HMMA.16816.F32 R16, R172.reuse, R190, R16 ;  /* 0x000000beac10723c */ /* 0x040fe20000001810 */
[----:B------:R-:W4:Y:S07]  /*bb20*/  LDSM.16.M88.4 R188, [R196+0xd100] ;  /* 0x00d10000c4bc783b */ /* 0x000f2e0000000200 */
[C---:B---3--:R-:W-:Y:S08]  /*bb30*/  HMMA.16816.F32 R20, R172.reuse, R192, R20 ;  /* 0x000000c0ac14723c */ /* 0x048ff00000001814 */
[C---:B------:R-:W-:Y:S01]  /*bb40*/  HMMA.16816.F32 R24, R172.reuse, R194, R24 ;  /* 0x000000c2ac18723c */ /* 0x040fe20000001818 */
[----:B------:R-:W3:Y:S07]  /*bb50*/  LDSM.16.M88.4 R192, [R196+0xd900] ;  /* 0x00d90000c4c0783b */ /* 0x000eee0000000200 */
[C---:B--2---:R-:W-:Y:S08]  /*bb60*/  HMMA.16816.F32 R28, R172.reuse, R184, R28 ;  /* 0x000000b8ac1c723c */ /* 0x044ff0000000181c */
[----:B------:R-:W-:Y:S01]  /*bb70*/  HMMA.16816.F32 R32, R172, R186, R32 ;  /* 0x000000baac20723c */ /* 0x000fe20000001820 */
[----:B------:R-:W-:Y:S07]  /*bb80*/  LDSM.16.M88.4 R172, [R204+0x18100] ;  /* 0x01810000ccac783b */ /* 0x000fee0000000200 */
[C---:B-1----:R-:W-:Y:S01]  /*bb90*/  HMMA.16816.F32 R4, R168.reuse, R176, R4 ;  /* 0x000000b0a804723c */ /* 0x042fe20000001804 */
[----:B------:R-:W1:Y:S07]  /*bba0*/  LDSM.16.M88.4 R184, [R215] ;  /* 0x00000000d7b8783b */ /* 0x000e6e0000000200 */
[C---:B------:R-:W-:Y:S01]  /*bbb0*/  HMMA.16816.F32 R8, R168.reuse, R178, R8 ;  /* 0x000000b2a808723c */ /* 0x040fe20000001808 */
[----:B------:R-:W2:Y:S07]  /*bbc0*/  LDSM.16.M88.4 R176, [R214] ;  /* 0x00000000d6b0783b */ /* 0x000eae0000000200 */
[C---:B----4-:R-:W-:Y:S08]  /*bbd0*/  HMMA.16816.F32 R12, R168.reuse, R180, R12 ;  /* 0x000000b4a80c723c */ /* 0x050ff0000000180c */
[C---:B------:R-:W-:Y:S01]  /*bbe0*/  HMMA.16816.F32 R16, R168.reuse, R182, R16 ;  /* 0x000000b6a810723c */ /* 0x040fe20000001810 */
[----:B------:R-:W4:Y:S07]  /*bbf0*/  LDSM.16.M88.4 R180, [R213] ;  /* 0x00000000d5b4783b */ /* 0x000f2e0000000200 */
[C---:B------:R-:W-:Y:S08]  /*bc00*/  HMMA.16816.F32 R20, R168.reuse, R188, R20 ;  /* 0x000000bca814723c */ /* 0x040ff00000001814 */
[C---:B------:R-:W-:Y:S01]  /*bc10*/  HMMA.16816.F32 R24, R168.reuse, R190, R24 ;  /* 0x000000bea818723c */ /* 0x040fe20000001818 */
[----:B------:R-:W-:Y:S07]  /*bc20*/  LDSM.16.M88.4 R188, [R206+0x18100] ;  /* 0x01810000cebc783b */ /* 0x000fee0000000200 */
[C---:B---3--:R-:W-:Y:S08]  /*bc30*/  HMMA.16816.F32 R28, R168.reuse, R192, R28 ;  /* 0x000000c0a81c723c */ /* 0x048ff0000000181c */
[----:B------:R-:W-:Y:S01]  /*bc40*/  HMMA.16816.F32 R32, R168, R194, R32 ;  /* 0x000000c2a820723c */ /* 0x000fe20000001820 */
[----:B------:R-:W3:Y:S07]  /*bc50*/  LDSM.16.M88.4 R168, [R212] ;  /* 0x00000000d4a8783b */ /* 0x000eee0000000200 */
[C---:B-1----:R-:W-:Y:S01]  /*bc60*/  HMMA.16816.F32 R4, R172.reuse, R184, R4 ;  /* 0x000000b8ac04723c */ /* 0x042fe20000001804 */
[----:B------:R-:W1:Y:S07]  /*bc70*/  LDSM.16.M88.4 R192, [R202+0xc100] ;  /* 0x00c10000cac0783b */ /* 0x000e6e0000000200 */
[C---:B------:R-:W-:Y:S01]  /*bc80*/  HMMA.16816.F32 R8, R172.reuse, R186, R8 ;  /* 0x000000baac08723c */ /* 0x040fe20000001808 */
[----:B------:R-:W1:Y:S07]  /*bc90*/  LDSM.16.M88.4 R184, [R202+0xc900] ;  /* 0x00c90000cab8783b */ /* 0x000e6e0000000200 */
[C---:B--2---:R-:W-:Y:S08]  /*bca0*/  HMMA.16816.F32 R12, R172.reuse, R176, R12 ;  /* 0x000000b0ac0c723c */ /* 0x044ff0000000180c */
[C---:B------:R-:W-:Y:S01]  /*bcb0*/  HMMA.16816.F32 R16, R172.reuse, R178, R16 ;  /* 0x000000b2ac10723c */ /* 0x040fe20000001810 */
[----:B------:R-:W-:Y:S07]  /*bcc0*/  LDSM.16.M88.4 R176, [R205+0x18100] ;  /* 0x01810000cdb0783b */ /* 0x000fee0000000200 */
[C---:B----4-:R-:W-:Y:S08]  /*bcd0*/  HMMA.16816.F32 R20, R172.reuse, R180, R20 ;  /* 0x000000b4ac14723c */ /* 0x050ff00000001814 */
[C---:B------:R-:W-:Y:S01]  /*bce0*/  HMMA.16816.F32 R24, R172.reuse, R182, R24 ;  /* 0x000000b6ac18723c */ /* 0x040fe20000001818 */
[----:B------:R-:W-:Y:S07]  /*bcf0*/  LDSM.16.M88.4 R180, [R201+0x4000] ;  /* 0x00400000c9b4783b */ /* 0x000fee0000000200 */
[C---:B---3--:R-:W-:Y:S08]  /*bd00*/  HMMA.16816.F32 R28, R172.reuse, R168, R28 ;  /* 0x000000a8ac1c723c */ /* 0x048ff0000000181c */
[----:B------:R-:W-:Y:S01]  /*bd10*/  HMMA.16816.F32 R32, R172, R170, R32 ;  /* 0x000000aaac20723c */ /* 0x000fe20000001820 */
[----:B------:R-:W2:Y:S07]  /*bd20*/  LDSM.16.M88.4 R168, [R202+0xd100] ;  /* 0x00d10000caa8783b */ /* 0x000eae0000000200 */
[C---:B-1----:R-:W-:Y:S01]  /*bd30*/  HMMA.16816.F32 R4, R188.reuse, R192, R4 ;  /* 0x000000c0bc04723c */ /* 0x042fe20000001804 */
[----:B------:R-:W1:Y:S07]  /*bd40*/  LDSM.16.M88.4 R172, [R202+0xd900] ;  /* 0x00d90000caac783b */ /* 0x000e6e0000000200 */
[C---:B------:R-:W-:Y:S01]  /*bd50*/  HMMA.16816.F32 R8, R188.reuse, R194, R8 ;  /* 0x000000c2bc08723c */ /* 0x040fe20000001808 */
[----:B------:R-:W3:Y:S07]  /*bd60*/  LDSM.16.M88.4 R192, [R201+0x4800] ;  /* 0x00480000c9c0783b */ /* 0x000eee0000000200 */
        /* <DEDUP_REMOVED lines=8> */
[----:B------:R-:W-:Y:S07]  /*bdf0*/  LDSM.16.M88.4 R172, [R203+0x1c100] ;  /* 0x01c10000cbac783b */ /* 0x000fee0000000200 */
[C---:B------:R-:W-:Y:S01]  /*be00*/  HMMA.16816.F32 R4, R176.reuse, R180, R4 ;  /* 0x000000b4b004723c */ /* 0x040fe20000001804 */
[----:B------:R-:W-:Y:S07]  /*be10*/  LDSM.16.M88.4 R188, [R196+0xe900] ;  /* 0x00e90000c4bc783b */ /* 0x000fee0000000200 */
[C---:B------:R-:W-:Y:S01]  /*be20*/  HMMA.16816.F32 R8, R176.reuse, R182, R8 ;  /* 0x000000b6b008723c */ /* 0x040fe20000001808 */
[----:B------:R-:W1:Y:S07]  /*be30*/  LDSM.16.M88.4 R180, [R196+0xe100] ;  /* 0x00e10000c4b4783b */ /* 0x000e6e0000000200 */
[C---:B---3--:R-:W-:Y:S08]  /*be40*/  HMMA.16816.F32 R12, R176.reuse, R192, R12 ;  /* 0x000000c0b00c723c */ /* 0x048ff0000000180c */
[C---:B------:R-:W-:Y:S01]  /*be50*/  HMMA.16816.F32 R16, R176.reuse, R194, R16 ;  /* 0x000000c2b010723c */ /* 0x040fe20000001810 */
[----:B------:R-:W3:Y:S07]  /*be60*/  LDSM.16.M88.4 R192, [R196+0xf100] ;  /* 0x00f10000c4c0783b */ /* 0x000eee0000000200 */
[C---:B----4-:R-:W-:Y:S08]  /*be70*/  HMMA.16816.F32 R20, R176.reuse, R184, R20 ;  /* 0x000000b8b014723c */ /* 0x050ff00000001814 */
[C---:B------:R-:W-:Y:S01]  /*be80*/  HMMA.16816.F32 R24, R176.reuse, R186, R24 ;  /* 0x000000bab018723c */ /* 0x040fe20000001818 */
[----:B------:R-:W4:Y:S07]  /*be90*/  LDSM.16.M88.4 R184, [R196+0xf900] ;  /* 0x00f90000c4b8783b */ /* 0x000f2e0000000200 */
[C---:B--2---:R-:W-:Y:S08]  /*bea0*/  HMMA.16816.F32 R28, R176.reuse, R168, R28 ;  /* 0x000000a8b01c723c */ /* 0x044ff0000000181c */
[----:B------:R-:W-:Y:S01]  /*beb0*/  HMMA.16816.F32 R32, R176, R170, R32 ;  /* 0x000000aab020723c */ /* 0x000fe20000001820 */
[----:B------:R-:W-:Y:S07]  /*bec0*/  LDSM.16.M88.4 R168, [R204+0x1c100] ;  /* 0x01c10000cca8783b */ /* 0x000fee0000000200 */
[C---:B-1----:R-:W-:Y:S01]  /*bed0*/  HMMA.16816.F32 R4, R172.reuse, R180, R4 ;  /* 0x000000b4ac04723c */ /* 0x042fe20000001804 */
[----:B------:R-:W1:Y:S07]  /*bee0*/  LDSM.16.M88.4 R176, [R211] ;  /* 0x00000000d3b0783b */ /* 0x000e6e0000000200 */
        /* <DEDUP_REMOVED lines=8> */
[C---:B----4-:R-:W-:Y:S08]  /*bf70*/  HMMA.16816.F32 R28, R172.reuse, R184, R28 ;  /* 0x000000b8ac1c723c */ /* 0x050ff0000000181c */
[----:B------:R-:W-:Y:S01]  /*bf80*/  HMMA.16816.F32 R32, R172, R186, R32 ;  /* 0x000000baac20723c */ /* 0x000fe20000001820 */
[----:B------:R-:W-:Y:S07]  /*bf90*/  LDSM.16.M88.4 R172, [R206+0x1c100] ;  /* 0x01c10000ceac783b */ /* 0x000fee0000000200 */
[C---:B-1----:R-:W-:Y:S01]  /*bfa0*/  HMMA.16816.F32 R4, R168.reuse, R176, R4 ;  /* 0x000000b0a804723c */ /* 0x042fe20000001804 */
[----:B------:R-:W1:Y:S07]  /*bfb0*/  LDSM.16.M88.4 R184, [R202+0xe100] ;  /* 0x00e10000cab8783b */ /* 0x000e6e0000000200 */
[C---:B------:R-:W-:Y:S01]  /*bfc0*/  HMMA.16816.F32 R8, R168.reuse, R178, R8 ;  /* 0x000000b2a808723c */ /* 0x040fe20000001808 */
[----:B------:R-:W4:Y:S07]  /*bfd0*/  LDSM.16.M88.4 R176, [R202+0xe900] ;  /* 0x00e90000cab0783b */ /* 0x000f2e0000000200 */
        /* <DEDUP_REMOVED lines=8> */
[----:B------:R-:W3:Y:S07]  /*c060*/  LDSM.16.M88.4 R168, [R202+0xf900] ;  /* 0x00f90000caa8783b */ /* 0x000eee0000000200 */
[C---:B-1----:R-:W-:Y:S01]  /*c070*/  HMMA.16816.F32 R4, R172.reuse, R184, R4 ;  /* 0x000000b8ac04723c */ /* 0x042fe20000001804 */
[----:B------:R-:W5:Y:S06]  /*c080*/  LDL.64 R184, [R1+0x30] ;  /* 0x0000300001b87983 */ /* 0x000f6c0000100a00 */
[----:B------:R-:W1:Y:S01]  /*c090*/  LDSM.16.M88.4 R192, [R201+0x6000] ;  /* 0x00600000c9c0783b */ /* 0x000e620000000200 */
[C---:B------:R-:W-:Y:S07]  /*c0a0*/  HMMA.16816.F32 R8, R172.reuse, R186, R8 ;  /* 0x000000baac08723c */ /* 0x040fee0000001808 */
[----:B------:R-:W5:Y:S01]  /*c0b0*/  LDL.64 R186, [R1+0x38] ;  /* 0x0000380001ba7983 */ /* 0x000f620000100a00 */
[C---:B----4-:R-:W-:Y:S08]  /*c0c0*/  HMMA.16816.F32 R12, R172.reuse, R176, R12 ;  /* 0x000000b0ac0c723c */ /* 0x050ff0000000180c */
[C---:B------:R-:W-:Y:S08]  /*c0d0*/  HMMA.16816.F32 R16, R172.reuse, R178, R16 ;  /* 0x000000b2ac10723c */ /* 0x040ff00000001810 */
[C---:B--2---:R-:W-:Y:S08]  /*c0e0*/  HMMA.16816.F32 R20, R172.reuse, R180, R20 ;  /* 0x000000b4ac14723c */ /* 0x044ff00000001814 */
[C---:B------:R-:W-:Y:S07]  /*c0f0*/  HMMA.16816.F32 R24, R172.reuse, R182, R24 ;  /* 0x000000b6ac18723c */ /* 0x040fee0000001818 */
[----:B------:R-:W-:Y:S01]  /*c100*/  MOV R183, c[0x0][0x1e0] ;  /* 0x0000780000b77a02 */ /* 0x000fe20000000f00 */
[C---:B---3--:R-:W-:Y:S04]  /*c110*/  HMMA.16816.F32 R28, R172.reuse, R168, R28 ;  /* 0x000000a8ac1c723c */ /* 0x048fe8000000181c */
[----:B------:R-:W-:Y:S04]  /*c120*/  SHF.L.U32 R183, R183, 0x5, RZ ;  /* 0x00000005b7b77819 */ /* 0x000fe800000006ff */
[----:B------:R-:W-:Y:S01]  /*c130*/  HMMA.16816.F32 R32, R172, R170, R32 ;  /* 0x000000aaac20723c */ /* 0x000fe20000001820 */
[----:B------:R-:W2:Y:S07]  /*c140*/  LDSM.16.M88.4 R168, [R201+0x6800] ;  /* 0x00680000c9a8783b */ /* 0x000eae0000000200 */
[C---:B-1----:R-:W-:Y:S08]  /*c150*/  HMMA.16816.F32 R4, R188.reuse, R192, R4 ;  /* 0x000000c0bc04723c */ /* 0x042ff00000001804 */
[C---:B------:R-:W-:Y:S11]  /*c160*/  HMMA.16816.F32 R8, R188.reuse, R194, R8 ;  /* 0x000000c2bc08723c */ /* 0x040ff60000001808 */
[----:B------:R-:W-:Y:S05]  /*c170*/  @!UPT UIADD3 URZ, URZ, URZ, URZ ;  /* 0x0000003f3f3ff290 */ /* 0x000fea000fffe03f */
[----:B------:R-:W-:Y:S02]  /*c180*/  FMUL.FTZ R4, R4, c[0x0][0x320] ;  /* 0x0000c80004047a20 */ /* 0x000fe40000410000 */
[----:B------:R-:W-:Y:S02]  /*c190*/  FMUL.FTZ R5, R5, c[0x0][0x320] ;  /* 0x0000c80005057a20 */ /* 0x000fe40000410000 */
[----:B------:R-:W-:Y:S01]  /*c1a0*/  FMUL.FTZ R6, R6, c[0x0][0x320] ;  /* 0x0000c80006067a20 */ /* 0x000fe20000410000 */
[----:B------:R-:W1:Y:S01]  /*c1b0*/  MUFU.TANH R172, R4 ;  /* 0x0000000400ac7308 */ /* 0x000e620000002400 */
[----:B------:R-:W-:Y:S02]  /*c1c0*/  FMUL.FTZ R7, R7, c[0x0][0x320] ;  /* 0x0000c80007077a20 */ /* 0x000fe40000410000 */
[----:B------:R-:W-:Y:S01]  /*c1d0*/  FMUL.FTZ R8, R8, c[0x0][0x320] ;  /* 0x0000c80008087a20 */ /* 0x000fe20000410000 */
[C---:B--2---:R-:W-:Y:S03]  /*c1e0*/  HMMA.16816.F32 R12, R188.reuse, R168, R12 ;  /* 0x000000a8bc0c723c */ /* 0x044fe6000000180c */
[----:B------:R-:W-:Y:S02]  /*c1f0*/  FMUL.FTZ R9, R9, c[0x0][0x320] ;  /* 0x0000c80009097a20 */ /* 0x000fe40000410000 */
[----:B------:R-:W-:Y:S01]  /*c200*/  FMUL.FTZ R10, R10, c[0x0][0x320] ;  /* 0x0000c8000a0a7a20 */ /* 0x000fe20000410000 */
[----:B------:R-:W2:Y:S01]  /*c210*/  MUFU.TANH R173, R5 ;  /* 0x0000000500ad7308 */ /* 0x000ea20000002400 */
[----:B------:R-:W-:Y:S01]  /*c220*/  FMUL.FTZ R11, R11, c[0x0][0x320] ;  /* 0x0000c8000b0b7a20 */ /* 0x000fe20000410000 */
[C---:B------:R-:W-:Y:S08]  /*c230*/  HMMA.16816.F32 R16, R188.reuse, R170, R16 ;  /* 0x000000aabc10723c */ /* 0x040ff00000001810 */
[----:B------:R-:W3:Y:S01]  /*c240*/  MUFU.TANH R178, R6 ;  /* 0x0000000600b27308 */ /* 0x000ee20000002400 */
[----:B-1----:R-:W-:Y:S07]  /*c250*/  FMNMX.FTZ R0, R172, R133, !PT ;  /* 0x00000085ac007209 */ /* 0x002fee0007810000 */
[----:B------:R-:W-:Y:S02]  /*c260*/  FMUL.FTZ R12, R12, c[0x0][0x320] ;  /* 0x0000c8000c0c7a20 */ /* 0x000fe40000410000 */
[----:B------:R1:W4:Y:S01]  /*c270*/  MUFU.TANH R177, R7 ;  /* 0x0000000700b17308 */ /* 0x0003220000002400 */
[----:B------:R-:W-:Y:S02]  /*c280*/  FMUL.FTZ R13, R13, c[0x0][0x320] ;  /* 0x0000c8000d0d7a20 */ /* 0x000fe40000410000 */
[----:B------:R-:W-:Y:S01]  /*c290*/  FMUL.FTZ R14, R14, c[0x0][0x320] ;  /* 0x0000c8000e0e7a20 */ /* 0x000fe20000410000 */
[----:B--2---:R-:W-:Y:S01]  /*c2a0*/  FMNMX.FTZ R0, R173, R0, !PT ;  /* 0x00000000ad007209 */ /* 0x004fe20007810000 */
[----:B------:R-:W-:Y:S02]  /*c2b0*/  FMUL.FTZ R15, R15, c[0x0][0x320] ;  /* 0x0000c8000f0f7a20 */ /* 0x000fe40000410000 */
[----:B------:R-:W-:Y:S02]  /*c2c0*/  FMUL.FTZ R16, R16, c[0x0][0x320] ;  /* 0x0000c80010107a20 */ /* 0x000fe40000410000 */
[----:B------:R-:W-:Y:S01]  /*c2d0*/  FMUL.FTZ R17, R17, c[0x0][0x320] ;  /* 0x0000c80011117a20 */ /* 0x000fe20000410000 */
[----:B------:R-:W2:Y:S01]  /*c2e0*/  MUFU.TANH R174, R8 ;  /* 0x0000000800ae7308 */ /* 0x000ea20000002400 */
[----:B------:R-:W-:Y:S02]  /*c2f0*/  FMUL.FTZ R18, R18, c[0x0][0x320] ;  /* 0x0000c80012127a20 */ /* 0x000fe40000410000 */
[----:B------:R-:W-:Y:S01]  /*c300*/  FMUL.FTZ R19, R19, c[0x0][0x320] ;  /* 0x0000c80013137a20 */ /* 0x000fe20000410000 */
[----:B---3--:R-:W-:Y:S06]  /*c310*/  FMNMX.FTZ R2, R178, R134, !PT ;  /* 0x00000086b2027209 */ /* 0x008fec0007810000 */
[----:B------:R-:W3:Y:S01]  /*c320*/  MUFU.TANH R169, R9 ;  /* 0x0000000900a97308 */ /* 0x000ee20000002400 */
[----:B-1----:R-:W1:Y:S01]  /*c330*/  LDSM.16.M88.4 R4, [R201+0x7000] ;  /* 0x00700000c904783b */ /* 0x002e620000000200 */
[----:B----4-:R-:W-:Y:S08]  /*c340*/  FMNMX.FTZ R2, R177, R2, !PT ;  /* 0x00000002b1027209 */ /* 0x010ff00007810000 */
[----:B------:R-:W4:Y:S01]  /*c350*/  MUFU.TANH R175, R10 ;  /* 0x0000000a00af7308 */ /* 0x000f220000002400 */
[----:B--2---:R-:W-:Y:S09]  /*c360*/  FMNMX.FTZ R0, R174, R0, !PT ;  /* 0x00000000ae007209 */ /* 0x004ff20007810000 */
[----:B------:R2:W1:Y:S01]  /*c370*/  MUFU.TANH R176, R11 ;  /* 0x0000000b00b07308 */ /* 0x0004620000002400 */
[----:B---3--:R-:W-:Y:S09]  /*c380*/  FMNMX.FTZ R0, R169, R0, !PT ;  /* 0x00000000a9007209 */ /* 0x008ff20007810000 */
[----:B------:R-:W-:Y:S01]  /*c390*/  MUFU.TANH R227, R18 ;  /* 0x0000001200e37308 */ /* 0x000fe20000002400 */
[----:B----4-:R-:W-:Y:S09]  /*c3a0*/  FMNMX.FTZ R2, R175, R2, !PT ;  /* 0x00000002af027209 */ /* 0x010ff20007810000 */
[----:B------:R-:W3:Y:S01]  /*c3b0*/  MUFU.TANH R171, R12 ;  /* 0x0000000c00ab7308 */ /* 0x000ee20000002400 */
[C---:B-1----:R-:W-:Y:S01]  /*c3c0*/  HMMA.16816.F32 R20, R188.reuse, R4, R20 ;  /* 0x00000004bc14723c */ /* 0x042fe20000001814 */
[----:B--2---:R-:W1:Y:S01]  /*c3d0*/  LDSM.16.M88.4 R8, [R201+0x7800] ;  /* 0x00780000c908783b */ /* 0x004e620000000200 */
[----:B------:R-:W-:Y:S07]  /*c3e0*/  DEPBAR.LE SB0, 0x0 ;  /* 0x000080000000791a */ /* 0x000fee0000000000 */
[----:B------:R-:W2:Y:S03]  /*c3f0*/  MUFU.TANH R179, R13 ;  /* 0x0000000d00b37308 */ /* 0x000ea60000002400 */
[----:B------:R-:W-:Y:S01]  /*c400*/  FMNMX.FTZ R2, R176, R2, !PT ;  /* 0x00000002b0027209 */ /* 0x000fe20007810000 */
[C---:B------:R-:W-:Y:S01]  /*c410*/  HMMA.16816.F32 R24, R188.reuse, R6, R24 ;  /* 0x00000006bc18723c */ /* 0x040fe20000001818 */
[----:B------:R-:W-:Y:S04]  /*c420*/  BAR.SYNC.DEFER_BLOCKING 0x0 ;  /* 0x0000000000007b1d */ /* 0x000fe80000010000 */
[----:B---3--:R-:W-:Y:S07]  /*c430*/  FMNMX.FTZ R0, R171, R0, !PT ;  /* 0x00000000ab007209 */ /* 0x008fee0007810000 */
[----:B------:R-:W-:Y:S02]  /*c440*/  FMUL.FTZ R23, R23, c[0x0][0x320] ;  /* 0x0000c80017177a20 */ /* 0x000fe40000410000 */
[----:B------:R-:W-:Y:S02]  /*c450*/  FMUL.FTZ R20, R20, c[0x0][0x320] ;  /* 0x0000c80014147a20 */ /* 0x000fe40000410000 */
[----:B------:R-:W-:Y:S02]  /*c460*/  FMUL.FTZ R22, R22, c[0x0][0x320] ;  /* 0x0000c80016167a20 */ /* 0x000fe40000410000 */
[----:B------:R-:W-:Y:S01]  /*c470*/  FMUL.FTZ R21, R21, c[0x0][0x320] ;  /* 0x0000c80015157a20 */ /* 0x000fe20000410000 */
[----:B--2---:R-:W-:Y:S05]  /*c480*/  FMNMX.FTZ R0, R179, R0, !PT ;  /* 0x00000000b3007209 */ /* 0x004fea0007810000 */
[----:B------:R-:W-:Y:S01]  /*c490*/  FMUL.FTZ R24, R24, c[0x0][0x320] ;  /* 0x0000c80018187a20 */ /* 0x000fe20000410000 */
[----:B------:R-:W2:Y:S01]  /*c4a0*/  MUFU.TANH R180, R14 ;  /* 0x0000000e00b47308 */ /* 0x000ea20000002400 */
[----:B------:R-:W-:Y:S02]  /*c4b0*/  FMUL.FTZ R25, R25, c[0x0][0x320] ;  /* 0x0000c80019197a20 */ /* 0x000fe40000410000 */
[----:B------:R-:W-:Y:S02]  /*c4c0*/  FMUL.FTZ R26, R26, c[0x0][0x320] ;  /* 0x0000c8001a1a7a20 */ /* 0x000fe40000410000 */
[----:B------:R-:W-:Y:S01]  /*c4d0*/  FMUL.FTZ R27, R27, c[0x0][0x320] ;  /* 0x0000c8001b1b7a20 */ /* 0x000fe20000410000 */
[C---:B-1----:R-:W-:Y:S04]  /*c4e0*/  HMMA.16816.F32 R28, R188.reuse, R8, R28 ;  /* 0x00000008bc1c723c */ /* 0x042fe8000000181c */
[----:B------:R-:W1:Y:S03]  /*c4f0*/  MUFU.TANH R182, R16 ;  /* 0x0000001000b67308 */ /* 0x000e660000002400 */
[----:B------:R-:W-:Y:S01]  /*c500*/  @P6 IMAD.WIDE.U32 R8, R223, c[0x0][0x1e0], RZ ;  /* 0x00007800df086a25 */ /* 0x000fe200078e00ff */
[----:B------:R-:W-:Y:S06]  /*c510*/  HMMA.16816.F32 R32, R188, R10, R32 ;  /* 0x0000000abc20723c */ /* 0x000fec0000001820 */
[----:B------:R-:W3:Y:S01]  /*c520*/  MUFU.TANH R181, R15 ;  /* 0x0000000f00b57308 */ /* 0x000ee20000002400 */
[----:B------:R-:W-:Y:S02]  /*c530*/  @P6 SHF.L.U32 R5, R8, 0x6, RZ ;  /* 0x0000000608056819 */ /* 0x000fe400000006ff */
[----:B--2---:R-:W-:Y:S07]  /*c540*/  FMNMX.FTZ R2, R180, R2, !PT ;  /* 0x00000002b4027209 */ /* 0x004fee0007810000 */
[----:B------:R-:W2:Y:S01]  /*c550*/  MUFU.TANH R192, R17 ;  /* 0x0000001100c07308 */ /* 0x000ea20000002400 */
[----:B------:R-:W-:Y:S01]  /*c560*/  FMUL.FTZ R28, R28, c[0x0][0x320] ;  /* 0x0000c8001c1c7a20 */ /* 0x000fe20000410000 */
[----:B-1----:R-:W-:Y:S01]  /*c570*/  FMNMX.FTZ R0, R182, R0, !PT ;  /* 0x00000000b6007209 */ /* 0x002fe20007810000 */
[----:B------:R-:W-:Y:S02]  /*c580*/  FMUL.FTZ R29, R29, c[0x0][0x320] ;  /* 0x0000c8001d1d7a20 */ /* 0x000fe40000410000 */
[----:B------:R-:W-:Y:S02]  /*c590*/  FMUL.FTZ R30, R30, c[0x0][0x320] ;  /* 0x0000c8001e1e7a20 */ /* 0x000fe40000410000 */
[----:B------:R-:W-:Y:S03]  /*c5a0*/  FMUL.FTZ R31, R31, c[0x0][0x320] ;  /* 0x0000c8001f1f7a20 */ /* 0x000fe60000410000 */
[----:B------:R-:W1:Y:S01]  /*c5b0*/  MUFU.TANH R234, R20 ;  /* 0x0000001400ea7308 */ /* 0x000e620000002400 */
[----:B------:R-:W-:Y:S02]  /*c5c0*/  FMUL.FTZ R32, R32, c[0x0][0x320] ;  /* 0x0000c80020207a20 */ /* 0x000fe40000410000 */
[----:B------:R-:W-:Y:S01]  /*c5d0*/  FMUL.FTZ R33, R33, c[0x0][0x320] ;  /* 0x0000c80021217a20 */ /* 0x000fe20000410000 */
[----:B---3--:R-:W-:Y:S01]  /*c5e0*/  FMNMX.FTZ R2, R181, R2, !PT ;  /* 0x00000002b5027209 */ /* 0x008fe20007810000 */
[----:B------:R-:W-:Y:S03]  /*c5f0*/  FMUL.FTZ R34, R34, c[0x0][0x320] ;  /* 0x0000c80022227a20 */ /* 0x000fe60000410000 */
[----:B------:R-:W-:Y:S02]  /*c600*/  FMNMX.FTZ R2, R227, R2, !PT ;  /* 0x00000002e3027209 */ /* 0x000fe40007810000 */
[----:B------:R-:W-:Y:S01]  /*c610*/  MUFU.TANH R235, R21 ;  /* 0x0000001500eb7308 */ /* 0x000fe20000002400 */
[----:B--2---:R-:W-:Y:S09]  /*c620*/  FMNMX.FTZ R0, R192, R0, !PT ;  /* 0x00000000c0007209 */ /* 0x004ff20007810000 */
[----:B------:R-:W2:Y:S01]  /*c630*/  MUFU.TANH R228, R19 ;  /* 0x0000001300e47308 */ /* 0x000ea20000002400 */
[----:B-1----:R-:W-:Y:S09]  /*c640*/  FMNMX.FTZ R0, R234, R0, !PT ;  /* 0x00000000ea007209 */ /* 0x002ff20007810000 */
[----:B------:R-:W1:Y:S10]  /*c650*/  MUFU.TANH R238, R24 ;  /* 0x0000001800ee7308 */ /* 0x000e740000002400 */
[----:B------:R-:W3:Y:S01]  /*c660*/  MUFU.TANH R239, R25 ;  /* 0x0000001900ef7308 */ /* 0x000ee20000002400 */
[----:B--2---:R-:W-:Y:S02]  /*c670*/  FMNMX.FTZ R3, R228, R2, !PT ;  /* 0x00000002e4037209 */ /* 0x004fe40007810000 */
[----:B------:R-:W-:Y:S01]  /*c680*/  FMNMX.FTZ R2, R235, R0, !PT ;  /* 0x00000000eb027209 */ /* 0x000fe20007810000 */
[----:B------:R-:W-:Y:S06]  /*c690*/  FMUL.FTZ R0, R35, c[0x0][0x320] ;  /* 0x0000c80023007a20 */ /* 0x000fec0000410000 */
[----:B------:R-:W2:Y:S01]  /*c6a0*/  MUFU.TANH R242, R28 ;  /* 0x0000001c00f27308 */ /* 0x000ea20000002400 */
[----:B-1----:R-:W-:Y:S02]  /*c6b0*/  FMNMX.FTZ R2, R238, R2, !PT ;  /* 0x00000002ee027209 */ /* 0x002fe40007810000 */
[----:B-----5:R-:W-:Y:S07]  /*c6c0*/  @P6 IADD3 R6, P5, R5, R186, RZ ;  /* 0x000000ba05066210 */ /* 0x020fee0007fbe0ff */
[----:B------:R3:W-:Y:S01]  /*c6d0*/  MUFU.TANH R168, R0 ;  /* 0x0000000000a87308 */ /* 0x0007e20000002400 */
[----:B------:R-:W-:Y:S09]  /*c6e0*/  @P6 LEA R20, P0, R6, c[0x0][0x1c8], 0x1 ;  /* 0x0000720006146a11 */ /* 0x000ff200078008ff */
[----:B------:R-:W1:Y:S10]  /*c6f0*/  MUFU.TANH R243, R29 ;  /* 0x0000001d00f37308 */ /* 0x000e740000002400 */
[----:B------:R-:W4:Y:S01]  /*c700*/  MUFU.TANH R236, R22 ;  /* 0x0000001600ec7308 */ /* 0x000f220000002400 */
[----:B---3--:R-:W-:Y:S04]  /*c710*/  FMNMX.FTZ R0, R239, R2, !PT ;  /* 0x00000002ef007209 */ /* 0x008fe80007810000 */
[----:B--2---:R-:W-:Y:S05]  /*c720*/  FMNMX.FTZ R0, R242, R0, !PT ;  /* 0x00000000f2007209 */ /* 0x004fea0007810000 */
[----:B------:R-:W2:Y:S01]  /*c730*/  MUFU.TANH R237, R23 ;  /* 0x0000001700ed7308 */ /* 0x000ea20000002400 */
[----:B-1----:R-:W-:Y:S09]  /*c740*/  FMNMX.FTZ R0, R243, R0, !PT ;  /* 0x00000000f3007209 */ /* 0x002ff20007810000 */
[----:B------:R-:W1:Y:S01]  /*c750*/  MUFU.TANH R246, R32 ;  /* 0x0000002000f67308 */ /* 0x000e620000002400 */
[----:B----4-:R-:W-:Y:S09]  /*c760*/  FMNMX.FTZ R3, R236, R3, !PT ;  /* 0x00000003ec037209 */ /* 0x010ff20007810000 */
[----:B------:R-:W3:Y:S01]  /*c770*/  MUFU.TANH R240, R26 ;  /* 0x0000001a00f07308 */ /* 0x000ee20000002400 */
[----:B--2---:R-:W-:Y:S09]  /*c780*/  FMNMX.FTZ R3, R237, R3, !PT ;  /* 0x00000003ed037209 */ /* 0x004ff20007810000 */
[----:B------:R-:W2:Y:S01]  /*c790*/  MUFU.TANH R247, R33 ;  /* 0x0000002100f77308 */ /* 0x000ea20000002400 */
[----:B-1----:R-:W-:Y:S09]  /*c7a0*/  FMNMX.FTZ R132, R246, R0, !PT ;  /* 0x00000000f6847209 */ /* 0x002ff20007810000 */
[----:B------:R-:W1:Y:S01]  /*c7b0*/  MUFU.TANH R241, R27 ;  /* 0x0000001b00f17308 */ /* 0x000e620000002400 */
[----:B---3--:R-:W-:Y:S09]  /*c7c0*/  FMNMX.FTZ R2, R240, R3, !PT ;  /* 0x00000003f0027209 */ /* 0x008ff20007810000 */
[----:B------:R-:W3:Y:S01]  /*c7d0*/  MUFU.TANH R244, R30 ;  /* 0x0000001e00f47308 */ /* 0x000ee20000002400 */
[----:B--2---:R-:W-:Y:S05]  /*c7e0*/  FMNMX.FTZ R132, R247, R132, !PT ;  /* 0x00000084f7847209 */ /* 0x004fea0007810000 */
[----:B------:R-:W2:Y:S04]  /*c7f0*/  SHFL.BFLY PT, R3, R132, 0x2, 0x1f ;  /* 0x0c401f0084037f89 */ /* 0x000ea800000e0000 */
[----:B------:R-:W4:Y:S01]  /*c800*/  MUFU.TANH R245, R31 ;  /* 0x0000001f00f57308 */ /* 0x000f220000002400 */
[----:B-1----:R-:W-:Y:S09]  /*c810*/  FMNMX.FTZ R2, R241, R2, !PT ;  /* 0x00000002f1027209 */ /* 0x002ff20007810000 */
[----:B------:R-:W1:Y:S01]  /*c820*/  MUFU.TANH R135, R34 ;  /* 0x0000002200877308 */ /* 0x000e620000002400 */
[----:B---3--:R-:W-:Y:S02]  /*c830*/  FMNMX.FTZ R2, R244, R2, !PT ;  /* 0x00000002f4027209 */ /* 0x008fe40007810000 */
[----:B--2---:R-:W-:Y:S02]  /*c840*/  FMNMX.FTZ R132, R132, R3, !PT ;  /* 0x0000000384847209 */ /* 0x004fe40007810000 */
[----:B----4-:R-:W-:Y:S03]  /*c850*/  FMNMX.FTZ R0, R245, R2, !PT ;  /* 0x00000002f5007209 */ /* 0x010fe60007810000 */
[----:B------:R-:W2:Y:S01]  /*c860*/  SHFL.BFLY PT, R4, R132, 0x1, 0x1f ;  /* 0x0c201f0084047f89 */ /* 0x000ea200000e0000 */
[----:B-1----:R-:W-:Y:S04]  /*c870*/  FMNMX.FTZ R0, R135, R0, !PT ;  /* 0x0000000087007209 */ /* 0x002fe80007810000 */
[----:B------:R-:W-:Y:S05]  /*c880*/  FMNMX.FTZ R0, R168, R0, !PT ;  /* 0x00000000a8007209 */ /* 0x000fea0007810000 */
[----:B------:R-:W1:Y:S01]  /*c890*/  SHFL.BFLY PT, R2, R0, 0x2, 0x1f ;  /* 0x0c401f0000027f89 */ /* 0x000e6200000e0000 */
[----:B--2---:R-:W-:Y:S05]  /*c8a0*/  FMNMX.FTZ R132, R132, R4, !PT ;  /* 0x0000000484847209 */ /* 0x004fea0007810000 */
[----:B------:R-:W-:Y:S04]  /*c8b0*/  FMUL.FTZ R170, R132, c[0x0][0x2d0] ;  /* 0x0000b40084aa7a20 */ /* 0x000fe80000410000 */
[--C-:B------:R-:W-:Y:S02]  /*c8c0*/  FFMA.FTZ R10, R172, c[0x0][0x2d0], -R170.reuse ;  /* 0x0000b400ac0a7a23 */ /* 0x100fe400000108aa */
[----:B------:R-:W-:Y:S02]  /*c8d0*/  FFMA.FTZ R22, R169, c[0x0][0x2d0], -R170 ;  /* 0x0000b400a9167a23 */ /* 0x000fe400000108aa */
[----:B------:R2:W-:Y:S01]  /*c8e0*/  MUFU.EX2 R233, R10 ;  /* 0x0000000a00e97308 */ /* 0x0005e20000000800 */
[----:B-1----:R-:W-:Y:S02]  /*c8f0*/  FMNMX.FTZ R0, R0, R2, !PT ;  /* 0x0000000200007209 */ /* 0x002fe40007810000 */
[----:B------:R-:W-:Y:S03]  /*c900*/  @P6 SHF.R.S32.HI R2, RZ, 0x1f, R223 ;  /* 0x0000001fff026819 */ /* 0x000fe600000114df */
[----:B------:R-:W1:Y:S02]  /*c910*/  SHFL.BFLY PT, R3, R0, 0x1, 0x1f ;  /* 0x0c201f0000037f89 */ /* 0x000e6400000e0000 */
[----:B------:R-:W-:Y:S04]  /*c920*/  @P6 IMAD R2, R2, c[0x0][0x1e0], RZ ;  /* 0x0000780002026a24 */ /* 0x000fe800078e02ff */
[----:B------:R-:W-:Y:S02]  /*c930*/  @P6 IMAD R4, R223, c[0x0][0x1e4], R2 ;  /* 0x00007900df046a24 */ /* 0x000fe400078e0202 */
[----:B------:R-:W-:Y:S03]  /*c940*/  FADD.FTZ R2, -R132, R133 ;  /* 0x0000008584027221 */ /* 0x000fe60000010100 */
[----:B------:R-:W-:Y:S04]  /*c950*/  @P6 IADD3 R4, R9, R4, RZ ;  /* 0x0000000409046210 */ /* 0x000fe80007ffe0ff */
[----:B------:R-:W-:Y:S04]  /*c960*/  @P6 SHF.L.U64.HI R4, R8, 0x6, R4 ;  /* 0x0000000608046819 */ /* 0x000fe80000010204 */
[----:B------:R-:W-:Y:S04]  /*c970*/  @P6 IADD3.X R7, R4, R185, RZ, P5, !PT ;  /* 0x000000b904076210 */ /* 0x000fe80002ffe4ff */
[----:B------:R-:W-:Y:S02]  /*c980*/  @P6 LEA.HI.X R21, R6, c[0x0][0x1cc], R7, 0x1, P0 ;  /* 0x0000730006156a11 */ /* 0x000fe400000f0c07 */
[C---:B------:R-:W-:Y:S02]  /*c990*/  @P6 IADD3 R7, P0, R5.reuse, R230, RZ ;  /* 0x000000e605076210 */ /* 0x040fe40007f1e0ff */
[----:B------:R-:W-:Y:S01]  /*c9a0*/  @P6 IADD3 R6, P5, R5, R226, RZ ;  /* 0x000000e205066210 */ /* 0x000fe20007fbe0ff */
[----:B------:R3:W-:Y:S01]  /*c9b0*/  @P6 LDGSTS.E.BYPASS.LTC128B.128 [R225+0x8100], [R20.64], !P4 ;  /* 0x0810000014e16fae */ /* 0x0007e2000e101d4c */
[C---:B------:R-:W-:Y:S02]  /*c9c0*/  @P6 IADD3.X R8, R4.reuse, R229, RZ, P0, !PT ;  /* 0x000000e504086210 */ /* 0x040fe400007fe4ff */
[C---:B------:R-:W-:Y:S02]  /*c9d0*/  @P6 LEA R16, P0, R7.reuse, c[0x0][0x1c8], 0x1 ;  /* 0x0000720007106a11 */ /* 0x040fe400078008ff */
[----:B------:R-:W-:Y:S02]  /*c9e0*/  @P6 IADD3.X R9, R4, R252, RZ, P5, !PT ;  /* 0x000000fc04096210 */ /* 0x000fe40002ffe4ff */
[C---:B------:R-:W-:Y:S02]  /*c9f0*/  @P6 LEA R14, P5, R6.reuse, c[0x0][0x1c8], 0x1 ;  /* 0x00007200060e6a11 */ /* 0x040fe400078a08ff */
[----:B------:R-:W-:Y:S02]  /*ca00*/  @P6 LEA.HI.X R17, R7, c[0x0][0x1cc], R8, 0x1, P0 ;  /* 0x0000730007116a11 */ /* 0x000fe400000f0c08 */
[----:B------:R-:W-:Y:S01]  /*ca10*/  @P6 LEA.HI.X R15, R6, c[0x0][0x1cc], R9, 0x1, P5 ;  /* 0x00007300060f6a11 */ /* 0x000fe200028f0c09 */
[----:B------:R-:W-:Y:S01]  /*ca20*/  FFMA.FTZ R9, R173, c[0x0][0x2d0], -R170 ;  /* 0x0000b400ad097a23 */ /* 0x000fe200000108aa */
[----:B------:R-:W-:Y:S01]  /*ca30*/  @P6 IADD3 R7, P0, R5, R251, RZ ;  /* 0x000000fb05076210 */ /* 0x000fe20007f1e0ff */
[----:B------:R4:W-:Y:S01]  /*ca40*/  @P6 LDGSTS.E.BYPASS.LTC128B.128 [R225+0xa100], [R16.64], !P3 ;  /* 0x0a10000010e16fae */ /* 0x0009e2000d901d4c */
[----:B------:R-:W-:Y:S02]  /*ca50*/  @P6 IADD3 R5, P5, R183, R5, RZ ;  /* 0x00000005b7056210 */ /* 0x000fe40007fbe0ff */
[----:B------:R-:W-:Y:S02]  /*ca60*/  @P6 IADD3.X R8, R4, R250, RZ, P0, !PT ;  /* 0x000000fa04086210 */ /* 0x000fe400007fe4ff */
[----:B------:R-:W-:Y:S02]  /*ca70*/  @P6 IADD3.X R4, R232, R4, RZ, P5, !PT ;  /* 0x00000004e8046210 */ /* 0x000fe40002ffe4ff */
[----:B------:R5:W-:Y:S01]  /*ca80*/  MUFU.EX2 R232, R9 ;  /* 0x0000000900e87308 */ /* 0x000be20000000800 */
[----:B------:R-:W-:Y:S01]  /*ca90*/  @P6 LEA R12, P0, R7, c[0x0][0x1c8], 0x1 ;  /* 0x00007200070c6a11 */ /* 0x000fe200078008ff */
[----:B------:R3:W-:Y:S01]  /*caa0*/  @P6 LDGSTS.E.BYPASS.LTC128B.128 [R225+0xc100], [R14.64], !P2 ;  /* 0x0c1000000ee16fae */ /* 0x0007e2000d101d4c */
[----:B------:R-:W-:Y:S02]  /*cab0*/  @P6 IADD3 R6, P5, R5, R186, RZ ;  /* 0x000000ba05066210 */ /* 0x000fe40007fbe0ff */
[----:B------:R-:W-:Y:S02]  /*cac0*/  @P6 LEA.HI.X R13, R7, c[0x0][0x1cc], R8, 0x1, P0 ;  /* 0x00007300070d6a11 */ /* 0x000fe400000f0c08 */
[----:B------:R-:W-:Y:S02]  /*cad0*/  @P6 IADD3.X R8, R4, R185, RZ, P5, !PT ;  /* 0x000000b904086210 */ /* 0x000fe40002ffe4ff */
[----:B------:R-:W-:Y:S01]  /*cae0*/  @P6 IADD3 R7, P5, R5, R230, RZ ;  /* 0x000000e605076210 */ /* 0x000fe20007fbe0ff */
[----:B------:R3:W-:Y:S01]  /*caf0*/  @P6 LDGSTS.E.BYPASS.LTC128B.128 [R225+0xe100], [R12.64], !P1 ;  /* 0x0e1000000ce16fae */ /* 0x0007e2000c901d4c */
[----:B--2---:R-:W-:Y:S02]  /*cb00*/  @P6 LEA R10, P0, R6, c[0x0][0x1c8], 0x1 ;  /* 0x00007200060a6a11 */ /* 0x004fe400078008ff */
[----:B-1----:R-:W-:Y:S01]  /*cb10*/  FMNMX.FTZ R3, R0, R3, !PT ;  /* 0x0000000300037209 */ /* 0x002fe20007810000 */
[----:B------:R-:W-:Y:S01]  /*cb20*/  FMUL.FTZ R0, R2, c[0x0][0x2d0] ;  /* 0x0000b40002007a20 */ /* 0x000fe20000410000 */
[----:B------:R-:W-:Y:S02]  /*cb30*/  @P6 LEA.HI.X R11, R6, c[0x0][0x1cc], R8, 0x1, P0 ;  /* 0x00007300060b6a11 */ /* 0x000fe400000f0c08 */
[----:B------:R-:W-:Y:S01]  /*cb40*/  @P6 LEA R8, P0, R7, c[0x0][0x1c8], 0x1 ;  /* 0x0000720007086a11 */ /* 0x000fe200078008ff */
[----:B------:R1:W2:Y:S01]  /*cb50*/  MUFU.EX2 R2, R0 ;  /* 0x0000000000027308 */ /* 0x0002a20000000800 */
[----:B------:R-:W-:Y:S01]  /*cb60*/  @P6 IADD3.X R6, R4, R229, RZ, P5, !PT ;  /* 0x000000e504066210 */ /* 0x000fe20002ffe4ff */
[----:B------:R3:W-:Y:S01]  /*cb70*/  @P6 LDGSTS.E.BYPASS.LTC128B.128 [R225+0x9100], [R10.64], !P4 ;  /* 0x091000000ae16fae */ /* 0x0007e2000e101d4c */
[----:B------:R-:W-:Y:S01]  /*cb80*/  @P6 IADD3 R18, P5, R5, R226, RZ ;  /* 0x000000e205126210 */ /* 0x000fe20007fbe0ff */
[----:B------:R-:W-:Y:S02]  /*cb90*/  FMUL.FTZ R133, R3, c[0x0][0x2d0] ;  /* 0x0000b40003857a20 */ /* 0x000fe40000410000 */
[----:B-----5:R-:W-:Y:S02]  /*cba0*/  FFMA.FTZ R9, R174, c[0x0][0x2d0], -R170 ;  /* 0x0000b400ae097a23 */ /* 0x020fe400000108aa */
[--C-:B----4-:R-:W-:Y:S02]  /*cbb0*/  FFMA.FTZ R16, R177, c[0x0][0x2d0], -R133.reuse ;  /* 0x0000b400b1107a23 */ /* 0x110fe40000010885 */
[----:B------:R4:W-:Y:S01]  /*cbc0*/  MUFU.EX2 R230, R9 ;  /* 0x0000000900e67308 */ /* 0x0009e20000000800 */
[----:B------:R-:W-:Y:S09]  /*cbd0*/  FFMA.FTZ R135, R135, c[0x0][0x2d0], -R133 ;  /* 0x0000b40087877a23 */ /* 0x000ff20000010885 */
[----:B------:R-:W-:Y:S01]  /*cbe0*/  MUFU.EX2 R229, R22 ;  /* 0x0000001600e57308 */ /* 0x000fe20000000800 */
[----:B-1----:R-:W-:Y:S02]  /*cbf0*/  FADD.FTZ R0, -R3, R134 ;  /* 0x0000008603007221 */ /* 0x002fe40000010100 */
[----:B--2---:R-:W-:Y:S02]  /*cc00*/  FMUL.FTZ R17, R2, R149 ;  /* 0x0000009502117220 */ /* 0x004fe40000410000 */
[----:B------:R-:W-:Y:S05]  /*cc10*/  FMUL.FTZ R0, R0, c[0x0][0x2d0] ;  /* 0x0000b40000007a20 */ /* 0x000fea0000410000 */
[----:B------:R1:W-:Y:S01]  /*cc20*/  MUFU.EX2 R187, R16 ;  /* 0x0000001000bb7308 */ /* 0x0003e20000000800 */
[C---:B------:R-:W-:Y:S02]  /*cc30*/  FMUL.FTZ R24, R2.reuse, R156 ;  /* 0x0000009c02187220 */ /* 0x040fe40000410000 */
[C---:B------:R-:W-:Y:S01]  /*cc40*/  FMUL.FTZ R25, R2.reuse, R157 ;  /* 0x0000009d02197220 */ /* 0x040fe20000410000 */
[----:B----4-:R-:W-:Y:S01]  /*cc50*/  @P6 LEA.HI.X R9, R7, c[0x0][0x1cc], R6, 0x1, P0 ;  /* 0x0000730007096a11 */ /* 0x010fe200000f0c06 */
[----:B------:R-:W-:Y:S01]  /*cc60*/  FMUL.FTZ R32, R2, R164 ;  /* 0x000000a402207220 */ /* 0x000fe20000410000 */
[----:B------:R-:W-:Y:S01]  /*cc70*/  @P6 IADD3.X R7, R4, R252, RZ, P5, !PT ;  /* 0x000000fc04076210 */ /* 0x000fe20002ffe4ff */
[----:B------:R-:W-:Y:S01]  /*cc80*/  FMUL.FTZ R33, R2, R165 ;  /* 0x000000a502217220 */ /* 0x000fe20000410000 */
[C---:B------:R-:W-:Y:S01]  /*cc90*/  @P6 LEA R6, P5, R18.reuse, c[0x0][0x1c8], 0x1 ;  /* 0x0000720012066a11 */ /* 0x040fe200078a08ff */
[----:B------:R2:W-:Y:S01]  /*cca0*/  @P6 LDGSTS.E.BYPASS.LTC128B.128 [R225+0xb100], [R8.64], !P3 ;  /* 0x0b10000008e16fae */ /* 0x0005e2000d901d4c */
[----:B------:R-:W-:Y:S01]  /*ccb0*/  @P6 IADD3 R5, P0, R5, R251, RZ ;  /* 0x000000fb05056210 */ /* 0x000fe20007f1e0ff */
[----:B------:R-:W4:Y:S01]  /*ccc0*/  MUFU.EX2 R0, R0 ;  /* 0x0000000000007308 */ /* 0x000f220000000800 */
[----:B------:R-:W-:Y:S01]  /*ccd0*/  @P6 LEA.HI.X R7, R18, c[0x0][0x1cc], R7, 0x1, P5 ;  /* 0x0000730012076a11 */ /* 0x000fe200028f0c07 */
[----:B------:R-:W-:Y:S01]  /*cce0*/  FFMA.FTZ R18, R178, c[0x0][0x2d0], -R133 ;  /* 0x0000b400b2127a23 */ /* 0x000fe20000010885 */
[----:B------:R-:W-:Y:S01]  /*ccf0*/  @P6 IADD3.X R19, R4, R250, RZ, P0, !PT ;  /* 0x000000fa04136210 */ /* 0x000fe200007fe4ff */
[C---:B------:R-:W-:Y:S01]  /*cd00*/  FMUL.FTZ R36, R2.reuse, R36 ;  /* 0x0000002402247220 */ /* 0x040fe20000410000 */
[C---:B------:R-:W-:Y:S01]  /*cd10*/  @P6 LEA R4, P0, R5.reuse, c[0x0][0x1c8], 0x1 ;  /* 0x0000720005046a11 */ /* 0x040fe200078008ff */
[----:B------:R5:W-:Y:S01]  /*cd20*/  @P6 LDGSTS.E.BYPASS.LTC128B.128 [R225+0xd100], [R6.64], !P2 ;  /* 0x0d10000006e16fae */ /* 0x000be2000d101d4c */
[C---:B------:R-:W-:Y:S02]  /*cd30*/  FMUL.FTZ R37, R2.reuse, R37 ;  /* 0x0000002502257220 */ /* 0x040fe40000410000 */
[----:B------:R-:W-:Y:S01]  /*cd40*/  @P6 LEA.HI.X R5, R5, c[0x0][0x1cc], R19, 0x1, P0 ;  /* 0x0000730005056a11 */ /* 0x000fe200000f0c13 */
[----:B------:R5:W5:Y:S01]  /*cd50*/  MUFU.EX2 R189, R18 ;  /* 0x0000001200bd7308 */ /* 0x000b620000000800 */
[C---:B------:R-:W-:Y:S02]  /*cd60*/  FMUL.FTZ R40, R2.reuse, R40 ;  /* 0x0000002802287220 */ /* 0x040fe40000410000 */
[C---:B-1----:R-:W-:Y:S01]  /*cd70*/  FMUL.FTZ R16, R2.reuse, R148 ;  /* 0x0000009402107220 */ /* 0x042fe20000410000 */
[----:B------:R1:W-:Y:S01]  /*cd80*/  @P6 LDGSTS.E.BYPASS.LTC128B.128 [R225+0xf100], [R4.64], !P1 ;  /* 0x0f10000004e16fae */ /* 0x0003e2000c901d4c */
[C---:B------:R-:W-:Y:S02]  /*cd90*/  FMUL.FTZ R41, R2.reuse, R41 ;  /* 0x0000002902297220 */ /* 0x040fe40000410000 */
[C---:B------:R-:W-:Y:S02]  /*cda0*/  FMUL.FTZ R44, R2.reuse, R44 ;  /* 0x0000002c022c7220 */ /* 0x040fe40000410000 */
[C---:B------:R-:W-:Y:S01]  /*cdb0*/  FMUL.FTZ R45, R2.reuse, R45 ;  /* 0x0000002d022d7220 */ /* 0x040fe20000410000 */
[----:B------:R-:W-:Y:S01]  /*cdc0*/  MUFU.EX2 R135, R135 ;  /* 0x0000008700877308 */ /* 0x000fe20000000800 */
[C---:B------:R-:W-:Y:S01]  /*cdd0*/  FMUL.FTZ R48, R2.reuse, R48 ;  /* 0x0000003002307220 */ /* 0x040fe20000410000 */
[----:B---3--:R-:W3:Y:S01]  /*cde0*/  LDSM.16.MT88.4 R12, [R197+0x100] ;  /* 0x00010000c50c783b */ /* 0x008ee20000004200 */
[C---:B------:R-:W-:Y:S02]  /*cdf0*/  FMUL.FTZ R49, R2.reuse, R49 ;  /* 0x0000003102317220 */ /* 0x040fe40000410000 */
[--C-:B--2---:R-:W-:Y:S02]  /*ce00*/  FFMA.FTZ R8, R175, c[0x0][0x2d0], -R133.reuse ;  /* 0x0000b400af087a23 */ /* 0x104fe40000010885 */
[----:B------:R-:W-:Y:S02]  /*ce10*/  FMUL.FTZ R9, R2, R141 ;  /* 0x0000008d02097220 */ /* 0x000fe40000410000 */
[C---:B----4-:R-:W-:Y:S01]  /*ce20*/  FMUL.FTZ R10, R0.reuse, R142 ;  /* 0x0000008e000a7220 */ /* 0x050fe20000410000 */
[----:B------:R2:W-:Y:S01]  /*ce30*/  MUFU.EX2 R186, R8 ;  /* 0x0000000800ba7308 */ /* 0x0005e20000000800 */
[----:B------:R-:W4:Y:S01]  /*ce40*/  LDSM.16.MT88.4 R20, [R198+0x100] ;  /* 0x00010000c614783b */ /* 0x000f220000004200 */
[C---:B------:R-:W-:Y:S02]  /*ce50*/  FMUL.FTZ R11, R0.reuse, R143 ;  /* 0x0000008f000b7220 */ /* 0x040fe40000410000 */
[C---:B-----5:R-:W-:Y:S01]  /*ce60*/  FMUL.FTZ R6, R0.reuse, R138 ;  /* 0x0000008a00067220 */ /* 0x060fe20000410000 */
[----:B------:R-:W-:Y:S01]  /*ce70*/  F2FP.PACK_AB R138, R229, R230 ;  /* 0x000000e6e58a723e */ /* 0x000fe200000000ff */
[C---:B------:R-:W-:Y:S02]  /*ce80*/  FMUL.FTZ R7, R0.reuse, R139 ;  /* 0x0000008b00077220 */ /* 0x040fe40000410000 */
[C---:B------:R-:W-:Y:S01]  /*ce90*/  FMUL.FTZ R18, R0.reuse, R150 ;  /* 0x0000009600127220 */ /* 0x040fe20000410000 */
[----:B------:R-:W5:Y:S01]  /*cea0*/  LDSM.16.MT88.4 R28, [R200+0x100] ;  /* 0x00010000c81c783b */ /* 0x000f620000004200 */
[----:B------:R-:W-:Y:S02]  /*ceb0*/  FMUL.FTZ R19, R0, R151 ;  /* 0x0000009700137220 */ /* 0x000fe40000410000 */
[--C-:B-1----:R-:W-:Y:S02]  /*cec0*/  FFMA.FTZ R4, R176, c[0x0][0x2d0], -R133.reuse ;  /* 0x0000b400b0047a23 */ /* 0x102fe40000010885 */
[----:B------:R-:W-:Y:S01]  /*ced0*/  FMUL.FTZ R5, R2, R137 ;  /* 0x0000008902057220 */ /* 0x000fe20000410000 */
[----:B------:R-:W-:Y:S01]  /*cee0*/  F2FP.PACK_AB R137, R187, R189 ;  /* 0x000000bdbb89723e */ /* 0x000fe200000000ff */
[----:B------:R-:W1:Y:S01]  /*cef0*/  MUFU.EX2 R185, R4 ;  /* 0x0000000400b97308 */ /* 0x000e620000000800 */
[----:B------:R-:W-:Y:S01]  /*cf00*/  LDSM.16.MT88.4 R148, [R198+0x2100] ;  /* 0x00210000c694783b */ /* 0x000fe20000004200 */
[C---:B------:R-:W-:Y:S02]  /*cf10*/  FMUL.FTZ R26, R0.reuse, R158 ;  /* 0x0000009e001a7220 */ /* 0x040fe40000410000 */
[C---:B------:R-:W-:Y:S02]  /*cf20*/  FMUL.FTZ R27, R0.reuse, R159 ;  /* 0x0000009f001b7220 */ /* 0x040fe40000410000 */
[----:B------:R-:W-:Y:S02]  /*cf30*/  FMUL.FTZ R34, R0, R166 ;  /* 0x000000a600227220 */ /* 0x000fe40000410000 */
[----:B--2---:R-:W-:Y:S01]  /*cf40*/  FMUL.FTZ R8, R2, R140 ;  /* 0x0000008c02087220 */ /* 0x004fe20000410000 */
[----:B------:R-:W-:Y:S01]  /*cf50*/  LDSM.16.MT88.4 R156, [R198+0x2900] ;  /* 0x00290000c69c783b */ /* 0x000fe20000004200 */
[C---:B------:R-:W-:Y:S02]  /*cf60*/  FMUL.FTZ R35, R0.reuse, R167 ;  /* 0x000000a700237220 */ /* 0x040fe40000410000 */
[C---:B------:R-:W-:Y:S02]  /*cf70*/  FMUL.FTZ R38, R0.reuse, R38 ;  /* 0x0000002600267220 */ /* 0x040fe40000410000 */
[C---:B------:R-:W-:Y:S02]  /*cf80*/  FMUL.FTZ R39, R0.reuse, R39 ;  /* 0x0000002700277220 */ /* 0x040fe40000410000 */
[C---:B------:R-:W-:Y:S01]  /*cf90*/  FMUL.FTZ R42, R0.reuse, R42 ;  /* 0x0000002a002a7220 */ /* 0x040fe20000410000 */
[----:B------:R-:W2:Y:S01]  /*cfa0*/  LDSM.16.MT88.4 R140, [R199+0x100] ;  /* 0x00010000c78c783b */ /* 0x000ea20000004200 */
[C---:B------:R-:W-:Y:S02]  /*cfb0*/  FMUL.FTZ R43, R0.reuse, R43 ;  /* 0x0000002b002b7220 */ /* 0x040fe40000410000 */
[C---:B------:R-:W-:Y:S02]  /*cfc0*/  FMUL.FTZ R46, R0.reuse, R46 ;  /* 0x0000002e002e7220 */ /* 0x040fe40000410000 */
[----:B------:R-:W-:Y:S01]  /*cfd0*/  FMUL.FTZ R47, R0, R47 ;  /* 0x0000002f002f7220 */ /* 0x000fe20000410000 */
[----:B-1----:R-:W-:Y:S01]  /*cfe0*/  F2FP.PACK_AB R139, R185, R186 ;  /* 0x000000bab98b723e */ /* 0x002fe200000000ff */
[----:B------:R-:W-:Y:S01]  /*cff0*/  FMUL.FTZ R4, R2, R136 ;  /* 0x0000008802047220 */ /* 0x000fe20000410000 */
[----:B------:R-:W-:Y:S01]  /*d000*/  F2FP.PACK_AB R136, R232, R233 ;  /* 0x000000e9e888723e */ /* 0x000fe200000000ff */
[----:B------:R-:W-:Y:S01]  /*d010*/  LDSM.16.MT88.4 R164, [R199+0x1900] ;  /* 0x00190000c7a4783b */ /* 0x000fe20000004200 */
[C---:B------:R-:W-:Y:S02]  /*d020*/  FMUL.FTZ R50, R0.reuse, R50 ;  /* 0x0000003200327220 */ /* 0x040fe40000410000 */
[----:B------:R-:W-:Y:S02]  /*d030*/  FMUL.FTZ R51, R0, R51 ;  /* 0x0000003300337220 */ /* 0x000fe40000410000 */
[C---:B------:R-:W-:Y:S01]  /*d040*/  FMUL.FTZ R52, R2.reuse, R52 ;  /* 0x0000003402347220 */ /* 0x040fe20000410000 */
[C---:B---3--:R-:W-:Y:S02]  /*d050*/  HMMA.16816.F32 R4, R136.reuse, R12, R4 ;  /* 0x0000000c8804723c */ /* 0x048fe40000001804 */
[----:B------:R-:W0:Y:S03]  /*d060*/  LDGDEPBAR ;  /* 0x00000000000079af */ /* 0x000e260000000000 */
[C---:B------:R-:W-:Y:S02]  /*d070*/  FMUL.FTZ R53, R2.reuse, R53 ;  /* 0x0000003502357220 */ /* 0x040fe40000410000 */
[C---:B------:R-:W-:Y:S01]  /*d080*/  FMUL.FTZ R12, R2.reuse, R144 ;  /* 0x00000090020c7220 */ /* 0x040fe20000410000 */
[C---:B------:R-:W-:Y:S04]  /*d090*/  HMMA.16816.F32 R8, R136.reuse, R14, R8 ;  /* 0x0000000e8808723c */ /* 0x040fe80000001808 */
[----:B------:R-:W-:Y:S02]  /*d0a0*/  FMUL.FTZ R13, R2, R145 ;  /* 0x00000091020d7220 */ /* 0x000fe40000410000 */
[--C-:B------:R-:W-:Y:S02]  /*d0b0*/  FFMA.FTZ R134, R171, c[0x0][0x2d0], -R170.reuse ;  /* 0x0000b400ab867a23 */ /* 0x100fe400000108aa */
[C---:B------:R-:W-:Y:S02]  /*d0c0*/  FMUL.FTZ R14, R0.reuse, R146 ;  /* 0x00000092000e7220 */ /* 0x040fe40000410000 */
[----:B------:R1:W-:Y:S02]  /*d0d0*/  MUFU.EX2 R226, R134 ;  /* 0x0000008600e27308 */ /* 0x0003e40000000800 */
[C---:B------:R-:W-:Y:S02]  /*d0e0*/  FMUL.FTZ R15, R0.reuse, R147 ;  /* 0x00000093000f7220 */ /* 0x040fe40000410000 */
[----:B------:R-:W3:Y:S01]  /*d0f0*/  LDSM.16.MT88.4 R144, [R197+0x2100] ;  /* 0x00210000c590783b */ /* 0x000ee20000004200 */
[C---:B------:R-:W-:Y:S02]  /*d100*/  FMUL.FTZ R54, R0.reuse, R54 ;  /* 0x0000003600367220 */ /* 0x040fe40000410000 */
[----:B------:R-:W-:Y:S02]  /*d110*/  FMUL.FTZ R55, R0, R55 ;  /* 0x0000003700377220 */ /* 0x000fe40000410000 */
[C---:B----4-:R-:W-:Y:S03]  /*d120*/  HMMA.16816.F32 R12, R136.reuse, R20, R12 ;  /* 0x00000014880c723c */ /* 0x050fe6000000180c */
[C---:B------:R-:W-:Y:S02]  /*d130*/  FMUL.FTZ R56, R2.reuse, R56 ;  /* 0x0000003802387220 */ /* 0x040fe40000410000 */
[C---:B------:R-:W-:Y:S02]  /*d140*/  FMUL.FTZ R57, R2.reuse, R57 ;  /* 0x0000003902397220 */ /* 0x040fe40000410000 */
[C---:B------:R-:W-:Y:S01]  /*d150*/  FMUL.FTZ R20, R2.reuse, R152 ;  /* 0x0000009802147220 */ /* 0x040fe20000410000 */
[C---:B------:R-:W-:Y:S04]  /*d160*/  HMMA.16816.F32 R16, R136.reuse, R22, R16 ;  /* 0x000000168810723c */ /* 0x040fe80000001810 */
[----:B------:R-:W-:Y:S02]  /*d170*/  FMUL.FTZ R21, R2, R153 ;  /* 0x0000009902157220 */ /* 0x000fe40000410000 */
[C---:B------:R-:W-:Y:S02]  /*d180*/  FMUL.FTZ R58, R0.reuse, R58 ;  /* 0x0000003a003a7220 */ /* 0x040fe40000410000 */
[C---:B------:R-:W-:Y:S04]  /*d190*/  FMUL.FTZ R22, R0.reuse, R154 ;  /* 0x0000009a00167220 */ /* 0x040fe80000410000 */
[C---:B------:R-:W-:Y:S02]  /*d1a0*/  FMUL.FTZ R23, R0.reuse, R155 ;  /* 0x0000009b00177220 */ /* 0x040fe40000410000 */
[----:B------:R-:W-:Y:S01]  /*d1b0*/  LDSM.16.MT88.4 R152, [R200+0x900] ;  /* 0x00090000c898783b */ /* 0x000fe20000004200 */
[----:B------:R-:W-:Y:S02]  /*d1c0*/  FMUL.FTZ R59, R0, R59 ;  /* 0x0000003b003b7220 */ /* 0x000fe40000410000 */
[C---:B------:R-:W-:Y:S02]  /*d1d0*/  FMUL.FTZ R60, R2.reuse, R60 ;  /* 0x0000003c023c7220 */ /* 0x040fe40000410000 */
[C---:B-----5:R-:W-:Y:S03]  /*d1e0*/  HMMA.16816.F32 R20, R136.reuse, R28, R20 ;  /* 0x0000001c8814723c */ /* 0x060fe60000001814 */
[----:B------:R-:W-:Y:S02]  /*d1f0*/  FMUL.FTZ R61, R2, R61 ;  /* 0x0000003d023d7220 */ /* 0x000fe40000410000 */
[----:B------:R-:W-:Y:S02]  /*d200*/  FMUL.FTZ R62, R0, R62 ;  /* 0x0000003e003e7220 */ /* 0x000fe40000410000 */
[C---:B------:R-:W-:Y:S01]  /*d210*/  FMUL.FTZ R28, R2.reuse, R160 ;  /* 0x000000a0021c7220 */ /* 0x040fe20000410000 */
[C---:B------:R-:W-:Y:S04]  /*d220*/  HMMA.16816.F32 R24, R136.reuse, R30, R24 ;  /* 0x0000001e8818723c */ /* 0x040fe80000001818 */
[----:B------:R-:W-:Y:S02]  /*d230*/  FMUL.FTZ R29, R2, R161 ;  /* 0x000000a1021d7220 */ /* 0x000fe40000410000 */
[--C-:B-1----:R-:W-:Y:S02]  /*d240*/  FFMA.FTZ R134, R179, c[0x0][0x2d0], -R170.reuse ;  /* 0x0000b400b3867a23 */ /* 0x102fe400000108aa */
[C---:B------:R-:W-:Y:S02]  /*d250*/  FMUL.FTZ R30, R0.reuse, R162 ;  /* 0x000000a2001e7220 */ /* 0x040fe40000410000 */
[----:B------:R1:W4:Y:S02]  /*d260*/  MUFU.EX2 R195, R134 ;  /* 0x0000008600c37308 */ /* 0x0003240000000800 */
[C---:B------:R-:W-:Y:S02]  /*d270*/  FMUL.FTZ R31, R0.reuse, R163 ;  /* 0x000000a3001f7220 */ /* 0x040fe40000410000 */
[----:B------:R-:W-:Y:S01]  /*d280*/  LDSM.16.MT88.4 R160, [R200+0x1900] ;  /* 0x00190000c8a0783b */ /* 0x000fe20000004200 */
[----:B------:R-:W-:Y:S02]  /*d290*/  FMUL.FTZ R63, R0, R63 ;  /* 0x0000003f003f7220 */ /* 0x000fe40000410000 */
[C---:B------:R-:W-:Y:S02]  /*d2a0*/  FMUL.FTZ R64, R2.reuse, R64 ;  /* 0x0000004002407220 */ /* 0x040fe40000410000 */
        /* <DEDUP_REMOVED lines=15> */
[C---:B------:R-:W-:Y:S04]  /*d3a0*/  HMMA.16816.F32 R44, R136.reuse, R148, R44 ;  /* 0x00000094882c723c */ /* 0x040fe8000000182c */
[--C-:B-1----:R-:W-:Y:S02]  /*d3b0*/  FFMA.FTZ R134, R180, c[0x0][0x2d0], -R133.reuse ;  /* 0x0000b400b4867a23 */ /* 0x102fe40000010885 */
[C---:B------:R-:W-:Y:S02]  /*d3c0*/  FMUL.FTZ R74, R0.reuse, R74 ;  /* 0x0000004a004a7220 */ /* 0x040fe40000410000 */
[C---:B------:R-:W-:Y:S01]  /*d3d0*/  HMMA.16816.F32 R48, R136.reuse, R150, R48 ;  /* 0x000000968830723c */ /* 0x040fe20000001830 */
[----:B------:R-:W1:Y:S01]  /*d3e0*/  LDSM.16.MT88.4 R148, [R197+0x4100] ;  /* 0x00410000c594783b */ /* 0x000e620000004200 */
[----:B------:R5:W-:Y:S02]  /*d3f0*/  MUFU.EX2 R184, R134 ;  /* 0x0000008600b87308 */ /* 0x000be40000000800 */
        /* <DEDUP_REMOVED lines=11> */
[C---:B---3--:R-:W-:Y:S04]  /*d4b0*/  HMMA.16816.F32 R60, R136.reuse, R144, R60 ;  /* 0x00000090883c723c */ /* 0x048fe8000000183c */
[--C-:B-----5:R-:W-:Y:S02]  /*d4c0*/  FFMA.FTZ R134, R181, c[0x0][0x2d0], -R133.reuse ;  /* 0x0000b400b5867a23 */ /* 0x120fe40000010885 */
[----:B------:R-:W-:Y:S02]  /*d4d0*/  FMUL.FTZ R83, R0, R83 ;  /* 0x0000005300537220 */ /* 0x000fe40000410000 */
[C---:B------:R-:W-:Y:S01]  /*d4e0*/  HMMA.16816.F32 R64, R136.reuse, R146, R64 ;  /* 0x000000928840723c */ /* 0x040fe20000001840 */
[----:B------:R3:W5:Y:S01]  /*d4f0*/  MUFU.EX2 R183, R134 ;  /* 0x0000008600b77308 */ /* 0x0007620000000800 */
[----:B------:R-:W4:Y:S02]  /*d500*/  LDSM.16.MT88.4 R144, [R200+0x4100] ;  /* 0x00410000c890783b */ /* 0x000f240000004200 */
[C---:B------:R-:W-:Y:S02]  /*d510*/  FMUL.FTZ R84, R2.reuse, R84 ;  /* 0x0000005402547220 */ /* 0x040fe40000410000 */
[----:B------:R-:W-:Y:S02]  /*d520*/  FMUL.FTZ R85, R2, R85 ;  /* 0x0000005502557220 */ /* 0x000fe40000410000 */
[C---:B-1----:R-:W-:Y:S04]  /*d530*/  HMMA.16816.F32 R68, R136.reuse, R148, R68 ;  /* 0x000000948844723c */ /* 0x042fe80000001844 */
[C---:B------:R-:W-:Y:S02]  /*d540*/  FMUL.FTZ R86, R0.reuse, R86 ;  /* 0x0000005600567220 */ /* 0x040fe40000410000 */
[----:B------:R-:W-:Y:S02]  /*d550*/  FMUL.FTZ R87, R0, R87 ;  /* 0x0000005700577220 */ /* 0x000fe40000410000 */
[C---:B------:R-:W-:Y:S01]  /*d560*/  HMMA.16816.F32 R72, R136.reuse, R150, R72 ;  /* 0x000000968848723c */ /* 0x040fe20000001848 */
[----:B------:R-:W1:Y:S03]  /*d570*/  LDSM.16.MT88.4 R148, [R199+0x4100] ;  /* 0x00410000c794783b */ /* 0x000e660000004200 */
[C---:B------:R-:W-:Y:S02]  /*d580*/  FMUL.FTZ R88, R2.reuse, R88 ;  /* 0x0000005802587220 */ /* 0x040fe40000410000 */
[----:B------:R-:W-:Y:S02]  /*d590*/  FMUL.FTZ R89, R2, R89 ;  /* 0x0000005902597220 */ /* 0x000fe40000410000 */
[----:B------:R-:W-:Y:S01]  /*d5a0*/  FMUL.FTZ R90, R0, R90 ;  /* 0x0000005a005a7220 */ /* 0x000fe20000410000 */
[C---:B--2---:R-:W-:Y:S03]  /*d5b0*/  HMMA.16816.F32 R76, R136.reuse, R140, R76 ;  /* 0x0000008c884c723c */ /* 0x044fe6000000184c */
[--C-:B---3--:R-:W-:Y:S02]  /*d5c0*/  FFMA.FTZ R134, R182, c[0x0][0x2d0], -R170.reuse ;  /* 0x0000b400b6867a23 */ /* 0x108fe400000108aa */
[----:B------:R-:W-:Y:S02]  /*d5d0*/  FMUL.FTZ R91, R0, R91 ;  /* 0x0000005b005b7220 */ /* 0x000fe40000410000 */
[----:B------:R2:W-:Y:S01]  /*d5e0*/  MUFU.EX2 R194, R134 ;  /* 0x0000008600c27308 */ /* 0x0005e20000000800 */
[C---:B------:R-:W-:Y:S01]  /*d5f0*/  HMMA.16816.F32 R80, R136.reuse, R142, R80 ;  /* 0x0000008e8850723c */ /* 0x040fe20000001850 */
[----:B------:R-:W3:Y:S03]  /*d600*/  LDSM.16.MT88.4 R140, [R197+0x6100] ;  /* 0x00610000c58c783b */ /* 0x000ee60000004200 */
        /* <DEDUP_REMOVED lines=9> */
[----:B------:R-:W-:Y:S02]  /*d6a0*/  FMUL.FTZ R98, R0, R98 ;  /* 0x0000006200627220 */ /* 0x000fe40000410000 */
[--C-:B--2---:R-:W-:Y:S02]  /*d6b0*/  FFMA.FTZ R134, R192, c[0x0][0x2d0], -R170.reuse ;  /* 0x0000b400c0867a23 */ /* 0x104fe400000108aa */
[C---:B-1----:R-:W-:Y:S02]  /*d6c0*/  HMMA.16816.F32 R92, R136.reuse, R148, R92 ;  /* 0x00000094885c723c */ /* 0x042fe4000000185c */
[----:B------:R1:W2:Y:S02]  /*d6d0*/  MUFU.EX2 R193, R134 ;  /* 0x0000008600c17308 */ /* 0x0002a40000000800 */
[----:B------:R-:W-:Y:S02]  /*d6e0*/  FMUL.FTZ R99, R0, R99 ;  /* 0x0000006300637220 */ /* 0x000fe40000410000 */
[C---:B------:R-:W-:Y:S02]  /*d6f0*/  FMUL.FTZ R100, R2.reuse, R100 ;  /* 0x0000006402647220 */ /* 0x040fe40000410000 */
[----:B------:R-:W-:Y:S03]  /*d700*/  FMUL.FTZ R101, R2, R101 ;  /* 0x0000006502657220 */ /* 0x000fe60000410000 */
[C---:B------:R-:W-:Y:S01]  /*d710*/  HMMA.16816.F32 R96, R136.reuse, R150, R96 ;  /* 0x000000968860723c */ /* 0x040fe20000001860 */
[----:B------:R-:W2:Y:S02]  /*d720*/  LDSM.16.MT88.4 R148, [R200+0x6100] ;  /* 0x00610000c894783b */ /* 0x000ea40000004200 */
[C---:B------:R-:W-:Y:S02]  /*d730*/  FMUL.FTZ R102, R0.reuse, R102 ;  /* 0x0000006600667220 */ /* 0x040fe40000410000 */
[----:B------:R-:W-:Y:S02]  /*d740*/  FMUL.FTZ R103, R0, R103 ;  /* 0x0000006700677220 */ /* 0x000fe40000410000 */
[C---:B------:R-:W-:Y:S02]  /*d750*/  FMUL.FTZ R104, R2.reuse, R104 ;  /* 0x0000006802687220 */ /* 0x040fe40000410000 */
[----:B------:R-:W-:Y:S03]  /*d760*/  FMUL.FTZ R105, R2, R105 ;  /* 0x0000006902697220 */ /* 0x000fe60000410000 */
[C---:B---3--:R-:W-:Y:S03]  /*d770*/  HMMA.16816.F32 R100, R136.reuse, R140, R100 ;  /* 0x0000008c8864723c */ /* 0x048fe60000001864 */
[C---:B------:R-:W-:Y:S02]  /*d780*/  FMUL.FTZ R106, R0.reuse, R106 ;  /* 0x0000006a006a7220 */ /* 0x040fe40000410000 */
[----:B------:R-:W-:Y:S02]  /*d790*/  FMUL.FTZ R107, R0, R107 ;  /* 0x0000006b006b7220 */ /* 0x000fe40000410000 */
[--C-:B-1----:R-:W-:Y:S02]  /*d7a0*/  FFMA.FTZ R134, R227, c[0x0][0x2d0], -R133.reuse ;  /* 0x0000b400e3867a23 */ /* 0x102fe40000010885 */
[----:B------:R-:W3:Y:S02]  /*d7b0*/  LDL R227, [R1+0x48] ;  /* 0x0000480001e37983 */ /* 0x000ee40000100800 */
[----:B------:R1:W-:Y:S01]  /*d7c0*/  MUFU.EX2 R182, R134 ;  /* 0x0000008600b67308 */ /* 0x0003e20000000800 */
[C---:B------:R-:W-:Y:S01]  /*d7d0*/  HMMA.16816.F32 R104, R136.reuse, R142, R104 ;  /* 0x0000008e8868723c */ /* 0x040fe20000001868 */
[----:B------:R-:W1:Y:S02]  /*d7e0*/  LDSM.16.MT88.4 R140, [R199+0x6100] ;  /* 0x00610000c78c783b */ /* 0x000e640000004200 */
[C---:B------:R-:W-:Y:S02]  /*d7f0*/  FMUL.FTZ R108, R2.reuse, R108 ;  /* 0x0000006c026c7220 */ /* 0x040fe40000410000 */
[----:B------:R-:W-:Y:S02]  /*d800*/  FMUL.FTZ R109, R2, R109 ;  /* 0x0000006d026d7220 */ /* 0x000fe40000410000 */
[C---:B------:R-:W-:Y:S02]  /*d810*/  FMUL.FTZ R110, R0.reuse, R110 ;  /* 0x0000006e006e7220 */ /* 0x040fe40000410000 */
[----:B------:R-:W-:Y:S03]  /*d820*/  FMUL.FTZ R111, R0, R111 ;  /* 0x0000006f006f7220 */ /* 0x000fe60000410000 */
[C---:B------:R-:W-:Y:S02]  /*d830*/  FMUL.FTZ R112, R2.reuse, R112 ;  /* 0x0000007002707220 */ /* 0x040fe40000410000 */
[----:B------:R-:W-:Y:S02]  /*d840*/  FMUL.FTZ R113, R2, R113 ;  /* 0x0000007102717220 */ /* 0x000fe40000410000 */
[C---:B----4-:R-:W-:Y:S03]  /*d850*/  HMMA.16816.F32 R108, R136.reuse, R144, R108 ;  /* 0x00000090886c723c */ /* 0x050fe6000000186c */
[C---:B------:R-:W-:Y:S02]  /*d860*/  FMUL.FTZ R114, R0.reuse, R114 ;  /* 0x0000007200727220 */ /* 0x040fe40000410000 */
[----:B------:R-:W-:Y:S02]  /*d870*/  FMUL.FTZ R115, R0, R115 ;  /* 0x0000007300737220 */ /* 0x000fe40000410000 */
[C---:B------:R-:W-:Y:S02]  /*d880*/  FMUL.FTZ R116, R2.reuse, R116 ;  /* 0x0000007402747220 */ /* 0x040fe40000410000 */
[----:B------:R-:W-:Y:S03]  /*d890*/  FMUL.FTZ R117, R2, R117 ;  /* 0x0000007502757220 */ /* 0x000fe60000410000 */
        /* <DEDUP_REMOVED lines=9> */
[----:B-1----:R-:W-:Y:S02]  /*d930*/  FFMA.FTZ R134, R228, c[0x0][0x2d0], -R133 ;  /* 0x0000b400e4867a23 */ /* 0x002fe40000010885 */
[C---:B------:R-:W-:Y:S02]  /*d940*/  FMUL.FTZ R124, R2.reuse, R124 ;  /* 0x0000007c027c7220 */ /* 0x040fe40000410000 */
[----:B------:R1:W2:Y:S01]  /*d950*/  MUFU.EX2 R181, R134 ;  /* 0x0000008600b57308 */ /* 0x0002a20000000800 */
[C---:B------:R-:W-:Y:S01]  /*d960*/  HMMA.16816.F32 R120, R136.reuse, R150, R120 ;  /* 0x000000968878723c */ /* 0x040fe20000001878 */
[----:B------:R-:W4:Y:S02]  /*d970*/  LDSM.16.MT88.4 R148, [R198+0x900] ;  /* 0x00090000c694783b */ /* 0x000f240000004200 */
[----:B------:R-:W-:Y:S02]  /*d980*/  FMUL.FTZ R125, R2, R125 ;  /* 0x0000007d027d7220 */ /* 0x000fe40000410000 */
[C---:B------:R-:W-:Y:S02]  /*d990*/  FMUL.FTZ R126, R0.reuse, R126 ;  /* 0x0000007e007e7220 */ /* 0x040fe40000410000 */
[----:B------:R-:W-:Y:S02]  /*d9a0*/  FMUL.FTZ R127, R0, R127 ;  /* 0x0000007f007f7220 */ /* 0x000fe40000410000 */
[C---:B------:R-:W-:Y:S03]  /*d9b0*/  FMUL.FTZ R128, R2.reuse, R128 ;  /* 0x0000008002807220 */ /* 0x040fe60000410000 */
[----:B------:R-:W-:Y:S02]  /*d9c0*/  FMUL.FTZ R129, R2, R129 ;  /* 0x0000008102817220 */ /* 0x000fe40000410000 */
[C---:B------:R-:W-:Y:S03]  /*d9d0*/  HMMA.16816.F32 R124, R136.reuse, R140, R124 ;  /* 0x0000008c887c723c */ /* 0x040fe6000000187c */
[C---:B------:R-:W-:Y:S02]  /*d9e0*/  FMUL.FTZ R130, R0.reuse, R130 ;  /* 0x0000008200827220 */ /* 0x040fe40000410000 */
[----:B------:R-:W-:Y:S02]  /*d9f0*/  FMUL.FTZ R131, R0, R131 ;  /* 0x0000008300837220 */ /* 0x000fe40000410000 */
[----:B------:R-:W-:Y:S02]  /*da00*/  FFMA.FTZ R2, R2, R248, R233 ;  /* 0x000000f802027223 */ /* 0x000fe400000100e9 */
[----:B-1----:R-:W-:Y:S03]  /*da10*/  FFMA.FTZ R134, R234, c[0x0][0x2d0], -R170 ;  /* 0x0000b400ea867a23 */ /* 0x002fe600000108aa */
[----:B------:R-:W-:Y:S01]  /*da20*/  HMMA.16816.F32 R128, R136, R142, R128 ;  /* 0x0000008e8880723c */ /* 0x000fe20000001880 */
[----:B------:R-:W1:Y:S01]  /*da30*/  LDSM.16.MT88.4 R140, [R199+0x900] ;  /* 0x00090000c78c783b */ /* 0x000e620000004200 */
[----:B------:R4:W1:Y:S01]  /*da40*/  MUFU.EX2 R192, R134 ;  /* 0x0000008600c07308 */ /* 0x0008620000000800 */
[----:B------:R-:W-:Y:S02]  /*da50*/  FFMA.FTZ R0, R0, R249, R189 ;  /* 0x000000f900007223 */ /* 0x000fe400000100bd */
[----:B------:R-:W-:Y:S02]  /*da60*/  FADD.FTZ R2, R232, R2 ;  /* 0x00000002e8027221 */ /* 0x000fe40000010000 */
[----:B------:R-:W-:Y:S01]  /*da70*/  F2FP.PACK_AB R136, R195, R226 ;  /* 0x000000e2c388723e */ /* 0x000fe200000000ff */
[----:B------:R-:W-:Y:S01]  /*da80*/  FADD.FTZ R0, R187, R0 ;  /* 0x00000000bb007221 */ /* 0x000fe20000010000 */
[----:B-----5:R-:W-:Y:S03]  /*da90*/  F2FP.PACK_AB R137, R183, R184 ;  /* 0x000000b8b789723e */ /* 0x020fe600000000ff */
[----:B------:R-:W-:Y:S01]  /*daa0*/  F2FP.PACK_AB R138, R193, R194 ;  /* 0x000000c2c18a723e */ /* 0x000fe200000000ff */
[----:B------:R-:W-:Y:S01]  /*dab0*/  FADD.FTZ R2, R230, R2 ;  /* 0x00000002e6027221 */ /* 0x000fe20000010000 */
[----:B--2---:R-:W-:Y:S01]  /*dac0*/  F2FP.PACK_AB R139, R181, R182 ;  /* 0x000000b6b58b723e */ /* 0x004fe200000000ff */
[----:B------:R-:W-:Y:S02]  /*dad0*/  FADD.FTZ R0, R186, R0 ;  /* 0x00000000ba007221 */ /* 0x000fe40000010000 */
[----:B------:R-:W-:Y:S02]  /*dae0*/  FADD.FTZ R2, R229, R2 ;  /* 0x00000002e5027221 */ /* 0x000fe40000010000 */
[----:B------:R-:W-:Y:S02]  /*daf0*/  FADD.FTZ R0, R185, R0 ;  /* 0x00000000b9007221 */ /* 0x000fe40000010000 */
[C---:B----4-:R-:W-:Y:S03]  /*db00*/  HMMA.16816.F32 R4, R136.reuse, R144, R4 ;  /* 0x000000908804723c */ /* 0x050fe60000001804 */
[----:B------:R-:W-:Y:S02]  /*db10*/  FADD.FTZ R2, R226, R2 ;  /* 0x00000002e2027221 */ /* 0x000fe40000010000 */
[----:B------:R-:W-:Y:S02]  /*db20*/  FFMA.FTZ R134, R235, c[0x0][0x2d0], -R170 ;  /* 0x0000b400eb867a23 */ /* 0x000fe400000108aa */
[----:B------:R-:W-:Y:S01]  /*db30*/  FADD.FTZ R0, R184, R0 ;  /* 0x00000000b8007221 */ /* 0x000fe20000010000 */
[C---:B------:R-:W-:Y:S01]  /*db40*/  HMMA.16816.F32 R8, R136.reuse, R146, R8 ;  /* 0x000000928808723c */ /* 0x040fe20000001808 */
[----:B------:R-:W2:Y:S01]  /*db50*/  LDSM.16.MT88.4 R144, [R197+0x2900] ;  /* 0x00290000c590783b */ /* 0x000ea20000004200 */
[----:B------:R4:W5:Y:S02]  /*db60*/  MUFU.EX2 R191, R134 ;  /* 0x0000008600bf7308 */ /* 0x0009640000000800 */
        /* <DEDUP_REMOVED lines=8> */
[----:B------:R-:W-:Y:S02]  /*dbf0*/  FADD.FTZ R0, R181, R0 ;  /* 0x00000000b5007221 */ /* 0x000fe40000010000 */
[C---:B------:R-:W-:Y:S04]  /*dc00*/  HMMA.16816.F32 R20, R136.reuse, R152, R20 ;  /* 0x000000988814723c */ /* 0x040fe80000001814 */
[--C-:B----4-:R-:W-:Y:S02]  /*dc10*/  FFMA.FTZ R134, R236, c[0x0][0x2d0], -R133.reuse ;  /* 0x0000b400ec867a23 */ /* 0x110fe40000010885 */
[----:B-1----:R-:W-:Y:S02]  /*dc20*/  FADD.FTZ R2, R192, R2 ;  /* 0x00000002c0027221 */ /* 0x002fe40000010000 */
[C---:B------:R-:W-:Y:S01]  /*dc30*/  HMMA.16816.F32 R24, R136.reuse, R154, R24 ;  /* 0x0000009a8818723c */ /* 0x040fe20000001818 */
[----:B------:R-:W1:Y:S01]  /*dc40*/  LDSM.16.MT88.4 R152, [R199+0x2900] ;  /* 0x00290000c798783b */ /* 0x000e620000004200 */
[----:B------:R4:W4:Y:S02]  /*dc50*/  MUFU.EX2 R177, R134 ;  /* 0x0000008600b17308 */ /* 0x0009240000000800 */
[----:B-----5:R-:W-:Y:S04]  /*dc60*/  FADD.FTZ R2, R191, R2 ;  /* 0x00000002bf027221 */ /* 0x020fe80000010000 */
[C---:B------:R-:W-:Y:S08]  /*dc70*/  HMMA.16816.F32 R28, R136.reuse, R140, R28 ;  /* 0x0000008c881c723c */ /* 0x040ff0000000181c */
[C---:B------:R-:W-:Y:S01]  /*dc80*/  HMMA.16816.F32 R32, R136.reuse, R142, R32 ;  /* 0x0000008e8820723c */ /* 0x040fe20000001820 */
[----:B------:R-:W5:Y:S07]  /*dc90*/  LDSM.16.MT88.4 R140, [R197+0x4900] ;  /* 0x00490000c58c783b */ /* 0x000f6e0000004200 */
[C---:B--2---:R-:W-:Y:S04]  /*dca0*/  HMMA.16816.F32 R36, R136.reuse, R144, R36 ;  /* 0x000000908824723c */ /* 0x044fe80000001824 */
[--C-:B----4-:R-:W-:Y:S02]  /*dcb0*/  FFMA.FTZ R134, R237, c[0x0][0x2d0], -R133.reuse ;  /* 0x0000b400ed867a23 */ /* 0x110fe40000010885 */
[----:B------:R-:W-:Y:S02]  /*dcc0*/  FADD.FTZ R0, R177, R0 ;  /* 0x00000000b1007221 */ /* 0x000fe40000010000 */
[C---:B------:R-:W-:Y:S01]  /*dcd0*/  HMMA.16816.F32 R40, R136.reuse, R146, R40 ;  /* 0x000000928828723c */ /* 0x040fe20000001828 */
[----:B------:R-:W2:Y:S01]  /*dce0*/  LDSM.16.MT88.4 R144, [R198+0x4900] ;  /* 0x00490000c690783b */ /* 0x000ea20000004200 */
[----:B------:R4:W1:Y:S06]  /*dcf0*/  MUFU.EX2 R176, R134 ;  /* 0x0000008600b07308 */ /* 0x00086c0000000800 */
[C---:B------:R-:W-:Y:S08]  /*dd00*/  HMMA.16816.F32 R44, R136.reuse, R156, R44 ;  /* 0x0000009c882c723c */ /* 0x040ff0000000182c */
[C---:B------:R-:W-:Y:S01]  /*dd10*/  HMMA.16816.F32 R48, R136.reuse, R158, R48 ;  /* 0x0000009e8830723c */ /* 0x040fe20000001830 */
[----:B------:R-:W2:Y:S07]  /*dd20*/  LDSM.16.MT88.4 R156, [R200+0x4900] ;  /* 0x00490000c89c783b */ /* 0x000eae0000004200 */
[C---:B------:R-:W-:Y:S04]  /*dd30*/  HMMA.16816.F32 R52, R136.reuse, R148, R52 ;  /* 0x000000948834723c */ /* 0x040fe80000001834 */
[----:B----4-:R-:W-:Y:S02]  /*dd40*/  FFMA.FTZ R134, R238, c[0x0][0x2d0], -R170 ;  /* 0x0000b400ee867a23 */ /* 0x010fe400000108aa */
[----:B-1----:R-:W-:Y:S02]  /*dd50*/  FADD.FTZ R0, R176, R0 ;  /* 0x00000000b0007221 */ /* 0x002fe40000010000 */
[C---:B------:R-:W-:Y:S01]  /*dd60*/  HMMA.16816.F32 R56, R136.reuse, R150, R56 ;  /* 0x000000968838723c */ /* 0x040fe20000001838 */
[----:B------:R-:W1:Y:S01]  /*dd70*/  LDSM.16.MT88.4 R148, [R199+0x4900] ;  /* 0x00490000c794783b */ /* 0x000e620000004200 */
[----:B------:R4:W2:Y:S06]  /*dd80*/  MUFU.EX2 R190, R134 ;  /* 0x0000008600be7308 */ /* 0x0008ac0000000800 */
[C---:B------:R-:W-:Y:S08]  /*dd90*/  HMMA.16816.F32 R60, R136.reuse, R152, R60 ;  /* 0x00000098883c723c */ /* 0x040ff0000000183c */
[C---:B------:R-:W-:Y:S01]  /*dda0*/  HMMA.16816.F32 R64, R136.reuse, R154, R64 ;  /* 0x0000009a8840723c */ /* 0x040fe20000001840 */
[----:B------:R-:W-:Y:S07]  /*ddb0*/  LDSM.16.MT88.4 R152, [R200+0x6900] ;  /* 0x00690000c898783b */ /* 0x000fee0000004200 */
[C---:B-----5:R-:W-:Y:S04]  /*ddc0*/  HMMA.16816.F32 R68, R136.reuse, R140, R68 ;  /* 0x0000008c8844723c */ /* 0x060fe80000001844 */
[----:B----4-:R-:W-:Y:S02]  /*ddd0*/  FFMA.FTZ R134, R239, c[0x0][0x2d0], -R170 ;  /* 0x0000b400ef867a23 */ /* 0x010fe400000108aa */
[----:B--2---:R-:W-:Y:S02]  /*dde0*/  FADD.FTZ R2, R190, R2 ;  /* 0x00000002be027221 */ /* 0x004fe40000010000 */
[C---:B------:R-:W-:Y:S01]  /*ddf0*/  HMMA.16816.F32 R72, R136.reuse, R142, R72 ;  /* 0x0000008e8848723c */ /* 0x040fe20000001848 */
[----:B------:R-:W2:Y:S01]  /*de00*/  LDSM.16.MT88.4 R140, [R197+0x6900] ;  /* 0x00690000c58c783b */ /* 0x000ea20000004200 */
[----:B------:R4:W5:Y:S06]  /*de10*/  MUFU.EX2 R188, R134 ;  /* 0x0000008600bc7308 */ /* 0x00096c0000000800 */
[C---:B------:R-:W-:Y:S08]  /*de20*/  HMMA.16816.F32 R76, R136.reuse, R144, R76 ;  /* 0x00000090884c723c */ /* 0x040ff0000000184c */
[C---:B------:R-:W-:Y:S01]  /*de30*/  HMMA.16816.F32 R80, R136.reuse, R146, R80 ;  /* 0x000000928850723c */ /* 0x040fe20000001850 */
[----:B------:R-:W3:Y:S07]  /*de40*/  LDSM.16.MT88.4 R144, [R198+0x6900] ;  /* 0x00690000c690783b */ /* 0x000eee0000004200 */
[C---:B------:R-:W-:Y:S04]  /*de50*/  HMMA.16816.F32 R84, R136.reuse, R156, R84 ;  /* 0x0000009c8854723c */ /* 0x040fe80000001854 */
[--C-:B----4-:R-:W-:Y:S02]  /*de60*/  FFMA.FTZ R134, R240, c[0x0][0x2d0], -R133.reuse ;  /* 0x0000b400f0867a23 */ /* 0x110fe40000010885 */
[----:B-----5:R-:W-:Y:S02]  /*de70*/  FADD.FTZ R2, R188, R2 ;  /* 0x00000002bc027221 */ /* 0x020fe40000010000 */
[C---:B------:R-:W-:Y:S01]  /*de80*/  HMMA.16816.F32 R88, R136.reuse, R158, R88 ;  /* 0x0000009e8858723c */ /* 0x040fe20000001858 */
[----:B------:R-:W-:Y:S01]  /*de90*/  LDSM.16.MT88.4 R156, [R198+0x1100] ;  /* 0x00110000c69c783b */ /* 0x000fe20000004200 */
[----:B------:R4:W5:Y:S06]  /*dea0*/  MUFU.EX2 R175, R134 ;  /* 0x0000008600af7308 */ /* 0x00096c0000000800 */
[C---:B-1----:R-:W-:Y:S08]  /*deb0*/  HMMA.16816.F32 R92, R136.reuse, R148, R92 ;  /* 0x00000094885c723c */ /* 0x042ff0000000185c */
[C---:B------:R-:W-:Y:S01]  /*dec0*/  HMMA.16816.F32 R96, R136.reuse, R150, R96 ;  /* 0x000000968860723c */ /* 0x040fe20000001860 */
[----:B------:R-:W1:Y:S07]  /*ded0*/  LDSM.16.MT88.4 R148, [R199+0x6900] ;  /* 0x00690000c794783b */ /* 0x000e6e0000004200 */
[C---:B--2---:R-:W-:Y:S04]  /*dee0*/  HMMA.16816.F32 R100, R136.reuse, R140, R100 ;  /* 0x0000008c8864723c */ /* 0x044fe80000001864 */
[--C-:B----4-:R-:W-:Y:S02]  /*def0*/  FFMA.FTZ R134, R241, c[0x0][0x2d0], -R133.reuse ;  /* 0x0000b400f1867a23 */ /* 0x110fe40000010885 */
[----:B-----5:R-:W-:Y:S01]  /*df00*/  FADD.FTZ R0, R175, R0 ;  /* 0x00000000af007221 */ /* 0x020fe20000010000 */
[----:B---3--:R-:W-:Y:S01]  /*df10*/  ISETP.GT.AND P0, PT, R224, R227, PT ;  /* 0x000000e3e000720c */ /* 0x008fe20003f04270 */
[C---:B------:R-:W-:Y:S01]  /*df20*/  HMMA.16816.F32 R104, R136.reuse, R142, R104 ;  /* 0x0000008e8868723c */ /* 0x040fe20000001868 */
[----:B------:R-:W2:Y:S01]  /*df30*/  LDSM.16.MT88.4 R140, [R197+0x1100] ;  /* 0x00110000c58c783b */ /* 0x000ea20000004200 */
[----:B------:R3:W4:Y:S02]  /*df40*/  MUFU.EX2 R174, R134 ;  /* 0x0000008600ae7308 */ /* 0x0007240000000800 */
[----:B------:R-:W-:Y:S04]  /*df50*/  MOV R224, R223 ;  /* 0x000000df00e07202 */ /* 0x000fe80000000f00 */
[C---:B------:R-:W-:Y:S08]  /*df60*/  HMMA.16816.F32 R108, R136.reuse, R144, R108 ;  /* 0x00000090886c723c */ /* 0x040ff0000000186c */
[C---:B------:R-:W-:Y:S01]  /*df70*/  HMMA.16816.F32 R112, R136.reuse, R146, R112 ;  /* 0x000000928870723c */ /* 0x040fe20000001870 */
[----:B------:R-:W5:Y:S07]  /*df80*/  LDSM.16.MT88.4 R144, [R200+0x1100] ;  /* 0x00110000c890783b */ /* 0x000f6e0000004200 */
[C---:B------:R-:W-:Y:S04]  /*df90*/  HMMA.16816.F32 R116, R136.reuse, R152, R116 ;  /* 0x000000988874723c */ /* 0x040fe80000001874 */
[----:B---3--:R-:W-:Y:S02]  /*dfa0*/  FFMA.FTZ R134, R242, c[0x0][0x2d0], -R170 ;  /* 0x0000b400f2867a23 */ /* 0x008fe400000108aa */
[----:B----4-:R-:W-:Y:S02]  /*dfb0*/  FADD.FTZ R0, R174, R0 ;  /* 0x00000000ae007221 */ /* 0x010fe40000010000 */
[C---:B------:R-:W-:Y:S01]  /*dfc0*/  HMMA.16816.F32 R120, R136.reuse, R154, R120 ;  /* 0x0000009a8878723c */ /* 0x040fe20000001878 */
[----:B------:R-:W-:Y:S01]  /*dfd0*/  LDSM.16.MT88.4 R152, [R198+0x3100] ;  /* 0x00310000c698783b */ /* 0x000fe20000004200 */
[----:B------:R3:W4:Y:S06]  /*dfe0*/  MUFU.EX2 R180, R134 ;  /* 0x0000008600b47308 */ /* 0x00072c0000000800 */
[C---:B-1----:R-:W-:Y:S08]  /*dff0*/  HMMA.16816.F32 R124, R136.reuse, R148, R124 ;  /* 0x00000094887c723c */ /* 0x042ff0000000187c */
[----:B------:R-:W-:Y:S01]  /*e000*/  HMMA.16816.F32 R128, R136, R150, R128 ;  /* 0x000000968880723c */ /* 0x000fe20000001880 */
[----:B------:R-:W1:Y:S06]  /*e010*/  LDSM.16.MT88.4 R148, [R199+0x1100] ;  /* 0x00110000c794783b */ /* 0x000e6c0000004200 */
[----:B------:R-:W-:Y:S02]  /*e020*/  F2FP.PACK_AB R136, R191, R192 ;  /* 0x000000c0bf88723e */ /* 0x000fe400000000ff */
[----:B------:R-:W-:Y:S03]  /*e030*/  F2FP.PACK_AB R137, R176, R177 ;  /* 0x000000b1b089723e */ /* 0x000fe600000000ff */
[----:B------:R-:W-:Y:S01]  /*e040*/  F2FP.PACK_AB R138, R188, R190 ;  /* 0x000000bebc8a723e */ /* 0x000fe200000000ff */
[----:B---3--:R-:W-:Y:S01]  /*e050*/  FFMA.FTZ R134, R243, c[0x0][0x2d0], -R170 ;  /* 0x0000b400f3867a23 */ /* 0x008fe200000108aa */
[----:B------:R-:W-:Y:S01]  /*e060*/  F2FP.PACK_AB R139, R174, R175 ;  /* 0x000000afae8b723e */ /* 0x000fe200000000ff */
[----:B----4-:R-:W-:Y:S02]  /*e070*/  FADD.FTZ R2, R180, R2 ;  /* 0x00000002b4027221 */ /* 0x010fe40000010000 */
[----:B------:R3:W4:Y:S04]  /*e080*/  MUFU.EX2 R179, R134 ;  /* 0x0000008600b37308 */ /* 0x0007280000000800 */
[C---:B--2---:R-:W-:Y:S08]  /*e090*/  HMMA.16816.F32 R4, R136.reuse, R140, R4 ;  /* 0x0000008c8804723c */ /* 0x044ff00000001804 */
[C---:B------:R-:W-:Y:S01]  /*e0a0*/  HMMA.16816.F32 R8, R136.reuse, R142, R8 ;  /* 0x0000008e8808723c */ /* 0x040fe20000001808 */
[----:B------:R-:W2:Y:S07]  /*e0b0*/  LDSM.16.MT88.4 R140, [R197+0x3100] ;  /* 0x00310000c58c783b */ /* 0x000eae0000004200 */
[C---:B------:R-:W-:Y:S04]  /*e0c0*/  HMMA.16816.F32 R12, R136.reuse, R156, R12 ;  /* 0x0000009c880c723c */ /* 0x040fe8000000180c */
[--C-:B---3--:R-:W-:Y:S04]  /*e0d0*/  FFMA.FTZ R134, R244, c[0x0][0x2d0], -R133.reuse ;  /* 0x0000b400f4867a23 */ /* 0x108fe80000010885 */
[C---:B------:R-:W-:Y:S01]  /*e0e0*/  HMMA.16816.F32 R16, R136.reuse, R158, R16 ;  /* 0x0000009e8810723c */ /* 0x040fe20000001810 */
[----:B------:R-:W3:Y:S01]  /*e0f0*/  LDSM.16.MT88.4 R156, [R200+0x3100] ;  /* 0x00310000c89c783b */ /* 0x000ee20000004200 */
[----:B------:R2:W-:Y:S06]  /*e100*/  MUFU.EX2 R173, R134 ;  /* 0x0000008600ad7308 */ /* 0x0005ec0000000800 */
[C---:B-----5:R-:W-:Y:S08]  /*e110*/  HMMA.16816.F32 R20, R136.reuse, R144, R20 ;  /* 0x000000908814723c */ /* 0x060ff00000001814 */
[C---:B------:R-:W-:Y:S01]  /*e120*/  HMMA.16816.F32 R24, R136.reuse, R146, R24 ;  /* 0x000000928818723c */ /* 0x040fe20000001818 */
[----:B------:R-:W5:Y:S07]  /*e130*/  LDSM.16.MT88.4 R144, [R199+0x3100] ;  /* 0x00310000c790783b */ /* 0x000f6e0000004200 */
[C---:B-1----:R-:W-:Y:S04]  /*e140*/  HMMA.16816.F32 R28, R136.reuse, R148, R28 ;  /* 0x00000094881c723c */ /* 0x042fe8000000181c */
[--C-:B--2---:R-:W-:Y:S02]  /*e150*/  FFMA.FTZ R134, R245, c[0x0][0x2d0], -R133.reuse ;  /* 0x0000b400f5867a23 */ /* 0x104fe40000010885 */
[----:B------:R-:W-:Y:S01]  /*e160*/  FFMA.FTZ R133, R168, c[0x0][0x2d0], -R133 ;  /* 0x0000b400a8857a23 */ /* 0x000fe20000010885 */
[----:B----4-:R-:W-:Y:S01]  /*e170*/  F2FP.PACK_AB R168, R179, R180 ;  /* 0x000000b4b3a8723e */ /* 0x010fe200000000ff */
[C---:B------:R-:W-:Y:S01]  /*e180*/  HMMA.16816.F32 R32, R136.reuse, R150, R32 ;  /* 0x000000968820723c */ /* 0x040fe20000001820 */
[----:B------:R-:W-:Y:S01]  /*e190*/  LDSM.16.MT88.4 R148, [R198+0x5100] ;  /* 0x00510000c694783b */ /* 0x000fe20000004200 */
[----:B------:R-:W1:Y:S06]  /*e1a0*/  MUFU.EX2 R172, R134 ;  /* 0x0000008600ac7308 */ /* 0x000e6c0000000800 */
[C---:B------:R-:W-:Y:S04]  /*e1b0*/  HMMA.16816.F32 R36, R136.reuse, R140, R36 ;  /* 0x0000008c8824723c */ /* 0x040fe80000001824 */
[----:B------:R-:W2:Y:S04]  /*e1c0*/  MUFU.EX2 R133, R133 ;  /* 0x0000008500857308 */ /* 0x000ea80000000800 */
[C---:B------:R-:W-:Y:S01]  /*e1d0*/  HMMA.16816.F32 R40, R136.reuse, R142, R40 ;  /* 0x0000008e8828723c */ /* 0x040fe20000001828 */
[----:B------:R-:W4:Y:S07]  /*e1e0*/  LDSM.16.MT88.4 R140, [R197+0x5100] ;  /* 0x00510000c58c783b */ /* 0x000f2e0000004200 */
[C---:B------:R-:W-:Y:S04]  /*e1f0*/  HMMA.16816.F32 R44, R136.reuse, R152, R44 ;  /* 0x00000098882c723c */ /* 0x040fe8000000182c */
[----:B-1----:R-:W-:Y:S01]  /*e200*/  F2FP.PACK_AB R169, R172, R173 ;  /* 0x000000adaca9723e */ /* 0x002fe200000000ff */
[--C-:B------:R-:W-:Y:S03]  /*e210*/  FFMA.FTZ R134, R246, c[0x0][0x2d0], -R170.reuse ;  /* 0x0000b400f6867a23 */ /* 0x100fe600000108aa */
[C---:B------:R-:W-:Y:S01]  /*e220*/  HMMA.16816.F32 R48, R136.reuse, R154, R48 ;  /* 0x0000009a8830723c */ /* 0x040fe20000001830 */
[----:B------:R-:W1:Y:S01]  /*e230*/  LDSM.16.MT88.4 R152, [R200+0x5100] ;  /* 0x00510000c898783b */ /* 0x000e620000004200 */
[----:B------:R4:W-:Y:S02]  /*e240*/  MUFU.EX2 R178, R134 ;  /* 0x0000008600b27308 */ /* 0x0009e40000000800 */
[----:B--2---:R-:W-:Y:S04]  /*e250*/  F2FP.PACK_AB R171, R133, R135 ;  /* 0x0000008785ab723e */ /* 0x004fe800000000ff */
[C---:B---3--:R-:W-:Y:S08]  /*e260*/  HMMA.16816.F32 R52, R136.reuse, R156, R52 ;  /* 0x0000009c8834723c */ /* 0x048ff00000001834 */
[C---:B------:R-:W-:Y:S01]  /*e270*/  HMMA.16816.F32 R56, R136.reuse, R158, R56 ;  /* 0x0000009e8838723c */ /* 0x040fe20000001838 */
[----:B------:R-:W2:Y:S07]  /*e280*/  LDSM.16.MT88.4 R156, [R199+0x5100] ;  /* 0x00510000c79c783b */ /* 0x000eae0000004200 */
[C---:B-----5:R-:W-:Y:S04]  /*e290*/  HMMA.16816.F32 R60, R136.reuse, R144, R60 ;  /* 0x00000090883c723c */ /* 0x060fe8000000183c */
[----:B----4-:R-:W-:Y:S04]  /*e2a0*/  FFMA.FTZ R134, R247, c[0x0][0x2d0], -R170 ;  /* 0x0000b400f7867a23 */ /* 0x010fe800000108aa */
[C---:B------:R-:W-:Y:S01]  /*e2b0*/  HMMA.16816.F32 R64, R136.reuse, R146, R64 ;  /* 0x000000928840723c */ /* 0x040fe20000001840 */
[----:B------:R-:W-:Y:S01]  /*e2c0*/  LDSM.16.MT88.4 R144, [R198+0x7100] ;  /* 0x00710000c690783b */ /* 0x000fe20000004200 */
[----:B------:R-:W3:Y:S06]  /*e2d0*/  MUFU.EX2 R134, R134 ;  /* 0x0000008600867308 */ /* 0x000eec0000000800 */
[C---:B------:R-:W-:Y:S08]  /*e2e0*/  HMMA.16816.F32 R68, R136.reuse, R140, R68 ;  /* 0x0000008c8844723c */ /* 0x040ff00000001844 */
[C---:B------:R-:W-:Y:S01]  /*e2f0*/  HMMA.16816.F32 R72, R136.reuse, R142, R72 ;  /* 0x0000008e8848723c */ /* 0x040fe20000001848 */
[----:B------:R-:W4:Y:S07]  /*e300*/  LDSM.16.MT88.4 R140, [R197+0x7100] ;  /* 0x00710000c58c783b */ /* 0x000f2e0000004200 */
[C---:B------:R-:W-:Y:S04]  /*e310*/  HMMA.16816.F32 R76, R136.reuse, R148, R76 ;  /* 0x00000094884c723c */ /* 0x040fe8000000184c */
[----:B---3--:R-:W-:Y:S04]  /*e320*/  F2FP.PACK_AB R170, R134, R178 ;  /* 0x000000b286aa723e */ /* 0x008fe800000000ff */
[C---:B------:R-:W-:Y:S01]  /*e330*/  HMMA.16816.F32 R80, R136.reuse, R150, R80 ;  /* 0x000000968850723c */ /* 0x040fe20000001850 */
[----:B------:R-:W3:Y:S07]  /*e340*/  LDSM.16.MT88.4 R148, [R200+0x7100] ;  /* 0x00710000c894783b */ /* 0x000eee0000004200 */
[C---:B-1----:R-:W-:Y:S08]  /*e350*/  HMMA.16816.F32 R84, R136.reuse, R152, R84 ;  /* 0x000000988854723c */ /* 0x042ff00000001854 */
[C---:B------:R-:W-:Y:S01]  /*e360*/  HMMA.16816.F32 R88, R136.reuse, R154, R88 ;  /* 0x0000009a8858723c */ /* 0x040fe20000001858 */
[----:B------:R-:W1:Y:S07]  /*e370*/  LDSM.16.MT88.4 R152, [R199+0x7100] ;  /* 0x00710000c798783b */ /* 0x000e6e0000004200 */
[C---:B--2---:R-:W-:Y:S08]  /*e380*/  HMMA.16816.F32 R92, R136.reuse, R156, R92 ;  /* 0x0000009c885c723c */ /* 0x044ff0000000185c */
[C---:B------:R-:W-:Y:S01]  /*e390*/  HMMA.16816.F32 R96, R136.reuse, R158, R96 ;  /* 0x0000009e8860723c */ /* 0x040fe20000001860 */
[----:B------:R-:W-:Y:S07]  /*e3a0*/  LDSM.16.MT88.4 R156, [R198+0x1900] ;  /* 0x00190000c69c783b */ /* 0x000fee0000004200 */
[C---:B----4-:R-:W-:Y:S08]  /*e3b0*/  HMMA.16816.F32 R100, R136.reuse, R140, R100 ;  /* 0x0000008c8864723c */ /* 0x050ff00000001864 */
[C---:B------:R-:W-:Y:S01]  /*e3c0*/  HMMA.16816.F32 R104, R136.reuse, R142, R104 ;  /* 0x0000008e8868723c */ /* 0x040fe20000001868 */
[----:B------:R-:W2:Y:S07]  /*e3d0*/  LDSM.16.MT88.4 R140, [R197+0x1900] ;  /* 0x00190000c58c783b */ /* 0x000eae0000004200 */
[C---:B------:R-:W-:Y:S08]  /*e3e0*/  HMMA.16816.F32 R108, R136.reuse, R144, R108 ;  /* 0x00000090886c723c */ /* 0x040ff0000000186c */
[C---:B------:R-:W-:Y:S08]  /*e3f0*/  HMMA.16816.F32 R112, R136.reuse, R146, R112 ;  /* 0x000000928870723c */ /* 0x040ff00000001870 */
[C---:B---3--:R-:W-:Y:S08]  /*e400*/  HMMA.16816.F32 R116, R136.reuse, R148, R116 ;  /* 0x000000948874723c */ /* 0x048ff00000001874 */
[C---:B------:R-:W-:Y:S08]  /*e410*/  HMMA.16816.F32 R120, R136.reuse, R150, R120 ;  /* 0x000000968878723c */ /* 0x040ff00000001878 */
[C---:B-1----:R-:W-:Y:S08]  /*e420*/  HMMA.16816.F32 R124, R136.reuse, R152, R124 ;  /* 0x00000098887c723c */ /* 0x042ff0000000187c */
[----:B------:R-:W-:Y:S08]  /*e430*/  HMMA.16816.F32 R128, R136, R154, R128 ;  /* 0x0000009a8880723c */ /* 0x000ff00000001880 */
[C---:B--2---:R-:W-:Y:S01]  /*e440*/  HMMA.16816.F32 R136, R168.reuse, R140, R4 ;  /* 0x0000008ca888723c */ /* 0x044fe20000001804 */
        /* <DEDUP_REMOVED lines=35> */
[C---:B----4-:R-:W-:Y:S08]  /*e680*/  HMMA.16816.F32 R100, R168.reuse, R16, R100 ;  /* 0x00000010a864723c */ /* 0x050ff00000001864 */
[C---:B------:R-:W-:Y:S08]  /*e690*/  HMMA.16816.F32 R104, R168.reuse, R18, R104 ;  /* 0x00000012a868723c */ /* 0x040ff00000001868 */
[C---:B-----5:R-:W-:Y:S08]  /*e6a0*/  HMMA.16816.F32 R108, R168.reuse, R20, R108 ;  /* 0x00000014a86c723c */ /* 0x060ff0000000186c */
        /* <DEDUP_REMOVED lines=8> */
[----:B------:R-:W-:Y:S02]  /*e730*/  FADD.FTZ R0, R135, R4 ;  /* 0x0000000487007221 */ /* 0x000fe40000010000 */
[----:B------:R-:W-:Y:S04]  /*e740*/  HMMA.16816.F32 R128, R168, R10, R128 ;  /* 0x0000000aa880723c */ /* 0x000fe80000001880 */
[----:B------:R-:W-:Y:S01]  /*e750*/  FADD.FTZ R248, R134, R2 ;  /* 0x0000000286f87221 */ /* 0x000fe20000010000 */
[----:B------:R-:W-:Y:S01]  /*e760*/  MOV R134, R3 ;  /* 0x0000000300867202 */ /* 0x000fe20000000f00 */
[----:B------:R-:W-:Y:S01]  /*e770*/  FADD.FTZ R249, R133, R0 ;  /* 0x0000000085f97221 */ /* 0x000fe20000010000 */
[----:B------:R-:W-:Y:S01]  /*e780*/  MOV R133, R132 ;  /* 0x0000008400857202 */ /* 0x000fe20000000f00 */
[----:B------:R-:W-:-:S05]  /*e790*/  @P0 BRA `(.L_x_1618) ;  /* 0xffffc89000000947 */ /* 0x000fca000383ffff */
.L_x_1617:
[----:B------:R-:W-:-:S13]  /*e7a0*/  ISETP.GE.AND P0, PT, R223, R231, PT ;  /* 0x000000e7df00720c */ /* 0x000fda0003f06270 */
[----:B------:R-:W-:Y:S05]  /*e7b0*/  @!P0 BRA `(.L_x_1619) ;  /* 0x000043b000008947 */ /* 0x000fea0003800000 */
[----:B------:R-:W2:Y:S01]  /*e7c0*/  LDL.64 R6, [R1+0x40] ;  /* 0x0000400001067983 */ /* 0x000ea20000100a00 */
[----:B------:R-:W-:-:S03]  /*e7d0*/  ULDC.64 UR4, c[0x0][0x208] ;  /* 0x0000820000047ab9 */ /* 0x000fc60000000a00 */
[----:B-1----:R-:W3:Y:S04]  /*e7e0*/  LDL.64 R4, [R1+0x28] ;  /* 0x0000280001047983 */ /* 0x002ee80000100a00 */
[----:B------:R-:W4:Y:S04]  /*e7f0*/  LDL.64 R10, [R1+0x38] ;  /* 0x00003800010a7983 */ /* 0x000f280000100a00 */
[----:B------:R-:W5:Y:S01]  /*e800*/  LDL.64 R8, [R1+0x30] ;  /* 0x0000300001087983 */ /* 0x000f620000100a00 */
[----:B------:R-:W-:Y:S01]  /*e810*/  MOV R134, R3 ;  /* 0x0000000300867202 */ /* 0x000fe20000000f00 */
[----:B------:R-:W-:Y:S01]  /*e820*/  IMAD.MOV.U32 R133, RZ, RZ, R132 ;  /* 0x000000ffff857224 */ /* 0x000fe200078e0084 */
[----:B------:R-:W-:-:S02]  /*e830*/  USHF.L.U64.HI UR5, UR4, 0x5, UR5 ;  /* 0x0000000504057899 */ /* 0x000fc40008010205 */
[----:B------:R-:W-:Y:S01]  /*e840*/  USHF.L.U32 UR4, UR4, 0x5, URZ ;  /* 0x0000000504047899 */ /* 0x000fe2000800063f */
[----:B--2---:R-:W-:-:S05]  /*e850*/  IADD3 R238, P6, R6, 0x40, RZ ;  /* 0x0000004006ee7810 */ /* 0x004fca0007fde0ff */
[----:B---3--:R-:W-:Y:S01]  /*e860*/  IMAD.X R239, RZ, RZ, R5, P6 ;  /* 0x000000ffffef7224 */ /* 0x008fe200030e0605 */
[----:B----4-:R-:W-:Y:S02]  /*e870*/  IADD3 R0, P6, R10, 0x40, RZ ;  /* 0x000000400a007810 */ /* 0x010fe40007fde0ff */
[----:B------:R-:W-:-:S03]  /*e880*/  MOV R4, R6 ;  /* 0x0000000600047202 */ /* 0x000fc60000000f00 */
[----:B------:R5:W-:Y:S01]  /*e890*/  STL [R1+0x4], R0 ;  /* 0x0000040001007387 */ /* 0x000be20000100800 */
[C---:B------:R-:W-:Y:S02]  /*e8a0*/  IADD3 R234, P0, R6.reuse, 0xc0, RZ ;  /* 0x000000c006ea7810 */ /* 0x040fe40007f1e0ff */
[----:B------:R-:W-:Y:S01]  /*e8b0*/  IADD3 R236, P5, R6, 0x80, RZ ;  /* 0x0000008006ec7810 */ /* 0x000fe20007fbe0ff */
[----:B-----5:R-:W-:-:S05]  /*e8c0*/  IMAD.X R0, RZ, RZ, R9, P6 ;  /* 0x000000ffff007224 */ /* 0x020fca00030e0609 */
[----:B------:R1:W-:Y:S04]  /*e8d0*/  STL [R1], R0 ;  /* 0x0000000001007387 */ /* 0x0003e80000100800 */
[----:B------:R1:W-:Y:S01]  /*e8e0*/  STL.64 [R1+0x28], R4 ;  /* 0x0000280401007387 */ /* 0x0003e20000100a00 */
[--C-:B------:R-:W-:Y:S01]  /*e8f0*/  IMAD.X R235, RZ, RZ, R5.reuse, P0 ;  /* 0x000000ffffeb7224 */ /* 0x100fe200000e0605 */
[C---:B------:R-:W-:Y:S01]  /*e900*/  IADD3 R250, P0, R10.reuse, 0xc0, RZ ;  /* 0x000000c00afa7810 */ /* 0x040fe20007f1e0ff */
[----:B------:R-:W-:Y:S01]  /*e910*/  IMAD.X R237, RZ, RZ, R5, P5 ;  /* 0x000000ffffed7224 */ /* 0x000fe200028e0605 */
[----:B------:R-:W-:-:S03]  /*e920*/  IADD3 R252, P5, R10, 0x80, RZ ;  /* 0x000000800afc7810 */ /* 0x000fc60007fbe0ff */
[----:B------:R-:W-:Y:S01]  /*e930*/  IMAD.X R247, RZ, RZ, R9, P0 ;  /* 0x000000fffff77224 */ /* 0x000fe200000e0609 */
[----:B------:R-:W-:Y:S02]  /*e940*/  IADD3.X R251, RZ, R9, RZ, P5, !PT ;  /* 0x00000009fffb7210 */ /* 0x000fe40002ffe4ff */
.L_x_1628:
[----:B------:R-:W2:Y:S01]  /*e950*/  LDL.64 R24, [R1+0x28] ;  /* 0x0000280001187983 */ /* 0x000ea20000100a00 */
[----:B------:R-:W-:Y:S04]  /*e960*/  DEPBAR.LE SB0, 0x0 ;  /* 0x000080000000791a */ /* 0x000fe80000000000 */
[----:B------:R-:W-:Y:S01]  /*e970*/  IMAD.MOV.U32 R2, RZ, RZ, 0x6 ;  /* 0x00000006ff027424 */ /* 0x000fe200078e00ff */
[----:B------:R-:W3:Y:S01]  /*e980*/  LDL.64 R16, [R1+0x40] ;  /* 0x0000400001107983 */ /* 0x000ee20000100a00 */
[----:B-1----:R-:W-:Y:S01]  /*e990*/  IMAD.MOV.U32 R0, RZ, RZ, c[0x0][0x208] ;  /* 0x00008200ff007624 */ /* 0x002fe200078e00ff */
[----:B------:R-:W-:Y:S01]  /*e9a0*/  SHF.R.S32.HI R4, RZ, 0x1f, R223 ;  /* 0x0000001fff047819 */ /* 0x000fe200000114df */
[----:B------:R-:W-:Y:S02]  /*e9b0*/  IMAD.MOV.U32 R18, RZ, RZ, c[0x0][0x208] ;  /* 0x00008200ff127624 */ /* 0x000fe400078e00ff */
[----:B------:R-:W-:Y:S01]  /*e9c0*/  IMAD.MOV.U32 R232, RZ, RZ, 0x5 ;  /* 0x00000005ffe87424 */ /* 0x000fe200078e00ff */
[----:B------:R-:W-:Y:S01]  /*e9d0*/  BAR.SYNC.DEFER_BLOCKING 0x0 ;  /* 0x0000000000007b1d */ /* 0x000fe20000010000 */
[----:B------:R-:W-:Y:S01]  /*e9e0*/  SHF.L.U64.HI R0, R0, R2, c[0x0][0x20c] ;  /* 0x0000830000007619 */ /* 0x000fe20000010202 */
[----:B------:R-:W-:Y:S04]  /*e9f0*/  IMAD.SHL.U32 R18, R18, 0x40, RZ ;  /* 0x0000004012127824 */ /* 0x000fe800078e00ff */
[----:B------:R-:W-:Y:S02]  /*ea00*/  IMAD R0, R0, R223, RZ ;  /* 0x000000df00007224 */ /* 0x000fe400078e02ff */
[CC--:B------:R-:W-:Y:S04]  /*ea10*/  IMAD.WIDE.U32 R12, R223.reuse, R18.reuse, UR4 ;  /* 0x00000004df0c7e25 */ /* 0x0c0fe8000f8e0012 */
[-C--:B------:R-:W-:Y:S02]  /*ea20*/  IMAD R0, R4, R18.reuse, R0 ;  /* 0x0000001204007224 */ /* 0x080fe400078e0200 */
[CC--:B------:R-:W-:Y:S04]  /*ea30*/  IMAD.WIDE.U32 R4, R223.reuse, R18.reuse, R238 ;  /* 0x00000012df047225 */ /* 0x0c0fe800078e00ee */
[CC--:B------:R-:W-:Y:S04]  /*ea40*/  IMAD.WIDE.U32 R6, R223.reuse, R18.reuse, R236 ;  /* 0x00000012df067225 */ /* 0x0c0fe800078e00ec */
[----:B------:R-:W-:Y:S01]  /*ea50*/  IMAD.IADD R7, R0, 0x1, R7 ;  /* 0x0000000100077824 */ /* 0x000fe200078e0207 */
[C---:B------:R-:W-:Y:S01]  /*ea60*/  LEA R22, P6, R6.reuse, c[0x0][0x1f8], 0x1 ;  /* 0x00007e0006167a11 */ /* 0x040fe200078c08ff */
[----:B------:R-:W-:Y:S03]  /*ea70*/  LDSM.16.M88.4 R32, [R203+0x10100] ;  /* 0x01010000cb20783b */ /* 0x000fe60000000200 */
[----:B------:R-:W-:Y:S03]  /*ea80*/  LEA.HI.X R23, R6, c[0x0][0x1fc], R7, 0x1, P6 ;  /* 0x00007f0006177a11 */ /* 0x000fe600030f0c07 */
[----:B------:R-:W1:Y:S06]  /*ea90*/  LDSM.16.M88.4 R8, [R196+0x8100] ;  /* 0x00810000c408783b */ /* 0x000e6c0000000200 */
[----:B------:R-:W-:Y:S06]  /*eaa0*/  LDSM.16.M88.4 R168, [R196+0x9900] ;  /* 0x00990000c4a8783b */ /* 0x000fec0000000200 */
[----:B------:R-:W-:Y:S06]  /*eab0*/  LDSM.16.M88.4 R172, [R204+0x10100] ;  /* 0x01010000ccac783b */ /* 0x000fec0000000200 */
[----:B------:R-:W-:Y:S06]  /*eac0*/  LDSM.16.M88.4 R176, [R207] ;  /* 0x00000000cfb0783b */ /* 0x000fec0000000200 */
[----:B------:R-:W-:Y:S06]  /*ead0*/  LDSM.16.M88.4 R180, [R222] ;  /* 0x00000000deb4783b */ /* 0x000fec0000000200 */
[----:B------:R-:W-:Y:S06]  /*eae0*/  LDSM.16.M88.4 R184, [R221] ;  /* 0x00000000ddb8783b */ /* 0x000fec0000000200 */
[----:B------:R-:W-:Y:S06]  /*eaf0*/  LDSM.16.M88.4 R188, [R220] ;  /* 0x00000000dcbc783b */ /* 0x000fec0000000200 */
[----:B------:R-:W4:Y:S06]  /*eb00*/  LDL R230, [R1+0x4c] ;  /* 0x00004c0001e67983 */ /* 0x000f2c0000100800 */
[----:B------:R-:W5:Y:S06]  /*eb10*/  LDL.64 R228, [R1+0x38] ;  /* 0x0000380001e47983 */ /* 0x000f6c0000100a00 */
[----:B------:R-:W4:Y:S06]  /*eb20*/  LDL.64 R226, [R1+0x30] ;  /* 0x0000300001e27983 */ /* 0x000f2c0000100a00 */
[----:B------:R-:W4:Y:S06]  /*eb30*/  LDL R224, [R1+0x4] ;  /* 0x0000040001e07983 */ /* 0x000f2c0000100800 */
[----:B------:R-:W4:Y:S01]  /*eb40*/  LDL R135, [R1] ;  /* 0x0000000001877983 */ /* 0x000f220000100800 */
[----:B--2---:R-:W-:Y:S05]  /*eb50*/  IMAD.WIDE.U32 R2, R223, R18, R24 ;  /* 0x00000012df027225 */ /* 0x004fea00078e0018 */
[C---:B------:R-:W-:Y:S02]  /*eb60*/  LEA R20, P0, R2.reuse, c[0x0][0x1f8], 0x1 ;  /* 0x00007e0002147a11 */ /* 0x040fe400078008ff */
[----:B------:R-:W-:Y:S04]  /*eb70*/  IADD3 R3, R3, R0, RZ ;  /* 0x0000000003037210 */ /* 0x000fe80007ffe0ff */
[----:B------:R-:W-:Y:S01]  /*eb80*/  LEA.HI.X R21, R2, c[0x0][0x1fc], R3, 0x1, P0 ;  /* 0x00007f0002157a11 */ /* 0x000fe200000f0c03 */
[----:B------:R-:W-:Y:S01]  /*eb90*/  IMAD.IADD R2, R0, 0x1, R5 ;  /* 0x0000000100027824 */ /* 0x000fe200078e0205 */
[C---:B------:R-:W-:Y:S04]  /*eba0*/  LEA R14, P0, R4.reuse, c[0x0][0x1f8], 0x1 ;  /* 0x00007e00040e7a11 */ /* 0x040fe800078008ff */
[----:B------:R-:W-:Y:S01]  /*ebb0*/  LEA.HI.X R15, R4, c[0x0][0x1fc], R2, 0x1, P0 ;  /* 0x00007f00040f7a11 */ /* 0x000fe200000f0c02 */
[----:B------:R-:W-:Y:S01]  /*ebc0*/  IMAD.WIDE.U32 R4, R223, R18, R234 ;  /* 0x00000012df047225 */ /* 0x000fe200078e00ea */
[-C--:B---3--:R-:W-:Y:S02]  /*ebd0*/  IADD3 R3, P0, R16, R12.reuse, RZ ;  /* 0x0000000c10037210 */ /* 0x088fe40007f1e0ff */
[----:B------:R-:W2:Y:S01]  /*ebe0*/  LDSM.16.M88.4 R16, [R196+0x8900] ;  /* 0x00890000c410783b */ /* 0x000ea20000000200 */
[C---:B------:R-:W-:Y:S01]  /*ebf0*/  IMAD.IADD R2, R0.reuse, 0x1, R13 ;  /* 0x0000000100027824 */ /* 0x040fe200078e020d */
[----:B------:R-:W-:Y:S02]  /*ec00*/  IADD3 R0, R0, R5, RZ ;  /* 0x0000000500007210 */ /* 0x000fe40007ffe0ff */
[----:B------:R-:W-:Y:S01]  /*ec10*/  LEA R28, P5, R4, c[0x0][0x1f8], 0x1 ;  /* 0x00007e00041c7a11 */ /* 0x000fe200078a08ff */
[----:B------:R-:W-:Y:S01]  /*ec20*/  IMAD.X R5, R2, 0x1, R25, P0 ;  /* 0x0000000102057824 */ /* 0x000fe200000e0619 */
[C---:B------:R-:W-:Y:S01]  /*ec30*/  LEA R192, P0, R3.reuse, c[0x0][0x1f8], 0x1 ;  /* 0x00007e0003c07a11 */ /* 0x040fe200078008ff */
[----:B------:R-:W3:Y:S01]  /*ec40*/  LDSM.16.M88.4 R24, [R196+0x9100] ;  /* 0x00910000c418783b */ /* 0x000ee20000000200 */
[----:B------:R-:W-:Y:S02]  /*ec50*/  LEA.HI.X R29, R4, c[0x0][0x1fc], R0, 0x1, P5 ;  /* 0x00007f00041d7a11 */ /* 0x000fe400028f0c00 */
[----:B------:R-:W-:Y:S02]  /*ec60*/  LEA.HI.X R193, R3, c[0x0][0x1fc], R5, 0x1, P0 ;  /* 0x00007f0003c17a11 */ /* 0x000fe400000f0c05 */
[-C--:B------:R-:W-:Y:S01]  /*ec70*/  IADD3 R0, P6, R238, R12.reuse, RZ ;  /* 0x0000000cee007210 */ /* 0x080fe20007fde0ff */
[----:B------:R-:W-:Y:S01]  /*ec80*/  @!PT LDS RZ, [RZ] ;  /* 0x00000000fffff984 */ /* 0x000fe20000000800 */
[----:B------:R-:W-:Y:S01]  /*ec90*/  @!PT LDS RZ, [RZ] ;  /* 0x00000000fffff984 */ /* 0x000fe20000000800 */
[----:B------:R-:W-:Y:S01]  /*eca0*/  @!PT LDS RZ, [RZ] ;  /* 0x00000000fffff984 */ /* 0x000fe20000000800 */
[----:B------:R3:W-:Y:S01]  /*ecb0*/  LDGSTS.E.BYPASS.LTC128B.128 [R225+0x100], [R20.64], !P4 ;  /* 0x0010000014e17fae */ /* 0x0007e2000e101d4c */
[-C--:B------:R-:W-:Y:S02]  /*ecc0*/  IADD3 R3, P5, R236, R12.reuse, RZ ;  /* 0x0000000cec037210 */ /* 0x080fe40007fbe0ff */
[----:B------:R-:W-:Y:S01]  /*ecd0*/  IADD3 R12, P0, R234, R12, RZ ;  /* 0x0000000cea0c7210 */ /* 0x000fe20007f1e0ff */
[----:B------:R-:W-:Y:S01]  /*ece0*/  IMAD.X R5, R2, 0x1, R239, P6 ;  /* 0x0000000102057824 */ /* 0x000fe200030e06ef */
[----:B------:R-:W-:Y:S01]  /*ecf0*/  LEA R30, P6, R0, c[0x0][0x1f8], 0x1 ;  /* 0x00007e00001e7a11 */ /* 0x000fe200078c08ff */
[----:B------:R2:W-:Y:S01]  /*ed00*/  LDGSTS.E.BYPASS.LTC128B.128 [R225+0x2100], [R14.64], !P3 ;  /* 0x021000000ee17fae */ /* 0x0005e2000d901d4c */
[C---:B------:R-:W-:Y:S01]  /*ed10*/  IMAD.X R6, R2.reuse, 0x1, R237, P5 ;  /* 0x0000000102067824 */ /* 0x040fe200028e06ed */
[C---:B------:R-:W-:Y:S02]  /*ed20*/  LEA R194, P5, R3.reuse, c[0x0][0x1f8], 0x1 ;  /* 0x00007e0003c27a11 */ /* 0x040fe400078a08ff */
[----:B------:R-:W-:Y:S02]  /*ed30*/  IADD3.X R4, R2, R235, RZ, P0, !PT ;  /* 0x000000eb02047210 */ /* 0x000fe400007fe4ff */
[----:B------:R-:W-:Y:S01]  /*ed40*/  LEA R2, P0, R12, c[0x0][0x1f8], 0x1 ;  /* 0x00007e000c027a11 */ /* 0x000fe200078008ff */
[----:B------:R3:W-:Y:S01]  /*ed50*/  LDGSTS.E.BYPASS.LTC128B.128 [R225+0x4100], [R22.64], !P2 ;  /* 0x0410000016e17fae */ /* 0x0007e2000d101d4c */
[----:B------:R-:W-:Y:S02]  /*ed60*/  LEA.HI.X R31, R0, c[0x0][0x1fc], R5, 0x1, P6 ;  /* 0x00007f00001f7a11 */ /* 0x000fe400030f0c05 */
[----:B------:R-:W-:Y:S02]  /*ed70*/  LEA.HI.X R195, R3, c[0x0][0x1fc], R6, 0x1, P5 ;  /* 0x00007f0003c37a11 */ /* 0x000fe400028f0c06 */
[----:B------:R-:W-:Y:S01]  /*ed80*/  LEA.HI.X R3, R12, c[0x0][0x1fc], R4, 0x1, P0 ;  /* 0x00007f000c037a11 */ /* 0x000fe200000f0c04 */
[----:B------:R3:W-:Y:S01]  /*ed90*/  LDGSTS.E.BYPASS.LTC128B.128 [R225+0x6100], [R28.64], !P1 ;  /* 0x061000001ce17fae */ /* 0x0007e2000c901d4c */
[C---:B-1----:R-:W-:Y:S01]  /*eda0*/  HMMA.16816.F32 R4, R32.reuse, R8, RZ ;  /* 0x000000082004723c */ /* 0x042fe200000018ff */
[----:B------:R-:W-:Y:S02]  /*edb0*/  PLOP3.LUT P5, PT, PT, PT, UP2, 0x80, 0x0 ;  /* 0x000000000000781c */ /* 0x000fe40003faf028 */
[C---:B------:R-:W-:Y:S02]  /*edc0*/  ISETP.GT.AND P6, PT, R223.reuse, R231, PT ;  /* 0x000000e7df00720c */ /* 0x040fe40003fc4270 */
[----:B------:R1:W-:Y:S01]  /*edd0*/  LDGSTS.E.BYPASS.LTC128B.128 [R225+0x1100], [R192.64], !P4 ;  /* 0x01100000c0e17fae */ /* 0x0003e2000e101d4c */
[----:B------:R-:W-:Y:S02]  /*ede0*/  PLOP3.LUT P0, PT, PT, PT, UP2, 0x80, 0x0 ;  /* 0x000000000000781c */ /* 0x000fe40003f0f028 */
[C---:B------:R-:W-:Y:S03]  /*edf0*/  HMMA.16816.F32 R8, R32.reuse, R10, RZ ;  /* 0x0000000a2008723c */ /* 0x040fe600000018ff */
[----:B------:R1:W-:Y:S05]  /*ee00*/  LDGSTS.E.BYPASS.LTC128B.128 [R225+0x3100], [R30.64], !P3 ;  /* 0x031000001ee17fae */ /* 0x0003ea000d901d4c */
[C---:B--2---:R-:W-:Y:S01]  /*ee10*/  HMMA.16816.F32 R12, R32.reuse, R16, RZ ;  /* 0x00000010200c723c */ /* 0x044fe200000018ff */
[----:B------:R2:W-:Y:S06]  /*ee20*/  LDGSTS.E.BYPASS.LTC128B.128 [R225+0x5100], [R194.64], !P2 ;  /* 0x05100000c2e17fae */ /* 0x0005ec000d101d4c */
[----:B------:R2:W-:Y:S01]  /*ee30*/  LDGSTS.E.BYPASS.LTC128B.128 [R225+0x7100], [R2.64], !P1 ;  /* 0x0710000002e17fae */ /* 0x0005e2000c901d4c */
[C---:B------:R-:W-:Y:S05]  /*ee40*/  HMMA.16816.F32 R16, R32.reuse, R18, RZ ;  /* 0x000000122010723c */ /* 0x040fea00000018ff */
[----:B------:R-:W0:Y:S03]  /*ee50*/  LDGDEPBAR ;  /* 0x00000000000079af */ /* 0x000e260000000000 */
[C---:B---3--:R-:W-:Y:S08]  /*ee60*/  HMMA.16816.F32 R20, R32.reuse, R24, RZ ;  /* 0x000000182014723c */ /* 0x048ff000000018ff */
[C---:B------:R-:W-:Y:S08]  /*ee70*/  HMMA.16816.F32 R24, R32.reuse, R26, RZ ;  /* 0x0000001a2018723c */ /* 0x040ff000000018ff */
[C---:B-1----:R-:W-:Y:S01]  /*ee80*/  HMMA.16816.F32 R28, R32.reuse, R168, RZ ;  /* 0x000000a8201c723c */ /* 0x042fe200000018ff */
[----:B--2---:R-:W-:Y:S07]  /*ee90*/  @P6 IADD3 R2, R223, -0x1, RZ ;  /* 0xffffffffdf026810 */ /* 0x004fee0007ffe0ff */
[----:B------:R-:W-:Y:S01]  /*eea0*/  HMMA.16816.F32 R32, R32, R170, RZ ;  /* 0x000000aa2020723c */ /* 0x000fe200000018ff */
[----:B------:R-:W-:Y:S03]  /*eeb0*/  LDSM.16.M88.4 R168, [R206+0x10100] ;  /* 0x01010000cea8783b */ /* 0x000fe60000000200 */
[----:B------:R-:W-:Y:S04]  /*eec0*/  @P6 SHF.R.S32.HI R0, RZ, 0x1f, R2 ;  /* 0x0000001fff006819 */ /* 0x000fe80000011402 */
[C---:B------:R-:W-:Y:S05]  /*eed0*/  HMMA.16816.F32 R4, R172.reuse, R176, R4 ;  /* 0x000000b0ac04723c */ /* 0x040fea0000001804 */
[----:B------:R-:W-:Y:S03]  /*eee0*/  @P6 IMAD R0, R0, c[0x0][0x1e0], RZ ;  /* 0x0000780000006a24 */ /* 0x000fe600078e02ff */
[C---:B------:R-:W-:Y:S01]  /*eef0*/  HMMA.16816.F32 R8, R172.reuse, R178, R8 ;  /* 0x000000b2ac08723c */ /* 0x040fe20000001808 */
[----:B------:R-:W1:Y:S03]  /*ef00*/  LDSM.16.M88.4 R176, [R202+0x8100] ;  /* 0x00810000cab0783b */ /* 0x000e660000000200 */
[C---:B------:R-:W-:Y:S02]  /*ef10*/  @P6 IMAD R0, R2.reuse, c[0x0][0x1e4], R0 ;  /* 0x0000790002006a24 */ /* 0x040fe400078e0200 */
[----:B------:R-:W-:Y:S02]  /*ef20*/  @P6 IMAD.WIDE.U32 R2, R2, c[0x0][0x1e0], RZ ;  /* 0x0000780002026a25 */ /* 0x000fe400078e00ff */
[C---:B------:R-:W-:Y:S04]  /*ef30*/  HMMA.16816.F32 R12, R172.reuse, R180, R12 ;  /* 0x000000b4ac0c723c */ /* 0x040fe8000000180c */
[----:B------:R-:W-:Y:S02]  /*ef40*/  @P6 IMAD.IADD R3, R3, 0x1, R0 ;  /* 0x0000000103036824 */ /* 0x000fe400078e0200 */
[C---:B------:R-:W-:Y:S02]  /*ef50*/  @P6 IMAD.SHL.U32 R0, R2.reuse, 0x40, RZ ;  /* 0x0000004002006824 */ /* 0x040fe400078e00ff */
[C---:B------:R-:W-:Y:S01]  /*ef60*/  HMMA.16816.F32 R16, R172.reuse, R182, R16 ;  /* 0x000000b6ac10723c */ /* 0x040fe20000001810 */
[----:B------:R-:W2:Y:S03]  /*ef70*/  LDSM.16.M88.4 R180, [R202+0x8900] ;  /* 0x00890000cab4783b */ /* 0x000ea60000000200 */
[----:B------:R-:W-:Y:S04]  /*ef80*/  @P6 SHF.L.U64.HI R2, R2, 0x6, R3 ;  /* 0x0000000602026819 */ /* 0x000fe80000010203 */
[C---:B------:R-:W-:Y:S08]  /*ef90*/  HMMA.16816.F32 R20, R172.reuse, R184, R20 ;  /* 0x000000b8ac14723c */ /* 0x040ff00000001814 */
[C---:B------:R-:W-:Y:S01]  /*efa0*/  HMMA.16816.F32 R24, R172.reuse, R186, R24 ;  /* 0x000000baac18723c */ /* 0x040fe20000001818 */
[----:B------:R-:W3:Y:S07]  /*efb0*/  LDSM.16.M88.4 R184, [R202+0x9100] ;  /* 0x00910000cab8783b */ /* 0x000eee0000000200 */
[C---:B------:R-:W-:Y:S08]  /*efc0*/  HMMA.16816.F32 R28, R172.reuse, R188, R28 ;  /* 0x000000bcac1c723c */ /* 0x040ff0000000181c */
[----:B------:R-:W-:Y:S01]  /*efd0*/  HMMA.16816.F32 R32, R172, R190, R32 ;  /* 0x000000beac20723c */ /* 0x000fe20000001820 */
[----:B------:R-:W4:Y:S06]  /*efe0*/  LDSM.16.M88.4 R172, [R202+0x9900] ;  /* 0x00990000caac783b */ /* 0x000f2c0000000200 */
[----:B------:R-:W-:Y:S01]  /*eff0*/  LDSM.16.M88.4 R188, [R201+0x1000] ;  /* 0x00100000c9bc783b */ /* 0x000fe20000000200 */
[C---:B-1----:R-:W-:Y:S08]  /*f000*/  HMMA.16816.F32 R4, R168.reuse, R176, R4 ;  /* 0x000000b0a804723c */ /* 0x042ff00000001804 */
[C---:B------:R-:W-:Y:S01]  /*f010*/  HMMA.16816.F32 R8, R168.reuse, R178, R8 ;  /* 0x000000b2a808723c */ /* 0x040fe20000001808 */
[----:B------:R-:W-:Y:S07]  /*f020*/  LDSM.16.M88.4 R176, [R205+0x10100] ;  /* 0x01010000cdb0783b */ /* 0x000fee0000000200 */
[C---:B--2---:R-:W-:Y:S08]  /*f030*/  HMMA.16816.F32 R12, R168.reuse, R180, R12 ;  /* 0x000000b4a80c723c */ /* 0x044ff0000000180c */
[C---:B------:R-:W-:Y:S01]  /*f040*/  HMMA.16816.F32 R16, R168.reuse, R182, R16 ;  /* 0x000000b6a810723c */ /* 0x040fe20000001810 */
[----:B------:R-:W1:Y:S07]  /*f050*/  LDSM.16.M88.4 R180, [R201] ;  /* 0x00000000c9b4783b */ /* 0x000e6e0000000200 */
[C---:B---3--:R-:W-:Y:S08]  /*f060*/  HMMA.16816.F32 R20, R168.reuse, R184, R20 ;  /* 0x000000b8a814723c */ /* 0x048ff00000001814 */
[C---:B------:R-:W-:Y:S01]  /*f070*/  HMMA.16816.F32 R24, R168.reuse, R186, R24 ;  /* 0x000000baa818723c */ /* 0x040fe20000001818 */
[----:B------:R-:W2:Y:S07]  /*f080*/  LDSM.16.M88.4 R184, [R201+0x800] ;  /* 0x00080000c9b8783b */ /* 0x000eae0000000200 */
[C---:B----4-:R-:W-:Y:S08]  /*f090*/  HMMA.16816.F32 R28, R168.reuse, R172, R28 ;  /* 0x000000aca81c723c */ /* 0x050ff0000000181c */
[----:B------:R-:W-:Y:S01]  /*f0a0*/  HMMA.16816.F32 R32, R168, R174, R32 ;  /* 0x000000aea820723c */ /* 0x000fe20000001820 */
[----:B------:R-:W3:Y:S06]  /*f0b0*/  LDSM.16.M88.4 R168, [R201+0x1800] ;  /* 0x00180000c9a8783b */ /* 0x000eec0000000200 */
[----:B------:R-:W-:Y:S01]  /*f0c0*/  LDSM.16.M88.4 R172, [R203+0x14100] ;  /* 0x01410000cbac783b */ /* 0x000fe20000000200 */
        /* <DEDUP_REMOVED lines=8> */
[----:B------:R-:W4:Y:S07]  /*f150*/  LDSM.16.M88.4 R188, [R196+0xb100] ;  /* 0x00b10000c4bc783b */ /* 0x000f2e0000000200 */
[C---:B---3--:R-:W-:Y:S08]  /*f160*/  HMMA.16816.F32 R28, R176.reuse, R168, R28 ;  /* 0x000000a8b01c723c */ /* 0x048ff0000000181c */
[----:B------:R-:W-:Y:S01]  /*f170*/  HMMA.16816.F32 R32, R176, R170, R32 ;  /* 0x000000aab020723c */ /* 0x000fe20000001820 */
[----:B------:R-:W3:Y:S06]  /*f180*/  LDSM.16.M88.4 R168, [R196+0xb900] ;  /* 0x00b90000c4a8783b */ /* 0x000eec0000000200 */
[----:B------:R-:W-:Y:S01]  /*f190*/  LDSM.16.M88.4 R176, [R204+0x14100] ;  /* 0x01410000ccb0783b */ /* 0x000fe20000000200 */
[C---:B-1----:R-:W-:Y:S08]  /*f1a0*/  HMMA.16816.F32 R4, R172.reuse, R180, R4 ;  /* 0x000000b4ac04723c */ /* 0x042ff00000001804 */
[C---:B------:R-:W-:Y:S01]  /*f1b0*/  HMMA.16816.F32 R8, R172.reuse, R182, R8 ;  /* 0x000000b6ac08723c */ /* 0x040fe20000001808 */
[----:B------:R-:W1:Y:S07]  /*f1c0*/  LDSM.16.M88.4 R180, [R219] ;  /* 0x00000000dbb4783b */ /* 0x000e6e0000000200 */
[C---:B--2---:R-:W-:Y:S08]  /*f1d0*/  HMMA.16816.F32 R12, R172.reuse, R184, R12 ;  /* 0x000000b8ac0c723c */ /* 0x044ff0000000180c */
[C---:B------:R-:W-:Y:S01]  /*f1e0*/  HMMA.16816.F32 R16, R172.reuse, R186, R16 ;  /* 0x000000baac10723c */ /* 0x040fe20000001810 */
[----:B------:R-:W2:Y:S07]  /*f1f0*/  LDSM.16.M88.4 R184, [R218] ;  /* 0x00000000dab8783b */ /* 0x000eae0000000200 */
[C---:B----4-:R-:W-:Y:S08]  /*f200*/  HMMA.16816.F32 R20, R172.reuse, R188, R20 ;  /* 0x000000bcac14723c */ /* 0x050ff00000001814 */
[C---:B------:R-:W-:Y:S01]  /*f210*/  HMMA.16816.F32 R24, R172.reuse, R190, R24 ;  /* 0x000000beac18723c */ /* 0x040fe20000001818 */
[----:B------:R-:W4:Y:S07]  /*f220*/  LDSM.16.M88.4 R188, [R217] ;  /* 0x00000000d9bc783b */ /* 0x000f2e0000000200 */
[C---:B---3--:R-:W-:Y:S08]  /*f230*/  HMMA.16816.F32 R28, R172.reuse, R168, R28 ;  /* 0x000000a8ac1c723c */ /* 0x048ff0000000181c */
[----:B------:R-:W-:Y:S01]  /*f240*/  HMMA.16816.F32 R32, R172, R170, R32 ;  /* 0x000000aaac20723c */ /* 0x000fe20000001820 */
[----:B------:R-:W3:Y:S06]  /*f250*/  LDSM.16.M88.4 R168, [R216] ;  /* 0x00000000d8a8783b */ /* 0x000eec0000000200 */
[----:B------:R-:W-:Y:S01]  /*f260*/  LDSM.16.M88.4 R172, [R206+0x14100] ;  /* 0x01410000ceac783b */ /* 0x000fe20000000200 */
[C---:B-1----:R-:W-:Y:S08]  /*f270*/  HMMA.16816.F32 R4, R176.reuse, R180, R4 ;  /* 0x000000b4b004723c */ /* 0x042ff00000001804 */
[C---:B------:R-:W-:Y:S01]  /*f280*/  HMMA.16816.F32 R8, R176.reuse, R182, R8 ;  /* 0x000000b6b008723c */ /* 0x040fe20000001808 */
[----:B------:R-:W1:Y:S07]  /*f290*/  LDSM.16.M88.4 R180, [R202+0xa100] ;  /* 0x00a10000cab4783b */ /* 0x000e6e0000000200 */
[C---:B--2---:R-:W-:Y:S08]  /*f2a0*/  HMMA.16816.F32 R12, R176.reuse, R184, R12 ;  /* 0x000000b8b00c723c */ /* 0x044ff0000000180c */
[C---:B------:R-:W-:Y:S01]  /*f2b0*/  HMMA.16816.F32 R16, R176.reuse, R186, R16 ;  /* 0x000000bab010723c */ /* 0x040fe20000001810 */
[----:B------:R-:W2:Y:S07]  /*f2c0*/  LDSM.16.M88.4 R184, [R202+0xa900] ;  /* 0x00a90000cab8783b */ /* 0x000eae0000000200 */
[C---:B----4-:R-:W-:Y:S08]  /*f2d0*/  HMMA.16816.F32 R20, R176.reuse, R188, R20 ;  /* 0x000000bcb014723c */ /* 0x050ff00000001814 */
        /* <DEDUP_REMOVED lines=105> */
[----:B------:R-:W-:Y:S07]  /*f970*/  LDSM.16.M88.4 R188, [R201+0x6000] ;  /* 0x00600000c9bc783b */ /* 0x000fee0000000200 */
[C---:B---3--:R-:W-:Y:S08]  /*f980*/  HMMA.16816.F32 R28, R176.reuse, R168, R28 ;  /* 0x000000a8b01c723c */ /* 0x048ff0000000181c */
[----:B------:R-:W-:Y:S01]  /*f990*/  HMMA.16816.F32 R32, R176, R170, R32 ;  /* 0x000000aab020723c */ /* 0x000fe20000001820 */
[----:B------:R-:W3:Y:S06]  /*f9a0*/  LDSM.16.M88.4 R168, [R202+0xf100] ;  /* 0x00f10000caa8783b */ /* 0x000eec0000000200 */
[----:B------:R-:W4:Y:S01]  /*f9b0*/  LDSM.16.M88.4 R176, [R202+0xf900] ;  /* 0x00f90000cab0783b */ /* 0x000f220000000200 */
[C---:B-1----:R-:W-:Y:S08]  /*f9c0*/  HMMA.16816.F32 R4, R172.reuse, R180, R4 ;  /* 0x000000b4ac04723c */ /* 0x042ff00000001804 */
[C---:B------:R-:W-:Y:S01]  /*f9d0*/  HMMA.16816.F32 R8, R172.reuse, R182, R8 ;  /* 0x000000b6ac08723c */ /* 0x040fe20000001808 */
[----:B------:R-:W1:Y:S07]  /*f9e0*/  LDSM.16.M88.4 R180, [R205+0x1c100] ;  /* 0x01c10000cdb4783b */ /* 0x000e6e0000000200 */
[C---:B--2---:R-:W-:Y:S08]  /*f9f0*/  HMMA.16816.F32 R12, R172.reuse, R184, R12 ;  /* 0x000000b8ac0c723c */ /* 0x044ff0000000180c */
[C---:B------:R-:W-:Y:S08]  /*fa00*/  HMMA.16816.F32 R16, R172.reuse, R186, R16 ;  /* 0x000000baac10723c */ /* 0x040ff00000001810 */
[C---:B---3--:R-:W-:Y:S08]  /*fa10*/  HMMA.16816.F32 R20, R172.reuse, R168, R20 ;  /* 0x000000a8ac14723c */ /* 0x048ff00000001814 */
[C---:B------:R-:W-:Y:S01]  /*fa20*/  HMMA.16816.F32 R24, R172.reuse, R170, R24 ;  /* 0x000000aaac18723c */ /* 0x040fe20000001818 */
[----:B------:R-:W2:Y:S07]  /*fa30*/  LDSM.16.M88.4 R168, [R201+0x6800] ;  /* 0x00680000c9a8783b */ /* 0x000eae0000000200 */
[C---:B----4-:R-:W-:Y:S08]  /*fa40*/  HMMA.16816.F32 R28, R172.reuse, R176, R28 ;  /* 0x000000b0ac1c723c */ /* 0x050ff0000000181c */
[----:B------:R-:W-:Y:S08]  /*fa50*/  HMMA.16816.F32 R32, R172, R178, R32 ;  /* 0x000000b2ac20723c */ /* 0x000ff00000001820 */
[C---:B-1----:R-:W-:Y:S08]  /*fa60*/  HMMA.16816.F32 R4, R180.reuse, R188, R4 ;  /* 0x000000bcb404723c */ /* 0x042ff00000001804 */
[C---:B------:R-:W-:Y:S08]  /*fa70*/  HMMA.16816.F32 R8, R180.reuse, R190, R8 ;  /* 0x000000beb408723c */ /* 0x040ff00000001808 */
[C---:B--2---:R-:W-:Y:S08]  /*fa80*/  HMMA.16816.F32 R12, R180.reuse, R168, R12 ;  /* 0x000000a8b40c723c */ /* 0x044ff0000000180c */
[----:B------:R-:W-:Y:S01]  /*fa90*/  FMUL.FTZ R4, R4, c[0x0][0x320] ;  /* 0x0000c80004047a20 */ /* 0x000fe20000410000 */
[C---:B------:R-:W-:Y:S03]  /*faa0*/  HMMA.16816.F32 R16, R180.reuse, R170, R16 ;  /* 0x000000aab410723c */ /* 0x040fe60000001810 */
[----:B------:R-:W1:Y:S01]  /*fab0*/  MUFU.TANH R184, R4 ;  /* 0x0000000400b87308 */ /* 0x000e620000002400 */
[----:B------:R-:W-:Y:S02]  /*fac0*/  FMUL.FTZ R5, R5, c[0x0][0x320] ;  /* 0x0000c80005057a20 */ /* 0x000fe40000410000 */
[----:B------:R-:W-:Y:S02]  /*fad0*/  FMUL.FTZ R6, R6, c[0x0][0x320] ;  /* 0x0000c80006067a20 */ /* 0x000fe40000410000 */
[----:B------:R-:W-:Y:S04]  /*fae0*/  FMUL.FTZ R7, R7, c[0x0][0x320] ;  /* 0x0000c80007077a20 */ /* 0x000fe80000410000 */
[----:B------:R-:W-:Y:S01]  /*faf0*/  FMUL.FTZ R8, R8, c[0x0][0x320] ;  /* 0x0000c80008087a20 */ /* 0x000fe20000410000 */
[----:B------:R-:W2:Y:S01]  /*fb00*/  MUFU.TANH R179, R5 ;  /* 0x0000000500b37308 */ /* 0x000ea20000002400 */
[----:B------:R-:W-:Y:S02]  /*fb10*/  FMUL.FTZ R9, R9, c[0x0][0x320] ;  /* 0x0000c80009097a20 */ /* 0x000fe40000410000 */
[----:B------:R-:W-:Y:S02]  /*fb20*/  FMUL.FTZ R10, R10, c[0x0][0x320] ;  /* 0x0000c8000a0a7a20 */ /* 0x000fe40000410000 */
[----:B------:R-:W-:Y:S02]  /*fb30*/  FMUL.FTZ R11, R11, c[0x0][0x320] ;  /* 0x0000c8000b0b7a20 */ /* 0x000fe40000410000 */
[----:B------:R-:W-:Y:S02]  /*fb40*/  FMUL.FTZ R14, R14, c[0x0][0x320] ;  /* 0x0000c8000e0e7a20 */ /* 0x000fe40000410000 */
[----:B------:R-:W-:Y:S01]  /*fb50*/  FMUL.FTZ R15, R15, c[0x0][0x320] ;  /* 0x0000c8000f0f7a20 */ /* 0x000fe20000410000 */
[----:B------:R-:W3:Y:S01]  /*fb60*/  MUFU.TANH R192, R6 ;  /* 0x0000000600c07308 */ /* 0x000ee20000002400 */
[----:B------:R-:W-:Y:S02]  /*fb70*/  FMUL.FTZ R16, R16, c[0x0][0x320] ;  /* 0x0000c80010107a20 */ /* 0x000fe40000410000 */
[----:B------:R-:W-:Y:S02]  /*fb80*/  FMUL.FTZ R18, R18, c[0x0][0x320] ;  /* 0x0000c80012127a20 */ /* 0x000fe40000410000 */
[----:B------:R-:W-:Y:S02]  /*fb90*/  FMUL.FTZ R17, R17, c[0x0][0x320] ;  /* 0x0000c80011117a20 */ /* 0x000fe40000410000 */
[----:B------:R-:W-:Y:S02]  /*fba0*/  FMUL.FTZ R19, R19, c[0x0][0x320] ;  /* 0x0000c80013137a20 */ /* 0x000fe40000410000 */
[----:B------:R-:W-:Y:S01]  /*fbb0*/  FMUL.FTZ R12, R12, c[0x0][0x320] ;  /* 0x0000c8000c0c7a20 */ /* 0x000fe20000410000 */
[----:B------:R4:W1:Y:S01]  /*fbc0*/  MUFU.TANH R193, R7 ;  /* 0x0000000700c17308 */ /* 0x0008620000002400 */
[----:B------:R-:W-:Y:S09]  /*fbd0*/  FMUL.FTZ R13, R13, c[0x0][0x320] ;  /* 0x0000c8000d0d7a20 */ /* 0x000ff20000410000 */
[----:B------:R-:W1:Y:S10]  /*fbe0*/  MUFU.TANH R177, R8 ;  /* 0x0000000800b17308 */ /* 0x000e740000002400 */
[----:B------:R-:W1:Y:S01]  /*fbf0*/  MUFU.TANH R176, R9 ;  /* 0x0000000900b07308 */ /* 0x000e620000002400 */
[----:B----4-:R-:W4:Y:S09]  /*fc00*/  LDSM.16.M88.4 R4, [R201+0x7000] ;  /* 0x00700000c904783b */ /* 0x010f320000000200 */
[----:B------:R-:W1:Y:S10]  /*fc10*/  MUFU.TANH R190, R10 ;  /* 0x0000000a00be7308 */ /* 0x000e740000002400 */
[----:B------:R1:W1:Y:S10]  /*fc20*/  MUFU.TANH R191, R11 ;  /* 0x0000000b00bf7308 */ /* 0x0002740000002400 */
[----:B------:R-:W2:Y:S10]  /*fc30*/  MUFU.TANH R172, R16 ;  /* 0x0000001000ac7308 */ /* 0x000eb40000002400 */
[----:B------:R-:W2:Y:S01]  /*fc40*/  MUFU.TANH R186, R18 ;  /* 0x0000001200ba7308 */ /* 0x000ea20000002400 */
[----:B-1----:R-:W1:Y:S01]  /*fc50*/  LDSM.16.M88.4 R8, [R201+0x7800] ;  /* 0x00780000c908783b */ /* 0x002e620000000200 */
[C---:B----4-:R-:W-:Y:S01]  /*fc60*/  HMMA.16816.F32 R20, R180.reuse, R4, R20 ;  /* 0x00000004b414723c */ /* 0x050fe20000001814 */
[----:B------:R-:W-:Y:S07]  /*fc70*/  DEPBAR.LE SB0, 0x0 ;  /* 0x000080000000791a */ /* 0x000fee0000000000 */
[----:B------:R-:W4:Y:S01]  /*fc80*/  MUFU.TANH R171, R17 ;  /* 0x0000001100ab7308 */ /* 0x000f220000002400 */
[----:B------:R-:W-:Y:S03]  /*fc90*/  BAR.SYNC.DEFER_BLOCKING 0x0 ;  /* 0x0000000000007b1d */ /* 0x000fe60000010000 */
[----:B------:R-:W-:Y:S01]  /*fca0*/  @P5 IMAD.HI.U32 R4, R230, c[0x0][0x2c8], RZ ;  /* 0x0000b200e6045a27 */ /* 0x000fe200078e00ff */
[C---:B------:R-:W-:Y:S05]  /*fcb0*/  HMMA.16816.F32 R24, R180.reuse, R6, R24 ;  /* 0x00000006b418723c */ /* 0x040fea0000001818 */
[----:B-----5:R-:W-:Y:S01]  /*fcc0*/  @P6 IADD3 R3, P5, R0, R228, RZ ;  /* 0x000000e400036210 */ /* 0x020fe20007fbe0ff */
[----:B------:R-:W-:Y:S01]  /*fcd0*/  IMAD.MOV.U32 R5, RZ, RZ, R230 ;  /* 0x000000ffff057224 */ /* 0x000fe200078e00e6 */
[----:B------:R-:W1:Y:S01]  /*fce0*/  MUFU.TANH R187, R19 ;  /* 0x0000001300bb7308 */ /* 0x000e620000002400 */
[----:B------:R-:W-:Y:S01]  /*fcf0*/  @P0 SHF.R.U32.HI R5, RZ, c[0x0][0x2cc], R4 ;  /* 0x0000b300ff050a19 */ /* 0x000fe20000011604 */
[----:B------:R-:W-:Y:S03]  /*fd00*/  IMAD.MOV.U32 R230, RZ, RZ, c[0x0][0x1e0] ;  /* 0x00007800ffe67624 */ /* 0x000fe600078e00ff */
[----:B------:R-:W-:Y:S02]  /*fd10*/  @P6 IADD3.X R6, R2, R227, RZ, P5, !PT ;  /* 0x000000e302066210 */ /* 0x000fe40002ffe4ff */
[----:B------:R-:W-:Y:S01]  /*fd20*/  @P6 IADD3 R4, P0, R0, R224, RZ ;  /* 0x000000e000046210 */ /* 0x000fe20007f1e0ff */
[----:B------:R-:W-:Y:S02]  /*fd30*/  FMUL.FTZ R20, R20, c[0x0][0x320] ;  /* 0x0000c80014147a20 */ /* 0x000fe40000410000 */
[----:B------:R-:W2:Y:S01]  /*fd40*/  MUFU.TANH R188, R14 ;  /* 0x0000000e00bc7308 */ /* 0x000ea20000002400 */
[----:B------:R-:W-:Y:S01]  /*fd50*/  FMUL.FTZ R21, R21, c[0x0][0x320] ;  /* 0x0000c80015157a20 */ /* 0x000fe20000410000 */
[----:B------:R-:W-:Y:S01]  /*fd60*/  SHF.L.U32 R230, R230, 0x5, RZ ;  /* 0x00000005e6e67819 */ /* 0x000fe200000006ff */
[----:B------:R-:W-:Y:S02]  /*fd70*/  FMUL.FTZ R22, R22, c[0x0][0x320] ;  /* 0x0000c80016167a20 */ /* 0x000fe40000410000 */
[----:B------:R-:W-:Y:S02]  /*fd80*/  FMUL.FTZ R23, R23, c[0x0][0x320] ;  /* 0x0000c80017177a20 */ /* 0x000fe40000410000 */
[----:B------:R-:W-:Y:S02]  /*fd90*/  FMUL.FTZ R24, R24, c[0x0][0x320] ;  /* 0x0000c80018187a20 */ /* 0x000fe40000410000 */
[----:B------:R-:W-:Y:S01]  /*fda0*/  FMUL.FTZ R25, R25, c[0x0][0x320] ;  /* 0x0000c80019197a20 */ /* 0x000fe20000410000 */
[----:B------:R5:W2:Y:S01]  /*fdb0*/  MUFU.TANH R170, R20 ;  /* 0x0000001400aa7308 */ /* 0x000aa20000002400 */
[----:B------:R-:W-:Y:S02]  /*fdc0*/  FMUL.FTZ R26, R26, c[0x0][0x320] ;  /* 0x0000c8001a1a7a20 */ /* 0x000fe40000410000 */
[----:B------:R-:W-:Y:S01]  /*fdd0*/  FMUL.FTZ R27, R27, c[0x0][0x320] ;  /* 0x0000c8001b1b7a20 */ /* 0x000fe20000410000 */
[C---:B-1----:R-:W-:Y:S06]  /*fde0*/  HMMA.16816.F32 R28, R180.reuse, R8, R28 ;  /* 0x00000008b41c723c */ /* 0x042fec000000181c */
[----:B------:R1:W1:Y:S02]  /*fdf0*/  MUFU.TANH R168, R24 ;  /* 0x0000001800a87308 */ /* 0x0002640000002400 */
[----:B------:R-:W-:Y:S08]  /*fe00*/  HMMA.16816.F32 R32, R180, R10, R32 ;  /* 0x0000000ab420723c */ /* 0x000ff00000001820 */
[----:B------:R2:W2:Y:S01]  /*fe10*/  MUFU.TANH R169, R21 ;  /* 0x0000001500a97308 */ /* 0x0004a20000002400 */
[----:B-----5:R-:W-:Y:S09]  /*fe20*/  @P6 LEA R20, P5, R3, c[0x0][0x1c8], 0x1 ;  /* 0x0000720003146a11 */ /* 0x020ff200078a08ff */
[----:B------:R5:W3:Y:S01]  /*fe30*/  MUFU.TANH R189, R15 ;  /* 0x0000000f00bd7308 */ /* 0x000ae20000002400 */
[----:B-1----:R-:W-:Y:S02]  /*fe40*/  FMUL.FTZ R24, R28, c[0x0][0x320] ;  /* 0x0000c8001c187a20 */ /* 0x002fe40000410000 */
[----:B------:R-:W3:Y:S03]  /*fe50*/  LDL R28, [R1+0x24] ;  /* 0x00002400011c7983 */ /* 0x000ee60000100800 */
[----:B------:R-:W-:Y:S02]  /*fe60*/  FMUL.FTZ R33, R33, c[0x0][0x320] ;  /* 0x0000c80021217a20 */ /* 0x000fe40000410000 */
[----:B------:R-:W-:Y:S02]  /*fe70*/  FMUL.FTZ R35, R35, c[0x0][0x320] ;  /* 0x0000c80023237a20 */ /* 0x000fe40000410000 */
[----:B------:R1:W1:Y:S01]  /*fe80*/  MUFU.TANH R174, R12 ;  /* 0x0000000c00ae7308 */ /* 0x0002620000002400 */
[----:B--2---:R-:W-:Y:S01]  /*fe90*/  @P6 LEA.HI.X R21, R3, c[0x0][0x1cc], R6, 0x1, P5 ;  /* 0x0000730003156a11 */ /* 0x004fe200028f0c06 */
[----:B------:R-:W-:Y:S01]  /*fea0*/  @P6 IMAD.X R6, R2, 0x1, R135, P0 ;  /* 0x0000000102066824 */ /* 0x000fe200000e0687 */
[----:B------:R-:W-:Y:S02]  /*feb0*/  @P6 LEA R18, P0, R4, c[0x0][0x1c8], 0x1 ;  /* 0x0000720004126a11 */ /* 0x000fe400078008ff */
[----:B------:R-:W-:Y:S01]  /*fec0*/  @P6 IADD3 R3, P5, R0, R252, RZ ;  /* 0x000000fc00036210 */ /* 0x000fe20007fbe0ff */
[----:B------:R-:W-:Y:S01]  /*fed0*/  @!PT LDS RZ, [RZ] ;  /* 0x00000000fffff984 */ /* 0x000fe20000000800 */
[----:B------:R-:W-:Y:S01]  /*fee0*/  @!PT LDS RZ, [RZ] ;  /* 0x00000000fffff984 */ /* 0x000fe20000000800 */
[----:B------:R-:W-:Y:S01]  /*fef0*/  @!PT LDS RZ, [RZ] ;  /* 0x00000000fffff984 */ /* 0x000fe20000000800 */
[----:B------:R2:W-:Y:S04]  /*ff00*/  @P6 LDGSTS.E.BYPASS.LTC128B.128 [R225+0x8100], [R20.64], !P4 ;  /* 0x0810000014e16fae */ /* 0x0005e8000e101d4c */
[----:B------:R-:W1:Y:S01]  /*ff10*/  MUFU.TANH R173, R13 ;  /* 0x0000000d00ad7308 */ /* 0x000e620000002400 */
[----:B------:R-:W-:Y:S01]  /*ff20*/  @P6 LEA.HI.X R19, R4, c[0x0][0x1cc], R6, 0x1, P0 ;  /* 0x0000730004136a11 */ /* 0x000fe200000f0c06 */
[----:B------:R-:W-:Y:S01]  /*ff30*/  @P6 IMAD.X R7, R2, 0x1, R251, P5 ;  /* 0x0000000102076824 */ /* 0x000fe200028e06fb */
[C---:B------:R-:W-:Y:S03]  /*ff40*/  @P6 LEA R16, P5, R3.reuse, c[0x0][0x1c8], 0x1 ;  /* 0x0000720003106a11 */ /* 0x040fe600078a08ff */
[----:B------:R1:W-:Y:S01]  /*ff50*/  @P6 LDGSTS.E.BYPASS.LTC128B.128 [R225+0xa100], [R18.64], !P3 ;  /* 0x0a10000012e16fae */ /* 0x0003e2000d901d4c */
[----:B------:R-:W-:Y:S02]  /*ff60*/  @P6 IADD3 R6, P0, R0, R250, RZ ;  /* 0x000000fa00066210 */ /* 0x000fe40007f1e0ff */
[----:B------:R-:W-:Y:S01]  /*ff70*/  @P6 LEA.HI.X R17, R3, c[0x0][0x1cc], R7, 0x1, P5 ;  /* 0x0000730003116a11 */ /* 0x000fe200028f0c07 */
[----:B------:R1:W1:Y:S01]  /*ff80*/  MUFU.TANH R178, R22 ;  /* 0x0000001600b27308 */ /* 0x0002620000002400 */
[----:B------:R-:W-:Y:S01]  /*ff90*/  @P6 IADD3 R0, P5, R230, R0, RZ ;  /* 0x00000000e6006210 */ /* 0x000fe20007fbe0ff */
[----:B------:R-:W-:Y:S01]  /*ffa0*/  @P6 IMAD.X R3, R2, 0x1, R247, P0 ;  /* 0x0000000102036824 */ /* 0x000fe200000e06f7 */
[C---:B------:R-:W-:Y:S01]  /*ffb0*/  @P6 LEA R14, P0, R6.reuse, c[0x0][0x1c8], 0x1 ;  /* 0x00007200060e6a11 */ /* 0x040fe200078008ff */
[----:B------:R2:W-:Y:S01]  /*ffc0*/  @P6 LDGSTS.E.BYPASS.LTC128B.128 [R225+0xc100], [R16.64], !P2 ;  /* 0x0c10000010e16fae */ /* 0x0005e2000d101d4c */
[----:B------:R-:W-:Y:S02]  /*ffd0*/  IMAD.MOV.U32 R230, RZ, RZ, c[0x0][0x1e0] ;  /* 0x00007800ffe67624 */ /* 0x000fe400078e00ff */
[----:B-----5:R-:W-:Y:S02]  /*ffe0*/  @P6 LEA.HI.X R15, R6, c[0x0][0x1cc], R3, 0x1, P0 ;  /* 0x00007300060f6a11 */ /* 0x020fe400000f0c03 */
[----:B------:R-:W-:Y:S01]  /*fff0*/  @P6 IADD3 R3, P0, R0, R224, RZ ;  /* 0x000000e000036210 */ /* 0x000fe20007f1e0ff */
[----:B------:R5:W2:Y:S01]  /*10000*/  MUFU.TANH R185, R23 ;  /* 0x0000001700b97308 */ /* 0x000aa20000002400 */
[----:B------:R-:W-:Y:S01]  /*10010*/  SHF.L.U64.HI R230, R230, R232, c[0x0][0x1e4] ;  /* 0x00007900e6e67619 */ /* 0x000fe200000102e8 */
[----:B------:R2:W-:Y:S03]  /*10020*/  @P6 LDGSTS.E.BYPASS.LTC128B.128 [R225+0xe100], [R14.64], !P1 ;  /* 0x0e1000000ee16fae */ /* 0x0005e6000c901d4c */
[----:B------:R-:W-:Y:S02]  /*10030*/  @P6 IADD3.X R2, R230, R2, RZ, P5, !PT ;  /* 0x00000002e6026210 */ /* 0x000fe40002ffe4ff */
[----:B------:R-:W-:Y:S03]  /*10040*/  @P6 IADD3 R4, P5, R0, R228, RZ ;  /* 0x000000e400046210 */ /* 0x000fe60007fbe0ff */
[----:B------:R4:W3:Y:S01]  /*10050*/  MUFU.TANH R132, R25 ;  /* 0x0000001900847308 */ /* 0x0008e20000002400 */
[C---:B------:R-:W-:Y:S01]  /*10060*/  @P6 IMAD.X R7, R2.reuse, 0x1, R135, P0 ;  /* 0x0000000102076824 */ /* 0x040fe200000e0687 */
[C---:B------:R-:W-:Y:S01]  /*10070*/  @P6 LEA R10, P0, R3.reuse, c[0x0][0x1c8], 0x1 ;  /* 0x00007200030a6a11 */ /* 0x040fe200078008ff */
[----:B------:R-:W-:Y:S01]  /*10080*/  @P6 IMAD.X R6, R2, 0x1, R227, P5 ;  /* 0x0000000102066824 */ /* 0x000fe200028e06e3 */
[----:B-1----:R-:W-:Y:S01]  /*10090*/  @P6 LEA R12, P5, R4, c[0x0][0x1c8], 0x1 ;  /* 0x00007200040c6a11 */ /* 0x002fe200078a08ff */
[----:B------:R-:W-:Y:S01]  /*100a0*/  FMUL.FTZ R22, R32, c[0x0][0x320] ;  /* 0x0000c80020167a20 */ /* 0x000fe20000410000 */
[----:B------:R-:W-:Y:S02]  /*100b0*/  @P6 LEA.HI.X R11, R3, c[0x0][0x1cc], R7, 0x1, P0 ;  /* 0x00007300030b6a11 */ /* 0x000fe400000f0c07 */
[----:B------:R-:W-:Y:S02]  /*100c0*/  @P6 LEA.HI.X R13, R4, c[0x0][0x1cc], R6, 0x1, P5 ;  /* 0x00007300040d6a11 */ /* 0x000fe400028f0c06 */
[----:B------:R1:W1:Y:S01]  /*100d0*/  MUFU.TANH R175, R26 ;  /* 0x0000001a00af7308 */ /* 0x0002620000002400 */
[C---:B------:R-:W-:Y:S02]  /*100e0*/  @P6 IADD3 R4, P5, R0.reuse, R252, RZ ;  /* 0x000000fc00046210 */ /* 0x040fe40007fbe0ff */
[----:B------:R3:W-:Y:S01]  /*100f0*/  @P6 LDGSTS.E.BYPASS.LTC128B.128 [R225+0x9100], [R12.64], !P4 ;  /* 0x091000000ce16fae */ /* 0x0007e2000e101d4c */
[----:B------:R-:W-:Y:S01]  /*10100*/  @P6 IADD3 R0, P0, R0, R250, RZ ;  /* 0x000000fa00006210 */ /* 0x000fe20007f1e0ff */
[----:B-----5:R-:W-:Y:S01]  /*10110*/  FMUL.FTZ R23, R29, c[0x0][0x320] ;  /* 0x0000c8001d177a20 */ /* 0x020fe20000410000 */
[----:B------:R-:W-:Y:S02]  /*10120*/  @P6 IADD3.X R3, R2, R251, RZ, P5, !PT ;  /* 0x000000fb02036210 */ /* 0x000fe40002ffe4ff */
[----:B------:R-:W-:Y:S01]  /*10130*/  @P6 LEA R8, P5, R4, c[0x0][0x1c8], 0x1 ;  /* 0x0000720004086a11 */ /* 0x000fe200078a08ff */
[----:B------:R3:W-:Y:S01]  /*10140*/  @P6 LDGSTS.E.BYPASS.LTC128B.128 [R225+0xb100], [R10.64], !P3 ;  /* 0x0b1000000ae16fae */ /* 0x0007e2000d901d4c */
[----:B------:R-:W3:Y:S01]  /*10150*/  MUFU.TANH R27, R27 ;  /* 0x0000001b001b7308 */ /* 0x000ee20000002400 */
[----:B------:R-:W-:Y:S01]  /*10160*/  @P6 IMAD.X R2, R2, 0x1, R247, P0 ;  /* 0x0000000102026824 */ /* 0x000fe200000e06f7 */
[----:B------:R-:W-:Y:S01]  /*10170*/  @P6 LEA.HI.X R9, R4, c[0x0][0x1cc], R3, 0x1, P5 ;  /* 0x0000730004096a11 */ /* 0x000fe200028f0c03 */
[----:B--2---:R-:W-:Y:S01]  /*10180*/  FMUL.FTZ R14, R34, c[0x0][0x320] ;  /* 0x0000c800220e7a20 */ /* 0x004fe20000410000 */
[C---:B------:R-:W-:Y:S01]  /*10190*/  @P6 LEA R6, P0, R0.reuse, c[0x0][0x1c8], 0x1 ;  /* 0x0000720000066a11 */ /* 0x040fe200078008ff */
[----:B----4-:R-:W-:Y:S01]  /*101a0*/  FMUL.FTZ R25, R31, c[0x0][0x320] ;  /* 0x0000c8001f197a20 */ /* 0x010fe20000410000 */
[----:B------:R-:W2:Y:S01]  /*101b0*/  SHFL.IDX PT, R3, R5, RZ, 0x1c1f ;  /* 0x001c1fff05037589 */ /* 0x000ea200000e0000 */
[----:B------:R-:W-:Y:S01]  /*101c0*/  IMAD.SHL.U32 R4, R223, 0x40, RZ ;  /* 0x00000040df047824 */ /* 0x000fe200078e00ff */
[----:B------:R-:W-:Y:S02]  /*101d0*/  @P6 LEA.HI.X R7, R0, c[0x0][0x1cc], R2, 0x1, P0 ;  /* 0x0000730000076a11 */ /* 0x000fe400000f0c02 */
[----:B------:R-:W4:Y:S01]  /*101e0*/  MUFU.TANH R24, R24 ;  /* 0x0000001800187308 */ /* 0x000f220000002400 */
[----:B------:R-:W-:Y:S01]  /*101f0*/  PLOP3.LUT P0, PT, PT, PT, UP1, 0x40, 0x0 ;  /* 0x000000000000781c */ /* 0x000fe20003f0e818 */
[----:B------:R2:W-:Y:S01]  /*10200*/  @P6 LDGSTS.E.BYPASS.LTC128B.128 [R225+0xd100], [R8.64], !P2 ;  /* 0x0d10000008e16fae */ /* 0x0005e2000d101d4c */
[----:B-1----:R-:W-:Y:S05]  /*10210*/  FMUL.FTZ R26, R30, c[0x0][0x320] ;  /* 0x0000c8001e1a7a20 */ /* 0x002fea0000410000 */
[----:B------:R1:W-:Y:S02]  /*10220*/  @P6 LDGSTS.E.BYPASS.LTC128B.128 [R225+0xf100], [R6.64], !P1 ;  /* 0x0f10000006e16fae */ /* 0x0003e4000c901d4c */
[----:B------:R-:W1:Y:S04]  /*10230*/  MUFU.TANH R23, R23 ;  /* 0x0000001700177308 */ /* 0x000e680000002400 */
[----:B------:R-:W0:Y:S06]  /*10240*/  LDGDEPBAR ;  /* 0x00000000000079af */ /* 0x000e2c0000000000 */
        /* <DEDUP_REMOVED lines=9> */
[C---:B-1----:R-:W-:Y:S02]  /*102e0*/  IADD3 R6, R0.reuse, UR6, RZ ;  /* 0x0000000600067c10 */ /* 0x042fe4000fffe0ff */
[----:B------:R-:W-:Y:S03]  /*102f0*/  IADD3 R7, R0, c[0x0][0x328], RZ ;  /* 0x0000ca0000077a10 */ /* 0x000fe60007ffe0ff */
[----:B--2---:R-:W-:Y:S01]  /*10300*/  IMAD.IADD R0, R6, 0x1, R3 ;  /* 0x0000000106007824 */ /* 0x004fe200078e0203 */
[----:B------:R-:W-:Y:S01]  /*10310*/  IADD3 R2, R7, R3, RZ ;  /* 0x0000000307027210 */ /* 0x000fe20007ffe0ff */
[----:B------:R-:W-:-:S05]  /*10320*/  @P0 BRA `(.L_x_1620) ;  /* 0x0000019000000947 */ /* 0x000fca0003800000 */
[----:B----4-:R-:W-:Y:S01]  /*10330*/  IADD3 R3, R3, c[0x0][0x1d0], RZ ;  /* 0x0000740003037a10 */ /* 0x010fe20007ffe0ff */
        /* <DEDUP_REMOVED lines=13> */
.L_x_1622:
[----:B------:R-:W-:Y:S04]  /*10410*/  MOV R8, c[0x0][0x32c] ;  /* 0x0000cb0000087a02 */ /* 0x000fe80000000f00 */
[----:B------:R-:W-:Y:S11]  /*10420*/  ISETP.NE.AND P0, PT, R8, 0x1, PT ;  /* 0x000000010800780c */ /* 0x000ff60003f05270 */
[----:B------:R-:W-:Y:S02]  /*10430*/  @!UPT UIADD3 URZ, URZ, URZ, URZ ;  /* 0x0000003f3f3ff290 */ /* 0x000fe4000fffe03f */
[----:B------:R-:W-:Y:S05]  /*10440*/  @P0 IMAD.HI.U32 R8, R3, c[0x0][0x330], RZ ;  /* 0x0000cc0003080a27 */ /* 0x000fea00078e00ff */
[----:B------:R-:W-:Y:S02]  /*10450*/  @P0 SHF.R.U32.HI R3, RZ, c[0x0][0x334], R8 ;  /* 0x0000cd00ff030a19 */ /* 0x000fe40000011608 */
.L_x_1623:
[----:B------:R-:W-:Y:S05]  /*10460*/  BSYNC B0 ;  /* 0x0000000000007941 */ /* 0x000fea0003800000 */
.L_x_1621:
[----:B------:R-:W-:Y:S04]  /*10470*/  IMAD R3, R3, c[0x0][0x32c], -R4 ;  /* 0x0000cb0003037a24 */ /* 0x000fe800078e0a04 */
[----:B------:R-:W-:Y:S05]  /*10480*/  IMAD.IADD R3, R3, 0x1, -R28 ;  /* 0x0000000103037824 */ /* 0x000fea00078e0a1c */
[----:B------:R-:W-:Y:S02]  /*10490*/  IADD3 R8, R3, c[0x0][0x32c], RZ ;  /* 0x0000cb0003087a10 */ /* 0x000fe40007ffe0ff */
[----:B------:R-:W-:Y:S02]  /*104a0*/  IMNMX R0, R0, R3, !PT ;  /* 0x0000000300007217 */ /* 0x000fe40007800200 */
[----:B------:R-:W-:Y:S02]  /*104b0*/  IMNMX R2, R2, R8, PT ;  /* 0x0000000802027217 */ /* 0x000fe40003800200 */
.L_x_1620:
[----:B----4-:R-:W-:Y:S01]  /*104c0*/  ISETP.GT.AND P0, PT, R223, -0x1, PT ;  /* 0xffffffffdf00780c */ /* 0x010fe20003f04270 */
        /* <DEDUP_REMOVED lines=67> */
.L_x_1626:
[----:B------:R-:W-:Y:S04]  /*10900*/  MOV R5, c[0x0][0x32c] ;  /* 0x0000cb0000057a02 */ /* 0x000fe80000000f00 */
[----:B------:R-:W-:Y:S11]  /*10910*/  ISETP.NE.AND P5, PT, R5, 0x1, PT ;  /* 0x000000010500780c */ /* 0x000ff60003fa5270 */
[----:B------:R-:W-:Y:S02]  /*10920*/  @!UPT UIADD3 URZ, URZ, URZ, URZ ;  /* 0x0000003f3f3ff290 */ /* 0x000fe4000fffe03f */
[----:B------:R-:W-:Y:S05]  /*10930*/  @P5 IMAD.HI.U32 R5, R3, c[0x0][0x330], RZ ;  /* 0x0000cc0003055a27 */ /* 0x000fea00078e00ff */
[----:B------:R-:W-:Y:S02]  /*10940*/  @P5 SHF.R.U32.HI R3, RZ, c[0x0][0x334], R5 ;  /* 0x0000cd00ff035a19 */ /* 0x000fe40000011605 */
.L_x_1627:
[----:B------:R-:W-:Y:S05]  /*10950*/  BSYNC B0 ;  /* 0x0000000000007941 */ /* 0x000fea0003800000 */
.L_x_1625:
[----:B------:R-:W-:Y:S04]  /*10960*/  IMAD R4, R3, c[0x0][0x32c], -R4 ;  /* 0x0000cb0003047a24 */ /* 0x000fe800078e0a04 */
[----:B------:R-:W-:Y:S05]  /*10970*/  IMAD.IADD R4, R4, 0x1, -R28 ;  /* 0x0000000104047824 */ /* 0x000fea00078e0a1c */
[----:B------:R-:W-:Y:S02]  /*10980*/  IADD3 R3, R4, c[0x0][0x32c], RZ ;  /* 0x0000cb0004037a10 */ /* 0x000fe40007ffe0ff */
[----:B------:R-:W-:Y:S02]  /*10990*/  IMNMX R0, R0, R4, !PT ;  /* 0x0000000400007217 */ /* 0x000fe40007800200 */
[----:B------:R-:W-:Y:S02]  /*109a0*/  IMNMX R2, R2, R3, PT ;  /* 0x0000000302027217 */ /* 0x000fe40003800200 */
.L_x_1624:
        /* <DEDUP_REMOVED lines=13> */
[----:B------:R-:W-:Y:S02]  /*10a80*/  ISETP.LT.OR P6, PT, R2, 0x2, P6 ;  /* 0x000000020200780c */ /* 0x000fe400037c1670 */
[----:B------:R-:W-:Y:S02]  /*10a90*/  FMNMX.FTZ R3, R176, R3, !PT ;  /* 0x00000003b0037209 */ /* 0x000fe40007810000 */
[----:B------:R-:W-:Y:S02]  /*10aa0*/  FSEL R6, R193, -INF , !P6 ;  /* 0xff800000c1067808 */ /* 0x000fe40007000000 */
[----:B------:R-:W-:Y:S02]  /*10ab0*/  ISETP.GT.AND P6, PT, R0, 0x9, P0 ;  /* 0x000000090000780c */ /* 0x000fe400007c4270 */
[----:B------:R-:W-:Y:S02]  /*10ac0*/  ISETP.LT.OR P5, PT, R2, 0x9, P5 ;  /* 0x000000090200780c */ /* 0x000fe40002fa1670 */
        /* <DEDUP_REMOVED lines=95> */
[C---:B--2---:R-:W-:Y:S01]  /*110c0*/  FMUL.FTZ R8, R2.reuse, R140 ;  /* 0x0000008c02087220 */ /* 0x044fe20000410000 */
[----:B------:R-:W-:Y:S01]  /*110d0*/  ISETP.GT.AND P0, PT, R223, R231, PT ;  /* 0x000000e7df00720c */ /* 0x000fe20003f04270 */
        /* <DEDUP_REMOVED lines=30> */
[C---:B------:R-:W-:Y:S01]  /*112c0*/  FMUL.FTZ R61, R2.reuse, R61 ;  /* 0x0000003d023d7220 */ /* 0x040fe20000410000 */
        /* <DEDUP_REMOVED lines=68> */
[C---:B------:R-:W-:Y:S01]  /*11710*/  FMUL.FTZ R59, R0.reuse, R59 ;  /* 0x0000003b003b7220 */ /* 0x040fe20000410000 */
        /* <DEDUP_REMOVED lines=14> */
[----:B------:R-:W-:Y:S02]  /*11800*/  FMUL.FTZ R74, R0, R74 ;  /* 0x0000004a004a7220 */ /* 0x000fe40000410000 */
        /* <DEDUP_REMOVED lines=114> */
[C---:B--2---:R-:W-:Y:S08]  /*11f30*/  HMMA.16816.F32 R36, R136.reuse, R140, R36 ;  /* 0x0000008c8824723c */ /* 0x044ff00000001824 */
[C---:B------:R-:W-:Y:S01]  /*11f40*/  HMMA.16816.F32 R40, R136.reuse, R142, R40 ;  /* 0x0000008e8828723c */ /* 0x040fe20000001828 */
[----:B------:R-:W2:Y:S07]  /*11f50*/  LDSM.16.MT88.4 R140, [R197+0x4900] ;  /* 0x00490000c58c783b */ /* 0x000eae0000004200 */
[C---:B-1----:R-:W-:Y:S04]  /*11f60*/  HMMA.16816.F32 R44, R136.reuse, R144, R44 ;  /* 0x00000090882c723c */ /* 0x042fe8000000182c */
[--C-:B----4-:R-:W-:Y:S04]  /*11f70*/  FFMA.FTZ R134, R183, c[0x0][0x2d0], -R172.reuse ;  /* 0x0000b400b7867a23 */ /* 0x110fe800000108ac */
[C---:B------:R-:W-:Y:S01]  /*11f80*/  HMMA.16816.F32 R48, R136.reuse, R146, R48 ;  /* 0x000000928830723c */ /* 0x040fe20000001830 */
[----:B------:R-:W1:Y:S01]  /*11f90*/  LDSM.16.MT88.4 R144, [R198+0x4900] ;  /* 0x00490000c690783b */ /* 0x000e620000004200 */
[----:B------:R4:W1:Y:S06]  /*11fa0*/  MUFU.EX2 R182, R134 ;  /* 0x0000008600b67308 */ /* 0x00086c0000000800 */
[C---:B-----5:R-:W-:Y:S08]  /*11fb0*/  HMMA.16816.F32 R52, R136.reuse, R148, R52 ;  /* 0x000000948834723c */ /* 0x060ff00000001834 */
[C---:B------:R-:W-:Y:S01]  /*11fc0*/  HMMA.16816.F32 R56, R136.reuse, R150, R56 ;  /* 0x000000968838723c */ /* 0x040fe20000001838 */
[----:B------:R-:W5:Y:S07]  /*11fd0*/  LDSM.16.MT88.4 R148, [R200+0x4900] ;  /* 0x00490000c894783b */ /* 0x000f6e0000004200 */
[C---:B---3--:R-:W-:Y:S04]  /*11fe0*/  HMMA.16816.F32 R60, R136.reuse, R152, R60 ;  /* 0x00000098883c723c */ /* 0x048fe8000000183c */
[--C-:B----4-:R-:W-:Y:S04]  /*11ff0*/  FFMA.FTZ R134, R178, c[0x0][0x2d0], -R133.reuse ;  /* 0x0000b400b2867a23 */ /* 0x110fe80000010885 */
        /* <DEDUP_REMOVED lines=32> */
[----:B------:R-:W-:Y:S01]  /*12200*/  HMMA.16816.F32 R128, R136, R154, R128 ;  /* 0x0000009a8880723c */ /* 0x000fe20000001880 */
[----:B------:R-:W3:Y:S01]  /*12210*/  LDSM.16.MT88.4 R152, [R199+0x1100] ;  /* 0x00110000c798783b */ /* 0x000ee20000004200 */
[----:B------:R4:W-:Y:S05]  /*12220*/  MUFU.EX2 R181, R134 ;  /* 0x0000008600b57308 */ /* 0x0009ea0000000800 */
[----:B------:R-:W-:Y:S02]  /*12230*/  F2FP.PACK_AB R136, R189, R232 ;  /* 0x000000e8bd88723e */ /* 0x000fe400000000ff */
[----:B------:R-:W-:Y:S03]  /*12240*/  F2FP.PACK_AB R138, R182, R187 ;  /* 0x000000bbb68a723e */ /* 0x000fe600000000ff */
[----:B------:R-:W-:Y:S02]  /*12250*/  F2FP.PACK_AB R137, R176, R177 ;  /* 0x000000b1b089723e */ /* 0x000fe400000000ff */
[----:B-1----:R-:W-:Y:S07]  /*12260*/  F2FP.PACK_AB R139, R174, R175 ;  /* 0x000000afae8b723e */ /* 0x002fee00000000ff */
[C---:B--2---:R-:W-:Y:S03]  /*12270*/  HMMA.16816.F32 R4, R136.reuse, R140, R4 ;  /* 0x0000008c8804723c */ /* 0x044fe60000001804 */
[--C-:B----4-:R-:W-:Y:S05]  /*12280*/  FFMA.FTZ R134, R195, c[0x0][0x2d0], -R172.reuse ;  /* 0x0000b400c3867a23 */ /* 0x110fea00000108ac */
[C---:B------:R-:W-:Y:S01]  /*12290*/  HMMA.16816.F32 R8, R136.reuse, R142, R8 ;  /* 0x0000008e8808723c */ /* 0x040fe20000001808 */
[----:B------:R-:W1:Y:S01]  /*122a0*/  LDSM.16.MT88.4 R140, [R197+0x3100] ;  /* 0x00310000c58c783b */ /* 0x000e620000004200 */
[----:B------:R-:W2:Y:S06]  /*122b0*/  MUFU.EX2 R180, R134 ;  /* 0x0000008600b47308 */ /* 0x000eac0000000800 */
[C---:B------:R-:W-:Y:S08]  /*122c0*/  HMMA.16816.F32 R12, R136.reuse, R144, R12 ;  /* 0x00000090880c723c */ /* 0x040ff0000000180c */
[C---:B------:R-:W-:Y:S01]  /*122d0*/  HMMA.16816.F32 R16, R136.reuse, R146, R16 ;  /* 0x000000928810723c */ /* 0x040fe20000001810 */
[----:B------:R-:W4:Y:S07]  /*122e0*/  LDSM.16.MT88.4 R144, [R198+0x3100] ;  /* 0x00310000c690783b */ /* 0x000f2e0000004200 */
[C---:B-----5:R-:W-:Y:S04]  /*122f0*/  HMMA.16816.F32 R20, R136.reuse, R148, R20 ;  /* 0x000000948814723c */ /* 0x060fe80000001814 */
[----:B--2---:R-:W-:Y:S01]  /*12300*/  F2FP.PACK_AB R168, R180, R181 ;  /* 0x000000b5b4a8723e */ /* 0x004fe200000000ff */
[--C-:B------:R-:W-:Y:S02]  /*12310*/  FFMA.FTZ R134, R224, c[0x0][0x2d0], -R172.reuse ;  /* 0x0000b400e0867a23 */ /* 0x100fe400000108ac */
[----:B------:R-:W-:Y:S01]  /*12320*/  FFMA.FTZ R172, R226, c[0x0][0x2d0], -R172 ;  /* 0x0000b400e2ac7a23 */ /* 0x000fe200000108ac */
[C---:B------:R-:W-:Y:S01]  /*12330*/  HMMA.16816.F32 R24, R136.reuse, R150, R24 ;  /* 0x000000968818723c */ /* 0x040fe20000001818 */
[----:B------:R-:W2:Y:S01]  /*12340*/  LDSM.16.MT88.4 R148, [R200+0x3100] ;  /* 0x00310000c894783b */ /* 0x000ea20000004200 */
[----:B------:R5:W-:Y:S06]  /*12350*/  MUFU.EX2 R179, R134 ;  /* 0x0000008600b37308 */ /* 0x000bec0000000800 */
[C---:B---3--:R-:W-:Y:S04]  /*12360*/  HMMA.16816.F32 R28, R136.reuse, R152, R28 ;  /* 0x00000098881c723c */ /* 0x048fe8000000181c */
[----:B------:R-:W3:Y:S04]  /*12370*/  MUFU.EX2 R178, R172 ;  /* 0x000000ac00b27308 */ /* 0x000ee80000000800 */
[C---:B------:R-:W-:Y:S01]  /*12380*/  HMMA.16816.F32 R32, R136.reuse, R154, R32 ;  /* 0x0000009a8820723c */ /* 0x040fe20000001820 */
[----:B------:R-:W2:Y:S07]  /*12390*/  LDSM.16.MT88.4 R152, [R199+0x3100] ;  /* 0x00310000c798783b */ /* 0x000eae0000004200 */
[C---:B-1----:R-:W-:Y:S04]  /*123a0*/  HMMA.16816.F32 R36, R136.reuse, R140, R36 ;  /* 0x0000008c8824723c */ /* 0x042fe80000001824 */
[--C-:B-----5:R-:W-:Y:S04]  /*123b0*/  FFMA.FTZ R134, R191, c[0x0][0x2d0], -R133.reuse ;  /* 0x0000b400bf867a23 */ /* 0x120fe80000010885 */
[C---:B------:R-:W-:Y:S01]  /*123c0*/  HMMA.16816.F32 R40, R136.reuse, R142, R40 ;  /* 0x0000008e8828723c */ /* 0x040fe20000001828 */
[----:B------:R-:W1:Y:S01]  /*123d0*/  LDSM.16.MT88.4 R140, [R197+0x5100] ;  /* 0x00510000c58c783b */ /* 0x000e620000004200 */
[----:B------:R5:W-:Y:S02]  /*123e0*/  MUFU.EX2 R173, R134 ;  /* 0x0000008600ad7308 */ /* 0x000be40000000800 */
[----:B---3--:R-:W-:Y:S04]  /*123f0*/  F2FP.PACK_AB R170, R178, R179 ;  /* 0x000000b3b2aa723e */ /* 0x008fe800000000ff */
[C---:B----4-:R-:W-:Y:S08]  /*12400*/  HMMA.16816.F32 R44, R136.reuse, R144, R44 ;  /* 0x00000090882c723c */ /* 0x050ff0000000182c */
[C---:B------:R-:W-:Y:S01]  /*12410*/  HMMA.16816.F32 R48, R136.reuse, R146, R48 ;  /* 0x000000928830723c */ /* 0x040fe20000001830 */
[----:B------:R-:W3:Y:S07]  /*12420*/  LDSM.16.MT88.4 R144, [R198+0x5100] ;  /* 0x00510000c690783b */ /* 0x000eee0000004200 */
[C---:B--2---:R-:W-:Y:S04]  /*12430*/  HMMA.16816.F32 R52, R136.reuse, R148, R52 ;  /* 0x000000948834723c */ /* 0x044fe80000001834 */
[--C-:B-----5:R-:W-:Y:S04]  /*12440*/  FFMA.FTZ R134, R192, c[0x0][0x2d0], -R133.reuse ;  /* 0x0000b400c0867a23 */ /* 0x120fe80000010885 */
[C---:B------:R-:W-:Y:S01]  /*12450*/  HMMA.16816.F32 R56, R136.reuse, R150, R56 ;  /* 0x000000968838723c */ /* 0x040fe20000001838 */
[----:B------:R-:W2:Y:S01]  /*12460*/  LDSM.16.MT88.4 R148, [R200+0x5100] ;  /* 0x00510000c894783b */ /* 0x000ea20000004200 */
[----:B------:R-:W4:Y:S06]  /*12470*/  MUFU.EX2 R172, R134 ;  /* 0x0000008600ac7308 */ /* 0x000f2c0000000800 */
[C---:B------:R-:W-:Y:S08]  /*12480*/  HMMA.16816.F32 R60, R136.reuse, R152, R60 ;  /* 0x00000098883c723c */ /* 0x040ff0000000183c */
[C---:B------:R-:W-:Y:S01]  /*12490*/  HMMA.16816.F32 R64, R136.reuse, R154, R64 ;  /* 0x0000009a8840723c */ /* 0x040fe20000001840 */
[----:B------:R-:W5:Y:S07]  /*124a0*/  LDSM.16.MT88.4 R152, [R199+0x5100] ;  /* 0x00510000c798783b */ /* 0x000f6e0000004200 */
[C---:B-1----:R-:W-:Y:S04]  /*124b0*/  HMMA.16816.F32 R68, R136.reuse, R140, R68 ;  /* 0x0000008c8844723c */ /* 0x042fe80000001844 */
[----:B----4-:R-:W-:Y:S01]  /*124c0*/  F2FP.PACK_AB R169, R172, R173 ;  /* 0x000000adaca9723e */ /* 0x010fe200000000ff */
[--C-:B------:R-:W-:Y:S02]  /*124d0*/  FFMA.FTZ R134, R193, c[0x0][0x2d0], -R133.reuse ;  /* 0x0000b400c1867a23 */ /* 0x100fe40000010885 */
[----:B------:R-:W-:Y:S01]  /*124e0*/  FFMA.FTZ R133, R135, c[0x0][0x2d0], -R133 ;  /* 0x0000b40087857a23 */ /* 0x000fe20000010885 */
[C---:B------:R-:W-:Y:S01]  /*124f0*/  HMMA.16816.F32 R72, R136.reuse, R142, R72 ;  /* 0x0000008e8848723c */ /* 0x040fe20000001848 */
[----:B------:R-:W1:Y:S02]  /*12500*/  LDSM.16.MT88.4 R140, [R197+0x7100] ;  /* 0x00710000c58c783b */ /* 0x000e640000004200 */
[----:B------:R-:W-:Y:S05]  /*12510*/  MUFU.EX2 R134, R134 ;  /* 0x0000008600867308 */ /* 0x000fea0000000800 */
[C---:B---3--:R-:W-:Y:S05]  /*12520*/  HMMA.16816.F32 R76, R136.reuse, R144, R76 ;  /* 0x00000090884c723c */ /* 0x048fea000000184c */
[----:B------:R-:W3:Y:S03]  /*12530*/  MUFU.EX2 R133, R133 ;  /* 0x0000008500857308 */ /* 0x000ee60000000800 */
[C---:B------:R-:W-:Y:S01]  /*12540*/  HMMA.16816.F32 R80, R136.reuse, R146, R80 ;  /* 0x000000928850723c */ /* 0x040fe20000001850 */
[----:B------:R-:W4:Y:S07]  /*12550*/  LDSM.16.MT88.4 R144, [R198+0x7100] ;  /* 0x00710000c690783b */ /* 0x000f2e0000004200 */
[C---:B--2---:R-:W-:Y:S08]  /*12560*/  HMMA.16816.F32 R84, R136.reuse, R148, R84 ;  /* 0x000000948854723c */ /* 0x044ff00000001854 */
[C---:B------:R-:W-:Y:S01]  /*12570*/  HMMA.16816.F32 R88, R136.reuse, R150, R88 ;  /* 0x000000968858723c */ /* 0x040fe20000001858 */
[----:B------:R-:W2:Y:S03]  /*12580*/  LDSM.16.MT88.4 R148, [R200+0x7100] ;  /* 0x00710000c894783b */ /* 0x000ea60000004200 */
[----:B---3--:R-:W-:Y:S04]  /*12590*/  F2FP.PACK_AB R171, R133, R134 ;  /* 0x0000008685ab723e */ /* 0x008fe800000000ff */
[C---:B-----5:R-:W-:Y:S08]  /*125a0*/  HMMA.16816.F32 R92, R136.reuse, R152, R92 ;  /* 0x00000098885c723c */ /* 0x060ff0000000185c */
[C---:B------:R-:W-:Y:S01]  /*125b0*/  HMMA.16816.F32 R96, R136.reuse, R154, R96 ;  /* 0x0000009a8860723c */ /* 0x040fe20000001860 */
[----:B------:R-:W3:Y:S07]  /*125c0*/  LDSM.16.MT88.4 R152, [R199+0x7100] ;  /* 0x00710000c798783b */ /* 0x000eee0000004200 */
[C---:B-1----:R-:W-:Y:S08]  /*125d0*/  HMMA.16816.F32 R100, R136.reuse, R140, R100 ;  /* 0x0000008c8864723c */ /* 0x042ff00000001864 */
[C---:B------:R-:W-:Y:S01]  /*125e0*/  HMMA.16816.F32 R104, R136.reuse, R142, R104 ;  /* 0x0000008e8868723c */ /* 0x040fe20000001868 */
[----:B------:R-:W1:Y:S07]  /*125f0*/  LDSM.16.MT88.4 R140, [R197+0x1900] ;  /* 0x00190000c58c783b */ /* 0x000e6e0000004200 */
[C---:B----4-:R-:W-:Y:S08]  /*12600*/  HMMA.16816.F32 R108, R136.reuse, R144, R108 ;  /* 0x00000090886c723c */ /* 0x050ff0000000186c */
[C---:B------:R-:W-:Y:S08]  /*12610*/  HMMA.16816.F32 R112, R136.reuse, R146, R112 ;  /* 0x000000928870723c */ /* 0x040ff00000001870 */
[C---:B--2---:R-:W-:Y:S08]  /*12620*/  HMMA.16816.F32 R116, R136.reuse, R148, R116 ;  /* 0x000000948874723c */ /* 0x044ff00000001874 */
[C---:B------:R-:W-:Y:S08]  /*12630*/  HMMA.16816.F32 R120, R136.reuse, R150, R120 ;  /* 0x000000968878723c */ /* 0x040ff00000001878 */
[C---:B---3--:R-:W-:Y:S08]  /*12640*/  HMMA.16816.F32 R124, R136.reuse, R152, R124 ;  /* 0x00000098887c723c */ /* 0x048ff0000000187c */
[----:B------:R-:W-:Y:S08]  /*12650*/  HMMA.16816.F32 R128, R136, R154, R128 ;  /* 0x0000009a8880723c */ /* 0x000ff00000001880 */
[C---:B-1----:R-:W-:Y:S01]  /*12660*/  HMMA.16816.F32 R136, R168.reuse, R140, R4 ;  /* 0x0000008ca888723c */ /* 0x042fe20000001804 */
[----:B------:R-:W1:Y:S07]  /*12670*/  LDSM.16.MT88.4 R4, [R197+0x3900] ;  /* 0x00390000c504783b */ /* 0x000e6e0000004200 */
[C---:B------:R-:W-:Y:S01]  /*12680*/  HMMA.16816.F32 R140, R168.reuse, R142, R8 ;  /* 0x0000008ea88c723c */ /* 0x040fe20000001808 */
[----:B------:R-:W2:Y:S07]  /*12690*/  LDSM.16.MT88.4 R8, [R198+0x3900] ;  /* 0x00390000c608783b */ /* 0x000eae0000004200 */
[C---:B------:R-:W-:Y:S01]  /*126a0*/  HMMA.16816.F32 R144, R168.reuse, R156, R12 ;  /* 0x0000009ca890723c */ /* 0x040fe2000000180c */
        /* <DEDUP_REMOVED lines=29> */
[----:B------:R-:W-:Y:S01]  /*12880*/  FFMA.FTZ R16, R2, R248, R243 ;  /* 0x000000f802107223 */ /* 0x000fe200000100f3 */
[C---:B------:R-:W-:Y:S04]  /*12890*/  HMMA.16816.F32 R96, R168.reuse, R18, R96 ;  /* 0x00000012a860723c */ /* 0x040fe80000001860 */
[----:B------:R-:W-:Y:S02]  /*128a0*/  FFMA.FTZ R2, R0, R249, R230 ;  /* 0x000000f900027223 */ /* 0x000fe400000100e6 */
[----:B------:R-:W-:Y:S02]  /*128b0*/  FADD.FTZ R0, R246, R16 ;  /* 0x00000010f6007221 */ /* 0x000fe40000010000 */
[C---:B-1----:R-:W-:Y:S04]  /*128c0*/  HMMA.16816.F32 R100, R168.reuse, R4, R100 ;  /* 0x00000004a864723c */ /* 0x042fe80000001864 */
[----:B------:R-:W-:Y:S02]  /*128d0*/  FADD.FTZ R2, R229, R2 ;  /* 0x00000002e5027221 */ /* 0x000fe40000010000 */
[----:B------:R-:W-:Y:S02]  /*128e0*/  FADD.FTZ R0, R245, R0 ;  /* 0x00000000f5007221 */ /* 0x000fe40000010000 */
[C---:B------:R-:W-:Y:S01]  /*128f0*/  HMMA.16816.F32 R104, R168.reuse, R6, R104 ;  /* 0x00000006a868723c */ /* 0x040fe20000001868 */
[----:B------:R-:W1:Y:S03]  /*12900*/  LDSM.16.MT88.4 R4, [R199+0x7900] ;  /* 0x00790000c704783b */ /* 0x000e660000004200 */
[----:B------:R-:W-:Y:S02]  /*12910*/  FADD.FTZ R2, R228, R2 ;  /* 0x00000002e4027221 */ /* 0x000fe40000010000 */
[----:B------:R-:W-:Y:S02]  /*12920*/  FADD.FTZ R0, R244, R0 ;  /* 0x00000000f4007221 */ /* 0x000fe40000010000 */
[----:B------:R-:W-:Y:S01]  /*12930*/  FADD.FTZ R2, R227, R2 ;  /* 0x00000002e3027221 */ /* 0x000fe20000010000 */
[C---:B--2---:R-:W-:Y:S03]  /*12940*/  HMMA.16816.F32 R108, R168.reuse, R8, R108 ;  /* 0x00000008a86c723c */ /* 0x044fe6000000186c */
[----:B------:R-:W-:Y:S02]  /*12950*/  FADD.FTZ R0, R242, R0 ;  /* 0x00000000f2007221 */ /* 0x000fe40000010000 */
[----:B------:R-:W-:Y:S02]  /*12960*/  FADD.FTZ R2, R190, R2 ;  /* 0x00000002be027221 */ /* 0x000fe40000010000 */
[----:B------:R-:W-:Y:S01]  /*12970*/  FADD.FTZ R0, R241, R0 ;  /* 0x00000000f1007221 */ /* 0x000fe20000010000 */
[C---:B------:R-:W-:Y:S04]  /*12980*/  HMMA.16816.F32 R112, R168.reuse, R10, R112 ;  /* 0x0000000aa870723c */ /* 0x040fe80000001870 */
[----:B------:R-:W-:Y:S02]  /*12990*/  FADD.FTZ R2, R188, R2 ;  /* 0x00000002bc027221 */ /* 0x000fe40000010000 */
[----:B------:R-:W-:Y:S02]  /*129a0*/  FADD.FTZ R0, R240, R0 ;  /* 0x00000000f0007221 */ /* 0x000fe40000010000 */
[----:B------:R-:W-:Y:S01]  /*129b0*/  FADD.FTZ R2, R186, R2 ;  /* 0x00000002ba027221 */ /* 0x000fe20000010000 */
[C---:B---3--:R-:W-:Y:S03]  /*129c0*/  HMMA.16816.F32 R116, R168.reuse, R12, R116 ;  /* 0x0000000ca874723c */ /* 0x048fe60000001874 */
        /* <DEDUP_REMOVED lines=8> */
[----:B------:R-:W-:Y:S02]  /*12a50*/  FADD.FTZ R0, R187, R0 ;  /* 0x00000000bb007221 */ /* 0x000fe40000010000 */
[----:B------:R-:W-:Y:S02]  /*12a60*/  FADD.FTZ R2, R175, R2 ;  /* 0x00000002af027221 */ /* 0x000fe40000010000 */
        /* <DEDUP_REMOVED lines=16> */
.L_x_1619:
[----:B------:R-:W2:Y:S01]  /*12b70*/  SHFL.BFLY PT, R6, R248, 0x2, 0x1f ;  /* 0x0c401f00f8067f89 */ /* 0x000ea200000e0000 */
[----:B------:R-:W-:-:S02]  /*12b80*/  MOV R17, 0xff800000 ;  /* 0xff80000000117802 */ /* 0x000fc40000000f00 */
[----:B------:R-:W-:Y:S01]  /*12b90*/  MOV R18, 0xff800000 ;  /* 0xff80000000127802 */ /* 0x000fe20000000f00 */
[----:B------:R-:W3:Y:S01]  /*12ba0*/  SHFL.BFLY PT, R7, R249, 0x2, 0x1f ;  /* 0x0c401f00f9077f89 */ /* 0x000ee200000e0000 */
[----:B------:R-:W-:Y:S01]  /*12bb0*/  PLOP3.LUT P2, PT, PT, PT, PT, 0x8, 0x0 ;  /* 0x000000000000781c */ /* 0x000fe20003f4e170 */
[----:B--2---:R-:W-:Y:S02]  /*12bc0*/  FADD.FTZ R6, R6, R248 ;  /* 0x000000f806067221 */ /* 0x004fe40000010000 */
[----:B---3--:R-:W-:-:S03]  /*12bd0*/  FADD.FTZ R7, R7, R249 ;  /* 0x000000f907077221 */ /* 0x008fc60000010000 */
[----:B------:R-:W2:Y:S04]  /*12be0*/  SHFL.BFLY PT, R2, R6, 0x1, 0x1f ;  /* 0x0c201f0006027f89 */ /* 0x000ea800000e0000 */
[----:B------:R-:W3:Y:S01]  /*12bf0*/  SHFL.BFLY PT, R0, R7, 0x1, 0x1f ;  /* 0x0c201f0007007f89 */ /* 0x000ee200000e0000 */
[----:B--2---:R-:W-:Y:S01]  /*12c00*/  FADD.FTZ R6, R6, R2 ;  /* 0x0000000206067221 */ /* 0x004fe20000010000 */
[----:B------:R-:W-:Y:S01]  /*12c10*/  MOV R2, RZ ;  /* 0x000000ff00027202 */ /* 0x000fe20000000f00 */
[----:B---3--:R-:W-:-:S03]  /*12c20*/  FADD.FTZ R7, R0, R7 ;  /* 0x0000000700077221 */ /* 0x008fc60000010000 */
[----:B------:R-:W-:Y:S02]  /*12c30*/  FSETP.NE.FTZ.AND P1, PT, R6, RZ, PT ;  /* 0x000000ff0600720b */ /* 0x000fe40003f35000 */
[----:B------:R-:W-:Y:S02]  /*12c40*/  MOV R0, RZ ;  /* 0x000000ff00007202 */ /* 0x000fe40000000f00 */
[----:B------:R-:W-:-:S09]  /*12c50*/  FSETP.NE.FTZ.AND P0, PT, R7, RZ, PT ;  /* 0x000000ff0700720b */ /* 0x000fd20003f15000 */
[----:B------:R-:W2:Y:S01]  /*12c60*/  @P1 MUFU.RCP R2, R6 ;  /* 0x0000000600021308 */ /* 0x000ea20000001000 */
[----:B-1----:R-:W-:-:S05]  /*12c70*/  @P1 MOV R4, 0x3f317218 ;  /* 0x3f31721800041802 */ /* 0x002fca0000000f00 */
[----:B------:R-:W-:Y:S02]  /*12c80*/  @P1 FMUL.FTZ R5, R4, c[0x0][0x2d0] ;  /* 0x0000b40004051a20 */ /* 0x000fe40000410000 */
[----:B------:R-:W-:Y:S08]  /*12c90*/  @P0 MUFU.RCP R0, R7 ;  /* 0x0000000700000308 */ /* 0x000ff00000001000 */
[----:B------:R-:W1:Y:S01]  /*12ca0*/  @P1 MUFU.LG2 R6, R6 ;  /* 0x0000000600061308 */ /* 0x000e620000000c00 */
[----:B--2---:R-:W-:-:S02]  /*12cb0*/  FMUL.FTZ R136, R2, R136 ;  /* 0x0000008802887220 */ /* 0x004fc40000410000 */
[C---:B------:R-:W-:Y:S02]  /*12cc0*/  FMUL.FTZ R137, R2.reuse, R137 ;  /* 0x0000008902897220 */ /* 0x040fe40000410000 */
[C---:B------:R-:W-:Y:S02]  /*12cd0*/  FMUL.FTZ R140, R2.reuse, R140 ;  /* 0x0000008c028c7220 */ /* 0x040fe40000410000 */
[C---:B------:R-:W-:Y:S01]  /*12ce0*/  FMUL.FTZ R141, R2.reuse, R141 ;  /* 0x0000008d028d7220 */ /* 0x040fe20000410000 */
[----:B------:R-:W2:Y:S01]  /*12cf0*/  @P0 MUFU.LG2 R7, R7 ;  /* 0x0000000700070308 */ /* 0x000ea20000000c00 */
        /* <DEDUP_REMOVED lines=61> */
[----:B-1----:R-:W-:Y:S02]  /*130d0*/  @P1 FMUL.FTZ R6, R6, 0.69314718246459960938 ;  /* 0x3f31721806061820 */ /* 0x002fe40000410000 */
[----:B--2---:R-:W-:Y:S02]  /*130e0*/  @P0 FMUL.FTZ R4, R7, 0.69314718246459960938 ;  /* 0x3f31721807040820 */ /* 0x004fe40000410000 */
        /* <DEDUP_REMOVED lines=67> */
.L_x_1586:
        /* <DEDUP_REMOVED lines=310> */
.L_x_1631:
[----:B------:R-:W-:Y:S05]  /*14880*/  BSYNC B0 ;  /* 0x0000000000007941 */ /* 0x000fea0003800000 */
.L_x_1630:
        /* <DEDUP_REMOVED lines=72> */
[----:B-----5:R-:W-:Y:S02]  /*14d10*/  @!P6 LEA.HI R4, R15, R15, RZ, 0x1 ;  /* 0x0000000f0f04e211 */ /* 0x020fe400078f08ff */
        /* <DEDUP_REMOVED lines=13> */
[----:B--2---:R-:W-:Y:S02]  /*14df0*/  @!P2 LEA.HI R7, R10, R10, RZ, 0x1 ;  /* 0x0000000a0a07a211 */ /* 0x004fe400078f08ff */
[----:B------:R-:W-:-:S02]  /*14e00*/  @!P1 LEA.HI R6, R11, R11, RZ, 0x1 ;  /* 0x0000000b0b069211 */ /* 0x000fc400078f08ff */
[----:B---3--:R-:W-:Y:S02]  /*14e10*/  @!P4 LEA.HI R4, R8, R8, RZ, 0x1 ;  /* 0x000000080804c211 */ /* 0x008fe400078f08ff */
        /* <DEDUP_REMOVED lines=39> */
[----:B--2---:R-:W-:-:S02]  /*15090*/  @!P2 LEA.HI R7, R10, R10, RZ, 0x1 ;  /* 0x0000000a0a07a211 */ /* 0x004fc400078f08ff */
[----:B------:R-:W-:Y:S02]  /*150a0*/  @!P1 LEA.HI R6, R11, R11, RZ, 0x1 ;  /* 0x0000000b0b069211 */ /* 0x000fe400078f08ff */
[----:B---3--:R-:W-:Y:S02]  /*150b0*/  @!P4 LEA.HI R4, R8, R8, RZ, 0x1 ;  /* 0x000000080804c211 */ /* 0x008fe400078f08ff */
        /* <DEDUP_REMOVED lines=36> */
[----:B--2---:R-:W-:-:S04]  /*15300*/  @!P2 LEA.HI R7, R10, R10, RZ, 0x1 ;  /* 0x0000000a0a07a211 */ /* 0x004fc800078f08ff */
        /* <DEDUP_REMOVED lines=26> */
.L_x_1629:
        /* <DEDUP_REMOVED lines=50> */
.L_x_1632:
        /* <DEDUP_REMOVED lines=11> */
.L_x_2630:


//--------------------- .text._ZN7cutlass13device_kernelIN5flash19enable_sm80_to_sm89INS1_16FlashAttnFwdSm80INS1_25CollectiveMainloopFwdSm80ILi8ELi1ELb0EN4cute5tupleIJNS5_1CILi128EEENS7_ILi64EEENS7_ILi256EEEEEELi256ENS_6half_tEfNS_4arch4Sm80ELb0ELb1ELb1ELb1ELb0ELb0ELb1ELb1EEENS1_21CollectiveEpilogueFwdINS6_IJS8_SA_S9_EEENS6_IJNS7_ILi1EEESI_SI_EEESC_SE_Li256ELb1ELb1ELb1ELb0EEENS1_36VarlenDynamicPersistentTileSchedulerILi128ELi64ELi256ELi256ELb1ELb1ELb0ELb1ELb0ELb1EEEEEEEEEvNT_6ParamsE --------------------------
	.section	.text._ZN7cutlass13device_kernelIN5flash19enable_sm80_to_sm89INS1_16FlashAttnFwdSm80INS1_25CollectiveMainloopFwdSm80ILi8ELi1ELb0EN4cute5tupleIJNS5_1CILi128EEENS7_ILi64EEENS7_ILi256EEEEEELi256ENS_6half_tEfNS_4arch4Sm80ELb0ELb1ELb1ELb1ELb0ELb0ELb1ELb1EEENS1_21CollectiveEpilogueFwdINS6_IJS8_SA_S9_EEENS6_IJNS7_ILi1EEESI_SI_EEESC_SE_Li256ELb1ELb1ELb1ELb0EEENS1_36VarlenDynamicPersistentTileSchedulerILi128ELi64ELi256ELi256ELb1ELb1ELb0ELb1ELb0ELb1EEEEEEEEEvNT_6ParamsE,"ax",@progbits
	.sectioninfo	@"SHI_REGISTERS=255"
	.align	128
.text._ZN7cutlass13device_kernelIN5flash19enable_sm80_to_sm89INS1_16FlashAttnFwdSm80INS1_25CollectiveMainloopFwdSm80ILi8ELi1ELb0EN4cute5tupleIJNS5_1CILi128EEENS7_ILi64EEENS7_ILi256EEEEEELi256ENS_6half_tEfNS_4arch4Sm80ELb0ELb1ELb1ELb1ELb0ELb0ELb1ELb1EEENS1_21CollectiveEpilogueFwdINS6_IJS8_SA_S9_EEENS6_IJNS7_ILi1EEESI_SI_EEESC_SE_Li256ELb1ELb1ELb1ELb0EEENS1_36VarlenDynamicPersistentTileSchedulerILi128ELi64ELi256ELi256ELb1ELb1ELb0ELb1ELb0ELb1EEEEEEEEEvNT_6ParamsE:
        .type           _ZN7cutlass13device_kernelIN5flash19enable_sm80_to_sm89INS1_16FlashAttnFwdSm80INS1_25CollectiveMainloopFwdSm80ILi8ELi1ELb0EN4cute5tupleIJNS5_1CILi128EEENS7_ILi64EEENS7_ILi256EEEEEELi256ENS_6half_tEfNS_4arch4Sm80ELb0ELb1ELb1ELb1ELb0ELb0ELb1ELb1EEENS1_21CollectiveEpilogueFwdINS6_IJS8_SA_S9_EEENS6_IJNS7_ILi1EEESI_SI_EEESC_SE_Li256ELb1ELb1ELb1ELb0EEENS1_36VarlenDynamicPersistentTileSchedulerILi128ELi64ELi256ELi256ELb1ELb1ELb0ELb1ELb0ELb1EEEEEEEEEvNT_6ParamsE,@function
        .size           _ZN7cutlass13device_kernelIN5flash19enable_sm80_to_sm89INS1_16FlashAttnFwdSm80INS1_25CollectiveMainloopFwdSm80ILi8ELi1ELb0EN4cute5tupleIJNS5_1CILi128EEENS7_ILi64EEENS7_ILi256EEEEEELi256ENS_6half_tEfNS_4arch4Sm80ELb0ELb1ELb1ELb1ELb0ELb0ELb1ELb1EEENS1_21CollectiveEpilogueFwdINS6_IJS8_SA_S9_EEENS6_IJNS7_ILi1EEESI_SI_EEESC_SE_Li256ELb1ELb1ELb1ELb0EEENS1_36VarlenDynamicPersistentTileSchedulerILi128ELi64ELi256ELi256ELb1ELb1ELb0ELb1ELb0ELb1EEEEEEEEEvNT_6ParamsE,(.L_x_2631 - _ZN7cutlass13device_kernelIN5flash19enable_sm80_to_sm89INS1_16FlashAttnFwdSm80INS1_25CollectiveMainloopFwdSm80ILi8ELi1ELb0EN4cute5tupleIJNS5_1CILi128EEENS7_ILi64EEENS7_ILi256EEEEEELi256ENS_6half_tEfNS_4arch4Sm80ELb0ELb1ELb1ELb1ELb0ELb0ELb1ELb1EEENS1_21CollectiveEpilogueFwdINS6_IJS8_SA_S9_EEENS6_IJNS7_ILi1EEESI_SI_EEESC_SE_Li256ELb1ELb1ELb1ELb0EEENS1_36VarlenDynamicPersistentTileSchedulerILi128ELi64ELi256ELi256ELb1ELb1ELb0ELb1ELb0ELb1EEEEEEEEEvNT_6ParamsE)
        .other          _ZN7cutlass13device_kernelIN5flash19enable_sm80_to_sm89INS1_16FlashAttnFwdSm80INS1_25CollectiveMainloopFwdSm80ILi8ELi1ELb0EN4cute5tupleIJNS5_1CILi128EEENS7_ILi64EEENS7_ILi256EEEEEELi256ENS_6half_tEfNS_4arch4Sm80ELb0ELb1ELb1ELb1ELb0ELb0ELb1ELb1EEENS1_21CollectiveEpilogueFwdINS6_IJS8_SA_S9_EEENS6_IJNS7_ILi1EEESI_SI_EEESC_SE_Li256ELb1ELb1ELb1ELb0EEENS1_36VarlenDynamicPersistentTileSchedulerILi128ELi64ELi256ELi256ELb1ELb1ELb0ELb1ELb0ELb1EEEEEEEEEvNT_6ParamsE,@"STO_CUDA_ENTRY STV_DEFAULT"
_ZN7cutlass13device_kernelIN5flash19enable_sm80_to_sm89INS1_16FlashAttnFwdSm80INS1_25CollectiveMainloopFwdSm80ILi8ELi1ELb0EN4cute5tupleIJNS5_1CILi128EEENS7_ILi64EEENS7_ILi256EEEEEELi256ENS_6half_tEfNS_4arch4Sm80ELb0ELb1ELb1ELb1ELb0ELb0ELb1ELb1EEENS1_21CollectiveEpilogueFwdINS6_IJS8_SA_S9_EEENS6_IJNS7_ILi1EEESI_SI_EEESC_SE_Li256ELb1ELb1ELb1ELb0EEENS1_36VarlenDynamicPersistentTileSchedulerILi128ELi64ELi256ELi256ELb1ELb1ELb0ELb1ELb0ELb1EEEEEEEEEvNT_6ParamsE:
[----:B------:R-:W-:-:S03]  /*0000*/  MOV R1, c[0x0][0x28] ;  /* 0x00000a0000017a02 */ /* 0x000fc60000000f00 */
[----:B------:R-:W1:Y:S01]  /*0010*/  S2R R2, SR_TID.X ;  /* 0x0000000000027919 */ /* 0x000e620000002100 */
[----:B------:R-:W-:Y:S01]  /*0020*/  IADD3 R1, R1, -0xb0, RZ ;  /* 0xffffff5001017810 */ /* 0x000fe20007ffe0ff */
[----:B------:R-:W-:Y:S01]  /*0030*/  ULDC.64 UR6, c[0x0][0x118] ;  /* 0x0000460000067ab9 */ /* 0x000fe20000000a00 */
[----:B-1----:R-:W-:-:S06]  /*0040*/  SHF.R.U32.HI R0, RZ, 0x5, R2 ;  /* 0x00000005ff007819 */ /* 0x002fcc0000011602 */
[----:B------:R-:W1:Y:S02]  /*0050*/  SHFL.IDX PT, R0, R0, RZ, 0x1f ;  /* 0x00001fff00007589 */ /* 0x000e6400000e0000 */
[----:B-1----:R-:W1:Y:S02]  /*0060*/  R2UR UR5, R0 ;  /* 0x00000000000573c2 */ /* 0x002e6400000e0000 */
[----:B-1----:R-:W-:-:S13]  /*0070*/  ISETP.NE.AND P0, PT, RZ, UR5, PT ;  /* 0x00000005ff007c0c */ /* 0x002fda000bf05270 */
        /* <DEDUP_REMOVED lines=46> */
.L_x_1638:
        /* <DEDUP_REMOVED lines=16> */
.L_x_1777:
        /* <DEDUP_REMOVED lines=16> */
.L_x_1778:
[----:B--2---:R-:W-:-:S05]  /*0560*/  IMAD R0, R0, c[0x0][0x538], RZ ;  /* 0x00014e0000007a24 */ /* 0x004fca00078e02ff */
[----:B------:R-:W-:-:S04]  /*0570*/  IADD3 R7, R0, R7, RZ ;  /* 0x0000000700077210 */ /* 0x000fc80007ffe0ff */
[----:B------:R-:W-:-:S13]  /*0580*/  ISETP.GT.AND P0, PT, R7, UR4, PT ;  /* 0x0000000407007c0c */ /* 0x000fda000bf04270 */
[----:B-1----:R-:W-:Y:S05]  /*0590*/  @!P0 BRA `(.L_x_1638) ;  /* 0xfffffdc000008947 */ /* 0x002fea000383ffff */
.L_x_1634:
[----:B------:R-:W-:-:S05]  /*05a0*/  IADD3 R11, -R0, R7, RZ ;  /* 0x00000007000b7210 */ /* 0x000fca0007ffe1ff */
[----:B------:R-:W-:-:S05]  /*05b0*/  IMAD R0, R4, c[0x0][0x538], R11 ;  /* 0x00014e0004007a24 */ /* 0x000fca00078e020b */
[----:B------:R-:W-:Y:S01]  /*05c0*/  ISETP.GT.AND P0, PT, R0, UR4, PT ;  /* 0x0000000400007c0c */ /* 0x000fe2000bf04270 */
[----:B------:R-:W-:-:S12]  /*05d0*/  BRA.DIV ~URZ, `(.L_x_1639) ;  /* 0x000194a27f007947 */ /* 0x000fd8000b800000 */
[----:B------:R-:W-:-:S04]  /*05e0*/  VOTE.ANY R10, PT, !P0 ;  /* 0x00000000000a7806 */ /* 0x000fc800040e0100 */
.L_x_1779:
[----:B------:R-:W1:Y:S02]  /*05f0*/  POPC R7, R10 ;  /* 0x0000000a00077309 */ /* 0x000e640000000000 */
[----:B-1----:R-:W-:-:S05]  /*0600*/  IADD3 R0, R7, R6, RZ ;  /* 0x0000000607007210 */ /* 0x002fca0007ffe0ff */
[----:B------:R1:W-:Y:S01]  /*0610*/  STL [R1+0x34], R0 ;  /* 0x0000340001007387 */ /* 0x0003e20000100800 */
[----:B------:R-:W-:Y:S05]  /*0620*/  BRA.DIV ~URZ, `(.L_x_1640) ;  /* 0x000194a27f007947 */ /* 0x000fea000b800000 */
[----:B------:R2:W3:Y:S01]  /*0630*/  SHFL.IDX PT, R12, R9, R7, 0x1f ;  /* 0x00001f07090c7589 */ /* 0x0004e200000e0000 */
[----:B------:R-:W-:-:S03]  /*0640*/  MOV R6, RZ ;  /* 0x000000ff00067202 */ /* 0x000fc60000000f00 */
[----:B------:R2:W4:Y:S04]  /*0650*/  SHFL.IDX PT, R9, R8, R7, 0x1f ;  /* 0x00001f0708097589 */ /* 0x00052800000e0000 */
.L_x_1780:
[----:B------:R-:W-:Y:S01]  /*0660*/  ISETP.NE.AND P0, PT, R10, RZ, PT ;  /* 0x000000ff0a00720c */ /* 0x000fe20003f05270 */
[----:B------:R-:W-:-:S12]  /*0670*/  BSSY B0, `(.L_x_1641) ;  /* 0x0000005000007945 */ /* 0x000fd80003800000 */
[----:B------:R-:W-:Y:S05]  /*0680*/  @!P0 BRA `(.L_x_1642) ;  /* 0x0000003000008947 */ /* 0x000fea0003800000 */
[----:B------:R-:W-:Y:S01]  /*0690*/  IADD3 R3, R7, -0x1, RZ ;  /* 0xffffffff07037810 */ /* 0x000fe20007ffe0ff */
[----:B------:R-:W-:Y:S05]  /*06a0*/  BRA.DIV ~URZ, `(.L_x_1643) ;  /* 0x000195027f007947 */ /* 0x000fea000b800000 */
[----:B------:R1:W2:Y:S02]  /*06b0*/  SHFL.IDX PT, R6, R4, R3, 0x1f ;  /* 0x00001f0304067589 */ /* 0x0002a400000e0000 */
.L_x_1642:
[----:B------:R-:W-:Y:S05]  /*06c0*/  BSYNC B0 ;  /* 0x0000000000007941 */ /* 0x000fea0003800000 */
.L_x_1641:
        /* <DEDUP_REMOVED lines=69> */
.L_x_1645:
        /* <DEDUP_REMOVED lines=70> */
.L_x_1646:
[----:B------:R-:W-:Y:S05]  /*0f80*/  BSYNC B0 ;  /* 0x0000000000007941 */ /* 0x000fea0003800000 */
.L_x_1644:
[----:B------:R-:W-:-:S04]  /*0f90*/  LOP3.LUT R0, RZ, R0, RZ, 0x33, !PT ;  /* 0x00000000ff007212 */ /* 0x000fc800078e33ff */
[----:B------:R-:W-:-:S05]  /*0fa0*/  IADD3 R0, R0, R12, RZ ;  /* 0x0000000c00007210 */ /* 0x000fca0007ffe0ff */
[----:B------:R2:W-:Y:S01]  /*0fb0*/  STL [R1+0x2c], R0 ;  /* 0x00002c0001007387 */ /* 0x0005e20000100800 */
[----:B------:R-:W-:Y:S05]  /*0fc0*/  BRA `(.L_x_1647) ;  /* 0x0000006000007947 */ /* 0x000fea0003800000 */
.L_x_1635:
[----:B------:R-:W-:Y:S01]  /*0fd0*/  MOV R0, UR4 ;  /* 0x0000000400007c02 */ /* 0x000fe20008000f00 */
[----:B------:R-:W-:Y:S04]  /*0fe0*/  STL [R1+0x2c], RZ ;  /* 0x00002cff01007387 */ /* 0x000fe80000100800 */
[----:B------:R-:W-:Y:S04]  /*0ff0*/  STL [R1+0x30], RZ ;  /* 0x000030ff01007387 */ /* 0x000fe80000100800 */
[----:B------:R1:W-:Y:S02]  /*1000*/  STL [R1+0x28], R0 ;  /* 0x0000280001007387 */ /* 0x0003e40000100800 */
[----:B-1----:R-:W-:-:S05]  /*1010*/  MOV R0, c[0x0][0x53c] ;  /* 0x00014f0000007a02 */ /* 0x002fca0000000f00 */
[----:B------:R1:W-:Y:S02]  /*1020*/  STL [R1+0x34], R0 ;  /* 0x0000340001007387 */ /* 0x0003e40000100800 */
.L_x_1647:
        /* <DEDUP_REMOVED lines=8> */
.L_x_1633:
[----:B-12---:R-:W2:Y:S02]  /*10b0*/  LDL R0, [R1+0x34] ;  /* 0x0000340001007983 */ /* 0x006ea40000100800 */
[----:B--2---:R-:W-:-:S13]  /*10c0*/  ISETP.GE.AND P0, PT, R0, c[0x0][0x53c], PT ;  /* 0x00014f0000007a0c */ /* 0x004fda0003f06270 */
[----:B------:R-:W-:Y:S05]  /*10d0*/  @P0 EXIT ;  /* 0x000000000000094d */ /* 0x000fea0003800000 */
[----:B------:R-:W1:Y:S02]  /*10e0*/  S2R R16, SR_TID.X ;  /* 0x0000000000107919 */ /* 0x000e640000002100 */
[----:B-1----:R-:W-:-:S04]  /*10f0*/  SHF.R.S32.HI R11, RZ, 0x1f, R16 ;  /* 0x0000001fff0b7819 */ /* 0x002fc80000011410 */
[CC--:B------:R-:W-:Y:S02]  /*1100*/  LEA.HI R2, R11.reuse, R16.reuse, RZ, 0x4 ;  /* 0x000000100b027211 */ /* 0x0c0fe400078f20ff */
[----:B------:R-:W-:Y:S02]  /*1110*/  LEA.HI R8, R11, R16, RZ, 0x3 ;  /* 0x000000100b087211 */ /* 0x000fe400078f18ff */
[----:B------:R-:W-:Y:S02]  /*1120*/  SHF.R.S32.HI R3, RZ, 0x4, R2 ;  /* 0x00000004ff037819 */ /* 0x000fe40000011402 */
[----:B---3--:R-:W-:Y:S02]  /*1130*/  LOP3.LUT R5, R8, 0xfffffff8, RZ, 0xc0, !PT ;  /* 0xfffffff808057812 */ /* 0x008fe400078ec0ff */
        /* <DEDUP_REMOVED lines=25> */
[----:B------:R-:W-:Y:S02]  /*12d0*/  LOP3.LUT R4, R13, 0xfffffff8, RZ, 0xc0, !PT ;  /* 0xfffffff80d047812 */ /* 0x000fe400078ec0ff */
[----:B------:R-:W-:-:S02]  /*12e0*/  LEA.HI R6, R11, R16, RZ, 0x5 ;  /* 0x000000100b067211 */ /* 0x000fc400078f28ff */
[----:B------:R-:W-:Y:S02]  /*12f0*/  LOP3.LUT R15, R3, R0, RZ, 0x3c, !PT ;  /* 0x00000000030f7212 */ /* 0x000fe400078e3cff */
[----:B------:R-:W-:Y:S01]  /*1300*/  LEA.HI R7, R11, R16, RZ, 0x6 ;  /* 0x000000100b077211 */ /* 0x000fe200078f30ff */
[----:B------:R-:W-:Y:S01]  /*1310*/  IMAD.IADD R11, R2, 0x1, -R4 ;  /* 0x00000001020b7824 */ /* 0x000fe200078e0a04 */
[----:B------:R-:W-:Y:S02]  /*1320*/  LOP3.LUT R0, R6, 0xffffffe0, RZ, 0xc0, !PT ;  /* 0xffffffe006007812 */ /* 0x000fe400078ec0ff */
[--C-:B------:R-:W-:Y:S01]  /*1330*/  SHF.R.S32.HI R8, RZ, 0x5, R6.reuse ;  /* 0x00000005ff087819 */ /* 0x100fe20000011406 */
[----:B------:R-:W-:Y:S01]  /*1340*/  IMAD.SHL.U32 R4, R7, 0x8, RZ ;  /* 0x0000000807047824 */ /* 0x000fe200078e00ff */
[----:B------:R-:W-:Y:S01]  /*1350*/  SHF.R.S32.HI R2, RZ, 0x1f, R6 ;  /* 0x0000001fff027819 */ /* 0x000fe20000011406 */
[----:B------:R-:W-:Y:S01]  /*1360*/  IMAD.IADD R17, R16, 0x1, -R0 ;  /* 0x0000000110117824 */ /* 0x000fe200078e0a00 */
[----:B------:R-:W-:-:S02]  /*1370*/  LOP3.LUT R3, R12, 0xfffffffc, RZ, 0xc0, !PT ;  /* 0xfffffffc0c037812 */ /* 0x000fc400078ec0ff */
[----:B------:R-:W-:Y:S01]  /*1380*/  LEA.HI R0, R2, R8, RZ, 0x3 ;  /* 0x0000000802007211 */ /* 0x000fe200078f18ff */
[----:B------:R-:W-:Y:S01]  /*1390*/  IMAD.SHL.U32 R2, R11, 0x40, RZ ;  /* 0x000000400b027824 */ /* 0x000fe200078e00ff */
[----:B------:R-:W-:Y:S01]  /*13a0*/  LOP3.LUT R219, R5, 0x7ffffe00, R4, 0xf8, !PT ;  /* 0x7ffffe0005db7812 */ /* 0x000fe200078ef804 */
[----:B------:R-:W-:Y:S01]  /*13b0*/  IMAD.SHL.U32 R5, R14, 0x8, RZ ;  /* 0x000000080e057824 */ /* 0x000fe200078e00ff */
[----:B------:R-:W-:Y:S01]  /*13c0*/  SHF.R.S32.HI R12, RZ, 0x1f, R17 ;  /* 0x0000001fff0c7819 */ /* 0x000fe20000011411 */
[----:B------:R-:W-:Y:S01]  /*13d0*/  IMAD.IADD R7, R16, 0x1, -R3 ;  /* 0x0000000110077824 */ /* 0x000fe200078e0a03 */
[----:B------:R-:W-:Y:S01]  /*13e0*/  LOP3.LUT R2, R2, 0x1c0, RZ, 0xc0, !PT ;  /* 0x000001c002027812 */ /* 0x000fe200078ec0ff */
[----:B------:R-:W-:Y:S01]  /*13f0*/  IMAD.SHL.U32 R219, R219, 0x2, RZ ;  /* 0x00000002dbdb7824 */ /* 0x000fe200078e00ff */
[----:B------:R-:W-:Y:S02]  /*1400*/  LOP3.LUT R0, R0, 0xffffff8, RZ, 0xc0, !PT ;  /* 0x0ffffff800007812 */ /* 0x000fe400078ec0ff */
[----:B------:R-:W-:-:S02]  /*1410*/  LEA.HI R12, R12, R17, RZ, 0x2 ;  /* 0x000000110c0c7211 */ /* 0x000fc400078f10ff */
[----:B------:R-:W-:Y:S01]  /*1420*/  LOP3.LUT R5, R2, 0x8, R5, 0xf8, !PT ;  /* 0x0000000802057812 */ /* 0x000fe200078ef805 */
[----:B------:R-:W-:Y:S01]  /*1430*/  IMAD.IADD R3, R8, 0x1, -R0 ;  /* 0x0000000108037824 */ /* 0x000fe200078e0a00 */
[----:B------:R-:W-:Y:S02]  /*1440*/  SHF.R.U32.HI R2, RZ, 0x3, R2 ;  /* 0x00000003ff027819 */ /* 0x000fe40000011602 */
[----:B------:R-:W-:Y:S02]  /*1450*/  SHF.R.S32.HI R0, RZ, 0x2, R12 ;  /* 0x00000002ff007819 */ /* 0x000fe4000001140c */
[----:B------:R-:W-:Y:S01]  /*1460*/  LOP3.LUT R6, R5, R2, RZ, 0x3c, !PT ;  /* 0x0000000205067212 */ /* 0x000fe200078e3cff */
[C---:B------:R-:W-:Y:S01]  /*1470*/  IMAD.SHL.U32 R2, R9.reuse, 0x40, RZ ;  /* 0x0000004009027824 */ /* 0x040fe200078e00ff */
[----:B------:R-:W-:Y:S01]  /*1480*/  LOP3.LUT R4, R9, 0x1, RZ, 0xc0, !PT ;  /* 0x0000000109047812 */ /* 0x000fe200078ec0ff */
[----:B------:R-:W-:Y:S01]  /*1490*/  IMAD R16, R3, 0x10, R0 ;  /* 0x0000001003107824 */ /* 0x000fe200078e0200 */
[----:B------:R-:W-:Y:S01]  /*14a0*/  LEA.HI R0, R7, R7, RZ, 0x1 ;  /* 0x0000000707007211 */ /* 0x000fe200078f08ff */
[----:B------:R-:W-:Y:S01]  /*14b0*/  IMAD.SHL.U32 R3, R13, 0x40, RZ ;  /* 0x000000400d037824 */ /* 0x000fe200078e00ff */
[----:B------:R-:W-:Y:S01]  /*14c0*/  ISETP.NE.U32.AND P0, PT, R4, 0x1, PT ;  /* 0x000000010400780c */ /* 0x000fe20003f05070 */
[----:B------:R-:W-:Y:S01]  /*14d0*/  IMAD.SHL.U32 R4, R8, 0x400, RZ ;  /* 0x0000040008047824 */ /* 0x000fe200078e00ff */
[----:B------:R-:W-:Y:S01]  /*14e0*/  LOP3.LUT R2, R2, 0x1c0, RZ, 0xc0, !PT ;  /* 0x000001c002027812 */ /* 0x000fe200078ec0ff */
[----:B------:R-:W-:Y:S01]  /*14f0*/  STL [R1+0xac], R16 ;  /* 0x0000ac1001007387 */ /* 0x000fe20000100800 */
[----:B------:R-:W-:Y:S01]  /*1500*/  LOP3.LUT R0, R0, 0x1ffffffe, RZ, 0xc0, !PT ;  /* 0x1ffffffe00007812 */ /* 0x000fe200078ec0ff */
[----:B------:R-:W-:Y:S01]  /*1510*/  IMAD R5, R7, 0x2, R4 ;  /* 0x0000000207057824 */ /* 0x000fe200078e0204 */
[----:B------:R-:W-:Y:S01]  /*1520*/  LEA.HI R2, R2, R2, RZ, 0x1d ;  /* 0x0000000202027211 */ /* 0x000fe200078fe8ff */
[----:B------:R-:W-:Y:S01]  /*1530*/  IMAD.MOV.U32 R13, RZ, RZ, 0x20 ;  /* 0x00000020ff0d7424 */ /* 0x000fe200078e00ff */
[----:B------:R-:W-:-:S02]  /*1540*/  LOP3.LUT R3, R3, 0xfffffe00, RZ, 0xc0, !PT ;  /* 0xfffffe0003037812 */ /* 0x000fc400078ec0ff */
[----:B------:R-:W-:Y:S01]  /*1550*/  R2P PR, R9, 0x6 ;  /* 0x0000000609007804 */ /* 0x000fe20000000000 */
[----:B------:R-:W-:Y:S01]  /*1560*/  IMAD.IADD R9, R7, 0x1, -R0 ;  /* 0x0000000107097824 */ /* 0x000fe200078e0a00 */
[CC--:B------:R-:W-:Y:S01]  /*1570*/  IADD3 R4, R6.reuse, R3.reuse, R4 ;  /* 0x0000000306047210 */ /* 0x0c0fe20007ffe004 */
[----:B------:R-:W-:Y:S01]  /*1580*/  IMAD.IADD R7, R5, 0x1, R2 ;  /* 0x0000000105077824 */ /* 0x000fe200078e0202 */
[----:B------:R-:W-:Y:S01]  /*1590*/  LOP3.LUT R5, R6, R3, RZ, 0xfc, !PT ;  /* 0x0000000306057212 */ /* 0x000fe200078efcff */
[----:B------:R-:W-:Y:S01]  /*15a0*/  IMAD R3, R10, 0x20, R20 ;  /* 0x000000200a037824 */ /* 0x000fe200078e0214 */
[----:B------:R-:W-:Y:S01]  /*15b0*/  SHF.R.S32.HI R19, RZ, 0x1f, R18 ;  /* 0x0000001fff137819 */ /* 0x000fe20000011412 */
[----:B------:R-:W-:Y:S01]  /*15c0*/  IMAD R0, R14, 0x200, R15 ;  /* 0x000002000e007824 */ /* 0x000fe200078e020f */
[----:B------:R-:W-:Y:S01]  /*15d0*/  IADD3 R14, R18, 0x40, RZ ;  /* 0x00000040120e7810 */ /* 0x000fe20007ffe0ff */
[----:B------:R-:W-:Y:S01]  /*15e0*/  IMAD R9, R9, 0x8, R16 ;  /* 0x0000000809097824 */ /* 0x000fe200078e0210 */
[C---:B------:R-:W-:Y:S01]  /*15f0*/  LOP3.LUT P3, RZ, R10.reuse, 0x4, RZ, 0xc0, !PT ;  /* 0x000000040aff7812 */ /* 0x040fe2000786c0ff */
[----:B------:R1:W-:Y:S01]  /*1600*/  STL [R1+0x90], R3 ;  /* 0x0000900301007387 */ /* 0x0003e20000100800 */
[----:B------:R-:W-:-:S02]  /*1610*/  LOP3.LUT P4, RZ, R10, 0x2, RZ, 0xc0, !PT ;  /* 0x000000020aff7812 */ /* 0x000fc4000788c0ff */
[C---:B------:R-:W-:Y:S01]  /*1620*/  IADD3 R8, R18.reuse, 0x80, RZ ;  /* 0x0000008012087810 */ /* 0x040fe20007ffe0ff */
[----:B------:R-:W-:Y:S01]  /*1630*/  STL.64 [R1+0x20], R18 ;  /* 0x0000201201007387 */ /* 0x000fe20000100a00 */
[----:B------:R-:W-:Y:S02]  /*1640*/  SHF.R.S32.HI R10, RZ, 0x1f, R14 ;  /* 0x0000001fff0a7819 */ /* 0x000fe4000001140e */
[----:B------:R-:W-:Y:S01]  /*1650*/  IADD3 R6, R18, 0xc0, RZ ;  /* 0x000000c012067810 */ /* 0x000fe20007ffe0ff */
[----:B------:R-:W-:Y:S01]  /*1660*/  STL [R1+0x3c], R14 ;  /* 0x00003c0e01007387 */ /* 0x000fe20000100800 */
[C---:B------:R-:W-:Y:S02]  /*1670*/  LOP3.LUT P6, RZ, R11.reuse, 0x2, RZ, 0xc0, !PT ;  /* 0x000000020bff7812 */ /* 0x040fe400078cc0ff */
[----:B------:R-:W-:Y:S01]  /*1680*/  LOP3.LUT P5, RZ, R11, 0x4, RZ, 0xc0, !PT ;  /* 0x000000040bff7812 */ /* 0x000fe200078ac0ff */
[----:B------:R2:W-:Y:S01]  /*1690*/  STL [R1+0x38], R8 ;  /* 0x0000380801007387 */ /* 0x0005e20000100800 */
[----:B------:R-:W-:Y:S01]  /*16a0*/  IMAD.MOV.U32 R11, RZ, RZ, 0x40 ;  /* 0x00000040ff0b7424 */ /* 0x000fe200078e00ff */
[----:B------:R-:W-:-:S02]  /*16b0*/  LEA R192, R0, 0x8100, 0x1 ;  /* 0x0000810000c07811 */ /* 0x000fc400078e08ff */
[----:B------:R3:W-:Y:S01]  /*16c0*/  STL [R1+0x54], R10 ;  /* 0x0000540a01007387 */ /* 0x0007e20000100800 */
[----:B------:R-:W-:Y:S02]  /*16d0*/  LEA R199, R4, 0x10100, 0x1 ;  /* 0x0001010004c77811 */ /* 0x000fe400078e08ff */
[C---:B------:R-:W-:Y:S01]  /*16e0*/  SEL R2, R11.reuse, 0xffffffc0, !P3 ;  /* 0xffffffc00b027807 */ /* 0x040fe20005800000 */
[----:B------:R4:W-:Y:S01]  /*16f0*/  STL [R1+0x40], R6 ;  /* 0x0000400601007387 */ /* 0x0009e20000100800 */
[----:B------:R-:W-:Y:S02]  /*1700*/  SEL R0, R11, 0xffffffc0, !P5 ;  /* 0xffffffc00b007807 */ /* 0x000fe40006800000 */
[C---:B------:R-:W-:Y:S01]  /*1710*/  IADD3 R203, R192.reuse, 0x20, RZ ;  /* 0x00000020c0cb7810 */ /* 0x040fe20007ffe0ff */
[----:B------:R-:W-:Y:S01]  /*1720*/  IMAD.IADD R198, R192, 0x1, R2 ;  /* 0x00000001c0c67824 */ /* 0x000fe200078e0202 */
[----:B-1----:R-:W-:Y:S01]  /*1730*/  LOP3.LUT R3, R12, 0x7ffffffc, RZ, 0xc0, !PT ;  /* 0x7ffffffc0c037812 */ /* 0x002fe200078ec0ff */
[----:B------:R-:W-:Y:S01]  /*1740*/  IMAD.IADD R202, R199, 0x1, R0 ;  /* 0x00000001c7ca7824 */ /* 0x000fe200078e0200 */
[----:B------:R-:W-:-:S02]  /*1750*/  @P4 IADD3 R203, R192, -0x20, RZ ;  /* 0xffffffe0c0cb4810 */ /* 0x000fc40007ffe0ff */
[----:B------:R-:W-:Y:S01]  /*1760*/  LEA R193, R5, 0x100, 0x1 ;  /* 0x0000010005c17811 */ /* 0x000fe200078e08ff */
[----:B------:R-:W-:Y:S01]  /*1770*/  IMAD.IADD R3, R17, 0x1, -R3 ;  /* 0x0000000111037824 */ /* 0x000fe200078e0a03 */
[C---:B------:R-:W-:Y:S01]  /*1780*/  IADD3 R218, R203.reuse, 0x800, RZ ;  /* 0x00000800cbda7810 */ /* 0x040fe20007ffe0ff */
[----:B------:R-:W-:Y:S01]  /*1790*/  IMAD.IADD R195, R2, 0x1, R203 ;  /* 0x0000000102c37824 */ /* 0x000fe200078e02cb */
[C---:B------:R-:W-:Y:S01]  /*17a0*/  IADD3 R217, R203.reuse, 0x1000, RZ ;  /* 0x00001000cbd97810 */ /* 0x040fe20007ffe0ff */
[----:B------:R-:W-:Y:S01]  /*17b0*/  IMAD.IADD R197, R0, 0x1, R193 ;  /* 0x0000000100c57824 */ /* 0x000fe200078e02c1 */
[C---:B------:R-:W-:Y:S02]  /*17c0*/  IADD3 R216, R203.reuse, 0x1800, RZ ;  /* 0x00001800cbd87810 */ /* 0x040fe40007ffe0ff */
[----:B--2---:R-:W-:Y:S02]  /*17d0*/  SHF.R.S32.HI R8, RZ, 0x1f, R8 ;  /* 0x0000001fff087819 */ /* 0x004fe40000011408 */
[----:B------:R-:W-:Y:S01]  /*17e0*/  IADD3 R215, R203, 0x2000, RZ ;  /* 0x00002000cbd77810 */ /* 0x000fe20007ffe0ff */
[----:B---3--:R-:W-:-:S02]  /*17f0*/  IMAD.SHL.U32 R10, R3, 0x2, RZ ;  /* 0x00000002030a7824 */ /* 0x008fc400078e00ff */
[----:B------:R1:W-:Y:S01]  /*1800*/  STL [R1+0x50], R8 ;  /* 0x0000500801007387 */ /* 0x0003e20000100800 */
[----:B------:R-:W-:Y:S02]  /*1810*/  SEL R3, R13, 0xffffffe0, !P6 ;  /* 0xffffffe00d037807 */ /* 0x000fe40007000000 */
[----:B----4-:R-:W-:Y:S02]  /*1820*/  SHF.R.S32.HI R6, RZ, 0x1f, R6 ;  /* 0x0000001fff067819 */ /* 0x010fe40000011406 */
[C---:B------:R-:W-:Y:S01]  /*1830*/  IADD3 R14, R10.reuse, 0x8, RZ ;  /* 0x000000080a0e7810 */ /* 0x040fe20007ffe0ff */
[----:B------:R-:W-:Y:S01]  /*1840*/  IMAD.IADD R200, R199, 0x1, R3 ;  /* 0x00000001c7c87824 */ /* 0x000fe200078e0203 */
[----:B------:R-:W-:Y:S01]  /*1850*/  IADD3 R12, R10, 0xe8, RZ ;  /* 0x000000e80a0c7810 */ /* 0x000fe20007ffe0ff */
[----:B------:R2:W-:Y:S01]  /*1860*/  STL [R1+0x4c], R6 ;  /* 0x00004c0601007387 */ /* 0x0005e20000100800 */
[----:B------:R-:W-:Y:S01]  /*1870*/  IMAD.IADD R194, R3, 0x1, R193 ;  /* 0x0000000103c27824 */ /* 0x000fe200078e02c1 */
[C---:B------:R-:W-:Y:S01]  /*1880*/  IADD3 R214, R203.reuse, 0x2800, RZ ;  /* 0x00002800cbd67810 */ /* 0x040fe20007ffe0ff */
[----:B------:R-:W-:Y:S01]  /*1890*/  IMAD.IADD R201, R200, 0x1, R0 ;  /* 0x00000001c8c97824 */ /* 0x000fe200078e0200 */
[----:B------:R3:W-:Y:S01]  /*18a0*/  STL [R1+0x44], R9 ;  /* 0x0000440901007387 */ /* 0x0007e20000100800 */
[C---:B------:R-:W-:Y:S01]  /*18b0*/  IADD3 R213, R203.reuse, 0x3000, RZ ;  /* 0x00003000cbd57810 */ /* 0x040fe20007ffe0ff */
[----:B------:R-:W-:Y:S01]  /*18c0*/  IMAD.IADD R196, R0, 0x1, R194 ;  /* 0x0000000100c47824 */ /* 0x000fe200078e02c2 */
[C---:B------:R-:W-:Y:S01]  /*18d0*/  IADD3 R212, R203.reuse, 0x3800, RZ ;  /* 0x00003800cbd47810 */ /* 0x040fe20007ffe0ff */
[----:B------:R-:W-:Y:S01]  /*18e0*/  STL [R1+0x4], R10 ;  /* 0x0000040a01007387 */ /* 0x000fe20000100800 */
[----:B------:R-:W-:-:S02]  /*18f0*/  IADD3 R211, R203, 0x4000, RZ ;  /* 0x00004000cbd37810 */ /* 0x000fc40007ffe0ff */
[C---:B------:R-:W-:Y:S02]  /*1900*/  IADD3 R210, R203.reuse, 0x4800, RZ ;  /* 0x00004800cbd27810 */ /* 0x040fe40007ffe0ff */
[C---:B------:R-:W-:Y:S02]  /*1910*/  IADD3 R209, R203.reuse, 0x5000, RZ ;  /* 0x00005000cbd17810 */ /* 0x040fe40007ffe0ff */
[----:B------:R-:W-:Y:S02]  /*1920*/  IADD3 R208, R203, 0x5800, RZ ;  /* 0x00005800cbd07810 */ /* 0x000fe40007ffe0ff */
[----:B-1----:R-:W-:Y:S02]  /*1930*/  SEL R8, R13, 0xffffffe0, !P1 ;  /* 0xffffffe00d087807 */ /* 0x002fe40004800000 */
[----:B------:R-:W-:Y:S02]  /*1940*/  IADD3 R13, R10, 0xe0, RZ ;  /* 0x000000e00a0d7810 */ /* 0x000fe40007ffe0ff */
[----:B------:R-:W-:-:S02]  /*1950*/  IADD3 R207, R203, 0x6000, RZ ;  /* 0x00006000cbcf7810 */ /* 0x000fc40007ffe0ff */
[----:B------:R-:W-:Y:S02]  /*1960*/  IADD3 R206, R203, 0x6800, RZ ;  /* 0x00006800cbce7810 */ /* 0x000fe40007ffe0ff */
[----:B--2---:R-:W-:Y:S02]  /*1970*/  SEL R6, R11, 0xffffffc0, !P2 ;  /* 0xffffffc00b067807 */ /* 0x004fe40005000000 */
[----:B------:R-:W-:Y:S02]  /*1980*/  SHF.R.S32.HI R11, RZ, 0x1f, R10 ;  /* 0x0000001fff0b7819 */ /* 0x000fe4000001140a */
[----:B---3--:R-:W-:Y:S02]  /*1990*/  IADD3 R9, R10, 0x10, RZ ;  /* 0x000000100a097810 */ /* 0x008fe40007ffe0ff */
[C---:B------:R-:W-:Y:S01]  /*19a0*/  IADD3 R205, R203.reuse, 0x7000, RZ ;  /* 0x00007000cbcd7810 */ /* 0x040fe20007ffe0ff */
[----:B------:R1:W-:Y:S01]  /*19b0*/  STL [R1+0xa8], R11 ;  /* 0x0000a80b01007387 */ /* 0x0003e20000100800 */
[----:B------:R-:W-:-:S03]  /*19c0*/  IADD3 R204, R203, 0x7800, RZ ;  /* 0x00007800cbcc7810 */ /* 0x000fc60007ffe0ff */
[----:B------:R2:W-:Y:S04]  /*19d0*/  STL [R1+0x78], R9 ;  /* 0x0000780901007387 */ /* 0x0005e80000100800 */
[----:B------:R-:W-:Y:S04]  /*19e0*/  STL [R1+0x8c], R14 ;  /* 0x00008c0e01007387 */ /* 0x000fe80000100800 */
[----:B------:R3:W-:Y:S04]  /*19f0*/  STL [R1+0x88], R13 ;  /* 0x0000880d01007387 */ /* 0x0007e80000100800 */
[----:B------:R4:W-:Y:S01]  /*1a00*/  STL [R1+0x84], R12 ;  /* 0x0000840c01007387 */ /* 0x0009e20000100800 */
[----:B-1----:R-:W-:-:S02]  /*1a10*/  IADD3 R11, R10, 0xf0, RZ ;  /* 0x000000f00a0b7810 */ /* 0x002fc40007ffe0ff */
[----:B--2---:R-:W-:-:S03]  /*1a20*/  IADD3 R9, R10, 0xf8, RZ ;  /* 0x000000f80a097810 */ /* 0x004fc60007ffe0ff */
[----:B------:R-:W-:Y:S01]  /*1a30*/  STL [R1+0x80], R11 ;  /* 0x0000800b01007387 */ /* 0x000fe20000100800 */
[----:B------:R-:W-:Y:S02]  /*1a40*/  LEA R10, R7, 0x80, 0x1 ;  /* 0x00000080070a7811 */ /* 0x000fe400078e08ff */
[----:B------:R-:W-:Y:S01]  /*1a50*/  SHF.R.S32.HI R7, RZ, 0x1f, R14 ;  /* 0x0000001fff077819 */ /* 0x000fe2000001140e */
[----:B------:R1:W-:Y:S01]  /*1a60*/  STL [R1+0x7c], R9 ;  /* 0x00007c0901007387 */ /* 0x0003e20000100800 */
[----:B---3--:R-:W-:-:S03]  /*1a70*/  SHF.R.S32.HI R13, RZ, 0x1f, R13 ;  /* 0x0000001fff0d7819 */ /* 0x008fc6000001140d */
[----:B------:R-:W-:Y:S01]  /*1a80*/  STL [R1+0x58], R10 ;  /* 0x0000580a01007387 */ /* 0x000fe20000100800 */
[----:B----4-:R-:W-:-:S03]  /*1a90*/  SHF.R.S32.HI R12, RZ, 0x1f, R12 ;  /* 0x0000001fff0c7819 */ /* 0x010fc6000001140c */
[----:B------:R2:W-:Y:S04]  /*1aa0*/  STL [R1+0xa4], R7 ;  /* 0x0000a40701007387 */ /* 0x0005e80000100800 */
[----:B------:R-:W-:Y:S04]  /*1ab0*/  STL [R1+0xa0], R13 ;  /* 0x0000a00d01007387 */ /* 0x000fe80000100800 */
[----:B------:R-:W-:Y:S01]  /*1ac0*/  STL [R1+0x9c], R12 ;  /* 0x00009c0c01007387 */ /* 0x000fe20000100800 */
[----:B-1----:R-:W-:Y:S02]  /*1ad0*/  SHF.R.S32.HI R9, RZ, 0x1f, R9 ;  /* 0x0000001fff097819 */ /* 0x002fe40000011409 */
[----:B--2---:R-:W-:Y:S01]  /*1ae0*/  SHF.R.S32.HI R7, RZ, 0x1f, R11 ;  /* 0x0000001fff077819 */ /* 0x004fe2000001140b */
[----:B------:R-:W-:-:S04]  /*1af0*/  IMAD.IADD R11, R10, 0x1, R6 ;  /* 0x000000010a0b7824 */ /* 0x000fc800078e0206 */
[----:B------:R1:W-:Y:S04]  /*1b00*/  STL [R1+0x98], R7 ;  /* 0x0000980701007387 */ /* 0x0003e80000100800 */
[----:B------:R2:W-:Y:S04]  /*1b10*/  STL [R1+0x94], R9 ;  /* 0x0000940901007387 */ /* 0x0005e80000100800 */
[----:B------:R-:W-:Y:S01]  /*1b20*/  STL [R1+0x74], R11 ;  /* 0x0000740b01007387 */ /* 0x000fe20000100800 */
[C---:B-1----:R-:W-:Y:S02]  /*1b30*/  IADD3 R7, R10.reuse, -0x10, RZ ;  /* 0xfffffff00a077810 */ /* 0x042fe40007ffe0ff */
[C---:B------:R-:W-:Y:S01]  /*1b40*/  @P0 IADD3 R7, R10.reuse, 0x10, RZ ;  /* 0x000000100a070810 */ /* 0x040fe20007ffe0ff */
[----:B--2---:R-:W-:-:S04]  /*1b50*/  IMAD.IADD R9, R10, 0x1, R8 ;  /* 0x000000010a097824 */ /* 0x004fc800078e0208 */
[--C-:B------:R-:W-:Y:S02]  /*1b60*/  IMAD.IADD R4, R6, 0x1, R7.reuse ;  /* 0x0000000106047824 */ /* 0x100fe400078e0207 */
        /* <DEDUP_REMOVED lines=9> */
.L_x_1776:
[----:B------:R-:W2:Y:S01]  /*1c00*/  LDL R122, [R1+0x34] ;  /* 0x00003400017a7983 */ /* 0x000ea20000100800 */
[----:B------:R-:W-:Y:S02]  /*1c10*/  ISETP.NE.U32.AND P0, PT, RZ, c[0x0][0x370], PT ;  /* 0x0000dc00ff007a0c */ /* 0x000fe40003f05070 */
[----:B------:R-:W-:Y:S01]  /*1c20*/  ISETP.NE.U32.AND P2, PT, RZ, c[0x0][0x360], PT ;  /* 0x0000d800ff007a0c */ /* 0x000fe20003f45070 */
[----:B------:R-:W3:Y:S01]  /*1c30*/  LDL R15, [R1+0x30] ;  /* 0x00003000010f7983 */ /* 0x000ee20000100800 */
[----:B------:R-:W-:Y:S02]  /*1c40*/  ISETP.NE.AND.EX P1, PT, RZ, c[0x0][0x374], PT, P0 ;  /* 0x0000dd00ff007a0c */ /* 0x000fe40003f25300 */
[----:B------:R-:W-:Y:S01]  /*1c50*/  ISETP.NE.AND.EX P0, PT, RZ, c[0x0][0x364], PT, P2 ;  /* 0x0000d900ff007a0c */ /* 0x000fe20003f05320 */
[----:B------:R-:W-:Y:S01]  /*1c60*/  IMAD.MOV.U32 R14, RZ, RZ, 0x4 ;  /* 0x00000004ff0e7424 */ /* 0x000fe200078e00ff */
[----:B------:R-:W-:Y:S02]  /*1c70*/  ISETP.NE.U32.AND P3, PT, RZ, c[0x0][0x348], PT ;  /* 0x0000d200ff007a0c */ /* 0x000fe40003f65070 */
[----:B------:R-:W-:-:S02]  /*1c80*/  ISETP.NE.U32.AND P4, PT, RZ, c[0x0][0x350], PT ;  /* 0x0000d400ff007a0c */ /* 0x000fc40003f85070 */
[----:B------:R-:W-:Y:S02]  /*1c90*/  ISETP.NE.AND.EX P3, PT, RZ, c[0x0][0x34c], PT, P3 ;  /* 0x0000d300ff007a0c */ /* 0x000fe40003f65330 */
[----:B------:R-:W-:Y:S01]  /*1ca0*/  ISETP.NE.AND.EX P4, PT, RZ, c[0x0][0x354], PT, P4 ;  /* 0x0000d500ff007a0c */ /* 0x000fe20003f85340 */
[----:B------:R-:W-:Y:S01]  /*1cb0*/  CS2R R4, SRZ ;  /* 0x0000000000047805 */ /* 0x000fe2000001ff00 */
[----:B------:R-:W-:-:S03]  /*1cc0*/  IMAD.MOV.U32 R12, RZ, RZ, RZ ;  /* 0x000000ffff0c7224 */ /* 0x000fc600078e00ff */
[----:B--2---:R-:W-:-:S05]  /*1cd0*/  @P0 IMAD.WIDE R8, R122, R14, c[0x0][0x360] ;  /* 0x0000d8007a080625 */ /* 0x004fca00078e020e */
[----:B------:R-:W2:Y:S01]  /*1ce0*/  @P0 LDG.E R0, [R8.64] ;  /* 0x0000000608000981 */ /* 0x000ea2000c1e1900 */
[----:B------:R-:W-:-:S04]  /*1cf0*/  @P1 IMAD.WIDE R10, R122, R14, c[0x0][0x370] ;  /* 0x0000dc007a0a1625 */ /* 0x000fc800078e020e */
[CC--:B------:R-:W-:Y:S01]  /*1d00*/  IMAD.WIDE R6, R122.reuse, R14.reuse, c[0x0][0x348] ;  /* 0x0000d2007a067625 */ /* 0x0c0fe200078e020e */
[----:B------:R4:W5:Y:S03]  /*1d10*/  @P1 LDG.E R4, [R10.64] ;  /* 0x000000060a041981 */ /* 0x000966000c1e1900 */
[----:B-1----:R-:W-:Y:S01]  /*1d20*/  IMAD.WIDE R2, R122, R14, c[0x0][0x350] ;  /* 0x0000d4007a027625 */ /* 0x002fe200078e020e */
[----:B------:R4:W5:Y:S04]  /*1d30*/  @P3 LDG.E R12, [R6.64] ;  /* 0x00000006060c3981 */ /* 0x000968000c1e1900 */
[----:B------:R4:W5:Y:S01]  /*1d40*/  @P4 LDG.E R5, [R2.64] ;  /* 0x0000000602054981 */ /* 0x000962000c1e1900 */
[----:B---3--:R-:W-:-:S05]  /*1d50*/  LOP3.LUT R115, R15, 0xffff, RZ, 0xc0, !PT ;  /* 0x0000ffff0f737812 */ /* 0x008fca00078ec0ff */
[----:B------:R4:W-:Y:S01]  /*1d60*/  STL [R1+0x48], R115 ;  /* 0x0000487301007387 */ /* 0x0009e20000100800 */
[----:B------:R-:W-:Y:S03]  /*1d70*/  YIELD ;  /* 0x0000000000007946 */ /* 0x000fe60003800000 */
[----:B--2---:R4:W-:Y:S01]  /*1d80*/  @P0 STL [R1+0x10], R0 ;  /* 0x0000100001000387 */ /* 0x0049e20000100800 */
[----:B------:R-:W-:Y:S05]  /*1d90*/  @P0 BRA `(.L_x_1648) ;  /* 0x0000007000000947 */ /* 0x000fea0003800000 */
[----:B----4-:R-:W-:-:S05]  /*1da0*/  MOV R0, c[0x0][0x168] ;  /* 0x00005a0000007a02 */ /* 0x010fca0000000f00 */
[----:B------:R1:W-:Y:S01]  /*1db0*/  STL [R1+0x10], R0 ;  /* 0x0000100001007387 */ /* 0x0003e20000100800 */
[----:B------:R-:W-:Y:S05]  /*1dc0*/  @!P3 BRA `(.L_x_1648) ;  /* 0x000000400000b947 */ /* 0x000fea0003800000 */
[----:B------:R-:W2:Y:S04]  /*1dd0*/  LDG.E R8, [R6.64] ;  /* 0x0000000606087981 */ /* 0x000ea8000c1e1900 */
[----:B-1----:R-:W2:Y:S02]  /*1de0*/  LDG.E R0, [R6.64+0x4] ;  /* 0x0000040606007981 */ /* 0x002ea4000c1e1900 */
[----:B--2---:R-:W-:-:S05]  /*1df0*/  IADD3 R0, -R8, R0, RZ ;  /* 0x0000000008007210 */ /* 0x004fca0007ffe1ff */
[----:B------:R1:W-:Y:S02]  /*1e00*/  STL [R1+0x10], R0 ;  /* 0x0000100001007387 */ /* 0x0003e40000100800 */
.L_x_1648:
[----:B------:R-:W-:-:S04]  /*1e10*/  ISETP.NE.U32.AND P0, PT, RZ, c[0x0][0x368], PT ;  /* 0x0000da00ff007a0c */ /* 0x000fc80003f05070 */
[----:B------:R-:W-:-:S13]  /*1e20*/  ISETP.NE.AND.EX P0, PT, RZ, c[0x0][0x36c], PT, P0 ;  /* 0x0000db00ff007a0c */ /* 0x000fda0003f05300 */
[----:B------:R-:W-:Y:S05]  /*1e30*/  @!P0 BRA `(.L_x_1649) ;  /* 0x0000003000008947 */ /* 0x000fea0003800000 */
[----:B----4-:R-:W-:-:S05]  /*1e40*/  IMAD.WIDE R2, R122, R14, c[0x0][0x368] ;  /* 0x0000da007a027625 */ /* 0x010fca00078e020e */
[----:B-1----:R1:W5:Y:S01]  /*1e50*/  LDG.E R0, [R2.64] ;  /* 0x0000000602007981 */ /* 0x002362000c1e1900 */
[----:B------:R-:W-:Y:S05]  /*1e60*/  BRA `(.L_x_1650) ;  /* 0x0000005000007947 */ /* 0x000fea0003800000 */
.L_x_1649:
[----:B-1--4-:R-:W-:Y:S01]  /*1e70*/  MOV R0, c[0x0][0x1d0] ;  /* 0x0000740000007a02 */ /* 0x012fe20000000f00 */
[----:B------:R-:W-:Y:S05]  /*1e80*/  @!P4 BRA `(.L_x_1650) ;  /* 0x000000300000c947 */ /* 0x000fea0003800000 */
[----:B------:R-:W2:Y:S04]  /*1e90*/  LDG.E R6, [R2.64] ;  /* 0x0000000602067981 */ /* 0x000ea8000c1e1900 */
[----:B------:R-:W2:Y:S02]  /*1ea0*/  LDG.E R0, [R2.64+0x4] ;  /* 0x0000040602007981 */ /* 0x000ea4000c1e1900 */
[----:B--2---:R-:W-:Y:S02]  /*1eb0*/  IADD3 R0, -R6, R0, RZ ;  /* 0x0000000006007210 */ /* 0x004fe40007ffe1ff */
.L_x_1650:
[----:B-1----:R-:W2:Y:S04]  /*1ec0*/  LDL R3, [R1+0x10] ;  /* 0x0000100001037983 */ /* 0x002ea80000100800 */
[----:B------:R-:W3:Y:S04]  /*1ed0*/  LDL.LU R2, [R1+0x2c] ;  /* 0x00002c0001027983 */ /* 0x000ee80000300800 */
[----:B------:R-:W4:Y:S01]  /*1ee0*/  LDL.LU R16, [R1+0x1c] ;  /* 0x00001c0001107983 */ /* 0x000f220000300800 */
[----:B------:R-:W-:-:S05]  /*1ef0*/  IMAD.MOV.U32 R8, RZ, RZ, c[0x0][0x32c] ;  /* 0x0000cb00ff087624 */ /* 0x000fca00078e00ff */
[----:B------:R-:W-:Y:S01]  /*1f00*/  ISETP.GE.AND P1, PT, R8, 0x1, PT ;  /* 0x000000010800780c */ /* 0x000fe20003f26270 */
[--C-:B-----5:R-:W-:Y:S02]  /*1f10*/  IMAD.IADD R7, R0, 0x1, -R4.reuse ;  /* 0x0000000100077824 */ /* 0x120fe400078e0a04 */
[----:B------:R-:W-:Y:S02]  /*1f20*/  IMAD.IADD R13, R5, 0x1, R4 ;  /* 0x00000001050d7824 */ /* 0x000fe400078e0204 */
[----:B--2---:R-:W-:Y:S02]  /*1f30*/  IMAD.MOV.U32 R9, RZ, RZ, R3 ;  /* 0x000000ffff097224 */ /* 0x004fe400078e0003 */
[----:B------:R-:W-:-:S05]  /*1f40*/  IMAD.MOV.U32 R3, RZ, RZ, c[0x0][0x2c4] ;  /* 0x0000b100ff037624 */ /* 0x000fca00078e00ff */
[----:B------:R-:W-:Y:S02]  /*1f50*/  ISETP.NE.AND P5, PT, R3, 0x1, PT ;  /* 0x000000010300780c */ /* 0x000fe40003fa5270 */
[----:B----4-:R-:W-:Y:S01]  /*1f60*/  LOP3.LUT R16, R16, 0xfffffff7, RZ, 0xc0, !PT ;  /* 0xfffffff710107812 */ /* 0x010fe200078ec0ff */
[----:B---3--:R-:W-:-:S10]  /*1f70*/  IMAD.SHL.U32 R114, R2, 0x80, RZ ;  /* 0x0000008002727824 */ /* 0x008fd400078e00ff */
[----:B------:R-:W-:-:S04]  /*1f80*/  @P5 LOP3.LUT R16, R16, 0x8, RZ, 0xfc, !PT ;  /* 0x0000000810105812 */ /* 0x000fc800078efcff */
[----:B------:R-:W-:Y:S01]  /*1f90*/  LOP3.LUT R16, R16, 0xffffffef, RZ, 0xc0, !PT ;  /* 0xffffffef10107812 */ /* 0x000fe200078ec0ff */
[----:B------:R1:W-:Y:S03]  /*1fa0*/  STL [R1+0x18], R114 ;  /* 0x0000187201007387 */ /* 0x0003e60000100800 */
[----:B------:R-:W-:Y:S01]  /*1fb0*/  @P1 LOP3.LUT R16, R16, 0x10, RZ, 0xfc, !PT ;  /* 0x0000001010101812 */ /* 0x000fe200078efcff */
[----:B------:R1:W-:Y:S01]  /*1fc0*/  STL [R1+0xc], R7 ;  /* 0x00000c0701007387 */ /* 0x0003e20000100800 */
[----:B------:R-:W-:-:S03]  /*1fd0*/  IADD3 R2, R114, 0x7f, RZ ;  /* 0x0000007f72027810 */ /* 0x000fc60007ffe0ff */
[----:B------:R1:W-:Y:S02]  /*1fe0*/  STL [R1+0x1c], R16 ;  /* 0x00001c1001007387 */ /* 0x0003e40000100800 */
[----:B------:R-:W-:-:S04]  /*1ff0*/  @P5 IMAD.HI.U32 R3, R2, c[0x0][0x2c8], RZ ;  /* 0x0000b20002035a27 */ /* 0x000fc800078e00ff */
[----:B------:R-:W-:Y:S01]  /*2000*/  IMAD.MOV.U32 R0, RZ, RZ, R2 ;  /* 0x000000ffff007224 */ /* 0x000fe200078e0002 */
[----:B------:R-:W-:Y:S02]  /*2010*/  IADD3 R2, R7, 0x1, -R9 ;  /* 0x0000000107027810 */ /* 0x000fe40007ffe809 */
[----:B------:R-:W-:-:S05]  /*2020*/  @P5 SHF.R.U32.HI R0, RZ, c[0x0][0x2cc], R3 ;  /* 0x0000b300ff005a19 */ /* 0x000fca0000011603 */
        /* <DEDUP_REMOVED lines=13> */
.L_x_1653:
[----:B------:R-:W-:-:S13]  /*2100*/  ISETP.NE.AND P0, PT, R8, 0x1, PT ;  /* 0x000000010800780c */ /* 0x000fda0003f05270 */
[----:B------:R-:W-:-:S05]  /*2110*/  @P0 IMAD.HI.U32 R0, R2, c[0x0][0x330], RZ ;  /* 0x0000cc0002000a27 */ /* 0x000fca00078e00ff */
[----:B------:R-:W-:Y:S02]  /*2120*/  @P0 SHF.R.U32.HI R2, RZ, c[0x0][0x334], R0 ;  /* 0x0000cd00ff020a19 */ /* 0x000fe40000011600 */
.L_x_1654:
[----:B------:R-:W-:Y:S05]  /*2130*/  BSYNC B0 ;  /* 0x0000000000007941 */ /* 0x000fea0003800000 */
.L_x_1652:
[----:B------:R-:W-:-:S05]  /*2140*/  IMAD R2, R2, R8, c[0x0][0x32c] ;  /* 0x0000cb0002027624 */ /* 0x000fca00078e0208 */
[----:B------:R-:W-:-:S04]  /*2150*/  IMNMX R3, R3, R2, PT ;  /* 0x0000000203037217 */ /* 0x000fc80003800200 */
.L_x_1651:
[----:B------:R-:W-:Y:S01]  /*2160*/  IADD3 R3, R3, 0x3f, RZ ;  /* 0x0000003f03037810 */ /* 0x000fe20007ffe0ff */
[----:B------:R-:W-:Y:S01]  /*2170*/  @P5 IMAD.HI.U32 R4, R114, c[0x0][0x2c8], RZ ;  /* 0x0000b20072045a27 */ /* 0x000fe200078e00ff */
[C---:B------:R-:W-:Y:S02]  /*2180*/  IADD3 R2, R7.reuse, 0x3f, RZ ;  /* 0x0000003f07027810 */ /* 0x040fe40007ffe0ff */
[----:B------:R-:W-:Y:S01]  /*2190*/  SHF.R.S32.HI R5, RZ, 0x1f, R3 ;  /* 0x0000001fff057819 */ /* 0x000fe20000011403 */
[----:B------:R-:W-:Y:S01]  /*21a0*/  IMAD.MOV.U32 R0, RZ, RZ, R114 ;  /* 0x000000ffff007224 */ /* 0x000fe200078e0072 */
[----:B------:R-:W-:Y:S02]  /*21b0*/  SHF.R.S32.HI R6, RZ, 0x1f, R2 ;  /* 0x0000001fff067819 */ /* 0x000fe40000011402 */
[----:B------:R-:W-:Y:S01]  /*21c0*/  @P5 SHF.R.U32.HI R0, RZ, c[0x0][0x2cc], R4 ;  /* 0x0000b300ff005a19 */ /* 0x000fe20000011604 */
[----:B------:R-:W-:Y:S01]  /*21d0*/  IMAD.IADD R4, R7, 0x1, -R9 ;  /* 0x0000000107047824 */ /* 0x000fe200078e0a09 */
[----:B------:R-:W-:-:S02]  /*21e0*/  LEA.HI R3, R5, R3, RZ, 0x6 ;  /* 0x0000000305037211 */ /* 0x000fc400078f30ff */
[----:B------:R-:W-:Y:S01]  /*21f0*/  LEA.HI R2, R6, R2, RZ, 0x6 ;  /* 0x0000000206027211 */ /* 0x000fe200078f30ff */
[----:B------:R-:W-:Y:S01]  /*2200*/  IMAD.IADD R0, R4, 0x1, R0 ;  /* 0x0000000104007824 */ /* 0x000fe200078e0200 */
[----:B------:R-:W-:Y:S02]  /*2210*/  SHF.R.S32.HI R3, RZ, 0x6, R3 ;  /* 0x00000006ff037819 */ /* 0x000fe40000011403 */
[----:B-1----:R-:W-:Y:S02]  /*2220*/  SHF.R.S32.HI R7, RZ, 0x6, R2 ;  /* 0x00000006ff077819 */ /* 0x002fe40000011402 */
        /* <DEDUP_REMOVED lines=12> */
.L_x_1657:
[----:B------:R-:W-:-:S13]  /*22f0*/  ISETP.NE.AND P0, PT, R8, 0x1, PT ;  /* 0x000000010800780c */ /* 0x000fda0003f05270 */
[----:B------:R-:W-:-:S05]  /*2300*/  @P0 IMAD.HI.U32 R3, R0, c[0x0][0x330], RZ ;  /* 0x0000cc0000030a27 */ /* 0x000fca00078e00ff */
[----:B------:R-:W-:Y:S02]  /*2310*/  @P0 SHF.R.U32.HI R0, RZ, c[0x0][0x334], R3 ;  /* 0x0000cd00ff000a19 */ /* 0x000fe40000011603 */
.L_x_1658:
[----:B------:R-:W-:Y:S05]  /*2320*/  BSYNC B0 ;  /* 0x0000000000007941 */ /* 0x000fea0003800000 */
.L_x_1656:
[----:B------:R-:W-:-:S05]  /*2330*/  IMAD R0, R0, c[0x0][0x32c], RZ ;  /* 0x0000cb0000007a24 */ /* 0x000fca00078e02ff */
[----:B------:R-:W-:-:S04]  /*2340*/  IMNMX R2, R2, R0, !PT ;  /* 0x0000000002027217 */ /* 0x000fc80007800200 */
.L_x_1655:
[----:B------:R-:W-:Y:S01]  /*2350*/  SHF.R.S32.HI R0, RZ, 0x1f, R2 ;  /* 0x0000001fff007819 */ /* 0x000fe20000011402 */
[----:B------:R-:W-:Y:S01]  /*2360*/  BSSY B0, `(.L_x_1659) ;  /* 0x000002e000007945 */ /* 0x000fe20003800000 */
[C---:B------:R-:W-:Y:S02]  /*2370*/  LOP3.LUT R3, R15.reuse, 0xff000000, RZ, 0xc0, !PT ;  /* 0xff0000000f037812 */ /* 0x040fe400078ec0ff */
[----:B------:R-:W-:Y:S02]  /*2380*/  LEA.HI R0, R0, R2, RZ, 0x6 ;  /* 0x0000000200007211 */ /* 0x000fe400078f30ff */
[----:B------:R-:W-:Y:S02]  /*2390*/  LOP3.LUT R2, R15, 0xff0000, RZ, 0xc0, !PT ;  /* 0x00ff00000f027812 */ /* 0x000fe400078ec0ff */
[----:B------:R-:W-:-:S04]  /*23a0*/  SHF.R.S32.HI R0, RZ, 0x6, R0 ;  /* 0x00000006ff007819 */ /* 0x000fc80000011400 */
[----:B------:R-:W-:Y:S02]  /*23b0*/  IMNMX R6, RZ, R0, !PT ;  /* 0x00000000ff067217 */ /* 0x000fe40007800200 */
[----:B------:R-:W-:Y:S02]  /*23c0*/  SHF.R.U32.HI R0, RZ, 0x8, R3 ;  /* 0x00000008ff007819 */ /* 0x000fe40000011603 */
[----:B------:R-:W-:Y:S02]  /*23d0*/  ISETP.GT.AND P0, PT, R7, R6, PT ;  /* 0x000000060700720c */ /* 0x000fe40003f04270 */
[----:B------:R-:W-:Y:S01]  /*23e0*/  LEA.HI R0, R2, R0, RZ, 0x10 ;  /* 0x0000000002007211 */ /* 0x000fe200078f80ff */
[----:B------:R-:W-:-:S03]  /*23f0*/  IMAD.MOV.U32 R2, RZ, RZ, RZ ;  /* 0x000000ffff027224 */ /* 0x000fc600078e00ff */
[----:B------:R-:W-:Y:S02]  /*2400*/  LOP3.LUT R15, R0, 0xff, RZ, 0xc0, !PT ;  /* 0x000000ff000f7812 */ /* 0x000fe400078ec0ff */
[----:B------:R-:W-:-:S03]  /*2410*/  SHF.R.U32.HI R5, RZ, 0x10, R0 ;  /* 0x00000010ff057819 */ /* 0x000fc60000011600 */
[----:B------:R1:W-:Y:S04]  /*2420*/  STL [R1+0x30], R15 ;  /* 0x0000300f01007387 */ /* 0x0003e80000100800 */
[----:B------:R1:W-:Y:S01]  /*2430*/  STL [R1+0x2c], R5 ;  /* 0x00002c0501007387 */ /* 0x0003e20000100800 */
[----:B------:R-:W-:Y:S05]  /*2440*/  @!P0 BRA `(.L_x_1660) ;  /* 0x000001f000008947 */ /* 0x000fea0003800000 */
[----:B------:R-:W-:-:S04]  /*2450*/  ISETP.NE.AND P0, PT, R5, RZ, PT ;  /* 0x000000ff0500720c */ /* 0x000fc80003f05270 */
[----:B------:R-:W-:-:S04]  /*2460*/  SEL R0, R5, c[0x0][0x338], P0 ;  /* 0x0000ce0005007a07 */ /* 0x000fc80000000000 */
[----:B------:R-:W-:Y:S02]  /*2470*/  IABS R3, R0 ;  /* 0x0000000000037213 */ /* 0x000fe40000000000 */
[----:B------:R-:W-:Y:S02]  /*2480*/  IADD3 R4, R0, -0x1, R7 ;  /* 0xffffffff00047810 */ /* 0x000fe40007ffe007 */
[----:B------:R-:W2:Y:S03]  /*2490*/  I2F.RP R2, R3 ;  /* 0x0000000300027306 */ /* 0x000ea60000209400 */
[----:B------:R-:W-:Y:S02]  /*24a0*/  IMAD.IADD R8, R4, 0x1, -R6 ;  /* 0x0000000104087824 */ /* 0x000fe400078e0a06 */
[----:B------:R-:W-:-:S03]  /*24b0*/  IMAD.MOV.U32 R4, RZ, RZ, RZ ;  /* 0x000000ffff047224 */ /* 0x000fc600078e00ff */
[----:B------:R-:W-:Y:S01]  /*24c0*/  IABS R11, R8 ;  /* 0x00000008000b7213 */ /* 0x000fe20000000000 */
        /* <DEDUP_REMOVED lines=23> */
.L_x_1660:
[----:B------:R-:W-:Y:S05]  /*2640*/  BSYNC B0 ;  /* 0x0000000000007941 */ /* 0x000fea0003800000 */
.L_x_1659:
[----:B------:R-:W-:Y:S01]  /*2650*/  IMAD R230, R15, R2, R6 ;  /* 0x000000020fe67224 */ /* 0x000fe200078e0206 */
[----:B------:R-:W-:Y:S01]  /*2660*/  PRMT R0, RZ, 0x7610, R0 ;  /* 0x00007610ff007816 */ /* 0x000fe20000000000 */
[----:B------:R-:W-:Y:S01]  /*2670*/  CS2R R20, SRZ ;  /* 0x0000000000147805 */ /* 0x000fe2000001ff00 */
[----:B------:R-:W-:Y:S01]  /*2680*/  CS2R R74, SRZ ;  /* 0x00000000004a7805 */ /* 0x000fe2000001ff00 */
[----:B------:R-:W-:Y:S01]  /*2690*/  IMAD.IADD R2, R230, 0x1, R2 ;  /* 0x00000001e6027824 */ /* 0x000fe200078e0202 */
[----:B------:R-:W-:Y:S01]  /*26a0*/  CS2R R84, SRZ ;  /* 0x0000000000547805 */ /* 0x000fe2000001ff00 */
        /* <DEDUP_REMOVED lines=65> */
[----:B------:R-:W2:Y:S01]  /*2ac0*/  LDL R9, [R1+0x90] ;  /* 0x0000900001097983 */ /* 0x000ea20000100800 */
[----:B------:R-:W-:-:S03]  /*2ad0*/  ISETP.NE.U32.AND P0, PT, RZ, c[0x0][0x340], PT ;  /* 0x0000d000ff007a0c */ /* 0x000fc60003f05070 */
[----:B------:R-:W3:Y:S01]  /*2ae0*/  LDL.64 R118, [R1+0x20] ;  /* 0x0000200001767983 */ /* 0x000ee20000100a00 */
[----:B------:R-:W-:-:S03]  /*2af0*/  ISETP.NE.AND.EX P0, PT, RZ, c[0x0][0x344], PT, P0 ;  /* 0x0000d100ff007a0c */ /* 0x000fc60003f05300 */
[----:B------:R-:W4:Y:S04]  /*2b00*/  LDL R110, [R1+0x3c] ;  /* 0x00003c00016e7983 */ /* 0x000f280000100800 */
[----:B------:R-:W5:Y:S04]  /*2b10*/  LDL R20, [R1+0x38] ;  /* 0x0000380001147983 */ /* 0x000f680000100800 */
[----:B------:R-:W4:Y:S02]  /*2b20*/  LDL R19, [R1+0x40] ;  /* 0x0000400001137983 */ /* 0x000f240000100800 */
[----:B------:R-:W-:-:S05]  /*2b30*/  @P0 IMAD.WIDE R2, R122, R14, c[0x0][0x340] ;  /* 0x0000d0007a020625 */ /* 0x000fca00078e020e */
[----:B-1----:R1:W5:Y:S01]  /*2b40*/  @P0 LDG.E R15, [R2.64] ;  /* 0x00000006020f0981 */ /* 0x002362000c1e1900 */
[----:B------:R-:W-:Y:S01]  /*2b50*/  SHF.R.S32.HI R0, RZ, 0x1f, R12 ;  /* 0x0000001fff007819 */ /* 0x000fe2000001140c */
[----:B------:R-:W-:Y:S01]  /*2b60*/  IMAD.MOV.U32 R18, RZ, RZ, R16 ;  /* 0x000000ffff127224 */ /* 0x000fe200078e0010 */
[----:B------:R-:W-:Y:S01]  /*2b70*/  SHF.R.S32.HI R14, RZ, 0x1f, R122 ;  /* 0x0000001fff0e7819 */ /* 0x000fe2000001147a */
[----:B------:R-:W1:Y:S02]  /*2b80*/  S2R R8, SR_TID.X ;  /* 0x0000000000087919 */ /* 0x000e640000002100 */
[----:B------:R-:W-:-:S04]  /*2b90*/  IMAD R0, R0, c[0x0][0x178], RZ ;  /* 0x00005e0000007a24 */ /* 0x000fc800078e02ff */
[----:B------:R-:W-:Y:S01]  /*2ba0*/  IMAD R0, R12, c[0x0][0x17c], R0 ;  /* 0x00005f000c007a24 */ /* 0x000fe200078e0200 */
[----:B------:R-:W-:Y:S02]  /*2bb0*/  SEL R7, R14, RZ, !P3 ;  /* 0x000000ff0e077207 */ /* 0x000fe40005800000 */
[----:B------:R-:W-:Y:S01]  /*2bc0*/  SHF.R.S32.HI R10, RZ, 0x1f, R13 ;  /* 0x0000001fff0a7819 */ /* 0x000fe2000001140d */
[----:B-1----:R-:W-:Y:S01]  /*2bd0*/  IMAD.WIDE.U32 R2, R12, c[0x0][0x178], RZ ;  /* 0x00005e000c027a25 */ /* 0x002fe200078e00ff */
[----:B------:R-:W-:-:S03]  /*2be0*/  SHF.R.S32.HI R111, RZ, 0x1f, R8 ;  /* 0x0000001fff6f7819 */ /* 0x000fc60000011408 */
[----:B------:R-:W-:Y:S02]  /*2bf0*/  IMAD.IADD R5, R3, 0x1, R0 ;  /* 0x0000000103057824 */ /* 0x000fe400078e0200 */
[----:B------:R-:W-:Y:S01]  /*2c00*/  IMAD.MOV.U32 R4, RZ, RZ, R2 ;  /* 0x000000ffff047224 */ /* 0x000fe200078e0002 */
[----:B------:R-:W-:-:S04]  /*2c10*/  LEA.HI R111, R111, R8, RZ, 0x3 ;  /* 0x000000086f6f7211 */ /* 0x000fc800078f18ff */
[----:B------:R-:W-:Y:S01]  /*2c20*/  SHF.R.S32.HI R111, RZ, 0x3, R111 ;  /* 0x00000003ff6f7819 */ /* 0x000fe2000001146f */
[----:B------:R-:W-:-:S03]  /*2c30*/  IMAD.WIDE.U32 R4, R115, c[0x0][0x1b8], R4 ;  /* 0x00006e0073047a25 */ /* 0x000fc600078e0004 */
[----:B------:R-:W-:Y:S01]  /*2c40*/  IADD3 R2, P1, R111, R13, RZ ;  /* 0x0000000d6f027210 */ /* 0x000fe20007f3e0ff */
[----:B------:R-:W-:Y:S01]  /*2c50*/  IMAD R5, R115, c[0x0][0x1bc], R5 ;  /* 0x00006f0073057a24 */ /* 0x000fe200078e0205 */
[----:B------:R-:W-:Y:S01]  /*2c60*/  SEL R3, R122, RZ, !P3 ;  /* 0x000000ff7a037207 */ /* 0x000fe20005800000 */
[----:B------:R-:W-:Y:S01]  /*2c70*/  IMAD R7, R7, c[0x0][0x1c0], RZ ;  /* 0x0000700007077a24 */ /* 0x000fe200078e02ff */
[----:B------:R-:W-:-:S03]  /*2c80*/  LEA.HI.X.SX32 R10, R111, R10, 0x1, P1 ;  /* 0x0000000a6f0a7211 */ /* 0x000fc600008f0eff */
[C---:B------:R-:W-:Y:S02]  /*2c90*/  IMAD R11, R3.reuse, c[0x0][0x1c4], R7 ;  /* 0x00007100030b7a24 */ /* 0x040fe400078e0207 */
[----:B------:R-:W-:-:S04]  /*2ca0*/  IMAD.WIDE.U32 R4, R3, c[0x0][0x1c0], R4 ;  /* 0x0000700003047a25 */ /* 0x000fc800078e0004 */
[C---:B------:R-:W-:Y:S02]  /*2cb0*/  IMAD R7, R10.reuse, c[0x0][0x1e0], RZ ;  /* 0x000078000a077a24 */ /* 0x040fe400078e02ff */
[----:B------:R-:W-:Y:S02]  /*2cc0*/  IMAD R3, R10, c[0x0][0x208], RZ ;  /* 0x000082000a037a24 */ /* 0x000fe400078e02ff */
[C---:B------:R-:W-:Y:S02]  /*2cd0*/  IMAD R16, R2.reuse, c[0x0][0x1e4], R7 ;  /* 0x0000790002107a24 */ /* 0x040fe400078e0207 */
[----:B------:R-:W-:Y:S02]  /*2ce0*/  IMAD R17, R2, c[0x0][0x20c], R3 ;  /* 0x0000830002117a24 */ /* 0x000fe400078e0203 */
[----:B------:R-:W-:Y:S01]  /*2cf0*/  IMAD.IADD R3, R5, 0x1, R11 ;  /* 0x0000000105037824 */ /* 0x000fe200078e020b */
[----:B------:R-:W-:Y:S02]  /*2d00*/  LOP3.LUT R18, R18, 0xfffffffb, RZ, 0xc0, !PT ;  /* 0xfffffffb12127812 */ /* 0x000fe400078ec0ff */
[----:B------:R-:W-:-:S02]  /*2d10*/  IADD3 R96, R238, -0x1, RZ ;  /* 0xffffffffee607810 */ /* 0x000fc40007ffe0ff */
[----:B--2---:R-:W-:-:S05]  /*2d20*/  IADD3 R6, R9, R114, RZ ;  /* 0x0000007209067210 */ /* 0x004fca0007ffe0ff */
[----:B------:R-:W-:-:S04]  /*2d30*/  @P5 IMAD.HI.U32 R8, R6, c[0x0][0x2c8], RZ ;  /* 0x0000b20006085a27 */ /* 0x000fc800078e00ff */
[----:B------:R-:W-:Y:S01]  /*2d40*/  IMAD.MOV.U32 R0, RZ, RZ, R6 ;  /* 0x000000ffff007224 */ /* 0x000fe200078e0006 */
[----:B------:R-:W-:Y:S01]  /*2d50*/  @P5 SHF.R.U32.HI R0, RZ, c[0x0][0x2cc], R8 ;  /* 0x0000b300ff005a19 */ /* 0x000fe20000011608 */
[----:B---3--:R-:W-:-:S04]  /*2d60*/  IMAD.WIDE.U32 R8, R2, c[0x0][0x1e0], R118 ;  /* 0x0000780002087a25 */ /* 0x008fc800078e0076 */
[----:B------:R-:W-:Y:S01]  /*2d70*/  IMAD.WIDE.U32 R12, R2, c[0x0][0x208], R118 ;  /* 0x00008200020c7a25 */ /* 0x000fe200078e0076 */
[----:B------:R-:W-:Y:S02]  /*2d80*/  SHF.R.S32.HI R2, RZ, 0x1f, R0 ;  /* 0x0000001fff027819 */ /* 0x000fe40000011400 */
[----:B------:R-:W-:Y:S02]  /*2d90*/  IADD3 R7, -R0, RZ, RZ ;  /* 0x000000ff00077210 */ /* 0x000fe40007ffe1ff */
[----:B----4-:R-:W-:Y:S01]  /*2da0*/  ISETP.GE.AND P5, PT, R110, c[0x0][0x1d4], PT ;  /* 0x000075006e007a0c */ /* 0x010fe20003fa6270 */
[----:B------:R-:W-:Y:S01]  /*2db0*/  IMAD R5, R2, c[0x0][0x1b0], RZ ;  /* 0x00006c0002057a24 */ /* 0x000fe200078e02ff */
[----:B------:R-:W-:Y:S01]  /*2dc0*/  ISETP.GE.AND P6, PT, R118, c[0x0][0x1d4], PT ;  /* 0x0000750076007a0c */ /* 0x000fe20003fc6270 */
[----:B------:R-:W-:Y:S01]  /*2dd0*/  IMAD R10, R7, c[0x0][0x2c4], R6 ;  /* 0x0000b100070a7a24 */ /* 0x000fe200078e0206 */
[----:B------:R-:W-:Y:S01]  /*2de0*/  SEL R6, RZ, 0xffffffff, P5 ;  /* 0xffffffffff067807 */ /* 0x000fe20002800000 */
[----:B------:R-:W-:Y:S01]  /*2df0*/  IMAD.MOV.U32 R2, RZ, RZ, R4 ;  /* 0x000000ffff027224 */ /* 0x000fe200078e0004 */
[----:B------:R-:W-:Y:S01]  /*2e00*/  SEL R4, RZ, 0x1, P6 ;  /* 0x00000001ff047807 */ /* 0x000fe20003000000 */
[----:B------:R-:W-:Y:S01]  /*2e10*/  IMAD R5, R0, c[0x0][0x1b4], R5 ;  /* 0x00006d0000057a24 */ /* 0x000fe200078e0205 */
[----:B------:R-:W-:Y:S01]  /*2e20*/  SHF.L.U32 R6, R6, 0x1, RZ ;  /* 0x0000000106067819 */ /* 0x000fe200000006ff */
[----:B------:R-:W-:Y:S01]  /*2e30*/  IMAD.WIDE.U32 R2, R0, c[0x0][0x1b0], R2 ;  /* 0x00006c0000027a25 */ /* 0x000fe200078e0002 */
[----:B------:R-:W-:-:S03]  /*2e40*/  SHF.R.S32.HI R0, RZ, 0x1f, R10 ;  /* 0x0000001fff007819 */ /* 0x000fc6000001140a */
[----:B------:R-:W-:Y:S01]  /*2e50*/  IMAD.IADD R9, R9, 0x1, R16 ;  /* 0x0000000109097824 */ /* 0x000fe200078e0210 */
[----:B------:R-:W-:Y:S01]  /*2e60*/  LOP3.LUT R16, R6, 0x2, R4, 0xe2, !PT ;  /* 0x0000000206107812 */ /* 0x000fe200078ee204 */
[----:B------:R-:W-:Y:S01]  /*2e70*/  IMAD R0, R0, c[0x0][0x1a8], RZ ;  /* 0x00006a0000007a24 */ /* 0x000fe200078e02ff */
[----:B------:R-:W-:Y:S01]  /*2e80*/  IADD3 R5, R3, R5, RZ ;  /* 0x0000000503057210 */ /* 0x000fe20007ffe0ff */
[----:B------:R-:W-:Y:S01]  /*2e90*/  IMAD.MOV.U32 R4, RZ, RZ, R2 ;  /* 0x000000ffff047224 */ /* 0x000fe200078e0002 */
[----:B-----5:R-:W-:Y:S01]  /*2ea0*/  @P0 MOV R2, R15 ;  /* 0x0000000f00020202 */ /* 0x020fe20000000f00 */
[----:B------:R-:W-:Y:S01]  /*2eb0*/  @!P0 IMAD.MOV.U32 R2, RZ, RZ, R122 ;  /* 0x000000ffff028224 */ /* 0x000fe200078e007a */
[----:B------:R-:W-:Y:S01]  /*2ec0*/  @P0 SHF.R.S32.HI R3, RZ, 0x1f, R15 ;  /* 0x0000001fff030819 */ /* 0x000fe2000001140f */
[----:B------:R-:W-:Y:S01]  /*2ed0*/  IMAD.IADD R7, R13, 0x1, R17 ;  /* 0x000000010d077824 */ /* 0x000fe200078e0211 */
[----:B------:R-:W-:Y:S01]  /*2ee0*/  @!P0 MOV R3, R14 ;  /* 0x0000000e00038202 */ /* 0x000fe20000000f00 */
[----:B------:R-:W-:-:S02]  /*2ef0*/  IMAD.MOV.U32 R6, RZ, RZ, R12 ;  /* 0x000000ffff067224 */ /* 0x000fc400078e000c */
[C---:B------:R-:W-:Y:S02]  /*2f00*/  IMAD R13, R10.reuse, c[0x0][0x1ac], R0 ;  /* 0x00006b000a0d7a24 */ /* 0x040fe400078e0200 */
[----:B------:R-:W-:Y:S01]  /*2f10*/  IMAD.WIDE.U32 R10, R10, c[0x0][0x1a8], R4 ;  /* 0x00006a000a0a7a25 */ /* 0x000fe200078e0004 */
[----:B------:R-:W-:Y:S02]  /*2f20*/  SEL R12, R2, RZ, !P4 ;  /* 0x000000ff020c7207 */ /* 0x000fe40006000000 */
[----:B------:R-:W-:Y:S01]  /*2f30*/  SEL R0, R3, RZ, !P4 ;  /* 0x000000ff03007207 */ /* 0x000fe20006000000 */
[----:B------:R-:W-:Y:S01]  /*2f40*/  IMAD.WIDE.U32 R2, R115, c[0x0][0x210], R6 ;  /* 0x0000840073027a25 */ /* 0x000fe200078e0006 */
[----:B------:R-:W-:-:S03]  /*2f50*/  LEA R15, P0, R10, c[0x0][0x160], 0x1 ;  /* 0x000058000a0f7a11 */ /* 0x000fc600078008ff */
[----:B------:R-:W-:-:S05]  /*2f60*/  IMAD.IADD R6, R11, 0x1, R13 ;  /* 0x000000010b067824 */ /* 0x000fca00078e020d */
[----:B------:R-:W-:Y:S02]  /*2f70*/  LEA.HI.X R14, R10, c[0x0][0x164], R6, 0x1, P0 ;  /* 0x000059000a0e7a11 */ /* 0x000fe400000f0c06 */
[----:B------:R-:W-:Y:S02]  /*2f80*/  ISETP.GE.AND P0, PT, R110, c[0x0][0x198], PT ;  /* 0x000066006e007a0c */ /* 0x000fe40003f06270 */
[----:B------:R-:W-:-:S11]  /*2f90*/  ISETP.GE.AND P1, PT, R20, c[0x0][0x198], PT ;  /* 0x0000660014007a0c */ /* 0x000fd60003f26270 */
[----:B------:R-:W-:Y:S02]  /*2fa0*/  @P0 LOP3.LUT R18, R18, 0x4, RZ, 0xfc, !PT ;  /* 0x0000000412120812 */ /* 0x000fe400078efcff */
[----:B------:R-:W-:Y:S02]  /*2fb0*/  ISETP.GE.AND P0, PT, R19, c[0x0][0x198], PT ;  /* 0x0000660013007a0c */ /* 0x000fe40003f06270 */
[----:B------:R-:W-:-:S04]  /*2fc0*/  LOP3.LUT R18, R18, 0xfffffffe, RZ, 0xc0, !PT ;  /* 0xfffffffe12127812 */ /* 0x000fc800078ec0ff */
[----:B------:R-:W-:-:S04]  /*2fd0*/  LOP3.LUT R18, R18, 0xfffffffd, RZ, 0xc0, !PT ;  /* 0xfffffffd12127812 */ /* 0x000fc800078ec0ff */
[----:B------:R-:W-:-:S04]  /*2fe0*/  @P1 LOP3.LUT R18, R18, 0x2, RZ, 0xfc, !PT ;  /* 0x0000000212121812 */ /* 0x000fc800078efcff */
[----:B------:R-:W-:-:S05]  /*2ff0*/  @P0 LOP3.LUT R18, R18, 0x1, RZ, 0xfc, !PT ;  /* 0x0000000112120812 */ /* 0x000fca00078efcff */
[----:B------:R1:W-:Y:S01]  /*3000*/  STL [R1+0x1c], R18 ;  /* 0x00001c1201007387 */ /* 0x0003e20000100800 */
[----:B------:R-:W-:Y:S01]  /*3010*/  IMAD.WIDE.U32 R4, R115, c[0x0][0x1e8], R8 ;  /* 0x00007a0073047a25 */ /* 0x000fe200078e0008 */
[----:B------:R-:W-:-:S03]  /*3020*/  ISETP.GE.AND P4, PT, R20, c[0x0][0x1d4], PT ;  /* 0x0000750014007a0c */ /* 0x000fc60003f86270 */
[C---:B------:R-:W-:Y:S01]  /*3030*/  IMAD R6, R0.reuse, c[0x0][0x1f0], RZ ;  /* 0x00007c0000067a24 */ /* 0x040fe200078e02ff */
[----:B------:R-:W-:Y:S01]  /*3040*/  ISETP.GE.AND P3, PT, R19, c[0x0][0x1d4], PT ;  /* 0x0000750013007a0c */ /* 0x000fe20003f66270 */
[C---:B------:R-:W-:Y:S02]  /*3050*/  IMAD R3, R115.reuse, c[0x0][0x214], R3 ;  /* 0x0000850073037a24 */ /* 0x040fe400078e0203 */
[----:B------:R-:W-:Y:S02]  /*3060*/  IMAD R0, R0, c[0x0][0x218], RZ ;  /* 0x0000860000007a24 */ /* 0x000fe400078e02ff */
[----:B------:R-:W-:Y:S01]  /*3070*/  IMAD R5, R115, c[0x0][0x1ec], R5 ;  /* 0x00007b0073057a24 */ /* 0x000fe200078e0205 */
[----:B------:R-:W-:Y:S01]  /*3080*/  SEL R8, RZ, 0x4, P4 ;  /* 0x00000004ff087807 */ /* 0x000fe20002000000 */
[----:B------:R-:W-:Y:S01]  /*3090*/  IMAD.WIDE.U32 R234, R12, c[0x0][0x218], R2 ;  /* 0x000086000cea7a25 */ /* 0x000fe200078e0002 */
[----:B------:R-:W-:-:S03]  /*30a0*/  SEL R7, RZ, 0x8, P3 ;  /* 0x00000008ff077807 */ /* 0x000fc60001800000 */
[C---:B------:R-:W-:Y:S02]  /*30b0*/  IMAD R0, R12.reuse, c[0x0][0x21c], R0 ;  /* 0x000087000c007a24 */ /* 0x040fe400078e0200 */
[----:B------:R-:W-:-:S04]  /*30c0*/  IMAD.WIDE.U32 R232, R12, c[0x0][0x1f0], R4 ;  /* 0x00007c000ce87a25 */ /* 0x000fc800078e0004 */
[----:B------:R-:W-:Y:S01]  /*30d0*/  IMAD R2, R12, c[0x0][0x1f4], R6 ;  /* 0x00007d000c027a24 */ /* 0x000fe200078e0206 */
[----:B------:R-:W-:Y:S02]  /*30e0*/  LOP3.LUT R24, R7, R16, R8, 0xfe, !PT ;  /* 0x0000001007187212 */ /* 0x000fe400078efe08 */
[----:B------:R-:W-:Y:S01]  /*30f0*/  ISETP.GE.AND P2, PT, R118, c[0x0][0x198], PT ;  /* 0x0000660076007a0c */ /* 0x000fe20003f46270 */
[----:B------:R-:W-:Y:S01]  /*3100*/  IMAD.IADD R231, R233, 0x1, R2 ;  /* 0x00000001e9e77824 */ /* 0x000fe200078e0202 */
[----:B------:R-:W-:Y:S02]  /*3110*/  IADD3 R12, R111, R114, RZ ;  /* 0x000000726f0c7210 */ /* 0x000fe40007ffe0ff */
[----:B------:R-:W-:Y:S01]  /*3120*/  IADD3 R236, R235, R0, RZ ;  /* 0x00000000ebec7210 */ /* 0x000fe20007ffe0ff */
[----:B------:R-:W-:Y:S06]  /*3130*/  BRA.DIV ~URZ, `(.L_x_1662) ;  /* 0x00016ad27f007947 */ /* 0x000fec000b800000 */
[----:B-1----:R1:W2:Y:S02]  /*3140*/  SHFL.IDX PT, R4, R14, RZ, 0x181f ;  /* 0x00181fff0e047589 */ /* 0x0022a400000e0000 */
.L_x_1781:
[----:B------:R-:W-:Y:S05]  /*3150*/  BRA.DIV ~URZ, `(.L_x_1663) ;  /* 0x00016b227f007947 */ /* 0x000fea000b800000 */
[----:B------:R3:W4:Y:S02]  /*3160*/  SHFL.IDX PT, R0, R15, RZ, 0x181f ;  /* 0x00181fff0f007589 */ /* 0x00072400000e0000 */
.L_x_1782:
[----:B------:R-:W5:Y:S01]  /*3170*/  LDL R2, [R1+0x10] ;  /* 0x0000100001027983 */ /* 0x000f620000100800 */
[----:B------:R-:W-:Y:S01]  /*3180*/  BSSY B0, `(.L_x_1664) ;  /* 0x0000020000007945 */ /* 0x000fe20003800000 */
[----:B-----5:R-:W-:-:S05]  /*3190*/  IMAD R13, R2, c[0x0][0x2c4], RZ ;  /* 0x0000b100020d7a24 */ /* 0x020fca00078e02ff */
        /* <DEDUP_REMOVED lines=8> */
[----:B------:R-:W2:Y:S04]  /*3220*/  LDL R18, [R1+0x4c] ;  /* 0x00004c0001127983 */ /* 0x000ea80000100800 */
[----:B------:R-:W2:Y:S01]  /*3230*/  LDL R16, [R1+0x1c] ;  /* 0x00001c0001107983 */ /* 0x000ea20000100800 */
[----:B------:R-:W-:-:S02]  /*3240*/  P2R R5, PR, RZ, 0x8 ;  /* 0x00000008ff057803 */ /* 0x000fc40000000000 */
        /* <DEDUP_REMOVED lines=8> */
[----:B--2---:R-:W-:-:S04]  /*32d0*/  LEA R6, P0, R2, R0, 0x1 ;  /* 0x0000000002067211 */ /* 0x004fc800078008ff */
[----:B------:R-:W-:Y:S02]  /*32e0*/  LEA.HI.X R7, R2, R4, R3, 0x1, P0 ;  /* 0x0000000402077211 */ /* 0x000fe400000f0c03 */
[----:B------:R-:W-:-:S04]  /*32f0*/  LEA R2, P0, R17, R0, 0x1 ;  /* 0x0000000011027211 */ /* 0x000fc800078008ff */
[----:B------:R-:W-:Y:S02]  /*3300*/  LEA.HI.X R3, R17, R4, R18, 0x1, P0 ;  /* 0x0000000411037211 */ /* 0x000fe400000f0c12 */
[C---:B------:R-:W-:Y:S02]  /*3310*/  LOP3.LUT P3, RZ, R16.reuse, 0x4, RZ, 0xc0, !PT ;  /* 0x0000000410ff7812 */ /* 0x040fe4000786c0ff */
[C---:B------:R-:W-:Y:S02]  /*3320*/  LOP3.LUT P0, RZ, R16.reuse, 0x2, RZ, 0xc0, !PT ;  /* 0x0000000210ff7812 */ /* 0x040fe4000780c0ff */
[----:B------:R-:W-:-:S09]  /*3330*/  LOP3.LUT P1, RZ, R16, 0x1, RZ, 0xc0, !PT ;  /* 0x0000000110ff7812 */ /* 0x000fd2000782c0ff */
[----:B------:R3:W-:Y:S04]  /*3340*/  LDGSTS.E.BYPASS.LTC128B.128 [R219+0x14100], [R8.64], !P3 ;  /* 0x1410000008db7fae */ /* 0x0007e8000d901d46 */
[----:B------:R3:W-:Y:S04]  /*3350*/  LDGSTS.E.BYPASS.LTC128B.128 [R219+0x18100], [R6.64], !P0 ;  /* 0x1810000006db7fae */ /* 0x0007e8000c101d46 */
[----:B------:R3:W-:Y:S01]  /*3360*/  LDGSTS.E.BYPASS.LTC128B.128 [R219+0x1c100], [R2.64], !P1 ;  /* 0x1c10000002db7fae */ /* 0x0007e2000c901d46 */
[----:B------:R-:W-:-:S08]  /*3370*/  ISETP.NE.AND P3, PT, R5, RZ, PT ;  /* 0x000000ff0500720c */ /* 0x000fd00003f65270 */
.L_x_1665:
[----:B------:R-:W-:Y:S05]  /*3380*/  BSYNC B0 ;  /* 0x0000000000007941 */ /* 0x000fea0003800000 */
.L_x_1664:
[----:B------:R-:W-:Y:S05]  /*3390*/  BRA.DIV ~URZ, `(.L_x_1666) ;  /* 0x000169427f007947 */ /* 0x000fea000b800000 */
[----:B--2---:R2:W1:Y:S04]  /*33a0*/  SHFL.IDX PT, R4, R14, 0x1, 0x181f ;  /* 0x00381f000e047f89 */ /* 0x00446800000e0000 */
[----:B----4-:R2:W4:Y:S02]  /*33b0*/  SHFL.IDX PT, R0, R15, 0x1, 0x181f ;  /* 0x00381f000f007f89 */ /* 0x01052400000e0000 */
.L_x_1783:
[----:B---3--:R-:W-:Y:S01]  /*33c0*/  IADD3 R2, R12, 0x20, RZ ;  /* 0x000000200c027810 */ /* 0x008fe20007ffe0ff */
[----:B------:R-:W-:Y:S03]  /*33d0*/  BSSY B0, `(.L_x_1667) ;  /* 0x000001f000007945 */ /* 0x000fe60003800000 */
[----:B------:R-:W-:-:S13]  /*33e0*/  ISETP.GE.AND P0, PT, R2, R13, PT ;  /* 0x0000000d0200720c */ /* 0x000fda0003f06270 */
[----:B------:R-:W-:Y:S05]  /*33f0*/  @P0 BRA `(.L_x_1668) ;  /* 0x000001c000000947 */ /* 0x000fea0003800000 */
[----:B------:R-:W3:Y:S04]  /*3400*/  LDL.64 R8, [R1+0x20] ;  /* 0x0000200001087983 */ /* 0x000ee80000100a00 */
[----:B------:R-:W5:Y:S04]  /*3410*/  LDL R6, [R1+0x3c] ;  /* 0x00003c0001067983 */ /* 0x000f680000100800 */
[----:B--2---:R-:W2:Y:S04]  /*3420*/  LDL R7, [R1+0x54] ;  /* 0x0000540001077983 */ /* 0x004ea80000100800 */
[----:B----4-:R-:W4:Y:S04]  /*3430*/  LDL R3, [R1+0x38] ;  /* 0x0000380001037983 */ /* 0x010f280000100800 */
[----:B------:R-:W4:Y:S04]  /*3440*/  LDL R19, [R1+0x50] ;  /* 0x0000500001137983 */ /* 0x000f280000100800 */
[----:B------:R-:W4:Y:S04]  /*3450*/  LDL R17, [R1+0x40] ;  /* 0x0000400001117983 */ /* 0x000f280000100800 */
[----:B------:R-:W4:Y:S04]  /*3460*/  LDL R18, [R1+0x4c] ;  /* 0x00004c0001127983 */ /* 0x000f280000100800 */
[----:B------:R-:W4:Y:S01]  /*3470*/  LDL R16, [R1+0x1c] ;  /* 0x00001c0001107983 */ /* 0x000f220000100800 */
[----:B------:R-:W-:-:S02]  /*3480*/  P2R R5, PR, RZ, 0x8 ;  /* 0x00000008ff057803 */ /* 0x000fc40000000000 */
        /* <DEDUP_REMOVED lines=8> */
[----:B----4-:R-:W-:-:S04]  /*3510*/  LEA R6, P0, R3, R0, 0x1 ;  /* 0x0000000003067211 */ /* 0x010fc800078008ff */
        /* <DEDUP_REMOVED lines=10> */
.L_x_1668:
[----:B------:R-:W-:Y:S05]  /*35c0*/  BSYNC B0 ;  /* 0x0000000000007941 */ /* 0x000fea0003800000 */
.L_x_1667:
[----:B------:R-:W-:Y:S05]  /*35d0*/  BRA.DIV ~URZ, `(.L_x_1669) ;  /* 0x000167c27f007947 */ /* 0x000fea000b800000 */
[----:B-1----:R1:W3:Y:S02]  /*35e0*/  SHFL.IDX PT, R4, R14, 0x2, 0x181f ;  /* 0x00581f000e047f89 */ /* 0x0022e400000e0000 */
.L_x_1784:
[----:B------:R-:W-:Y:S05]  /*35f0*/  BRA.DIV ~URZ, `(.L_x_1670) ;  /* 0x000168127f007947 */ /* 0x000fea000b800000 */
[----:B----4-:R4:W1:Y:S02]  /*3600*/  SHFL.IDX PT, R0, R15, 0x2, 0x181f ;  /* 0x00581f000f007f89 */ /* 0x01086400000e0000 */
.L_x_1785:
[----:B------:R-:W-:Y:S01]  /*3610*/  IADD3 R2, R12, 0x40, RZ ;  /* 0x000000400c027810 */ /* 0x000fe20007ffe0ff */
        /* <DEDUP_REMOVED lines=9> */
[----:B------:R-:W3:Y:S04]  /*36b0*/  LDL R18, [R1+0x4c] ;  /* 0x00004c0001127983 */ /* 0x000ee80000100800 */
[----:B------:R-:W3:Y:S01]  /*36c0*/  LDL R16, [R1+0x1c] ;  /* 0x00001c0001107983 */ /* 0x000ee20000100800 */
[----:B------:R-:W-:-:S02]  /*36d0*/  P2R R5, PR, RZ, 0x8 ;  /* 0x00000008ff057803 */ /* 0x000fc40000000000 */
        /* <DEDUP_REMOVED lines=8> */
[----:B---3--:R-:W-:-:S04]  /*3760*/  LEA R6, P0, R3, R0, 0x1 ;  /* 0x0000000003067211 */ /* 0x008fc800078008ff */
        /* <DEDUP_REMOVED lines=10> */
.L_x_1672:
[----:B------:R-:W-:Y:S05]  /*3810*/  BSYNC B0 ;  /* 0x0000000000007941 */ /* 0x000fea0003800000 */
.L_x_1671:
[----:B------:R-:W-:Y:S05]  /*3820*/  BRA.DIV ~URZ, `(.L_x_1673) ;  /* 0x000166427f007947 */ /* 0x000fea000b800000 */
[----:B---3--:R3:W2:Y:S04]  /*3830*/  SHFL.IDX PT, R4, R14, 0x3, 0x181f ;  /* 0x00781f000e047f89 */ /* 0x0086a800000e0000 */
[----:B-1----:R3:W1:Y:S02]  /*3840*/  SHFL.IDX PT, R0, R15, 0x3, 0x181f ;  /* 0x00781f000f007f89 */ /* 0x00266400000e0000 */
.L_x_1786:
[----:B------:R-:W5:Y:S04]  /*3850*/  LDL.64 R8, [R1+0x20] ;  /* 0x0000200001087983 */ /* 0x000f680000100a00 */
[----:B---3--:R-:W3:Y:S04]  /*3860*/  LDL R6, [R1+0x3c] ;  /* 0x00003c0001067983 */ /* 0x008ee80000100800 */
[----:B----4-:R-:W4:Y:S04]  /*3870*/  LDL R7, [R1+0x54] ;  /* 0x0000540001077983 */ /* 0x010f280000100800 */
[----:B--2---:R-:W2:Y:S04]  /*3880*/  LDL R15, [R1+0x38] ;  /* 0x00003800010f7983 */ /* 0x004ea80000100800 */
[----:B------:R-:W2:Y:S04]  /*3890*/  LDL R16, [R1+0x50] ;  /* 0x0000500001107983 */ /* 0x000ea80000100800 */
[----:B------:R-:W2:Y:S04]  /*38a0*/  LDL R11, [R1+0x40] ;  /* 0x00004000010b7983 */ /* 0x000ea80000100800 */
[----:B------:R-:W2:Y:S04]  /*38b0*/  LDL R14, [R1+0x4c] ;  /* 0x00004c00010e7983 */ /* 0x000ea80000100800 */
[----:B------:R-:W2:Y:S04]  /*38c0*/  LDL R10, [R1+0x1c] ;  /* 0x00001c00010a7983 */ /* 0x000ea80000100800 */
[----:B------:R-:W2:Y:S01]  /*38d0*/  LDL R242, [R1+0xc] ;  /* 0x00000c0001f27983 */ /* 0x000ea20000100800 */
[----:B------:R-:W-:-:S04]  /*38e0*/  IADD3 R2, R12, 0x60, RZ ;  /* 0x000000600c027810 */ /* 0x000fc80007ffe0ff */
[----:B------:R-:W-:Y:S02]  /*38f0*/  ISETP.GE.AND P0, PT, R2, R13, PT ;  /* 0x0000000d0200720c */ /* 0x000fe40003f06270 */
[----:B------:R-:W-:Y:S01]  /*3900*/  P2R R5, PR, RZ, 0x8 ;  /* 0x00000008ff057803 */ /* 0x000fe20000000000 */
[----:B------:R-:W-:-:S10]  /*3910*/  IMAD.SHL.U32 R97, R96, 0x40, RZ ;  /* 0x0000004060617824 */ /* 0x000fd400078e00ff */
[----:B-1---5:R-:W-:-:S04]  /*3920*/  @!P0 LEA R2, P1, R8, R0, 0x1 ;  /* 0x0000000008028211 */ /* 0x022fc800078208ff */
[----:B------:R-:W-:Y:S02]  /*3930*/  @!P0 LEA.HI.X R3, R8, R4, R9, 0x1, P1 ;  /* 0x0000000408038211 */ /* 0x000fe400008f0c09 */
[----:B---3--:R-:W-:-:S03]  /*3940*/  @!P0 LEA R8, P1, R6, R0, 0x1 ;  /* 0x0000000006088211 */ /* 0x008fc600078208ff */
[----:B------:R-:W-:Y:S01]  /*3950*/  @!PT LDS RZ, [RZ] ;  /* 0x00000000fffff984 */ /* 0x000fe20000000800 */
[----:B------:R-:W-:Y:S01]  /*3960*/  @!PT LDS RZ, [RZ] ;  /* 0x00000000fffff984 */ /* 0x000fe20000000800 */
[----:B------:R-:W-:Y:S01]  /*3970*/  @!PT LDS RZ, [RZ] ;  /* 0x00000000fffff984 */ /* 0x000fe20000000800 */
[----:B------:R1:W-:Y:S01]  /*3980*/  @!P0 LDGSTS.E.BYPASS.LTC128B.128 [R219+0x13100], [R2.64], !P2 ;  /* 0x1310000002db8fae */ /* 0x0003e2000d101d46 */
[----:B----4-:R-:W-:Y:S02]  /*3990*/  @!P0 LEA.HI.X R9, R6, R4, R7, 0x1, P1 ;  /* 0x0000000406098211 */ /* 0x010fe400008f0c07 */
[----:B--2---:R-:W-:-:S04]  /*39a0*/  @!P0 LEA R6, P1, R15, R0, 0x1 ;  /* 0x000000000f068211 */ /* 0x004fc800078208ff */
[----:B------:R-:W-:Y:S02]  /*39b0*/  @!P0 LEA.HI.X R7, R15, R4, R16, 0x1, P1 ;  /* 0x000000040f078211 */ /* 0x000fe400008f0c10 */
[----:B-1----:R-:W-:-:S04]  /*39c0*/  @!P0 LEA R2, P1, R11, R0, 0x1 ;  /* 0x000000000b028211 */ /* 0x002fc800078208ff */
[----:B------:R-:W-:Y:S02]  /*39d0*/  @!P0 LEA.HI.X R3, R11, R4, R14, 0x1, P1 ;  /* 0x000000040b038211 */ /* 0x000fe400008f0c0e */
[----:B------:R-:W1:Y:S01]  /*39e0*/  S2R R11, SR_TID.X ;  /* 0x00000000000b7919 */ /* 0x000e620000002100 */
[C---:B------:R-:W-:Y:S02]  /*39f0*/  LOP3.LUT P3, RZ, R10.reuse, 0x4, RZ, 0xc0, !PT ;  /* 0x000000040aff7812 */ /* 0x040fe4000786c0ff */
[C---:B------:R-:W-:Y:S02]  /*3a00*/  LOP3.LUT P1, RZ, R10.reuse, 0x2, RZ, 0xc0, !PT ;  /* 0x000000020aff7812 */ /* 0x040fe4000782c0ff */
[----:B------:R-:W-:-:S09]  /*3a10*/  LOP3.LUT P2, RZ, R10, 0x1, RZ, 0xc0, !PT ;  /* 0x000000010aff7812 */ /* 0x000fd2000784c0ff */
[----:B------:R2:W-:Y:S04]  /*3a20*/  @!P0 LDGSTS.E.BYPASS.LTC128B.128 [R219+0x17100], [R8.64], !P3 ;  /* 0x1710000008db8fae */ /* 0x0005e8000d901d46 */
[----:B------:R3:W-:Y:S01]  /*3a30*/  @!P0 LDGSTS.E.BYPASS.LTC128B.128 [R219+0x1b100], [R6.64], !P1 ;  /* 0x1b10000006db8fae */ /* 0x0007e2000c901d46 */
[----:B------:R-:W-:Y:S02]  /*3a40*/  ISETP.NE.AND P3, PT, R5, RZ, PT ;  /* 0x000000ff0500720c */ /* 0x000fe40003f65270 */
[----:B-1----:R-:W-:Y:S01]  /*3a50*/  SHF.R.S32.HI R10, RZ, 0x1f, R11 ;  /* 0x0000001fff0a7819 */ /* 0x002fe2000001140b */
[----:B------:R1:W-:Y:S01]  /*3a60*/  @!P0 LDGSTS.E.BYPASS.LTC128B.128 [R219+0x1f100], [R2.64], !P2 ;  /* 0x1f10000002db8fae */ /* 0x0003e2000d101d46 */
[----:B------:R-:W-:Y:S02]  /*3a70*/  IMAD.WIDE.U32 R4, R96, c[0x0][0x1e0], RZ ;  /* 0x0000780060047a25 */ /* 0x000fe400078e00ff */
[----:B------:R-:W-:Y:S01]  /*3a80*/  LEA.HI R10, R10, R11, RZ, 0x3 ;  /* 0x0000000b0a0a7211 */ /* 0x000fe200078f18ff */
[----:B------:R-:W0:Y:S03]  /*3a90*/  LDGDEPBAR ;  /* 0x00000000000079af */ /* 0x000e260000000000 */
[----:B------:R-:W-:-:S02]  /*3aa0*/  SHF.R.S32.HI R10, RZ, 0x3, R10 ;  /* 0x00000003ff0a7819 */ /* 0x000fc4000001140a */
[----:B---3--:R-:W-:-:S05]  /*3ab0*/  SHF.R.S32.HI R7, RZ, 0x1f, R96 ;  /* 0x0000001fff077819 */ /* 0x008fca0000011460 */
[----:B------:R-:W-:-:S04]  /*3ac0*/  IMAD R0, R7, c[0x0][0x1e0], RZ ;  /* 0x0000780007007a24 */ /* 0x000fc800078e02ff */
[----:B-1----:R-:W-:Y:S01]  /*3ad0*/  IMAD R2, R96, c[0x0][0x1e4], R0 ;  /* 0x0000790060027a24 */ /* 0x002fe200078e0200 */
[----:B------:R-:W-:-:S03]  /*3ae0*/  LEA R0, P0, R4, R232, 0x6 ;  /* 0x000000e804007211 */ /* 0x000fc600078030ff */
[----:B------:R-:W-:Y:S01]  /*3af0*/  IMAD.IADD R3, R5, 0x1, R2 ;  /* 0x0000000105037824 */ /* 0x000fe200078e0202 */
[----:B------:R-:W-:-:S04]  /*3b00*/  IADD3 R2, -R97, R242, -R10 ;  /* 0x000000f261027210 */ /* 0x000fc80007ffe90a */
[----:B------:R-:W-:Y:S02]  /*3b10*/  LEA.HI.X R3, R4, R231, R3, 0x6, P0 ;  /* 0x000000e704037211 */ /* 0x000fe400000f3403 */
[----:B------:R-:W-:Y:S01]  /*3b20*/  ISETP.GE.AND P0, PT, R2, 0x21, PT ;  /* 0x000000210200780c */ /* 0x000fe20003f06270 */
[----:B------:R-:W-:-:S04]  /*3b30*/  IMAD.MOV.U32 R4, RZ, RZ, 0x20 ;  /* 0x00000020ff047424 */ /* 0x000fc800078e00ff */
[----:B--2---:R-:W-:-:S04]  /*3b40*/  IMAD.WIDE.U32 R8, R4, c[0x0][0x1e0], RZ ;  /* 0x0000780004087a25 */ /* 0x004fc800078e00ff */
[----:B------:R-:W-:Y:S01]  /*3b50*/  IMAD R4, R4, c[0x0][0x1e4], RZ ;  /* 0x0000790004047a24 */ /* 0x000fe200078e02ff */
[----:B------:R-:W-:Y:S01]  /*3b60*/  WARPSYNC 0xffffffff ;  /* 0xffffffff00007948 */ /* 0x000fe20003800000 */
[----:B------:R-:W-:Y:S02]  /*3b70*/  BAR.SYNC.DEFER_BLOCKING 0x0 ;  /* 0x0000000000007b1d */ /* 0x000fe40000010000 */
[----:B------:R-:W-:-:S04]  /*3b80*/  @P0 IADD3 R6, P1, R0, R8, RZ ;  /* 0x0000000800060210 */ /* 0x000fc80007f3e0ff */
[----:B------:R-:W-:Y:S02]  /*3b90*/  @P0 IADD3.X R8, R3, R9, R4, P1, !PT ;  /* 0x0000000903080210 */ /* 0x000fe40000ffe404 */
[----:B------:R-:W-:-:S13]  /*3ba0*/  ISETP.GE.AND P1, PT, R2, 0x1, PT ;  /* 0x000000010200780c */ /* 0x000fda0003f26270 */
        /* <DEDUP_REMOVED lines=19> */
[----:B------:R-:W-:Y:S01]  /*3ce0*/  LEA R0, P0, R4, R234, 0x6 ;  /* 0x000000ea04007211 */ /* 0x000fe200078030ff */
[----:B--2---:R-:W-:Y:S01]  /*3cf0*/  IMAD.IADD R3, R5, 0x1, R6 ;  /* 0x0000000105037824 */ /* 0x004fe200078e0206 */
[----:B------:R-:W-:-:S04]  /*3d00*/  DEPBAR.LE SB0, 0x1 ;  /* 0x000080400000791a */ /* 0x000fc80000000000 */
[----:B------:R-:W-:Y:S01]  /*3d10*/  LEA.HI.X R3, R4, R236, R3, 0x6, P0 ;  /* 0x000000ec04037211 */ /* 0x000fe200000f3403 */
[----:B------:R-:W-:-:S04]  /*3d20*/  DEPBAR.LE SB0, 0x0 ;  /* 0x000080000000791a */ /* 0x000fc80000000000 */
[C---:B------:R-:W-:Y:S01]  /*3d30*/  LEA R2, P0, R0.reuse, c[0x0][0x1f8], 0x1 ;  /* 0x00007e0000027a11 */ /* 0x040fe200078008ff */
[----:B------:R-:W-:Y:S01]  /*3d40*/  BAR.SYNC.DEFER_BLOCKING 0x0 ;  /* 0x0000000000007b1d */ /* 0x000fe20000010000 */
[----:B------:R-:W-:Y:S02]  /*3d50*/  IMAD.MOV.U32 R4, RZ, RZ, c[0x0][0x208] ;  /* 0x00008200ff047624 */ /* 0x000fe400078e00ff */
[----:B------:R-:W-:Y:S01]  /*3d60*/  LEA.HI.X R3, R0, c[0x0][0x1fc], R3, 0x1, P0 ;  /* 0x00007f0000037a11 */ /* 0x000fe200000f0c03 */
[----:B------:R-:W-:Y:S01]  /*3d70*/  IMAD.IADD R98, R242, 0x1, -R97 ;  /* 0x00000001f2627824 */ /* 0x000fe200078e0a61 */
[----:B------:R-:W-:Y:S01]  /*3d80*/  LOP3.LUT R0, R24, 0x1, RZ, 0xc0, !PT ;  /* 0x0000000118007812 */ /* 0x000fe200078ec0ff */
[----:B------:R-:W-:Y:S01]  /*3d90*/  IMAD.MOV.U32 R5, RZ, RZ, c[0x0][0x20c] ;  /* 0x00008300ff057624 */ /* 0x000fe200078e00ff */
[----:B------:R-:W-:Y:S02]  /*3da0*/  P2R R14, PR, RZ, 0x40 ;  /* 0x00000040ff0e7803 */ /* 0x000fe40000000000 */
[----:B------:R-:W-:Y:S01]  /*3db0*/  ISETP.NE.U32.AND P6, PT, R0, 0x1, PT ;  /* 0x000000010000780c */ /* 0x000fe20003fc5070 */
[----:B------:R-:W-:Y:S01]  /*3dc0*/  IMAD.IADD R0, R98, 0x1, -R10 ;  /* 0x0000000162007824 */ /* 0x000fe200078e0a0a */
[----:B------:R-:W-:-:S04]  /*3dd0*/  LEA R12, P0, R4, R2, 0x6 ;  /* 0x00000002040c7211 */ /* 0x000fc800078030ff */
        /* <DEDUP_REMOVED lines=21> */
[----:B------:R-:W-:Y:S02]  /*3f30*/  P2R R15, PR, RZ, 0x20 ;  /* 0x00000020ff0f7803 */ /* 0x000fe40000000000 */
[C---:B------:R-:W-:Y:S02]  /*3f40*/  ISETP.LT.OR P6, PT, R0.reuse, 0x21, P6 ;  /* 0x000000210000780c */ /* 0x040fe400037c1670 */
[----:B------:R-:W-:-:S07]  /*3f50*/  ISETP.LT.OR P2, PT, R0, 0x21, !P2 ;  /* 0x000000210000780c */ /* 0x000fce0005741670 */
[----:B------:R2:W-:Y:S01]  /*3f60*/  LDGSTS.E.BYPASS.LTC128B.128 [R219+0x4100], [R2.64+0x100], !P0 ;  /* 0x0410010002db7fae */ /* 0x0005e2000c101d46 */
[----:B------:R-:W-:-:S04]  /*3f70*/  LOP3.LUT P0, RZ, R24, 0x8, RZ, 0xc0, !PT ;  /* 0x0000000818ff7812 */ /* 0x000fc8000780c0ff */
[C---:B------:R-:W-:Y:S02]  /*3f80*/  ISETP.LT.OR P5, PT, R0.reuse, 0x1, !P0 ;  /* 0x000000010000780c */ /* 0x040fe400047a1670 */
[C---:B------:R-:W-:Y:S02]  /*3f90*/  ISETP.LT.OR P1, PT, R0.reuse, 0x21, !P1 ;  /* 0x000000210000780c */ /* 0x040fe40004f21670 */
[----:B------:R-:W-:Y:S01]  /*3fa0*/  ISETP.LT.OR P0, PT, R0, 0x21, !P0 ;  /* 0x000000210000780c */ /* 0x000fe20004701670 */
[C---:B-1----:R-:W-:Y:S08]  /*3fb0*/  HMMA.16816.F32 R24, R4.reuse, R20, RZ ;  /* 0x000000140418723c */ /* 0x042ff000000018ff */
[----:B------:R1:W-:Y:S01]  /*3fc0*/  LDGSTS.E.BYPASS.LTC128B.128 [R219+0x6100], [R2.64+0x180], !P5 ;  /* 0x0610018002db7fae */ /* 0x0003e2000e901d46 */
[----:B------:R-:W-:Y:S03]  /*3fd0*/  HMMA.16816.F32 R28, R4, R22, RZ ;  /* 0x00000016041c723c */ /* 0x000fe600000018ff */
[----:B------:R1:W-:Y:S01]  /*3fe0*/  LDGSTS.E.BYPASS.LTC128B.128 [R219+0x1100], [R12.64], !P6 ;  /* 0x011000000cdb7fae */ /* 0x0003e2000f101d46 */
[----:B------:R-:W-:-:S03]  /*3ff0*/  ISETP.NE.AND P5, PT, R15, RZ, PT ;  /* 0x000000ff0f00720c */ /* 0x000fc60003fa5270 */
[----:B------:R1:W-:Y:S01]  /*4000*/  LDGSTS.E.BYPASS.LTC128B.128 [R219+0x3100], [R12.64+0x80], !P2 ;  /* 0x031000800cdb7fae */ /* 0x0003e2000d101d46 */
[C---:B--2---:R-:W-:Y:S01]  /*4010*/  HMMA.16816.F32 R20, R4.reuse, R16, RZ ;  /* 0x000000100414723c */ /* 0x044fe200000018ff */
[----:B------:R-:W-:Y:S02]  /*4020*/  ISETP.NE.AND P6, PT, R14, RZ, PT ;  /* 0x000000ff0e00720c */ /* 0x000fe40003fc5270 */
        /* <DEDUP_REMOVED lines=17> */
[----:B------:R-:W-:Y:S07]  /*4140*/  LDSM.16.M88.4 R48, [R195+0x1800] ;  /* 0x00180000c330783b */ /* 0x000fee0000000200 */
[C---:B------:R-:W-:Y:S01]  /*4150*/  HMMA.16816.F32 R32, R8.reuse, R60, R20 ;  /* 0x0000003c0820723c */ /* 0x040fe20000001814 */
[----:B------:R-:W2:Y:S07]  /*4160*/  LDSM.16.M88.4 R20, [R198+0x1800] ;  /* 0x00180000c614783b */ /* 0x000eae0000000200 */
        /* <DEDUP_REMOVED lines=162> */
[----:B------:R-:W2:Y:S07]  /*4b90*/  LDSM.16.M88.4 R60, [R204] ;  /* 0x00000000cc3c783b */ /* 0x000eae0000000200 */
[----:B------:R-:W-:Y:S01]  /*4ba0*/  HMMA.16816.F32 R64, R16, R72, R88 ;  /* 0x000000481040723c */ /* 0x000fe20000001858 */
[----:B------:R4:W1:Y:S07]  /*4bb0*/  MUFU.TANH R72, R0 ;  /* 0x0000000000487308 */ /* 0x00086e0000002400 */
[----:B---3--:R-:W-:Y:S01]  /*4bc0*/  HMMA.16816.F32 R36, R4, R52, R36 ;  /* 0x000000340424723c */ /* 0x008fe20000001824 */
[----:B----4-:R-:W-:-:S04]  /*4bd0*/  FMUL.FTZ R0, R50, c[0x0][0x320] ;  /* 0x0000c80032007a20 */ /* 0x010fc80000410000 */
[----:B------:R3:W4:Y:S03]  /*4be0*/  MUFU.TANH R77, R0 ;  /* 0x00000000004d7308 */ /* 0x0007260000002400 */
[----:B------:R-:W-:Y:S01]  /*4bf0*/  HMMA.16816.F32 R40, R12, R70, R44 ;  /* 0x000000460c28723c */ /* 0x000fe2000000182c */
[----:B------:R-:W-:Y:S01]  /*4c00*/  LDSM.16.M88.4 R44, [R198+0x7800] ;  /* 0x00780000c62c783b */ /* 0x000fe20000000200 */
[----:B---3--:R-:W-:-:S03]  /*4c10*/  FMUL.FTZ R0, R51, c[0x0][0x320] ;  /* 0x0000c80033007a20 */ /* 0x008fc60000410000 */
[----:B------:R-:W3:Y:S01]  /*4c20*/  LDSM.16.M88.4 R48, [R195+0x7000] ;  /* 0x00700000c330783b */ /* 0x000ee20000000200 */
        /* <DEDUP_REMOVED lines=19> */
[----:B-1----:R-:W-:-:S06]  /*4d60*/  FMUL.FTZ R0, R38, c[0x0][0x320] ;  /* 0x0000c80026007a20 */ /* 0x002fcc0000410000 */
[----:B------:R1:W1:Y:S01]  /*4d70*/  MUFU.TANH R53, R0 ;  /* 0x0000000000357308 */ /* 0x0002620000002400 */
        /* <DEDUP_REMOVED lines=55> */
[----:B------:R-:W-:Y:S02]  /*50f0*/  IMAD.MOV.U32 R5, RZ, RZ, c[0x0][0x1e0] ;  /* 0x00007800ff057624 */ /* 0x000fe400078e00ff */
[----:B------:R-:W-:Y:S01]  /*5100*/  IMAD.MOV.U32 R6, RZ, RZ, c[0x0][0x1e4] ;  /* 0x00007900ff067624 */ /* 0x000fe200078e00ff */
[----:B------:R-:W-:-:S05]  /*5110*/  SHF.R.S32.HI R2, RZ, 0x1f, R0 ;  /* 0x0000001fff027819 */ /* 0x000fca0000011400 */
[----:B------:R-:W-:Y:S02]  /*5120*/  IMAD R4, R2, c[0x0][0x1e0], RZ ;  /* 0x0000780002047a24 */ /* 0x000fe400078e02ff */
[----:B------:R-:W-:-:S04]  /*5130*/  IMAD.WIDE.U32 R2, R0, c[0x0][0x1e0], RZ ;  /* 0x0000780000027a25 */ /* 0x000fc800078e00ff */
[----:B------:R-:W-:Y:S01]  /*5140*/  IMAD R4, R0, c[0x0][0x1e4], R4 ;  /* 0x0000790000047a24 */ /* 0x000fe200078e0204 */
[----:B------:R-:W-:-:S03]  /*5150*/  LEA R0, P0, R2, R232, 0x6 ;  /* 0x000000e802007211 */ /* 0x000fc600078030ff */
[----:B------:R-:W-:-:S05]  /*5160*/  IMAD.IADD R3, R3, 0x1, R4 ;  /* 0x0000000103037824 */ /* 0x000fca00078e0204 */
[----:B------:R-:W-:Y:S02]  /*5170*/  LEA.HI.X R3, R2, R231, R3, 0x6, P0 ;  /* 0x000000e702037211 */ /* 0x000fe400000f3403 */
[----:B------:R-:W-:-:S04]  /*5180*/  LEA R2, P0, R0, c[0x0][0x1c8], 0x1 ;  /* 0x0000720000027a11 */ /* 0x000fc800078008ff */
[----:B------:R-:W-:Y:S02]  /*5190*/  LEA.HI.X R3, R0, c[0x0][0x1cc], R3, 0x1, P0 ;  /* 0x0000730000037a11 */ /* 0x000fe400000f0c03 */
[----:B------:R-:W-:-:S03]  /*51a0*/  LEA R4, P0, R5, R2, 0x6 ;  /* 0x0000000205047211 */ /* 0x000fc600078030ff */
[----:B------:R-:W-:Y:S01]  /*51b0*/  @!PT LDS RZ, [RZ] ;  /* 0x00000000fffff984 */ /* 0x000fe20000000800 */
[----:B------:R-:W-:Y:S01]  /*51c0*/  @!PT LDS RZ, [RZ] ;  /* 0x00000000fffff984 */ /* 0x000fe20000000800 */
[----:B------:R-:W-:Y:S01]  /*51d0*/  @!PT LDS RZ, [RZ] ;  /* 0x00000000fffff984 */ /* 0x000fe20000000800 */
[----:B------:R1:W-:Y:S01]  /*51e0*/  LDGSTS.E.BYPASS.LTC128B.128 [R219+0x8100], [R2.64], !P6 ;  /* 0x0810000002db7fae */ /* 0x0003e2000f101d46 */
[----:B------:R-:W-:-:S03]  /*51f0*/  LEA.HI.X R5, R5, R3, R6, 0x6, P0 ;  /* 0x0000000305057211 */ /* 0x000fc600000f3406 */
[----:B------:R1:W-:Y:S04]  /*5200*/  LDGSTS.E.BYPASS.LTC128B.128 [R219+0xa100], [R2.64+0x80], !P5 ;  /* 0x0a10008002db7fae */ /* 0x0003e8000e901d46 */
[----:B------:R1:W-:Y:S04]  /*5210*/  LDGSTS.E.BYPASS.LTC128B.128 [R219+0xc100], [R2.64+0x100], !P4 ;  /* 0x0c10010002db7fae */ /* 0x0003e8000e101d46 */
[----:B------:R1:W-:Y:S04]  /*5220*/  LDGSTS.E.BYPASS.LTC128B.128 [R219+0xe100], [R2.64+0x180], !P3 ;  /* 0x0e10018002db7fae */ /* 0x0003e8000d901d46 */
[----:B------:R1:W-:Y:S04]  /*5230*/  LDGSTS.E.BYPASS.LTC128B.128 [R219+0x9100], [R4.64], !P6 ;  /* 0x0910000004db7fae */ /* 0x0003e8000f101d46 */
[----:B------:R1:W-:Y:S04]  /*5240*/  LDGSTS.E.BYPASS.LTC128B.128 [R219+0xb100], [R4.64+0x80], !P5 ;  /* 0x0b10008004db7fae */ /* 0x0003e8000e901d46 */
[----:B------:R1:W-:Y:S04]  /*5250*/  LDGSTS.E.BYPASS.LTC128B.128 [R219+0xd100], [R4.64+0x100], !P4 ;  /* 0x0d10010004db7fae */ /* 0x0003e8000e101d46 */
[----:B------:R1:W-:Y:S02]  /*5260*/  LDGSTS.E.BYPASS.LTC128B.128 [R219+0xf100], [R4.64+0x180], !P3 ;  /* 0x0f10018004db7fae */ /* 0x0003e4000d901d46 */
.L_x_1675:
[----:B--234-:R-:W-:Y:S05]  /*5270*/  BSYNC B0 ;  /* 0x0000000000007941 */ /* 0x01cfea0003800000 */
.L_x_1674:
[----:B-1----:R-:W2:Y:S01]  /*5280*/  LDL R0, [R1+0x44] ;  /* 0x0000440001007983 */ /* 0x002ea20000100800 */
[----:B------:R-:W-:-:S03]  /*5290*/  IMAD.MOV.U32 R2, RZ, RZ, c[0x0][0x2c4] ;  /* 0x0000b100ff027624 */ /* 0x000fc600078e00ff */
[----:B------:R-:W2:Y:S04]  /*52a0*/  LDL R125, [R1+0x18] ;  /* 0x00001800017d7983 */ /* 0x000ea80000100800 */
[----:B------:R-:W3:Y:S04]  /*52b0*/  LDL R14, [R1+0x4] ;  /* 0x00000400010e7983 */ /* 0x000ee80000100800 */
[----:B------:R-:W3:Y:S01]  /*52c0*/  LDL R243, [R1+0x10] ;  /* 0x0000100001f37983 */ /* 0x000ee20000100800 */
[----:B------:R-:W-:Y:S01]  /*52d0*/  ISETP.NE.AND P0, PT, R2, 0x1, PT ;  /* 0x000000010200780c */ /* 0x000fe20003f05270 */
[----:B------:R-:W-:Y:S01]  /*52e0*/  IMAD.MOV.U32 R8, RZ, RZ, c[0x0][0x32c] ;  /* 0x0000cb00ff087624 */ /* 0x000fe200078e00ff */
[----:B------:R-:W-:Y:S01]  /*52f0*/  ULDC UR4, c[0x0][0x324] ;  /* 0x0000c90000047ab9 */ /* 0x000fe20000000800 */
[----:B------:R-:W0:Y:S03]  /*5300*/  LDGDEPBAR ;  /* 0x00000000000079af */ /* 0x000e260000000000 */
[----:B------:R-:W-:Y:S01]  /*5310*/  ISETP.GE.AND P2, PT, R8, 0x1, PT ;  /* 0x000000010800780c */ /* 0x000fe20003f46270 */
[----:B------:R-:W-:Y:S01]  /*5320*/  ULOP3.LUT UR4, URZ, UR4, URZ, 0x33, !UPT ;  /* 0x000000043f047292 */ /* 0x000fe2000f8e333f */
[----:B--2---:R-:W-:-:S05]  /*5330*/  IMAD.IADD R0, R0, 0x1, R125 ;  /* 0x0000000100007824 */ /* 0x004fca00078e027d */
[----:B------:R-:W-:-:S04]  /*5340*/  @P0 IMAD.HI.U32 R2, R0, c[0x0][0x2c8], RZ ;  /* 0x0000b20000020a27 */ /* 0x000fc800078e00ff */
[----:B------:R-:W-:Y:S01]  /*5350*/  IMAD.MOV.U32 R4, RZ, RZ, R0 ;  /* 0x000000ffff047224 */ /* 0x000fe200078e0000 */
[----:B------:R-:W-:-:S05]  /*5360*/  @P0 SHF.R.U32.HI R4, RZ, c[0x0][0x2cc], R2 ;  /* 0x0000b300ff040a19 */ /* 0x000fca0000011602 */
[----:B------:R-:W1:Y:S01]  /*5370*/  SHFL.IDX PT, R3, R4, RZ, 0x1c1f ;  /* 0x001c1fff04037589 */ /* 0x000e6200000e0000 */
[----:B------:R-:W-:-:S04]  /*5380*/  IADD3 R0, R242, 0x1, -R97 ;  /* 0x00000001f2007810 */ /* 0x000fc80007ffe861 */
[----:B---3--:R-:W-:-:S04]  /*5390*/  IADD3 R0, -R243, R0, -R14 ;  /* 0x00000000f3007210 */ /* 0x008fc80007ffe90e */
[----:B------:R-:W-:Y:S01]  /*53a0*/  IADD3 R5, R0, c[0x0][0x328], RZ ;  /* 0x0000ca0000057a10 */ /* 0x000fe20007ffe0ff */
[----:B------:R-:W-:Y:S01]  /*53b0*/  IMAD.IADD R7, R98, 0x1, -R14 ;  /* 0x0000000162077824 */ /* 0x000fe200078e0a0e */
[----:B------:R-:W-:-:S03]  /*53c0*/  IADD3 R6, R0, UR4, RZ ;  /* 0x0000000400067c10 */ /* 0x000fc6000fffe0ff */
[--C-:B-1----:R-:W-:Y:S02]  /*53d0*/  IMAD.IADD R2, R5, 0x1, R3.reuse ;  /* 0x0000000105027824 */ /* 0x102fe400078e0203 */
[----:B------:R-:W-:-:S03]  /*53e0*/  IMAD.IADD R0, R6, 0x1, R3 ;  /* 0x0000000106007824 */ /* 0x000fc600078e0203 */
        /* <DEDUP_REMOVED lines=13> */
.L_x_1678:
[----:B------:R-:W-:-:S04]  /*54c0*/  MOV R8, c[0x0][0x32c] ;  /* 0x0000cb0000087a02 */ /* 0x000fc80000000f00 */
[----:B------:R-:W-:-:S13]  /*54d0*/  ISETP.NE.AND P0, PT, R8, 0x1, PT ;  /* 0x000000010800780c */ /* 0x000fda0003f05270 */
[----:B------:R-:W-:-:S05]  /*54e0*/  @P0 IMAD.HI.U32 R8, R3, c[0x0][0x330], RZ ;  /* 0x0000cc0003080a27 */ /* 0x000fca00078e00ff */
[----:B------:R-:W-:Y:S02]  /*54f0*/  @P0 SHF.R.U32.HI R3, RZ, c[0x0][0x334], R8 ;  /* 0x0000cd00ff030a19 */ /* 0x000fe40000011608 */
.L_x_1679:
[----:B------:R-:W-:Y:S05]  /*5500*/  BSYNC B0 ;  /* 0x0000000000007941 */ /* 0x000fea0003800000 */
.L_x_1677:
[----:B------:R-:W-:-:S04]  /*5510*/  IMAD R3, R3, c[0x0][0x32c], -R97 ;  /* 0x0000cb0003037a24 */ /* 0x000fc800078e0a61 */
[----:B------:R-:W-:-:S05]  /*5520*/  IMAD.IADD R3, R3, 0x1, -R14 ;  /* 0x0000000103037824 */ /* 0x000fca00078e0a0e */
[----:B------:R-:W-:Y:S02]  /*5530*/  IADD3 R8, R3, c[0x0][0x32c], RZ ;  /* 0x0000cb0003087a10 */ /* 0x000fe40007ffe0ff */
[----:B------:R-:W-:Y:S02]  /*5540*/  IMNMX R0, R0, R3, !PT ;  /* 0x0000000300007217 */ /* 0x000fe40007800200 */
[----:B------:R-:W-:Y:S02]  /*5550*/  IMNMX R2, R2, R8, PT ;  /* 0x0000000802027217 */ /* 0x000fe40003800200 */
.L_x_1676:
[----:B------:R-:W-:Y:S01]  /*5560*/  ISETP.GT.AND P1, PT, R238, RZ, PT ;  /* 0x000000ffee00720c */ /* 0x000fe20003f24270 */
        /* <DEDUP_REMOVED lines=64> */
.L_x_1682:
[----:B------:R-:W-:-:S04]  /*5970*/  MOV R4, c[0x0][0x32c] ;  /* 0x0000cb0000047a02 */ /* 0x000fc80000000f00 */
[----:B------:R-:W-:-:S13]  /*5980*/  ISETP.NE.AND P0, PT, R4, 0x1, PT ;  /* 0x000000010400780c */ /* 0x000fda0003f05270 */
[----:B------:R-:W-:-:S05]  /*5990*/  @P0 IMAD.HI.U32 R4, R3, c[0x0][0x330], RZ ;  /* 0x0000cc0003040a27 */ /* 0x000fca00078e00ff */
[----:B------:R-:W-:Y:S02]  /*59a0*/  @P0 SHF.R.U32.HI R3, RZ, c[0x0][0x334], R4 ;  /* 0x0000cd00ff030a19 */ /* 0x000fe40000011604 */
.L_x_1683:
[----:B------:R-:W-:Y:S05]  /*59b0*/  BSYNC B0 ;  /* 0x0000000000007941 */ /* 0x000fea0003800000 */
.L_x_1681:
[----:B------:R-:W-:-:S04]  /*59c0*/  IMAD R3, R3, c[0x0][0x32c], -R97 ;  /* 0x0000cb0003037a24 */ /* 0x000fc800078e0a61 */
[----:B------:R-:W-:-:S05]  /*59d0*/  IMAD.IADD R3, R3, 0x1, -R14 ;  /* 0x0000000103037824 */ /* 0x000fca00078e0a0e */
[----:B------:R-:W-:Y:S02]  /*59e0*/  IADD3 R4, R3, c[0x0][0x32c], RZ ;  /* 0x0000cb0003047a10 */ /* 0x000fe40007ffe0ff */
[----:B------:R-:W-:Y:S02]  /*59f0*/  IMNMX R0, R0, R3, !PT ;  /* 0x0000000300007217 */ /* 0x000fe40007800200 */
[----:B------:R-:W-:Y:S02]  /*5a00*/  IMNMX R2, R2, R4, PT ;  /* 0x0000000402027217 */ /* 0x000fe40003800200 */
.L_x_1680:
[----:B------:R-:W-:Y:S01]  /*5a10*/  ISETP.GT.AND P0, PT, R0, RZ, P1 ;  /* 0x000000ff0000720c */ /* 0x000fe20000f04270 */
[----:B------:R-:W-:Y:S01]  /*5a20*/  LDSM.16.MT88.4 R36, [R193+0x800] ;  /* 0x00080000c124783b */ /* 0x000fe20000004200 */
[----:B------:R-:W-:Y:S02]  /*5a30*/  FMNMX.FTZ R3, R8, R9, !PT ;  /* 0x0000000908037209 */ /* 0x000fe40007810000 */
[----:B------:R-:W-:Y:S01]  /*5a40*/  ISETP.LT.OR P0, PT, R2, 0x1, P0 ;  /* 0x000000010200780c */ /* 0x000fe20000701670 */
[----:B------:R-:W-:Y:S01]  /*5a50*/  LDSM.16.MT88.4 R48, [R197] ;  /* 0x00000000c530783b */ /* 0x000fe20000004200 */
[----:B------:R-:W-:-:S02]  /*5a60*/  FMNMX.FTZ R3, R11, R3, !PT ;  /* 0x000000030b037209 */ /* 0x000fc40007810000 */
[----:B------:R-:W-:Y:S01]  /*5a70*/  FSEL R6, R77, -INF , !P0 ;  /* 0xff8000004d067808 */ /* 0x000fe20004000000 */
[----:B------:R-:W-:Y:S01]  /*5a80*/  LDSM.16.MT88.4 R60, [R193+0x2000] ;  /* 0x00200000c13c783b */ /* 0x000fe20000004200 */
[----:B------:R-:W-:Y:S02]  /*5a90*/  ISETP.GT.AND P0, PT, R0, 0x1, P1 ;  /* 0x000000010000780c */ /* 0x000fe40000f04270 */
[----:B------:R-:W-:Y:S01]  /*5aa0*/  FMNMX.FTZ R3, R13, R3, !PT ;  /* 0x000000030d037209 */ /* 0x000fe20007810000 */
[----:B------:R-:W-:Y:S01]  /*5ab0*/  LDSM.16.MT88.4 R76, [R197+0x2000] ;  /* 0x00200000c54c783b */ /* 0x000fe20000004200 */
[----:B------:R-:W-:Y:S02]  /*5ac0*/  ISETP.LT.OR P0, PT, R2, 0x2, P0 ;  /* 0x000000020200780c */ /* 0x000fe40000701670 */
[----:B------:R-:W-:Y:S02]  /*5ad0*/  FMNMX.FTZ R3, R15, R3, !PT ;  /* 0x000000030f037209 */ /* 0x000fe40007810000 */
[----:B------:R-:W-:-:S02]  /*5ae0*/  FSEL R7, R73, -INF , !P0 ;  /* 0xff80000049077808 */ /* 0x000fc40004000000 */
[----:B------:R-:W-:Y:S01]  /*5af0*/  ISETP.GT.AND P0, PT, R0, 0x8, P1 ;  /* 0x000000080000780c */ /* 0x000fe20000f04270 */
[----:B------:R-:W-:Y:S01]  /*5b00*/  LDSM.16.MT88.4 R72, [R197+0x800] ;  /* 0x00080000c548783b */ /* 0x000fe20000004200 */
[----:B------:R-:W-:Y:S02]  /*5b10*/  FMNMX.FTZ R3, R22, R3, !PT ;  /* 0x0000000316037209 */ /* 0x000fe40007810000 */
[----:B------:R-:W-:Y:S02]  /*5b20*/  ISETP.LT.OR P0, PT, R2, 0x9, P0 ;  /* 0x000000090200780c */ /* 0x000fe40000701670 */
[----:B------:R-:W-:Y:S02]  /*5b30*/  FMNMX.FTZ R3, R23, R3, !PT ;  /* 0x0000000317037209 */ /* 0x000fe40007810000 */
[----:B------:R-:W-:Y:S02]  /*5b40*/  FSEL R10, R70, -INF , !P0 ;  /* 0xff800000460a7808 */ /* 0x000fe40004000000 */
[----:B------:R-:W-:Y:S01]  /*5b50*/  ISETP.GT.AND P0, PT, R0, 0x9, P1 ;  /* 0x000000090000780c */ /* 0x000fe20000f04270 */
[----:B------:R-:W-:Y:S01]  /*5b60*/  LDSM.16.MT88.4 R68, [R194+0x2000] ;  /* 0x00200000c244783b */ /* 0x000fe20000004200 */
[----:B------:R-:W-:-:S02]  /*5b70*/  FMNMX.FTZ R3, R24, R3, !PT ;  /* 0x0000000318037209 */ /* 0x000fc40007810000 */
[----:B------:R-:W-:Y:S02]  /*5b80*/  ISETP.LT.OR P0, PT, R2, 0xa, P0 ;  /* 0x0000000a0200780c */ /* 0x000fe40000701670 */
[----:B------:R-:W-:Y:S02]  /*5b90*/  FMNMX.FTZ R3, R106, R3, !PT ;  /* 0x000000036a037209 */ /* 0x000fe40007810000 */
[----:B------:R-:W-:Y:S02]  /*5ba0*/  FSEL R14, R56, -INF , !P0 ;  /* 0xff800000380e7808 */ /* 0x000fe40004000000 */
[----:B------:R-:W-:Y:S01]  /*5bb0*/  ISETP.GT.AND P0, PT, R0, 0x10, P1 ;  /* 0x000000100000780c */ /* 0x000fe20000f04270 */
[----:B------:R-:W-:Y:S01]  /*5bc0*/  LDSM.16.MT88.4 R56, [R197+0x2800] ;  /* 0x00280000c538783b */ /* 0x000fe20000004200 */
[----:B------:R-:W-:Y:S02]  /*5bd0*/  FMNMX.FTZ R4, R6, R7, !PT ;  /* 0x0000000706047209 */ /* 0x000fe40007810000 */
[----:B------:R-:W-:-:S02]  /*5be0*/  ISETP.LT.OR P0, PT, R2, 0x11, P0 ;  /* 0x000000110200780c */ /* 0x000fc40000701670 */
[----:B------:R-:W-:Y:S02]  /*5bf0*/  FMNMX.FTZ R3, R105, R3, !PT ;  /* 0x0000000369037209 */ /* 0x000fe40007810000 */
[----:B------:R-:W-:Y:S02]  /*5c00*/  FSEL R20, R53, -INF , !P0 ;  /* 0xff80000035147808 */ /* 0x000fe40004000000 */
[----:B------:R-:W-:Y:S02]  /*5c10*/  ISETP.GT.AND P0, PT, R0, 0x11, P1 ;  /* 0x000000110000780c */ /* 0x000fe40000f04270 */
[----:B------:R-:W-:Y:S02]  /*5c20*/  FMNMX.FTZ R4, R10, R4, !PT ;  /* 0x000000040a047209 */ /* 0x000fe40007810000 */
[----:B------:R-:W-:Y:S02]  /*5c30*/  ISETP.LT.OR P0, PT, R2, 0x12, P0 ;  /* 0x000000120200780c */ /* 0x000fe40000701670 */
[----:B------:R-:W-:-:S02]  /*5c40*/  FMNMX.FTZ R3, R104, R3, !PT ;  /* 0x0000000368037209 */ /* 0x000fc40007810000 */
[----:B------:R-:W-:Y:S02]  /*5c50*/  FSEL R21, R43, -INF , !P0 ;  /* 0xff8000002b157808 */ /* 0x000fe40004000000 */
[----:B------:R-:W-:Y:S02]  /*5c60*/  ISETP.GT.AND P0, PT, R0, 0x18, P1 ;  /* 0x000000180000780c */ /* 0x000fe40000f04270 */
[----:B------:R-:W-:Y:S02]  /*5c70*/  FMNMX.FTZ R4, R14, R4, !PT ;  /* 0x000000040e047209 */ /* 0x000fe40007810000 */
[----:B------:R-:W-:Y:S02]  /*5c80*/  ISETP.LT.OR P0, PT, R2, 0x19, P0 ;  /* 0x000000190200780c */ /* 0x000fe40000701670 */
[----:B------:R-:W-:Y:S02]  /*5c90*/  FMNMX.FTZ R3, R103, R3, !PT ;  /* 0x0000000367037209 */ /* 0x000fe40007810000 */
[----:B------:R-:W-:-:S02]  /*5ca0*/  FSEL R52, R42, -INF , !P0 ;  /* 0xff8000002a347808 */ /* 0x000fc40004000000 */
[----:B------:R-:W-:Y:S02]  /*5cb0*/  ISETP.GT.AND P0, PT, R0, 0x19, P1 ;  /* 0x000000190000780c */ /* 0x000fe40000f04270 */
[----:B------:R-:W-:Y:S02]  /*5cc0*/  FMNMX.FTZ R4, R20, R4, !PT ;  /* 0x0000000414047209 */ /* 0x000fe40007810000 */
[----:B------:R-:W-:Y:S02]  /*5cd0*/  ISETP.LT.OR P0, PT, R2, 0x1a, P0 ;  /* 0x0000001a0200780c */ /* 0x000fe40000701670 */
[----:B------:R-:W-:Y:S02]  /*5ce0*/  FMNMX.FTZ R3, R107, R3, !PT ;  /* 0x000000036b037209 */ /* 0x000fe40007810000 */
[----:B------:R-:W-:Y:S02]  /*5cf0*/  FSEL R53, R40, -INF , !P0 ;  /* 0xff80000028357808 */ /* 0x000fe40004000000 */
[----:B------:R-:W-:-:S02]  /*5d00*/  ISETP.GT.AND P0, PT, R0, 0x20, P1 ;  /* 0x000000200000780c */ /* 0x000fc40000f04270 */
[----:B------:R-:W-:Y:S02]  /*5d10*/  FMNMX.FTZ R4, R21, R4, !PT ;  /* 0x0000000415047209 */ /* 0x000fe40007810000 */
[----:B------:R-:W-:Y:S02]  /*5d20*/  ISETP.LT.OR P0, PT, R2, 0x21, P0 ;  /* 0x000000210200780c */ /* 0x000fe40000701670 */
[----:B------:R-:W-:Y:S02]  /*5d30*/  FMNMX.FTZ R3, R109, R3, !PT ;  /* 0x000000036d037209 */ /* 0x000fe40007810000 */
[----:B------:R-:W-:Y:S02]  /*5d40*/  FSEL R83, R33, -INF , !P0 ;  /* 0xff80000021537808 */ /* 0x000fe40004000000 */
[----:B------:R-:W-:Y:S02]  /*5d50*/  ISETP.GT.AND P0, PT, R0, 0x21, P1 ;  /* 0x000000210000780c */ /* 0x000fe40000f04270 */
        /* <DEDUP_REMOVED lines=10> */
[----:B------:R-:W-:Y:S01]  /*5e00*/  ISETP.GT.AND P0, PT, R0, 0x29, P1 ;  /* 0x000000290000780c */ /* 0x000fe20000f04270 */
[----:B------:R-:W1:Y:S01]  /*5e10*/  SHFL.BFLY PT, R5, R3, 0x2, 0x1f ;  /* 0x0c401f0003057f89 */ /* 0x000e6200000e0000 */
        /* <DEDUP_REMOVED lines=9> */
[----:B------:R-:W-:-:S04]  /*5eb0*/  ISETP.GT.AND P0, PT, R0, 0x31, P1 ;  /* 0x000000310000780c */ /* 0x000fc80000f04270 */
[----:B------:R-:W-:-:S04]  /*5ec0*/  ISETP.LT.OR P0, PT, R2, 0x32, P0 ;  /* 0x000000320200780c */ /* 0x000fc80000701670 */
[----:B------:R-:W-:Y:S02]  /*5ed0*/  FSEL R100, R19, -INF , !P0 ;  /* 0xff80000013647808 */ /* 0x000fe40004000000 */
[----:B------:R-:W-:-:S04]  /*5ee0*/  ISETP.GT.AND P0, PT, R0, 0x38, P1 ;  /* 0x000000380000780c */ /* 0x000fc80000f04270 */
[----:B------:R-:W-:-:S04]  /*5ef0*/  ISETP.LT.OR P0, PT, R2, 0x39, P0 ;  /* 0x000000390200780c */ /* 0x000fc80000701670 */
[----:B------:R-:W-:Y:S02]  /*5f00*/  FSEL R87, R18, -INF , !P0 ;  /* 0xff80000012577808 */ /* 0x000fe40004000000 */
[----:B------:R-:W-:Y:S01]  /*5f10*/  ISETP.GT.AND P0, PT, R0, 0x39, P1 ;  /* 0x000000390000780c */ /* 0x000fe20000f04270 */
[----:B------:R-:W-:Y:S01]  /*5f20*/  LDSM.16.MT88.4 R16, [R193] ;  /* 0x00000000c110783b */ /* 0x000fe20000004200 */
[----:B------:R-:W-:Y:S02]  /*5f30*/  FMNMX.FTZ R0, R101, R4, !PT ;  /* 0x0000000465007209 */ /* 0x000fe40007810000 */
[----:B------:R-:W-:Y:S02]  /*5f40*/  ISETP.LT.OR P0, PT, R2, 0x3a, P0 ;  /* 0x0000003a0200780c */ /* 0x000fe40000701670 */
[----:B------:R-:W-:Y:S02]  /*5f50*/  FMNMX.FTZ R0, R100, R0, !PT ;  /* 0x0000000064007209 */ /* 0x000fe40007810000 */
[----:B------:R-:W-:-:S02]  /*5f60*/  FSEL R82, R29, -INF , !P0 ;  /* 0xff8000001d527808 */ /* 0x000fc40004000000 */
[----:B------:R-:W-:Y:S01]  /*5f70*/  FMNMX.FTZ R2, R87, R0, !PT ;  /* 0x0000000057027209 */ /* 0x000fe20007810000 */
[----:B------:R-:W-:Y:S01]  /*5f80*/  LDSM.16.MT88.4 R28, [R196] ;  /* 0x00000000c41c783b */ /* 0x000fe20000004200 */
[----:B-1----:R-:W-:Y:S02]  /*5f90*/  FMNMX.FTZ R0, R3, R5, !PT ;  /* 0x0000000503007209 */ /* 0x002fe40007810000 */
        /* <DEDUP_REMOVED lines=19> */
[----:B--2---:R-:W-:Y:S01]  /*60d0*/  FFMA.FTZ R3, R11, c[0x0][0x2d0], -R2 ;  /* 0x0000b4000b037a23 */ /* 0x004fe20000010802 */
[----:B---3--:R-:W-:-:S03]  /*60e0*/  F2FP.PACK_AB R8, R110, R111 ;  /* 0x0000006f6e08723e */ /* 0x008fc600000000ff */
[----:B------:R1:W2:Y:S02]  /*60f0*/  MUFU.EX2 R229, R3 ;  /* 0x0000000300e57308 */ /* 0x0002a40000000800 */
[--C-:B-1----:R-:W-:Y:S02]  /*6100*/  FFMA.FTZ R3, R15, c[0x0][0x2d0], -R2.reuse ;  /* 0x0000b4000f037a23 */ /* 0x102fe40000010802 */
[----:B------:R-:W-:-:S04]  /*6110*/  FFMA.FTZ R15, R102, c[0x0][0x2d0], -R2 ;  /* 0x0000b400660f7a23 */ /* 0x000fc80000010802 */
[----:B------:R1:W-:Y:S08]  /*6120*/  MUFU.EX2 R241, R3 ;  /* 0x0000000300f17308 */ /* 0x0003f00000000800 */
[----:B------:R-:W-:Y:S01]  /*6130*/  MUFU.EX2 R15, R15 ;  /* 0x0000000f000f7308 */ /* 0x000fe20000000800 */
[----:B-1----:R-:W-:-:S07]  /*6140*/  FFMA.FTZ R3, R6, c[0x0][0x2d0], -R0 ;  /* 0x0000b40006037a23 */ /* 0x002fce0000010800 */
[----:B------:R1:W-:Y:S02]  /*6150*/  MUFU.EX2 R80, R3 ;  /* 0x0000000300507308 */ /* 0x0003e40000000800 */
[--C-:B-1----:R-:W-:Y:S02]  /*6160*/  FFMA.FTZ R3, R7, c[0x0][0x2d0], -R0.reuse ;  /* 0x0000b40007037a23 */ /* 0x102fe40000010800 */
[----:B------:R-:W1:Y:S04]  /*6170*/  LDSM.16.MT88.4 R4, [R194] ;  /* 0x00000000c204783b */ /* 0x000e680000004200 */
[----:B------:R3:W4:Y:S02]  /*6180*/  MUFU.EX2 R13, R3 ;  /* 0x00000003000d7308 */ /* 0x0007240000000800 */
[----:B---3--:R-:W-:Y:S01]  /*6190*/  FFMA.FTZ R3, R10, c[0x0][0x2d0], -R0 ;  /* 0x0000b4000a037a23 */ /* 0x008fe20000010800 */
[----:B--2---:R-:W-:-:S02]  /*61a0*/  F2FP.PACK_AB R10, R240, R229 ;  /* 0x000000e5f00a723e */ /* 0x004fc400000000ff */
[----:B----4-:R-:W-:-:S03]  /*61b0*/  F2FP.PACK_AB R9, R13, R80 ;  /* 0x000000500d09723e */ /* 0x010fc600000000ff */
[----:B------:R2:W-:Y:S02]  /*61c0*/  MUFU.EX2 R81, R3 ;  /* 0x0000000300517308 */ /* 0x0005e40000000800 */
[--C-:B--2---:R-:W-:Y:S02]  /*61d0*/  FFMA.FTZ R3, R14, c[0x0][0x2d0], -R0.reuse ;  /* 0x0000b4000e037a23 */ /* 0x104fe40000010800 */
[----:B------:R-:W-:-:S04]  /*61e0*/  FFMA.FTZ R14, R87, c[0x0][0x2d0], -R0 ;  /* 0x0000b400570e7a23 */ /* 0x000fc80000010800 */
[----:B------:R2:W3:Y:S02]  /*61f0*/  MUFU.EX2 R228, R3 ;  /* 0x0000000300e47308 */ /* 0x0004e40000000800 */
[----:B--2---:R-:W-:Y:S01]  /*6200*/  FFMA.FTZ R3, R22, c[0x0][0x2d0], -R2 ;  /* 0x0000b40016037a23 */ /* 0x004fe20000010802 */
[----:B---3--:R-:W-:-:S05]  /*6210*/  F2FP.PACK_AB R11, R228, R81 ;  /* 0x00000051e40b723e */ /* 0x008fca00000000ff */
[----:B------:R2:W3:Y:S02]  /*6220*/  MUFU.EX2 R252, R3 ;  /* 0x0000000300fc7308 */ /* 0x0004e40000000800 */
[C---:B------:R-:W-:Y:S08]  /*6230*/  HMMA.16816.F32 R40, R8.reuse, R18, RZ ;  /* 0x000000120828723c */ /* 0x040ff000000018ff */
[----:B------:R-:W-:Y:S01]  /*6240*/  HMMA.16816.F32 R44, R8, R16, RZ ;  /* 0x00000010082c723c */ /* 0x000fe200000018ff */
[----:B--2---:R-:W-:-:S04]  /*6250*/  FFMA.FTZ R3, R23, c[0x0][0x2d0], -R2 ;  /* 0x0000b40017037a23 */ /* 0x004fc80000010802 */
[----:B------:R2:W-:Y:S03]  /*6260*/  MUFU.EX2 R251, R3 ;  /* 0x0000000300fb7308 */ /* 0x0005e60000000800 */
[C---:B------:R-:W-:Y:S08]  /*6270*/  HMMA.16816.F32 R16, R8.reuse, R48, RZ ;  /* 0x000000300810723c */ /* 0x040ff000000018ff */
[----:B------:R-:W-:Y:S01]  /*6280*/  HMMA.16816.F32 R64, R8, R50, RZ ;  /* 0x000000320840723c */ /* 0x000fe200000018ff */
[----:B------:R-:W-:Y:S01]  /*6290*/  LDSM.16.MT88.4 R48, [R196+0x800] ;  /* 0x00080000c430783b */ /* 0x000fe20000004200 */
[----:B--2---:R-:W-:-:S06]  /*62a0*/  FFMA.FTZ R3, R24, c[0x0][0x2d0], -R2 ;  /* 0x0000b40018037a23 */ /* 0x004fcc0000010802 */
[----:B-1----:R-:W-:Y:S01]  /*62b0*/  HMMA.16816.F32 R24, R8, R4, RZ ;  /* 0x000000040818723c */ /* 0x002fe200000018ff */
[----:B------:R1:W2:Y:S06]  /*62c0*/  MUFU.EX2 R124, R3 ;  /* 0x00000003007c7308 */ /* 0x0002ac0000000800 */
[----:B---3--:R-:W-:Y:S01]  /*62d0*/  F2FP.PACK_AB R4, R252, R241 ;  /* 0x000000f1fc04723e */ /* 0x008fe200000000ff */
[----:B-1----:R-:W-:-:S04]  /*62e0*/  FFMA.FTZ R3, R20, c[0x0][0x2d0], -R0 ;  /* 0x0000b40014037a23 */ /* 0x002fc80000010800 */
[----:B------:R1:W-:Y:S02]  /*62f0*/  MUFU.EX2 R135, R3 ;  /* 0x0000000300877308 */ /* 0x0003e40000000800 */
[--C-:B-1----:R-:W-:Y:S02]  /*6300*/  FFMA.FTZ R3, R21, c[0x0][0x2d0], -R0.reuse ;  /* 0x0000b40015037a23 */ /* 0x102fe40000010800 */
[----:B------:R-:W-:Y:S04]  /*6310*/  HMMA.16816.F32 R20, R8, R6, RZ ;  /* 0x000000060814723c */ /* 0x000fe800000018ff */
[----:B------:R1:W3:Y:S03]  /*6320*/  MUFU.EX2 R127, R3 ;  /* 0x00000003007f7308 */ /* 0x0002e60000000800 */
[----:B--2---:R-:W-:Y:S01]  /*6330*/  F2FP.PACK_AB R6, R124, R251 ;  /* 0x000000fb7c06723e */ /* 0x004fe200000000ff */
[----:B-1----:R-:W-:Y:S01]  /*6340*/  FFMA.FTZ R3, R52, c[0x0][0x2d0], -R0 ;  /* 0x0000b40034037a23 */ /* 0x002fe20000010800 */
[----:B---3--:R-:W-:-:S03]  /*6350*/  F2FP.PACK_AB R5, R127, R135 ;  /* 0x000000877f05723e */ /* 0x008fc600000000ff */
[----:B------:R1:W-:Y:S02]  /*6360*/  MUFU.EX2 R126, R3 ;  /* 0x00000003007e7308 */ /* 0x0003e40000000800 */
[----:B-1----:R-:W-:Y:S02]  /*6370*/  FFMA.FTZ R3, R53, c[0x0][0x2d0], -R0 ;  /* 0x0000b40035037a23 */ /* 0x002fe40000010800 */
[----:B------:R-:W-:Y:S04]  /*6380*/  HMMA.16816.F32 R52, R8, R28, RZ ;  /* 0x0000001c0834723c */ /* 0x000fe800000018ff */
[----:B------:R-:W1:Y:S02]  /*6390*/  MUFU.EX2 R237, R3 ;  /* 0x0000000300ed7308 */ /* 0x000e640000000800 */
[----:B-1----:R-:W-:Y:S01]  /*63a0*/  F2FP.PACK_AB R7, R237, R126 ;  /* 0x0000007eed07723e */ /* 0x002fe200000000ff */
[----:B------:R-:W-:-:S02]  /*63b0*/  FFMA.FTZ R3, R106, c[0x0][0x2d0], -R2 ;  /* 0x0000b4006a037a23 */ /* 0x000fc40000010802 */
[----:B------:R-:W-:-:S03]  /*63c0*/  IMAD.MOV.U32 R106, RZ, RZ, R125 ;  /* 0x000000ffff6a7224 */ /* 0x000fc600078e007d */
[----:B------:R1:W-:Y:S01]  /*63d0*/  MUFU.EX2 R248, R3 ;  /* 0x0000000300f87308 */ /* 0x0003e20000000800 */
[C---:B------:R-:W-:Y:S01]  /*63e0*/  HMMA.16816.F32 R144, R4.reuse, R38, R40 ;  /* 0x000000260490723c */ /* 0x040fe20000001828 */
[----:B------:R-:W2:Y:S07]  /*63f0*/  LDSM.16.MT88.4 R40, [R194+0x2800] ;  /* 0x00280000c228783b */ /* 0x000eae0000004200 */
[----:B------:R-:W-:Y:S01]  /*6400*/  HMMA.16816.F32 R136, R4, R36, R44 ;  /* 0x000000240488723c */ /* 0x000fe2000000182c */
[----:B------:R-:W3:Y:S01]  /*6410*/  LDSM.16.MT88.4 R44, [R193+0x2800] ;  /* 0x00280000c12c783b */ /* 0x000ee20000004200 */
[----:B-1----:R-:W-:-:S06]  /*6420*/  FFMA.FTZ R3, R105, c[0x0][0x2d0], -R2 ;  /* 0x0000b40069037a23 */ /* 0x002fcc0000010802 */
[C---:B------:R-:W-:Y:S01]  /*6430*/  HMMA.16816.F32 R224, R4.reuse, R32, R24 ;  /* 0x0000002004e0723c */ /* 0x040fe20000001818 */
[----:B------:R-:W-:Y:S01]  /*6440*/  IMAD.MOV.U32 R105, RZ, RZ, R124 ;  /* 0x000000ffff697224 */ /* 0x000fe200078e007c */
[----:B------:R1:W4:Y:S06]  /*6450*/  MUFU.EX2 R239, R3 ;  /* 0x0000000300ef7308 */ /* 0x00032c0000000800 */
[----:B------:R-:W-:Y:S08]  /*6460*/  HMMA.16816.F32 R152, R4, R34, R20 ;  /* 0x000000220498723c */ /* 0x000ff00000001814 */
[----:B------:R-:W-:Y:S01]  /*6470*/  HMMA.16816.F32 R36, R8, R30, RZ ;  /* 0x0000001e0824723c */ /* 0x000fe200000018ff */
[----:B-1----:R-:W-:-:S04]  /*6480*/  FFMA.FTZ R3, R104, c[0x0][0x2d0], -R2 ;  /* 0x0000b40068037a23 */ /* 0x002fc80000010802 */
[----:B------:R1:W-:Y:S03]  /*6490*/  MUFU.EX2 R250, R3 ;  /* 0x0000000300fa7308 */ /* 0x0003e60000000800 */
[C---:B------:R-:W-:Y:S08]  /*64a0*/  HMMA.16816.F32 R24, R8.reuse, R68, RZ ;  /* 0x000000440818723c */ /* 0x040ff000000018ff */
[----:B------:R-:W-:Y:S01]  /*64b0*/  HMMA.16816.F32 R20, R8, R70, RZ ;  /* 0x000000460814723c */ /* 0x000fe200000018ff */
[----:B------:R-:W5:Y:S01]  /*64c0*/  LDSM.16.MT88.4 R68, [R196+0x2000] ;  /* 0x00200000c444783b */ /* 0x000f620000004200 */
[----:B-1----:R-:W-:-:S06]  /*64d0*/  FFMA.FTZ R3, R103, c[0x0][0x2d0], -R2 ;  /* 0x0000b40067037a23 */ /* 0x002fcc0000010802 */
[----:B------:R-:W-:Y:S01]  /*64e0*/  HMMA.16816.F32 R28, R8, R62, RZ ;  /* 0x0000003e081c723c */ /* 0x000fe200000018ff */
[----:B------:R1:W1:Y:S07]  /*64f0*/  MUFU.EX2 R249, R3 ;  /* 0x0000000300f97308 */ /* 0x00026e0000000800 */
[----:B------:R-:W-:Y:S08]  /*6500*/  HMMA.16816.F32 R220, R4, R72, R16 ;  /* 0x0000004804dc723c */ /* 0x000ff00000001810 */
[----:B------:R-:W-:Y:S01]  /*6510*/  HMMA.16816.F32 R32, R8, R60, RZ ;  /* 0x0000003c0820723c */ /* 0x000fe200000018ff */
[----:B-1----:R-:W-:-:S04]  /*6520*/  FFMA.FTZ R3, R83, c[0x0][0x2d0], -R0 ;  /* 0x0000b40053037a23 */ /* 0x002fc80000010800 */
[----:B------:R1:W-:Y:S03]  /*6530*/  MUFU.EX2 R125, R3 ;  /* 0x00000003007d7308 */ /* 0x0003e60000000800 */
[C---:B------:R-:W-:Y:S08]  /*6540*/  HMMA.16816.F32 R16, R8.reuse, R76, RZ ;  /* 0x0000004c0810723c */ /* 0x040ff000000018ff */
[----:B------:R-:W-:Y:S01]  /*6550*/  HMMA.16816.F32 R60, R8, R78, RZ ;  /* 0x0000004e083c723c */ /* 0x000fe200000018ff */
[----:B-1----:R-:W-:-:S07]  /*6560*/  FADD.FTZ R3, R111, R110 ;  /* 0x0000006e6f037221 */ /* 0x002fce0000010000 */
[----:B------:R-:W-:Y:S01]  /*6570*/  HMMA.16816.F32 R160, R4, R74, R64 ;  /* 0x0000004a04a0723c */ /* 0x000fe20000001840 */
[----:B------:R-:W1:Y:S01]  /*6580*/  LDSM.16.MT88.4 R64, [R193+0x4000] ;  /* 0x00400000c140783b */ /* 0x000e620000004200 */
[----:B------:R-:W-:Y:S02]  /*6590*/  FADD.FTZ R229, R229, R3 ;  /* 0x00000003e5e57221 */ /* 0x000fe40000010000 */
[----:B------:R-:W-:-:S04]  /*65a0*/  FFMA.FTZ R3, R100, c[0x0][0x2d0], -R0 ;  /* 0x0000b40064037a23 */ /* 0x000fc80000010800 */
[C---:B--2---:R-:W-:Y:S01]  /*65b0*/  HMMA.16816.F32 R180, R4.reuse, R40, R24 ;  /* 0x0000002804b4723c */ /* 0x044fe20000001818 */
[----:B------:R-:W2:Y:S07]  /*65c0*/  LDSM.16.MT88.4 R24, [R196+0x2800] ;  /* 0x00280000c418783b */ /* 0x000eae0000004200 */
[C---:B---3--:R-:W-:Y:S01]  /*65d0*/  HMMA.16816.F32 R72, R4.reuse, R46, R28 ;  /* 0x0000002e0448723c */ /* 0x048fe2000000181c */
[----:B------:R-:W3:Y:S07]  /*65e0*/  LDSM.16.MT88.4 R28, [R194+0x4000] ;  /* 0x00400000c21c783b */ /* 0x000eee0000004200 */
[C---:B------:R-:W-:Y:S01]  /*65f0*/  HMMA.16816.F32 R184, R4.reuse, R44, R32 ;  /* 0x0000002c04b8723c */ /* 0x040fe20000001820 */
[----:B------:R-:W1:Y:S07]  /*6600*/  LDSM.16.MT88.4 R44, [R193+0x4800] ;  /* 0x00480000c12c783b */ /* 0x000e6e0000004200 */
[C---:B------:R-:W-:Y:S08]  /*6610*/  HMMA.16816.F32 R176, R4.reuse, R56, R16 ;  /* 0x0000003804b0723c */ /* 0x040ff00000001810 */
[C---:B------:R-:W-:Y:S01]  /*6620*/  HMMA.16816.F32 R168, R4.reuse, R58, R60 ;  /* 0x0000003a04a8723c */ /* 0x040fe2000000183c */
[----:B------:R-:W2:Y:S04]  /*6630*/  LDSM.16.MT88.4 R56, [R197+0x4000] ;  /* 0x00400000c538783b */ /* 0x000ea80000004200 */
[----:B------:R-:W-:Y:S03]  /*6640*/  LDSM.16.MT88.4 R60, [R196+0x4000] ;  /* 0x00400000c43c783b */ /* 0x000fe60000004200 */
[----:B------:R-:W-:Y:S01]  /*6650*/  HMMA.16816.F32 R76, R4, R42, R20 ;  /* 0x0000002a044c723c */ /* 0x000fe20000001814 */
[----:B------:R-:W2:Y:S07]  /*6660*/  LDSM.16.MT88.4 R40, [R194+0x4800] ;  /* 0x00480000c228783b */ /* 0x000eae0000004200 */
[C---:B-----5:R-:W-:Y:S08]  /*6670*/  HMMA.16816.F32 R20, R8.reuse, R68, RZ ;  /* 0x000000440814723c */ /* 0x060ff000000018ff */
[----:B------:R-:W-:Y:S08]  /*6680*/  HMMA.16816.F32 R16, R8, R70, RZ ;  /* 0x000000460810723c */ /* 0x000ff000000018ff */
[----:B------:R-:W-:Y:S08]  /*6690*/  HMMA.16816.F32 R172, R4, R50, R36 ;  /* 0x0000003204ac723c */ /* 0x000ff00000001824 */
[----:B-1----:R-:W-:Y:S08]  /*66a0*/  HMMA.16816.F32 R36, R8, R64, RZ ;  /* 0x000000400824723c */ /* 0x002ff000000018ff */
[C---:B------:R-:W-:Y:S01]  /*66b0*/  HMMA.16816.F32 R188, R4.reuse, R48, R52 ;  /* 0x0000003004bc723c */ /* 0x040fe20000001834 */
[----:B------:R-:W1:Y:S04]  /*66c0*/  LDSM.16.MT88.4 R52, [R197+0x4800] ;  /* 0x00480000c534783b */ /* 0x000e680000004200 */
[----:B------:R-:W-:Y:S03]  /*66d0*/  LDSM.16.MT88.4 R48, [R196+0x4800] ;  /* 0x00480000c430783b */ /* 0x000fe60000004200 */
[----:B--2---:R-:W-:Y:S08]  /*66e0*/  HMMA.16816.F32 R164, R4, R24, R20 ;  /* 0x0000001804a4723c */ /* 0x004ff00000001814 */
[C---:B------:R-:W-:Y:S01]  /*66f0*/  HMMA.16816.F32 R32, R8.reuse, R66, RZ ;  /* 0x000000420820723c */ /* 0x040fe200000018ff */
[----:B------:R-:W2:Y:S07]  /*6700*/  LDSM.16.MT88.4 R64, [R193+0x6000] ;  /* 0x00600000c140783b */ /* 0x000eae0000004200 */
[----:B---3--:R-:W-:Y:S08]  /*6710*/  HMMA.16816.F32 R20, R8, R28, RZ ;  /* 0x0000001c0814723c */ /* 0x008ff000000018ff */
[----:B------:R-:W-:Y:S08]  /*6720*/  HMMA.16816.F32 R156, R4, R26, R16 ;  /* 0x0000001a049c723c */ /* 0x000ff00000001810 */
[----:B------:R-:W-:Y:S08]  /*6730*/  HMMA.16816.F32 R16, R8, R30, RZ ;  /* 0x0000001e0810723c */ /* 0x000ff000000018ff */
[----:B------:R-:W-:Y:S01]  /*6740*/  HMMA.16816.F32 R148, R4, R44, R36 ;  /* 0x0000002c0494723c */ /* 0x000fe20000001824 */
[----:B------:R-:W3:Y:S07]  /*6750*/  LDSM.16.MT88.4 R36, [R194+0x6000] ;  /* 0x00600000c224783b */ /* 0x000eee0000004200 */
[----:B------:R-:W-:Y:S08]  /*6760*/  HMMA.16816.F32 R28, R8, R58, RZ ;  /* 0x0000003a081c723c */ /* 0x000ff000000018ff */
[C---:B------:R-:W-:Y:S01]  /*6770*/  HMMA.16816.F32 R128, R4.reuse, R46, R32 ;  /* 0x0000002e0480723c */ /* 0x040fe20000001820 */
[----:B------:R-:W5:Y:S07]  /*6780*/  LDSM.16.MT88.4 R44, [R193+0x6800] ;  /* 0x00680000c12c783b */ /* 0x000f6e0000004200 */
[----:B------:R-:W-:Y:S08]  /*6790*/  HMMA.16816.F32 R140, R4, R40, R20 ;  /* 0x00000028048c723c */ /* 0x000ff00000001814 */
[C---:B------:R-:W-:Y:S08]  /*67a0*/  HMMA.16816.F32 R20, R8.reuse, R62, RZ ;  /* 0x0000003e0814723c */ /* 0x040ff000000018ff */
[----:B------:R-:W-:Y:S08]  /*67b0*/  HMMA.16816.F32 R32, R8, R56, RZ ;  /* 0x000000380820723c */ /* 0x000ff000000018ff */
[C---:B-1----:R-:W-:Y:S01]  /*67c0*/  HMMA.16816.F32 R112, R4.reuse, R54, R28 ;  /* 0x000000360470723c */ /* 0x042fe2000000181c */
[----:B------:R-:W1:Y:S07]  /*67d0*/  LDSM.16.MT88.4 R28, [R194+0x6800] ;  /* 0x00680000c21c783b */ /* 0x000e6e0000004200 */
[----:B------:R-:W-:Y:S08]  /*67e0*/  HMMA.16816.F32 R120, R4, R42, R16 ;  /* 0x0000002a0478723c */ /* 0x000ff00000001810 */
[----:B--2---:R-:W-:Y:S08]  /*67f0*/  HMMA.16816.F32 R16, R8, R64, RZ ;  /* 0x000000400810723c */ /* 0x004ff000000018ff */
[C---:B------:R-:W-:Y:S08]  /*6800*/  HMMA.16816.F32 R92, R4.reuse, R50, R20 ;  /* 0x00000032045c723c */ /* 0x040ff00000001814 */
[----:B------:R-:W-:Y:S01]  /*6810*/  HMMA.16816.F32 R116, R4, R52, R32 ;  /* 0x000000340474723c */ /* 0x000fe20000001820 */
[----:B------:R-:W2:Y:S07]  /*6820*/  LDSM.16.MT88.4 R32, [R197+0x6000] ;  /* 0x00600000c520783b */ /* 0x000eae0000004200 */
[C---:B---3--:R-:W-:Y:S08]  /*6830*/  HMMA.16816.F32 R20, R8.reuse, R36, RZ ;  /* 0x000000240814723c */ /* 0x048ff000000018ff */
[----:B------:R-:W-:Y:S08]  /*6840*/  HMMA.16816.F32 R24, R8, R60, RZ ;  /* 0x0000003c0818723c */ /* 0x000ff000000018ff */
[----:B-----5:R-:W-:Y:S08]  /*6850*/  HMMA.16816.F32 R88, R4, R44, R16 ;  /* 0x0000002c0458723c */ /* 0x020ff00000001810 */
[----:B------:R-:W-:Y:S08]  /*6860*/  HMMA.16816.F32 R16, R8, R38, RZ ;  /* 0x000000260810723c */ /* 0x000ff000000018ff */
[C---:B-1----:R-:W-:Y:S01]  /*6870*/  HMMA.16816.F32 R56, R4.reuse, R28, R20 ;  /* 0x0000001c0438723c */ /* 0x042fe20000001814 */
[----:B------:R-:W1:Y:S07]  /*6880*/  LDSM.16.MT88.4 R20, [R197+0x6800] ;  /* 0x00680000c514783b */ /* 0x000e6e0000004200 */
[----:B------:R-:W-:Y:S08]  /*6890*/  HMMA.16816.F32 R96, R4, R48, R24 ;  /* 0x000000300460723c */ /* 0x000ff00000001818 */
[----:B------:R-:W-:Y:S08]  /*68a0*/  HMMA.16816.F32 R24, R8, R66, RZ ;  /* 0x000000420818723c */ /* 0x000ff000000018ff */
[----:B------:R-:W-:Y:S08]  /*68b0*/  HMMA.16816.F32 R52, R4, R30, R16 ;  /* 0x0000001e0434723c */ /* 0x000ff00000001810 */
[----:B--2---:R-:W-:Y:S08]  /*68c0*/  HMMA.16816.F32 R16, R8, R32, RZ ;  /* 0x000000200810723c */ /* 0x004ff000000018ff */
[C---:B------:R-:W-:Y:S11]  /*68d0*/  HMMA.16816.F32 R60, R4.reuse, R46, R24 ;  /* 0x0000002e043c723c */ /* 0x040ff60000001818 */
[----:B------:R-:W-:Y:S05]  /*68e0*/  @!UPT UIADD3 URZ, URZ, URZ, URZ ;  /* 0x0000003f3f3ff290 */ /* 0x000fea000fffe03f */
[----:B-1----:R-:W-:Y:S08]  /*68f0*/  HMMA.16816.F32 R44, R4, R20, R16 ;  /* 0x00000014042c723c */ /* 0x002ff00000001810 */
[----:B------:R-:W-:Y:S11]  /*6900*/  HMMA.16816.F32 R16, R8, R34, RZ ;  /* 0x000000220810723c */ /* 0x000ff600000018ff */
[----:B------:R-:W-:Y:S11]  /*6910*/  @!UPT UIADD3 URZ, URZ, URZ, URZ ;  /* 0x0000003f3f3ff290 */ /* 0x000ff6000fffe03f */
[----:B------:R-:W-:Y:S02]  /*6920*/  @!UPT UIADD3 URZ, URZ, URZ, URZ ;  /* 0x0000003f3f3ff290 */ /* 0x000fe4000fffe03f */
[----:B------:R-:W-:Y:S01]  /*6930*/  HMMA.16816.F32 R36, R4, R22, R16 ;  /* 0x000000160424723c */ /* 0x000fe20000001810 */
[----:B------:R-:W1:Y:S07]  /*6940*/  LDSM.16.MT88.4 R16, [R196+0x6000] ;  /* 0x00600000c410783b */ /* 0x000e6e0000004200 */
[C---:B-1----:R-:W-:Y:S08]  /*6950*/  HMMA.16816.F32 R20, R8.reuse, R16, RZ ;  /* 0x000000100814723c */ /* 0x042ff000000018ff */
[----:B------:R-:W-:Y:S01]  /*6960*/  HMMA.16816.F32 R8, R8, R18, RZ ;  /* 0x000000120808723c */ /* 0x000fe200000018ff */
[----:B------:R-:W1:Y:S11]  /*6970*/  LDSM.16.MT88.4 R16, [R196+0x6800] ;  /* 0x00680000c410783b */ /* 0x000e760000004200 */
[----:B------:R-:W-:Y:S04]  /*6980*/  @!UPT UIADD3 URZ, URZ, URZ, URZ ;  /* 0x0000003f3f3ff290 */ /* 0x000fe8000fffe03f */
[C---:B-1----:R-:W-:Y:S07]  /*6990*/  HMMA.16816.F32 R28, R4.reuse, R16, R20 ;  /* 0x00000010041c723c */ /* 0x042fee0000001814 */
[----:B------:R-:W-:Y:S01]  /*69a0*/  FFMA.FTZ R17, R108, c[0x0][0x2d0], -R2 ;  /* 0x0000b4006c117a23 */ /* 0x000fe20000010802 */
[----:B------:R-:W-:Y:S01]  /*69b0*/  HMMA.16816.F32 R20, R4, R18, R8 ;  /* 0x000000120414723c */ /* 0x000fe20000001808 */
[----:B------:R-:W1:Y:S01]  /*69c0*/  LDSM.16.MT88.4 R8, [R193+0x1000] ;  /* 0x00100000c108783b */ /* 0x000e620000004200 */
[----:B------:R-:W-:-:S03]  /*69d0*/  FFMA.FTZ R16, R82, c[0x0][0x2d0], -R0 ;  /* 0x0000b40052107a23 */ /* 0x000fc60000010800 */
[----:B------:R-:W-:Y:S02]  /*69e0*/  MUFU.EX2 R17, R17 ;  /* 0x0000001100117308 */ /* 0x000fe40000000800 */
[--C-:B------:R-:W-:Y:S01]  /*69f0*/  FFMA.FTZ R19, R107, c[0x0][0x2d0], -R2.reuse ;  /* 0x0000b4006b137a23 */ /* 0x100fe20000010802 */
[----:B----4-:R-:W-:Y:S01]  /*6a00*/  F2FP.PACK_AB R4, R239, R248 ;  /* 0x000000f8ef04723e */ /* 0x010fe200000000ff */
[----:B------:R-:W-:Y:S01]  /*6a10*/  FFMA.FTZ R18, R109, c[0x0][0x2d0], -R2 ;  /* 0x0000b4006d127a23 */ /* 0x000fe20000010802 */
[----:B------:R-:W-:Y:S01]  /*6a20*/  F2FP.PACK_AB R6, R249, R250 ;  /* 0x000000faf906723e */ /* 0x000fe200000000ff */
[--C-:B------:R-:W-:Y:S02]  /*6a30*/  FFMA.FTZ R2, R84, c[0x0][0x2d0], -R0.reuse ;  /* 0x0000b40054027a23 */ /* 0x100fe40000010800 */
[----:B------:R-:W-:Y:S08]  /*6a40*/  MUFU.EX2 R19, R19 ;  /* 0x0000001300137308 */ /* 0x000ff00000000800 */
[----:B------:R2:W3:Y:S08]  /*6a50*/  MUFU.EX2 R124, R2 ;  /* 0x00000002007c7308 */ /* 0x0004f00000000800 */
[----:B------:R-:W-:Y:S01]  /*6a60*/  MUFU.EX2 R18, R18 ;  /* 0x0000001200127308 */ /* 0x000fe20000000800 */
[----:B--2---:R-:W-:Y:S01]  /*6a70*/  FFMA.FTZ R2, R85, c[0x0][0x2d0], -R0 ;  /* 0x0000b40055027a23 */ /* 0x004fe20000010800 */
[----:B---3--:R-:W-:-:S06]  /*6a80*/  F2FP.PACK_AB R5, R124, R125 ;  /* 0x0000007d7c05723e */ /* 0x008fcc00000000ff */
[----:B------:R2:W-:Y:S02]  /*6a90*/  MUFU.EX2 R133, R2 ;  /* 0x0000000200857308 */ /* 0x0005e40000000800 */
[----:B--2---:R-:W-:-:S06]  /*6aa0*/  FFMA.FTZ R2, R86, c[0x0][0x2d0], -R0 ;  /* 0x0000b40056027a23 */ /* 0x004fcc0000010800 */
[----:B------:R-:W2:Y:S02]  /*6ab0*/  MUFU.EX2 R134, R2 ;  /* 0x0000000200867308 */ /* 0x000ea40000000800 */
[----:B--2---:R-:W-:Y:S01]  /*6ac0*/  F2FP.PACK_AB R7, R134, R133 ;  /* 0x000000858607723e */ /* 0x004fe200000000ff */
[----:B------:R-:W-:Y:S02]  /*6ad0*/  FADD.FTZ R2, R80, R13 ;  /* 0x0000000d50027221 */ /* 0x000fe40000010000 */
[----:B------:R-:W-:Y:S02]  /*6ae0*/  FFMA.FTZ R13, R101, c[0x0][0x2d0], -R0 ;  /* 0x0000b400650d7a23 */ /* 0x000fe40000010800 */
[----:B------:R-:W-:Y:S02]  /*6af0*/  FADD.FTZ R0, R81, R2 ;  /* 0x0000000251007221 */ /* 0x000fe40000010000 */
[----:B-1----:R-:W-:Y:S01]  /*6b00*/  HMMA.16816.F32 R136, R4, R8, R136 ;  /* 0x000000080488723c */ /* 0x002fe20000001888 */
[----:B------:R-:W-:-:S02]  /*6b10*/  IMAD.MOV.U32 R2, RZ, RZ, R240 ;  /* 0x000000ffff027224 */ /* 0x000fc400078e00f0 */
[----:B------:R-:W-:Y:S02]  /*6b20*/  FADD.FTZ R0, R228, R0 ;  /* 0x00000000e4007221 */ /* 0x000fe40000010000 */
[----:B------:R-:W-:Y:S02]  /*6b30*/  FADD.FTZ R2, R2, R229 ;  /* 0x000000e502027221 */ /* 0x000fe40000010000 */
[----:B------:R-:W-:Y:S01]  /*6b40*/  FADD.FTZ R0, R135, R0 ;  /* 0x0000000087007221 */ /* 0x000fe20000010000 */
[----:B------:R-:W-:Y:S01]  /*6b50*/  HMMA.16816.F32 R24, R4, R10, R144 ;  /* 0x0000000a0418723c */ /* 0x000fe20000001890 */
[----:B------:R-:W1:Y:S02]  /*6b60*/  LDSM.16.MT88.4 R8, [R194+0x1000] ;  /* 0x00100000c208783b */ /* 0x000e640000004200 */
[----:B------:R-:W-:-:S04]  /*6b70*/  FADD.FTZ R0, R127, R0 ;  /* 0x000000007f007221 */ /* 0x000fc80000010000 */
[----:B------:R-:W-:-:S04]  /*6b80*/  FADD.FTZ R0, R126, R0 ;  /* 0x000000007e007221 */ /* 0x000fc80000010000 */
[----:B------:R-:W-:-:S04]  /*6b90*/  FADD.FTZ R0, R237, R0 ;  /* 0x00000000ed007221 */ /* 0x000fc80000010000 */
[----:B------:R-:W-:-:S04]  /*6ba0*/  FADD.FTZ R0, R125, R0 ;  /* 0x000000007d007221 */ /* 0x000fc80000010000 */
[----:B------:R-:W-:-:S04]  /*6bb0*/  FADD.FTZ R0, R124, R0 ;  /* 0x000000007c007221 */ /* 0x000fc80000010000 */
[----:B------:R-:W-:-:S04]  /*6bc0*/  FADD.FTZ R0, R133, R0 ;  /* 0x0000000085007221 */ /* 0x000fc80000010000 */
        /* <DEDUP_REMOVED lines=20> */
[----:B------:R-:W-:Y:S01]  /*6d10*/  IMAD.MOV.U32 R167, RZ, RZ, R105 ;  /* 0x000000ffffa77224 */ /* 0x000fe200078e0069 */
[----:B------:R-:W-:Y:S01]  /*6d20*/  HMMA.16816.F32 R220, R4, R10, R156 ;  /* 0x0000000a04dc723c */ /* 0x000fe2000000189c */
[----:B------:R-:W1:Y:S01]  /*6d30*/  LDSM.16.MT88.4 R8, [R193+0x5000] ;  /* 0x00500000c108783b */ /* 0x000e620000004200 */
[----:B------:R-:W-:-:S02]  /*6d40*/  IMAD.MOV.U32 R166, RZ, RZ, R106 ;  /* 0x000000ffffa67224 */ /* 0x000fc400078e006a */
[----:B------:R-:W-:Y:S02]  /*6d50*/  IMAD.MOV.U32 R165, RZ, RZ, R243 ;  /* 0x000000ffffa57224 */ /* 0x000fe400078e00f3 */
[----:B------:R-:W-:Y:S02]  /*6d60*/  IMAD.MOV.U32 R164, RZ, RZ, R242 ;  /* 0x000000ffffa47224 */ /* 0x000fe400078e00f2 */
[----:B------:R-:W-:Y:S02]  /*6d70*/  IMAD.MOV.U32 R159, RZ, RZ, R241 ;  /* 0x000000ffff9f7224 */ /* 0x000fe400078e00f1 */
[----:B------:R-:W-:Y:S02]  /*6d80*/  IMAD.MOV.U32 R229, RZ, RZ, R166 ;  /* 0x000000ffffe57224 */ /* 0x000fe400078e00a6 */
[----:B------:R-:W-:Y:S02]  /*6d90*/  FADD.FTZ R2, R159, R2 ;  /* 0x000000029f027221 */ /* 0x000fe40000010000 */
[----:B------:R-:W-:Y:S02]  /*6da0*/  LDSM.16.MT88.4 R156, [R197+0x1800] ;  /* 0x00180000c59c783b */ /* 0x000fe40000004200 */
[----:B------:R-:W-:-:S04]  /*6db0*/  FADD.FTZ R2, R252, R2 ;  /* 0x00000002fc027221 */ /* 0x000fc80000010000 */
[----:B------:R-:W-:Y:S01]  /*6dc0*/  FADD.FTZ R2, R251, R2 ;  /* 0x00000002fb027221 */ /* 0x000fe20000010000 */
[C---:B-1----:R-:W-:Y:S01]  /*6dd0*/  HMMA.16816.F32 R180, R4.reuse, R8, R148 ;  /* 0x0000000804b4723c */ /* 0x042fe20000001894 */
[----:B------:R-:W-:Y:S07]  /*6de0*/  LDSM.16.MT88.4 R148, [R194+0x1800] ;  /* 0x00180000c294783b */ /* 0x000fee0000004200 */
[----:B------:R-:W-:Y:S01]  /*6df0*/  HMMA.16816.F32 R100, R4, R10, R128 ;  /* 0x0000000a0464723c */ /* 0x000fe20000001880 */
[----:B------:R-:W1:Y:S06]  /*6e00*/  LDSM.16.MT88.4 R8, [R194+0x5000] ;  /* 0x00500000c208783b */ /* 0x000e6c0000004200 */
[----:B------:R-:W-:-:S02]  /*6e10*/  F2FP.PACK_AB R128, R18, R19 ;  /* 0x000000131280723e */ /* 0x000fc400000000ff */
[----:B------:R-:W-:Y:S01]  /*6e20*/  F2FP.PACK_AB R130, R15, R17 ;  /* 0x000000110f82723e */ /* 0x000fe200000000ff */
[C---:B-1----:R-:W-:Y:S01]  /*6e30*/  HMMA.16816.F32 R104, R4.reuse, R8, R140 ;  /* 0x000000080468723c */ /* 0x042fe2000000188c */
[----:B------:R-:W-:Y:S07]  /*6e40*/  LDSM.16.MT88.4 R140, [R193+0x1800] ;  /* 0x00180000c18c783b */ /* 0x000fee0000004200 */
        /* <DEDUP_REMOVED lines=21> */
[----:B------:R1:W-:Y:S07]  /*6fa0*/  MUFU.EX2 R8, R13 ;  /* 0x0000000d00087308 */ /* 0x0003ee0000000800 */
[----:B------:R-:W-:Y:S01]  /*6fb0*/  HMMA.16816.F32 R20, R4, R10, R20 ;  /* 0x0000000a0414723c */ /* 0x000fe20000001814 */
[----:B------:R2:W3:Y:S01]  /*6fc0*/  MUFU.EX2 R9, R3 ;  /* 0x0000000300097308 */ /* 0x0004e20000000800 */
[----:B------:R-:W-:Y:S07]  /*6fd0*/  LDSM.16.MT88.4 R4, [R196+0x7800] ;  /* 0x00780000c404783b */ /* 0x000fee0000004200 */
[----:B------:R4:W-:Y:S01]  /*6fe0*/  MUFU.EX2 R10, R14 ;  /* 0x0000000e000a7308 */ /* 0x0009e20000000800 */
[----:B-1----:R-:W-:-:S02]  /*6ff0*/  IMAD.MOV.U32 R13, RZ, RZ, R164 ;  /* 0x000000ffff0d7224 */ /* 0x002fc400078e00a4 */
[----:B--2---:R-:W-:-:S05]  /*7000*/  IMAD.MOV.U32 R3, RZ, RZ, R167 ;  /* 0x000000ffff037224 */ /* 0x004fca00078e00a7 */
[----:B------:R-:W1:Y:S01]  /*7010*/  MUFU.EX2 R11, R16 ;  /* 0x00000010000b7308 */ /* 0x000e620000000800 */
[----:B---3--:R-:W-:Y:S01]  /*7020*/  F2FP.PACK_AB R129, R9, R8 ;  /* 0x000000080981723e */ /* 0x008fe200000000ff */
[----:B------:R-:W-:Y:S02]  /*7030*/  FADD.FTZ R2, R3, R2 ;  /* 0x0000000203027221 */ /* 0x000fe40000010000 */
[----:B------:R-:W-:Y:S02]  /*7040*/  IMAD.MOV.U32 R3, RZ, RZ, c[0x0][0x2c4] ;  /* 0x0000b100ff037624 */ /* 0x000fe400078e00ff */
[----:B----4-:R-:W-:Y:S02]  /*7050*/  IMAD.MOV.U32 R14, RZ, RZ, R165 ;  /* 0x000000ffff0e7224 */ /* 0x010fe400078e00a5 */
[----:B------:R-:W2:Y:S01]  /*7060*/  LDSM.16.MT88.4 R164, [R196+0x1800] ;  /* 0x00180000c4a4783b */ /* 0x000ea20000004200 */
[----:B------:R-:W-:Y:S01]  /*7070*/  FADD.FTZ R2, R248, R2 ;  /* 0x00000002f8027221 */ /* 0x000fe20000010000 */
[----:B------:R-:W-:-:S03]  /*7080*/  ISETP.NE.AND P1, PT, R3, 0x1, PT ;  /* 0x000000010300780c */ /* 0x000fc60003f25270 */
[----:B------:R-:W-:Y:S01]  /*7090*/  FADD.FTZ R2, R239, R2 ;  /* 0x00000002ef027221 */ /* 0x000fe20000010000 */
[----:B-1----:R-:W-:-:S03]  /*70a0*/  F2FP.PACK_AB R131, R11, R10 ;  /* 0x0000000a0b83723e */ /* 0x002fc600000000ff */
[----:B------:R-:W-:-:S04]  /*70b0*/  FADD.FTZ R2, R250, R2 ;  /* 0x00000002fa027221 */ /* 0x000fc80000010000 */
[----:B------:R-:W-:Y:S01]  /*70c0*/  FADD.FTZ R2, R249, R2 ;  /* 0x00000002f9027221 */ /* 0x000fe20000010000 */
[C---:B------:R-:W-:Y:S01]  /*70d0*/  HMMA.16816.F32 R52, R128.reuse, R56, R80 ;  /* 0x000000388034723c */ /* 0x040fe20000001850 */
[----:B------:R-:W-:Y:S02]  /*70e0*/  LDSM.16.MT88.4 R80, [R194+0x5800] ;  /* 0x00580000c250783b */ /* 0x000fe40000004200 */
[----:B------:R-:W-:Y:S02]  /*70f0*/  FADD.FTZ R3, R19, R2 ;  /* 0x0000000213037221 */ /* 0x000fe40000010000 */
[----:B------:R-:W-:Y:S02]  /*7100*/  FADD.FTZ R2, R8, R0 ;  /* 0x0000000008027221 */ /* 0x000fe40000010000 */
[----:B------:R-:W-:Y:S01]  /*7110*/  IMAD.MOV.U32 R0, RZ, RZ, R229 ;  /* 0x000000ffff007224 */ /* 0x000fe200078e00e5 */
[C---:B------:R-:W-:Y:S08]  /*7120*/  HMMA.16816.F32 R152, R128.reuse, R156, R152 ;  /* 0x0000009c8098723c */ /* 0x040ff00000001898 */
[C---:B------:R-:W-:Y:S01]  /*7130*/  HMMA.16816.F32 R156, R128.reuse, R158, R40 ;  /* 0x0000009e809c723c */ /* 0x040fe20000001828 */
[----:B------:R-:W1:Y:S07]  /*7140*/  LDSM.16.MT88.4 R40, [R193+0x3800] ;  /* 0x00380000c128783b */ /* 0x000e6e0000004200 */
[C---:B------:R-:W-:Y:S08]  /*7150*/  HMMA.16816.F32 R92, R128.reuse, R96, R176 ;  /* 0x00000060805c723c */ /* 0x040ff000000018b0 */
[C---:B--2---:R-:W-:Y:S08]  /*7160*/  HMMA.16816.F32 R160, R128.reuse, R164, R160 ;  /* 0x000000a480a0723c */ /* 0x044ff000000018a0 */
[C---:B------:R-:W-:Y:S01]  /*7170*/  HMMA.16816.F32 R164, R128.reuse, R166, R48 ;  /* 0x000000a680a4723c */ /* 0x040fe20000001830 */
[----:B------:R-:W2:Y:S07]  /*7180*/  LDSM.16.MT88.4 R48, [R194+0x3800] ;  /* 0x00380000c230783b */ /* 0x000eae0000004200 */
[C---:B------:R-:W-:Y:S01]  /*7190*/  HMMA.16816.F32 R96, R128.reuse, R98, R120 ;  /* 0x000000628060723c */ /* 0x040fe20000001878 */
[----:B------:R-:W-:Y:S07]  /*71a0*/  LDSM.16.MT88.4 R120, [R197+0x7800] ;  /* 0x00780000c578783b */ /* 0x000fee0000004200 */
[C---:B------:R-:W-:Y:S07]  /*71b0*/  HMMA.16816.F32 R124, R128.reuse, R4, R28 ;  /* 0x00000004807c723c */ /* 0x040fee000000181c */
[----:B------:R-:W-:Y:S01]  /*71c0*/  @P1 IMAD.HI.U32 R4, R229, c[0x0][0x2c8], RZ ;  /* 0x0000b200e5041a27 */ /* 0x000fe200078e00ff */
[----:B-1----:R-:W-:Y:S01]  /*71d0*/  HMMA.16816.F32 R36, R128, R40, R64 ;  /* 0x000000288024723c */ /* 0x002fe20000001840 */
[----:B------:R-:W-:Y:S02]  /*71e0*/  LDSM.16.MT88.4 R64, [R196+0x3800] ;  /* 0x00380000c440783b */ /* 0x000fe40000004200 */
[----:B------:R-:W-:Y:S01]  /*71f0*/  FADD.FTZ R5, R18, R3 ;  /* 0x0000000312057221 */ /* 0x000fe20000010000 */
[----:B------:R-:W-:Y:S01]  /*7200*/  @P1 SHF.R.U32.HI R0, RZ, c[0x0][0x2cc], R4 ;  /* 0x0000b300ff001a19 */ /* 0x000fe20000011604 */
[----:B------:R-:W-:-:S02]  /*7210*/  FADD.FTZ R3, R9, R2 ;  /* 0x0000000209037221 */ /* 0x000fc40000010000 */
[----:B------:R-:W-:Y:S01]  /*7220*/  IMAD.IADD R2, R13, 0x1, -R14 ;  /* 0x000000010d027824 */ /* 0x000fe200078e0a0e */
[C---:B------:R-:W-:Y:S01]  /*7230*/  HMMA.16816.F32 R40, R128.reuse, R42, R68 ;  /* 0x0000002a8028723c */ /* 0x040fe20000001844 */
[----:B------:R-:W-:Y:S02]  /*7240*/  FADD.FTZ R4, R17, R5 ;  /* 0x0000000511047221 */ /* 0x000fe40000010000 */
[----:B------:R-:W-:Y:S02]  /*7250*/  FADD.FTZ R3, R10, R3 ;  /* 0x000000030a037221 */ /* 0x000fe40000010000 */
[----:B------:R-:W-:Y:S02]  /*7260*/  IMAD.IADD R2, R2, 0x1, R0 ;  /* 0x0000000102027824 */ /* 0x000fe400078e0200 */
[----:B------:R-:W-:Y:S01]  /*7270*/  FADD.FTZ R0, R15, R4 ;  /* 0x000000040f007221 */ /* 0x000fe20000010000 */
[----:B------:R-:W-:Y:S01]  /*7280*/  HMMA.16816.F32 R56, R128, R58, R84 ;  /* 0x0000003a8038723c */ /* 0x000fe20000001854 */
[----:B------:R-:W-:-:S03]  /*7290*/  FADD.FTZ R3, R11, R3 ;  /* 0x000000030b037221 */ /* 0x000fc60000010000 */
[----:B------:R1:W-:Y:S04]  /*72a0*/  STL [R1], R0 ;  /* 0x0000000001007387 */ /* 0x0003e80000100800 */
[C---:B--2---:R-:W-:Y:S01]  /*72b0*/  HMMA.16816.F32 R44, R128.reuse, R48, R72 ;  /* 0x00000030802c723c */ /* 0x044fe20000001848 */
[----:B------:R-:W2:Y:S04]  /*72c0*/  LDSM.16.MT88.4 R72, [R193+0x5800] ;  /* 0x00580000c148783b */ /* 0x000ea80000004200 */
[----:B------:R-:W-:Y:S03]  /*72d0*/  STL [R1+0x8], R3 ;  /* 0x0000080301007387 */ /* 0x000fe60000100800 */
[C---:B------:R-:W-:Y:S08]  /*72e0*/  HMMA.16816.F32 R48, R128.reuse, R50, R76 ;  /* 0x000000328030723c */ /* 0x040ff0000000184c */
[----:B------:R-:W-:Y:S01]  /*72f0*/  HMMA.16816.F32 R76, R128, R80, R104 ;  /* 0x00000050804c723c */ /* 0x000fe20000001868 */
[----:B------:R-:W3:Y:S01]  /*7300*/  LDSM.16.MT88.4 R104, [R193+0x7800] ;  /* 0x00780000c168783b */ /* 0x000ee20000004200 */
[----:B-1----:R-:W-:-:S06]  /*7310*/  IADD3 R0, R2, c[0x0][0x328], RZ ;  /* 0x0000ca0002007a10 */ /* 0x002fcc0007ffe0ff */
[C---:B------:R-:W-:Y:S08]  /*7320*/  HMMA.16816.F32 R80, R128.reuse, R82, R108 ;  /* 0x000000528050723c */ /* 0x040ff0000000186c */
[C---:B------:R-:W-:Y:S08]  /*7330*/  HMMA.16816.F32 R136, R128.reuse, R140, R136 ;  /* 0x0000008c8088723c */ /* 0x040ff00000001888 */
[C---:B------:R-:W-:Y:S08]  /*7340*/  HMMA.16816.F32 R144, R128.reuse, R148, R144 ;  /* 0x000000948090723c */ /* 0x040ff00000001890 */
[C---:B--2---:R-:W-:Y:S08]  /*7350*/  HMMA.16816.F32 R68, R128.reuse, R72, R180 ;  /* 0x000000488044723c */ /* 0x044ff000000018b4 */
[C---:B------:R-:W-:Y:S08]  /*7360*/  HMMA.16816.F32 R72, R128.reuse, R74, R100 ;  /* 0x0000004a8048723c */ /* 0x040ff00000001864 */
[C---:B---3--:R-:W-:Y:S08]  /*7370*/  HMMA.16816.F32 R100, R128.reuse, R104, R116 ;  /* 0x000000688064723c */ /* 0x048ff00000001874 */
        /* <DEDUP_REMOVED lines=8> */
[C---:B------:R-:W-:Y:S07]  /*7400*/  HMMA.16816.F32 R64, R128.reuse, R66, R220 ;  /* 0x000000428040723c */ /* 0x040fee00000018dc */
[----:B------:R-:W-:Y:S01]  /*7410*/  IADD3 R220, R238, -0x2, RZ ;  /* 0xfffffffeeedc7810 */ /* 0x000fe20007ffe0ff */
        /* <DEDUP_REMOVED lines=16> */
.L_x_1686:
[----:B------:R-:W-:-:S13]  /*7520*/  ISETP.NE.AND P0, PT, R4, 0x1, PT ;  /* 0x000000010400780c */ /* 0x000fda0003f05270 */
[----:B------:R-:W-:-:S05]  /*7530*/  @P0 IMAD.HI.U32 R2, R3, c[0x0][0x330], RZ ;  /* 0x0000cc0003020a27 */ /* 0x000fca00078e00ff */
[----:B------:R-:W-:Y:S02]  /*7540*/  @P0 SHF.R.U32.HI R3, RZ, c[0x0][0x334], R2 ;  /* 0x0000cd00ff030a19 */ /* 0x000fe40000011602 */
.L_x_1687:
[----:B------:R-:W-:Y:S05]  /*7550*/  BSYNC B0 ;  /* 0x0000000000007941 */ /* 0x000fea0003800000 */
.L_x_1685:
[----:B------:R-:W-:-:S05]  /*7560*/  IMAD R3, R3, R4, c[0x0][0x32c] ;  /* 0x0000cb0003037624 */ /* 0x000fca00078e0204 */
[----:B------:R-:W-:-:S04]  /*7570*/  IMNMX R0, R0, R3, PT ;  /* 0x0000000300007217 */ /* 0x000fc80003800200 */
.L_x_1684:
        /* <DEDUP_REMOVED lines=9> */
.L_x_1697:
[----:B------:R-:W-:Y:S01]  /*7610*/  ISETP.GT.AND P0, PT, R230, R222, PT ;  /* 0x000000dee600720c */ /* 0x000fe20003f04270 */
[----:B------:R-:W-:Y:S04]  /*7620*/  DEPBAR.LE SB0, 0x0 ;  /* 0x000080000000791a */ /* 0x000fe80000000000 */
[----:B------:R-:W-:Y:S01]  /*7630*/  WARPSYNC 0xffffffff ;  /* 0xffffffff00007948 */ /* 0x000fe20003800000 */
[----:B------:R-:W-:Y:S01]  /*7640*/  BAR.SYNC.DEFER_BLOCKING 0x0 ;  /* 0x0000000000007b1d */ /* 0x000fe20000010000 */
[----:B------:R-:W-:Y:S05]  /*7650*/  IMAD.MOV.U32 R241, RZ, RZ, c[0x0][0x2c4] ;  /* 0x0000b100fff17624 */ /* 0x000fea00078e00ff */
[----:B------:R-:W-:Y:S01]  /*7660*/  ISETP.NE.AND P2, PT, R241, 0x1, PT ;  /* 0x00000001f100780c */ /* 0x000fe20003f45270 */
[----:B------:R-:W-:Y:S01]  /*7670*/  @!P0 IMAD.WIDE.U32 R4, R222, c[0x0][0x208], RZ ;  /* 0x00008200de048a25 */ /* 0x000fe200078e00ff */
[----:B--2---:R-:W-:Y:S02]  /*7680*/  @!P0 SHF.R.S32.HI R0, RZ, 0x1f, R222 ;  /* 0x0000001fff008819 */ /* 0x004fe400000114de */
[----:B------:R-:W-:Y:S01]  /*7690*/  @!P0 IADD3 R11, P1, R234, 0x40, RZ ;  /* 0x00000040ea0b8810 */ /* 0x000fe20007f3e0ff */
[----:B------:R-:W-:Y:S02]  /*76a0*/  @!P0 IMAD.MOV.U32 R6, RZ, RZ, c[0x0][0x208] ;  /* 0x00008200ff068624 */ /* 0x000fe400078e00ff */
[----:B------:R-:W-:Y:S02]  /*76b0*/  @!P0 IMAD R0, R0, c[0x0][0x208], RZ ;  /* 0x0000820000008a24 */ /* 0x000fe400078e02ff */
[----:B------:R-:W-:Y:S02]  /*76c0*/  @!P0 IMAD.SHL.U32 R3, R4, 0x40, RZ ;  /* 0x0000004004038824 */ /* 0x000fe400078e00ff */
[----:B------:R-:W-:Y:S02]  /*76d0*/  @!P0 IMAD R0, R222, c[0x0][0x20c], R0 ;  /* 0x00008300de008a24 */ /* 0x000fe400078e0200 */
[----:B------:R-:W-:Y:S02]  /*76e0*/  @!P0 IMAD.X R12, RZ, RZ, R236, P1 ;  /* 0x000000ffff0c8224 */ /* 0x000fe400008e06ec */
[----:B------:R-:W-:Y:S01]  /*76f0*/  @!P0 IMAD.IADD R0, R5, 0x1, R0 ;  /* 0x0000000105008824 */ /* 0x000fe200078e0200 */
[----:B------:R-:W-:Y:S01]  /*7700*/  @!P0 LEA R5, P1, R6, R3, 0x5 ;  /* 0x0000000306058211 */ /* 0x000fe200078228ff */
[----:B------:R-:W-:Y:S01]  /*7710*/  LDSM.16.M88.4 R32, [R199] ;  /* 0x00000000c720783b */ /* 0x000fe20000000200 */
[----:B------:R-:W-:Y:S02]  /*7720*/  ULDC UR4, c[0x0][0x324] ;  /* 0x0000c90000047ab9 */ /* 0x000fe40000000800 */
[----:B------:R-:W-:Y:S01]  /*7730*/  @!P0 SHF.L.U64.HI R0, R4, 0x6, R0 ;  /* 0x0000000604008819 */ /* 0x000fe20000010200 */
[----:B------:R-:W-:Y:S01]  /*7740*/  @!P0 IMAD.MOV.U32 R4, RZ, RZ, c[0x0][0x20c] ;  /* 0x00008300ff048624 */ /* 0x000fe200078e00ff */
[----:B------:R-:W-:Y:S01]  /*7750*/  ULOP3.LUT UR4, URZ, UR4, URZ, 0x33, !UPT ;  /* 0x000000043f047292 */ /* 0x000fe2000f8e333f */
[----:B------:R-:W-:Y:S03]  /*7760*/  LDSM.16.M88.4 R16, [R192+0x800] ;  /* 0x00080000c010783b */ /* 0x000fe60000000200 */
[----:B------:R-:W-:Y:S02]  /*7770*/  @!P0 LEA.HI.X R4, R6, R0, R4, 0x5, P1 ;  /* 0x0000000006048211 */ /* 0x000fe400008f2c04 */
[C---:B------:R-:W-:Y:S01]  /*7780*/  @!P0 IADD3 R6, P1, R3.reuse, R234, RZ ;  /* 0x000000ea03068210 */ /* 0x040fe20007f3e0ff */
[----:B------:R-:W-:Y:S04]  /*7790*/  LDSM.16.M88.4 R24, [R192+0x1000] ;  /* 0x00100000c018783b */ /* 0x000fe80000000200 */
[C---:B------:R-:W-:Y:S01]  /*77a0*/  @!P0 IMAD.X R8, R0.reuse, 0x1, R236, P1 ;  /* 0x0000000100088824 */ /* 0x040fe200008e06ec */
[----:B------:R-:W-:Y:S01]  /*77b0*/  @!P0 IADD3 R7, P1, R3, R11, RZ ;  /* 0x0000000b03078210 */ /* 0x000fe20007f3e0ff */
[----:B------:R-:W-:Y:S04]  /*77c0*/  LDSM.16.M88.4 R168, [R192+0x1800] ;  /* 0x00180000c0a8783b */ /* 0x000fe80000000200 */
[----:B------:R-:W-:Y:S01]  /*77d0*/  @!P0 IMAD.X R9, R0, 0x1, R12, P1 ;  /* 0x0000000100098824 */ /* 0x000fe200008e060c */
[C---:B------:R-:W-:Y:S01]  /*77e0*/  @!P0 LEA R134, P1, R6.reuse, c[0x0][0x1f8], 0x1 ;  /* 0x00007e0006868a11 */ /* 0x040fe200078208ff */
[----:B------:R-:W-:Y:S03]  /*77f0*/  LDSM.16.M88.4 R172, [R200] ;  /* 0x00000000c8ac783b */ /* 0x000fe60000000200 */
[----:B------:R-:W-:Y:S02]  /*7800*/  @!P0 LEA.HI.X R135, R6, c[0x0][0x1fc], R8, 0x1, P1 ;  /* 0x00007f0006878a11 */ /* 0x000fe400008f0c08 */
[C---:B------:R-:W-:Y:S01]  /*7810*/  @!P0 LEA R28, P1, R7.reuse, c[0x0][0x1f8], 0x1 ;  /* 0x00007e00071c8a11 */ /* 0x040fe200078208ff */
[----:B------:R-:W-:Y:S03]  /*7820*/  LDSM.16.M88.4 R176, [R203] ;  /* 0x00000000cbb0783b */ /* 0x000fe60000000200 */
[----:B------:R-:W-:Y:S02]  /*7830*/  @!P0 LEA.HI.X R29, R7, c[0x0][0x1fc], R9, 0x1, P1 ;  /* 0x00007f00071d8a11 */ /* 0x000fe400008f0c09 */
[----:B------:R-:W-:Y:S01]  /*7840*/  @!P0 IADD3 R8, P1, R234, 0x80, RZ ;  /* 0x00000080ea088810 */ /* 0x000fe20007f3e0ff */
[----:B------:R-:W-:Y:S04]  /*7850*/  LDSM.16.M88.4 R180, [R218] ;  /* 0x00000000dab4783b */ /* 0x000fe80000000200 */
[----:B------:R-:W-:Y:S01]  /*7860*/  @!P0 IMAD.X R10, RZ, RZ, R236, P1 ;  /* 0x000000ffff0a8224 */ /* 0x000fe200008e06ec */
[CC--:B------:R-:W-:Y:S01]  /*7870*/  @!P0 IADD3 R6, P1, R3.reuse, R8.reuse, RZ ;  /* 0x0000000803068210 */ /* 0x0c0fe20007f3e0ff */
[----:B------:R-:W-:Y:S04]  /*7880*/  LDSM.16.M88.4 R184, [R217] ;  /* 0x00000000d9b8783b */ /* 0x000fe80000000200 */
[----:B------:R-:W-:Y:S01]  /*7890*/  @!P0 IMAD.X R7, R0, 0x1, R10, P1 ;  /* 0x0000000100078824 */ /* 0x000fe200008e060a */
[C---:B------:R-:W-:Y:S01]  /*78a0*/  @!P0 LEA R14, P1, R6.reuse, c[0x0][0x1f8], 0x1 ;  /* 0x00007e00060e8a11 */ /* 0x040fe200078208ff */
[----:B------:R-:W-:Y:S03]  /*78b0*/  LDSM.16.M88.4 R188, [R216] ;  /* 0x00000000d8bc783b */ /* 0x000fe60000000200 */
[----:B------:R-:W-:Y:S02]  /*78c0*/  @!P0 LEA.HI.X R15, R6, c[0x0][0x1fc], R7, 0x1, P1 ;  /* 0x00007f00060f8a11 */ /* 0x000fe400008f0c07 */
[----:B------:R-:W-:Y:S01]  /*78d0*/  @!P0 IADD3 R7, P1, R234, 0xc0, RZ ;  /* 0x000000c0ea078810 */ /* 0x000fe20007f3e0ff */
[----:B------:R-:W2:Y:S04]  /*78e0*/  LDL R239, [R1+0x18] ;  /* 0x0000180001ef7983 */ /* 0x000ea80000100800 */
[----:B------:R-:W-:Y:S01]  /*78f0*/  @!P0 IMAD.X R9, RZ, RZ, R236, P1 ;  /* 0x000000ffff098224 */ /* 0x000fe200008e06ec */
[----:B------:R-:W-:Y:S01]  /*7900*/  @!P0 IADD3 R3, P1, R3, R7, RZ ;  /* 0x0000000703038210 */ /* 0x000fe20007f3e0ff */
[----:B------:R-:W2:Y:S04]  /*7910*/  LDL R238, [R1+0x44] ;  /* 0x0000440001ee7983 */ /* 0x000ea80000100800 */
[--C-:B------:R-:W-:Y:S01]  /*7920*/  @!P0 IMAD.X R0, R0, 0x1, R9.reuse, P1 ;  /* 0x0000000100008824 */ /* 0x100fe200008e0609 */
[C---:B------:R-:W-:Y:S01]  /*7930*/  @!P0 LEA R22, P1, R3.reuse, c[0x0][0x1f8], 0x1 ;  /* 0x00007e0003168a11 */ /* 0x040fe200078208ff */
[----:B------:R-:W3:Y:S03]  /*7940*/  LDL R237, [R1+0x4] ;  /* 0x0000040001ed7983 */ /* 0x000ee60000100800 */
[----:B------:R-:W-:Y:S02]  /*7950*/  @!P0 LEA.HI.X R23, R3, c[0x0][0x1fc], R0, 0x1, P1 ;  /* 0x00007f0003178a11 */ /* 0x000fe400008f0c00 */
[C---:B------:R-:W-:Y:S05]  /*7960*/  @!P0 IADD3 R3, P1, R5.reuse, R11, RZ ;  /* 0x0000000b05038210 */ /* 0x040fea0007f3e0ff */
[C---:B------:R-:W-:Y:S01]  /*7970*/  @!P0 IMAD.X R11, R4.reuse, 0x1, R12, P1 ;  /* 0x00000001040b8824 */ /* 0x040fe200008e060c */
[C---:B------:R-:W-:Y:S04]  /*7980*/  @!P0 IADD3 R6, P1, R5.reuse, R8, RZ ;  /* 0x0000000805068210 */ /* 0x040fe80007f3e0ff */
[C---:B------:R-:W-:Y:S02]  /*7990*/  @!P0 IADD3.X R10, R4.reuse, R10, RZ, P1, !PT ;  /* 0x0000000a040a8210 */ /* 0x040fe40000ffe4ff */
[C---:B------:R-:W-:Y:S05]  /*79a0*/  @!P0 IADD3 R7, P1, R5.reuse, R7, RZ ;  /* 0x0000000705078210 */ /* 0x040fea0007f3e0ff */
[C---:B------:R-:W-:Y:S01]  /*79b0*/  @!P0 IMAD.X R9, R4.reuse, 0x1, R9, P1 ;  /* 0x0000000104098824 */ /* 0x040fe200008e0609 */
[----:B------:R-:W-:Y:S05]  /*79c0*/  @!P0 IADD3 R0, P1, R5, R234, RZ ;  /* 0x000000ea05008210 */ /* 0x000fea0007f3e0ff */
[----:B------:R-:W-:Y:S01]  /*79d0*/  @!P0 IMAD.X R4, R4, 0x1, R236, P1 ;  /* 0x0000000104048824 */ /* 0x000fe200008e06ec */
[C---:B------:R-:W-:Y:S04]  /*79e0*/  @!P0 LEA R12, P1, R0.reuse, c[0x0][0x1f8], 0x1 ;  /* 0x00007e00000c8a11 */ /* 0x040fe800078208ff */
[----:B------:R-:W-:Y:S02]  /*79f0*/  @!P0 LEA.HI.X R13, R0, c[0x0][0x1fc], R4, 0x1, P1 ;  /* 0x00007f00000d8a11 */ /* 0x000fe400008f0c04 */
[C---:B------:R-:W-:Y:S04]  /*7a00*/  @!P0 LEA R20, P1, R3.reuse, c[0x0][0x1f8], 0x1 ;  /* 0x00007e0003148a11 */ /* 0x040fe800078208ff */
[----:B------:R-:W-:Y:S02]  /*7a10*/  @!P0 LEA.HI.X R21, R3, c[0x0][0x1fc], R11, 0x1, P1 ;  /* 0x00007f0003158a11 */ /* 0x000fe400008f0c0b */
[C---:B------:R-:W-:Y:S04]  /*7a20*/  @!P0 LEA R30, P1, R6.reuse, c[0x0][0x1f8], 0x1 ;  /* 0x00007e00061e8a11 */ /* 0x040fe800078208ff */
[----:B------:R-:W-:Y:S02]  /*7a30*/  @!P0 LEA.HI.X R31, R6, c[0x0][0x1fc], R10, 0x1, P1 ;  /* 0x00007f00061f8a11 */ /* 0x000fe400008f0c0a */
[C---:B------:R-:W-:Y:S04]  /*7a40*/  @!P0 LEA R220, P1, R7.reuse, c[0x0][0x1f8], 0x1 ;  /* 0x00007e0007dc8a11 */ /* 0x040fe800078208ff */
[----:B------:R-:W-:Y:S02]  /*7a50*/  @!P0 LEA.HI.X R221, R7, c[0x0][0x1fc], R9, 0x1, P1 ;  /* 0x00007f0007dd8a11 */ /* 0x000fe400008f0c09 */
[----:B------:R-:W1:Y:S06]  /*7a60*/  LDSM.16.M88.4 R8, [R192] ;  /* 0x00000000c008783b */ /* 0x000e6c0000000200 */
[----:B------:R-:W-:Y:S01]  /*7a70*/  @!PT LDS RZ, [RZ] ;  /* 0x00000000fffff984 */ /* 0x000fe20000000800 */
[----:B------:R-:W-:Y:S01]  /*7a80*/  @!PT LDS RZ, [RZ] ;  /* 0x00000000fffff984 */ /* 0x000fe20000000800 */
[----:B------:R-:W-:Y:S01]  /*7a90*/  @!PT LDS RZ, [RZ] ;  /* 0x00000000fffff984 */ /* 0x000fe20000000800 */
[----:B------:R4:W-:Y:S06]  /*7aa0*/  @!P0 LDGSTS.E.BYPASS.LTC128B.128 [R219+0x100], [R134.64], !P6 ;  /* 0x0010000086db8fae */ /* 0x0009ec000f101d46 */
[----:B------:R5:W-:Y:S06]  /*7ab0*/  @!P0 LDGSTS.E.BYPASS.LTC128B.128 [R219+0x2100], [R28.64], !P5 ;  /* 0x021000001cdb8fae */ /* 0x000bec000e901d46 */
[----:B------:R4:W-:Y:S06]  /*7ac0*/  @!P0 LDGSTS.E.BYPASS.LTC128B.128 [R219+0x4100], [R14.64], !P4 ;  /* 0x041000000edb8fae */ /* 0x0009ec000e101d46 */
[----:B------:R4:W-:Y:S06]  /*7ad0*/  @!P0 LDGSTS.E.BYPASS.LTC128B.128 [R219+0x6100], [R22.64], !P3 ;  /* 0x0610000016db8fae */ /* 0x0009ec000d901d46 */
[----:B------:R4:W-:Y:S06]  /*7ae0*/  @!P0 LDGSTS.E.BYPASS.LTC128B.128 [R219+0x1100], [R12.64], !P6 ;  /* 0x011000000cdb8fae */ /* 0x0009ec000f101d46 */
[----:B------:R5:W-:Y:S01]  /*7af0*/  @!P0 LDGSTS.E.BYPASS.LTC128B.128 [R219+0x3100], [R20.64], !P5 ;  /* 0x0310000014db8fae */ /* 0x000be2000e901d46 */
[C---:B-1----:R-:W-:Y:S05]  /*7b00*/  HMMA.16816.F32 R4, R32.reuse, R8, RZ ;  /* 0x000000082004723c */ /* 0x042fea00000018ff */
[----:B------:R1:W-:Y:S03]  /*7b10*/  @!P0 LDGSTS.E.BYPASS.LTC128B.128 [R219+0x5100], [R30.64], !P4 ;  /* 0x051000001edb8fae */ /* 0x0003e6000e101d46 */
[C---:B------:R-:W-:Y:S03]  /*7b20*/  HMMA.16816.F32 R8, R32.reuse, R10, RZ ;  /* 0x0000000a2008723c */ /* 0x040fe600000018ff */
[----:B------:R1:W-:Y:S01]  /*7b30*/  @!P0 LDGSTS.E.BYPASS.LTC128B.128 [R219+0x7100], [R220.64], !P3 ;  /* 0x07100000dcdb8fae */ /* 0x0003e2000d901d46 */
[C---:B------:R-:W-:Y:S05]  /*7b40*/  ISETP.GT.AND P0, PT, R222.reuse, R230, PT ;  /* 0x000000e6de00720c */ /* 0x040fea0003f04270 */
[----:B------:R-:W0:Y:S01]  /*7b50*/  LDGDEPBAR ;  /* 0x00000000000079af */ /* 0x000e220000000000 */
[C---:B----4-:R-:W-:Y:S07]  /*7b60*/  HMMA.16816.F32 R12, R32.reuse, R16, RZ ;  /* 0x00000010200c723c */ /* 0x050fee00000018ff */
[----:B------:R-:W-:Y:S01]  /*7b70*/  @P0 IADD3 R0, R222, -0x1, RZ ;  /* 0xffffffffde000810 */ /* 0x000fe20007ffe0ff */
[----:B------:R-:W-:Y:S01]  /*7b80*/  @P0 IMAD.MOV.U32 R132, RZ, RZ, c[0x0][0x1e4] ;  /* 0x00007900ff840624 */ /* 0x000fe200078e00ff */
[C---:B------:R-:W-:Y:S03]  /*7b90*/  HMMA.16816.F32 R16, R32.reuse, R18, RZ ;  /* 0x000000122010723c */ /* 0x040fe600000018ff */
[----:B------:R-:W-:Y:S01]  /*7ba0*/  @P0 SHF.R.S32.HI R3, RZ, 0x1f, R0 ;  /* 0x0000001fff030819 */ /* 0x000fe20000011400 */
[C---:B------:R-:W-:Y:S04]  /*7bb0*/  @P0 IMAD.WIDE.U32 R134, R0.reuse, c[0x0][0x1e0], RZ ;  /* 0x0000780000860a25 */ /* 0x040fe800078e00ff */
[C---:B-----5:R-:W-:Y:S01]  /*7bc0*/  HMMA.16816.F32 R20, R32.reuse, R24, RZ ;  /* 0x000000182014723c */ /* 0x060fe200000018ff */
[----:B------:R-:W-:Y:S04]  /*7bd0*/  @P0 IMAD R3, R3, c[0x0][0x1e0], RZ ;  /* 0x0000780003030a24 */ /* 0x000fe800078e02ff */
[----:B------:R-:W-:Y:S03]  /*7be0*/  @P0 IMAD R3, R0, c[0x0][0x1e4], R3 ;  /* 0x0000790000030a24 */ /* 0x000fe600078e0203 */
[C---:B------:R-:W-:Y:S01]  /*7bf0*/  HMMA.16816.F32 R24, R32.reuse, R26, RZ ;  /* 0x0000001a2018723c */ /* 0x040fe200000018ff */
[----:B------:R-:W-:Y:S03]  /*7c00*/  @P0 IMAD.IADD R3, R135, 0x1, R3 ;  /* 0x0000000187030824 */ /* 0x000fe600078e0203 */
[C---:B------:R-:W-:Y:S04]  /*7c10*/  @P0 IMAD.SHL.U32 R135, R134.reuse, 0x40, RZ ;  /* 0x0000004086870824 */ /* 0x040fe800078e00ff */
[C---:B-1----:R-:W-:Y:S01]  /*7c20*/  HMMA.16816.F32 R28, R32.reuse, R168, RZ ;  /* 0x000000a8201c723c */ /* 0x042fe200000018ff */
[C---:B------:R-:W-:Y:S07]  /*7c30*/  @P0 IADD3 R0, P1, R135.reuse, R232, RZ ;  /* 0x000000e887000210 */ /* 0x040fee0007f3e0ff */
[----:B------:R-:W-:Y:S01]  /*7c40*/  HMMA.16816.F32 R32, R32, R170, RZ ;  /* 0x000000aa2020723c */ /* 0x000fe200000018ff */
[----:B------:R-:W-:Y:S07]  /*7c50*/  LDSM.16.M88.4 R168, [R202] ;  /* 0x00000000caa8783b */ /* 0x000fee0000000200 */
[C---:B------:R-:W-:Y:S07]  /*7c60*/  HMMA.16816.F32 R4, R172.reuse, R176, R4 ;  /* 0x000000b0ac04723c */ /* 0x040fee0000001804 */
[----:B------:R-:W-:Y:S01]  /*7c70*/  @P0 SHF.L.U64.HI R176, R134, 0x6, R3 ;  /* 0x0000000686b00819 */ /* 0x000fe20000010203 */
[C---:B------:R-:W-:Y:S04]  /*7c80*/  HMMA.16816.F32 R8, R172.reuse, R178, R8 ;  /* 0x000000b2ac08723c */ /* 0x040fe80000001808 */
[----:B------:R-:W-:Y:S01]  /*7c90*/  @P0 IMAD.X R3, R176, 0x1, R231, P1 ;  /* 0x00000001b0030824 */ /* 0x000fe200008e06e7 */
[C---:B------:R-:W-:Y:S03]  /*7ca0*/  @P0 LEA R228, P1, R0.reuse, c[0x0][0x1c8], 0x1 ;  /* 0x0000720000e40a11 */ /* 0x040fe600078208ff */
[C---:B------:R-:W-:Y:S04]  /*7cb0*/  HMMA.16816.F32 R12, R172.reuse, R180, R12 ;  /* 0x000000b4ac0c723c */ /* 0x040fe8000000180c */
[----:B------:R-:W-:Y:S02]  /*7cc0*/  @P0 LEA.HI.X R229, R0, c[0x0][0x1cc], R3, 0x1, P1 ;  /* 0x0000730000e50a11 */ /* 0x000fe400008f0c03 */
[----:B------:R-:W-:Y:S02]  /*7cd0*/  @P0 IADD3 R179, P1, R232, 0x40, RZ ;  /* 0x00000040e8b30810 */ /* 0x000fe40007f3e0ff */
[C---:B------:R-:W-:Y:S04]  /*7ce0*/  HMMA.16816.F32 R16, R172.reuse, R182, R16 ;  /* 0x000000b6ac10723c */ /* 0x040fe80000001810 */
[----:B------:R-:W-:Y:S01]  /*7cf0*/  @P0 IMAD.X R180, RZ, RZ, R231, P1 ;  /* 0x000000ffffb40224 */ /* 0x000fe200008e06e7 */
[C---:B------:R-:W-:Y:S03]  /*7d00*/  @P0 IADD3 R0, P1, R135.reuse, R179, RZ ;  /* 0x000000b387000210 */ /* 0x040fe60007f3e0ff */
        /* <DEDUP_REMOVED lines=9> */
[----:B------:R-:W-:Y:S01]  /*7da0*/  HMMA.16816.F32 R32, R172, R190, R32 ;  /* 0x000000beac20723c */ /* 0x000fe20000001820 */
[----:B------:R-:W1:Y:S03]  /*7db0*/  LDSM.16.M88.4 R172, [R198] ;  /* 0x00000000c6ac783b */ /* 0x000e660000000200 */
[----:B------:R-:W-:Y:S02]  /*7dc0*/  @P0 IADD3.X R3, R176, R178, RZ, P1, !PT ;  /* 0x000000b2b0030210 */ /* 0x000fe40000ffe4ff */
[C---:B------:R-:W-:Y:S06]  /*7dd0*/  @P0 LEA R224, P1, R0.reuse, c[0x0][0x1c8], 0x1 ;  /* 0x0000720000e00a11 */ /* 0x040fec00078208ff */
[----:B------:R-:W-:Y:S01]  /*7de0*/  @P0 LEA.HI.X R225, R0, c[0x0][0x1cc], R3, 0x1, P1 ;  /* 0x0000730000e10a11 */ /* 0x000fe200008f0c03 */
[----:B------:R-:W-:Y:S05]  /*7df0*/  @P0 IMAD.MOV.U32 R0, RZ, RZ, c[0x0][0x1e0] ;  /* 0x00007800ff000624 */ /* 0x000fea00078e00ff */
[C---:B------:R-:W-:Y:S04]  /*7e00*/  @P0 LEA R3, P1, R0.reuse, R135, 0x5 ;  /* 0x0000008700030211 */ /* 0x040fe800078228ff */
[----:B------:R-:W-:Y:S02]  /*7e10*/  @P0 LEA.HI.X R0, R0, R176, R132, 0x5, P1 ;  /* 0x000000b000000211 */ /* 0x000fe400008f2c84 */
[----:B------:R-:W-:Y:S05]  /*7e20*/  @P0 IADD3 R134, P1, R232, 0xc0, RZ ;  /* 0x000000c0e8860810 */ /* 0x000fea0007f3e0ff */
[----:B------:R-:W-:Y:S01]  /*7e30*/  @P0 IMAD.X R132, RZ, RZ, R231, P1 ;  /* 0x000000ffff840224 */ /* 0x000fe200008e06e7 */
[-C--:B------:R-:W-:Y:S01]  /*7e40*/  @P0 IADD3 R135, P1, R135, R134.reuse, RZ ;  /* 0x0000008687870210 */ /* 0x080fe20007f3e0ff */
        /* <DEDUP_REMOVED lines=11> */
[----:B------:R-:W-:Y:S06]  /*7f00*/  LDSM.16.M88.4 R168, [R201] ;  /* 0x00000000c9a8783b */ /* 0x000fec0000000200 */
[----:B------:R-:W1:Y:S02]  /*7f10*/  LDSM.16.M88.4 R172, [R195] ;  /* 0x00000000c3ac783b */ /* 0x000e640000000200 */
        /* <DEDUP_REMOVED lines=11> */
[----:B------:R-:W-:Y:S06]  /*7fd0*/  LDSM.16.M88.4 R168, [R199+0x4000] ;  /* 0x00400000c7a8783b */ /* 0x000fec0000000200 */
[----:B------:R-:W1:Y:S02]  /*7fe0*/  LDSM.16.M88.4 R172, [R192+0x2000] ;  /* 0x00200000c0ac783b */ /* 0x000e640000000200 */
        /* <DEDUP_REMOVED lines=12> */
[----:B------:R-:W1:Y:S02]  /*80b0*/  LDSM.16.M88.4 R172, [R215] ;  /* 0x00000000d7ac783b */ /* 0x000e640000000200 */
        /* <DEDUP_REMOVED lines=138> */
[----:B------:R-:W1:Y:S01]  /*8960*/  LDSM.16.M88.4 R172, [R195+0x7800] ;  /* 0x00780000c3ac783b */ /* 0x000e620000000200 */
[----:B------:R-:W-:Y:S05]  /*8970*/  DEPBAR.LE SB0, 0x0 ;  /* 0x000080000000791a */ /* 0x000fea0000000000 */
[----:B------:R-:W-:Y:S01]  /*8980*/  BAR.SYNC.DEFER_BLOCKING 0x0 ;  /* 0x0000000000007b1d */ /* 0x000fe20000010000 */
[C---:B-1----:R-:W-:Y:S08]  /*8990*/  HMMA.16816.F32 R28, R168.reuse, R172, R28 ;  /* 0x000000aca81c723c */ /* 0x042ff0000000181c */
[----:B------:R-:W-:Y:S07]  /*89a0*/  HMMA.16816.F32 R32, R168, R174, R32 ;  /* 0x000000aea820723c */ /* 0x000fee0000001820 */
[----:B------:R-:W-:Y:S01]  /*89b0*/  @P0 IMAD.X R168, R176, 0x1, R132, P1 ;  /* 0x00000001b0a80824 */ /* 0x000fe200008e0684 */
[C---:B------:R-:W-:Y:S04]  /*89c0*/  @P0 LEA R174, P1, R135.reuse, c[0x0][0x1c8], 0x1 ;  /* 0x0000720087ae0a11 */ /* 0x040fe800078208ff */
[----:B------:R-:W-:Y:S02]  /*89d0*/  @P0 LEA.HI.X R175, R135, c[0x0][0x1cc], R168, 0x1, P1 ;  /* 0x0000730087af0a11 */ /* 0x000fe400008f0ca8 */
[C---:B------:R-:W-:Y:S05]  /*89e0*/  @P0 IADD3 R135, P1, R3.reuse, R179, RZ ;  /* 0x000000b303870210 */ /* 0x040fea0007f3e0ff */
[C---:B------:R-:W-:Y:S01]  /*89f0*/  @P0 IMAD.X R170, R0.reuse, 0x1, R180, P1 ;  /* 0x0000000100aa0824 */ /* 0x040fe200008e06b4 */
[C---:B------:R-:W-:Y:S05]  /*8a00*/  @P0 IADD3 R168, P1, R3.reuse, R177, RZ ;  /* 0x000000b103a80210 */ /* 0x040fea0007f3e0ff */
[C---:B------:R-:W-:Y:S01]  /*8a10*/  @P0 IMAD.X R171, R0.reuse, 0x1, R178, P1 ;  /* 0x0000000100ab0824 */ /* 0x040fe200008e06b2 */
[C---:B------:R-:W-:Y:S05]  /*8a20*/  @P0 IADD3 R169, P1, R3.reuse, R134, RZ ;  /* 0x0000008603a90210 */ /* 0x040fea0007f3e0ff */
[C---:B------:R-:W-:Y:S01]  /*8a30*/  @P0 IMAD.X R132, R0.reuse, 0x1, R132, P1 ;  /* 0x0000000100840824 */ /* 0x040fe200008e0684 */
[----:B------:R-:W-:Y:S04]  /*8a40*/  @P0 IADD3 R3, P1, R3, R232, RZ ;  /* 0x000000e803030210 */ /* 0x000fe80007f3e0ff */
[----:B------:R-:W-:Y:S02]  /*8a50*/  @P0 IADD3.X R0, R0, R231, RZ, P1, !PT ;  /* 0x000000e700000210 */ /* 0x000fe40000ffe4ff */
[C---:B------:R-:W-:Y:S04]  /*8a60*/  @P0 LEA R172, P1, R3.reuse, c[0x0][0x1c8], 0x1 ;  /* 0x0000720003ac0a11 */ /* 0x040fe800078208ff */
[----:B------:R-:W-:Y:S01]  /*8a70*/  @P0 LEA.HI.X R173, R3, c[0x0][0x1cc], R0, 0x1, P1 ;  /* 0x0000730003ad0a11 */ /* 0x000fe200008f0c00 */
[----:B------:R-:W-:Y:S01]  /*8a80*/  FMUL.FTZ R0, R5, c[0x0][0x320] ;  /* 0x0000c80005007a20 */ /* 0x000fe20000410000 */
[C---:B------:R-:W-:Y:S01]  /*8a90*/  @P0 LEA R134, P1, R135.reuse, c[0x0][0x1c8], 0x1 ;  /* 0x0000720087860a11 */ /* 0x040fe200078208ff */
[----:B------:R-:W-:Y:S02]  /*8aa0*/  FMUL.FTZ R3, R4, c[0x0][0x320] ;  /* 0x0000c80004037a20 */ /* 0x000fe40000410000 */
[----:B------:R1:W4:Y:S01]  /*8ab0*/  MUFU.TANH R181, R0 ;  /* 0x0000000000b57308 */ /* 0x0003220000002400 */
[----:B------:R-:W-:Y:S01]  /*8ac0*/  @P0 LEA.HI.X R135, R135, c[0x0][0x1cc], R170, 0x1, P1 ;  /* 0x0000730087870a11 */ /* 0x000fe200008f0caa */
[----:B------:R-:W-:Y:S01]  /*8ad0*/  @!PT LDS RZ, [RZ] ;  /* 0x00000000fffff984 */ /* 0x000fe20000000800 */
[----:B------:R-:W-:Y:S01]  /*8ae0*/  @!PT LDS RZ, [RZ] ;  /* 0x00000000fffff984 */ /* 0x000fe20000000800 */
[----:B------:R-:W-:Y:S01]  /*8af0*/  @!PT LDS RZ, [RZ] ;  /* 0x00000000fffff984 */ /* 0x000fe20000000800 */
[----:B------:R3:W-:Y:S01]  /*8b00*/  @P0 LDGSTS.E.BYPASS.LTC128B.128 [R219+0x8100], [R228.64], !P6 ;  /* 0x08100000e4db0fae */ /* 0x0007e2000f101d46 */
[----:B------:R-:W-:Y:S01]  /*8b10*/  @P0 LEA R170, P1, R168, c[0x0][0x1c8], 0x1 ;  /* 0x00007200a8aa0a11 */ /* 0x000fe200078208ff */
[----:B------:R-:W-:Y:S03]  /*8b20*/  IMAD.SHL.U32 R5, R222, 0x40, RZ ;  /* 0x00000040de057824 */ /* 0x000fe600078e00ff */
[----:B------:R-:W-:Y:S01]  /*8b30*/  @P0 LEA.HI.X R171, R168, c[0x0][0x1cc], R171, 0x1, P1 ;  /* 0x00007300a8ab0a11 */ /* 0x000fe200008f0cab */
[----:B------:R3:W-:Y:S01]  /*8b40*/  @P0 LDGSTS.E.BYPASS.LTC128B.128 [R219+0xa100], [R226.64], !P5 ;  /* 0x0a100000e2db0fae */ /* 0x0007e2000e901d46 */
[C---:B------:R-:W-:Y:S01]  /*8b50*/  @P0 LEA R168, P1, R169.reuse, c[0x0][0x1c8], 0x1 ;  /* 0x00007200a9a80a11 */ /* 0x040fe200078208ff */
[----:B------:R5:W3:Y:S03]  /*8b60*/  MUFU.TANH R182, R3 ;  /* 0x0000000300b67308 */ /* 0x000ae60000002400 */
[----:B------:R-:W-:Y:S01]  /*8b70*/  @P0 LEA.HI.X R169, R169, c[0x0][0x1cc], R132, 0x1, P1 ;  /* 0x00007300a9a90a11 */ /* 0x000fe200008f0c84 */
[----:B------:R3:W-:Y:S06]  /*8b80*/  @P0 LDGSTS.E.BYPASS.LTC128B.128 [R219+0xc100], [R224.64], !P4 ;  /* 0x0c100000e0db0fae */ /* 0x0007ec000e101d46 */
[----:B------:R3:W-:Y:S01]  /*8b90*/  @P0 LDGSTS.E.BYPASS.LTC128B.128 [R219+0xe100], [R174.64], !P3 ;  /* 0x0e100000aedb0fae */ /* 0x0007e2000d901d46 */
[----:B-1----:R-:W-:Y:S05]  /*8ba0*/  FMUL.FTZ R0, R6, c[0x0][0x320] ;  /* 0x0000c80006007a20 */ /* 0x002fea0000410000 */
[----:B------:R1:W-:Y:S01]  /*8bb0*/  @P0 LDGSTS.E.BYPASS.LTC128B.128 [R219+0x9100], [R172.64], !P6 ;  /* 0x09100000acdb0fae */ /* 0x0003e2000f101d46 */
[----:B--2---:R-:W-:Y:S01]  /*8bc0*/  IMAD.IADD R6, R238, 0x1, R239 ;  /* 0x00000001ee067824 */ /* 0x004fe200078e02ef */
[----:B------:R2:W1:Y:S04]  /*8bd0*/  MUFU.TANH R223, R0 ;  /* 0x0000000000df7308 */ /* 0x0004680000002400 */
[----:B------:R1:W-:Y:S01]  /*8be0*/  @P0 LDGSTS.E.BYPASS.LTC128B.128 [R219+0xb100], [R134.64], !P5 ;  /* 0x0b10000086db0fae */ /* 0x0003e2000e901d46 */
[----:B-----5:R-:W-:Y:S05]  /*8bf0*/  FMUL.FTZ R3, R31, c[0x0][0x320] ;  /* 0x0000c8001f037a20 */ /* 0x020fea0000410000 */
[----:B------:R1:W-:Y:S06]  /*8c00*/  @P0 LDGSTS.E.BYPASS.LTC128B.128 [R219+0xd100], [R170.64], !P4 ;  /* 0x0d100000aadb0fae */ /* 0x0003ec000e101d46 */
[----:B------:R1:W-:Y:S06]  /*8c10*/  @P0 LDGSTS.E.BYPASS.LTC128B.128 [R219+0xf100], [R168.64], !P3 ;  /* 0x0f100000a8db0fae */ /* 0x0003ec000d901d46 */
[----:B------:R-:W0:Y:S01]  /*8c20*/  LDGDEPBAR ;  /* 0x00000000000079af */ /* 0x000e220000000000 */
[----:B--2---:R-:W-:Y:S02]  /*8c30*/  FMUL.FTZ R0, R7, c[0x0][0x320] ;  /* 0x0000c80007007a20 */ /* 0x004fe40000410000 */
[----:B------:R-:W-:Y:S02]  /*8c40*/  IMAD.MOV.U32 R7, RZ, RZ, c[0x0][0x32c] ;  /* 0x0000cb00ff077624 */ /* 0x000fe400078e00ff */
        /* <DEDUP_REMOVED lines=38> */
[----:B------:R2:W1:Y:S10]  /*8eb0*/  MUFU.TANH R26, R3 ;  /* 0x00000003001a7308 */ /* 0x0004740000002400 */
[----:B------:R5:W1:Y:S01]  /*8ec0*/  MUFU.TANH R184, R0 ;  /* 0x0000000000b87308 */ /* 0x000a620000002400 */
[----:B--2---:R-:W-:Y:S09]  /*8ed0*/  FMUL.FTZ R3, R32, c[0x0][0x320] ;  /* 0x0000c80020037a20 */ /* 0x004ff20000410000 */
[----:B------:R-:W2:Y:S01]  /*8ee0*/  MUFU.TANH R11, R3 ;  /* 0x00000003000b7308 */ /* 0x000ea20000002400 */
[----:B-----5:R-:W-:Y:S09]  /*8ef0*/  FMUL.FTZ R0, R27, c[0x0][0x320] ;  /* 0x0000c8001b007a20 */ /* 0x020ff20000410000 */
[----:B------:R5:W1:Y:S02]  /*8f00*/  MUFU.TANH R183, R0 ;  /* 0x0000000000b77308 */ /* 0x000a640000002400 */
[----:B-----5:R-:W-:Y:S08]  /*8f10*/  FMUL.FTZ R0, R28, c[0x0][0x320] ;  /* 0x0000c8001c007a20 */ /* 0x020ff00000410000 */
[----:B------:R5:W1:Y:S02]  /*8f20*/  MUFU.TANH R13, R0 ;  /* 0x00000000000d7308 */ /* 0x000a640000002400 */
[----:B-----5:R-:W-:Y:S02]  /*8f30*/  FMUL.FTZ R0, R29, c[0x0][0x320] ;  /* 0x0000c8001d007a20 */ /* 0x020fe40000410000 */
[----:B------:R-:W5:Y:S06]  /*8f40*/  LDL R29, [R1+0x10] ;  /* 0x00001000011d7983 */ /* 0x000f6c0000100800 */
[----:B------:R1:W1:Y:S02]  /*8f50*/  MUFU.TANH R12, R0 ;  /* 0x00000000000c7308 */ /* 0x0002640000002400 */
[----:B-1----:R-:W-:Y:S02]  /*8f60*/  FMUL.FTZ R0, R30, c[0x0][0x320] ;  /* 0x0000c8001e007a20 */ /* 0x002fe40000410000 */
[----:B------:R-:W5:Y:S06]  /*8f70*/  LDL R30, [R1+0xc] ;  /* 0x00000c00011e7983 */ /* 0x000f6c0000100800 */
[----:B------:R1:W1:Y:S02]  /*8f80*/  MUFU.TANH R27, R0 ;  /* 0x00000000001b7308 */ /* 0x0002640000002400 */
[----:B-1----:R-:W-:Y:S05]  /*8f90*/  @P2 IMAD.HI.U32 R0, R6, c[0x0][0x2c8], RZ ;  /* 0x0000b20006002a27 */ /* 0x002fea00078e00ff */
[----:B------:R-:W-:Y:S01]  /*8fa0*/  @P2 SHF.R.U32.HI R6, RZ, c[0x0][0x2cc], R0 ;  /* 0x0000b300ff062a19 */ /* 0x000fe20000011600 */
[----:B------:R-:W-:Y:S01]  /*8fb0*/  FMUL.FTZ R0, R33, c[0x0][0x320] ;  /* 0x0000c80021007a20 */ /* 0x000fe20000410000 */
[----:B------:R-:W-:Y:S03]  /*8fc0*/  ISETP.GE.AND P2, PT, R7, 0x1, PT ;  /* 0x000000010700780c */ /* 0x000fe60003f46270 */
[----:B------:R1:W1:Y:S01]  /*8fd0*/  MUFU.TANH R10, R0 ;  /* 0x00000000000a7308 */ /* 0x0002620000002400 */
[----:B------:R-:W2:Y:S01]  /*8fe0*/  SHFL.IDX PT, R4, R6, RZ, 0x1c1f ;  /* 0x001c1fff06047589 */ /* 0x000ea200000e0000 */
[----:B-1----:R-:W-:Y:S08]  /*8ff0*/  FMUL.FTZ R0, R34, c[0x0][0x320] ;  /* 0x0000c80022007a20 */ /* 0x002ff00000410000 */
[----:B------:R1:W1:Y:S02]  /*9000*/  MUFU.TANH R25, R0 ;  /* 0x0000000000197308 */ /* 0x0002640000002400 */
[----:B-1----:R-:W-:Y:S08]  /*9010*/  FMUL.FTZ R0, R35, c[0x0][0x320] ;  /* 0x0000c80023007a20 */ /* 0x002ff00000410000 */
[----:B------:R3:W1:Y:S02]  /*9020*/  MUFU.TANH R28, R0 ;  /* 0x00000000001c7308 */ /* 0x0006640000002400 */
[----:B---3--:R-:W-:Y:S04]  /*9030*/  IADD3 R0, -R237, 0x1, -R5 ;  /* 0x00000001ed007810 */ /* 0x008fe80007ffe905 */
[----:B-----5:R-:W-:Y:S04]  /*9040*/  IADD3 R0, -R29, R0, R30 ;  /* 0x000000001d007210 */ /* 0x020fe80007ffe11e */
[C---:B------:R-:W-:Y:S02]  /*9050*/  IADD3 R8, R0.reuse, c[0x0][0x328], RZ ;  /* 0x0000ca0000087a10 */ /* 0x040fe40007ffe0ff */
[----:B------:R-:W-:Y:S03]  /*9060*/  IADD3 R7, R0, UR4, RZ ;  /* 0x0000000400077c10 */ /* 0x000fe6000fffe0ff */
[--C-:B--2---:R-:W-:Y:S02]  /*9070*/  IMAD.IADD R3, R8, 0x1, R4.reuse ;  /* 0x0000000108037824 */ /* 0x104fe400078e0204 */
[----:B------:R-:W-:Y:S01]  /*9080*/  IMAD.IADD R0, R7, 0x1, R4 ;  /* 0x0000000107007824 */ /* 0x000fe200078e0204 */
[----:B------:R-:W-:-:S05]  /*9090*/  @!P2 BRA `(.L_x_1689) ;  /* 0x000001800000a947 */ /* 0x000fca0003800000 */
[----:B-1--4-:R-:W-:Y:S01]  /*90a0*/  IADD3 R4, -R29, R30, R4 ;  /* 0x0000001e1d047210 */ /* 0x012fe20007ffe104 */
        /* <DEDUP_REMOVED lines=12> */
.L_x_1691:
[----:B------:R-:W-:Y:S04]  /*9170*/  MOV R9, c[0x0][0x32c] ;  /* 0x0000cb0000097a02 */ /* 0x000fe80000000f00 */
[----:B------:R-:W-:Y:S11]  /*9180*/  ISETP.NE.AND P0, PT, R9, 0x1, PT ;  /* 0x000000010900780c */ /* 0x000ff60003f05270 */
[----:B------:R-:W-:Y:S02]  /*9190*/  @!UPT UIADD3 URZ, URZ, URZ, URZ ;  /* 0x0000003f3f3ff290 */ /* 0x000fe4000fffe03f */
[----:B------:R-:W-:Y:S05]  /*91a0*/  @P0 IMAD.HI.U32 R9, R4, c[0x0][0x330], RZ ;  /* 0x0000cc0004090a27 */ /* 0x000fea00078e00ff */
[----:B------:R-:W-:Y:S02]  /*91b0*/  @P0 SHF.R.U32.HI R4, RZ, c[0x0][0x334], R9 ;  /* 0x0000cd00ff040a19 */ /* 0x000fe40000011609 */
.L_x_1692:
[----:B------:R-:W-:Y:S05]  /*91c0*/  BSYNC B0 ;  /* 0x0000000000007941 */ /* 0x000fea0003800000 */
.L_x_1690:
[----:B------:R-:W-:Y:S04]  /*91d0*/  IMAD R4, R4, c[0x0][0x32c], -R5 ;  /* 0x0000cb0004047a24 */ /* 0x000fe800078e0a05 */
[----:B------:R-:W-:Y:S05]  /*91e0*/  IMAD.IADD R4, R4, 0x1, -R237 ;  /* 0x0000000104047824 */ /* 0x000fea00078e0aed */
[----:B------:R-:W-:Y:S02]  /*91f0*/  IMNMX R0, R0, R4, !PT ;  /* 0x0000000400007217 */ /* 0x000fe40007800200 */
[----:B------:R-:W-:Y:S04]  /*9200*/  IADD3 R4, R4, c[0x0][0x32c], RZ ;  /* 0x0000cb0004047a10 */ /* 0x000fe80007ffe0ff */
[----:B------:R-:W-:Y:S02]  /*9210*/  IMNMX R3, R3, R4, PT ;  /* 0x0000000403037217 */ /* 0x000fe40003800200 */
.L_x_1689:
[----:B-1--4-:R-:W-:Y:S04]  /*9220*/  ISETP.GT.AND P1, PT, R222, -0x1, PT ;  /* 0xffffffffde00780c */ /* 0x012fe80003f24270 */
[----:B------:R-:W-:Y:S04]  /*9230*/  ISETP.GT.AND P0, PT, R0, RZ, P1 ;  /* 0x000000ff0000720c */ /* 0x000fe80000f04270 */
[C---:B------:R-:W-:Y:S04]  /*9240*/  ISETP.LT.OR P0, PT, R3.reuse, 0x1, P0 ;  /* 0x000000010300780c */ /* 0x040fe80000701670 */
[----:B------:R-:W-:Y:S02]  /*9250*/  FSEL R9, R182, -INF , !P0 ;  /* 0xff800000b6097808 */ /* 0x000fe40004000000 */
[C---:B------:R-:W-:Y:S04]  /*9260*/  ISETP.GT.AND P0, PT, R0.reuse, 0x1, P1 ;  /* 0x000000010000780c */ /* 0x040fe80000f04270 */
[----:B------:R-:W-:Y:S04]  /*9270*/  ISETP.LT.OR P0, PT, R3, 0x2, P0 ;  /* 0x000000020300780c */ /* 0x000fe80000701670 */
[----:B------:R-:W-:Y:S02]  /*9280*/  FSEL R24, R181, -INF , !P0 ;  /* 0xff800000b5187808 */ /* 0x000fe40004000000 */
[----:B------:R-:W-:Y:S04]  /*9290*/  ISETP.GT.AND P0, PT, R0, 0x8, P1 ;  /* 0x000000080000780c */ /* 0x000fe80000f04270 */
        /* <DEDUP_REMOVED lines=38> */
[----:B------:R-:W-:Y:S02]  /*9500*/  ISETP.GT.AND P0, PT, R0, 0x39, P1 ;  /* 0x000000390000780c */ /* 0x000fe40000f04270 */
[----:B------:R-:W1:Y:S02]  /*9510*/  SHFL.IDX PT, R0, R6, 0x1, 0x1c1f ;  /* 0x003c1f0006007f89 */ /* 0x000e6400000e0000 */
[----:B------:R-:W-:Y:S04]  /*9520*/  ISETP.LT.OR P0, PT, R3, 0x3a, P0 ;  /* 0x0000003a0300780c */ /* 0x000fe80000701670 */
[----:B------:R-:W-:Y:S01]  /*9530*/  FSEL R10, R10, -INF , !P0 ;  /* 0xff8000000a0a7808 */ /* 0x000fe20004000000 */
[--C-:B-1----:R-:W-:Y:S02]  /*9540*/  IMAD.IADD R4, R8, 0x1, R0.reuse ;  /* 0x0000000108047824 */ /* 0x102fe400078e0200 */
        /* <DEDUP_REMOVED lines=15> */
.L_x_1695:
[----:B------:R-:W-:Y:S04]  /*9640*/  MOV R6, c[0x0][0x32c] ;  /* 0x0000cb0000067a02 */ /* 0x000fe80000000f00 */
[----:B------:R-:W-:Y:S11]  /*9650*/  ISETP.NE.AND P0, PT, R6, 0x1, PT ;  /* 0x000000010600780c */ /* 0x000ff60003f05270 */
[----:B------:R-:W-:Y:S02]  /*9660*/  @!UPT UIADD3 URZ, URZ, URZ, URZ ;  /* 0x0000003f3f3ff290 */ /* 0x000fe4000fffe03f */
[----:B------:R-:W-:Y:S05]  /*9670*/  @P0 IMAD.HI.U32 R6, R0, c[0x0][0x330], RZ ;  /* 0x0000cc0000060a27 */ /* 0x000fea00078e00ff */
[----:B------:R-:W-:Y:S02]  /*9680*/  @P0 SHF.R.U32.HI R0, RZ, c[0x0][0x334], R6 ;  /* 0x0000cd00ff000a19 */ /* 0x000fe40000011606 */
.L_x_1696:
[----:B------:R-:W-:Y:S05]  /*9690*/  BSYNC B0 ;  /* 0x0000000000007941 */ /* 0x000fea0003800000 */
.L_x_1694:
[----:B------:R-:W-:Y:S04]  /*96a0*/  IMAD R5, R0, c[0x0][0x32c], -R5 ;  /* 0x0000cb0000057a24 */ /* 0x000fe800078e0a05 */
[----:B------:R-:W-:Y:S05]  /*96b0*/  IMAD.IADD R0, R5, 0x1, -R237 ;  /* 0x0000000105007824 */ /* 0x000fea00078e0aed */
[----:B------:R-:W-:Y:S02]  /*96c0*/  IMNMX R3, R3, R0, !PT ;  /* 0x0000000003037217 */ /* 0x000fe40007800200 */
[----:B------:R-:W-:Y:S04]  /*96d0*/  IADD3 R0, R0, c[0x0][0x32c], RZ ;  /* 0x0000cb0000007a10 */ /* 0x000fe80007ffe0ff */
[----:B------:R-:W-:Y:S02]  /*96e0*/  IMNMX R4, R4, R0, PT ;  /* 0x0000000004047217 */ /* 0x000fe40003800200 */
.L_x_1693:
[----:B------:R-:W2:Y:S01]  /*96f0*/  LDL.LU R29, [R1] ;  /* 0x00000000011d7983 */ /* 0x000ea20000300800 */
[----:B------:R-:W-:Y:S03]  /*9700*/  FMNMX.FTZ R0, R9, R2, !PT ;  /* 0x0000000209007209 */ /* 0x000fe60007810000 */
[----:B------:R-:W-:Y:S01]  /*9710*/  LDSM.16.MT88.4 R172, [R193] ;  /* 0x00000000c1ac783b */ /* 0x000fe20000004200 */
        /* <DEDUP_REMOVED lines=20> */
[----:B------:R-:W-:Y:S05]  /*9860*/  FSEL R0, R132, RZ, P0 ;  /* 0x000000ff84007208 */ /* 0x000fea0000000000 */
[----:B------:R-:W-:Y:S02]  /*9870*/  FADD.FTZ R0, -R0, R2 ;  /* 0x0000000200007221 */ /* 0x000fe40000010100 */
[----:B------:R-:W-:Y:S02]  /*9880*/  FMUL.FTZ R2, R132, c[0x0][0x2d0] ;  /* 0x0000b40084027a20 */ /* 0x000fe40000410000 */
[----:B------:R-:W-:Y:S03]  /*9890*/  FMUL.FTZ R0, R0, c[0x0][0x2d0] ;  /* 0x0000b40000007a20 */ /* 0x000fe60000410000 */
[----:B------:R-:W-:Y:S02]  /*98a0*/  FSEL R2, R2, RZ, P0 ;  /* 0x000000ff02027208 */ /* 0x000fe40000000000 */
[----:B------:R-:W-:Y:S03]  /*98b0*/  ISETP.GT.AND P0, PT, R3, RZ, P1 ;  /* 0x000000ff0300720c */ /* 0x000fe60000f04270 */
        /* <DEDUP_REMOVED lines=8> */
[----:B------:R-:W-:Y:S01]  /*9940*/  MUFU.EX2 R9, R9 ;  /* 0x0000000900097308 */ /* 0x000fe20000000800 */
        /* <DEDUP_REMOVED lines=8> */
[----:B------:R-:W1:Y:S01]  /*99d0*/  MUFU.EX2 R8, R8 ;  /* 0x0000000800087308 */ /* 0x000e620000000800 */
        /* <DEDUP_REMOVED lines=9> */
[----:B------:R-:W-:Y:S01]  /*9a70*/  FFMA.FTZ R237, R11, c[0x0][0x2d0], -R2 ;  /* 0x0000b4000bed7a23 */ /* 0x000fe20000010802 */
[----:B------:R-:W-:Y:S02]  /*9a80*/  ISETP.LT.OR P0, PT, R4, 0xa, P0 ;  /* 0x0000000a0400780c */ /* 0x000fe40000701670 */
[----:B------:R-:W-:Y:S02]  /*9a90*/  IADD3 R220, R222, -0x1, RZ ;  /* 0xffffffffdedc7810 */ /* 0x000fe40007ffe0ff */
[----:B------:R-:W-:Y:S02]  /*9aa0*/  FSEL R10, R191, -INF , !P0 ;  /* 0xff800000bf0a7808 */ /* 0x000fe40004000000 */
[C---:B------:R-:W-:Y:S02]  /*9ab0*/  ISETP.GT.AND P0, PT, R3.reuse, 0x10, P1 ;  /* 0x000000100300780c */ /* 0x040fe40000f04270 */
[----:B------:R-:W3:Y:S02]  /*9ac0*/  MUFU.EX2 R2, R0 ;  /* 0x0000000000027308 */ /* 0x000ee40000000800 */
[----:B------:R-:W-:Y:S02]  /*9ad0*/  ISETP.LT.OR P0, PT, R4, 0x11, P0 ;  /* 0x000000110400780c */ /* 0x000fe40000701670 */
[----:B-1----:R-:W-:Y:S02]  /*9ae0*/  F2FP.PACK_AB R168, R8, R9 ;  /* 0x0000000908a8723e */ /* 0x002fe400000000ff */
[----:B------:R-:W-:Y:S02]  /*9af0*/  FSEL R176, R190, -INF , !P0 ;  /* 0xff800000beb07808 */ /* 0x000fe40004000000 */
[----:B------:R-:W-:Y:S02]  /*9b00*/  ISETP.GT.AND P0, PT, R3, 0x11, P1 ;  /* 0x000000110300780c */ /* 0x000fe40000f04270 */
[----:B------:R1:W-:Y:S02]  /*9b10*/  MUFU.EX2 R15, R20 ;  /* 0x00000014000f7308 */ /* 0x0003e40000000800 */
[C---:B------:R-:W-:Y:S04]  /*9b20*/  ISETP.LT.OR P0, PT, R4.reuse, 0x12, P0 ;  /* 0x000000120400780c */ /* 0x040fe80000701670 */
[----:B------:R-:W-:Y:S02]  /*9b30*/  FSEL R135, R189, -INF , !P0 ;  /* 0xff800000bd877808 */ /* 0x000fe40004000000 */
[C---:B------:R-:W-:Y:S04]  /*9b40*/  ISETP.GT.AND P0, PT, R3.reuse, 0x18, P1 ;  /* 0x000000180300780c */ /* 0x040fe80000f04270 */
[----:B------:R-:W-:Y:S01]  /*9b50*/  ISETP.LT.OR P0, PT, R4, 0x19, P0 ;  /* 0x000000190400780c */ /* 0x000fe20000701670 */
[----:B---3--:R-:W-:Y:S03]  /*9b60*/  FMUL.FTZ R24, R2, R156 ;  /* 0x0000009c02187220 */ /* 0x008fe60000410000 */
[----:B------:R-:W-:Y:S01]  /*9b70*/  FSEL R177, R188, -INF , !P0 ;  /* 0xff800000bcb17808 */ /* 0x000fe20004000000 */
[C---:B------:R-:W-:Y:S01]  /*9b80*/  FMUL.FTZ R12, R2.reuse, R144 ;  /* 0x00000090020c7220 */ /* 0x040fe20000410000 */
[----:B------:R-:W-:Y:S01]  /*9b90*/  ISETP.GT.AND P0, PT, R3, 0x19, P1 ;  /* 0x000000190300780c */ /* 0x000fe20000f04270 */
[C---:B------:R-:W-:Y:S01]  /*9ba0*/  FMUL.FTZ R32, R2.reuse, R164 ;  /* 0x000000a402207220 */ /* 0x040fe20000410000 */
[----:B------:R-:W3:Y:S01]  /*9bb0*/  LDL.LU R188, [R1+0x8] ;  /* 0x0000080001bc7983 */ /* 0x000ee20000300800 */
[----:B------:R-:W-:Y:S01]  /*9bc0*/  FMUL.FTZ R33, R2, R165 ;  /* 0x000000a502217220 */ /* 0x000fe20000410000 */
[----:B------:R-:W-:Y:S01]  /*9bd0*/  ISETP.LT.OR P0, PT, R4, 0x1a, P0 ;  /* 0x0000001a0400780c */ /* 0x000fe20000701670 */
[C---:B------:R-:W-:Y:S02]  /*9be0*/  FMUL.FTZ R13, R2.reuse, R145 ;  /* 0x00000091020d7220 */ /* 0x040fe40000410000 */
[C---:B------:R-:W-:Y:S01]  /*9bf0*/  FMUL.FTZ R16, R2.reuse, R148 ;  /* 0x0000009402107220 */ /* 0x040fe20000410000 */
[----:B------:R-:W-:Y:S01]  /*9c00*/  FSEL R178, R187, -INF , !P0 ;  /* 0xff800000bbb27808 */ /* 0x000fe20004000000 */
[C---:B------:R-:W-:Y:S01]  /*9c10*/  FMUL.FTZ R17, R2.reuse, R149 ;  /* 0x0000009502117220 */ /* 0x040fe20000410000 */
[C---:B------:R-:W-:Y:S01]  /*9c20*/  ISETP.GT.AND P0, PT, R3.reuse, 0x20, P1 ;  /* 0x000000200300780c */ /* 0x040fe20000f04270 */
[C---:B-1----:R-:W-:Y:S01]  /*9c30*/  FMUL.FTZ R20, R2.reuse, R152 ;  /* 0x0000009802147220 */ /* 0x042fe20000410000 */
[----:B------:R-:W-:Y:S01]  /*9c40*/  MUFU.EX2 R187, R225 ;  /* 0x000000e100bb7308 */ /* 0x000fe20000000800 */
[----:B------:R-:W-:Y:S01]  /*9c50*/  FMUL.FTZ R21, R2, R153 ;  /* 0x0000009902157220 */ /* 0x000fe20000410000 */
[----:B------:R-:W-:Y:S01]  /*9c60*/  ISETP.LT.OR P0, PT, R4, 0x21, P0 ;  /* 0x000000210400780c */ /* 0x000fe20000701670 */
[C---:B------:R-:W-:Y:S02]  /*9c70*/  FMUL.FTZ R36, R2.reuse, R36 ;  /* 0x0000002402247220 */ /* 0x040fe40000410000 */
[----:B------:R-:W-:Y:S01]  /*9c80*/  FMUL.FTZ R37, R2, R37 ;  /* 0x0000002502257220 */ /* 0x000fe20000410000 */
[----:B------:R-:W-:Y:S01]  /*9c90*/  FSEL R179, R186, -INF , !P0 ;  /* 0xff800000bab37808 */ /* 0x000fe20004000000 */
[C---:B------:R-:W-:Y:S01]  /*9ca0*/  FMUL.FTZ R40, R2.reuse, R40 ;  /* 0x0000002802287220 */ /* 0x040fe20000410000 */
[----:B------:R-:W-:Y:S01]  /*9cb0*/  ISETP.GT.AND P0, PT, R3, 0x21, P1 ;  /* 0x000000210300780c */ /* 0x000fe20000f04270 */
[C---:B------:R-:W-:Y:S02]  /*9cc0*/  FMUL.FTZ R41, R2.reuse, R41 ;  /* 0x0000002902297220 */ /* 0x040fe40000410000 */
[----:B------:R-:W-:Y:S01]  /*9cd0*/  FMUL.FTZ R44, R2, R44 ;  /* 0x0000002c022c7220 */ /* 0x000fe20000410000 */
[----:B------:R-:W-:Y:S01]  /*9ce0*/  ISETP.LT.OR P0, PT, R4, 0x22, P0 ;  /* 0x000000220400780c */ /* 0x000fe20000701670 */
[C---:B------:R-:W-:Y:S02]  /*9cf0*/  FMUL.FTZ R45, R2.reuse, R45 ;  /* 0x0000002d022d7220 */ /* 0x040fe40000410000 */
[C---:B------:R-:W-:Y:S01]  /*9d00*/  FMUL.FTZ R48, R2.reuse, R48 ;  /* 0x0000003002307220 */ /* 0x040fe20000410000 */
[----:B------:R-:W-:Y:S01]  /*9d10*/  FSEL R180, R185, -INF , !P0 ;  /* 0xff800000b9b47808 */ /* 0x000fe20004000000 */
[C---:B------:R-:W-:Y:S01]  /*9d20*/  FMUL.FTZ R49, R2.reuse, R49 ;  /* 0x0000003102317220 */ /* 0x040fe20000410000 */
[C---:B------:R-:W-:Y:S01]  /*9d30*/  ISETP.GT.AND P0, PT, R3.reuse, 0x28, P1 ;  /* 0x000000280300780c */ /* 0x040fe20000f04270 */
[C---:B------:R-:W-:Y:S02]  /*9d40*/  FMUL.FTZ R52, R2.reuse, R52 ;  /* 0x0000003402347220 */ /* 0x040fe40000410000 */
        /* <DEDUP_REMOVED lines=43> */
[----:B------:R-:W-:Y:S01]  /*a000*/  FMUL.FTZ R105, R2, R105 ;  /* 0x0000006902697220 */ /* 0x000fe20000410000 */
[----:B------:R-:W-:Y:S01]  /*a010*/  FSEL R134, R28, -INF , !P0 ;  /* 0xff8000001c867808 */ /* 0x000fe20004000000 */
[C---:B--2---:R-:W-:Y:S02]  /*a020*/  FFMA.FTZ R0, R2.reuse, R29, R9 ;  /* 0x0000001d02007223 */ /* 0x044fe40000010009 */
[----:B------:R-:W-:Y:S01]  /*a030*/  MUFU.EX2 R9, R23 ;  /* 0x0000001700097308 */ /* 0x000fe20000000800 */
[----:B------:R-:W-:Y:S02]  /*a040*/  FMUL.FTZ R28, R2, R160 ;  /* 0x000000a0021c7220 */ /* 0x000fe40000410000 */
[----:B------:R-:W-:Y:S01]  /*a050*/  FADD.FTZ R4, R8, R0 ;  /* 0x0000000008047221 */ /* 0x000fe20000010000 */
[----:B------:R-:W-:Y:S01]  /*a060*/  FMNMX.FTZ R0, R5, R133, !PT ;  /* 0x0000008505007209 */ /* 0x000fe20007810000 */
[C---:B------:R-:W-:Y:S02]  /*a070*/  FMUL.FTZ R29, R2.reuse, R161 ;  /* 0x000000a1021d7220 */ /* 0x040fe40000410000 */
[C---:B------:R-:W-:Y:S01]  /*a080*/  FMUL.FTZ R108, R2.reuse, R108 ;  /* 0x0000006c026c7220 */ /* 0x040fe20000410000 */
[----:B------:R-:W-:Y:S01]  /*a090*/  FMNMX.FTZ R0, R7, R0, !PT ;  /* 0x0000000007007209 */ /* 0x000fe20007810000 */
[C---:B------:R-:W-:Y:S01]  /*a0a0*/  FMUL.FTZ R109, R2.reuse, R109 ;  /* 0x0000006d026d7220 */ /* 0x040fe20000410000 */
[----:B------:R-:W1:Y:S01]  /*a0b0*/  MUFU.EX2 R8, R22 ;  /* 0x0000001600087308 */ /* 0x000e620000000800 */
[----:B------:R-:W-:Y:S01]  /*a0c0*/  FMUL.FTZ R112, R2, R112 ;  /* 0x0000007002707220 */ /* 0x000fe20000410000 */
[----:B------:R-:W-:Y:S01]  /*a0d0*/  FMNMX.FTZ R0, R6, R0, !PT ;  /* 0x0000000006007209 */ /* 0x000fe20007810000 */
[C---:B------:R-:W-:Y:S02]  /*a0e0*/  FMUL.FTZ R113, R2.reuse, R113 ;  /* 0x0000007102717220 */ /* 0x040fe40000410000 */
[----:B------:R-:W-:Y:S01]  /*a0f0*/  FMUL.FTZ R116, R2, R116 ;  /* 0x0000007402747220 */ /* 0x000fe20000410000 */
[----:B------:R-:W-:Y:S01]  /*a100*/  FMNMX.FTZ R0, R10, R0, !PT ;  /* 0x000000000a007209 */ /* 0x000fe20007810000 */
[C---:B------:R-:W-:Y:S02]  /*a110*/  FMUL.FTZ R117, R2.reuse, R117 ;  /* 0x0000007502757220 */ /* 0x040fe40000410000 */
[----:B------:R-:W-:Y:S01]  /*a120*/  FMUL.FTZ R120, R2, R120 ;  /* 0x0000007802787220 */ /* 0x000fe20000410000 */
[----:B------:R-:W-:Y:S01]  /*a130*/  FMNMX.FTZ R0, R176, R0, !PT ;  /* 0x00000000b0007209 */ /* 0x000fe20007810000 */
[C---:B------:R-:W-:Y:S01]  /*a140*/  FMUL.FTZ R121, R2.reuse, R121 ;  /* 0x0000007902797220 */ /* 0x040fe20000410000 */
[----:B------:R-:W-:Y:S01]  /*a150*/  MUFU.EX2 R160, R228 ;  /* 0x000000e400a07308 */ /* 0x000fe20000000800 */
[C---:B------:R-:W-:Y:S01]  /*a160*/  FMUL.FTZ R124, R2.reuse, R124 ;  /* 0x0000007c027c7220 */ /* 0x040fe20000410000 */
[----:B------:R-:W-:Y:S01]  /*a170*/  FMNMX.FTZ R0, R135, R0, !PT ;  /* 0x0000000087007209 */ /* 0x000fe20007810000 */
[C---:B------:R-:W-:Y:S02]  /*a180*/  FMUL.FTZ R125, R2.reuse, R125 ;  /* 0x0000007d027d7220 */ /* 0x040fe40000410000 */
[C---:B------:R-:W-:Y:S01]  /*a190*/  FMUL.FTZ R128, R2.reuse, R128 ;  /* 0x0000008002807220 */ /* 0x040fe20000410000 */
[----:B------:R-:W-:Y:S01]  /*a1a0*/  FMNMX.FTZ R0, R177, R0, !PT ;  /* 0x00000000b1007209 */ /* 0x000fe20007810000 */
[----:B------:R-:W-:Y:S03]  /*a1b0*/  FMUL.FTZ R129, R2, R129 ;  /* 0x0000008102817220 */ /* 0x000fe60000410000 */
[----:B------:R-:W-:Y:S01]  /*a1c0*/  FMNMX.FTZ R0, R178, R0, !PT ;  /* 0x00000000b2007209 */ /* 0x000fe20007810000 */
[----:B------:R-:W-:Y:S01]  /*a1d0*/  MUFU.EX2 R161, R227 ;  /* 0x000000e300a17308 */ /* 0x000fe20000000800 */
[----:B-1----:R-:W-:Y:S02]  /*a1e0*/  F2FP.PACK_AB R170, R8, R9 ;  /* 0x0000000908aa723e */ /* 0x002fe400000000ff */
        /* <DEDUP_REMOVED lines=15> */
[----:B------:R-:W-:Y:S02]  /*a2e0*/  FADD.FTZ R14, R8, R0 ;  /* 0x00000000080e7221 */ /* 0x000fe40000010000 */
[C---:B------:R-:W-:Y:S01]  /*a2f0*/  FMUL.FTZ R4, R3.reuse, c[0x0][0x2d0] ;  /* 0x0000b40003047a20 */ /* 0x040fe20000410000 */
[----:B------:R-:W-:Y:S01]  /*a300*/  FSEL R0, R3, RZ, P0 ;  /* 0x000000ff03007208 */ /* 0x000fe20000000000 */
[----:B------:R-:W-:Y:S01]  /*a310*/  FMUL.FTZ R8, R2, R140 ;  /* 0x0000008c02087220 */ /* 0x000fe20000410000 */
[----:B------:R-:W-:Y:S03]  /*a320*/  F2FP.PACK_AB R140, R15, R18 ;  /* 0x000000120f8c723e */ /* 0x000fe600000000ff */
[----:B------:R-:W-:Y:S01]  /*a330*/  FADD.FTZ R0, -R0, R133 ;  /* 0x0000008500007221 */ /* 0x000fe20000010100 */
[----:B------:R-:W-:Y:S01]  /*a340*/  FSEL R133, R4, RZ, P0 ;  /* 0x000000ff04857208 */ /* 0x000fe20000000000 */
[----:B------:R-:W-:Y:S01]  /*a350*/  FMUL.FTZ R4, R2, R136 ;  /* 0x0000008802047220 */ /* 0x000fe20000410000 */
[----:B------:R-:W-:Y:S01]  /*a360*/  ISETP.GT.AND P0, PT, R222, R240, PT ;  /* 0x000000f0de00720c */ /* 0x000fe20003f04270 */
[----:B------:R-:W-:Y:S01]  /*a370*/  FMUL.FTZ R0, R0, c[0x0][0x2d0] ;  /* 0x0000b40000007a20 */ /* 0x000fe20000410000 */
[----:B------:R-:W-:Y:S01]  /*a380*/  MOV R222, R220 ;  /* 0x000000dc00de7202 */ /* 0x000fe20000000f00 */
[--C-:B------:R-:W-:Y:S02]  /*a390*/  FFMA.FTZ R6, R6, c[0x0][0x2d0], -R133.reuse ;  /* 0x0000b40006067a23 */ /* 0x100fe40000010885 */
[--C-:B------:R-:W-:Y:S02]  /*a3a0*/  FFMA.FTZ R7, R7, c[0x0][0x2d0], -R133.reuse ;  /* 0x0000b40007077a23 */ /* 0x100fe40000010885 */
[----:B------:R1:W-:Y:S01]  /*a3b0*/  MUFU.EX2 R156, R6 ;  /* 0x00000006009c7308 */ /* 0x0003e20000000800 */
[--C-:B------:R-:W-:Y:S02]  /*a3c0*/  FFMA.FTZ R11, R5, c[0x0][0x2d0], -R133.reuse ;  /* 0x0000b400050b7a23 */ /* 0x100fe40000010885 */
[----:B------:R-:W-:Y:S02]  /*a3d0*/  FMUL.FTZ R5, R2, R137 ;  /* 0x0000008902057220 */ /* 0x000fe40000410000 */
[--C-:B------:R-:W-:Y:S05]  /*a3e0*/  FFMA.FTZ R2, R10, c[0x0][0x2d0], -R133.reuse ;  /* 0x0000b4000a027a23 */ /* 0x100fea0000010885 */
[----:B------:R-:W-:Y:S10]  /*a3f0*/  MUFU.EX2 R144, R7 ;  /* 0x0000000700907308 */ /* 0x000ff40000000800 */
[----:B------:R-:W2:Y:S01]  /*a400*/  MUFU.EX2 R0, R0 ;  /* 0x0000000000007308 */ /* 0x000ea20000000800 */
[----:B-1----:R-:W-:Y:S04]  /*a410*/  FADD.FTZ R6, R18, R14 ;  /* 0x0000000e12067221 */ /* 0x002fe80000010000 */
[----:B------:R-:W-:Y:S05]  /*a420*/  FADD.FTZ R157, R15, R6 ;  /* 0x000000060f9d7221 */ /* 0x000fea0000010000 */
[----:B------:R-:W1:Y:S10]  /*a430*/  MUFU.EX2 R145, R11 ;  /* 0x0000000b00917308 */ /* 0x000e740000000800 */
[----:B------:R-:W4:Y:S01]  /*a440*/  MUFU.EX2 R153, R2 ;  /* 0x0000000200997308 */ /* 0x000f220000000800 */
[C---:B--2---:R-:W-:Y:S02]  /*a450*/  FMUL.FTZ R6, R0.reuse, R138 ;  /* 0x0000008a00067220 */ /* 0x044fe40000410000 */
[C---:B------:R-:W-:Y:S02]  /*a460*/  FMUL.FTZ R7, R0.reuse, R139 ;  /* 0x0000008b00077220 */ /* 0x040fe40000410000 */
[----:B------:R-:W2:Y:S01]  /*a470*/  LDSM.16.MT88.4 R136, [R194] ;  /* 0x00000000c288783b */ /* 0x000ea20000004200 */
[C---:B------:R-:W-:Y:S02]  /*a480*/  FMUL.FTZ R10, R0.reuse, R142 ;  /* 0x0000008e000a7220 */ /* 0x040fe40000410000 */
[C---:B------:R-:W-:Y:S02]  /*a490*/  FMUL.FTZ R14, R0.reuse, R146 ;  /* 0x00000092000e7220 */ /* 0x040fe40000410000 */
[----:B------:R-:W-:Y:S01]  /*a4a0*/  FMUL.FTZ R15, R0, R147 ;  /* 0x00000093000f7220 */ /* 0x000fe20000410000 */
[----:B-1----:R-:W-:Y:S01]  /*a4b0*/  F2FP.PACK_AB R169, R144, R145 ;  /* 0x0000009190a9723e */ /* 0x002fe200000000ff */
[C---:B------:R-:W-:Y:S02]  /*a4c0*/  FMUL.FTZ R11, R0.reuse, R143 ;  /* 0x0000008f000b7220 */ /* 0x040fe40000410000 */
[C---:B------:R-:W-:Y:S02]  /*a4d0*/  FMUL.FTZ R18, R0.reuse, R150 ;  /* 0x0000009600127220 */ /* 0x040fe40000410000 */
[C---:B------:R-:W-:Y:S01]  /*a4e0*/  FMUL.FTZ R19, R0.reuse, R151 ;  /* 0x0000009700137220 */ /* 0x040fe20000410000 */
[----:B------:R-:W-:Y:S01]  /*a4f0*/  MUFU.EX2 R150, R224 ;  /* 0x000000e000967308 */ /* 0x000fe20000000800 */
[C---:B------:R-:W-:Y:S02]  /*a500*/  FMUL.FTZ R22, R0.reuse, R154 ;  /* 0x0000009a00167220 */ /* 0x040fe40000410000 */
[C---:B------:R-:W-:Y:S01]  /*a510*/  FMUL.FTZ R23, R0.reuse, R155 ;  /* 0x0000009b00177220 */ /* 0x040fe20000410000 */
[----:B----4-:R-:W-:Y:S01]  /*a520*/  F2FP.PACK_AB R171, R153, R156 ;  /* 0x0000009c99ab723e */ /* 0x010fe200000000ff */
[C---:B------:R-:W-:Y:S02]  /*a530*/  FMUL.FTZ R26, R0.reuse, R158 ;  /* 0x0000009e001a7220 */ /* 0x040fe40000410000 */
[C---:B------:R-:W-:Y:S02]  /*a540*/  FMUL.FTZ R27, R0.reuse, R159 ;  /* 0x0000009f001b7220 */ /* 0x040fe40000410000 */
[C---:B------:R-:W-:Y:S01]  /*a550*/  FMUL.FTZ R34, R0.reuse, R166 ;  /* 0x000000a600227220 */ /* 0x040fe20000410000 */
[----:B------:R-:W1:Y:S01]  /*a560*/  MUFU.EX2 R151, R182 ;  /* 0x000000b600977308 */ /* 0x000e620000000800 */
[C---:B------:R-:W-:Y:S05]  /*a570*/  HMMA.16816.F32 R4, R168.reuse, R172, R4 ;  /* 0x000000aca804723c */ /* 0x040fea0000001804 */
[C---:B------:R-:W-:Y:S02]  /*a580*/  FMUL.FTZ R35, R0.reuse, R167 ;  /* 0x000000a700237220 */ /* 0x040fe40000410000 */
[----:B------:R-:W-:Y:S01]  /*a590*/  LDSM.16.MT88.4 R164, [R196+0x1800] ;  /* 0x00180000c4a4783b */ /* 0x000fe20000004200 */
[C---:B------:R-:W-:Y:S01]  /*a5a0*/  HMMA.16816.F32 R8, R168.reuse, R174, R8 ;  /* 0x000000aea808723c */ /* 0x040fe20000001808 */
[----:B------:R-:W-:Y:S03]  /*a5b0*/  MUFU.EX2 R182, R226 ;  /* 0x000000e200b67308 */ /* 0x000fe60000000800 */
[C---:B------:R-:W-:Y:S02]  /*a5c0*/  FMUL.FTZ R30, R0.reuse, R162 ;  /* 0x000000a2001e7220 */ /* 0x040fe40000410000 */
[C---:B------:R-:W-:Y:S02]  /*a5d0*/  FMUL.FTZ R31, R0.reuse, R163 ;  /* 0x000000a3001f7220 */ /* 0x040fe40000410000 */
[C---:B------:R-:W-:Y:S01]  /*a5e0*/  FMUL.FTZ R38, R0.reuse, R38 ;  /* 0x0000002600267220 */ /* 0x040fe20000410000 */
[C---:B--2---:R-:W-:Y:S03]  /*a5f0*/  HMMA.16816.F32 R12, R168.reuse, R136, R12 ;  /* 0x00000088a80c723c */ /* 0x044fe6000000180c */
[C---:B------:R-:W-:Y:S02]  /*a600*/  FMUL.FTZ R39, R0.reuse, R39 ;  /* 0x0000002700277220 */ /* 0x040fe40000410000 */
[C---:B------:R-:W-:Y:S01]  /*a610*/  FMUL.FTZ R42, R0.reuse, R42 ;  /* 0x0000002a002a7220 */ /* 0x040fe20000410000 */
[----:B-1----:R-:W-:Y:S01]  /*a620*/  F2FP.PACK_AB R142, R151, R150 ;  /* 0x00000096978e723e */ /* 0x002fe200000000ff */
[C---:B------:R-:W-:Y:S01]  /*a630*/  FMUL.FTZ R43, R0.reuse, R43 ;  /* 0x0000002b002b7220 */ /* 0x040fe20000410000 */
[C---:B------:R-:W-:Y:S01]  /*a640*/  HMMA.16816.F32 R16, R168.reuse, R138, R16 ;  /* 0x0000008aa810723c */ /* 0x040fe20000001810 */
[----:B------:R-:W1:Y:S03]  /*a650*/  LDSM.16.MT88.4 R136, [R197] ;  /* 0x00000000c588783b */ /* 0x000e660000004200 */
        /* <DEDUP_REMOVED lines=50> */
[C---:B------:R-:W-:Y:S04]  /*a980*/  FMUL.FTZ R130, R0.reuse, R130 ;  /* 0x0000008200827220 */ /* 0x040fe80000410000 */
[C---:B------:R-:W-:Y:S02]  /*a990*/  FMUL.FTZ R131, R0.reuse, R131 ;  /* 0x0000008300837220 */ /* 0x040fe40000410000 */
[----:B---3--:R-:W-:Y:S02]  /*a9a0*/  FFMA.FTZ R0, R0, R188, R145 ;  /* 0x000000bc00007223 */ /* 0x008fe40000010091 */
[--C-:B--2---:R-:W-:Y:S02]  /*a9b0*/  FFMA.FTZ R2, R135, c[0x0][0x2d0], -R133.reuse ;  /* 0x0000b40087027a23 */ /* 0x104fe40000010885 */
[----:B------:R-:W-:Y:S02]  /*a9c0*/  FADD.FTZ R0, R144, R0 ;  /* 0x0000000090007221 */ /* 0x000fe40000010000 */
[----:B------:R-:W-:Y:S01]  /*a9d0*/  LDSM.16.MT88.4 R144, [R194+0x1000] ;  /* 0x00100000c290783b */ /* 0x000fe20000004200 */
[----:B------:R-:W2:Y:S01]  /*a9e0*/  MUFU.EX2 R149, R2 ;  /* 0x0000000200957308 */ /* 0x000ea20000000800 */
[C---:B-1----:R-:W-:Y:S03]  /*a9f0*/  HMMA.16816.F32 R36, R168.reuse, R136, R36 ;  /* 0x00000088a824723c */ /* 0x042fe60000001824 */
[----:B--2---:R-:W-:Y:S01]  /*aa00*/  F2FP.PACK_AB R141, R149, R148 ;  /* 0x00000094958d723e */ /* 0x004fe200000000ff */
[--C-:B------:R-:W-:Y:S05]  /*aa10*/  FFMA.FTZ R2, R177, c[0x0][0x2d0], -R133.reuse ;  /* 0x0000b400b1027a23 */ /* 0x100fea0000010885 */
[----:B------:R-:W-:Y:S01]  /*aa20*/  MUFU.EX2 R177, R239 ;  /* 0x000000ef00b17308 */ /* 0x000fe20000000800 */
[C---:B------:R-:W-:Y:S01]  /*aa30*/  HMMA.16816.F32 R40, R168.reuse, R138, R40 ;  /* 0x0000008aa828723c */ /* 0x040fe20000001828 */
[----:B------:R-:W1:Y:S08]  /*aa40*/  LDSM.16.MT88.4 R136, [R194+0x2000] ;  /* 0x00200000c288783b */ /* 0x000e700000004200 */
[----:B------:R2:W-:Y:S03]  /*aa50*/  MUFU.EX2 R154, R2 ;  /* 0x00000002009a7308 */ /* 0x0005e60000000800 */
[--C-:B--2---:R-:W-:Y:S07]  /*aa60*/  FFMA.FTZ R2, R178, c[0x0][0x2d0], -R133.reuse ;  /* 0x0000b400b2027a23 */ /* 0x104fee0000010885 */
[----:B------:R-:W-:Y:S01]  /*aa70*/  MUFU.EX2 R178, R238 ;  /* 0x000000ee00b27308 */ /* 0x000fe20000000800 */
[C---:B-1----:R-:W-:Y:S09]  /*aa80*/  HMMA.16816.F32 R44, R168.reuse, R136, R44 ;  /* 0x00000088a82c723c */ /* 0x042ff2000000182c */
[----:B------:R-:W1:Y:S01]  /*aa90*/  MUFU.EX2 R155, R2 ;  /* 0x00000002009b7308 */ /* 0x000e620000000800 */
[C---:B------:R-:W-:Y:S01]  /*aaa0*/  HMMA.16816.F32 R48, R168.reuse, R138, R48 ;  /* 0x0000008aa830723c */ /* 0x040fe20000001830 */
[----:B------:R-:W2:Y:S02]  /*aab0*/  LDSM.16.MT88.4 R136, [R197+0x2000] ;  /* 0x00200000c588783b */ /* 0x000ea40000004200 */
[----:B-1----:R-:W-:Y:S01]  /*aac0*/  F2FP.PACK_AB R143, R155, R154 ;  /* 0x0000009a9b8f723e */ /* 0x002fe200000000ff */
[--C-:B------:R-:W-:Y:S05]  /*aad0*/  FFMA.FTZ R2, R179, c[0x0][0x2d0], -R133.reuse ;  /* 0x0000b400b3027a23 */ /* 0x100fea0000010885 */
[----:B------:R-:W-:Y:S10]  /*aae0*/  MUFU.EX2 R179, R237 ;  /* 0x000000ed00b37308 */ /* 0x000ff40000000800 */
[----:B------:R1:W3:Y:S01]  /*aaf0*/  MUFU.EX2 R152, R2 ;  /* 0x0000000200987308 */ /* 0x0002e20000000800 */
[C---:B--2---:R-:W-:Y:S08]  /*ab00*/  HMMA.16816.F32 R52, R168.reuse, R136, R52 ;  /* 0x00000088a834723c */ /* 0x044ff00000001834 */
[C---:B------:R-:W-:Y:S01]  /*ab10*/  HMMA.16816.F32 R56, R168.reuse, R138, R56 ;  /* 0x0000008aa838723c */ /* 0x040fe20000001838 */
[----:B------:R-:W2:Y:S03]  /*ab20*/  LDSM.16.MT88.4 R136, [R196+0x2000] ;  /* 0x00200000c488783b */ /* 0x000ea60000004200 */
[--C-:B-1----:R-:W-:Y:S02]  /*ab30*/  FFMA.FTZ R2, R180, c[0x0][0x2d0], -R133.reuse ;  /* 0x0000b400b4027a23 */ /* 0x102fe40000010885 */
[----:B------:R-:W-:Y:S10]  /*ab40*/  MUFU.EX2 R180, R229 ;  /* 0x000000e500b47308 */ /* 0x000ff40000000800 */
[----:B------:R1:W4:Y:S01]  /*ab50*/  MUFU.EX2 R176, R2 ;  /* 0x0000000200b07308 */ /* 0x0003220000000800 */
[C---:B--2---:R-:W-:Y:S03]  /*ab60*/  HMMA.16816.F32 R60, R168.reuse, R136, R60 ;  /* 0x00000088a83c723c */ /* 0x044fe6000000183c */
[--C-:B-1----:R-:W-:Y:S06]  /*ab70*/  FFMA.FTZ R2, R181, c[0x0][0x2d0], -R133.reuse ;  /* 0x0000b400b5027a23 */ /* 0x102fec0000010885 */
[----:B------:R1:W2:Y:S01]  /*ab80*/  MUFU.EX2 R175, R2 ;  /* 0x0000000200af7308 */ /* 0x0002a20000000800 */
[C---:B------:R-:W-:Y:S01]  /*ab90*/  HMMA.16816.F32 R64, R168.reuse, R138, R64 ;  /* 0x0000008aa840723c */ /* 0x040fe20000001840 */
[----:B------:R-:W5:Y:S02]  /*aba0*/  LDSM.16.MT88.4 R136, [R193+0x4000] ;  /* 0x00400000c188783b */ /* 0x000f640000004200 */
[----:B-1----:R-:W-:Y:S06]  /*abb0*/  FFMA.FTZ R2, R183, c[0x0][0x2d0], -R133 ;  /* 0x0000b400b7027a23 */ /* 0x002fec0000010885 */
[----:B------:R1:W-:Y:S01]  /*abc0*/  MUFU.EX2 R174, R2 ;  /* 0x0000000200ae7308 */ /* 0x0003e20000000800 */
[C---:B-----5:R-:W-:Y:S08]  /*abd0*/  HMMA.16816.F32 R68, R168.reuse, R136, R68 ;  /* 0x00000088a844723c */ /* 0x060ff00000001844 */
[C---:B------:R-:W-:Y:S01]  /*abe0*/  HMMA.16816.F32 R72, R168.reuse, R138, R72 ;  /* 0x0000008aa848723c */ /* 0x040fe20000001848 */
[----:B------:R-:W5:Y:S03]  /*abf0*/  LDSM.16.MT88.4 R136, [R194+0x4000] ;  /* 0x00400000c288783b */ /* 0x000f660000004200 */
[----:B-1----:R-:W-:Y:S02]  /*ac00*/  FADD.FTZ R2, R156, R0 ;  /* 0x000000009c027221 */ /* 0x002fe40000010000 */
[----:B------:R-:W-:Y:S02]  /*ac10*/  FADD.FTZ R0, R150, R157 ;  /* 0x0000009d96007221 */ /* 0x000fe40000010000 */
[----:B------:R-:W-:Y:S01]  /*ac20*/  FADD.FTZ R2, R153, R2 ;  /* 0x0000000299027221 */ /* 0x000fe20000010000 */
[----:B------:R-:W-:Y:S03]  /*ac30*/  LDSM.16.MT88.4 R156, [R197+0x1800] ;  /* 0x00180000c59c783b */ /* 0x000fe60000004200 */
[----:B------:R-:W-:Y:S02]  /*ac40*/  FADD.FTZ R153, R151, R0 ;  /* 0x0000000097997221 */ /* 0x000fe40000010000 */
[----:B------:R-:W-:Y:S02]  /*ac50*/  FADD.FTZ R2, R148, R2 ;  /* 0x0000000294027221 */ /* 0x000fe40000010000 */
[--C-:B------:R-:W-:Y:S04]  /*ac60*/  FFMA.FTZ R0, R184, c[0x0][0x2d0], -R133.reuse ;  /* 0x0000b400b8007a23 */ /* 0x100fe80000010885 */
[----:B------:R1:W-:Y:S01]  /*ac70*/  MUFU.EX2 R172, R0 ;  /* 0x0000000000ac7308 */ /* 0x0003e20000000800 */
[C---:B-----5:R-:W-:Y:S03]  /*ac80*/  HMMA.16816.F32 R76, R168.reuse, R136, R76 ;  /* 0x00000088a84c723c */ /* 0x060fe6000000184c */
[--C-:B-1----:R-:W-:Y:S06]  /*ac90*/  FFMA.FTZ R0, R185, c[0x0][0x2d0], -R133.reuse ;  /* 0x0000b400b9007a23 */ /* 0x102fec0000010885 */
[----:B------:R1:W5:Y:S01]  /*aca0*/  MUFU.EX2 R135, R0 ;  /* 0x0000000000877308 */ /* 0x0003620000000800 */
[C---:B------:R-:W-:Y:S01]  /*acb0*/  HMMA.16816.F32 R80, R168.reuse, R138, R80 ;  /* 0x0000008aa850723c */ /* 0x040fe20000001850 */
[----:B------:R-:W2:Y:S02]  /*acc0*/  LDSM.16.MT88.4 R136, [R197+0x4000] ;  /* 0x00400000c588783b */ /* 0x000ea40000004200 */
[--C-:B-1----:R-:W-:Y:S02]  /*acd0*/  FFMA.FTZ R0, R186, c[0x0][0x2d0], -R133.reuse ;  /* 0x0000b400ba007a23 */ /* 0x102fe40000010885 */
[----:B------:R-:W-:Y:S04]  /*ace0*/  FFMA.FTZ R133, R134, c[0x0][0x2d0], -R133 ;  /* 0x0000b40086857a23 */ /* 0x000fe80000010885 */
[----:B------:R1:W-:Y:S10]  /*acf0*/  MUFU.EX2 R134, R0 ;  /* 0x0000000000867308 */ /* 0x0003f40000000800 */
[----:B------:R-:W3:Y:S01]  /*ad00*/  MUFU.EX2 R133, R133 ;  /* 0x0000008500857308 */ /* 0x000ee20000000800 */
[C---:B--2---:R-:W-:Y:S08]  /*ad10*/  HMMA.16816.F32 R84, R168.reuse, R136, R84 ;  /* 0x00000088a854723c */ /* 0x044ff00000001854 */
[C---:B------:R-:W-:Y:S01]  /*ad20*/  HMMA.16816.F32 R88, R168.reuse, R138, R88 ;  /* 0x0000008aa858723c */ /* 0x040fe20000001858 */
[----:B------:R-:W2:Y:S03]  /*ad30*/  LDSM.16.MT88.4 R136, [R196+0x4000] ;  /* 0x00400000c488783b */ /* 0x000ea60000004200 */
[----:B-1----:R-:W-:Y:S02]  /*ad40*/  FADD.FTZ R0, R149, R2 ;  /* 0x0000000295007221 */ /* 0x002fe40000010000 */
[----:B------:R-:W-:Y:S02]  /*ad50*/  FADD.FTZ R2, R160, R153 ;  /* 0x00000099a0027221 */ /* 0x000fe40000010000 */
[----:B------:R-:W-:Y:S01]  /*ad60*/  FADD.FTZ R0, R154, R0 ;  /* 0x000000009a007221 */ /* 0x000fe20000010000 */
[----:B------:R-:W-:Y:S03]  /*ad70*/  LDSM.16.MT88.4 R148, [R194+0x1800] ;  /* 0x00180000c294783b */ /* 0x000fe60000004200 */
[----:B------:R-:W-:Y:S02]  /*ad80*/  FADD.FTZ R173, R161, R2 ;  /* 0x00000002a1ad7221 */ /* 0x000fe40000010000 */
[----:B------:R-:W-:Y:S04]  /*ad90*/  FADD.FTZ R0, R155, R0 ;  /* 0x000000009b007221 */ /* 0x000fe80000010000 */
[----:B---3--:R-:W-:Y:S04]  /*ada0*/  FADD.FTZ R0, R152, R0 ;  /* 0x0000000098007221 */ /* 0x008fe80000010000 */
[----:B----4-:R-:W-:Y:S02]  /*adb0*/  FADD.FTZ R2, R176, R0 ;  /* 0x00000000b0027221 */ /* 0x010fe40000010000 */
[----:B------:R-:W-:Y:S02]  /*adc0*/  FADD.FTZ R0, R182, R173 ;  /* 0x000000adb6007221 */ /* 0x000fe40000010000 */
[----:B------:R-:W-:Y:S02]  /*add0*/  FADD.FTZ R2, R175, R2 ;  /* 0x00000002af027221 */ /* 0x000fe40000010000 */
[----:B------:R-:W-:Y:S01]  /*ade0*/  FADD.FTZ R0, R187, R0 ;  /* 0x00000000bb007221 */ /* 0x000fe20000010000 */
        /* <DEDUP_REMOVED lines=17> */
[----:B-----5:R-:W-:Y:S02]  /*af00*/  F2FP.PACK_AB R169, R135, R172 ;  /* 0x000000ac87a9723e */ /* 0x020fe400000000ff */
[----:B------:R-:W-:Y:S01]  /*af10*/  F2FP.PACK_AB R171, R133, R134 ;  /* 0x0000008685ab723e */ /* 0x000fe200000000ff */
        /* <DEDUP_REMOVED lines=48> */
[----:B------:R-:W1:Y:S03]  /*b220*/  LDSM.16.MT88.4 R140, [R193+0x1000] ;  /* 0x00100000c18c783b */ /* 0x000e660000004200 */
[----:B------:R-:W-:Y:S03]  /*b230*/  F2FP.PACK_AB R137, R176, R152 ;  /* 0x00000098b089723e */ /* 0x000fe600000000ff */
[----:B------:R-:W-:Y:S02]  /*b240*/  F2FP.PACK_AB R138, R187, R182 ;  /* 0x000000b6bb8a723e */ /* 0x000fe400000000ff */
[C---:B------:R-:W-:Y:S07]  /*b250*/  F2FP.PACK_AB R139, R174.reuse, R175 ;  /* 0x000000afae8b723e */ /* 0x040fee00000000ff */
        /* <DEDUP_REMOVED lines=91> */
[C---:B------:R-:W-:Y:S04]  /*b810*/  HMMA.16816.F32 R112, R168.reuse, R10, R112 ;  /* 0x0000000aa870723c */ /* 0x040fe80000001870 */
[----:B------:R-:W-:Y:S02]  /*b820*/  FADD.FTZ R2, R179, R2 ;  /* 0x00000002b3027221 */ /* 0x000fe40000010000 */
[----:B------:R-:W-:Y:S02]  /*b830*/  FADD.FTZ R0, R134, R0 ;  /* 0x0000000086007221 */ /* 0x000fe40000010000 */
[C---:B---3--:R-:W-:Y:S04]  /*b840*/  HMMA.16816.F32 R116, R168.reuse, R12, R116 ;  /* 0x0000000ca874723c */ /* 0x048fe80000001874 */
[----:B------:R-:W-:Y:S02]  /*b850*/  FADD.FTZ R2, R180, R2 ;  /* 0x00000002b4027221 */ /* 0x000fe40000010000 */
[----:B------:R-:W-:Y:S01]  /*b860*/  FADD.FTZ R0, R133, R0 ;  /* 0x0000000085007221 */ /* 0x000fe20000010000 */
[-C--:B------:R-:W-:Y:S01]  /*b870*/  MOV R12, R3.reuse ;  /* 0x00000003000c7202 */ /* 0x080fe20000000f00 */
[C---:B------:R-:W-:Y:S01]  /*b880*/  HMMA.16816.F32 R120, R168.reuse, R14, R120 ;  /* 0x0000000ea878723c */ /* 0x040fe20000001878 */
[----:B------:R1:W-:Y:S03]  /*b890*/  STL [R1], R2 ;  /* 0x0000000201007387 */ /* 0x0003e60000100800 */
[----:B------:R-:W-:Y:S01]  /*b8a0*/  MOV R133, R3 ;  /* 0x0000000300857202 */ /* 0x000fe20000000f00 */
[----:B------:R2:W-:Y:S03]  /*b8b0*/  STL [R1+0x8], R0 ;  /* 0x0000080001007387 */ /* 0x0005e60000100800 */
[C---:B----4-:R-:W-:Y:S08]  /*b8c0*/  HMMA.16816.F32 R124, R168.reuse, R16, R124 ;  /* 0x00000010a87c723c */ /* 0x050ff0000000187c */
[----:B------:R-:W-:Y:S04]  /*b8d0*/  HMMA.16816.F32 R128, R168, R18, R128 ;  /* 0x00000012a880723c */ /* 0x000fe80000001880 */
[----:B-1----:R-:W-:Y:S04]  /*b8e0*/  MOV R2, R132 ;  /* 0x0000008400027202 */ /* 0x002fe80000000f00 */
[----:B------:R-:W-:-:S05]  /*b8f0*/  @P0 BRA `(.L_x_1697) ;  /* 0xffffbd1000000947 */ /* 0x000fca000383ffff */
.L_x_1688:
[----:B------:R-:W3:Y:S04]  /*b900*/  LDL R5, [R1+0x10] ;  /* 0x0000100001057983 */ /* 0x000ee80000100800 */
[----:B------:R-:W4:Y:S04]  /*b910*/  LDL R4, [R1+0xc] ;  /* 0x00000c0001047983 */ /* 0x000f280000100800 */
[----:B--2---:R-:W2:Y:S01]  /*b920*/  LDL R0, [R1+0x18] ;  /* 0x0000180001007983 */ /* 0x004ea20000100800 */
[----:B------:R-:W-:-:S05]  /*b930*/  IMAD.MOV.U32 R3, RZ, RZ, c[0x0][0x2c4] ;  /* 0x0000b100ff037624 */ /* 0x000fca00078e00ff */
[----:B------:R-:W-:Y:S01]  /*b940*/  ISETP.NE.AND P1, PT, R3, 0x1, PT ;  /* 0x000000010300780c */ /* 0x000fe20003f25270 */
[----:B---3--:R-:W-:Y:S02]  /*b950*/  IMAD.MOV.U32 R6, RZ, RZ, R5 ;  /* 0x000000ffff067224 */ /* 0x008fe400078e0005 */
[----:B----4-:R-:W-:Y:S02]  /*b960*/  IMAD.MOV.U32 R5, RZ, RZ, R4 ;  /* 0x000000ffff057224 */ /* 0x010fe400078e0004 */
[----:B------:R-:W-:Y:S01]  /*b970*/  IMAD.MOV.U32 R4, RZ, RZ, c[0x0][0x32c] ;  /* 0x0000cb00ff047624 */ /* 0x000fe200078e00ff */
[----:B--2---:R-:W-:-:S04]  /*b980*/  IADD3 R0, R0, 0x7f, RZ ;  /* 0x0000007f00007810 */ /* 0x004fc80007ffe0ff */
[----:B------:R-:W-:-:S03]  /*b990*/  ISETP.GE.AND P0, PT, R4, 0x1, PT ;  /* 0x000000010400780c */ /* 0x000fc60003f06270 */
[----:B------:R-:W-:Y:S01]  /*b9a0*/  @P1 IMAD.HI.U32 R3, R0, c[0x0][0x2c8], RZ ;  /* 0x0000b20000031a27 */ /* 0x000fe200078e00ff */
[----:B------:R-:W-:-:S04]  /*b9b0*/  IADD3 R2, R5, 0x1, -R6 ;  /* 0x0000000105027810 */ /* 0x000fc80007ffe806 */
        /* <DEDUP_REMOVED lines=14> */
.L_x_1700:
[----:B------:R-:W-:-:S04]  /*baa0*/  MOV R3, c[0x0][0x32c] ;  /* 0x0000cb0000037a02 */ /* 0x000fc80000000f00 */
[----:B------:R-:W-:-:S13]  /*bab0*/  ISETP.NE.AND P0, PT, R3, 0x1, PT ;  /* 0x000000010300780c */ /* 0x000fda0003f05270 */
[----:B------:R-:W-:-:S05]  /*bac0*/  @P0 IMAD.HI.U32 R3, R0, c[0x0][0x330], RZ ;  /* 0x0000cc0000030a27 */ /* 0x000fca00078e00ff */
[----:B------:R-:W-:Y:S02]  /*bad0*/  @P0 SHF.R.U32.HI R0, RZ, c[0x0][0x334], R3 ;  /* 0x0000cd00ff000a19 */ /* 0x000fe40000011603 */
.L_x_1701:
[----:B------:R-:W-:Y:S05]  /*bae0*/  BSYNC B0 ;  /* 0x0000000000007941 */ /* 0x000fea0003800000 */
.L_x_1699:
[----:B------:R-:W-:-:S05]  /*baf0*/  IMAD R0, R0, c[0x0][0x32c], RZ ;  /* 0x0000cb0000007a24 */ /* 0x000fca00078e02ff */
[----:B------:R-:W-:-:S04]  /*bb00*/  IMNMX R2, R2, R0, !PT ;  /* 0x0000000002027217 */ /* 0x000fc80007800200 */
.L_x_1698:
        /* <DEDUP_REMOVED lines=8> */
[----:B------:R-:W-:Y:S02]  /*bb90*/  MOV R134, R12 ;  /* 0x0000000c00867202 */ /* 0x000fe40000000f00 */
[----:B------:R-:W-:Y:S02]  /*bba0*/  MOV R133, R132 ;  /* 0x0000008400857202 */ /* 0x000fe40000000f00 */
[----:B------:R-:W-:-:S04]  /*bbb0*/  MOV R222, R220 ;  /* 0x000000dc00de7202 */ /* 0x000fc80000000f00 */
.L_x_1703:
[----:B------:R-:W-:Y:S01]  /*bbc0*/  ISETP.GT.AND P0, PT, R230, R222, PT ;  /* 0x000000dee600720c */ /* 0x000fe20003f04270 */
[----:B------:R-:W-:Y:S04]  /*bbd0*/  DEPBAR.LE SB0, 0x0 ;  /* 0x000080000000791a */ /* 0x000fe80000000000 */
[----:B------:R-:W-:Y:S01]  /*bbe0*/  WARPSYNC 0xffffffff ;  /* 0xffffffff00007948 */ /* 0x000fe20003800000 */
[----:B------:R-:W-:Y:S07]  /*bbf0*/  BAR.SYNC.DEFER_BLOCKING 0x0 ;  /* 0x0000000000007b1d */ /* 0x000fee0000010000 */
[----:B-1----:R-:W-:Y:S01]  /*bc00*/  @!P0 SHF.R.S32.HI R0, RZ, 0x1f, R222 ;  /* 0x0000001fff008819 */ /* 0x002fe200000114de */
[----:B------:R-:W-:Y:S01]  /*bc10*/  @!P0 IMAD.WIDE.U32 R4, R222, c[0x0][0x208], RZ ;  /* 0x00008200de048a25 */ /* 0x000fe200078e00ff */
[----:B------:R-:W-:Y:S02]  /*bc20*/  @!P0 IADD3 R10, P1, R234, 0x40, RZ ;  /* 0x00000040ea0a8810 */ /* 0x000fe40007f3e0ff */
[----:B-1----:R-:W-:Y:S01]  /*bc30*/  @!P0 MOV R3, c[0x0][0x208] ;  /* 0x0000820000038a02 */ /* 0x002fe20000000f00 */
[----:B------:R-:W-:Y:S01]  /*bc40*/  @!P0 IMAD R0, R0, c[0x0][0x208], RZ ;  /* 0x0000820000008a24 */ /* 0x000fe200078e02ff */
[----:B------:R-:W-:Y:S02]  /*bc50*/  @!P0 SHF.L.U32 R2, R4, 0x6, RZ ;  /* 0x0000000604028819 */ /* 0x000fe400000006ff */
[----:B------:R-:W-:Y:S01]  /*bc60*/  @!P0 IADD3.X R11, RZ, R236, RZ, P1, !PT ;  /* 0x000000ecff0b8210 */ /* 0x000fe20000ffe4ff */
[----:B------:R-:W-:Y:S05]  /*bc70*/  @!P0 IMAD R0, R222, c[0x0][0x20c], R0 ;  /* 0x00008300de008a24 */ /* 0x000fea00078e0200 */
[----:B------:R-:W-:Y:S02]  /*bc80*/  @!P0 IADD3 R0, R5, R0, RZ ;  /* 0x0000000005008210 */ /* 0x000fe40007ffe0ff */
[----:B------:R-:W-:Y:S01]  /*bc90*/  @!P0 MOV R5, c[0x0][0x20c] ;  /* 0x0000830000058a02 */ /* 0x000fe20000000f00 */
[----:B------:R-:W-:Y:S01]  /*bca0*/  LDSM.16.M88.4 R32, [R199] ;  /* 0x00000000c720783b */ /* 0x000fe20000000200 */
[----:B------:R-:W-:Y:S02]  /*bcb0*/  @!P0 SHF.L.U64.HI R0, R4, 0x6, R0 ;  /* 0x0000000604008819 */ /* 0x000fe40000010200 */
[C---:B------:R-:W-:Y:S04]  /*bcc0*/  @!P0 LEA R4, P1, R3.reuse, R2, 0x5 ;  /* 0x0000000203048211 */ /* 0x040fe800078228ff */
[----:B------:R-:W-:Y:S01]  /*bcd0*/  @!P0 LEA.HI.X R3, R3, R0, R5, 0x5, P1 ;  /* 0x0000000003038211 */ /* 0x000fe200008f2c05 */
[----:B------:R-:W-:Y:S01]  /*bce0*/  LDSM.16.M88.4 R16, [R192+0x800] ;  /* 0x00080000c010783b */ /* 0x000fe20000000200 */
[----:B------:R-:W-:Y:S04]  /*bcf0*/  @!P0 IADD3 R5, P1, R2, R234, RZ ;  /* 0x000000ea02058210 */ /* 0x000fe80007f3e0ff */
[----:B------:R-:W-:Y:S02]  /*bd00*/  @!P0 IADD3.X R7, R0, R236, RZ, P1, !PT ;  /* 0x000000ec00078210 */ /* 0x000fe40000ffe4ff */
[----:B------:R-:W-:Y:S01]  /*bd10*/  @!P0 IADD3 R6, P1, R2, R10, RZ ;  /* 0x0000000a02068210 */ /* 0x000fe20007f3e0ff */
[----:B------:R-:W-:Y:S03]  /*bd20*/  LDSM.16.M88.4 R24, [R192+0x1000] ;  /* 0x00100000c018783b */ /* 0x000fe60000000200 */
[----:B------:R-:W-:Y:S02]  /*bd30*/  @!P0 IADD3.X R8, R0, R11, RZ, P1, !PT ;  /* 0x0000000b00088210 */ /* 0x000fe40000ffe4ff */
[C---:B------:R-:W-:Y:S03]  /*bd40*/  @!P0 LEA R30, P1, R5.reuse, c[0x0][0x1f8], 0x1 ;  /* 0x00007e00051e8a11 */ /* 0x040fe600078208ff */
[----:B------:R-:W-:Y:S01]  /*bd50*/  LDSM.16.M88.4 R168, [R192+0x1800] ;  /* 0x00180000c0a8783b */ /* 0x000fe20000000200 */
[----:B------:R-:W-:Y:S02]  /*bd60*/  @!P0 LEA.HI.X R31, R5, c[0x0][0x1fc], R7, 0x1, P1 ;  /* 0x00007f00051f8a11 */ /* 0x000fe400008f0c07 */
[C---:B------:R-:W-:Y:S04]  /*bd70*/  @!P0 LEA R28, P1, R6.reuse, c[0x0][0x1f8], 0x1 ;  /* 0x00007e00061c8a11 */ /* 0x040fe800078208ff */
[----:B------:R-:W-:Y:S01]  /*bd80*/  @!P0 LEA.HI.X R29, R6, c[0x0][0x1fc], R8, 0x1, P1 ;  /* 0x00007f00061d8a11 */ /* 0x000fe200008f0c08 */
[----:B------:R-:W-:Y:S01]  /*bd90*/  LDSM.16.M88.4 R172, [R200] ;  /* 0x00000000c8ac783b */ /* 0x000fe20000000200 */
[----:B------:R-:W-:Y:S04]  /*bda0*/  @!P0 IADD3 R6, P1, R234, 0x80, RZ ;  /* 0x00000080ea068810 */ /* 0x000fe80007f3e0ff */
[----:B------:R-:W-:Y:S02]  /*bdb0*/  @!P0 IADD3.X R8, RZ, R236, RZ, P1, !PT ;  /* 0x000000ecff088210 */ /* 0x000fe40000ffe4ff */
[----:B------:R-:W-:Y:S01]  /*bdc0*/  @!P0 IADD3 R5, P1, R2, R6, RZ ;  /* 0x0000000602058210 */ /* 0x000fe20007f3e0ff */
[----:B------:R-:W-:Y:S03]  /*bdd0*/  LDSM.16.M88.4 R176, [R203] ;  /* 0x00000000cbb0783b */ /* 0x000fe60000000200 */
[----:B------:R-:W-:Y:S02]  /*bde0*/  @!P0 IADD3.X R7, R0, R8, RZ, P1, !PT ;  /* 0x0000000800078210 */ /* 0x000fe40000ffe4ff */
[C---:B------:R-:W-:Y:S03]  /*bdf0*/  @!P0 LEA R14, P1, R5.reuse, c[0x0][0x1f8], 0x1 ;  /* 0x00007e00050e8a11 */ /* 0x040fe600078208ff */
[----:B------:R-:W-:Y:S01]  /*be00*/  LDSM.16.M88.4 R180, [R218] ;  /* 0x00000000dab4783b */ /* 0x000fe20000000200 */
[----:B------:R-:W-:Y:S02]  /*be10*/  @!P0 LEA.HI.X R15, R5, c[0x0][0x1fc], R7, 0x1, P1 ;  /* 0x00007f00050f8a11 */ /* 0x000fe400008f0c07 */
[----:B------:R-:W-:Y:S04]  /*be20*/  @!P0 IADD3 R7, P1, R234, 0xc0, RZ ;  /* 0x000000c0ea078810 */ /* 0x000fe80007f3e0ff */
[----:B------:R-:W-:Y:S01]  /*be30*/  @!P0 IADD3.X R9, RZ, R236, RZ, P1, !PT ;  /* 0x000000ecff098210 */ /* 0x000fe20000ffe4ff */
[----:B------:R-:W-:Y:S01]  /*be40*/  LDSM.16.M88.4 R184, [R217] ;  /* 0x00000000d9b8783b */ /* 0x000fe20000000200 */
[----:B------:R-:W-:Y:S04]  /*be50*/  @!P0 IADD3 R2, P1, R2, R7, RZ ;  /* 0x0000000702028210 */ /* 0x000fe80007f3e0ff */
[----:B------:R-:W-:Y:S02]  /*be60*/  @!P0 IADD3.X R0, R0, R9, RZ, P1, !PT ;  /* 0x0000000900008210 */ /* 0x000fe40000ffe4ff */
[C---:B------:R-:W-:Y:S01]  /*be70*/  @!P0 LEA R22, P1, R2.reuse, c[0x0][0x1f8], 0x1 ;  /* 0x00007e0002168a11 */ /* 0x040fe200078208ff */
[----:B------:R-:W-:Y:S03]  /*be80*/  LDSM.16.M88.4 R188, [R216] ;  /* 0x00000000d8bc783b */ /* 0x000fe60000000200 */
[----:B------:R-:W-:Y:S02]  /*be90*/  @!P0 LEA.HI.X R23, R2, c[0x0][0x1fc], R0, 0x1, P1 ;  /* 0x00007f0002178a11 */ /* 0x000fe400008f0c00 */
[C---:B------:R-:W-:Y:S04]  /*bea0*/  @!P0 IADD3 R2, P1, R4.reuse, R10, RZ ;  /* 0x0000000a04028210 */ /* 0x040fe80007f3e0ff */
[C---:B------:R-:W-:Y:S02]  /*beb0*/  @!P0 IADD3.X R11, R3.reuse, R11, RZ, P1, !PT ;  /* 0x0000000b030b8210 */ /* 0x040fe40000ffe4ff */
[C---:B------:R-:W-:Y:S04]  /*bec0*/  @!P0 IADD3 R5, P1, R4.reuse, R6, RZ ;  /* 0x0000000604058210 */ /* 0x040fe80007f3e0ff */
[C---:B------:R-:W-:Y:S02]  /*bed0*/  @!P0 IADD3.X R8, R3.reuse, R8, RZ, P1, !PT ;  /* 0x0000000803088210 */ /* 0x040fe40000ffe4ff */
[C---:B------:R-:W-:Y:S04]  /*bee0*/  @!P0 IADD3 R6, P1, R4.reuse, R7, RZ ;  /* 0x0000000704068210 */ /* 0x040fe80007f3e0ff */
[C---:B------:R-:W-:Y:S02]  /*bef0*/  @!P0 IADD3.X R7, R3.reuse, R9, RZ, P1, !PT ;  /* 0x0000000903078210 */ /* 0x040fe40000ffe4ff */
[----:B------:R-:W-:Y:S04]  /*bf00*/  @!P0 IADD3 R0, P1, R4, R234, RZ ;  /* 0x000000ea04008210 */ /* 0x000fe80007f3e0ff */
[----:B------:R-:W-:Y:S02]  /*bf10*/  @!P0 IADD3.X R3, R3, R236, RZ, P1, !PT ;  /* 0x000000ec03038210 */ /* 0x000fe40000ffe4ff */
[C---:B------:R-:W-:Y:S04]  /*bf20*/  @!P0 LEA R12, P1, R0.reuse, c[0x0][0x1f8], 0x1 ;  /* 0x00007e00000c8a11 */ /* 0x040fe800078208ff */
[----:B------:R-:W-:Y:S02]  /*bf30*/  @!P0 LEA.HI.X R13, R0, c[0x0][0x1fc], R3, 0x1, P1 ;  /* 0x00007f00000d8a11 */ /* 0x000fe400008f0c03 */
[C---:B------:R-:W-:Y:S04]  /*bf40*/  @!P0 LEA R20, P1, R2.reuse, c[0x0][0x1f8], 0x1 ;  /* 0x00007e0002148a11 */ /* 0x040fe800078208ff */
[----:B------:R-:W-:Y:S02]  /*bf50*/  @!P0 LEA.HI.X R21, R2, c[0x0][0x1fc], R11, 0x1, P1 ;  /* 0x00007f0002158a11 */ /* 0x000fe400008f0c0b */
[C---:B------:R-:W-:Y:S04]  /*bf60*/  @!P0 LEA R2, P1, R5.reuse, c[0x0][0x1f8], 0x1 ;  /* 0x00007e0005028a11 */ /* 0x040fe800078208ff */
[----:B------:R-:W-:Y:S02]  /*bf70*/  @!P0 LEA.HI.X R3, R5, c[0x0][0x1fc], R8, 0x1, P1 ;  /* 0x00007f0005038a11 */ /* 0x000fe400008f0c08 */
[----:B------:R-:W1:Y:S01]  /*bf80*/  LDSM.16.M88.4 R8, [R192] ;  /* 0x00000000c008783b */ /* 0x000e620000000200 */
[C---:B------:R-:W-:Y:S04]  /*bf90*/  @!P0 LEA R220, P1, R6.reuse, c[0x0][0x1f8], 0x1 ;  /* 0x00007e0006dc8a11 */ /* 0x040fe800078208ff */
[----:B------:R-:W-:Y:S03]  /*bfa0*/  @!P0 LEA.HI.X R221, R6, c[0x0][0x1fc], R7, 0x1, P1 ;  /* 0x00007f0006dd8a11 */ /* 0x000fe600008f0c07 */
[----:B------:R-:W-:Y:S01]  /*bfb0*/  @!PT LDS RZ, [RZ] ;  /* 0x00000000fffff984 */ /* 0x000fe20000000800 */
[----:B------:R-:W-:Y:S01]  /*bfc0*/  @!PT LDS RZ, [RZ] ;  /* 0x00000000fffff984 */ /* 0x000fe20000000800 */
[----:B------:R-:W-:Y:S01]  /*bfd0*/  @!PT LDS RZ, [RZ] ;  /* 0x00000000fffff984 */ /* 0x000fe20000000800 */
[----:B------:R2:W-:Y:S08]  /*bfe0*/  @!P0 LDGSTS.E.BYPASS.LTC128B.128 [R219+0x100], [R30.64], !P6 ;  /* 0x001000001edb8fae */ /* 0x0005f0000f101d46 */
[----:B------:R2:W-:Y:S08]  /*bff0*/  @!P0 LDGSTS.E.BYPASS.LTC128B.128 [R219+0x2100], [R28.64], !P5 ;  /* 0x021000001cdb8fae */ /* 0x0005f0000e901d46 */
[----:B------:R3:W-:Y:S08]  /*c000*/  @!P0 LDGSTS.E.BYPASS.LTC128B.128 [R219+0x4100], [R14.64], !P4 ;  /* 0x041000000edb8fae */ /* 0x0007f0000e101d46 */
[----:B------:R4:W-:Y:S01]  /*c010*/  @!P0 LDGSTS.E.BYPASS.LTC128B.128 [R219+0x6100], [R22.64], !P3 ;  /* 0x0610000016db8fae */ /* 0x0009e2000d901d46 */
[C---:B-1----:R-:W-:Y:S07]  /*c020*/  HMMA.16816.F32 R4, R32.reuse, R8, RZ ;  /* 0x000000082004723c */ /* 0x042fee00000018ff */
[----:B------:R3:W-:Y:S01]  /*c030*/  @!P0 LDGSTS.E.BYPASS.LTC128B.128 [R219+0x1100], [R12.64], !P6 ;  /* 0x011000000cdb8fae */ /* 0x0007e2000f101d46 */
[C---:B------:R-:W-:Y:S07]  /*c040*/  HMMA.16816.F32 R8, R32.reuse, R10, RZ ;  /* 0x0000000a2008723c */ /* 0x040fee00000018ff */
[----:B------:R4:W-:Y:S08]  /*c050*/  @!P0 LDGSTS.E.BYPASS.LTC128B.128 [R219+0x3100], [R20.64], !P5 ;  /* 0x0310000014db8fae */ /* 0x0009f0000e901d46 */
[----:B------:R1:W-:Y:S08]  /*c060*/  @!P0 LDGSTS.E.BYPASS.LTC128B.128 [R219+0x5100], [R2.64], !P4 ;  /* 0x0510000002db8fae */ /* 0x0003f0000e101d46 */
[----:B------:R5:W-:Y:S01]  /*c070*/  @!P0 LDGSTS.E.BYPASS.LTC128B.128 [R219+0x7100], [R220.64], !P3 ;  /* 0x07100000dcdb8fae */ /* 0x000be2000d901d46 */
[C---:B------:R-:W-:Y:S01]  /*c080*/  ISETP.GT.AND P0, PT, R222.reuse, R230, PT ;  /* 0x000000e6de00720c */ /* 0x040fe20003f04270 */
[C---:B---3--:R-:W-:Y:S06]  /*c090*/  HMMA.16816.F32 R12, R32.reuse, R16, RZ ;  /* 0x00000010200c723c */ /* 0x048fec00000018ff */
[----:B------:R-:W0:Y:S02]  /*c0a0*/  LDGDEPBAR ;  /* 0x00000000000079af */ /* 0x000e240000000000 */
[C---:B------:R-:W-:Y:S08]  /*c0b0*/  HMMA.16816.F32 R16, R32.reuse, R18, RZ ;  /* 0x000000122010723c */ /* 0x040ff000000018ff */
[C---:B----4-:R-:W-:Y:S08]  /*c0c0*/  HMMA.16816.F32 R20, R32.reuse, R24, RZ ;  /* 0x000000182014723c */ /* 0x050ff000000018ff */
[C---:B------:R-:W-:Y:S01]  /*c0d0*/  HMMA.16816.F32 R24, R32.reuse, R26, RZ ;  /* 0x0000001a2018723c */ /* 0x040fe200000018ff */
[----:B-----5:R-:W-:Y:S04]  /*c0e0*/  IADD3 R220, R222, -0x1, RZ ;  /* 0xffffffffdedc7810 */ /* 0x020fe80007ffe0ff */
[----:B------:R-:W-:Y:S01]  /*c0f0*/  @P0 SHF.R.S32.HI R0, RZ, 0x1f, R220 ;  /* 0x0000001fff000819 */ /* 0x000fe200000114dc */
[----:B-1----:R-:W-:Y:S02]  /*c100*/  @P0 IMAD.WIDE.U32 R2, R220, c[0x0][0x1e0], RZ ;  /* 0x00007800dc020a25 */ /* 0x002fe400078e00ff */
[C---:B--2---:R-:W-:Y:S04]  /*c110*/  HMMA.16816.F32 R28, R32.reuse, R168, RZ ;  /* 0x000000a8201c723c */ /* 0x044fe800000018ff */
[----:B------:R-:W-:Y:S01]  /*c120*/  @P0 SHF.L.U32 R132, R2, 0x6, RZ ;  /* 0x0000000602840819 */ /* 0x000fe200000006ff */
[----:B------:R-:W-:Y:S03]  /*c130*/  @P0 IMAD R0, R0, c[0x0][0x1e0], RZ ;  /* 0x0000780000000a24 */ /* 0x000fe600078e02ff */
[----:B------:R-:W-:Y:S01]  /*c140*/  HMMA.16816.F32 R32, R32, R170, RZ ;  /* 0x000000aa2020723c */ /* 0x000fe200000018ff */
[----:B------:R-:W-:Y:S03]  /*c150*/  LDSM.16.M88.4 R168, [R202] ;  /* 0x00000000caa8783b */ /* 0x000fe60000000200 */
[----:B------:R-:W-:Y:S04]  /*c160*/  @P0 IMAD R0, R220, c[0x0][0x1e4], R0 ;  /* 0x00007900dc000a24 */ /* 0x000fe800078e0200 */
[C---:B------:R-:W-:Y:S05]  /*c170*/  HMMA.16816.F32 R4, R172.reuse, R176, R4 ;  /* 0x000000b0ac04723c */ /* 0x040fea0000001804 */
[----:B------:R-:W-:Y:S02]  /*c180*/  @P0 IADD3 R0, R3, R0, RZ ;  /* 0x0000000003000210 */ /* 0x000fe40007ffe0ff */
[----:B------:R-:W-:Y:S01]  /*c190*/  @P0 MOV R3, c[0x0][0x1e4] ;  /* 0x0000790000030a02 */ /* 0x000fe20000000f00 */
[C---:B------:R-:W-:Y:S04]  /*c1a0*/  HMMA.16816.F32 R8, R172.reuse, R178, R8 ;  /* 0x000000b2ac08723c */ /* 0x040fe80000001808 */
[----:B------:R-:W-:Y:S02]  /*c1b0*/  @P0 SHF.L.U64.HI R176, R2, 0x6, R0 ;  /* 0x0000000602b00819 */ /* 0x000fe40000010200 */
[----:B------:R-:W-:Y:S02]  /*c1c0*/  @P0 IADD3 R0, P1, R132, R232, RZ ;  /* 0x000000e884000210 */ /* 0x000fe40007f3e0ff */
[C---:B------:R-:W-:Y:S04]  /*c1d0*/  HMMA.16816.F32 R12, R172.reuse, R180, R12 ;  /* 0x000000b4ac0c723c */ /* 0x040fe8000000180c */
[-C--:B------:R-:W-:Y:S02]  /*c1e0*/  @P0 IADD3.X R2, R176, R231.reuse, RZ, P1, !PT ;  /* 0x000000e7b0020210 */ /* 0x080fe40000ffe4ff */
[C---:B------:R-:W-:Y:S02]  /*c1f0*/  @P0 LEA R226, P1, R0.reuse, c[0x0][0x1c8], 0x1 ;  /* 0x0000720000e20a11 */ /* 0x040fe400078208ff */
[C---:B------:R-:W-:Y:S04]  /*c200*/  HMMA.16816.F32 R16, R172.reuse, R182, R16 ;  /* 0x000000b6ac10723c */ /* 0x040fe80000001810 */
[----:B------:R-:W-:Y:S02]  /*c210*/  @P0 LEA.HI.X R227, R0, c[0x0][0x1cc], R2, 0x1, P1 ;  /* 0x0000730000e30a11 */ /* 0x000fe400008f0c02 */
[----:B------:R-:W-:Y:S02]  /*c220*/  @P0 IADD3 R181, P1, R232, 0x40, RZ ;  /* 0x00000040e8b50810 */ /* 0x000fe40007f3e0ff */
[C---:B------:R-:W-:Y:S04]  /*c230*/  HMMA.16816.F32 R20, R172.reuse, R184, R20 ;  /* 0x000000b8ac14723c */ /* 0x040fe80000001814 */
[----:B------:R-:W-:Y:S02]  /*c240*/  @P0 IADD3.X R221, RZ, R231, RZ, P1, !PT ;  /* 0x000000e7ffdd0210 */ /* 0x000fe40000ffe4ff */
[----:B------:R-:W-:Y:S02]  /*c250*/  @P0 IADD3 R0, P1, R132, R181, RZ ;  /* 0x000000b584000210 */ /* 0x000fe40007f3e0ff */
[C---:B------:R-:W-:Y:S04]  /*c260*/  HMMA.16816.F32 R24, R172.reuse, R186, R24 ;  /* 0x000000baac18723c */ /* 0x040fe80000001818 */
[----:B------:R-:W-:Y:S02]  /*c270*/  @P0 IADD3.X R2, R176, R221, RZ, P1, !PT ;  /* 0x000000ddb0020210 */ /* 0x000fe40000ffe4ff */
[C---:B------:R-:W-:Y:S02]  /*c280*/  @P0 LEA R224, P1, R0.reuse, c[0x0][0x1c8], 0x1 ;  /* 0x0000720000e00a11 */ /* 0x040fe400078208ff */
[C---:B------:R-:W-:Y:S04]  /*c290*/  HMMA.16816.F32 R28, R172.reuse, R188, R28 ;  /* 0x000000bcac1c723c */ /* 0x040fe8000000181c */
[----:B------:R-:W-:Y:S02]  /*c2a0*/  @P0 LEA.HI.X R225, R0, c[0x0][0x1cc], R2, 0x1, P1 ;  /* 0x0000730000e10a11 */ /* 0x000fe400008f0c02 */
[----:B------:R-:W-:Y:S02]  /*c2b0*/  @P0 IADD3 R177, P1, R232, 0x80, RZ ;  /* 0x00000080e8b10810 */ /* 0x000fe40007f3e0ff */
[----:B------:R-:W-:Y:S01]  /*c2c0*/  HMMA.16816.F32 R32, R172, R190, R32 ;  /* 0x000000beac20723c */ /* 0x000fe20000001820 */
[----:B------:R-:W1:Y:S03]  /*c2d0*/  LDSM.16.M88.4 R172, [R198] ;  /* 0x00000000c6ac783b */ /* 0x000e660000000200 */
[----:B------:R-:W-:Y:S02]  /*c2e0*/  @P0 IADD3.X R180, RZ, R231, RZ, P1, !PT ;  /* 0x000000e7ffb40210 */ /* 0x000fe40000ffe4ff */
[----:B------:R-:W-:Y:S06]  /*c2f0*/  @P0 IADD3 R0, P1, R132, R177, RZ ;  /* 0x000000b184000210 */ /* 0x000fec0007f3e0ff */
[----:B------:R-:W-:Y:S02]  /*c300*/  @P0 IADD3.X R2, R176, R180, RZ, P1, !PT ;  /* 0x000000b4b0020210 */ /* 0x000fe40000ffe4ff */
[C---:B------:R-:W-:Y:S04]  /*c310*/  @P0 LEA R184, P1, R0.reuse, c[0x0][0x1c8], 0x1 ;  /* 0x0000720000b80a11 */ /* 0x040fe800078208ff */
[----:B------:R-:W-:Y:S02]  /*c320*/  @P0 LEA.HI.X R185, R0, c[0x0][0x1cc], R2, 0x1, P1 ;  /* 0x0000730000b90a11 */ /* 0x000fe400008f0c02 */
[----:B------:R-:W-:Y:S04]  /*c330*/  @P0 MOV R0, c[0x0][0x1e0] ;  /* 0x0000780000000a02 */ /* 0x000fe80000000f00 */
[C---:B------:R-:W-:Y:S04]  /*c340*/  @P0 LEA R2, P1, R0.reuse, R132, 0x5 ;  /* 0x0000008400020211 */ /* 0x040fe800078228ff */
[----:B------:R-:W-:Y:S02]  /*c350*/  @P0 LEA.HI.X R0, R0, R176, R3, 0x5, P1 ;  /* 0x000000b000000211 */ /* 0x000fe400008f2c03 */
[----:B------:R-:W-:Y:S04]  /*c360*/  @P0 IADD3 R3, P1, R232, 0xc0, RZ ;  /* 0x000000c0e8030810 */ /* 0x000fe80007f3e0ff */
[----:B------:R-:W-:Y:S02]  /*c370*/  @P0 IADD3.X R135, RZ, R231, RZ, P1, !PT ;  /* 0x000000e7ff870210 */ /* 0x000fe40000ffe4ff */
[----:B------:R-:W-:Y:S01]  /*c380*/  @P0 IADD3 R132, P1, R132, R3, RZ ;  /* 0x0000000384840210 */ /* 0x000fe20007f3e0ff */
        /* <DEDUP_REMOVED lines=11> */
[----:B------:R-:W-:Y:S08]  /*c440*/  LDSM.16.M88.4 R168, [R201] ;  /* 0x00000000c9a8783b */ /* 0x000ff00000000200 */
        /* <DEDUP_REMOVED lines=12> */
[----:B------:R-:W-:Y:S08]  /*c510*/  LDSM.16.M88.4 R168, [R199+0x4000] ;  /* 0x00400000c7a8783b */ /* 0x000ff00000000200 */
        /* <DEDUP_REMOVED lines=153> */
[----:B------:R-:W-:Y:S07]  /*ceb0*/  DEPBAR.LE SB0, 0x0 ;  /* 0x000080000000791a */ /* 0x000fee0000000000 */
[----:B------:R-:W-:Y:S01]  /*cec0*/  BAR.SYNC.DEFER_BLOCKING 0x0 ;  /* 0x0000000000007b1d */ /* 0x000fe20000010000 */
[C---:B-1----:R-:W-:Y:S08]  /*ced0*/  HMMA.16816.F32 R28, R168.reuse, R172, R28 ;  /* 0x000000aca81c723c */ /* 0x042ff0000000181c */
[----:B------:R-:W-:Y:S01]  /*cee0*/  HMMA.16816.F32 R32, R168, R174, R32 ;  /* 0x000000aea820723c */ /* 0x000fe20000001820 */
[----:B------:R-:W-:Y:S01]  /*cef0*/  @!PT LDS RZ, [RZ] ;  /* 0x00000000fffff984 */ /* 0x000fe20000000800 */
[----:B------:R-:W-:Y:S01]  /*cf00*/  @!PT LDS RZ, [RZ] ;  /* 0x00000000fffff984 */ /* 0x000fe20000000800 */
[----:B------:R-:W-:Y:S01]  /*cf10*/  @!PT LDS RZ, [RZ] ;  /* 0x00000000fffff984 */ /* 0x000fe20000000800 */
[----:B------:R1:W-:Y:S06]  /*cf20*/  @P0 LDGSTS.E.BYPASS.LTC128B.128 [R219+0x8100], [R226.64], !P6 ;  /* 0x08100000e2db0fae */ /* 0x0003ec000f101d46 */
[----:B------:R-:W-:Y:S02]  /*cf30*/  @P0 IADD3.X R168, R176, R135, RZ, P1, !PT ;  /* 0x00000087b0a80210 */ /* 0x000fe40000ffe4ff */
[C---:B------:R-:W-:Y:S01]  /*cf40*/  @P0 LEA R178, P1, R132.reuse, c[0x0][0x1c8], 0x1 ;  /* 0x0000720084b20a11 */ /* 0x040fe200078208ff */
[----:B------:R2:W-:Y:S03]  /*cf50*/  @P0 LDGSTS.E.BYPASS.LTC128B.128 [R219+0xa100], [R224.64], !P5 ;  /* 0x0a100000e0db0fae */ /* 0x0005e6000e901d46 */
[----:B------:R-:W-:Y:S02]  /*cf60*/  @P0 LEA.HI.X R179, R132, c[0x0][0x1cc], R168, 0x1, P1 ;  /* 0x0000730084b30a11 */ /* 0x000fe400008f0ca8 */
[----:B------:R-:W-:Y:S03]  /*cf70*/  @P0 IADD3 R132, P1, R2, R181, RZ ;  /* 0x000000b502840210 */ /* 0x000fe60007f3e0ff */
[----:B------:R3:W-:Y:S01]  /*cf80*/  @P0 LDGSTS.E.BYPASS.LTC128B.128 [R219+0xc100], [R184.64], !P4 ;  /* 0x0c100000b8db0fae */ /* 0x0007e2000e101d46 */
[----:B------:R-:W-:Y:S02]  /*cf90*/  @P0 IADD3.X R169, R0, R221, RZ, P1, !PT ;  /* 0x000000dd00a90210 */ /* 0x000fe40000ffe4ff */
[----:B------:R-:W-:Y:S04]  /*cfa0*/  @P0 IADD3 R168, P1, R2, R177, RZ ;  /* 0x000000b102a80210 */ /* 0x000fe80007f3e0ff */
[----:B------:R-:W-:Y:S01]  /*cfb0*/  @P0 IADD3.X R170, R0, R180, RZ, P1, !PT ;  /* 0x000000b400aa0210 */ /* 0x000fe20000ffe4ff */
[----:B------:R4:W-:Y:S01]  /*cfc0*/  @P0 LDGSTS.E.BYPASS.LTC128B.128 [R219+0xe100], [R178.64], !P3 ;  /* 0x0e100000b2db0fae */ /* 0x0009e2000d901d46 */
[----:B------:R-:W-:Y:S04]  /*cfd0*/  @P0 IADD3 R3, P1, R2, R3, RZ ;  /* 0x0000000302030210 */ /* 0x000fe80007f3e0ff */
[----:B------:R-:W-:Y:S02]  /*cfe0*/  @P0 IADD3.X R135, R0, R135, RZ, P1, !PT ;  /* 0x0000008700870210 */ /* 0x000fe40000ffe4ff */
[----:B------:R-:W-:Y:S04]  /*cff0*/  @P0 IADD3 R2, P1, R2, R232, RZ ;  /* 0x000000e802020210 */ /* 0x000fe80007f3e0ff */
[----:B------:R-:W-:Y:S02]  /*d000*/  @P0 IADD3.X R0, R0, R231, RZ, P1, !PT ;  /* 0x000000e700000210 */ /* 0x000fe40000ffe4ff */
[C---:B------:R-:W-:Y:S04]  /*d010*/  @P0 LEA R176, P1, R2.reuse, c[0x0][0x1c8], 0x1 ;  /* 0x0000720002b00a11 */ /* 0x040fe800078208ff */
[----:B------:R-:W-:Y:S01]  /*d020*/  @P0 LEA.HI.X R177, R2, c[0x0][0x1cc], R0, 0x1, P1 ;  /* 0x0000730002b10a11 */ /* 0x000fe200008f0c00 */
[----:B------:R-:W-:Y:S01]  /*d030*/  FMUL.FTZ R0, R5, c[0x0][0x320] ;  /* 0x0000c80005007a20 */ /* 0x000fe20000410000 */
[----:B------:R-:W-:Y:S01]  /*d040*/  @P0 LEA R174, P1, R132, c[0x0][0x1c8], 0x1 ;  /* 0x0000720084ae0a11 */ /* 0x000fe200078208ff */
[----:B------:R-:W-:Y:S02]  /*d050*/  FMUL.FTZ R2, R4, c[0x0][0x320] ;  /* 0x0000c80004027a20 */ /* 0x000fe40000410000 */
[----:B------:R5:W-:Y:S01]  /*d060*/  @P0 LDGSTS.E.BYPASS.LTC128B.128 [R219+0x9100], [R176.64], !P6 ;  /* 0x09100000b0db0fae */ /* 0x000be2000f101d46 */
[----:B------:R-:W-:Y:S01]  /*d070*/  @P0 LEA.HI.X R175, R132, c[0x0][0x1cc], R169, 0x1, P1 ;  /* 0x0000730084af0a11 */ /* 0x000fe200008f0ca9 */
[----:B------:R1:W-:Y:S01]  /*d080*/  MUFU.TANH R181, R2 ;  /* 0x0000000200b57308 */ /* 0x0003e20000002400 */
[C---:B------:R-:W-:Y:S04]  /*d090*/  @P0 LEA R172, P1, R168.reuse, c[0x0][0x1c8], 0x1 ;  /* 0x00007200a8ac0a11 */ /* 0x040fe800078208ff */
[----:B------:R-:W-:Y:S01]  /*d0a0*/  @P0 LEA.HI.X R173, R168, c[0x0][0x1cc], R170, 0x1, P1 ;  /* 0x00007300a8ad0a11 */ /* 0x000fe200008f0caa */
[----:B------:R2:W-:Y:S01]  /*d0b0*/  @P0 LDGSTS.E.BYPASS.LTC128B.128 [R219+0xb100], [R174.64], !P5 ;  /* 0x0b100000aedb0fae */ /* 0x0005e2000e901d46 */
[C---:B------:R-:W-:Y:S03]  /*d0c0*/  @P0 LEA R170, P1, R3.reuse, c[0x0][0x1c8], 0x1 ;  /* 0x0000720003aa0a11 */ /* 0x040fe600078208ff */
[----:B------:R2:W-:Y:S01]  /*d0d0*/  MUFU.TANH R169, R0 ;  /* 0x0000000000a97308 */ /* 0x0005e20000002400 */
[----:B------:R-:W-:Y:S01]  /*d0e0*/  @P0 LEA.HI.X R171, R3, c[0x0][0x1cc], R135, 0x1, P1 ;  /* 0x0000730003ab0a11 */ /* 0x000fe200008f0c87 */
[----:B------:R-:W-:Y:S02]  /*d0f0*/  FMUL.FTZ R3, R32, c[0x0][0x320] ;  /* 0x0000c80020037a20 */ /* 0x000fe40000410000 */
[----:B------:R3:W-:Y:S06]  /*d100*/  @P0 LDGSTS.E.BYPASS.LTC128B.128 [R219+0xd100], [R172.64], !P4 ;  /* 0x0d100000acdb0fae */ /* 0x0007ec000e101d46 */
[----:B------:R3:W-:Y:S02]  /*d110*/  MUFU.TANH R250, R3 ;  /* 0x0000000300fa7308 */ /* 0x0007e40000002400 */
[----:B------:R5:W-:Y:S01]  /*d120*/  @P0 LDGSTS.E.BYPASS.LTC128B.128 [R219+0xf100], [R170.64], !P3 ;  /* 0x0f100000aadb0fae */ /* 0x000be2000d901d46 */
[----:B-1----:R-:W-:Y:S07]  /*d130*/  FMUL.FTZ R2, R31, c[0x0][0x320] ;  /* 0x0000c8001f027a20 */ /* 0x002fee0000410000 */
[----:B------:R-:W1:Y:S01]  /*d140*/  MUFU.TANH R188, R2 ;  /* 0x0000000200bc7308 */ /* 0x000e620000002400 */
[----:B----4-:R-:W4:Y:S01]  /*d150*/  LDL.LU R178, [R1] ;  /* 0x0000000001b27983 */ /* 0x010f220000300800 */
[----:B--2---:R-:W-:Y:S03]  /*d160*/  FMUL.FTZ R0, R6, c[0x0][0x320] ;  /* 0x0000c80006007a20 */ /* 0x004fe60000410000 */
[----:B------:R-:W0:Y:S05]  /*d170*/  LDGDEPBAR ;  /* 0x00000000000079af */ /* 0x000e2a0000000000 */
[----:B------:R2:W2:Y:S01]  /*d180*/  MUFU.TANH R182, R0 ;  /* 0x0000000000b67308 */ /* 0x0004a20000002400 */
[----:B---3--:R-:W-:Y:S09]  /*d190*/  FMUL.FTZ R3, R33, c[0x0][0x320] ;  /* 0x0000c80021037a20 */ /* 0x008ff20000410000 */
[----:B------:R3:W-:Y:S01]  /*d1a0*/  MUFU.TANH R248, R3 ;  /* 0x0000000300f87308 */ /* 0x0007e20000002400 */
[----:B-1----:R-:W-:Y:S01]  /*d1b0*/  MOV R179, R188 ;  /* 0x000000bc00b37202 */ /* 0x002fe20000000f00 */
[----:B--2---:R-:W-:Y:S01]  /*d1c0*/  FMUL.FTZ R0, R7, c[0x0][0x320] ;  /* 0x0000c80007007a20 */ /* 0x004fe20000410000 */
[----:B------:R-:W-:Y:S07]  /*d1d0*/  FMNMX.FTZ R2, R182, R134, !PT ;  /* 0x00000086b6027209 */ /* 0x000fee0007810000 */
[----:B------:R1:W2:Y:S01]  /*d1e0*/  MUFU.TANH R180, R0 ;  /* 0x0000000000b47308 */ /* 0x0002a20000002400 */
[----:B---3--:R-:W-:Y:S09]  /*d1f0*/  FMUL.FTZ R3, R34, c[0x0][0x320] ;  /* 0x0000c80022037a20 */ /* 0x008ff20000410000 */
[----:B------:R-:W-:Y:S01]  /*d200*/  MUFU.TANH R135, R3 ;  /* 0x0000000300877308 */ /* 0x000fe20000002400 */
[----:B-1----:R-:W-:Y:S01]  /*d210*/  FMUL.FTZ R0, R8, c[0x0][0x320] ;  /* 0x0000c80008007a20 */ /* 0x002fe20000410000 */
[----:B--2---:R-:W-:Y:S08]  /*d220*/  FMNMX.FTZ R2, R180, R2, !PT ;  /* 0x00000002b4027209 */ /* 0x004ff00007810000 */
[----:B------:R1:W-:Y:S02]  /*d230*/  MUFU.TANH R7, R0 ;  /* 0x0000000000077308 */ /* 0x0003e40000002400 */
[----:B-1----:R-:W-:Y:S08]  /*d240*/  FMUL.FTZ R0, R9, c[0x0][0x320] ;  /* 0x0000c80009007a20 */ /* 0x002ff00000410000 */
[----:B------:R1:W-:Y:S02]  /*d250*/  MUFU.TANH R6, R0 ;  /* 0x0000000000067308 */ /* 0x0003e40000002400 */
[----:B-1----:R-:W-:Y:S08]  /*d260*/  FMUL.FTZ R0, R10, c[0x0][0x320] ;  /* 0x0000c8000a007a20 */ /* 0x002ff00000410000 */
[----:B------:R1:W2:Y:S02]  /*d270*/  MUFU.TANH R8, R0 ;  /* 0x0000000000087308 */ /* 0x0002a40000002400 */
[----:B-1----:R-:W-:Y:S01]  /*d280*/  FMUL.FTZ R0, R11, c[0x0][0x320] ;  /* 0x0000c8000b007a20 */ /* 0x002fe20000410000 */
[----:B--2---:R-:W-:Y:S07]  /*d290*/  FMNMX.FTZ R2, R8, R2, !PT ;  /* 0x0000000208027209 */ /* 0x004fee0007810000 */
[----:B------:R1:W2:Y:S02]  /*d2a0*/  MUFU.TANH R9, R0 ;  /* 0x0000000000097308 */ /* 0x0002a40000002400 */
[----:B-1----:R-:W-:Y:S01]  /*d2b0*/  FMUL.FTZ R0, R12, c[0x0][0x320] ;  /* 0x0000c8000c007a20 */ /* 0x002fe20000410000 */
[----:B--2---:R-:W-:Y:S07]  /*d2c0*/  FMNMX.FTZ R2, R9, R2, !PT ;  /* 0x0000000209027209 */ /* 0x004fee0007810000 */
[----:B------:R1:W-:Y:S02]  /*d2d0*/  MUFU.TANH R186, R0 ;  /* 0x0000000000ba7308 */ /* 0x0003e40000002400 */
[----:B-1----:R-:W-:Y:S08]  /*d2e0*/  FMUL.FTZ R0, R13, c[0x0][0x320] ;  /* 0x0000c8000d007a20 */ /* 0x002ff00000410000 */
[----:B------:R1:W-:Y:S02]  /*d2f0*/  MUFU.TANH R189, R0 ;  /* 0x0000000000bd7308 */ /* 0x0003e40000002400 */
[----:B-1----:R-:W-:Y:S08]  /*d300*/  FMUL.FTZ R0, R14, c[0x0][0x320] ;  /* 0x0000c8000e007a20 */ /* 0x002ff00000410000 */
[----:B------:R1:W2:Y:S02]  /*d310*/  MUFU.TANH R190, R0 ;  /* 0x0000000000be7308 */ /* 0x0002a40000002400 */
[----:B-1----:R-:W-:Y:S01]  /*d320*/  FMUL.FTZ R0, R15, c[0x0][0x320] ;  /* 0x0000c8000f007a20 */ /* 0x002fe20000410000 */
[----:B--2---:R-:W-:Y:S01]  /*d330*/  FMNMX.FTZ R2, R190, R2, !PT ;  /* 0x00000002be027209 */ /* 0x004fe20007810000 */
[----:B------:R-:W-:Y:S06]  /*d340*/  LDSM.16.MT88.4 R12, [R193] ;  /* 0x00000000c10c783b */ /* 0x000fec0000004200 */
        /* <DEDUP_REMOVED lines=24> */
[----:B------:R1:W2:Y:S02]  /*d4d0*/  MUFU.TANH R245, R0 ;  /* 0x0000000000f57308 */ /* 0x0002a40000002400 */
[----:B-1----:R-:W-:Y:S08]  /*d4e0*/  FMUL.FTZ R0, R25, c[0x0][0x320] ;  /* 0x0000c80019007a20 */ /* 0x002ff00000410000 */
[----:B------:R1:W3:Y:S02]  /*d4f0*/  MUFU.TANH R246, R0 ;  /* 0x0000000000f67308 */ /* 0x0002e40000002400 */
        /* <DEDUP_REMOVED lines=8> */
[----:B-1----:R-:W-:Y:S02]  /*d580*/  FMUL.FTZ R0, R30, c[0x0][0x320] ;  /* 0x0000c8001e007a20 */ /* 0x002fe40000410000 */
[----:B------:R-:W-:Y:S06]  /*d590*/  LDSM.16.MT88.4 R28, [R197] ;  /* 0x00000000c51c783b */ /* 0x000fec0000004200 */
[----:B------:R1:W1:Y:S02]  /*d5a0*/  MUFU.TANH R191, R0 ;  /* 0x0000000000bf7308 */ /* 0x0002640000002400 */
[----:B-1----:R-:W-:Y:S04]  /*d5b0*/  FMNMX.FTZ R0, R181, R133, !PT ;  /* 0x00000085b5007209 */ /* 0x002fe80007810000 */
        /* <DEDUP_REMOVED lines=8> */
[----:B------:R-:W-:Y:S01]  /*d640*/  FMNMX.FTZ R2, R242, R0, !PT ;  /* 0x00000000f2027209 */ /* 0x000fe20007810000 */
[----:B------:R-:W-:Y:S03]  /*d650*/  FMUL.FTZ R0, R35, c[0x0][0x320] ;  /* 0x0000c80023007a20 */ /* 0x000fe60000410000 */
[----:B--2---:R-:W-:Y:S01]  /*d660*/  FMNMX.FTZ R2, R245, R2, !PT ;  /* 0x00000002f5027209 */ /* 0x004fe20007810000 */
[----:B------:R3:W1:Y:S03]  /*d670*/  MUFU.TANH R168, R0 ;  /* 0x0000000000a87308 */ /* 0x0006660000002400 */
[----:B---3--:R-:W-:Y:S02]  /*d680*/  FMNMX.FTZ R0, R246, R2, !PT ;  /* 0x00000002f6007209 */ /* 0x008fe40007810000 */
        /* <DEDUP_REMOVED lines=17> */
[C---:B------:R-:W-:Y:S02]  /*d7a0*/  FMUL.FTZ R183, R132.reuse, c[0x0][0x2d0] ;  /* 0x0000b40084b77a20 */ /* 0x040fe40000410000 */
[----:B------:R-:W-:Y:S01]  /*d7b0*/  FADD.FTZ R2, -R132, R133 ;  /* 0x0000008584027221 */ /* 0x000fe20000010100 */
[----:B-1----:R-:W-:Y:S01]  /*d7c0*/  FMNMX.FTZ R3, R0, R3, !PT ;  /* 0x0000000300037209 */ /* 0x002fe20007810000 */
[--C-:B------:R-:W-:Y:S02]  /*d7d0*/  FFMA.FTZ R4, R181, c[0x0][0x2d0], -R183.reuse ;  /* 0x0000b400b5047a23 */ /* 0x100fe400000108b7 */
[----:B------:R-:W-:Y:S02]  /*d7e0*/  FMUL.FTZ R0, R2, c[0x0][0x2d0] ;  /* 0x0000b40002007a20 */ /* 0x000fe40000410000 */
[----:B------:R1:W-:Y:S01]  /*d7f0*/  MUFU.EX2 R181, R4 ;  /* 0x0000000400b57308 */ /* 0x0003e20000000800 */
[----:B------:R-:W-:Y:S09]  /*d800*/  FMUL.FTZ R133, R3, c[0x0][0x2d0] ;  /* 0x0000b40003857a20 */ /* 0x000ff20000410000 */
[----:B------:R2:W3:Y:S01]  /*d810*/  MUFU.EX2 R2, R0 ;  /* 0x0000000000027308 */ /* 0x0004e20000000800 */
[--C-:B-1----:R-:W-:Y:S09]  /*d820*/  FFMA.FTZ R4, R169, c[0x0][0x2d0], -R183.reuse ;  /* 0x0000b400a9047a23 */ /* 0x102ff200000108b7 */
        /* <DEDUP_REMOVED lines=8> */
[----:B------:R-:W-:Y:S02]  /*d8b0*/  FMUL.FTZ R25, R2, R157 ;  /* 0x0000009d02197220 */ /* 0x000fe40000410000 */
[--C-:B------:R-:W-:Y:S02]  /*d8c0*/  FFMA.FTZ R134, R186, c[0x0][0x2d0], -R183.reuse ;  /* 0x0000b400ba867a23 */ /* 0x100fe400000108b7 */
[C---:B------:R-:W-:Y:S02]  /*d8d0*/  FMUL.FTZ R32, R2.reuse, R164 ;  /* 0x000000a402207220 */ /* 0x040fe40000410000 */
[--C-:B-1----:R-:W-:Y:S01]  /*d8e0*/  FFMA.FTZ R4, R7, c[0x0][0x2d0], -R183.reuse ;  /* 0x0000b40007047a23 */ /* 0x102fe200000108b7 */
[----:B------:R-:W-:Y:S01]  /*d8f0*/  MUFU.EX2 R227, R134 ;  /* 0x0000008600e37308 */ /* 0x000fe20000000800 */
[C---:B------:R-:W-:Y:S02]  /*d900*/  FMUL.FTZ R33, R2.reuse, R165 ;  /* 0x000000a502217220 */ /* 0x040fe40000410000 */
[C---:B------:R-:W-:Y:S02]  /*d910*/  FMUL.FTZ R36, R2.reuse, R36 ;  /* 0x0000002402247220 */ /* 0x040fe40000410000 */
[----:B------:R-:W-:Y:S02]  /*d920*/  FMUL.FTZ R37, R2, R37 ;  /* 0x0000002502257220 */ /* 0x000fe40000410000 */
[--C-:B------:R-:W-:Y:S02]  /*d930*/  FFMA.FTZ R156, R251, c[0x0][0x2d0], -R183.reuse ;  /* 0x0000b400fb9c7a23 */ /* 0x100fe400000108b7 */
[--C-:B------:R-:W-:Y:S01]  /*d940*/  FFMA.FTZ R157, R250, c[0x0][0x2d0], -R183.reuse ;  /* 0x0000b400fa9d7a23 */ /* 0x100fe200000108b7 */
[----:B------:R1:W-:Y:S01]  /*d950*/  MUFU.EX2 R240, R4 ;  /* 0x0000000400f07308 */ /* 0x0003e20000000800 */
[C---:B------:R-:W-:Y:S02]  /*d960*/  FMUL.FTZ R40, R2.reuse, R40 ;  /* 0x0000002802287220 */ /* 0x040fe40000410000 */
[----:B------:R-:W-:Y:S02]  /*d970*/  FMUL.FTZ R41, R2, R41 ;  /* 0x0000002902297220 */ /* 0x000fe40000410000 */
[C---:B--2---:R-:W-:Y:S02]  /*d980*/  FMUL.FTZ R7, R0.reuse, R139 ;  /* 0x0000008b00077220 */ /* 0x044fe40000410000 */
[C---:B------:R-:W-:Y:S02]  /*d990*/  FMUL.FTZ R10, R0.reuse, R142 ;  /* 0x0000008e000a7220 */ /* 0x040fe40000410000 */
[C---:B------:R-:W-:Y:S02]  /*d9a0*/  FMUL.FTZ R11, R0.reuse, R143 ;  /* 0x0000008f000b7220 */ /* 0x040fe40000410000 */
[C---:B------:R-:W-:Y:S02]  /*d9b0*/  FMUL.FTZ R18, R0.reuse, R150 ;  /* 0x0000009600127220 */ /* 0x040fe40000410000 */
[C---:B------:R-:W-:Y:S02]  /*d9c0*/  FMUL.FTZ R19, R0.reuse, R151 ;  /* 0x0000009700137220 */ /* 0x040fe40000410000 */
[C---:B------:R-:W-:Y:S01]  /*d9d0*/  FMUL.FTZ R26, R0.reuse, R158 ;  /* 0x0000009e001a7220 */ /* 0x040fe20000410000 */
[----:B------:R-:W-:Y:S01]  /*d9e0*/  LDSM.16.MT88.4 R148, [R194+0x2000] ;  /* 0x00200000c294783b */ /* 0x000fe20000004200 */
[C---:B------:R-:W-:Y:S02]  /*d9f0*/  FMUL.FTZ R27, R0.reuse, R159 ;  /* 0x0000009f001b7220 */ /* 0x040fe40000410000 */
[C---:B------:R-:W-:Y:S02]  /*da00*/  FMUL.FTZ R34, R0.reuse, R166 ;  /* 0x000000a600227220 */ /* 0x040fe40000410000 */
[C---:B------:R-:W-:Y:S02]  /*da10*/  FMUL.FTZ R35, R0.reuse, R167 ;  /* 0x000000a700237220 */ /* 0x040fe40000410000 */
[----:B------:R-:W-:Y:S01]  /*da20*/  FMUL.FTZ R38, R0, R38 ;  /* 0x0000002600267220 */ /* 0x000fe20000410000 */
[----:B------:R-:W2:Y:S01]  /*da30*/  LDL.LU R158, [R1+0x8] ;  /* 0x00000800019e7983 */ /* 0x000ea20000300800 */
[--C-:B-1----:R-:W-:Y:S02]  /*da40*/  FFMA.FTZ R4, R6, c[0x0][0x2d0], -R183.reuse ;  /* 0x0000b40006047a23 */ /* 0x102fe400000108b7 */
[C---:B------:R-:W-:Y:S01]  /*da50*/  FMUL.FTZ R6, R0.reuse, R138 ;  /* 0x0000008a00067220 */ /* 0x040fe20000410000 */
[----:B------:R-:W-:Y:S01]  /*da60*/  LDSM.16.MT88.4 R164, [R196+0x1800] ;  /* 0x00180000c4a4783b */ /* 0x000fe20000004200 */
[----:B------:R-:W1:Y:S01]  /*da70*/  MUFU.EX2 R239, R4 ;  /* 0x0000000400ef7308 */ /* 0x000e620000000800 */
[C---:B------:R-:W-:Y:S02]  /*da80*/  FMUL.FTZ R39, R0.reuse, R39 ;  /* 0x0000002700277220 */ /* 0x040fe40000410000 */
[----:B------:R-:W-:Y:S02]  /*da90*/  FFMA.FTZ R134, R189, c[0x0][0x2d0], -R183 ;  /* 0x0000b400bd867a23 */ /* 0x000fe400000108b7 */
        /* <DEDUP_REMOVED lines=8> */
[----:B------:R-:W-:Y:S02]  /*db20*/  FMUL.FTZ R49, R2, R49 ;  /* 0x0000003102317220 */ /* 0x000fe40000410000 */
[C---:B------:R-:W-:Y:S02]  /*db30*/  FMUL.FTZ R50, R0.reuse, R50 ;  /* 0x0000003200327220 */ /* 0x040fe40000410000 */
[----:B------:R-:W-:Y:S01]  /*db40*/  FMUL.FTZ R51, R0, R51 ;  /* 0x0000003300337220 */ /* 0x000fe20000410000 */
        /* <DEDUP_REMOVED lines=16> */
[--C-:B-1----:R-:W-:Y:S01]  /*dc50*/  FFMA.FTZ R4, R180, c[0x0][0x2d0], -R133.reuse ;  /* 0x0000b400b4047a23 */ /* 0x102fe20000010885 */
[----:B------:R-:W-:Y:S01]  /*dc60*/  MOV R180, R191 ;  /* 0x000000bf00b47202 */ /* 0x000fe20000000f00 */
[----:B------:R-:W-:Y:S02]  /*dc70*/  FMUL.FTZ R65, R2, R65 ;  /* 0x0000004102417220 */ /* 0x000fe40000410000 */
[----:B------:R-:W1:Y:S01]  /*dc80*/  MUFU.EX2 R188, R4 ;  /* 0x0000000400bc7308 */ /* 0x000e620000000800 */
        /* <DEDUP_REMOVED lines=28> */
[--C-:B-1----:R-:W-:Y:S02]  /*de50*/  FFMA.FTZ R4, R9, c[0x0][0x2d0], -R133.reuse ;  /* 0x0000b40009047a23 */ /* 0x102fe40000010885 */
[----:B------:R-:W-:Y:S02]  /*de60*/  FMUL.FTZ R9, R2, R141 ;  /* 0x0000008d02097220 */ /* 0x000fe40000410000 */
[----:B------:R-:W1:Y:S01]  /*de70*/  MUFU.EX2 R191, R4 ;  /* 0x0000000400bf7308 */ /* 0x000e620000000800 */
[----:B------:R-:W3:Y:S01]  /*de80*/  LDSM.16.MT88.4 R140, [R196] ;  /* 0x00000000c48c783b */ /* 0x000ee20000004200 */
        /* <DEDUP_REMOVED lines=12> */
[----:B------:R-:W-:Y:S01]  /*df50*/  FMUL.FTZ R4, R2, R136 ;  /* 0x0000008802047220 */ /* 0x000fe20000410000 */
[----:B------:R-:W-:Y:S01]  /*df60*/  F2FP.PACK_AB R136, R238, R181 ;  /* 0x000000b5ee88723e */ /* 0x000fe200000000ff */
[----:B------:R-:W-:Y:S02]  /*df70*/  FMUL.FTZ R101, R2, R101 ;  /* 0x0000006502657220 */ /* 0x000fe40000410000 */
[C---:B------:R-:W-:Y:S02]  /*df80*/  FMUL.FTZ R102, R0.reuse, R102 ;  /* 0x0000006600667220 */ /* 0x040fe40000410000 */
[----:B------:R-:W-:Y:S02]  /*df90*/  FMUL.FTZ R103, R0, R103 ;  /* 0x0000006700677220 */ /* 0x000fe40000410000 */
[C---:B------:R-:W-:Y:S05]  /*dfa0*/  HMMA.16816.F32 R4, R136.reuse, R12, R4 ;  /* 0x0000000c8804723c */ /* 0x040fea0000001804 */
        /* <DEDUP_REMOVED lines=10> */
[C---:B------:R-:W-:Y:S03]  /*e050*/  HMMA.16816.F32 R12, R136.reuse, R20, R12 ;  /* 0x00000014880c723c */ /* 0x040fe6000000180c */
[C---:B------:R-:W-:Y:S02]  /*e060*/  FMUL.FTZ R108, R2.reuse, R108 ;  /* 0x0000006c026c7220 */ /* 0x040fe40000410000 */
        /* <DEDUP_REMOVED lines=8> */
[----:B------:R-:W-:Y:S01]  /*e0f0*/  LDSM.16.MT88.4 R152, [R196+0x1000] ;  /* 0x00100000c498783b */ /* 0x000fe20000004200 */
        /* <DEDUP_REMOVED lines=11> */
[----:B------:R-:W-:Y:S02]  /*e1b0*/  FMUL.FTZ R115, R0, R115 ;  /* 0x0000007300737220 */ /* 0x000fe40000410000 */
[C---:B------:R-:W-:Y:S02]  /*e1c0*/  FMUL.FTZ R116, R2.reuse, R116 ;  /* 0x0000007402747220 */ /* 0x040fe40000410000 */
[----:B------:R-:W-:Y:S01]  /*e1d0*/  FMUL.FTZ R117, R2, R117 ;  /* 0x0000007502757220 */ /* 0x000fe20000410000 */
[C---:B---3--:R-:W-:Y:S03]  /*e1e0*/  HMMA.16816.F32 R28, R136.reuse, R140, R28 ;  /* 0x0000008c881c723c */ /* 0x048fe6000000181c */
[C---:B------:R-:W-:Y:S02]  /*e1f0*/  FMUL.FTZ R118, R0.reuse, R118 ;  /* 0x0000007600767220 */ /* 0x040fe40000410000 */
[----:B------:R-:W-:Y:S02]  /*e200*/  FMUL.FTZ R119, R0, R119 ;  /* 0x0000007700777220 */ /* 0x000fe40000410000 */
[C---:B------:R-:W-:Y:S01]  /*e210*/  FMUL.FTZ R120, R2.reuse, R120 ;  /* 0x0000007802787220 */ /* 0x040fe20000410000 */
[C---:B------:R-:W-:Y:S01]  /*e220*/  HMMA.16816.F32 R32, R136.reuse, R142, R32 ;  /* 0x0000008e8820723c */ /* 0x040fe20000001820 */
[----:B------:R-:W3:Y:S03]  /*e230*/  LDSM.16.MT88.4 R140, [R197+0x2000] ;  /* 0x00200000c58c783b */ /* 0x000ee60000004200 */
[----:B------:R-:W-:Y:S02]  /*e240*/  FMUL.FTZ R121, R2, R121 ;  /* 0x0000007902797220 */ /* 0x000fe40000410000 */
[C---:B------:R-:W-:Y:S02]  /*e250*/  FMUL.FTZ R122, R0.reuse, R122 ;  /* 0x0000007a007a7220 */ /* 0x040fe40000410000 */
[C---:B-1----:R-:W-:Y:S04]  /*e260*/  HMMA.16816.F32 R36, R136.reuse, R144, R36 ;  /* 0x000000908824723c */ /* 0x042fe80000001824 */
[----:B------:R-:W-:Y:S02]  /*e270*/  FMUL.FTZ R123, R0, R123 ;  /* 0x0000007b007b7220 */ /* 0x000fe40000410000 */
[C---:B------:R-:W-:Y:S02]  /*e280*/  FMUL.FTZ R124, R2.reuse, R124 ;  /* 0x0000007c027c7220 */ /* 0x040fe40000410000 */
[C---:B------:R-:W-:Y:S01]  /*e290*/  HMMA.16816.F32 R40, R136.reuse, R146, R40 ;  /* 0x000000928828723c */ /* 0x040fe20000001828 */
[----:B------:R-:W1:Y:S03]  /*e2a0*/  LDSM.16.MT88.4 R144, [R196+0x2000] ;  /* 0x00200000c490783b */ /* 0x000e660000004200 */
[----:B------:R-:W-:Y:S02]  /*e2b0*/  FMUL.FTZ R125, R2, R125 ;  /* 0x0000007d027d7220 */ /* 0x000fe40000410000 */
[C---:B------:R-:W-:Y:S02]  /*e2c0*/  FMUL.FTZ R126, R0.reuse, R126 ;  /* 0x0000007e007e7220 */ /* 0x040fe40000410000 */
[C---:B------:R-:W-:Y:S04]  /*e2d0*/  HMMA.16816.F32 R44, R136.reuse, R148, R44 ;  /* 0x00000094882c723c */ /* 0x040fe8000000182c */
[----:B------:R-:W-:Y:S02]  /*e2e0*/  FMUL.FTZ R127, R0, R127 ;  /* 0x0000007f007f7220 */ /* 0x000fe40000410000 */
[C---:B------:R-:W-:Y:S02]  /*e2f0*/  FMUL.FTZ R128, R2.reuse, R128 ;  /* 0x0000008002807220 */ /* 0x040fe40000410000 */
[C---:B------:R-:W-:Y:S01]  /*e300*/  HMMA.16816.F32 R48, R136.reuse, R150, R48 ;  /* 0x000000968830723c */ /* 0x040fe20000001830 */
[----:B------:R-:W2:Y:S03]  /*e310*/  LDSM.16.MT88.4 R148, [R193+0x4000] ;  /* 0x00400000c194783b */ /* 0x000ea60000004200 */
[----:B------:R-:W-:Y:S02]  /*e320*/  FMUL.FTZ R129, R2, R129 ;  /* 0x0000008102817220 */ /* 0x000fe40000410000 */
[C---:B------:R-:W-:Y:S02]  /*e330*/  FMUL.FTZ R130, R0.reuse, R130 ;  /* 0x0000008200827220 */ /* 0x040fe40000410000 */
[----:B------:R-:W-:Y:S01]  /*e340*/  FMUL.FTZ R131, R0, R131 ;  /* 0x0000008300837220 */ /* 0x000fe20000410000 */
[C---:B---3--:R-:W-:Y:S03]  /*e350*/  HMMA.16816.F32 R52, R136.reuse, R140, R52 ;  /* 0x0000008c8834723c */ /* 0x048fe60000001834 */
[----:B------:R-:W-:Y:S02]  /*e360*/  FFMA.FTZ R134, R221, c[0x0][0x2d0], -R133 ;  /* 0x0000b400dd867a23 */ /* 0x000fe40000010885 */
[----:B----4-:R-:W-:Y:S01]  /*e370*/  FFMA.FTZ R160, R2, R178, R181 ;  /* 0x000000b202a07223 */ /* 0x010fe200000100b5 */
[----:B------:R-:W-:Y:S01]  /*e380*/  MOV R178, R180 ;  /* 0x000000b400b27202 */ /* 0x000fe20000000f00 */
[----:B------:R3:W4:Y:S01]  /*e390*/  MUFU.EX2 R185, R134 ;  /* 0x0000008600b97308 */ /* 0x0007220000000800 */
[C---:B------:R-:W-:Y:S01]  /*e3a0*/  HMMA.16816.F32 R56, R136.reuse, R142, R56 ;  /* 0x0000008e8838723c */ /* 0x040fe20000001838 */
[----:B------:R-:W4:Y:S03]  /*e3b0*/  LDSM.16.MT88.4 R140, [R194+0x4000] ;  /* 0x00400000c28c783b */ /* 0x000f260000004200 */
[----:B------:R-:W-:Y:S04]  /*e3c0*/  FFMA.FTZ R2, R178, c[0x0][0x2d0], -R133 ;  /* 0x0000b400b2027a23 */ /* 0x000fe80000010885 */
[C---:B-1----:R-:W-:Y:S01]  /*e3d0*/  HMMA.16816.F32 R60, R136.reuse, R144, R60 ;  /* 0x00000090883c723c */ /* 0x042fe2000000183c */
[----:B------:R-:W-:Y:S07]  /*e3e0*/  MUFU.EX2 R180, R156 ;  /* 0x0000009c00b47308 */ /* 0x000fee0000000800 */
[C---:B------:R-:W-:Y:S01]  /*e3f0*/  HMMA.16816.F32 R64, R136.reuse, R146, R64 ;  /* 0x000000928840723c */ /* 0x040fe20000001840 */
[----:B------:R-:W1:Y:S02]  /*e400*/  LDSM.16.MT88.4 R144, [R197+0x4000] ;  /* 0x00400000c590783b */ /* 0x000e640000004200 */
[----:B------:R5:W-:Y:S01]  /*e410*/  MUFU.EX2 R172, R2 ;  /* 0x0000000200ac7308 */ /* 0x000be20000000800 */
[----:B---3--:R-:W-:Y:S04]  /*e420*/  FFMA.FTZ R134, R223, c[0x0][0x2d0], -R183 ;  /* 0x0000b400df867a23 */ /* 0x008fe800000108b7 */
[C---:B--2---:R-:W-:Y:S05]  /*e430*/  HMMA.16816.F32 R68, R136.reuse, R148, R68 ;  /* 0x000000948844723c */ /* 0x044fea0000001844 */
[----:B------:R2:W-:Y:S03]  /*e440*/  MUFU.EX2 R225, R134 ;  /* 0x0000008600e17308 */ /* 0x0005e60000000800 */
[C---:B------:R-:W-:Y:S01]  /*e450*/  HMMA.16816.F32 R72, R136.reuse, R150, R72 ;  /* 0x000000968848723c */ /* 0x040fe20000001848 */
[----:B------:R-:W3:Y:S07]  /*e460*/  LDSM.16.MT88.4 R148, [R196+0x4000] ;  /* 0x00400000c494783b */ /* 0x000eee0000004200 */
[C---:B----4-:R-:W-:Y:S04]  /*e470*/  HMMA.16816.F32 R76, R136.reuse, R140, R76 ;  /* 0x0000008c884c723c */ /* 0x050fe8000000184c */
[----:B-----5:R-:W-:Y:S02]  /*e480*/  FFMA.FTZ R2, R179, c[0x0][0x2d0], -R133 ;  /* 0x0000b400b3027a23 */ /* 0x020fe40000010885 */
[----:B------:R-:W-:Y:S02]  /*e490*/  MUFU.EX2 R179, R157 ;  /* 0x0000009d00b37308 */ /* 0x000fe40000000800 */
[C---:B------:R-:W-:Y:S01]  /*e4a0*/  HMMA.16816.F32 R80, R136.reuse, R142, R80 ;  /* 0x0000008e8850723c */ /* 0x040fe20000001850 */
[----:B------:R-:W4:Y:S03]  /*e4b0*/  LDSM.16.MT88.4 R140, [R193+0x6000] ;  /* 0x00600000c18c783b */ /* 0x000f260000004200 */
[----:B--2---:R-:W-:Y:S04]  /*e4c0*/  FFMA.FTZ R134, R228, c[0x0][0x2d0], -R183 ;  /* 0x0000b400e4867a23 */ /* 0x004fe800000108b7 */
[----:B------:R2:W-:Y:S01]  /*e4d0*/  MUFU.EX2 R173, R2 ;  /* 0x0000000200ad7308 */ /* 0x0005e20000000800 */
[C---:B-1----:R-:W-:Y:S08]  /*e4e0*/  HMMA.16816.F32 R84, R136.reuse, R144, R84 ;  /* 0x000000908854723c */ /* 0x042ff00000001854 */
[C---:B------:R-:W-:Y:S01]  /*e4f0*/  HMMA.16816.F32 R88, R136.reuse, R146, R88 ;  /* 0x000000928858723c */ /* 0x040fe20000001858 */
[----:B------:R-:W1:Y:S01]  /*e500*/  LDSM.16.MT88.4 R144, [R194+0x6000] ;  /* 0x00600000c290783b */ /* 0x000e620000004200 */
[----:B------:R5:W1:Y:S06]  /*e510*/  MUFU.EX2 R224, R134 ;  /* 0x0000008600e07308 */ /* 0x000a6c0000000800 */
[C---:B---3--:R-:W-:Y:S04]  /*e520*/  HMMA.16816.F32 R92, R136.reuse, R148, R92 ;  /* 0x00000094885c723c */ /* 0x048fe8000000185c */
[--C-:B--2---:R-:W-:Y:S04]  /*e530*/  FFMA.FTZ R2, R135, c[0x0][0x2d0], -R133.reuse ;  /* 0x0000b40087027a23 */ /* 0x104fe80000010885 */
[C---:B------:R-:W-:Y:S01]  /*e540*/  HMMA.16816.F32 R96, R136.reuse, R150, R96 ;  /* 0x000000968860723c */ /* 0x040fe20000001860 */
[----:B------:R-:W2:Y:S07]  /*e550*/  LDSM.16.MT88.4 R148, [R197+0x6000] ;  /* 0x00600000c594783b */ /* 0x000eae0000004200 */
[C---:B----4-:R-:W-:Y:S04]  /*e560*/  HMMA.16816.F32 R100, R136.reuse, R140, R100 ;  /* 0x0000008c8864723c */ /* 0x050fe80000001864 */
[--C-:B-----5:R-:W-:Y:S04]  /*e570*/  FFMA.FTZ R134, R229, c[0x0][0x2d0], -R133.reuse ;  /* 0x0000b400e5867a23 */ /* 0x120fe80000010885 */
[----:B------:R3:W-:Y:S01]  /*e580*/  MUFU.EX2 R184, R134 ;  /* 0x0000008600b87308 */ /* 0x0007e20000000800 */
[C---:B------:R-:W-:Y:S01]  /*e590*/  HMMA.16816.F32 R104, R136.reuse, R142, R104 ;  /* 0x0000008e8868723c */ /* 0x040fe20000001868 */
[----:B------:R-:W4:Y:S07]  /*e5a0*/  LDSM.16.MT88.4 R140, [R196+0x6000] ;  /* 0x00600000c48c783b */ /* 0x000f2e0000004200 */
[C---:B-1----:R-:W-:Y:S08]  /*e5b0*/  HMMA.16816.F32 R108, R136.reuse, R144, R108 ;  /* 0x00000090886c723c */ /* 0x042ff0000000186c */
[C---:B------:R-:W-:Y:S01]  /*e5c0*/  HMMA.16816.F32 R112, R136.reuse, R146, R112 ;  /* 0x000000928870723c */ /* 0x040fe20000001870 */
[----:B------:R-:W1:Y:S03]  /*e5d0*/  LDSM.16.MT88.4 R144, [R193+0x800] ;  /* 0x00080000c190783b */ /* 0x000e660000004200 */
[----:B---3--:R-:W-:Y:S04]  /*e5e0*/  FFMA.FTZ R134, R237, c[0x0][0x2d0], -R133 ;  /* 0x0000b400ed867a23 */ /* 0x008fe80000010885 */
[C---:B--2---:R-:W-:Y:S01]  /*e5f0*/  HMMA.16816.F32 R116, R136.reuse, R148, R116 ;  /* 0x000000948874723c */ /* 0x044fe20000001874 */
[----:B------:R2:W3:Y:S07]  /*e600*/  MUFU.EX2 R182, R134 ;  /* 0x0000008600b67308 */ /* 0x0004ee0000000800 */
[C---:B------:R-:W-:Y:S01]  /*e610*/  HMMA.16816.F32 R120, R136.reuse, R150, R120 ;  /* 0x000000968878723c */ /* 0x040fe20000001878 */
[----:B------:R-:W5:Y:S07]  /*e620*/  LDSM.16.MT88.4 R148, [R194+0x800] ;  /* 0x00080000c294783b */ /* 0x000f6e0000004200 */
[C---:B----4-:R-:W-:Y:S08]  /*e630*/  HMMA.16816.F32 R124, R136.reuse, R140, R124 ;  /* 0x0000008c887c723c */ /* 0x050ff0000000187c */
[----:B------:R-:W-:Y:S01]  /*e640*/  HMMA.16816.F32 R128, R136, R142, R128 ;  /* 0x0000008e8880723c */ /* 0x000fe20000001880 */
[----:B------:R-:W4:Y:S03]  /*e650*/  LDSM.16.MT88.4 R140, [R197+0x800] ;  /* 0x00080000c58c783b */ /* 0x000f260000004200 */
[--C-:B--2---:R-:W-:Y:S03]  /*e660*/  FFMA.FTZ R134, R241, c[0x0][0x2d0], -R183.reuse ;  /* 0x0000b400f1867a23 */ /* 0x104fe600000108b7 */
[----:B------:R-:W-:Y:S01]  /*e670*/  F2FP.PACK_AB R136, R226, R227 ;  /* 0x000000e3e288723e */ /* 0x000fe200000000ff */
[----:B------:R2:W-:Y:S01]  /*e680*/  MUFU.EX2 R223, R134 ;  /* 0x0000008600df7308 */ /* 0x0005e20000000800 */
[----:B------:R-:W-:Y:S03]  /*e690*/  F2FP.PACK_AB R137, R185, R186 ;  /* 0x000000bab989723e */ /* 0x000fe600000000ff */
[----:B------:R-:W-:Y:S02]  /*e6a0*/  F2FP.PACK_AB R138, R224, R225 ;  /* 0x000000e1e08a723e */ /* 0x000fe400000000ff */
[----:B---3--:R-:W-:Y:S07]  /*e6b0*/  F2FP.PACK_AB R139, R182, R184 ;  /* 0x000000b8b68b723e */ /* 0x008fee00000000ff */
[C---:B-1----:R-:W-:Y:S08]  /*e6c0*/  HMMA.16816.F32 R4, R136.reuse, R144, R4 ;  /* 0x000000908804723c */ /* 0x042ff00000001804 */
[C---:B------:R-:W-:Y:S01]  /*e6d0*/  HMMA.16816.F32 R8, R136.reuse, R146, R8 ;  /* 0x000000928808723c */ /* 0x040fe20000001808 */
[----:B------:R-:W1:Y:S03]  /*e6e0*/  LDSM.16.MT88.4 R144, [R196+0x800] ;  /* 0x00080000c490783b */ /* 0x000e660000004200 */
[----:B--2---:R-:W-:Y:S04]  /*e6f0*/  FFMA.FTZ R134, R242, c[0x0][0x2d0], -R183 ;  /* 0x0000b400f2867a23 */ /* 0x004fe800000108b7 */
[C---:B-----5:R-:W-:Y:S01]  /*e700*/  HMMA.16816.F32 R12, R136.reuse, R148, R12 ;  /* 0x00000094880c723c */ /* 0x060fe2000000180c */
[----:B------:R2:W-:Y:S07]  /*e710*/  MUFU.EX2 R221, R134 ;  /* 0x0000008600dd7308 */ /* 0x0005ee0000000800 */
[C---:B------:R-:W-:Y:S01]  /*e720*/  HMMA.16816.F32 R16, R136.reuse, R150, R16 ;  /* 0x000000968810723c */ /* 0x040fe20000001810 */
[----:B------:R-:W3:Y:S07]  /*e730*/  LDSM.16.MT88.4 R148, [R193+0x2800] ;  /* 0x00280000c194783b */ /* 0x000eee0000004200 */
[C---:B----4-:R-:W-:Y:S08]  /*e740*/  HMMA.16816.F32 R20, R136.reuse, R140, R20 ;  /* 0x0000008c8814723c */ /* 0x050ff00000001814 */
[C---:B------:R-:W-:Y:S01]  /*e750*/  HMMA.16816.F32 R24, R136.reuse, R142, R24 ;  /* 0x0000008e8818723c */ /* 0x040fe20000001818 */
[----:B------:R-:W4:Y:S03]  /*e760*/  LDSM.16.MT88.4 R140, [R194+0x2800] ;  /* 0x00280000c28c783b */ /* 0x000f260000004200 */
[--C-:B--2---:R-:W-:Y:S04]  /*e770*/  FFMA.FTZ R134, R244, c[0x0][0x2d0], -R133.reuse ;  /* 0x0000b400f4867a23 */ /* 0x104fe80000010885 */
[----:B------:R2:W-:Y:S01]  /*e780*/  MUFU.EX2 R176, R134 ;  /* 0x0000008600b07308 */ /* 0x0005e20000000800 */
[C---:B-1----:R-:W-:Y:S08]  /*e790*/  HMMA.16816.F32 R28, R136.reuse, R144, R28 ;  /* 0x00000090881c723c */ /* 0x042ff0000000181c */
[C---:B------:R-:W-:Y:S01]  /*e7a0*/  HMMA.16816.F32 R32, R136.reuse, R146, R32 ;  /* 0x000000928820723c */ /* 0x040fe20000001820 */
[----:B------:R-:W1:Y:S07]  /*e7b0*/  LDSM.16.MT88.4 R144, [R197+0x2800] ;  /* 0x00280000c590783b */ /* 0x000e6e0000004200 */
[C---:B---3--:R-:W-:Y:S04]  /*e7c0*/  HMMA.16816.F32 R36, R136.reuse, R148, R36 ;  /* 0x000000948824723c */ /* 0x048fe80000001824 */
[----:B--2---:R-:W-:Y:S04]  /*e7d0*/  FFMA.FTZ R134, R243, c[0x0][0x2d0], -R133 ;  /* 0x0000b400f3867a23 */ /* 0x004fe80000010885 */
[C---:B------:R-:W-:Y:S01]  /*e7e0*/  HMMA.16816.F32 R40, R136.reuse, R150, R40 ;  /* 0x000000968828723c */ /* 0x040fe20000001828 */
[----:B------:R-:W2:Y:S01]  /*e7f0*/  LDSM.16.MT88.4 R148, [R196+0x2800] ;  /* 0x00280000c494783b */ /* 0x000ea20000004200 */
[----:B------:R3:W-:Y:S06]  /*e800*/  MUFU.EX2 R177, R134 ;  /* 0x0000008600b17308 */ /* 0x0007ec0000000800 */
[C---:B----4-:R-:W-:Y:S08]  /*e810*/  HMMA.16816.F32 R44, R136.reuse, R140, R44 ;  /* 0x0000008c882c723c */ /* 0x050ff0000000182c */
[C---:B------:R-:W-:Y:S01]  /*e820*/  HMMA.16816.F32 R48, R136.reuse, R142, R48 ;  /* 0x0000008e8830723c */ /* 0x040fe20000001830 */
[----:B------:R-:W4:Y:S07]  /*e830*/  LDSM.16.MT88.4 R140, [R193+0x4800] ;  /* 0x00480000c18c783b */ /* 0x000f2e0000004200 */
[C---:B-1----:R-:W-:Y:S04]  /*e840*/  HMMA.16816.F32 R52, R136.reuse, R144, R52 ;  /* 0x000000908834723c */ /* 0x042fe80000001834 */
[--C-:B---3--:R-:W-:Y:S04]  /*e850*/  FFMA.FTZ R134, R245, c[0x0][0x2d0], -R183.reuse ;  /* 0x0000b400f5867a23 */ /* 0x108fe800000108b7 */
[----:B------:R1:W-:Y:S01]  /*e860*/  MUFU.EX2 R190, R134 ;  /* 0x0000008600be7308 */ /* 0x0003e20000000800 */
[C---:B------:R-:W-:Y:S01]  /*e870*/  HMMA.16816.F32 R56, R136.reuse, R146, R56 ;  /* 0x000000928838723c */ /* 0x040fe20000001838 */
[----:B------:R-:W3:Y:S07]  /*e880*/  LDSM.16.MT88.4 R144, [R194+0x4800] ;  /* 0x00480000c290783b */ /* 0x000eee0000004200 */
[C---:B--2---:R-:W-:Y:S08]  /*e890*/  HMMA.16816.F32 R60, R136.reuse, R148, R60 ;  /* 0x00000094883c723c */ /* 0x044ff0000000183c */
[C---:B------:R-:W-:Y:S01]  /*e8a0*/  HMMA.16816.F32 R64, R136.reuse, R150, R64 ;  /* 0x000000968840723c */ /* 0x040fe20000001840 */
[----:B------:R-:W2:Y:S03]  /*e8b0*/  LDSM.16.MT88.4 R148, [R197+0x4800] ;  /* 0x00480000c594783b */ /* 0x000ea60000004200 */
[----:B-1----:R-:W-:Y:S04]  /*e8c0*/  FFMA.FTZ R134, R246, c[0x0][0x2d0], -R183 ;  /* 0x0000b400f6867a23 */ /* 0x002fe800000108b7 */
[C---:B----4-:R-:W-:Y:S01]  /*e8d0*/  HMMA.16816.F32 R68, R136.reuse, R140, R68 ;  /* 0x0000008c8844723c */ /* 0x050fe20000001844 */
[----:B------:R1:W-:Y:S07]  /*e8e0*/  MUFU.EX2 R189, R134 ;  /* 0x0000008600bd7308 */ /* 0x0003ee0000000800 */
[C---:B------:R-:W-:Y:S01]  /*e8f0*/  HMMA.16816.F32 R72, R136.reuse, R142, R72 ;  /* 0x0000008e8848723c */ /* 0x040fe20000001848 */
[----:B------:R-:W4:Y:S07]  /*e900*/  LDSM.16.MT88.4 R140, [R196+0x4800] ;  /* 0x00480000c48c783b */ /* 0x000f2e0000004200 */
[C---:B---3--:R-:W-:Y:S08]  /*e910*/  HMMA.16816.F32 R76, R136.reuse, R144, R76 ;  /* 0x00000090884c723c */ /* 0x048ff0000000184c */
[C---:B------:R-:W-:Y:S01]  /*e920*/  HMMA.16816.F32 R80, R136.reuse, R146, R80 ;  /* 0x000000928850723c */ /* 0x040fe20000001850 */
[----:B------:R-:W3:Y:S03]  /*e930*/  LDSM.16.MT88.4 R144, [R193+0x6800] ;  /* 0x00680000c190783b */ /* 0x000ee60000004200 */
[--C-:B-1----:R-:W-:Y:S04]  /*e940*/  FFMA.FTZ R134, R247, c[0x0][0x2d0], -R133.reuse ;  /* 0x0000b400f7867a23 */ /* 0x102fe80000010885 */
[C---:B--2---:R-:W-:Y:S01]  /*e950*/  HMMA.16816.F32 R84, R136.reuse, R148, R84 ;  /* 0x000000948854723c */ /* 0x044fe20000001854 */
[----:B------:R1:W-:Y:S07]  /*e960*/  MUFU.EX2 R175, R134 ;  /* 0x0000008600af7308 */ /* 0x0003ee0000000800 */
[C---:B------:R-:W-:Y:S01]  /*e970*/  HMMA.16816.F32 R88, R136.reuse, R150, R88 ;  /* 0x000000968858723c */ /* 0x040fe20000001858 */
[----:B------:R-:W2:Y:S07]  /*e980*/  LDSM.16.MT88.4 R148, [R194+0x6800] ;  /* 0x00680000c294783b */ /* 0x000eae0000004200 */
[C---:B----4-:R-:W-:Y:S08]  /*e990*/  HMMA.16816.F32 R92, R136.reuse, R140, R92 ;  /* 0x0000008c885c723c */ /* 0x050ff0000000185c */
[C---:B------:R-:W-:Y:S01]  /*e9a0*/  HMMA.16816.F32 R96, R136.reuse, R142, R96 ;  /* 0x0000008e8860723c */ /* 0x040fe20000001860 */
[----:B------:R-:W4:Y:S03]  /*e9b0*/  LDSM.16.MT88.4 R140, [R197+0x6800] ;  /* 0x00680000c58c783b */ /* 0x000f260000004200 */
[--C-:B-1----:R-:W-:Y:S02]  /*e9c0*/  FFMA.FTZ R134, R249, c[0x0][0x2d0], -R133.reuse ;  /* 0x0000b400f9867a23 */ /* 0x102fe40000010885 */
[----:B------:R-:W-:Y:S02]  /*e9d0*/  FFMA.FTZ R133, R168, c[0x0][0x2d0], -R133 ;  /* 0x0000b400a8857a23 */ /* 0x000fe40000010885 */
[----:B------:R1:W-:Y:S01]  /*e9e0*/  MUFU.EX2 R174, R134 ;  /* 0x0000008600ae7308 */ /* 0x0003e20000000800 */
[C---:B---3--:R-:W-:Y:S08]  /*e9f0*/  HMMA.16816.F32 R100, R136.reuse, R144, R100 ;  /* 0x000000908864723c */ /* 0x048ff00000001864 */
[C---:B------:R-:W-:Y:S01]  /*ea00*/  HMMA.16816.F32 R104, R136.reuse, R146, R104 ;  /* 0x000000928868723c */ /* 0x040fe20000001868 */
[----:B------:R-:W3:Y:S01]  /*ea10*/  LDSM.16.MT88.4 R144, [R196+0x6800] ;  /* 0x00680000c490783b */ /* 0x000ee20000004200 */
[----:B------:R-:W-:Y:S06]  /*ea20*/  MUFU.EX2 R133, R133 ;  /* 0x0000008500857308 */ /* 0x000fec0000000800 */
[C---:B--2---:R-:W-:Y:S04]  /*ea30*/  HMMA.16816.F32 R108, R136.reuse, R148, R108 ;  /* 0x00000094886c723c */ /* 0x044fe8000000186c */
[--C-:B-1----:R-:W-:Y:S04]  /*ea40*/  FFMA.FTZ R134, R252, c[0x0][0x2d0], -R183.reuse ;  /* 0x0000b400fc867a23 */ /* 0x102fe800000108b7 */
[C---:B------:R-:W-:Y:S01]  /*ea50*/  HMMA.16816.F32 R112, R136.reuse, R150, R112 ;  /* 0x000000968870723c */ /* 0x040fe20000001870 */
[----:B------:R-:W-:Y:S01]  /*ea60*/  LDSM.16.MT88.4 R148, [R194+0x1000] ;  /* 0x00100000c294783b */ /* 0x000fe20000004200 */
[----:B------:R-:W1:Y:S02]  /*ea70*/  MUFU.EX2 R181, R134 ;  /* 0x0000008600b57308 */ /* 0x000e640000000800 */
[----:B------:R-:W-:Y:S04]  /*ea80*/  FFMA.FTZ R183, R248, c[0x0][0x2d0], -R183 ;  /* 0x0000b400f8b77a23 */ /* 0x000fe800000108b7 */
[C---:B----4-:R-:W-:Y:S04]  /*ea90*/  HMMA.16816.F32 R116, R136.reuse, R140, R116 ;  /* 0x0000008c8874723c */ /* 0x050fe80000001874 */
[----:B------:R-:W2:Y:S04]  /*eaa0*/  MUFU.EX2 R178, R183 ;  /* 0x000000b700b27308 */ /* 0x000ea80000000800 */
[C---:B------:R-:W-:Y:S01]  /*eab0*/  HMMA.16816.F32 R120, R136.reuse, R142, R120 ;  /* 0x0000008e8878723c */ /* 0x040fe20000001878 */
[----:B------:R-:W4:Y:S05]  /*eac0*/  LDSM.16.MT88.4 R140, [R193+0x1000] ;  /* 0x00100000c18c783b */ /* 0x000f2a0000004200 */
[----:B------:R5:W5:Y:S02]  /*ead0*/  MUFU.EX2 R134, R2 ;  /* 0x0000000200867308 */ /* 0x000b640000000800 */
[C---:B---3--:R-:W-:Y:S04]  /*eae0*/  HMMA.16816.F32 R124, R136.reuse, R144, R124 ;  /* 0x00000090887c723c */ /* 0x048fe8000000187c */
[----:B-1----:R-:W-:Y:S04]  /*eaf0*/  F2FP.PACK_AB R168, R180, R181 ;  /* 0x000000b5b4a8723e */ /* 0x002fe800000000ff */
[----:B------:R-:W-:Y:S01]  /*eb00*/  HMMA.16816.F32 R128, R136, R146, R128 ;  /* 0x000000928880723c */ /* 0x000fe20000001880 */
[----:B------:R-:W1:Y:S03]  /*eb10*/  LDSM.16.MT88.4 R144, [R197+0x1000] ;  /* 0x00100000c590783b */ /* 0x000e660000004200 */
[----:B--2---:R-:W-:Y:S03]  /*eb20*/  F2FP.PACK_AB R170, R178, R179 ;  /* 0x000000b3b2aa723e */ /* 0x004fe600000000ff */
[----:B------:R-:W-:Y:S02]  /*eb30*/  F2FP.PACK_AB R136, R221, R223 ;  /* 0x000000dfdd88723e */ /* 0x000fe400000000ff */
[----:B------:R-:W-:Y:S01]  /*eb40*/  F2FP.PACK_AB R137, R177, R176 ;  /* 0x000000b0b189723e */ /* 0x000fe200000000ff */
[----:B------:R-:W2:Y:S02]  /*eb50*/  LDL R183, [R1+0x14] ;  /* 0x0000140001b77983 */ /* 0x000ea40000100800 */
[----:B------:R-:W-:Y:S02]  /*eb60*/  F2FP.PACK_AB R138, R189, R190 ;  /* 0x000000bebd8a723e */ /* 0x000fe400000000ff */
[----:B------:R-:W-:Y:S01]  /*eb70*/  F2FP.PACK_AB R139, R174, R175 ;  /* 0x000000afae8b723e */ /* 0x000fe200000000ff */
[----:B-----5:R-:W-:Y:S01]  /*eb80*/  FFMA.FTZ R2, R0, R158, R187 ;  /* 0x0000009e00027223 */ /* 0x020fe200000100bb */
[----:B------:R-:W-:Y:S01]  /*eb90*/  F2FP.PACK_AB R171, R133, R134 ;  /* 0x0000008685ab723e */ /* 0x000fe200000000ff */
[----:B------:R-:W-:Y:S01]  /*eba0*/  LDSM.16.MT88.4 R156, [R197+0x1800] ;  /* 0x00180000c59c783b */ /* 0x000fe20000004200 */
[----:B------:R-:W-:Y:S02]  /*ebb0*/  FADD.FTZ R0, R238, R160 ;  /* 0x000000a0ee007221 */ /* 0x000fe40000010000 */
[----:B------:R-:W-:Y:S02]  /*ebc0*/  FADD.FTZ R2, R188, R2 ;  /* 0x00000002bc027221 */ /* 0x000fe40000010000 */
[----:B------:R-:W-:Y:S01]  /*ebd0*/  FADD.FTZ R0, R240, R0 ;  /* 0x00000000f0007221 */ /* 0x000fe20000010000 */
[C---:B----4-:R-:W-:Y:S03]  /*ebe0*/  HMMA.16816.F32 R4, R136.reuse, R140, R4 ;  /* 0x0000008c8804723c */ /* 0x050fe60000001804 */
[----:B------:R-:W-:Y:S01]  /*ebf0*/  FADD.FTZ R135, R169, R2 ;  /* 0x00000002a9877221 */ /* 0x000fe20000010000 */
[----:B------:R-:W-:Y:S01]  /*ec00*/  F2FP.PACK_AB R169, R173, R172 ;  /* 0x000000acada9723e */ /* 0x000fe200000000ff */
[----:B------:R-:W-:Y:S02]  /*ec10*/  FADD.FTZ R2, R239, R0 ;  /* 0x00000000ef027221 */ /* 0x000fe40000010000 */
[----:B------:R-:W-:Y:S01]  /*ec20*/  FADD.FTZ R0, R191, R135 ;  /* 0x00000087bf007221 */ /* 0x000fe20000010000 */
[C---:B------:R-:W-:Y:S01]  /*ec30*/  HMMA.16816.F32 R8, R136.reuse, R142, R8 ;  /* 0x0000008e8808723c */ /* 0x040fe20000001808 */
[----:B------:R-:W3:Y:S03]  /*ec40*/  LDSM.16.MT88.4 R140, [R193+0x3000] ;  /* 0x00300000c18c783b */ /* 0x000ee60000004200 */
[----:B------:R-:W-:Y:S02]  /*ec50*/  FADD.FTZ R2, R227, R2 ;  /* 0x00000002e3027221 */ /* 0x000fe40000010000 */
[----:B------:R-:W-:Y:S02]  /*ec60*/  FADD.FTZ R0, R186, R0 ;  /* 0x00000000ba007221 */ /* 0x000fe40000010000 */
[C---:B------:R-:W-:Y:S04]  /*ec70*/  HMMA.16816.F32 R12, R136.reuse, R148, R12 ;  /* 0x00000094880c723c */ /* 0x040fe8000000180c */
[----:B------:R-:W-:Y:S02]  /*ec80*/  FADD.FTZ R2, R226, R2 ;  /* 0x00000002e2027221 */ /* 0x000fe40000010000 */
[----:B------:R-:W-:Y:S02]  /*ec90*/  FADD.FTZ R0, R185, R0 ;  /* 0x00000000b9007221 */ /* 0x000fe40000010000 */
[C---:B------:R-:W-:Y:S01]  /*eca0*/  HMMA.16816.F32 R16, R136.reuse, R150, R16 ;  /* 0x000000968810723c */ /* 0x040fe20000001810 */
[----:B------:R-:W4:Y:S03]  /*ecb0*/  LDSM.16.MT88.4 R148, [R194+0x3000] ;  /* 0x00300000c294783b */ /* 0x000f260000004200 */
[----:B------:R-:W-:Y:S02]  /*ecc0*/  FADD.FTZ R2, R225, R2 ;  /* 0x00000002e1027221 */ /* 0x000fe40000010000 */
        /* <DEDUP_REMOVED lines=8> */
[C---:B------:R-:W-:Y:S04]  /*ed50*/  HMMA.16816.F32 R28, R136.reuse, R152, R28 ;  /* 0x00000098881c723c */ /* 0x040fe8000000181c */
[----:B------:R-:W-:Y:S02]  /*ed60*/  FADD.FTZ R2, R221, R2 ;  /* 0x00000002dd027221 */ /* 0x000fe40000010000 */
[----:B------:R-:W-:Y:S02]  /*ed70*/  FADD.FTZ R0, R177, R0 ;  /* 0x00000000b1007221 */ /* 0x000fe40000010000 */
[C---:B------:R-:W-:Y:S01]  /*ed80*/  HMMA.16816.F32 R32, R136.reuse, R154, R32 ;  /* 0x0000009a8820723c */ /* 0x040fe20000001820 */
[----:B------:R-:W5:Y:S03]  /*ed90*/  LDSM.16.MT88.4 R152, [R196+0x3000] ;  /* 0x00300000c498783b */ /* 0x000f660000004200 */
[----:B------:R-:W-:Y:S02]  /*eda0*/  FADD.FTZ R2, R190, R2 ;  /* 0x00000002be027221 */ /* 0x000fe40000010000 */
[----:B------:R-:W-:Y:S02]  /*edb0*/  FADD.FTZ R0, R175, R0 ;  /* 0x00000000af007221 */ /* 0x000fe40000010000 */
[C---:B---3--:R-:W-:Y:S04]  /*edc0*/  HMMA.16816.F32 R36, R136.reuse, R140, R36 ;  /* 0x0000008c8824723c */ /* 0x048fe80000001824 */
[----:B------:R-:W-:Y:S02]  /*edd0*/  FADD.FTZ R2, R189, R2 ;  /* 0x00000002bd027221 */ /* 0x000fe40000010000 */
[----:B------:R-:W-:Y:S02]  /*ede0*/  FADD.FTZ R0, R174, R0 ;  /* 0x00000000ae007221 */ /* 0x000fe40000010000 */
        /* <DEDUP_REMOVED lines=8> */
[C---:B-----5:R-:W-:Y:S08]  /*ee70*/  HMMA.16816.F32 R60, R136.reuse, R152, R60 ;  /* 0x00000098883c723c */ /* 0x060ff0000000183c */
[C---:B------:R-:W-:Y:S01]  /*ee80*/  HMMA.16816.F32 R64, R136.reuse, R154, R64 ;  /* 0x0000009a8840723c */ /* 0x040fe20000001840 */
[----:B------:R-:W5:Y:S07]  /*ee90*/  LDSM.16.MT88.4 R152, [R196+0x5000] ;  /* 0x00500000c498783b */ /* 0x000f6e0000004200 */
        /* <DEDUP_REMOVED lines=19> */
[C---:B------:R-:W-:Y:S08]  /*efd0*/  HMMA.16816.F32 R120, R136.reuse, R146, R120 ;  /* 0x000000928878723c */ /* 0x040ff00000001878 */
[C---:B-----5:R-:W-:Y:S08]  /*efe0*/  HMMA.16816.F32 R124, R136.reuse, R152, R124 ;  /* 0x00000098887c723c */ /* 0x060ff0000000187c */
[----:B------:R-:W-:Y:S08]  /*eff0*/  HMMA.16816.F32 R128, R136, R154, R128 ;  /* 0x0000009a8880723c */ /* 0x000ff00000001880 */
[C---:B---3--:R-:W-:Y:S01]  /*f000*/  HMMA.16816.F32 R136, R168.reuse, R140, R4 ;  /* 0x0000008ca888723c */ /* 0x048fe20000001804 */
[----:B------:R-:W1:Y:S07]  /*f010*/  LDSM.16.MT88.4 R4, [R193+0x3800] ;  /* 0x00380000c104783b */ /* 0x000e6e0000004200 */
[C---:B------:R-:W-:Y:S01]  /*f020*/  HMMA.16816.F32 R140, R168.reuse, R142, R8 ;  /* 0x0000008ea88c723c */ /* 0x040fe20000001808 */
[----:B------:R-:W3:Y:S07]  /*f030*/  LDSM.16.MT88.4 R8, [R194+0x3800] ;  /* 0x00380000c208783b */ /* 0x000eee0000004200 */
[C---:B----4-:R-:W-:Y:S01]  /*f040*/  HMMA.16816.F32 R144, R168.reuse, R148, R12 ;  /* 0x00000094a890723c */ /* 0x050fe2000000180c */
[----:B------:R-:W4:Y:S07]  /*f050*/  LDSM.16.MT88.4 R12, [R197+0x3800] ;  /* 0x00380000c50c783b */ /* 0x000f2e0000004200 */
[C---:B------:R-:W-:Y:S01]  /*f060*/  HMMA.16816.F32 R148, R168.reuse, R150, R16 ;  /* 0x00000096a894723c */ /* 0x040fe20000001810 */
[----:B------:R-:W5:Y:S02]  /*f070*/  LDSM.16.MT88.4 R16, [R196+0x3800] ;  /* 0x00380000c410783b */ /* 0x000f640000004200 */
[----:B--2---:R-:W-:Y:S05]  /*f080*/  ISETP.GT.AND P0, PT, R222, R183, PT ;  /* 0x000000b7de00720c */ /* 0x004fea0003f04270 */
[C---:B------:R-:W-:Y:S01]  /*f090*/  HMMA.16816.F32 R152, R168.reuse, R156, R20 ;  /* 0x0000009ca898723c */ /* 0x040fe20000001814 */
[----:B------:R-:W2:Y:S03]  /*f0a0*/  LDSM.16.MT88.4 R20, [R193+0x5800] ;  /* 0x00580000c114783b */ /* 0x000ea60000004200 */
[----:B------:R-:W-:Y:S04]  /*f0b0*/  MOV R222, R220 ;  /* 0x000000dc00de7202 */ /* 0x000fe80000000f00 */
[C---:B------:R-:W-:Y:S01]  /*f0c0*/  HMMA.16816.F32 R156, R168.reuse, R158, R24 ;  /* 0x0000009ea89c723c */ /* 0x040fe20000001818 */
[----:B------:R-:W-:Y:S07]  /*f0d0*/  LDSM.16.MT88.4 R24, [R193+0x7800] ;  /* 0x00780000c118783b */ /* 0x000fee0000004200 */
[C---:B------:R-:W-:Y:S08]  /*f0e0*/  HMMA.16816.F32 R160, R168.reuse, R164, R28 ;  /* 0x000000a4a8a0723c */ /* 0x040ff0000000181c */
[C---:B------:R-:W-:Y:S08]  /*f0f0*/  HMMA.16816.F32 R164, R168.reuse, R166, R32 ;  /* 0x000000a6a8a4723c */ /* 0x040ff00000001820 */
        /* <DEDUP_REMOVED lines=20> */
[C---:B----4-:R-:W-:Y:S07]  /*f240*/  HMMA.16816.F32 R92, R168.reuse, R12, R92 ;  /* 0x0000000ca85c723c */ /* 0x050fee000000185c */
[-C--:B------:R-:W-:Y:S01]  /*f250*/  MOV R12, R3.reuse ;  /* 0x00000003000c7202 */ /* 0x080fe20000000f00 */
[C---:B------:R-:W-:Y:S08]  /*f260*/  HMMA.16816.F32 R96, R168.reuse, R14, R96 ;  /* 0x0000000ea860723c */ /* 0x040ff00000001860 */
[C---:B------:R-:W-:Y:S08]  /*f270*/  HMMA.16816.F32 R100, R168.reuse, R24, R100 ;  /* 0x00000018a864723c */ /* 0x040ff00000001864 */
[C---:B------:R-:W-:Y:S08]  /*f280*/  HMMA.16816.F32 R104, R168.reuse, R26, R104 ;  /* 0x0000001aa868723c */ /* 0x040ff00000001868 */
[C---:B-----5:R-:W-:Y:S08]  /*f290*/  HMMA.16816.F32 R108, R168.reuse, R16, R108 ;  /* 0x00000010a86c723c */ /* 0x060ff0000000186c */
[C---:B------:R-:W-:Y:S08]  /*f2a0*/  HMMA.16816.F32 R112, R168.reuse, R18, R112 ;  /* 0x00000012a870723c */ /* 0x040ff00000001870 */
[C---:B--2---:R-:W-:Y:S08]  /*f2b0*/  HMMA.16816.F32 R116, R168.reuse, R20, R116 ;  /* 0x00000014a874723c */ /* 0x044ff00000001874 */
        /* <DEDUP_REMOVED lines=8> */
[----:B------:R-:W-:Y:S01]  /*f340*/  FADD.FTZ R0, R134, R4 ;  /* 0x0000000486007221 */ /* 0x000fe20000010000 */
[----:B------:R-:W-:Y:S01]  /*f350*/  MOV R134, R3 ;  /* 0x0000000300867202 */ /* 0x000fe20000000f00 */
[----:B------:R-:W-:Y:S02]  /*f360*/  FADD.FTZ R2, R178, R2 ;  /* 0x00000002b2027221 */ /* 0x000fe40000010000 */
[----:B------:R-:W-:Y:S01]  /*f370*/  FADD.FTZ R0, R133, R0 ;  /* 0x0000000085007221 */ /* 0x000fe20000010000 */
[----:B------:R-:W-:Y:S02]  /*f380*/  MOV R133, R132 ;  /* 0x0000008400857202 */ /* 0x000fe40000000f00 */
[----:B------:R1:W-:Y:S04]  /*f390*/  STL [R1], R2 ;  /* 0x0000000201007387 */ /* 0x0003e80000100800 */
[----:B------:R1:W-:Y:S01]  /*f3a0*/  STL [R1+0x8], R0 ;  /* 0x0000080001007387 */ /* 0x0003e20000100800 */
[----:B------:R-:W-:-:S05]  /*f3b0*/  @P0 BRA `(.L_x_1703) ;  /* 0xffffc80000000947 */ /* 0x000fca000383ffff */
.L_x_1702:
[----:B------:R-:W-:-:S13]  /*f3c0*/  ISETP.GE.AND P0, PT, R220, R230, PT ;  /* 0x000000e6dc00720c */ /* 0x000fda0003f06270 */
[----:B------:R-:W-:Y:S05]  /*f3d0*/  @!P0 BRA `(.L_x_1704) ;  /* 0x0000430000008947 */ /* 0x000fea0003800000 */
[----:B------:R-:W-:Y:S02]  /*f3e0*/  MOV R133, R12 ;  /* 0x0000000c00857202 */ /* 0x000fe40000000f00 */
[----:B-1----:R-:W-:Y:S02]  /*f3f0*/  MOV R2, R132 ;  /* 0x0000008400027202 */ /* 0x002fe40000000f00 */
.L_x_1713:
[----:B------:R-:W-:Y:S01]  /*f400*/  SHF.R.S32.HI R0, RZ, 0x1f, R220 ;  /* 0x0000001fff007819 */ /* 0x000fe200000114dc */
[----:B------:R-:W-:Y:S04]  /*f410*/  DEPBAR.LE SB0, 0x0 ;  /* 0x000080000000791a */ /* 0x000fe80000000000 */
[----:B------:R-:W-:Y:S01]  /*f420*/  WARPSYNC 0xffffffff ;  /* 0xffffffff00007948 */ /* 0x000fe20003800000 */
[----:B------:R-:W-:Y:S01]  /*f430*/  BAR.SYNC.DEFER_BLOCKING 0x0 ;  /* 0x0000000000007b1d */ /* 0x000fe20000010000 */
[----:B------:R-:W-:Y:S01]  /*f440*/  IMAD R0, R0, c[0x0][0x208], RZ ;  /* 0x0000820000007a24 */ /* 0x000fe200078e02ff */
[----:B------:R-:W-:Y:S01]  /*f450*/  IADD3 R14, P0, R234, 0x40, RZ ;  /* 0x00000040ea0e7810 */ /* 0x000fe20007f1e0ff */
[C---:B------:R-:W-:Y:S04]  /*f460*/  IMAD.WIDE.U32 R6, R220.reuse, c[0x0][0x208], RZ ;  /* 0x00008200dc067a25 */ /* 0x040fe800078e00ff */
[----:B------:R-:W-:Y:S02]  /*f470*/  IMAD R0, R220, c[0x0][0x20c], R0 ;  /* 0x00008300dc007a24 */ /* 0x000fe400078e0200 */
[----:B------:R-:W-:Y:S01]  /*f480*/  IMAD.X R15, RZ, RZ, R236, P0 ;  /* 0x000000ffff0f7224 */ /* 0x000fe200000e06ec */
[----:B------:R-:W-:Y:S01]  /*f490*/  IADD3 R23, P0, R234, 0x80, RZ ;  /* 0x00000080ea177810 */ /* 0x000fe20007f1e0ff */
[----:B------:R-:W-:Y:S02]  /*f4a0*/  IMAD.IADD R0, R7, 0x1, R0 ;  /* 0x0000000107007824 */ /* 0x000fe400078e0200 */
[C---:B------:R-:W-:Y:S02]  /*f4b0*/  IMAD.SHL.U32 R4, R6.reuse, 0x40, RZ ;  /* 0x0000004006047824 */ /* 0x040fe400078e00ff */
[----:B------:R-:W-:Y:S01]  /*f4c0*/  IMAD.X R22, RZ, RZ, R236, P0 ;  /* 0x000000ffff167224 */ /* 0x000fe200000e06ec */
[----:B------:R-:W-:Y:S01]  /*f4d0*/  SHF.L.U64.HI R0, R6, 0x6, R0 ;  /* 0x0000000606007819 */ /* 0x000fe20000010200 */
[----:B------:R-:W-:Y:S01]  /*f4e0*/  IMAD.MOV.U32 R20, RZ, RZ, c[0x0][0x208] ;  /* 0x00008200ff147624 */ /* 0x000fe200078e00ff */
[----:B------:R-:W-:Y:S01]  /*f4f0*/  IADD3 R3, P0, R4, R234, RZ ;  /* 0x000000ea04037210 */ /* 0x000fe20007f1e0ff */
[----:B------:R-:W-:Y:S04]  /*f500*/  IMAD.MOV.U32 R240, RZ, RZ, c[0x0][0x2c4] ;  /* 0x0000b100fff07624 */ /* 0x000fe800078e00ff */
[----:B------:R-:W-:Y:S01]  /*f510*/  IMAD.X R5, R0, 0x1, R236, P0 ;  /* 0x0000000100057824 */ /* 0x000fe200000e06ec */
[C---:B------:R-:W-:Y:S01]  /*f520*/  LEA R6, P0, R3.reuse, c[0x0][0x1f8], 0x1 ;  /* 0x00007e0003067a11 */ /* 0x040fe200078008ff */
[----:B------:R-:W-:Y:S01]  /*f530*/  LDSM.16.M88.4 R32, [R199] ;  /* 0x00000000c720783b */ /* 0x000fe20000000200 */
[----:B------:R-:W-:Y:S01]  /*f540*/  ISETP.NE.AND P2, PT, R240, 0x1, PT ;  /* 0x00000001f000780c */ /* 0x000fe20003f45270 */
[----:B------:R-:W-:Y:S01]  /*f550*/  ULDC UR4, c[0x0][0x324] ;  /* 0x0000c90000047ab9 */ /* 0x000fe20000000800 */
[----:B------:R-:W-:Y:S01]  /*f560*/  LEA.HI.X R7, R3, c[0x0][0x1fc], R5, 0x1, P0 ;  /* 0x00007f0003077a11 */ /* 0x000fe200000f0c05 */
[----:B------:R-:W-:Y:S01]  /*f570*/  ULOP3.LUT UR4, URZ, UR4, URZ, 0x33, !UPT ;  /* 0x000000043f047292 */ /* 0x000fe2000f8e333f */
[----:B------:R-:W-:Y:S01]  /*f580*/  IADD3 R3, P0, R4, R14, RZ ;  /* 0x0000000e04037210 */ /* 0x000fe20007f1e0ff */
[----:B------:R-:W1:Y:S04]  /*f590*/  LDSM.16.M88.4 R8, [R192] ;  /* 0x00000000c008783b */ /* 0x000e680000000200 */
[----:B------:R-:W-:Y:S01]  /*f5a0*/  IMAD.X R13, R0, 0x1, R15, P0 ;  /* 0x00000001000d7824 */ /* 0x000fe200000e060f */
[----:B------:R-:W-:Y:S01]  /*f5b0*/  IADD3 R5, P0, R4, R23, RZ ;  /* 0x0000001704057210 */ /* 0x000fe20007f1e0ff */
[----:B------:R-:W2:Y:S06]  /*f5c0*/  LDSM.16.M88.4 R16, [R192+0x800] ;  /* 0x00080000c010783b */ /* 0x000eac0000000200 */
[----:B------:R-:W3:Y:S06]  /*f5d0*/  LDSM.16.M88.4 R24, [R192+0x1000] ;  /* 0x00100000c018783b */ /* 0x000eec0000000200 */
[----:B------:R-:W4:Y:S06]  /*f5e0*/  LDSM.16.M88.4 R168, [R192+0x1800] ;  /* 0x00180000c0a8783b */ /* 0x000f2c0000000200 */
[----:B------:R-:W-:Y:S06]  /*f5f0*/  LDSM.16.M88.4 R172, [R200] ;  /* 0x00000000c8ac783b */ /* 0x000fec0000000200 */
[----:B------:R-:W2:Y:S06]  /*f600*/  LDSM.16.M88.4 R176, [R203] ;  /* 0x00000000cbb0783b */ /* 0x000eac0000000200 */
[----:B------:R-:W1:Y:S06]  /*f610*/  LDSM.16.M88.4 R180, [R218] ;  /* 0x00000000dab4783b */ /* 0x000e6c0000000200 */
[----:B------:R-:W1:Y:S06]  /*f620*/  LDSM.16.M88.4 R184, [R217] ;  /* 0x00000000d9b8783b */ /* 0x000e6c0000000200 */
[----:B------:R-:W1:Y:S06]  /*f630*/  LDSM.16.M88.4 R188, [R216] ;  /* 0x00000000d8bc783b */ /* 0x000e6c0000000200 */
[----:B------:R-:W-:Y:S01]  /*f640*/  @!PT LDS RZ, [RZ] ;  /* 0x00000000fffff984 */ /* 0x000fe20000000800 */
[----:B------:R-:W-:Y:S01]  /*f650*/  @!PT LDS RZ, [RZ] ;  /* 0x00000000fffff984 */ /* 0x000fe20000000800 */
[----:B------:R-:W-:Y:S01]  /*f660*/  @!PT LDS RZ, [RZ] ;  /* 0x00000000fffff984 */ /* 0x000fe20000000800 */
[----:B------:R2:W-:Y:S06]  /*f670*/  LDGSTS.E.BYPASS.LTC128B.128 [R219+0x100], [R6.64], !P6 ;  /* 0x0010000006db7fae */ /* 0x0005ec000f101d46 */
[----:B------:R-:W5:Y:S06]  /*f680*/  LDL R239, [R1+0x18] ;  /* 0x0000180001ef7983 */ /* 0x000f6c0000100800 */
[----:B------:R-:W5:Y:S06]  /*f690*/  LDL R238, [R1+0x44] ;  /* 0x0000440001ee7983 */ /* 0x000f6c0000100800 */
[----:B------:R-:W5:Y:S01]  /*f6a0*/  LDL R237, [R1+0x4] ;  /* 0x0000040001ed7983 */ /* 0x000f620000100800 */
[----:B--2---:R-:W-:Y:S01]  /*f6b0*/  IMAD.X R7, R0, 0x1, R22, P0 ;  /* 0x0000000100077824 */ /* 0x004fe200000e0616 */
[C---:B------:R-:W-:Y:S04]  /*f6c0*/  LEA R12, P0, R3.reuse, c[0x0][0x1f8], 0x1 ;  /* 0x00007e00030c7a11 */ /* 0x040fe800078008ff */
[----:B------:R-:W-:Y:S02]  /*f6d0*/  LEA.HI.X R13, R3, c[0x0][0x1fc], R13, 0x1, P0 ;  /* 0x00007f00030d7a11 */ /* 0x000fe400000f0c0d */
[C---:B------:R-:W-:Y:S03]  /*f6e0*/  LEA R6, P0, R5.reuse, c[0x0][0x1f8], 0x1 ;  /* 0x00007e0005067a11 */ /* 0x040fe600078008ff */
[----:B------:R2:W-:Y:S01]  /*f6f0*/  LDGSTS.E.BYPASS.LTC128B.128 [R219+0x2100], [R12.64], !P5 ;  /* 0x021000000cdb7fae */ /* 0x0005e2000e901d46 */
[----:B------:R-:W-:Y:S01]  /*f700*/  LEA.HI.X R7, R5, c[0x0][0x1fc], R7, 0x1, P0 ;  /* 0x00007f0005077a11 */ /* 0x000fe200000f0c07 */
[----:B------:R-:W-:Y:S01]  /*f710*/  IMAD.MOV.U32 R5, RZ, RZ, c[0x0][0x20c] ;  /* 0x00008300ff057624 */ /* 0x000fe200078e00ff */
[----:B------:R-:W-:Y:S03]  /*f720*/  IADD3 R21, P0, R234, 0xc0, RZ ;  /* 0x000000c0ea157810 */ /* 0x000fe60007f1e0ff */
[----:B------:R1:W-:Y:S02]  /*f730*/  LDGSTS.E.BYPASS.LTC128B.128 [R219+0x4100], [R6.64], !P4 ;  /* 0x0410000006db7fae */ /* 0x0003e4000e101d46 */
[----:B------:R-:W-:Y:S01]  /*f740*/  IMAD.X R28, RZ, RZ, R236, P0 ;  /* 0x000000ffff1c7224 */ /* 0x000fe200000e06ec */
[C---:B------:R-:W-:Y:S04]  /*f750*/  LEA R3, P0, R20.reuse, R4, 0x5 ;  /* 0x0000000414037211 */ /* 0x040fe800078028ff */
[----:B------:R-:W-:Y:S02]  /*f760*/  LEA.HI.X R20, R20, R0, R5, 0x5, P0 ;  /* 0x0000000014147211 */ /* 0x000fe400000f2c05 */
[----:B------:R-:W-:Y:S05]  /*f770*/  IADD3 R5, P0, R4, R21, RZ ;  /* 0x0000001504057210 */ /* 0x000fea0007f1e0ff */
[----:B------:R-:W-:Y:S01]  /*f780*/  IMAD.X R0, R0, 0x1, R28, P0 ;  /* 0x0000000100007824 */ /* 0x000fe200000e061c */
[C---:B------:R-:W-:Y:S04]  /*f790*/  LEA R4, P0, R5.reuse, c[0x0][0x1f8], 0x1 ;  /* 0x00007e0005047a11 */ /* 0x040fe800078008ff */
[----:B------:R-:W-:Y:S05]  /*f7a0*/  LEA.HI.X R5, R5, c[0x0][0x1fc], R0, 0x1, P0 ;  /* 0x00007f0005057a11 */ /* 0x000fea00000f0c00 */
[----:B------:R2:W-:Y:S01]  /*f7b0*/  LDGSTS.E.BYPASS.LTC128B.128 [R219+0x6100], [R4.64], !P3 ;  /* 0x0610000004db7fae */ /* 0x0005e2000d901d46 */
[C---:B-1----:R-:W-:Y:S05]  /*f7c0*/  IADD3 R6, P0, R3.reuse, R14, RZ ;  /* 0x0000000e03067210 */ /* 0x042fea0007f1e0ff */
[C---:B------:R-:W-:Y:S01]  /*f7d0*/  IMAD.X R7, R20.reuse, 0x1, R15, P0 ;  /* 0x0000000114077824 */ /* 0x040fe200000e060f */
[C---:B------:R-:W-:Y:S04]  /*f7e0*/  IADD3 R0, P0, R3.reuse, R234, RZ ;  /* 0x000000ea03007210 */ /* 0x040fe80007f1e0ff */
[----:B--2---:R-:W-:Y:S02]  /*f7f0*/  IADD3.X R4, R20, R236, RZ, P0, !PT ;  /* 0x000000ec14047210 */ /* 0x004fe400007fe4ff */
[C---:B------:R-:W-:Y:S04]  /*f800*/  LEA R12, P0, R0.reuse, c[0x0][0x1f8], 0x1 ;  /* 0x00007e00000c7a11 */ /* 0x040fe800078008ff */
[----:B------:R-:W-:Y:S02]  /*f810*/  LEA.HI.X R13, R0, c[0x0][0x1fc], R4, 0x1, P0 ;  /* 0x00007f00000d7a11 */ /* 0x000fe400000f0c04 */
[C---:B------:R-:W-:Y:S03]  /*f820*/  LEA R14, P0, R6.reuse, c[0x0][0x1f8], 0x1 ;  /* 0x00007e00060e7a11 */ /* 0x040fe600078008ff */
[----:B------:R1:W-:Y:S01]  /*f830*/  LDGSTS.E.BYPASS.LTC128B.128 [R219+0x1100], [R12.64], !P6 ;  /* 0x011000000cdb7fae */ /* 0x0003e2000f101d46 */
[----:B------:R-:W-:Y:S02]  /*f840*/  LEA.HI.X R15, R6, c[0x0][0x1fc], R7, 0x1, P0 ;  /* 0x00007f00060f7a11 */ /* 0x000fe400000f0c07 */
[C---:B------:R-:W-:Y:S03]  /*f850*/  IADD3 R0, P0, R3.reuse, R23, RZ ;  /* 0x0000001703007210 */ /* 0x040fe60007f1e0ff */
[----:B------:R1:W-:Y:S02]  /*f860*/  LDGSTS.E.BYPASS.LTC128B.128 [R219+0x3100], [R14.64], !P5 ;  /* 0x031000000edb7fae */ /* 0x0003e4000e901d46 */
[----:B------:R-:W-:Y:S01]  /*f870*/  IMAD.X R4, R20, 0x1, R22, P0 ;  /* 0x0000000114047824 */ /* 0x000fe200000e0616 */
[C---:B------:R-:W-:Y:S04]  /*f880*/  LEA R22, P0, R0.reuse, c[0x0][0x1f8], 0x1 ;  /* 0x00007e0000167a11 */ /* 0x040fe800078008ff */
[----:B------:R-:W-:Y:S02]  /*f890*/  LEA.HI.X R23, R0, c[0x0][0x1fc], R4, 0x1, P0 ;  /* 0x00007f0000177a11 */ /* 0x000fe400000f0c04 */
[C---:B------:R-:W-:Y:S03]  /*f8a0*/  HMMA.16816.F32 R4, R32.reuse, R8, RZ ;  /* 0x000000082004723c */ /* 0x040fe600000018ff */
[----:B------:R-:W-:Y:S01]  /*f8b0*/  IADD3 R3, P0, R3, R21, RZ ;  /* 0x0000001503037210 */ /* 0x000fe20007f1e0ff */
[----:B------:R3:W-:Y:S04]  /*f8c0*/  LDGSTS.E.BYPASS.LTC128B.128 [R219+0x5100], [R22.64], !P4 ;  /* 0x0510000016db7fae */ /* 0x0007e8000e101d46 */
[C---:B------:R-:W-:Y:S01]  /*f8d0*/  HMMA.16816.F32 R8, R32.reuse, R10, RZ ;  /* 0x0000000a2008723c */ /* 0x040fe200000018ff */
[----:B------:R-:W-:Y:S03]  /*f8e0*/  IMAD.X R0, R20, 0x1, R28, P0 ;  /* 0x0000000114007824 */ /* 0x000fe600000e061c */
[C---:B------:R-:W-:Y:S04]  /*f8f0*/  LEA R20, P0, R3.reuse, c[0x0][0x1f8], 0x1 ;  /* 0x00007e0003147a11 */ /* 0x040fe800078008ff */
[----:B------:R-:W-:Y:S01]  /*f900*/  LEA.HI.X R21, R3, c[0x0][0x1fc], R0, 0x1, P0 ;  /* 0x00007f0003157a11 */ /* 0x000fe200000f0c00 */
[C---:B-1----:R-:W-:Y:S01]  /*f910*/  HMMA.16816.F32 R12, R32.reuse, R16, RZ ;  /* 0x00000010200c723c */ /* 0x042fe200000018ff */
[C---:B------:R-:W-:Y:S03]  /*f920*/  ISETP.GT.AND P0, PT, R220.reuse, R230, PT ;  /* 0x000000e6dc00720c */ /* 0x040fe60003f04270 */
[----:B------:R3:W-:Y:S04]  /*f930*/  LDGSTS.E.BYPASS.LTC128B.128 [R219+0x7100], [R20.64], !P3 ;  /* 0x0710000014db7fae */ /* 0x0007e8000d901d46 */
[C---:B------:R-:W-:Y:S02]  /*f940*/  HMMA.16816.F32 R16, R32.reuse, R18, RZ ;  /* 0x000000122010723c */ /* 0x040fe400000018ff */
[----:B------:R-:W0:Y:S04]  /*f950*/  LDGDEPBAR ;  /* 0x00000000000079af */ /* 0x000e280000000000 */
[----:B------:R-:W-:Y:S06]  /*f960*/  @P0 IADD3 R0, R220, -0x1, RZ ;  /* 0xffffffffdc000810 */ /* 0x000fec0007ffe0ff */
[----:B------:R-:W-:Y:S01]  /*f970*/  @P0 SHF.R.S32.HI R3, RZ, 0x1f, R0 ;  /* 0x0000001fff030819 */ /* 0x000fe20000011400 */
[----:B------:R-:W-:Y:S04]  /*f980*/  @P0 IMAD.WIDE.U32 R134, R0, c[0x0][0x1e0], RZ ;  /* 0x0000780000860a25 */ /* 0x000fe800078e00ff */
[----:B------:R-:W-:Y:S02]  /*f990*/  @P0 IMAD.SHL.U32 R132, R134, 0x40, RZ ;  /* 0x0000004086840824 */ /* 0x000fe400078e00ff */
[----:B------:R-:W-:Y:S01]  /*f9a0*/  @P0 IMAD R3, R3, c[0x0][0x1e0], RZ ;  /* 0x0000780003030a24 */ /* 0x000fe200078e02ff */
[C---:B---3--:R-:W-:Y:S03]  /*f9b0*/  HMMA.16816.F32 R20, R32.reuse, R24, RZ ;  /* 0x000000182014723c */ /* 0x048fe600000018ff */
[----:B------:R-:W-:Y:S01]  /*f9c0*/  @P0 IMAD R3, R0, c[0x0][0x1e4], R3 ;  /* 0x0000790000030a24 */ /* 0x000fe200078e0203 */
[----:B------:R-:W-:Y:S03]  /*f9d0*/  @P0 IADD3 R0, P1, R132, R232, RZ ;  /* 0x000000e884000210 */ /* 0x000fe60007f3e0ff */
[----:B------:R-:W-:Y:S01]  /*f9e0*/  @P0 IMAD.IADD R3, R135, 0x1, R3 ;  /* 0x0000000187030824 */ /* 0x000fe200078e0203 */
[C---:B------:R-:W-:Y:S08]  /*f9f0*/  HMMA.16816.F32 R24, R32.reuse, R26, RZ ;  /* 0x0000001a2018723c */ /* 0x040ff000000018ff */
[C---:B----4-:R-:W-:Y:S08]  /*fa00*/  HMMA.16816.F32 R28, R32.reuse, R168, RZ ;  /* 0x000000a8201c723c */ /* 0x050ff000000018ff */
[----:B------:R-:W-:Y:S01]  /*fa10*/  HMMA.16816.F32 R32, R32, R170, RZ ;  /* 0x000000aa2020723c */ /* 0x000fe200000018ff */
[----:B------:R-:W-:Y:S07]  /*fa20*/  LDSM.16.M88.4 R168, [R202] ;  /* 0x00000000caa8783b */ /* 0x000fee0000000200 */
[C---:B------:R-:W-:Y:S08]  /*fa30*/  HMMA.16816.F32 R4, R172.reuse, R176, R4 ;  /* 0x000000b0ac04723c */ /* 0x040ff00000001804 */
        /* <DEDUP_REMOVED lines=10> */
[----:B------:R-:W-:Y:S03]  /*fae0*/  @P0 IADD3 R0, P1, R132, R181, RZ ;  /* 0x000000b584000210 */ /* 0x000fe60007f3e0ff */
[C---:B------:R-:W-:Y:S04]  /*faf0*/  HMMA.16816.F32 R24, R172.reuse, R186, R24 ;  /* 0x000000baac18723c */ /* 0x040fe80000001818 */
[----:B------:R-:W-:Y:S01]  /*fb00*/  @P0 IMAD.X R3, R178, 0x1, R182, P1 ;  /* 0x00000001b2030824 */ /* 0x000fe200008e06b6 */
[C---:B------:R-:W-:Y:S03]  /*fb10*/  @P0 LEA R226, P1, R0.reuse, c[0x0][0x1c8], 0x1 ;  /* 0x0000720000e20a11 */ /* 0x040fe600078208ff */
[C---:B------:R-:W-:Y:S04]  /*fb20*/  HMMA.16816.F32 R28, R172.reuse, R188, R28 ;  /* 0x000000bcac1c723c */ /* 0x040fe8000000181c */
[----:B------:R-:W-:Y:S01]  /*fb30*/  @P0 LEA.HI.X R227, R0, c[0x0][0x1cc], R3, 0x1, P1 ;  /* 0x0000730000e30a11 */ /* 0x000fe200008f0c03 */
[----:B------:R-:W-:Y:S01]  /*fb40*/  @P0 IMAD.MOV.U32 R0, RZ, RZ, c[0x0][0x1e0] ;  /* 0x00007800ff000624 */ /* 0x000fe200078e00ff */
[----:B------:R-:W-:Y:S02]  /*fb50*/  @P0 MOV R3, c[0x0][0x1e4] ;  /* 0x0000790000030a02 */ /* 0x000fe40000000f00 */
[----:B------:R-:W-:Y:S01]  /*fb60*/  HMMA.16816.F32 R32, R172, R190, R32 ;  /* 0x000000beac20723c */ /* 0x000fe20000001820 */
[----:B------:R-:W1:Y:S03]  /*fb70*/  LDSM.16.M88.4 R172, [R198] ;  /* 0x00000000c6ac783b */ /* 0x000e660000000200 */
[C---:B------:R-:W-:Y:S04]  /*fb80*/  @P0 LEA R180, P1, R0.reuse, R132, 0x5 ;  /* 0x0000008400b40211 */ /* 0x040fe800078228ff */
[----:B------:R-:W-:Y:S04]  /*fb90*/  @P0 LEA.HI.X R179, R0, R178, R3, 0x5, P1 ;  /* 0x000000b200b30211 */ /* 0x000fe800008f2c03 */
[----:B------:R-:W-:Y:S05]  /*fba0*/  @P0 IADD3 R134, P1, R232, 0x80, RZ ;  /* 0x00000080e8860810 */ /* 0x000fea0007f3e0ff */
[----:B------:R-:W-:Y:S01]  /*fbb0*/  @P0 IMAD.X R135, RZ, RZ, R231, P1 ;  /* 0x000000ffff870224 */ /* 0x000fe200008e06e7 */
[-C--:B------:R-:W-:Y:S05]  /*fbc0*/  @P0 IADD3 R0, P1, R132, R134.reuse, RZ ;  /* 0x0000008684000210 */ /* 0x080fea0007f3e0ff */
[----:B------:R-:W-:Y:S01]  /*fbd0*/  @P0 IMAD.X R3, R178, 0x1, R135, P1 ;  /* 0x00000001b2030824 */ /* 0x000fe200008e0687 */
[C---:B------:R-:W-:Y:S04]  /*fbe0*/  @P0 LEA R176, P1, R0.reuse, c[0x0][0x1c8], 0x1 ;  /* 0x0000720000b00a11 */ /* 0x040fe800078208ff */
[----:B------:R-:W-:Y:S02]  /*fbf0*/  @P0 LEA.HI.X R177, R0, c[0x0][0x1cc], R3, 0x1, P1 ;  /* 0x0000730000b10a11 */ /* 0x000fe400008f0c03 */
[----:B------:R-:W-:Y:S05]  /*fc00*/  @P0 IADD3 R3, P1, R232, 0xc0, RZ ;  /* 0x000000c0e8030810 */ /* 0x000fea0007f3e0ff */
[----:B------:R-:W-:Y:S01]  /*fc10*/  @P0 IMAD.X R0, RZ, RZ, R231, P1 ;  /* 0x000000ffff000224 */ /* 0x000fe200008e06e7 */
        /* <DEDUP_REMOVED lines=197> */
[C---:B------:R-:W-:Y:S03]  /*10870*/  @P0 LEA R134, P1, R132.reuse, c[0x0][0x1c8], 0x1 ;  /* 0x0000720084860a11 */ /* 0x040fe600078208ff */
[----:B------:R1:W2:Y:S01]  /*10880*/  MUFU.TANH R184, R0 ;  /* 0x0000000000b87308 */ /* 0x0002a20000002400 */
[----:B------:R-:W-:Y:S01]  /*10890*/  @P0 LEA.HI.X R135, R132, c[0x0][0x1cc], R169, 0x1, P1 ;  /* 0x0000730084870a11 */ /* 0x000fe200008f0ca9 */
[----:B------:R-:W-:Y:S01]  /*108a0*/  @!PT LDS RZ, [RZ] ;  /* 0x00000000fffff984 */ /* 0x000fe20000000800 */
[----:B------:R-:W-:Y:S01]  /*108b0*/  @!PT LDS RZ, [RZ] ;  /* 0x00000000fffff984 */ /* 0x000fe20000000800 */
[----:B------:R-:W-:Y:S01]  /*108c0*/  @!PT LDS RZ, [RZ] ;  /* 0x00000000fffff984 */ /* 0x000fe20000000800 */
[----:B------:R3:W-:Y:S01]  /*108d0*/  @P0 LDGSTS.E.BYPASS.LTC128B.128 [R219+0x8100], [R228.64], !P6 ;  /* 0x08100000e4db0fae */ /* 0x0007e2000f101d46 */
[C---:B------:R-:W-:Y:S04]  /*108e0*/  @P0 LEA R170, P1, R168.reuse, c[0x0][0x1c8], 0x1 ;  /* 0x00007200a8aa0a11 */ /* 0x040fe800078208ff */
[----:B------:R-:W-:Y:S01]  /*108f0*/  @P0 LEA.HI.X R171, R168, c[0x0][0x1cc], R171, 0x1, P1 ;  /* 0x00007300a8ab0a11 */ /* 0x000fe200008f0cab */
[----:B------:R3:W-:Y:S01]  /*10900*/  @P0 LDGSTS.E.BYPASS.LTC128B.128 [R219+0xa100], [R226.64], !P5 ;  /* 0x0a100000e2db0fae */ /* 0x0007e2000e901d46 */
[C---:B------:R-:W-:Y:S04]  /*10910*/  @P0 LEA R168, P1, R3.reuse, c[0x0][0x1c8], 0x1 ;  /* 0x0000720003a80a11 */ /* 0x040fe800078208ff */
[----:B------:R-:W-:Y:S01]  /*10920*/  @P0 LEA.HI.X R169, R3, c[0x0][0x1cc], R178, 0x1, P1 ;  /* 0x0000730003a90a11 */ /* 0x000fe200008f0cb2 */
[----:B------:R3:W-:Y:S01]  /*10930*/  @P0 LDGSTS.E.BYPASS.LTC128B.128 [R219+0xc100], [R176.64], !P4 ;  /* 0x0c100000b0db0fae */ /* 0x0007e2000e101d46 */
[----:B------:R-:W-:Y:S05]  /*10940*/  FMUL.FTZ R3, R31, c[0x0][0x320] ;  /* 0x0000c8001f037a20 */ /* 0x000fea0000410000 */
[----:B------:R3:W-:Y:S01]  /*10950*/  @P0 LDGSTS.E.BYPASS.LTC128B.128 [R219+0xe100], [R174.64], !P3 ;  /* 0x0e100000aedb0fae */ /* 0x0007e2000d901d46 */
[----:B-1----:R-:W-:Y:S05]  /*10960*/  FMUL.FTZ R0, R5, c[0x0][0x320] ;  /* 0x0000c80005007a20 */ /* 0x002fea0000410000 */
[----:B------:R3:W-:Y:S01]  /*10970*/  @P0 LDGSTS.E.BYPASS.LTC128B.128 [R219+0x9100], [R172.64], !P6 ;  /* 0x09100000acdb0fae */ /* 0x0007e2000f101d46 */
[----:B-----5:R-:W-:Y:S01]  /*10980*/  IMAD.IADD R5, R238, 0x1, R239 ;  /* 0x00000001ee057824 */ /* 0x020fe200078e02ef */
[----:B------:R1:W4:Y:S04]  /*10990*/  MUFU.TANH R183, R0 ;  /* 0x0000000000b77308 */ /* 0x0003280000002400 */
[----:B------:R3:W-:Y:S06]  /*109a0*/  @P0 LDGSTS.E.BYPASS.LTC128B.128 [R219+0xb100], [R134.64], !P5 ;  /* 0x0b10000086db0fae */ /* 0x0007ec000e901d46 */
[----:B------:R3:W-:Y:S06]  /*109b0*/  @P0 LDGSTS.E.BYPASS.LTC128B.128 [R219+0xd100], [R170.64], !P4 ;  /* 0x0d100000aadb0fae */ /* 0x0007ec000e101d46 */
[----:B------:R3:W-:Y:S06]  /*109c0*/  @P0 LDGSTS.E.BYPASS.LTC128B.128 [R219+0xf100], [R168.64], !P3 ;  /* 0x0f100000a8db0fae */ /* 0x0007ec000d901d46 */
[----:B------:R-:W0:Y:S01]  /*109d0*/  LDGDEPBAR ;  /* 0x00000000000079af */ /* 0x000e220000000000 */
[----:B-1----:R-:W-:Y:S02]  /*109e0*/  FMUL.FTZ R0, R6, c[0x0][0x320] ;  /* 0x0000c80006007a20 */ /* 0x002fe40000410000 */
[----:B------:R-:W-:Y:S02]  /*109f0*/  IMAD.SHL.U32 R6, R220, 0x40, RZ ;  /* 0x00000040dc067824 */ /* 0x000fe400078e00ff */
[----:B------:R1:W1:Y:S02]  /*10a00*/  MUFU.TANH R225, R0 ;  /* 0x0000000000e17308 */ /* 0x0002640000002400 */
[----:B-1----:R-:W-:Y:S02]  /*10a10*/  FMUL.FTZ R0, R7, c[0x0][0x320] ;  /* 0x0000c80007007a20 */ /* 0x002fe40000410000 */
[----:B------:R-:W-:Y:S06]  /*10a20*/  IMAD.MOV.U32 R7, RZ, RZ, c[0x0][0x32c] ;  /* 0x0000cb00ff077624 */ /* 0x000fec00078e00ff */
[----:B------:R1:W1:Y:S01]  /*10a30*/  MUFU.TANH R224, R0 ;  /* 0x0000000000e07308 */ /* 0x0002620000002400 */
[----:B------:R-:W-:Y:S01]  /*10a40*/  ISETP.GE.AND P1, PT, R7, 0x1, PT ;  /* 0x000000010700780c */ /* 0x000fe20003f26270 */
        /* <DEDUP_REMOVED lines=39> */
[----:B-1----:R-:W-:Y:S08]  /*10cc0*/  FMUL.FTZ R0, R27, c[0x0][0x320] ;  /* 0x0000c8001b007a20 */ /* 0x002ff00000410000 */
[----:B------:R1:W1:Y:S10]  /*10cd0*/  MUFU.TANH R27, R3 ;  /* 0x00000003001b7308 */ /* 0x0002740000002400 */
[----:B------:R2:W2:Y:S01]  /*10ce0*/  MUFU.TANH R185, R0 ;  /* 0x0000000000b97308 */ /* 0x0004a20000002400 */
[----:B-1----:R-:W-:Y:S09]  /*10cf0*/  FMUL.FTZ R3, R32, c[0x0][0x320] ;  /* 0x0000c80020037a20 */ /* 0x002ff20000410000 */
[----:B------:R-:W1:Y:S01]  /*10d00*/  MUFU.TANH R11, R3 ;  /* 0x00000003000b7308 */ /* 0x000e620000002400 */
[----:B--2---:R-:W-:Y:S09]  /*10d10*/  FMUL.FTZ R0, R28, c[0x0][0x320] ;  /* 0x0000c8001c007a20 */ /* 0x004ff20000410000 */
[----:B------:R2:W1:Y:S02]  /*10d20*/  MUFU.TANH R13, R0 ;  /* 0x00000000000d7308 */ /* 0x0004640000002400 */
[----:B--2---:R-:W-:Y:S08]  /*10d30*/  FMUL.FTZ R0, R29, c[0x0][0x320] ;  /* 0x0000c8001d007a20 */ /* 0x004ff00000410000 */
[----:B------:R2:W1:Y:S02]  /*10d40*/  MUFU.TANH R12, R0 ;  /* 0x00000000000c7308 */ /* 0x0004640000002400 */
[----:B--2---:R-:W-:Y:S02]  /*10d50*/  FMUL.FTZ R0, R30, c[0x0][0x320] ;  /* 0x0000c8001e007a20 */ /* 0x004fe40000410000 */
[----:B------:R-:W5:Y:S06]  /*10d60*/  LDL R30, [R1+0xc] ;  /* 0x00000c00011e7983 */ /* 0x000f6c0000100800 */
[----:B------:R2:W1:Y:S02]  /*10d70*/  MUFU.TANH R28, R0 ;  /* 0x00000000001c7308 */ /* 0x0004640000002400 */
[----:B--2---:R-:W-:Y:S05]  /*10d80*/  @P2 IMAD.HI.U32 R0, R5, c[0x0][0x2c8], RZ ;  /* 0x0000b20005002a27 */ /* 0x004fea00078e00ff */
[----:B------:R-:W-:Y:S01]  /*10d90*/  @P2 SHF.R.U32.HI R5, RZ, c[0x0][0x2cc], R0 ;  /* 0x0000b300ff052a19 */ /* 0x000fe20000011600 */
[----:B------:R-:W-:Y:S04]  /*10da0*/  FMUL.FTZ R0, R33, c[0x0][0x320] ;  /* 0x0000c80021007a20 */ /* 0x000fe80000410000 */
[----:B------:R2:W1:Y:S01]  /*10db0*/  MUFU.TANH R10, R0 ;  /* 0x00000000000a7308 */ /* 0x0004620000002400 */
[----:B------:R-:W1:Y:S01]  /*10dc0*/  SHFL.IDX PT, R4, R5, RZ, 0x1c1f ;  /* 0x001c1fff05047589 */ /* 0x000e6200000e0000 */
[----:B--2---:R-:W-:Y:S08]  /*10dd0*/  FMUL.FTZ R0, R34, c[0x0][0x320] ;  /* 0x0000c80022007a20 */ /* 0x004ff00000410000 */
[----:B------:R2:W1:Y:S02]  /*10de0*/  MUFU.TANH R25, R0 ;  /* 0x0000000000197308 */ /* 0x0004640000002400 */
[----:B--2---:R-:W-:Y:S08]  /*10df0*/  FMUL.FTZ R0, R35, c[0x0][0x320] ;  /* 0x0000c80023007a20 */ /* 0x004ff00000410000 */
[----:B------:R2:W1:Y:S02]  /*10e00*/  MUFU.TANH R29, R0 ;  /* 0x00000000001d7308 */ /* 0x0004640000002400 */
[----:B--2---:R-:W-:Y:S04]  /*10e10*/  IADD3 R0, -R237, 0x1, -R6 ;  /* 0x00000001ed007810 */ /* 0x004fe80007ffe906 */
[----:B-----5:R-:W-:Y:S04]  /*10e20*/  IADD3 R0, -R26, R0, R30 ;  /* 0x000000001a007210 */ /* 0x020fe80007ffe11e */
[C---:B------:R-:W-:Y:S02]  /*10e30*/  IADD3 R8, R0.reuse, c[0x0][0x328], RZ ;  /* 0x0000ca0000087a10 */ /* 0x040fe40007ffe0ff */
[----:B------:R-:W-:Y:S03]  /*10e40*/  IADD3 R7, R0, UR4, RZ ;  /* 0x0000000400077c10 */ /* 0x000fe6000fffe0ff */
[----:B-1----:R-:W-:Y:S02]  /*10e50*/  IMAD.IADD R3, R8, 0x1, R4 ;  /* 0x0000000108037824 */ /* 0x002fe400078e0204 */
[----:B------:R-:W-:Y:S01]  /*10e60*/  IMAD.IADD R0, R4, 0x1, R7 ;  /* 0x0000000104007824 */ /* 0x000fe200078e0207 */
[----:B------:R-:W-:-:S05]  /*10e70*/  @!P1 BRA `(.L_x_1705) ;  /* 0x0000018000009947 */ /* 0x000fca0003800000 */
[----:B---34-:R-:W-:Y:S01]  /*10e80*/  IADD3 R4, -R26, R30, R4 ;  /* 0x0000001e1a047210 */ /* 0x018fe20007ffe104 */
        /* <DEDUP_REMOVED lines=12> */
.L_x_1707:
[----:B------:R-:W-:Y:S04]  /*10f50*/  MOV R9, c[0x0][0x32c] ;  /* 0x0000cb0000097a02 */ /* 0x000fe80000000f00 */
[----:B------:R-:W-:Y:S11]  /*10f60*/  ISETP.NE.AND P0, PT, R9, 0x1, PT ;  /* 0x000000010900780c */ /* 0x000ff60003f05270 */
[----:B------:R-:W-:Y:S02]  /*10f70*/  @!UPT UIADD3 URZ, URZ, URZ, URZ ;  /* 0x0000003f3f3ff290 */ /* 0x000fe4000fffe03f */
[----:B------:R-:W-:Y:S05]  /*10f80*/  @P0 IMAD.HI.U32 R9, R4, c[0x0][0x330], RZ ;  /* 0x0000cc0004090a27 */ /* 0x000fea00078e00ff */
[----:B------:R-:W-:Y:S02]  /*10f90*/  @P0 SHF.R.U32.HI R4, RZ, c[0x0][0x334], R9 ;  /* 0x0000cd00ff040a19 */ /* 0x000fe40000011609 */
.L_x_1708:
[----:B------:R-:W-:Y:S05]  /*10fa0*/  BSYNC B0 ;  /* 0x0000000000007941 */ /* 0x000fea0003800000 */
.L_x_1706:
[----:B------:R-:W-:Y:S04]  /*10fb0*/  IMAD R4, R4, c[0x0][0x32c], -R6 ;  /* 0x0000cb0004047a24 */ /* 0x000fe800078e0a06 */
[----:B------:R-:W-:Y:S05]  /*10fc0*/  IMAD.IADD R4, R4, 0x1, -R237 ;  /* 0x0000000104047824 */ /* 0x000fea00078e0aed */
[----:B------:R-:W-:Y:S02]  /*10fd0*/  IMNMX R0, R0, R4, !PT ;  /* 0x0000000400007217 */ /* 0x000fe40007800200 */
[----:B------:R-:W-:Y:S04]  /*10fe0*/  IADD3 R4, R4, c[0x0][0x32c], RZ ;  /* 0x0000cb0004047a10 */ /* 0x000fe80007ffe0ff */
[----:B------:R-:W-:Y:S02]  /*10ff0*/  IMNMX R3, R3, R4, PT ;  /* 0x0000000403037217 */ /* 0x000fe40003800200 */
.L_x_1705:
[----:B---34-:R-:W-:Y:S04]  /*11000*/  ISETP.GT.AND P2, PT, R220, -0x1, PT ;  /* 0xffffffffdc00780c */ /* 0x018fe80003f44270 */
        /* <DEDUP_REMOVED lines=65> */
.L_x_1711:
[----:B------:R-:W-:Y:S04]  /*11420*/  MOV R3, c[0x0][0x32c] ;  /* 0x0000cb0000037a02 */ /* 0x000fe80000000f00 */
[----:B------:R-:W-:Y:S11]  /*11430*/  ISETP.NE.AND P0, PT, R3, 0x1, PT ;  /* 0x000000010300780c */ /* 0x000ff60003f05270 */
[----:B------:R-:W-:Y:S02]  /*11440*/  @!UPT UIADD3 URZ, URZ, URZ, URZ ;  /* 0x0000003f3f3ff290 */ /* 0x000fe4000fffe03f */
[----:B------:R-:W-:Y:S05]  /*11450*/  @P0 IMAD.HI.U32 R3, R0, c[0x0][0x330], RZ ;  /* 0x0000cc0000030a27 */ /* 0x000fea00078e00ff */
[----:B------:R-:W-:Y:S02]  /*11460*/  @P0 SHF.R.U32.HI R0, RZ, c[0x0][0x334], R3 ;  /* 0x0000cd00ff000a19 */ /* 0x000fe40000011603 */
.L_x_1712:
[----:B------:R-:W-:Y:S05]  /*11470*/  BSYNC B0 ;  /* 0x0000000000007941 */ /* 0x000fea0003800000 */
.L_x_1710:
[----:B------:R-:W-:Y:S04]  /*11480*/  IMAD R6, R0, c[0x0][0x32c], -R6 ;  /* 0x0000cb0000067a24 */ /* 0x000fe800078e0a06 */
[----:B------:R-:W-:Y:S05]  /*11490*/  IMAD.IADD R0, R6, 0x1, -R237 ;  /* 0x0000000106007824 */ /* 0x000fea00078e0aed */
[----:B------:R-:W-:Y:S02]  /*114a0*/  IMNMX R4, R4, R0, !PT ;  /* 0x0000000004047217 */ /* 0x000fe40007800200 */
[----:B------:R-:W-:Y:S04]  /*114b0*/  IADD3 R0, R0, c[0x0][0x32c], RZ ;  /* 0x0000cb0000007a10 */ /* 0x000fe80007ffe0ff */
[----:B------:R-:W-:Y:S02]  /*114c0*/  IMNMX R5, R5, R0, PT ;  /* 0x0000000005057217 */ /* 0x000fe40003800200 */
.L_x_1709:
[----:B------:R-:W2:Y:S01]  /*114d0*/  LDL.LU R30, [R1] ;  /* 0x00000000011e7983 */ /* 0x000ea20000300800 */
[----:B------:R-:W-:Y:S02]  /*114e0*/  FMNMX.FTZ R0, R9, R2, !PT ;  /* 0x0000000209007209 */ /* 0x000fe40007810000 */
[----:B------:R-:W-:Y:S01]  /*114f0*/  ISETP.GT.AND P1, PT, R4, RZ, P2 ;  /* 0x000000ff0400720c */ /* 0x000fe20001724270 */
[----:B------:R-:W-:Y:S01]  /*11500*/  LDSM.16.MT88.4 R172, [R193] ;  /* 0x00000000c1ac783b */ /* 0x000fe20000004200 */
[----:B------:R-:W-:Y:S02]  /*11510*/  FMNMX.FTZ R0, R24, R0, !PT ;  /* 0x0000000018007209 */ /* 0x000fe40007810000 */
[----:B------:R-:W-:Y:S02]  /*11520*/  ISETP.LT.OR P1, PT, R5, 0x1, P1 ;  /* 0x000000010500780c */ /* 0x000fe40000f21670 */
[----:B------:R-:W-:Y:S02]  /*11530*/  FMNMX.FTZ R0, R23, R0, !PT ;  /* 0x0000000017007209 */ /* 0x000fe40007810000 */
[----:B------:R-:W-:Y:S01]  /*11540*/  FSEL R6, R225, -INF , !P1 ;  /* 0xff800000e1067808 */ /* 0x000fe20004800000 */
[----:B------:R-:W3:Y:S01]  /*11550*/  LDL.LU R227, [R1+0x8] ;  /* 0x0000080001e37983 */ /* 0x000ee20000300800 */
[----:B------:R-:W-:Y:S02]  /*11560*/  FMNMX.FTZ R0, R22, R0, !PT ;  /* 0x0000000016007209 */ /* 0x000fe40007810000 */
[----:B------:R-:W-:Y:S02]  /*11570*/  ISETP.GT.AND P1, PT, R4, 0x1, P2 ;  /* 0x000000010400780c */ /* 0x000fe40001724270 */
[----:B------:R-:W-:Y:S02]  /*11580*/  FMNMX.FTZ R0, R21, R0, !PT ;  /* 0x0000000015007209 */ /* 0x000fe40007810000 */
        /* <DEDUP_REMOVED lines=22> */
[C---:B------:R-:W-:Y:S03]  /*116f0*/  ISETP.GT.AND P1, PT, R4.reuse, 0x11, P2 ;  /* 0x000000110400780c */ /* 0x040fe60001724270 */
[----:B------:R-:W1:Y:S01]  /*11700*/  SHFL.BFLY PT, R3, R0, 0x2, 0x1f ;  /* 0x0c401f0000037f89 */ /* 0x000e6200000e0000 */
        /* <DEDUP_REMOVED lines=27> */
[----:B------:R-:W-:Y:S04]  /*118c0*/  ISETP.LT.OR P1, PT, R5, 0x39, P1 ;  /* 0x000000390500780c */ /* 0x000fe80000f21670 */
[----:B------:R-:W-:Y:S02]  /*118d0*/  FSEL R189, R25, -INF , !P1 ;  /* 0xff80000019bd7808 */ /* 0x000fe40004800000 */
[----:B-1----:R-:W-:Y:S05]  /*118e0*/  FMNMX.FTZ R0, R0, R3, !PT ;  /* 0x0000000300007209 */ /* 0x002fea0007810000 */
[----:B------:R-:W1:Y:S02]  /*118f0*/  SHFL.BFLY PT, R3, R0, 0x1, 0x1f ;  /* 0x0c201f0000037f89 */ /* 0x000e6400000e0000 */
[----:B-1----:R-:W-:Y:S04]  /*11900*/  FMNMX.FTZ R132, R0, R3, !PT ;  /* 0x0000000300847209 */ /* 0x002fe80007810000 */
[C---:B------:R-:W-:Y:S04]  /*11910*/  FSETP.NEU.FTZ.AND P0, PT, R132.reuse, -INF , PT ;  /* 0xff8000008400780b */ /* 0x040fe80003f1d000 */
[----:B------:R-:W-:Y:S05]  /*11920*/  FSEL R0, R132, RZ, P0 ;  /* 0x000000ff84007208 */ /* 0x000fea0000000000 */
[----:B------:R-:W-:Y:S02]  /*11930*/  FADD.FTZ R3, -R0, R2 ;  /* 0x0000000200037221 */ /* 0x000fe40000010100 */
[----:B------:R-:W-:Y:S05]  /*11940*/  FMUL.FTZ R0, R132, c[0x0][0x2d0] ;  /* 0x0000b40084007a20 */ /* 0x000fea0000410000 */
[----:B------:R-:W-:Y:S02]  /*11950*/  FSEL R0, R0, RZ, P0 ;  /* 0x000000ff00007208 */ /* 0x000fe40000000000 */
[----:B------:R-:W-:Y:S03]  /*11960*/  ISETP.GT.AND P0, PT, R4, 0x39, P2 ;  /* 0x000000390400780c */ /* 0x000fe60001704270 */
[--C-:B------:R-:W-:Y:S01]  /*11970*/  FFMA.FTZ R186, R20, c[0x0][0x2d0], -R0.reuse ;  /* 0x0000b40014ba7a23 */ /* 0x100fe20000010800 */
[----:B------:R-:W-:Y:S01]  /*11980*/  ISETP.LT.OR P0, PT, R5, 0x3a, P0 ;  /* 0x0000003a0500780c */ /* 0x000fe20000701670 */
[--C-:B------:R-:W-:Y:S02]  /*11990*/  FFMA.FTZ R185, R19, c[0x0][0x2d0], -R0.reuse ;  /* 0x0000b40013b97a23 */ /* 0x100fe40000010800 */
[--C-:B------:R-:W-:Y:S01]  /*119a0*/  FFMA.FTZ R4, R9, c[0x0][0x2d0], -R0.reuse ;  /* 0x0000b40009047a23 */ /* 0x100fe20000010800 */
[----:B------:R-:W-:Y:S01]  /*119b0*/  FSEL R134, R29, -INF , !P0 ;  /* 0xff8000001d867808 */ /* 0x000fe20004000000 */
        /* <DEDUP_REMOVED lines=14> */
[----:B------:R-:W-:Y:S01]  /*11aa0*/  FFMA.FTZ R223, R10, c[0x0][0x2d0], -R0 ;  /* 0x0000b4000adf7a23 */ /* 0x000fe20000010800 */
[----:B------:R-:W-:Y:S01]  /*11ab0*/  FMNMX.FTZ R0, R6, R133, !PT ;  /* 0x0000008506007209 */ /* 0x000fe20007810000 */
[----:B------:R-:W-:Y:S03]  /*11ac0*/  MUFU.EX2 R15, R9 ;  /* 0x00000009000f7308 */ /* 0x000fe60000000800 */
[----:B------:R-:W-:Y:S04]  /*11ad0*/  FMNMX.FTZ R0, R8, R0, !PT ;  /* 0x0000000008007209 */ /* 0x000fe80007810000 */
[----:B------:R-:W-:Y:S03]  /*11ae0*/  FMNMX.FTZ R0, R7, R0, !PT ;  /* 0x0000000007007209 */ /* 0x000fe60007810000 */
[----:B------:R-:W4:Y:S01]  /*11af0*/  MUFU.EX2 R14, R22 ;  /* 0x00000016000e7308 */ /* 0x000f220000000800 */
[----:B------:R-:W-:Y:S02]  /*11b00*/  FMNMX.FTZ R0, R26, R0, !PT ;  /* 0x000000001a007209 */ /* 0x000fe40007810000 */
[----:B-1----:R-:W-:Y:S02]  /*11b10*/  F2FP.PACK_AB R168, R5, R4 ;  /* 0x0000000405a8723e */ /* 0x002fe400000000ff */
[----:B------:R-:W-:Y:S04]  /*11b20*/  FMNMX.FTZ R0, R177, R0, !PT ;  /* 0x00000000b1007209 */ /* 0x000fe80007810000 */
[----:B------:R-:W-:Y:S01]  /*11b30*/  FMNMX.FTZ R0, R176, R0, !PT ;  /* 0x00000000b0007209 */ /* 0x000fe20007810000 */
[----:B------:R-:W-:Y:S03]  /*11b40*/  MUFU.EX2 R135, R135 ;  /* 0x0000008700877308 */ /* 0x000fe60000000800 */
[----:B------:R-:W-:Y:S04]  /*11b50*/  FMNMX.FTZ R0, R178, R0, !PT ;  /* 0x00000000b2007209 */ /* 0x000fe80007810000 */
[----:B------:R-:W-:Y:S04]  /*11b60*/  FMNMX.FTZ R0, R179, R0, !PT ;  /* 0x00000000b3007209 */ /* 0x000fe80007810000 */
[----:B------:R-:W-:Y:S02]  /*11b70*/  FMNMX.FTZ R0, R180, R0, !PT ;  /* 0x00000000b4007209 */ /* 0x000fe40007810000 */
[----:B----4-:R-:W-:Y:S02]  /*11b80*/  F2FP.PACK_AB R170, R14, R15 ;  /* 0x0000000f0eaa723e */ /* 0x010fe400000000ff */
        /* <DEDUP_REMOVED lines=8> */
[----:B-1----:R-:W-:Y:S01]  /*11c10*/  FMNMX.FTZ R2, R0, R2, !PT ;  /* 0x0000000200027209 */ /* 0x002fe20007810000 */
[----:B------:R-:W-:Y:S05]  /*11c20*/  FMUL.FTZ R0, R3, c[0x0][0x2d0] ;  /* 0x0000b40003007a20 */ /* 0x000fea0000410000 */
[----:B------:R-:W1:Y:S01]  /*11c30*/  SHFL.BFLY PT, R3, R2, 0x1, 0x1f ;  /* 0x0c201f0002037f89 */ /* 0x000e6200000e0000 */
[----:B------:R-:W2:Y:S01]  /*11c40*/  MUFU.EX2 R0, R0 ;  /* 0x0000000000007308 */ /* 0x000ea20000000800 */
[----:B-1----:R-:W-:Y:S01]  /*11c50*/  FMNMX.FTZ R3, R2, R3, !PT ;  /* 0x0000000302037209 */ /* 0x002fe20007810000 */
[C---:B--2---:R-:W-:Y:S03]  /*11c60*/  FFMA.FTZ R2, R0.reuse, R30, R4 ;  /* 0x0000001e00027223 */ /* 0x044fe60000010004 */
[C---:B------:R-:W-:Y:S01]  /*11c70*/  FSETP.NEU.FTZ.AND P0, PT, R3.reuse, -INF , PT ;  /* 0xff8000000300780b */ /* 0x040fe20003f1d000 */
[----:B------:R-:W-:Y:S02]  /*11c80*/  FMUL.FTZ R4, R3, c[0x0][0x2d0] ;  /* 0x0000b40003047a20 */ /* 0x000fe40000410000 */
[----:B------:R-:W-:Y:S01]  /*11c90*/  FADD.FTZ R11, R5, R2 ;  /* 0x00000002050b7221 */ /* 0x000fe20000010000 */
[----:B------:R-:W-:Y:S01]  /*11ca0*/  FSEL R2, R3, RZ, P0 ;  /* 0x000000ff03027208 */ /* 0x000fe20000000000 */
[C---:B------:R-:W-:Y:S02]  /*11cb0*/  FMUL.FTZ R5, R0.reuse, R137 ;  /* 0x0000008900057220 */ /* 0x040fe40000410000 */
[----:B------:R-:W-:Y:S02]  /*11cc0*/  FMUL.FTZ R9, R0, R141 ;  /* 0x0000008d00097220 */ /* 0x000fe40000410000 */
[----:B------:R-:W-:Y:S01]  /*11cd0*/  FADD.FTZ R2, -R2, R133 ;  /* 0x0000008502027221 */ /* 0x000fe20000010100 */
[----:B------:R-:W-:Y:S01]  /*11ce0*/  FSEL R133, R4, RZ, P0 ;  /* 0x000000ff04857208 */ /* 0x000fe20000000000 */
[----:B------:R-:W-:Y:S01]  /*11cf0*/  FMUL.FTZ R4, R0, R136 ;  /* 0x0000008800047220 */ /* 0x000fe20000410000 */
[----:B------:R-:W-:Y:S01]  /*11d00*/  ISETP.GT.AND P0, PT, R220, R230, PT ;  /* 0x000000e6dc00720c */ /* 0x000fe20003f04270 */
[----:B------:R-:W-:Y:S02]  /*11d10*/  FMUL.FTZ R2, R2, c[0x0][0x2d0] ;  /* 0x0000b40002027a20 */ /* 0x000fe40000410000 */
[C---:B------:R-:W-:Y:S02]  /*11d20*/  FMUL.FTZ R32, R0.reuse, R164 ;  /* 0x000000a400207220 */ /* 0x040fe40000410000 */
[----:B------:R-:W-:Y:S02]  /*11d30*/  FMUL.FTZ R33, R0, R165 ;  /* 0x000000a500217220 */ /* 0x000fe40000410000 */
[--C-:B------:R-:W-:Y:S02]  /*11d40*/  FFMA.FTZ R10, R8, c[0x0][0x2d0], -R133.reuse ;  /* 0x0000b400080a7a23 */ /* 0x100fe40000010885 */
        /* <DEDUP_REMOVED lines=63> */
[----:B------:R1:W2:Y:S01]  /*12140*/  MUFU.EX2 R0, R2 ;  /* 0x0000000200007308 */ /* 0x0002a20000000800 */
[--C-:B------:R-:W-:Y:S02]  /*12150*/  FFMA.FTZ R6, R6, c[0x0][0x2d0], -R133.reuse ;  /* 0x0000b40006067a23 */ /* 0x100fe40000010885 */
[--C-:B------:R-:W-:Y:S07]  /*12160*/  FFMA.FTZ R7, R7, c[0x0][0x2d0], -R133.reuse ;  /* 0x0000b40007077a23 */ /* 0x100fee0000010885 */
[----:B------:R-:W4:Y:S10]  /*12170*/  MUFU.EX2 R157, R6 ;  /* 0x00000006009d7308 */ /* 0x000f340000000800 */
[----:B------:R5:W-:Y:S01]  /*12180*/  MUFU.EX2 R156, R7 ;  /* 0x00000007009c7308 */ /* 0x000be20000000800 */
[----:B-1----:R-:W-:Y:S02]  /*12190*/  FFMA.FTZ R2, R26, c[0x0][0x2d0], -R133 ;  /* 0x0000b4001a027a23 */ /* 0x002fe40000010885 */
[C---:B--2---:R-:W-:Y:S02]  /*121a0*/  FMUL.FTZ R10, R0.reuse, R142 ;  /* 0x0000008e000a7220 */ /* 0x044fe40000410000 */
[C---:B------:R-:W-:Y:S05]  /*121b0*/  FMUL.FTZ R18, R0.reuse, R150 ;  /* 0x0000009600127220 */ /* 0x040fea0000410000 */
[----:B------:R-:W1:Y:S01]  /*121c0*/  MUFU.EX2 R153, R2 ;  /* 0x0000000200997308 */ /* 0x000e620000000800 */
[C---:B------:R-:W-:Y:S02]  /*121d0*/  FMUL.FTZ R19, R0.reuse, R151 ;  /* 0x0000009700137220 */ /* 0x040fe40000410000 */
[C---:B------:R-:W-:Y:S01]  /*121e0*/  FMUL.FTZ R22, R0.reuse, R154 ;  /* 0x0000009a00167220 */ /* 0x040fe20000410000 */
[----:B----4-:R-:W-:Y:S01]  /*121f0*/  F2FP.PACK_AB R169, R145, R157 ;  /* 0x0000009d91a9723e */ /* 0x010fe200000000ff */
[----:B------:R-:W-:Y:S02]  /*12200*/  FADD.FTZ R6, R15, R11 ;  /* 0x0000000b0f067221 */ /* 0x000fe40000010000 */
[----:B------:R-:W-:Y:S02]  /*12210*/  FMUL.FTZ R11, R0, R143 ;  /* 0x0000008f000b7220 */ /* 0x000fe40000410000 */
[----:B------:R-:W-:Y:S01]  /*12220*/  FADD.FTZ R144, R14, R6 ;  /* 0x000000060e907221 */ /* 0x000fe20000010000 */
[----:B------:R-:W-:Y:S01]  /*12230*/  LDSM.16.MT88.4 R140, [R193+0x800] ;  /* 0x00080000c18c783b */ /* 0x000fe20000004200 */
[C---:B------:R-:W-:Y:S01]  /*12240*/  FMUL.FTZ R6, R0.reuse, R138 ;  /* 0x0000008a00067220 */ /* 0x040fe20000410000 */
[----:B------:R-:W2:Y:S01]  /*12250*/  MUFU.EX2 R151, R186 ;  /* 0x000000ba00977308 */ /* 0x000ea20000000800 */
[C---:B------:R-:W-:Y:S02]  /*12260*/  FMUL.FTZ R14, R0.reuse, R146 ;  /* 0x00000092000e7220 */ /* 0x040fe40000410000 */
[C---:B-----5:R-:W-:Y:S02]  /*12270*/  FMUL.FTZ R7, R0.reuse, R139 ;  /* 0x0000008b00077220 */ /* 0x060fe40000410000 */
[C---:B------:R-:W-:Y:S01]  /*12280*/  FMUL.FTZ R15, R0.reuse, R147 ;  /* 0x00000093000f7220 */ /* 0x040fe20000410000 */
[----:B------:R-:W4:Y:S01]  /*12290*/  LDSM.16.MT88.4 R136, [R194] ;  /* 0x00000000c288783b */ /* 0x000f220000004200 */
[C---:B------:R-:W-:Y:S02]  /*122a0*/  FMUL.FTZ R23, R0.reuse, R155 ;  /* 0x0000009b00177220 */ /* 0x040fe40000410000 */
[C---:B------:R-:W-:Y:S01]  /*122b0*/  FMUL.FTZ R27, R0.reuse, R159 ;  /* 0x0000009f001b7220 */ /* 0x040fe20000410000 */
[----:B------:R-:W-:Y:S01]  /*122c0*/  MUFU.EX2 R186, R190 ;  /* 0x000000be00ba7308 */ /* 0x000fe20000000800 */
[C---:B------:R-:W-:Y:S01]  /*122d0*/  FMUL.FTZ R26, R0.reuse, R158 ;  /* 0x0000009e001a7220 */ /* 0x040fe20000410000 */
[----:B-1----:R-:W-:Y:S01]  /*122e0*/  F2FP.PACK_AB R171, R153, R156 ;  /* 0x0000009c99ab723e */ /* 0x002fe200000000ff */
[C---:B------:R-:W-:Y:S02]  /*122f0*/  FMUL.FTZ R34, R0.reuse, R166 ;  /* 0x000000a600227220 */ /* 0x040fe40000410000 */
[C---:B------:R-:W-:Y:S02]  /*12300*/  FMUL.FTZ R35, R0.reuse, R167 ;  /* 0x000000a700237220 */ /* 0x040fe40000410000 */
[----:B------:R-:W-:Y:S01]  /*12310*/  LDSM.16.MT88.4 R164, [R196+0x1800] ;  /* 0x00180000c4a4783b */ /* 0x000fe20000004200 */
[----:B------:R-:W-:Y:S01]  /*12320*/  FADD.FTZ R148, R135, R144 ;  /* 0x0000009087947221 */ /* 0x000fe20000010000 */
[C---:B------:R-:W-:Y:S01]  /*12330*/  HMMA.16816.F32 R4, R168.reuse, R172, R4 ;  /* 0x000000aca804723c */ /* 0x040fe20000001804 */
[----:B------:R-:W1:Y:S04]  /*12340*/  MUFU.EX2 R158, R185 ;  /* 0x000000b9009e7308 */ /* 0x000e680000000800 */
[C---:B------:R-:W-:Y:S02]  /*12350*/  FMUL.FTZ R30, R0.reuse, R162 ;  /* 0x000000a2001e7220 */ /* 0x040fe40000410000 */
[C---:B------:R-:W-:Y:S01]  /*12360*/  FMUL.FTZ R31, R0.reuse, R163 ;  /* 0x000000a3001f7220 */ /* 0x040fe20000410000 */
[C---:B------:R-:W-:Y:S03]  /*12370*/  HMMA.16816.F32 R8, R168.reuse, R174, R8 ;  /* 0x000000aea808723c */ /* 0x040fe60000001808 */
[----:B------:R-:W-:Y:S01]  /*12380*/  MUFU.EX2 R185, R191 ;  /* 0x000000bf00b97308 */ /* 0x000fe20000000800 */
[C---:B------:R-:W-:Y:S02]  /*12390*/  FMUL.FTZ R38, R0.reuse, R38 ;  /* 0x0000002600267220 */ /* 0x040fe40000410000 */
[C---:B------:R-:W-:Y:S02]  /*123a0*/  FMUL.FTZ R39, R0.reuse, R39 ;  /* 0x0000002700277220 */ /* 0x040fe40000410000 */
[C---:B------:R-:W-:Y:S04]  /*123b0*/  FMUL.FTZ R42, R0.reuse, R42 ;  /* 0x0000002a002a7220 */ /* 0x040fe80000410000 */
[C---:B------:R-:W-:Y:S02]  /*123c0*/  FMUL.FTZ R43, R0.reuse, R43 ;  /* 0x0000002b002b7220 */ /* 0x040fe40000410000 */
[C---:B------:R-:W-:Y:S02]  /*123d0*/  FMUL.FTZ R46, R0.reuse, R46 ;  /* 0x0000002e002e7220 */ /* 0x040fe40000410000 */
[C---:B------:R-:W-:Y:S02]  /*123e0*/  FMUL.FTZ R47, R0.reuse, R47 ;  /* 0x0000002f002f7220 */ /* 0x040fe40000410000 */
[C---:B------:R-:W-:Y:S01]  /*123f0*/  FMUL.FTZ R50, R0.reuse, R50 ;  /* 0x0000003200327220 */ /* 0x040fe20000410000 */
[C---:B----4-:R-:W-:Y:S03]  /*12400*/  HMMA.16816.F32 R12, R168.reuse, R136, R12 ;  /* 0x00000088a80c723c */ /* 0x050fe6000000180c */
[C---:B------:R-:W-:Y:S02]  /*12410*/  FMUL.FTZ R51, R0.reuse, R51 ;  /* 0x0000003300337220 */ /* 0x040fe40000410000 */
[C---:B------:R-:W-:Y:S02]  /*12420*/  FMUL.FTZ R54, R0.reuse, R54 ;  /* 0x0000003600367220 */ /* 0x040fe40000410000 */
[C---:B------:R-:W-:Y:S01]  /*12430*/  FMUL.FTZ R55, R0.reuse, R55 ;  /* 0x0000003700377220 */ /* 0x040fe20000410000 */
[C---:B------:R-:W-:Y:S01]  /*12440*/  HMMA.16816.F32 R16, R168.reuse, R138, R16 ;  /* 0x0000008aa810723c */ /* 0x040fe20000001810 */
[----:B------:R-:W4:Y:S03]  /*12450*/  LDSM.16.MT88.4 R136, [R197] ;  /* 0x00000000c588783b */ /* 0x000f260000004200 */
        /* <DEDUP_REMOVED lines=31> */
[----:B------:R-:W-:Y:S02]  /*12650*/  FFMA.FTZ R2, R177, c[0x0][0x2d0], -R133 ;  /* 0x0000b400b1027a23 */ /* 0x000fe40000010885 */
[C---:B------:R-:W-:Y:S01]  /*12660*/  FMUL.FTZ R114, R0.reuse, R114 ;  /* 0x0000007200727220 */ /* 0x040fe20000410000 */
[----:B------:R-:W-:Y:S01]  /*12670*/  MUFU.EX2 R177, R226 ;  /* 0x000000e200b17308 */ /* 0x000fe20000000800 */
[C---:B------:R-:W-:Y:S02]  /*12680*/  FMUL.FTZ R115, R0.reuse, R115 ;  /* 0x0000007300737220 */ /* 0x040fe40000410000 */
[C---:B------:R-:W-:Y:S02]  /*12690*/  FMUL.FTZ R118, R0.reuse, R118 ;  /* 0x0000007600767220 */ /* 0x040fe40000410000 */
[C---:B------:R-:W-:Y:S02]  /*126a0*/  FMUL.FTZ R119, R0.reuse, R119 ;  /* 0x0000007700777220 */ /* 0x040fe40000410000 */
[C---:B------:R-:W-:Y:S02]  /*126b0*/  FMUL.FTZ R122, R0.reuse, R122 ;  /* 0x0000007a007a7220 */ /* 0x040fe40000410000 */
[C---:B------:R-:W-:Y:S01]  /*126c0*/  FMUL.FTZ R123, R0.reuse, R123 ;  /* 0x0000007b007b7220 */ /* 0x040fe20000410000 */
[----:B------:R5:W1:Y:S01]  /*126d0*/  MUFU.EX2 R149, R2 ;  /* 0x0000000200957308 */ /* 0x000a620000000800 */
[C---:B------:R-:W-:Y:S02]  /*126e0*/  FMUL.FTZ R126, R0.reuse, R126 ;  /* 0x0000007e007e7220 */ /* 0x040fe40000410000 */
[C---:B------:R-:W-:Y:S02]  /*126f0*/  FMUL.FTZ R127, R0.reuse, R127 ;  /* 0x0000007f007f7220 */ /* 0x040fe40000410000 */
[C---:B------:R-:W-:Y:S02]  /*12700*/  FMUL.FTZ R130, R0.reuse, R130 ;  /* 0x0000008200827220 */ /* 0x040fe40000410000 */
[C---:B------:R-:W-:Y:S01]  /*12710*/  FMUL.FTZ R131, R0.reuse, R131 ;  /* 0x0000008300837220 */ /* 0x040fe20000410000 */
[C---:B----4-:R-:W-:Y:S03]  /*12720*/  HMMA.16816.F32 R28, R168.reuse, R136, R28 ;  /* 0x00000088a81c723c */ /* 0x050fe6000000181c */
[----:B---3--:R-:W-:Y:S04]  /*12730*/  FFMA.FTZ R0, R0, R227, R157 ;  /* 0x000000e300007223 */ /* 0x008fe8000001009d */
[----:B------:R-:W-:Y:S01]  /*12740*/  FADD.FTZ R0, R145, R0 ;  /* 0x0000000091007221 */ /* 0x000fe20000010000 */
[C---:B------:R-:W-:Y:S01]  /*12750*/  HMMA.16816.F32 R32, R168.reuse, R138, R32 ;  /* 0x0000008aa820723c */ /* 0x040fe20000001820 */
[----:B------:R-:W3:Y:S03]  /*12760*/  LDSM.16.MT88.4 R136, [R193+0x2000] ;  /* 0x00200000c188783b */ /* 0x000ee60000004200 */
[--C-:B-----5:R-:W-:Y:S05]  /*12770*/  FFMA.FTZ R2, R176, c[0x0][0x2d0], -R133.reuse ;  /* 0x0000b400b0027a23 */ /* 0x120fea0000010885 */
[----:B------:R-:W-:Y:S01]  /*12780*/  LDSM.16.MT88.4 R144, [R194+0x1000] ;  /* 0x00100000c290783b */ /* 0x000fe20000004200 */
[----:B------:R4:W5:Y:S02]  /*12790*/  MUFU.EX2 R150, R2 ;  /* 0x0000000200967308 */ /* 0x0009640000000800 */
[--C-:B----4-:R-:W-:Y:S08]  /*127a0*/  FFMA.FTZ R2, R178, c[0x0][0x2d0], -R133.reuse ;  /* 0x0000b400b2027a23 */ /* 0x110ff00000010885 */
[----:B------:R-:W-:Y:S01]  /*127b0*/  MUFU.EX2 R178, R225 ;  /* 0x000000e100b27308 */ /* 0x000fe20000000800 */
[C---:B---3--:R-:W-:Y:S09]  /*127c0*/  HMMA.16816.F32 R36, R168.reuse, R136, R36 ;  /* 0x00000088a824723c */ /* 0x048ff20000001824 */
[----:B------:R3:W-:Y:S01]  /*127d0*/  MUFU.EX2 R154, R2 ;  /* 0x00000002009a7308 */ /* 0x0007e20000000800 */
[C---:B------:R-:W-:Y:S01]  /*127e0*/  HMMA.16816.F32 R40, R168.reuse, R138, R40 ;  /* 0x0000008aa828723c */ /* 0x040fe20000001828 */
[----:B------:R-:W4:Y:S02]  /*127f0*/  LDSM.16.MT88.4 R136, [R194+0x2000] ;  /* 0x00200000c288783b */ /* 0x000f240000004200 */
[--C-:B---3--:R-:W-:Y:S06]  /*12800*/  FFMA.FTZ R2, R179, c[0x0][0x2d0], -R133.reuse ;  /* 0x0000b400b3027a23 */ /* 0x108fec0000010885 */
[----:B------:R-:W-:Y:S10]  /*12810*/  MUFU.EX2 R179, R224 ;  /* 0x000000e000b37308 */ /* 0x000ff40000000800 */
[----:B------:R3:W1:Y:S01]  /*12820*/  MUFU.EX2 R155, R2 ;  /* 0x00000002009b7308 */ /* 0x0006620000000800 */
[C---:B----4-:R-:W-:Y:S08]  /*12830*/  HMMA.16816.F32 R44, R168.reuse, R136, R44 ;  /* 0x00000088a82c723c */ /* 0x050ff0000000182c */
[C---:B------:R-:W-:Y:S01]  /*12840*/  HMMA.16816.F32 R48, R168.reuse, R138, R48 ;  /* 0x0000008aa830723c */ /* 0x040fe20000001830 */
[----:B------:R-:W4:Y:S03]  /*12850*/  LDSM.16.MT88.4 R136, [R197+0x2000] ;  /* 0x00200000c588783b */ /* 0x000f260000004200 */
[--C-:B---3--:R-:W-:Y:S02]  /*12860*/  FFMA.FTZ R2, R180, c[0x0][0x2d0], -R133.reuse ;  /* 0x0000b400b4027a23 */ /* 0x108fe40000010885 */
[----:B------:R-:W3:Y:S10]  /*12870*/  MUFU.EX2 R180, R223 ;  /* 0x000000df00b47308 */ /* 0x000ef40000000800 */
[----:B------:R1:W-:Y:S01]  /*12880*/  MUFU.EX2 R152, R2 ;  /* 0x0000000200987308 */ /* 0x0003e20000000800 */
[C---:B----4-:R-:W-:Y:S03]  /*12890*/  HMMA.16816.F32 R52, R168.reuse, R136, R52 ;  /* 0x00000088a834723c */ /* 0x050fe60000001834 */
[--C-:B-1----:R-:W-:Y:S05]  /*128a0*/  FFMA.FTZ R2, R181, c[0x0][0x2d0], -R133.reuse ;  /* 0x0000b400b5027a23 */ /* 0x102fea0000010885 */
[C---:B------:R-:W-:Y:S01]  /*128b0*/  HMMA.16816.F32 R56, R168.reuse, R138, R56 ;  /* 0x0000008aa838723c */ /* 0x040fe20000001838 */
[----:B------:R-:W1:Y:S01]  /*128c0*/  LDSM.16.MT88.4 R136, [R196+0x2000] ;  /* 0x00200000c488783b */ /* 0x000e620000004200 */
[----:B------:R4:W-:Y:S02]  /*128d0*/  MUFU.EX2 R176, R2 ;  /* 0x0000000200b07308 */ /* 0x0009e40000000800 */
[--C-:B----4-:R-:W-:Y:S08]  /*128e0*/  FFMA.FTZ R2, R182, c[0x0][0x2d0], -R133.reuse ;  /* 0x0000b400b6027a23 */ /* 0x110ff00000010885 */
[----:B------:R4:W-:Y:S01]  /*128f0*/  MUFU.EX2 R175, R2 ;  /* 0x0000000200af7308 */ /* 0x0009e20000000800 */
[C---:B-1----:R-:W-:Y:S08]  /*12900*/  HMMA.16816.F32 R60, R168.reuse, R136, R60 ;  /* 0x00000088a83c723c */ /* 0x042ff0000000183c */
[C---:B------:R-:W-:Y:S01]  /*12910*/  HMMA.16816.F32 R64, R168.reuse, R138, R64 ;  /* 0x0000008aa840723c */ /* 0x040fe20000001840 */
[----:B------:R-:W1:Y:S03]  /*12920*/  LDSM.16.MT88.4 R136, [R193+0x4000] ;  /* 0x00400000c188783b */ /* 0x000e660000004200 */
[--C-:B----4-:R-:W-:Y:S04]  /*12930*/  FFMA.FTZ R2, R183, c[0x0][0x2d0], -R133.reuse ;  /* 0x0000b400b7027a23 */ /* 0x110fe80000010885 */
[----:B------:R4:W-:Y:S04]  /*12940*/  MUFU.EX2 R174, R2 ;  /* 0x0000000200ae7308 */ /* 0x0009e80000000800 */
[----:B----4-:R-:W-:Y:S02]  /*12950*/  FADD.FTZ R2, R156, R0 ;  /* 0x000000009c027221 */ /* 0x010fe40000010000 */
[----:B--2---:R-:W-:Y:S02]  /*12960*/  FADD.FTZ R0, R151, R148 ;  /* 0x0000009497007221 */ /* 0x004fe40000010000 */
[----:B------:R-:W-:Y:S02]  /*12970*/  FADD.FTZ R2, R153, R2 ;  /* 0x0000000299027221 */ /* 0x000fe40000010000 */
[----:B------:R-:W-:Y:S01]  /*12980*/  FADD.FTZ R153, R158, R0 ;  /* 0x000000009e997221 */ /* 0x000fe20000010000 */
[C---:B-1----:R-:W-:Y:S03]  /*12990*/  HMMA.16816.F32 R68, R168.reuse, R136, R68 ;  /* 0x00000088a844723c */ /* 0x042fe60000001844 */
[----:B------:R-:W-:Y:S02]  /*129a0*/  FADD.FTZ R2, R149, R2 ;  /* 0x0000000295027221 */ /* 0x000fe40000010000 */
[--C-:B------:R-:W-:Y:S03]  /*129b0*/  FFMA.FTZ R0, R187, c[0x0][0x2d0], -R133.reuse ;  /* 0x0000b400bb007a23 */ /* 0x100fe60000010885 */
[C---:B------:R-:W-:Y:S01]  /*129c0*/  HMMA.16816.F32 R72, R168.reuse, R138, R72 ;  /* 0x0000008aa848723c */ /* 0x040fe20000001848 */
[----:B------:R-:W1:Y:S01]  /*129d0*/  LDSM.16.MT88.4 R136, [R194+0x4000] ;  /* 0x00400000c288783b */ /* 0x000e620000004200 */
[----:B------:R2:W-:Y:S02]  /*129e0*/  MUFU.EX2 R172, R0 ;  /* 0x0000000000ac7308 */ /* 0x0005e40000000800 */
[--C-:B--2---:R-:W-:Y:S04]  /*129f0*/  FFMA.FTZ R0, R188, c[0x0][0x2d0], -R133.reuse ;  /* 0x0000b400bc007a23 */ /* 0x104fe80000010885 */
        /* <DEDUP_REMOVED lines=21> */
[----:B------:R1:W2:Y:S03]  /*12b50*/  MUFU.EX2 R135, R0 ;  /* 0x0000000000877308 */ /* 0x0002a60000000800 */
[----:B-----5:R-:W-:Y:S03]  /*12b60*/  F2FP.PACK_AB R137, R150, R149 ;  /* 0x000000959689723e */ /* 0x020fe600000000ff */
[----:B------:R-:W-:Y:S02]  /*12b70*/  F2FP.PACK_AB R138, R161, R158 ;  /* 0x0000009ea18a723e */ /* 0x000fe400000000ff */
[----:B------:R-:W-:Y:S01]  /*12b80*/  F2FP.PACK_AB R139, R155, R154 ;  /* 0x0000009a9b8b723e */ /* 0x000fe200000000ff */
[----:B------:R-:W-:Y:S02]  /*12b90*/  LDSM.16.MT88.4 R156, [R197+0x1800] ;  /* 0x00180000c59c783b */ /* 0x000fe40000004200 */
[----:B------:R-:W-:Y:S02]  /*12ba0*/  F2FP.PACK_AB R168, R178, R177 ;  /* 0x000000b1b2a8723e */ /* 0x000fe400000000ff */
[----:B---3--:R-:W-:Y:S02]  /*12bb0*/  F2FP.PACK_AB R170, R180, R179 ;  /* 0x000000b3b4aa723e */ /* 0x008fe400000000ff */
[C---:B------:R-:W-:Y:S08]  /*12bc0*/  HMMA.16816.F32 R4, R136.reuse, R140, R4 ;  /* 0x0000008c8804723c */ /* 0x040ff00000001804 */
[C---:B------:R-:W-:Y:S01]  /*12bd0*/  HMMA.16816.F32 R8, R136.reuse, R142, R8 ;  /* 0x0000008e8808723c */ /* 0x040fe20000001808 */
[----:B------:R-:W3:Y:S03]  /*12be0*/  LDSM.16.MT88.4 R140, [R194+0x800] ;  /* 0x00080000c28c783b */ /* 0x000ee60000004200 */
[--C-:B-1----:R-:W-:Y:S01]  /*12bf0*/  FFMA.FTZ R0, R189, c[0x0][0x2d0], -R133.reuse ;  /* 0x0000b400bd007a23 */ /* 0x102fe20000010885 */
[----:B--2---:R-:W-:Y:S01]  /*12c00*/  F2FP.PACK_AB R169, R135, R172 ;  /* 0x000000ac87a9723e */ /* 0x004fe200000000ff */
[----:B------:R-:W-:Y:S02]  /*12c10*/  FFMA.FTZ R133, R134, c[0x0][0x2d0], -R133 ;  /* 0x0000b40086857a23 */ /* 0x000fe40000010885 */
[----:B------:R1:W-:Y:S10]  /*12c20*/  MUFU.EX2 R134, R0 ;  /* 0x0000000000867308 */ /* 0x0003f40000000800 */
[----:B------:R-:W2:Y:S01]  /*12c30*/  MUFU.EX2 R133, R133 ;  /* 0x0000008500857308 */ /* 0x000ea20000000800 */
[----:B-1----:R-:W-:Y:S02]  /*12c40*/  FADD.FTZ R0, R150, R2 ;  /* 0x0000000296007221 */ /* 0x002fe40000010000 */
[----:B------:R-:W-:Y:S01]  /*12c50*/  LDSM.16.MT88.4 R148, [R194+0x1800] ;  /* 0x00180000c294783b */ /* 0x000fe20000004200 */
[----:B------:R-:W-:Y:S02]  /*12c60*/  FADD.FTZ R2, R161, R153 ;  /* 0x00000099a1027221 */ /* 0x000fe40000010000 */
[----:B------:R-:W-:Y:S02]  /*12c70*/  FADD.FTZ R0, R154, R0 ;  /* 0x000000009a007221 */ /* 0x000fe40000010000 */
[----:B------:R-:W-:Y:S01]  /*12c80*/  FADD.FTZ R173, R160, R2 ;  /* 0x00000002a0ad7221 */ /* 0x000fe20000010000 */
[C---:B---3--:R-:W-:Y:S03]  /*12c90*/  HMMA.16816.F32 R12, R136.reuse, R140, R12 ;  /* 0x0000008c880c723c */ /* 0x048fe6000000180c */
[----:B--2---:R-:W-:Y:S01]  /*12ca0*/  F2FP.PACK_AB R171, R133, R134 ;  /* 0x0000008685ab723e */ /* 0x004fe200000000ff */
[----:B------:R-:W-:Y:S04]  /*12cb0*/  FADD.FTZ R0, R155, R0 ;  /* 0x000000009b007221 */ /* 0x000fe80000010000 */
[C---:B------:R-:W-:Y:S01]  /*12cc0*/  HMMA.16816.F32 R16, R136.reuse, R142, R16 ;  /* 0x0000008e8810723c */ /* 0x040fe20000001810 */
[----:B------:R-:W1:Y:S03]  /*12cd0*/  LDSM.16.MT88.4 R140, [R197+0x800] ;  /* 0x00080000c58c783b */ /* 0x000e660000004200 */
[----:B------:R-:W-:Y:S02]  /*12ce0*/  FADD.FTZ R2, R152, R0 ;  /* 0x0000000098027221 */ /* 0x000fe40000010000 */
[----:B------:R-:W-:Y:S02]  /*12cf0*/  FADD.FTZ R0, R184, R173 ;  /* 0x000000adb8007221 */ /* 0x000fe40000010000 */
[----:B------:R-:W-:Y:S04]  /*12d00*/  FADD.FTZ R2, R176, R2 ;  /* 0x00000002b0027221 */ /* 0x000fe80000010000 */
[----:B------:R-:W-:Y:S02]  /*12d10*/  FADD.FTZ R2, R175, R2 ;  /* 0x00000002af027221 */ /* 0x000fe40000010000 */
[----:B------:R-:W-:Y:S04]  /*12d20*/  FADD.FTZ R0, R185, R0 ;  /* 0x00000000b9007221 */ /* 0x000fe80000010000 */
        /* <DEDUP_REMOVED lines=140> */
[----:B------:R-:W-:Y:S01]  /*135f0*/  FADD.FTZ R2, R134, R0 ;  /* 0x0000000086027221 */ /* 0x000fe20000010000 */
[----:B------:R-:W-:Y:S01]  /*13600*/  IADD3 R0, R220, -0x1, RZ ;  /* 0xffffffffdc007810 */ /* 0x000fe20007ffe0ff */
[C---:B---3--:R-:W-:Y:S04]  /*13610*/  HMMA.16816.F32 R116, R168.reuse, R12, R116 ;  /* 0x0000000ca874723c */ /* 0x048fe80000001874 */
[----:B------:R-:W-:Y:S01]  /*13620*/  FADD.FTZ R4, R180, R4 ;  /* 0x00000004b4047221 */ /* 0x000fe20000010000 */
[----:B------:R-:W-:Y:S01]  /*13630*/  MOV R220, R0 ;  /* 0x0000000000dc7202 */ /* 0x000fe20000000f00 */
[----:B------:R-:W-:Y:S01]  /*13640*/  FADD.FTZ R2, R133, R2 ;  /* 0x0000000285027221 */ /* 0x000fe20000010000 */
[-C--:B------:R-:W-:Y:S01]  /*13650*/  MOV R12, R3.reuse ;  /* 0x00000003000c7202 */ /* 0x080fe20000000f00 */
[C---:B------:R-:W-:Y:S01]  /*13660*/  HMMA.16816.F32 R120, R168.reuse, R14, R120 ;  /* 0x0000000ea878723c */ /* 0x040fe20000001878 */
[----:B------:R-:W-:Y:S03]  /*13670*/  STL [R1], R4 ;  /* 0x0000000401007387 */ /* 0x000fe60000100800 */
[----:B------:R-:W-:Y:S01]  /*13680*/  MOV R133, R3 ;  /* 0x0000000300857202 */ /* 0x000fe20000000f00 */
[----:B------:R1:W-:Y:S03]  /*13690*/  STL [R1+0x8], R2 ;  /* 0x0000080201007387 */ /* 0x0003e60000100800 */
[C---:B----4-:R-:W-:Y:S08]  /*136a0*/  HMMA.16816.F32 R124, R168.reuse, R16, R124 ;  /* 0x00000010a87c723c */ /* 0x050ff0000000187c */
[----:B------:R-:W-:Y:S04]  /*136b0*/  HMMA.16816.F32 R128, R168, R18, R128 ;  /* 0x00000012a880723c */ /* 0x000fe80000001880 */
[----:B-1----:R-:W-:Y:S04]  /*136c0*/  MOV R2, R132 ;  /* 0x0000008400027202 */ /* 0x002fe80000000f00 */
[----:B------:R-:W-:-:S05]  /*136d0*/  @P0 BRA `(.L_x_1713) ;  /* 0xffffbd2000000947 */ /* 0x000fca000383ffff */
.L_x_1704:
[----:B------:R-:W-:Y:S02]  /*136e0*/  @!UPT UIADD3 URZ, URZ, URZ, URZ ;  /* 0x0000003f3f3ff290 */ /* 0x000fe4000fffe03f */
[----:B------:R-:W-:Y:S02]  /*136f0*/  MOV R7, 0x1f ;  /* 0x0000001f00077802 */ /* 0x000fe40000000f00 */
[----:B------:R-:W-:Y:S01]  /*13700*/  MOV R6, 0xffffffff ;  /* 0xffffffff00067802 */ /* 0x000fe20000000f00 */
[----:B------:R-:W-:Y:S06]  /*13710*/  BRA.DIV ~URZ, `(.L_x_1714) ;  /* 0x000068127f007947 */ /* 0x000fec000b800000 */
[----:B-1----:R-:W2:Y:S04]  /*13720*/  LDL R2, [R1] ;  /* 0x0000000001027983 */ /* 0x002ea80000100800 */
[----:B--2---:R1:W2:Y:S02]  /*13730*/  SHFL.BFLY PT, R0, R2, 0x2, 0x1f ;  /* 0x0c401f0002007f89 */ /* 0x0042a400000e0000 */
.L_x_1787:
[----:B-1----:R-:W3:Y:S02]  /*13740*/  LDL.LU R2, [R1] ;  /* 0x0000000001027983 */ /* 0x002ee40000300800 */
        /* <DEDUP_REMOVED lines=8> */
.L_x_1788:
        /* <DEDUP_REMOVED lines=21> */
[----:B------:R-:W-:Y:S02]  /*13920*/  FMUL.FTZ R61, R2, R69 ;  /* 0x00000045023d7220 */ /* 0x000fe40000410000 */
[----:B---3--:R-:W-:-:S02]  /*13930*/  @P1 FMUL.FTZ R5, R5, 0.69314718246459960938 ;  /* 0x3f31721805051820 */ /* 0x008fc40000410000 */
        /* <DEDUP_REMOVED lines=16> */
[----:B------:R-:W-:Y:S01]  /*13a40*/  @P1 FFMA.FTZ R21, R4, R132, R5 ;  /* 0x0000008404151223 */ /* 0x000fe20000010005 */
[----:B------:R-:W-:Y:S01]  /*13a50*/  MOV R4, 0x1 ;  /* 0x0000000100047802 */ /* 0x000fe20000000f00 */
        /* <DEDUP_REMOVED lines=37> */
[----:B------:R-:W-:Y:S02]  /*13cb0*/  FMUL.FTZ R85, R2, R129 ;  /* 0x0000008102557220 */ /* 0x000fe40000410000 */
[----:B------:R2:W3:Y:S01]  /*13cc0*/  @P0 MUFU.LG2 R2, R3 ;  /* 0x0000000300020308 */ /* 0x0004e20000000c00 */
[C---:B-1----:R-:W-:Y:S02]  /*13cd0*/  FMUL.FTZ R128, R0.reuse, R150 ;  /* 0x0000009600807220 */ /* 0x042fe40000410000 */
[C---:B------:R-:W-:Y:S02]  /*13ce0*/  FMUL.FTZ R129, R0.reuse, R151 ;  /* 0x0000009700817220 */ /* 0x040fe40000410000 */
[C---:B------:R-:W-:Y:S02]  /*13cf0*/  FMUL.FTZ R150, R0.reuse, R42 ;  /* 0x0000002a00967220 */ /* 0x040fe40000410000 */
[C---:B------:R-:W-:Y:S02]  /*13d00*/  FMUL.FTZ R151, R0.reuse, R43 ;  /* 0x0000002b00977220 */ /* 0x040fe40000410000 */
[----:B------:R-:W-:-:S02]  /*13d10*/  FMUL.FTZ R42, R0, R46 ;  /* 0x0000002e002a7220 */ /* 0x000fc40000410000 */
[C---:B------:R-:W-:Y:S02]  /*13d20*/  FMUL.FTZ R43, R0.reuse, R47 ;  /* 0x0000002f002b7220 */ /* 0x040fe40000410000 */
[C---:B------:R-:W-:Y:S02]  /*13d30*/  FMUL.FTZ R112, R0.reuse, R138 ;  /* 0x0000008a00707220 */ /* 0x040fe40000410000 */
[C---:B------:R-:W-:Y:S01]  /*13d40*/  FMUL.FTZ R113, R0.reuse, R139 ;  /* 0x0000008b00717220 */ /* 0x040fe20000410000 */
[----:B--2---:R-:W-:Y:S01]  /*13d50*/  @P0 MOV R3, 0x3f317218 ;  /* 0x3f31721800030802 */ /* 0x004fe20000000f00 */
        /* <DEDUP_REMOVED lines=10> */
[----:B---3--:R-:W-:Y:S02]  /*13e00*/  @P0 FMUL.FTZ R2, R2, 0.69314718246459960938 ;  /* 0x3f31721802020820 */ /* 0x008fe40000410000 */
        /* <DEDUP_REMOVED lines=49> */
.L_x_1661:
[----:B------:R2:W5:Y:S04]  /*14120*/  LDL R6, [R1+0x28] ;  /* 0x0000280001067983 */ /* 0x0005680000100800 */
        /* <DEDUP_REMOVED lines=18> */
.L_x_1717:
[----:B--2---:R-:W-:Y:S05]  /*14250*/  BSYNC B0 ;  /* 0x0000000000007941 */ /* 0x004fea0003800000 */
.L_x_1716:
        /* <DEDUP_REMOVED lines=149> */
[----:B------:R-:W-:Y:S01]  /*14bb0*/  STS [R10+0xc000], R3 ;  /* 0x00c000030a007388 */ /* 0x000fe20000000800 */
        /* <DEDUP_REMOVED lines=10> */
[----:B--2---:R-:W-:Y:S05]  /*14c60*/  @!P2 BRA `(.L_x_1720) ;  /* 0x000000300000a947 */ /* 0x004fea0003800000 */
[----:B-----5:R1:W2:Y:S04]  /*14c70*/  LDG.E R12, [R4.64] ;  /* 0x00000006040c7981 */ /* 0x0202a8000c1e1900 */
[----:B-1----:R-:W2:Y:S02]  /*14c80*/  LDG.E R4, [R4.64+0x4] ;  /* 0x0000040604047981 */ /* 0x002ea4000c1e1900 */
[----:B--2---:R-:W-:Y:S02]  /*14c90*/  IADD3 R12, -R12, R4, RZ ;  /* 0x000000040c0c7210 */ /* 0x004fe40007ffe1ff */
.L_x_1720:
[----:B--2---:R-:W2:Y:S04]  /*14ca0*/  LDL R114, [R1+0x48] ;  /* 0x0000480001727983 */ /* 0x004ea80000100800 */
[----:B------:R-:W3:Y:S04]  /*14cb0*/  LDL R3, [R1+0x44] ;  /* 0x0000440001037983 */ /* 0x000ee80000100800 */
[----:B------:R-:W3:Y:S04]  /*14cc0*/  LDL R111, [R1+0x18] ;  /* 0x00001800016f7983 */ /* 0x000ee80000100800 */
[----:B------:R-:W4:Y:S01]  /*14cd0*/  LDL R13, [R1+0x30] ;  /* 0x00003000010d7983 */ /* 0x000f220000100800 */
[----:B------:R-:W-:Y:S01]  /*14ce0*/  IMAD.MOV.U32 R10, RZ, RZ, 0x368 ;  /* 0x00000368ff0a7424 */ /* 0x000fe200078e00ff */
[----:B------:R-:W-:-:S02]  /*14cf0*/  ISETP.GT.AND P2, PT, R0, 0x1, PT ;  /* 0x000000010000780c */ /* 0x000fc40003f44270 */
[----:B------:R-:W4:Y:S02]  /*14d00*/  LDL R118, [R1+0xac] ;  /* 0x0000ac0001767983 */ /* 0x000f240000100800 */
[----:B------:R-:W-:-:S04]  /*14d10*/  SEL R10, R10, 0x328, P2 ;  /* 0x000003280a0a7807 */ /* 0x000fc80001000000 */
[----:B------:R-:W2:Y:S08]  /*14d20*/  LDC.64 R14, c[0x0][R10+0x168] ;  /* 0x00005a000a0e7b82 */ /* 0x000eb00000000a00 */
[----:B------:R-:W1:Y:S08]  /*14d30*/  LDC.64 R6, c[0x0][R10+0x170] ;  /* 0x00005c000a067b82 */ /* 0x000e700000000a00 */
[----:B------:R1:W2:Y:S08]  /*14d40*/  LDC.64 R18, c[0x0][R10+0x178] ;  /* 0x00005e000a127b82 */ /* 0x0002b00000000a00 */
[----:B------:R1:W2:Y:S01]  /*14d50*/  LDC.64 R16, c[0x0][R10+0x160] ;  /* 0x000058000a107b82 */ /* 0x0002a20000000a00 */
[----:B------:R-:W-:Y:S01]  /*14d60*/  ISETP.NE.U32.AND P0, PT, RZ, c[0x0][0x500], PT ;  /* 0x00014000ff007a0c */ /* 0x000fe20003f05070 */
[----:B------:R-:W-:-:S03]  /*14d70*/  IMAD.MOV.U32 R0, RZ, RZ, c[0x0][0x4e8] ;  /* 0x00013a00ff007624 */ /* 0x000fc600078e00ff */
[----:B------:R-:W-:Y:S02]  /*14d80*/  ISETP.NE.AND.EX P0, PT, RZ, c[0x0][0x504], PT, P0 ;  /* 0x00014100ff007a0c */ /* 0x000fe40003f05300 */
[----:B------:R-:W-:Y:S02]  /*14d90*/  ISETP.NE.AND P3, PT, R0, 0x1, PT ;  /* 0x000000010000780c */ /* 0x000fe40003f65270 */
[----:B------:R-:W-:Y:S02]  /*14da0*/  SHF.R.S32.HI R4, RZ, 0x1f, R8 ;  /* 0x0000001fff047819 */ /* 0x000fe40000011408 */
[----:B------:R-:W-:Y:S02]  /*14db0*/  SEL R0, R8, RZ, !P0 ;  /* 0x000000ff08007207 */ /* 0x000fe40004000000 */
[----:B------:R-:W-:Y:S01]  /*14dc0*/  SEL R5, R4, RZ, !P0 ;  /* 0x000000ff04057207 */ /* 0x000fe20004000000 */
[----:B------:R-:W2:Y:S02]  /*14dd0*/  S2R R119, SR_TID.X ;  /* 0x0000000000777919 */ /* 0x000ea40000002100 */
[----:B-1----:R-:W-:-:S02]  /*14de0*/  IMAD R4, R7, R0, RZ ;  /* 0x0000000007047224 */ /* 0x002fc400078e02ff */
[----:B--2---:R-:W-:Y:S02]  /*14df0*/  IMAD R11, R15, R114, RZ ;  /* 0x000000720f0b7224 */ /* 0x004fe400078e02ff */
[----:B------:R-:W2:Y:S01]  /*14e00*/  LDL.LU R15, [R1+0x1c] ;  /* 0x00001c00010f7983 */ /* 0x000ea20000300800 */
[----:B------:R-:W-:Y:S02]  /*14e10*/  IMAD R10, R6, R5, R4 ;  /* 0x00000005060a7224 */ /* 0x000fe400078e0204 */
[----:B---3--:R-:W-:-:S04]  /*14e20*/  IMAD.IADD R3, R3, 0x1, R111 ;  /* 0x0000000103037824 */ /* 0x008fc800078e026f */
[----:B------:R-:W-:-:S04]  /*14e30*/  @P3 IMAD.HI.U32 R5, R3, c[0x0][0x4ec], RZ ;  /* 0x00013b0003053a27 */ /* 0x000fc800078e00ff */
[----:B------:R-:W-:Y:S01]  /*14e40*/  IMAD.MOV.U32 R4, RZ, RZ, R3 ;  /* 0x000000ffff047224 */ /* 0x000fe200078e0003 */
[----:B------:R-:W-:Y:S01]  /*14e50*/  @P3 SHF.R.U32.HI R4, RZ, c[0x0][0x4f0], R5 ;  /* 0x00013c00ff043a19 */ /* 0x000fe20000011605 */
[----:B------:R-:W-:Y:S01]  /*14e60*/  IMAD.WIDE.U32 R6, R6, R0, RZ ;  /* 0x0000000006067225 */ /* 0x000fe200078e00ff */
[----:B----4-:R-:W-:-:S03]  /*14e70*/  SEL R5, R13, RZ, P2 ;  /* 0x000000ff0d057207 */ /* 0x010fc60001000000 */
[----:B------:R-:W-:-:S04]  /*14e80*/  IMAD.WIDE.U32 R8, R14, R114, RZ ;  /* 0x000000720e087225 */ /* 0x000fc800078e00ff */
[----:B------:R-:W-:Y:S01]  /*14e90*/  IMAD.IADD R13, R7, 0x1, R10 ;  /* 0x00000001070d7824 */ /* 0x000fe200078e020a */
[--C-:B-----5:R-:W-:Y:S01]  /*14ea0*/  IADD3 R14, P1, P0, R6, R8, R2.reuse ;  /* 0x00000008060e7210 */ /* 0x120fe2000783e002 */
[----:B------:R-:W-:Y:S01]  /*14eb0*/  IMAD.IADD R7, R9, 0x1, R11 ;  /* 0x0000000109077824 */ /* 0x000fe200078e020b */
[----:B------:R-:W-:Y:S01]  /*14ec0*/  SHF.R.S32.HI R6, RZ, 0x1f, R2 ;  /* 0x0000001fff067819 */ /* 0x000fe20000011402 */
[----:B------:R-:W-:Y:S02]  /*14ed0*/  IMAD.MOV R10, RZ, RZ, -R4 ;  /* 0x000000ffff0a7224 */ /* 0x000fe400078e0a04 */
        /* <DEDUP_REMOVED lines=24> */
[----:B------:R-:W-:-:S02]  /*15060*/  IMAD.IADD R115, R119, 0x1, -R115 ;  /* 0x0000000177737824 */ /* 0x000fc400078e0a73 */
[----:B------:R-:W-:Y:S01]  /*15070*/  IMAD.IADD R5, R118, 0x1, R111 ;  /* 0x0000000176057824 */ /* 0x000fe200078e026f */
[----:B------:R3:W-:Y:S02]  /*15080*/  SHFL.IDX PT, R9, R4, 0x1, 0x1c1f ;  /* 0x003c1f0004097f89 */ /* 0x0007e400000e0000 */
[----:B------:R-:W-:Y:S02]  /*15090*/  LOP3.LUT P0, RZ, R115, 0x3, RZ, 0xc0, !PT ;  /* 0x0000000373ff7812 */ /* 0x000fe4000780c0ff */
[----:B------:R-:W-:Y:S01]  /*150a0*/  IADD3 R7, R5, 0x8, RZ ;  /* 0x0000000805077810 */ /* 0x000fe20007ffe0ff */
[----:B---3--:R-:W-:-:S05]  /*150b0*/  IMAD R4, R12, c[0x0][0x4e8], RZ ;  /* 0x00013a000c047a24 */ /* 0x008fca00078e02ff */
[----:B------:R-:W-:-:S13]  /*150c0*/  ISETP.GE.OR P1, PT, R5, R4, P0 ;  /* 0x000000040500720c */ /* 0x000fda0000726670 */
[----:B-1----:R-:W-:Y:S01]  /*150d0*/  @!P1 ST.E [R10.64], R21 ;  /* 0x000000150a009985 */ /* 0x002fe2000c101906 */
[----:B------:R-:W-:-:S03]  /*150e0*/  ISETP.GE.AND P1, PT, R7, R4, PT ;  /* 0x000000040700720c */ /* 0x000fc60003f26270 */
[----:B------:R-:W1:Y:S01]  /*150f0*/  SHFL.IDX PT, R8, R8, 0x1, 0x1c1f ;  /* 0x003c1f0008087f89 */ /* 0x000e6200000e0000 */
[----:B------:R-:W-:-:S13]  /*15100*/  ISETP.GE.OR P0, PT, R7, R4, P0 ;  /* 0x000000040700720c */ /* 0x000fda0000706670 */
[----:B-1----:R1:W-:Y:S01]  /*15110*/  @!P0 ST.E [R8.64], R20 ;  /* 0x0000001408008985 */ /* 0x0023e2000c101906 */
[----:B------:R-:W-:Y:S02]  /*15120*/  ISETP.GE.AND P0, PT, R5, R4, PT ;  /* 0x000000040500720c */ /* 0x000fe40003f06270 */
[----:B--2---:R-:W-:-:S04]  /*15130*/  LOP3.LUT R15, R15, 0xfffffffd, RZ, 0xc0, !PT ;  /* 0xfffffffd0f0f7812 */ /* 0x004fc800078ec0ff */
[----:B------:R-:W-:-:S05]  /*15140*/  @P1 LOP3.LUT R15, R15, 0x2, RZ, 0xfc, !PT ;  /* 0x000000020f0f1812 */ /* 0x000fca00078efcff */
[----:B------:R1:W-:Y:S01]  /*15150*/  STL [R1+0x1c], R15 ;  /* 0x00001c0f01007387 */ /* 0x0003e20000100800 */
[----:B------:R-:W-:Y:S05]  /*15160*/  @P2 BRA `(.L_x_1721) ;  /* 0x00000b1000002947 */ /* 0x000fea0003800000 */
[----:B-1----:R-:W2:Y:S01]  /*15170*/  LDL R15, [R1+0x90] ;  /* 0x00009000010f7983 */ /* 0x002ea20000100800 */
[----:B------:R-:W-:Y:S01]  /*15180*/  IMAD R3, R6, c[0x0][0x3a0], RZ ;  /* 0x0000e80006037a24 */ /* 0x000fe200078e02ff */
[----:B------:R-:W-:Y:S01]  /*15190*/  SHF.R.S32.HI R8, RZ, 0x1f, R0 ;  /* 0x0000001fff087819 */ /* 0x000fe20000011400 */
        /* <DEDUP_REMOVED lines=28> */
[----:B--2---:R-:W-:-:S04]  /*15360*/  IADD3 R5, R15, R111, RZ ;  /* 0x0000006f0f057210 */ /* 0x004fc80007ffe0ff */
        /* <DEDUP_REMOVED lines=12> */
[----:B------:R-:W-:Y:S02]  /*15430*/  IADD3 R7, R9, R111, RZ ;  /* 0x0000006f09077210 */ /* 0x000fe40007ffe0ff */
        /* <DEDUP_REMOVED lines=9> */
.L_x_1789:
[----:B------:R-:W-:Y:S05]  /*154d0*/  BRA.DIV ~URZ, `(.L_x_1723) ;  /* 0x00004c327f007947 */ /* 0x000fea000b800000 */
[----:B------:R3:W4:Y:S02]  /*154e0*/  SHFL.IDX PT, R0, R15, RZ, 0x181f ;  /* 0x00181fff0f007589 */ /* 0x00072400000e0000 */
.L_x_1790:
[----:B------:R-:W-:Y:S01]  /*154f0*/  ISETP.GE.AND P0, PT, R7, R4, PT ;  /* 0x000000040700720c */ /* 0x000fe20003f06270 */
[----:B------:R-:W-:-:S12]  /*15500*/  BSSY B0, `(.L_x_1724) ;  /* 0x0000019000007945 */ /* 0x000fd80003800000 */
        /* <DEDUP_REMOVED lines=24> */
.L_x_1725:
[----:B------:R-:W-:Y:S05]  /*15690*/  BSYNC B0 ;  /* 0x0000000000007941 */ /* 0x000fea0003800000 */
.L_x_1724:
[----:B------:R-:W-:Y:S05]  /*156a0*/  BRA.DIV ~URZ, `(.L_x_1726) ;  /* 0x00004ac27f007947 */ /* 0x000fea000b800000 */
[----:B--2---:R2:W1:Y:S04]  /*156b0*/  SHFL.IDX PT, R6, R14, 0x1, 0x181f ;  /* 0x00381f000e067f89 */ /* 0x00446800000e0000 */
[----:B----4-:R2:W4:Y:S02]  /*156c0*/  SHFL.IDX PT, R0, R15, 0x1, 0x181f ;  /* 0x00381f000f007f89 */ /* 0x01052400000e0000 */
.L_x_1791:
        /* <DEDUP_REMOVED lines=27> */
.L_x_1728:
[----:B------:R-:W-:Y:S05]  /*15880*/  BSYNC B0 ;  /* 0x0000000000007941 */ /* 0x000fea0003800000 */
.L_x_1727:
[----:B------:R-:W-:Y:S05]  /*15890*/  BRA.DIV ~URZ, `(.L_x_1729) ;  /* 0x000049927f007947 */ /* 0x000fea000b800000 */
[----:B-1----:R1:W2:Y:S02]  /*158a0*/  SHFL.IDX PT, R6, R14, 0x2, 0x181f ;  /* 0x00581f000e067f89 */ /* 0x0022a400000e0000 */
.L_x_1792:
[----:B------:R-:W-:Y:S05]  /*158b0*/  BRA.DIV ~URZ, `(.L_x_1730) ;  /* 0x000049e27f007947 */ /* 0x000fea000b800000 */
[----:B----4-:R4:W1:Y:S02]  /*158c0*/  SHFL.IDX PT, R0, R15, 0x2, 0x181f ;  /* 0x00581f000f007f89 */ /* 0x01086400000e0000 */
.L_x_1793:
        /* <DEDUP_REMOVED lines=27> */
.L_x_1732:
[----:B------:R-:W-:Y:S05]  /*15a80*/  BSYNC B0 ;  /* 0x0000000000007941 */ /* 0x000fea0003800000 */
.L_x_1731:
[----:B------:R-:W-:Y:S05]  /*15a90*/  BRA.DIV ~URZ, `(.L_x_1733) ;  /* 0x000048627f007947 */ /* 0x000fea000b800000 */
[----:B--2---:R2:W3:Y:S04]  /*15aa0*/  SHFL.IDX PT, R6, R14, 0x3, 0x181f ;  /* 0x00781f000e067f89 */ /* 0x0044e800000e0000 */
[----:B-1----:R2:W1:Y:S02]  /*15ab0*/  SHFL.IDX PT, R0, R15, 0x3, 0x181f ;  /* 0x00781f000f007f89 */ /* 0x00246400000e0000 */
.L_x_1794:
        /* <DEDUP_REMOVED lines=8> */
[----:B------:R-:W3:Y:S01]  /*15b40*/  LDL R10, [R1+0x40] ;  /* 0x00004000010a7983 */ /* 0x000ee20000100800 */
[----:B-----5:R-:W-:-:S02]  /*15b50*/  ISETP.GE.AND P2, PT, R16, c[0x0][0x3c8], PT ;  /* 0x0000f20010007a0c */ /* 0x020fc40003f46270 */
[----:B--2---:R-:W-:Y:S02]  /*15b60*/  ISETP.GE.AND P1, PT, R13, c[0x0][0x3c8], PT ;  /* 0x0000f2000d007a0c */ /* 0x004fe40003f26270 */
[----:B----4-:R-:W-:-:S09]  /*15b70*/  ISETP.GE.AND P0, PT, R11, c[0x0][0x3c8], PT ;  /* 0x0000f2000b007a0c */ /* 0x010fd20003f06270 */
[CC--:B-1----:R-:W-:Y:S02]  /*15b80*/  @!P2 LEA R8, P5, R16.reuse, R0.reuse, 0x1 ;  /* 0x000000001008a211 */ /* 0x0c2fe400078a08ff */
[----:B------:R-:W-:Y:S02]  /*15b90*/  @!P1 LEA R4, P4, R13, R0, 0x1 ;  /* 0x000000000d049211 */ /* 0x000fe400078808ff */
[----:B------:R-:W-:Y:S02]  /*15ba0*/  @!P2 LEA.HI.X R9, R16, R6, R17, 0x1, P5 ;  /* 0x000000061009a211 */ /* 0x000fe400028f0c11 */
[----:B------:R-:W-:Y:S02]  /*15bb0*/  @!P0 LEA R2, P3, R11, R0, 0x1 ;  /* 0x000000000b028211 */ /* 0x000fe400078608ff */
[-C--:B---3--:R-:W-:Y:S02]  /*15bc0*/  @!P1 LEA.HI.X R5, R13, R6.reuse, R14, 0x1, P4 ;  /* 0x000000060d059211 */ /* 0x088fe400020f0c0e */
        /* <DEDUP_REMOVED lines=11> */
.L_x_1721:
        /* <DEDUP_REMOVED lines=34> */
.L_x_1795:
[----:B------:R-:W-:Y:S05]  /*15ea0*/  BRA.DIV ~URZ, `(.L_x_1736) ;  /* 0x000045827f007947 */ /* 0x000fea000b800000 */
[----:B------:R3:W4:Y:S02]  /*15eb0*/  SHFL.IDX PT, R0, R19, RZ, 0x1c1f ;  /* 0x001c1fff13007589 */ /* 0x00072400000e0000 */
.L_x_1796:
        /* <DEDUP_REMOVED lines=11> */
[----:B-----5:R-:W-:-:S02]  /*15f70*/  ISETP.GE.AND P1, PT, R115, c[0x0][0x3c8], PT ;  /* 0x0000f20073007a0c */ /* 0x020fc40003f26270 */
[----:B---3--:R-:W-:-:S11]  /*15f80*/  ISETP.GE.AND P0, PT, R13, c[0x0][0x3c8], PT ;  /* 0x0000f2000d007a0c */ /* 0x008fd60003f06270 */
[-C--:B------:R-:W-:Y:S02]  /*15f90*/  @!P1 LEA R8, P2, R115, R0.reuse, 0x2 ;  /* 0x0000000073089211 */ /* 0x080fe400078410ff */
[----:B------:R-:W-:Y:S02]  /*15fa0*/  @!P0 LEA R6, P5, R13, R0, 0x2 ;  /* 0x000000000d068211 */ /* 0x000fe400078a10ff */
[-C--:B----4-:R-:W-:Y:S02]  /*15fb0*/  @!P1 LEA.HI.X R9, R115, R4.reuse, R10, 0x2, P2 ;  /* 0x0000000473099211 */ /* 0x090fe400010f140a */
[----:B--2---:R-:W-:-:S03]  /*15fc0*/  @!P0 LEA.HI.X R7, R13, R4, R14, 0x2, P5 ;  /* 0x000000040d078211 */ /* 0x004fc600028f140e */
[----:B------:R2:W-:Y:S04]  /*15fd0*/  @!P1 ST.E.64 [R8.64], R24 ;  /* 0x0000001808009985 */ /* 0x0005e8000c101b06 */
[----:B------:R3:W-:Y:S04]  /*15fe0*/  @!P0 ST.E.64 [R6.64], R22 ;  /* 0x0000001606008985 */ /* 0x0007e8000c101b06 */
[----:B--2---:R-:W2:Y:S04]  /*15ff0*/  LDL R24, [R1+0x84] ;  /* 0x0000840001187983 */ /* 0x004ea80000100800 */
[----:B---3--:R-:W3:Y:S04]  /*16000*/  LDL R22, [R1+0x80] ;  /* 0x0000800001167983 */ /* 0x008ee80000100800 */
[----:B------:R-:W4:Y:S04]  /*16010*/  LDL R25, [R1+0x9c] ;  /* 0x00009c0001197983 */ /* 0x000f280000100800 */
[----:B------:R-:W5:Y:S01]  /*16020*/  LDL R23, [R1+0x98] ;  /* 0x0000980001177983 */ /* 0x000f620000100800 */
[----:B------:R-:W-:-:S04]  /*16030*/  IADD3 R2, R115, 0x18, RZ ;  /* 0x0000001873027810 */ /* 0x000fc80007ffe0ff */
[----:B------:R-:W-:Y:S02]  /*16040*/  ISETP.GE.AND P3, PT, R2, c[0x0][0x3c8], PT ;  /* 0x0000f20002007a0c */ /* 0x000fe40003f66270 */
[----:B------:R-:W-:Y:S02]  /*16050*/  ISETP.GE.AND P4, PT, R12, c[0x0][0x3c8], PT ;  /* 0x0000f2000c007a0c */ /* 0x000fe40003f86270 */
[----:B------:R-:W-:Y:S02]  /*16060*/  SHF.R.S32.HI R3, RZ, 0x1f, R2 ;  /* 0x0000001fff037819 */ /* 0x000fe40000011402 */
[----:B------:R-:W-:-:S07]  /*16070*/  IADD3 R5, R115, 0x20, RZ ;  /* 0x0000002073057810 */ /* 0x000fce0007ffe0ff */
[C---:B------:R-:W-:Y:S02]  /*16080*/  @!P3 LEA R10, P2, R2.reuse, R0, 0x2 ;  /* 0x00000000020ab211 */ /* 0x040fe400078410ff */
[----:B------:R-:W-:Y:S02]  /*16090*/  ISETP.GE.AND P6, PT, R5, c[0x0][0x3c8], PT ;  /* 0x0000f20005007a0c */ /* 0x000fe40003fc6270 */
[----:B------:R-:W-:Y:S02]  /*160a0*/  @!P3 LEA.HI.X R11, R2, R4, R3, 0x2, P2 ;  /* 0x00000004020bb211 */ /* 0x000fe400010f1403 */
[----:B------:R-:W-:Y:S02]  /*160b0*/  IADD3 R3, R115, 0x28, RZ ;  /* 0x0000002873037810 */ /* 0x000fe40007ffe0ff */
[----:B------:R-:W-:Y:S02]  /*160c0*/  SHF.R.S32.HI R6, RZ, 0x1f, R12 ;  /* 0x0000001fff067819 */ /* 0x000fe4000001140c */
[----:B------:R-:W-:-:S02]  /*160d0*/  ISETP.GE.AND P5, PT, R3, c[0x0][0x3c8], PT ;  /* 0x0000f20003007a0c */ /* 0x000fc40003fa6270 */
[C---:B------:R-:W-:Y:S02]  /*160e0*/  @!P4 LEA R8, P0, R12.reuse, R0, 0x2 ;  /* 0x000000000c08c211 */ /* 0x040fe400078010ff */
[----:B------:R-:W-:Y:S02]  /*160f0*/  IADD3 R2, R115, 0x30, RZ ;  /* 0x0000003073027810 */ /* 0x000fe40007ffe0ff */
[----:B------:R-:W-:Y:S02]  /*16100*/  @!P4 LEA.HI.X R9, R12, R4, R6, 0x2, P0 ;  /* 0x000000040c09c211 */ /* 0x000fe400000f1406 */
[----:B------:R-:W-:Y:S02]  /*16110*/  ISETP.GE.AND P2, PT, R2, c[0x0][0x3c8], PT ;  /* 0x0000f20002007a0c */ /* 0x000fe40003f46270 */
[----:B------:R-:W-:Y:S02]  /*16120*/  SHF.R.S32.HI R7, RZ, 0x1f, R5 ;  /* 0x0000001fff077819 */ /* 0x000fe40000011405 */
[----:B------:R-:W-:-:S02]  /*16130*/  @!P6 LEA R16, P0, R5, R0, 0x2 ;  /* 0x000000000510e211 */ /* 0x000fc400078010ff */
[----:B------:R-:W-:Y:S01]  /*16140*/  IADD3 R6, R115, 0x38, RZ ;  /* 0x0000003873067810 */ /* 0x000fe20007ffe0ff */
[----:B------:R1:W-:Y:S01]  /*16150*/  @!P4 ST.E.64 [R8.64], R28 ;  /* 0x0000001c0800c985 */ /* 0x0003e2000c101b06 */
[----:B------:R-:W-:Y:S02]  /*16160*/  @!P6 LEA.HI.X R17, R5, R4, R7, 0x2, P0 ;  /* 0x000000040511e211 */ /* 0x000fe400000f1407 */
[----:B------:R-:W-:Y:S01]  /*16170*/  ISETP.GE.AND P4, PT, R6, c[0x0][0x3c8], PT ;  /* 0x0000f20006007a0c */ /* 0x000fe20003f86270 */
[----:B------:R1:W-:Y:S01]  /*16180*/  @!P3 ST.E.64 [R10.64], R26 ;  /* 0x0000001a0a00b985 */ /* 0x0003e2000c101b06 */
[----:B------:R-:W-:Y:S02]  /*16190*/  IADD3 R5, R115, 0x40, RZ ;  /* 0x0000004073057810 */ /* 0x000fe40007ffe0ff */
[----:B------:R-:W-:Y:S02]  /*161a0*/  SHF.R.S32.HI R7, RZ, 0x1f, R2 ;  /* 0x0000001fff077819 */ /* 0x000fe40000011402 */
[----:B------:R-:W-:-:S04]  /*161b0*/  @!P2 LEA R14, P0, R2, R0, 0x2 ;  /* 0x00000000020ea211 */ /* 0x000fc800078010ff */
[----:B------:R-:W-:-:S03]  /*161c0*/  @!P2 LEA.HI.X R15, R2, R4, R7, 0x2, P0 ;  /* 0x00000004020fa211 */ /* 0x000fc600000f1407 */
[-C--:B------:R-:W-:Y:S02]  /*161d0*/  @!P4 LEA R12, P0, R6, R0.reuse, 0x2 ;  /* 0x00000000060cc211 */ /* 0x080fe400078010ff */
[----:B-1----:R-:W-:Y:S02]  /*161e0*/  SHF.R.S32.HI R8, RZ, 0x1f, R3 ;  /* 0x0000001fff087819 */ /* 0x002fe40000011403 */
[----:B------:R-:W-:-:S04]  /*161f0*/  @!P5 LEA R10, P1, R3, R0, 0x2 ;  /* 0x00000000030ad211 */ /* 0x000fc800078210ff */
[-C--:B------:R-:W-:Y:S02]  /*16200*/  @!P5 LEA.HI.X R11, R3, R4.reuse, R8, 0x2, P1 ;  /* 0x00000004030bd211 */ /* 0x080fe400008f1408 */
[----:B------:R-:W-:Y:S02]  /*16210*/  ISETP.GE.AND P1, PT, R5, c[0x0][0x3c8], PT ;  /* 0x0000f20005007a0c */ /* 0x000fe40003f26270 */
[----:B------:R-:W-:Y:S02]  /*16220*/  SHF.R.S32.HI R3, RZ, 0x1f, R6 ;  /* 0x0000001fff037819 */ /* 0x000fe40000011406 */
[----:B------:R-:W-:Y:S02]  /*16230*/  IADD3 R2, R115, 0x48, RZ ;  /* 0x0000004873027810 */ /* 0x000fe40007ffe0ff */
[----:B------:R-:W-:Y:S02]  /*16240*/  @!P4 LEA.HI.X R13, R6, R4, R3, 0x2, P0 ;  /* 0x00000004060dc211 */ /* 0x000fe400000f1403 */
[----:B------:R-:W-:Y:S01]  /*16250*/  SHF.R.S32.HI R3, RZ, 0x1f, R5 ;  /* 0x0000001fff037819 */ /* 0x000fe20000011405 */
[----:B------:R-:W-:Y:S04]  /*16260*/  @!P6 ST.E.64 [R16.64], R30 ;  /* 0x0000001e1000e985 */ /* 0x000fe8000c101b06 */
[----:B------:R-:W-:-:S02]  /*16270*/  @!P1 LEA R8, P0, R5, R0, 0x2 ;  /* 0x0000000005089211 */ /* 0x000fc400078010ff */
[----:B------:R-:W-:Y:S02]  /*16280*/  ISETP.GE.AND P6, PT, R2, c[0x0][0x3c8], PT ;  /* 0x0000f20002007a0c */ /* 0x000fe40003fc6270 */
[----:B------:R-:W-:Y:S02]  /*16290*/  @!P1 LEA.HI.X R9, R5, R4, R3, 0x2, P0 ;  /* 0x0000000405099211 */ /* 0x000fe400000f1403 */
[C---:B------:R-:W-:Y:S02]  /*162a0*/  IADD3 R5, R115.reuse, 0x50, RZ ;  /* 0x0000005073057810 */ /* 0x040fe40007ffe0ff */
[----:B------:R-:W-:Y:S02]  /*162b0*/  IADD3 R3, R115, 0x58, RZ ;  /* 0x0000005873037810 */ /* 0x000fe40007ffe0ff */
[----:B------:R-:W-:Y:S01]  /*162c0*/  ISETP.GE.AND P3, PT, R5, c[0x0][0x3c8], PT ;  /* 0x0000f20005007a0c */ /* 0x000fe20003f66270 */
[----:B------:R1:W-:Y:S04]  /*162d0*/  @!P5 ST.E.64 [R10.64], R34 ;  /* 0x000000220a00d985 */ /* 0x0003e8000c101b06 */
[----:B------:R-:W-:Y:S01]  /*162e0*/  @!P2 ST.E.64 [R14.64], R32 ;  /* 0x000000200e00a985 */ /* 0x000fe2000c101b06 */
[----:B------:R-:W-:-:S02]  /*162f0*/  ISETP.GE.AND P2, PT, R3, c[0x0][0x3c8], PT ;  /* 0x0000f20003007a0c */ /* 0x000fc40003f46270 */
[----:B------:R-:W-:Y:S02]  /*16300*/  SHF.R.S32.HI R6, RZ, 0x1f, R2 ;  /* 0x0000001fff067819 */ /* 0x000fe40000011402 */
[----:B------:R-:W-:Y:S01]  /*16310*/  IADD3 R7, R115, 0x60, RZ ;  /* 0x0000006073077810 */ /* 0x000fe20007ffe0ff */
[----:B------:R-:W-:Y:S03]  /*16320*/  @!P4 ST.E.64 [R12.64], R132 ;  /* 0x000000840c00c985 */ /* 0x000fe6000c101b06 */
[----:B------:R-:W-:Y:S01]  /*16330*/  ISETP.GE.AND P4, PT, R7, c[0x0][0x3c8], PT ;  /* 0x0000f20007007a0c */ /* 0x000fe20003f86270 */
[----:B------:R1:W-:Y:S02]  /*16340*/  @!P1 ST.E.64 [R8.64], R36 ;  /* 0x0000002408009985 */ /* 0x0003e4000c101b06 */
[----:B-1----:R-:W-:-:S04]  /*16350*/  @!P6 LEA R10, P0, R2, R0, 0x2 ;  /* 0x00000000020ae211 */ /* 0x002fc800078010ff */
[----:B------:R-:W-:Y:S02]  /*16360*/  @!P6 LEA.HI.X R11, R2, R4, R6, 0x2, P0 ;  /* 0x00000004020be211 */ /* 0x000fe400000f1406 */
[----:B------:R-:W-:Y:S02]  /*16370*/  IADD3 R2, R115, 0x68, RZ ;  /* 0x0000006873027810 */ /* 0x000fe40007ffe0ff */
[----:B------:R-:W-:Y:S02]  /*16380*/  SHF.R.S32.HI R6, RZ, 0x1f, R3 ;  /* 0x0000001fff067819 */ /* 0x000fe40000011403 */
[----:B------:R-:W-:Y:S02]  /*16390*/  SHF.R.S32.HI R9, RZ, 0x1f, R5 ;  /* 0x0000001fff097819 */ /* 0x000fe40000011405 */
[-C--:B------:R-:W-:Y:S02]  /*163a0*/  @!P3 LEA R8, P1, R5, R0.reuse, 0x2 ;  /* 0x000000000508b211 */ /* 0x080fe400078210ff */
[----:B------:R-:W-:-:S02]  /*163b0*/  @!P2 LEA R14, P0, R3, R0, 0x2 ;  /* 0x00000000030ea211 */ /* 0x000fc400078010ff */
[-C--:B------:R-:W-:Y:S02]  /*163c0*/  @!P3 LEA.HI.X R9, R5, R4.reuse, R9, 0x2, P1 ;  /* 0x000000040509b211 */ /* 0x080fe400008f1409 */
[----:B------:R-:W-:Y:S02]  /*163d0*/  ISETP.GE.AND P1, PT, R2, c[0x0][0x3c8], PT ;  /* 0x0000f20002007a0c */ /* 0x000fe40003f26270 */
[----:B------:R-:W-:Y:S02]  /*163e0*/  @!P2 LEA.HI.X R15, R3, R4, R6, 0x2, P0 ;  /* 0x00000004030fa211 */ /* 0x000fe400000f1406 */
[----:B------:R-:W-:Y:S02]  /*163f0*/  IADD3 R6, R115, 0x70, RZ ;  /* 0x0000007073067810 */ /* 0x000fe40007ffe0ff */
[----:B------:R-:W-:Y:S02]  /*16400*/  SHF.R.S32.HI R3, RZ, 0x1f, R7 ;  /* 0x0000001fff037819 */ /* 0x000fe40000011407 */
[----:B------:R-:W-:-:S02]  /*16410*/  @!P4 LEA R12, P0, R7, R0, 0x2 ;  /* 0x00000000070cc211 */ /* 0x000fc400078010ff */
[----:B------:R-:W-:Y:S02]  /*16420*/  ISETP.GE.AND P5, PT, R6, c[0x0][0x3c8], PT ;  /* 0x0000f20006007a0c */ /* 0x000fe40003fa6270 */
[----:B------:R-:W-:Y:S01]  /*16430*/  IADD3 R5, R115, 0x78, RZ ;  /* 0x0000007873057810 */ /* 0x000fe20007ffe0ff */
[----:B------:R1:W-:Y:S01]  /*16440*/  @!P6 ST.E.64 [R10.64], R40 ;  /* 0x000000280a00e985 */ /* 0x0003e2000c101b06 */
[----:B------:R-:W-:Y:S02]  /*16450*/  @!P4 LEA.HI.X R13, R7, R4, R3, 0x2, P0 ;  /* 0x00000004070dc211 */ /* 0x000fe400000f1403 */
[----:B------:R-:W-:Y:S01]  /*16460*/  SHF.R.S32.HI R3, RZ, 0x1f, R2 ;  /* 0x0000001fff037819 */ /* 0x000fe20000011402 */
[----:B------:R1:W-:Y:S01]  /*16470*/  @!P3 ST.E.64 [R8.64], R134 ;  /* 0x000000860800b985 */ /* 0x0003e2000c101b06 */
[----:B------:R-:W-:-:S03]  /*16480*/  ISETP.GE.AND P3, PT, R5, c[0x0][0x3c8], PT ;  /* 0x0000f20005007a0c */ /* 0x000fc60003f66270 */
[----:B------:R1:W-:Y:S04]  /*16490*/  @!P2 ST.E.64 [R14.64], R44 ;  /* 0x0000002c0e00a985 */ /* 0x0003e8000c101b06 */
[----:B------:R-:W-:Y:S01]  /*164a0*/  @!P4 ST.E.64 [R12.64], R52 ;  /* 0x000000340c00c985 */ /* 0x000fe2000c101b06 */
[----:B-1----:R-:W-:-:S04]  /*164b0*/  @!P1 LEA R10, P0, R2, R0, 0x2 ;  /* 0x00000000020a9211 */ /* 0x002fc800078010ff */
[----:B------:R-:W-:Y:S02]  /*164c0*/  @!P1 LEA.HI.X R11, R2, R4, R3, 0x2, P0 ;  /* 0x00000004020b9211 */ /* 0x000fe400000f1403 */
[----:B------:R-:W-:Y:S02]  /*164d0*/  IADD3 R3, R115, 0x80, RZ ;  /* 0x0000008073037810 */ /* 0x000fe40007ffe0ff */
[----:B------:R-:W-:Y:S02]  /*164e0*/  SHF.R.S32.HI R2, RZ, 0x1f, R6 ;  /* 0x0000001fff027819 */ /* 0x000fe40000011406 */
[C---:B------:R-:W-:Y:S02]  /*164f0*/  @!P5 LEA R16, P0, R6.reuse, R0, 0x2 ;  /* 0x000000000610d211 */ /* 0x040fe400078010ff */
[----:B------:R-:W-:Y:S02]  /*16500*/  ISETP.GE.AND P2, PT, R3, c[0x0][0x3c8], PT ;  /* 0x0000f20003007a0c */ /* 0x000fe40003f46270 */
[----:B------:R-:W-:Y:S01]  /*16510*/  IADD3 R8, R115, 0x88, RZ ;  /* 0x0000008873087810 */ /* 0x000fe20007ffe0ff */
[----:B------:R1:W-:Y:S01]  /*16520*/  @!P1 ST.E.64 [R10.64], R48 ;  /* 0x000000300a009985 */ /* 0x0003e2000c101b06 */
[----:B------:R-:W-:-:S02]  /*16530*/  @!P5 LEA.HI.X R17, R6, R4, R2, 0x2, P0 ;  /* 0x000000040611d211 */ /* 0x000fc400000f1402 */
[----:B------:R-:W-:Y:S02]  /*16540*/  ISETP.GE.AND P6, PT, R8, c[0x0][0x3c8], PT ;  /* 0x0000f20008007a0c */ /* 0x000fe40003fc6270 */
[----:B------:R-:W-:Y:S02]  /*16550*/  SHF.R.S32.HI R6, RZ, 0x1f, R5 ;  /* 0x0000001fff067819 */ /* 0x000fe40000011405 */
[----:B------:R-:W-:Y:S02]  /*16560*/  IADD3 R2, R115, 0x90, RZ ;  /* 0x0000009073027810 */ /* 0x000fe40007ffe0ff */
[----:B------:R-:W-:Y:S02]  /*16570*/  SHF.R.S32.HI R7, RZ, 0x1f, R3 ;  /* 0x0000001fff077819 */ /* 0x000fe40000011403 */
[----:B------:R-:W-:-:S04]  /*16580*/  @!P2 LEA R14, P0, R3, R0, 0x2 ;  /* 0x00000000030ea211 */ /* 0x000fc800078010ff */
[----:B------:R-:W-:Y:S02]  /*16590*/  @!P2 LEA.HI.X R15, R3, R4, R7, 0x2, P0 ;  /* 0x00000004030fa211 */ /* 0x000fe400000f1407 */
[----:B-1----:R-:W-:-:S04]  /*165a0*/  @!P3 LEA R10, P1, R5, R0, 0x2 ;  /* 0x00000000050ab211 */ /* 0x002fc800078210ff */
[----:B------:R-:W-:Y:S02]  /*165b0*/  @!P3 LEA.HI.X R11, R5, R4, R6, 0x2, P1 ;  /* 0x00000004050bb211 */ /* 0x000fe400008f1406 */
[----:B------:R-:W-:Y:S02]  /*165c0*/  ISETP.GE.AND P1, PT, R2, c[0x0][0x3c8], PT ;  /* 0x0000f20002007a0c */ /* 0x000fe40003f26270 */
[----:B------:R-:W-:Y:S02]  /*165d0*/  SHF.R.S32.HI R3, RZ, 0x1f, R8 ;  /* 0x0000001fff037819 */ /* 0x000fe40000011408 */
[C---:B------:R-:W-:Y:S02]  /*165e0*/  @!P6 LEA R12, P0, R8.reuse, R0, 0x2 ;  /* 0x00000000080ce211 */ /* 0x040fe400078010ff */
[----:B------:R-:W-:Y:S01]  /*165f0*/  IADD3 R7, R115, 0x98, RZ ;  /* 0x0000009873077810 */ /* 0x000fe20007ffe0ff */
[----:B------:R-:W-:Y:S01]  /*16600*/  @!P5 ST.E.64 [R16.64], R56 ;  /* 0x000000381000d985 */ /* 0x000fe2000c101b06 */
[----:B------:R-:W-:-:S02]  /*16610*/  @!P6 LEA.HI.X R13, R8, R4, R3, 0x2, P0 ;  /* 0x00000004080de211 */ /* 0x000fc400000f1403 */
[----:B------:R-:W-:Y:S02]  /*16620*/  ISETP.GE.AND P5, PT, R7, c[0x0][0x3c8], PT ;  /* 0x0000f20007007a0c */ /* 0x000fe40003fa6270 */
[----:B------:R-:W-:Y:S02]  /*16630*/  SHF.R.S32.HI R3, RZ, 0x1f, R2 ;  /* 0x0000001fff037819 */ /* 0x000fe40000011402 */
[C---:B------:R-:W-:Y:S02]  /*16640*/  @!P1 LEA R8, P0, R2.reuse, R0, 0x2 ;  /* 0x0000000002089211 */ /* 0x040fe400078010ff */
[C---:B------:R-:W-:Y:S02]  /*16650*/  IADD3 R6, R115.reuse, 0xa0, RZ ;  /* 0x000000a073067810 */ /* 0x040fe40007ffe0ff */
[----:B------:R-:W-:Y:S01]  /*16660*/  IADD3 R5, R115, 0xa8, RZ ;  /* 0x000000a873057810 */ /* 0x000fe20007ffe0ff */
[----:B------:R1:W-:Y:S01]  /*16670*/  @!P3 ST.E.64 [R10.64], R64 ;  /* 0x000000400a00b985 */ /* 0x0003e2000c101b06 */
[----:B------:R-:W-:-:S02]  /*16680*/  @!P1 LEA.HI.X R9, R2, R4, R3, 0x2, P0 ;  /* 0x0000000402099211 */ /* 0x000fc400000f1403 */
[----:B------:R-:W-:Y:S02]  /*16690*/  ISETP.GE.AND P3, PT, R6, c[0x0][0x3c8], PT ;  /* 0x0000f20006007a0c */ /* 0x000fe40003f66270 */
[----:B------:R-:W-:Y:S02]  /*166a0*/  ISETP.GE.AND P4, PT, R5, c[0x0][0x3c8], PT ;  /* 0x0000f20005007a0c */ /* 0x000fe40003f86270 */
[----:B------:R-:W-:Y:S01]  /*166b0*/  IADD3 R3, R115, 0xb0, RZ ;  /* 0x000000b073037810 */ /* 0x000fe20007ffe0ff */
[----:B------:R2:W-:Y:S04]  /*166c0*/  @!P2 ST.E.64 [R14.64], R60 ;  /* 0x0000003c0e00a985 */ /* 0x0005e8000c101b06 */
[----:B------:R-:W-:Y:S01]  /*166d0*/  @!P6 ST.E.64 [R12.64], R72 ;  /* 0x000000480c00e985 */ /* 0x000fe2000c101b06 */
[----:B------:R-:W-:-:S02]  /*166e0*/  ISETP.GE.AND P6, PT, R3, c[0x0][0x3c8], PT ;  /* 0x0000f20003007a0c */ /* 0x000fc40003fc6270 */
[----:B------:R-:W-:Y:S01]  /*166f0*/  SHF.R.S32.HI R2, RZ, 0x1f, R7 ;  /* 0x0000001fff027819 */ /* 0x000fe20000011407 */
[----:B------:R3:W-:Y:S01]  /*16700*/  @!P1 ST.E.64 [R8.64], R68 ;  /* 0x0000004408009985 */ /* 0x0007e2000c101b06 */
[-C--:B-1----:R-:W-:Y:S02]  /*16710*/  @!P3 LEA R10, P1, R6, R0.reuse, 0x2 ;  /* 0x00000000060ab211 */ /* 0x082fe400078210ff */
[----:B--2---:R-:W-:-:S04]  /*16720*/  @!P5 LEA R14, P0, R7, R0, 0x2 ;  /* 0x00000000070ed211 */ /* 0x004fc800078010ff */
[----:B------:R-:W-:Y:S02]  /*16730*/  @!P5 LEA.HI.X R15, R7, R4, R2, 0x2, P0 ;  /* 0x00000004070fd211 */ /* 0x000fe400000f1402 */
[----:B------:R-:W-:Y:S02]  /*16740*/  SHF.R.S32.HI R7, RZ, 0x1f, R5 ;  /* 0x0000001fff077819 */ /* 0x000fe40000011405 */
[----:B---3--:R-:W-:Y:S02]  /*16750*/  SHF.R.S32.HI R8, RZ, 0x1f, R6 ;  /* 0x0000001fff087819 */ /* 0x008fe40000011406 */
[----:B------:R-:W-:Y:S02]  /*16760*/  @!P4 LEA R12, P0, R5, R0, 0x2 ;  /* 0x00000000050cc211 */ /* 0x000fe400078010ff */
[----:B------:R-:W-:Y:S02]  /*16770*/  IADD3 R2, R115, 0xb8, RZ ;  /* 0x000000b873027810 */ /* 0x000fe40007ffe0ff */
[----:B------:R-:W-:-:S02]  /*16780*/  @!P3 LEA.HI.X R11, R6, R4, R8, 0x2, P1 ;  /* 0x00000004060bb211 */ /* 0x000fc400008f1408 */
[----:B------:R-:W-:Y:S02]  /*16790*/  @!P4 LEA.HI.X R13, R5, R4, R7, 0x2, P0 ;  /* 0x00000004050dc211 */ /* 0x000fe400000f1407 */
[----:B------:R-:W-:Y:S02]  /*167a0*/  ISETP.GE.AND P1, PT, R2, c[0x0][0x3c8], PT ;  /* 0x0000f20002007a0c */ /* 0x000fe40003f26270 */
[----:B------:R-:W-:Y:S02]  /*167b0*/  SHF.R.S32.HI R5, RZ, 0x1f, R3 ;  /* 0x0000001fff057819 */ /* 0x000fe40000011403 */
[----:B------:R-:W-:-:S04]  /*167c0*/  @!P6 LEA R8, P0, R3, R0, 0x2 ;  /* 0x000000000308e211 */ /* 0x000fc800078010ff */
[----:B------:R-:W-:Y:S02]  /*167d0*/  @!P6 LEA.HI.X R9, R3, R4, R5, 0x2, P0 ;  /* 0x000000040309e211 */ /* 0x000fe400000f1405 */
[----:B------:R-:W-:Y:S01]  /*167e0*/  IADD3 R3, R115, 0xc0, RZ ;  /* 0x000000c073037810 */ /* 0x000fe20007ffe0ff */
[----:B------:R1:W-:Y:S03]  /*167f0*/  @!P5 ST.E.64 [R14.64], R76 ;  /* 0x0000004c0e00d985 */ /* 0x0003e6000c101b06 */
[----:B------:R-:W-:Y:S02]  /*16800*/  ISETP.GE.AND P2, PT, R3, c[0x0][0x3c8], PT ;  /* 0x0000f20003007a0c */ /* 0x000fe40003f46270 */
[----:B------:R-:W-:Y:S02]  /*16810*/  SHF.R.S32.HI R5, RZ, 0x1f, R2 ;  /* 0x0000001fff057819 */ /* 0x000fe40000011402 */
[----:B------:R-:W-:Y:S01]  /*16820*/  IADD3 R6, R115, 0xc8, RZ ;  /* 0x000000c873067810 */ /* 0x000fe20007ffe0ff */
[----:B------:R-:W-:Y:S01]  /*16830*/  @!P3 ST.E.64 [R10.64], R136 ;  /* 0x000000880a00b985 */ /* 0x000fe2000c101b06 */
[----:B------:R-:W-:-:S03]  /*16840*/  SHF.R.S32.HI R7, RZ, 0x1f, R3 ;  /* 0x0000001fff077819 */ /* 0x000fc60000011403 */
[----:B------:R2:W-:Y:S04]  /*16850*/  @!P4 ST.E.64 [R12.64], R80 ;  /* 0x000000500c00c985 */ /* 0x0005e8000c101b06 */
[----:B------:R3:W-:Y:S01]  /*16860*/  @!P6 ST.E.64 [R8.64], R88 ;  /* 0x000000580800e985 */ /* 0x0007e2000c101b06 */
[----:B-1----:R-:W-:-:S04]  /*16870*/  @!P1 LEA R14, P0, R2, R0, 0x2 ;  /* 0x00000000020e9211 */ /* 0x002fc800078010ff */
[----:B------:R-:W-:Y:S02]  /*16880*/  @!P1 LEA.HI.X R15, R2, R4, R5, 0x2, P0 ;  /* 0x00000004020f9211 */ /* 0x000fe400000f1405 */
[----:B------:R-:W-:Y:S02]  /*16890*/  IADD3 R5, R115, 0xd0, RZ ;  /* 0x000000d073057810 */ /* 0x000fe40007ffe0ff */
[----:B------:R-:W-:Y:S02]  /*168a0*/  ISETP.GE.AND P1, PT, R6, c[0x0][0x3c8], PT ;  /* 0x0000f20006007a0c */ /* 0x000fe40003f26270 */
[----:B------:R-:W-:Y:S02]  /*168b0*/  ISETP.GE.AND P5, PT, R5, c[0x0][0x3c8], PT ;  /* 0x0000f20005007a0c */ /* 0x000fe40003fa6270 */
[----:B--2---:R-:W-:Y:S02]  /*168c0*/  @!P2 LEA R12, P0, R3, R0, 0x2 ;  /* 0x00000000030ca211 */ /* 0x004fe400078010ff */
[----:B------:R-:W-:-:S02]  /*168d0*/  ISETP.GE.AND P6, PT, R2, c[0x0][0x3c8], PT ;  /* 0x0000f20002007a0c */ /* 0x000fc40003fc6270 */
[----:B------:R-:W-:Y:S02]  /*168e0*/  @!P2 LEA.HI.X R13, R3, R4, R7, 0x2, P0 ;  /* 0x00000004030da211 */ /* 0x000fe400000f1407 */
[----:B------:R-:W-:-:S04]  /*168f0*/  IADD3 R3, R115, 0xd8, RZ ;  /* 0x000000d873037810 */ /* 0x000fc80007ffe0ff */
[----:B------:R-:W-:Y:S02]  /*16900*/  ISETP.GE.AND P4, PT, R3, c[0x0][0x3c8], PT ;  /* 0x0000f20003007a0c */ /* 0x000fe40003f86270 */
[----:B---3--:R-:W-:Y:S02]  /*16910*/  SHF.R.S32.HI R9, RZ, 0x1f, R6 ;  /* 0x0000001fff097819 */ /* 0x008fe40000011406 */
[CC--:B------:R-:W-:Y:S02]  /*16920*/  @!P1 LEA R8, P0, R6.reuse, R0.reuse, 0x2 ;  /* 0x0000000006089211 */ /* 0x0c0fe400078010ff */
[----:B------:R-:W-:Y:S02]  /*16930*/  SHF.R.S32.HI R7, RZ, 0x1f, R5 ;  /* 0x0000001fff077819 */ /* 0x000fe40000011405 */
[----:B------:R-:W-:Y:S01]  /*16940*/  @!P5 LEA R10, P3, R5, R0, 0x2 ;  /* 0x00000000050ad211 */ /* 0x000fe200078610ff */
[----:B------:R-:W-:Y:S01]  /*16950*/  @!P6 ST.E.64 [R14.64], R144 ;  /* 0x000000900e00e985 */ /* 0x000fe2000c101b06 */
[----:B------:R-:W-:-:S02]  /*16960*/  @!P1 LEA.HI.X R9, R6, R4, R9, 0x2, P0 ;  /* 0x0000000406099211 */ /* 0x000fc400000f1409 */
[----:B------:R-:W-:Y:S01]  /*16970*/  @!P5 LEA.HI.X R11, R5, R4, R7, 0x2, P3 ;  /* 0x00000004050bd211 */ /* 0x000fe200018f1407 */
[----:B------:R-:W-:Y:S01]  /*16980*/  @!P2 ST.E.64 [R12.64], R140 ;  /* 0x0000008c0c00a985 */ /* 0x000fe2000c101b06 */
[----:B------:R-:W-:Y:S02]  /*16990*/  ISETP.GE.AND P3, PT, R111, c[0x0][0x3c8], PT ;  /* 0x0000f2006f007a0c */ /* 0x000fe40003f66270 */
[----:B------:R-:W-:Y:S01]  /*169a0*/  ISETP.GE.AND P2, PT, R24, c[0x0][0x3c8], PT ;  /* 0x0000f20018007a0c */ /* 0x000fe20003f46270 */
[----:B------:R1:W-:Y:S01]  /*169b0*/  @!P1 ST.E.64 [R8.64], R92 ;  /* 0x0000005c08009985 */ /* 0x0003e2000c101b06 */
[----:B------:R-:W-:Y:S02]  /*169c0*/  SHF.R.S32.HI R5, RZ, 0x1f, R3 ;  /* 0x0000001fff057819 */ /* 0x000fe40000011403 */
[----:B------:R-:W-:Y:S02]  /*169d0*/  @!P4 LEA R2, P6, R3, R0, 0x2 ;  /* 0x000000000302c211 */ /* 0x000fe400078c10ff */
[----:B------:R-:W-:-:S02]  /*169e0*/  ISETP.GE.AND P1, PT, R22, c[0x0][0x3c8], PT ;  /* 0x0000f20016007a0c */ /* 0x000fc40003f26270 */
[----:B------:R-:W-:Y:S02]  /*169f0*/  ISETP.GE.AND P0, PT, R20, c[0x0][0x3c8], PT ;  /* 0x0000f20014007a0c */ /* 0x000fe40003f06270 */
[----:B------:R-:W-:Y:S01]  /*16a00*/  @!P4 LEA.HI.X R3, R3, R4, R5, 0x2, P6 ;  /* 0x000000040303c211 */ /* 0x000fe200030f1405 */
[----:B------:R2:W-:Y:S04]  /*16a10*/  @!P5 ST.E.64 [R10.64], R96 ;  /* 0x000000600a00d985 */ /* 0x0005e8000c101b06 */
[----:B------:R3:W-:Y:S01]  /*16a20*/  @!P4 ST.E.64 [R2.64], R100 ;  /* 0x000000640200c985 */ /* 0x0007e2000c101b06 */
[----:B-1----:R-:W-:-:S04]  /*16a30*/  @!P2 LEA R8, P4, R24, R0, 0x2 ;  /* 0x000000001808a211 */ /* 0x002fc800078810ff */
[----:B----4-:R-:W-:Y:S02]  /*16a40*/  @!P2 LEA.HI.X R9, R24, R4, R25, 0x2, P4 ;  /* 0x000000041809a211 */ /* 0x010fe400020f1419 */
[----:B--2---:R-:W-:-:S04]  /*16a50*/  @!P3 LEA R10, P5, R111, R0, 0x2 ;  /* 0x000000006f0ab211 */ /* 0x004fc800078a10ff */
[----:B------:R-:W-:Y:S02]  /*16a60*/  @!P3 LEA.HI.X R11, R111, R4, R114, 0x2, P5 ;  /* 0x000000046f0bb211 */ /* 0x000fe400028f1472 */
[-C--:B------:R-:W-:Y:S02]  /*16a70*/  @!P1 LEA R6, P5, R22, R0.reuse, 0x2 ;  /* 0x0000000016069211 */ /* 0x080fe400078a10ff */
[----:B---3--:R-:W-:Y:S02]  /*16a80*/  @!P0 LEA R2, P4, R20, R0, 0x2 ;  /* 0x0000000014028211 */ /* 0x008fe400078810ff */
[-C--:B-----5:R-:W-:Y:S02]  /*16a90*/  @!P1 LEA.HI.X R7, R22, R4.reuse, R23, 0x2, P5 ;  /* 0x0000000416079211 */ /* 0x0a0fe400028f1417 */
[----:B------:R-:W-:Y:S01]  /*16aa0*/  @!P0 LEA.HI.X R3, R20, R4, R21, 0x2, P4 ;  /* 0x0000000414038211 */ /* 0x000fe200020f1415 */
[----:B------:R1:W-:Y:S04]  /*16ab0*/  @!P3 ST.E.64 [R10.64], R116 ;  /* 0x000000740a00b985 */ /* 0x0003e8000c101b06 */
[----:B------:R1:W-:Y:S04]  /*16ac0*/  @!P2 ST.E.64 [R8.64], R108 ;  /* 0x0000006c0800a985 */ /* 0x0003e8000c101b06 */
[----:B------:R1:W-:Y:S04]  /*16ad0*/  @!P1 ST.E.64 [R6.64], R104 ;  /* 0x0000006806009985 */ /* 0x0003e8000c101b06 */
[----:B------:R1:W-:Y:S02]  /*16ae0*/  @!P0 ST.E.64 [R2.64], R84 ;  /* 0x0000005402008985 */ /* 0x0003e4000c101b06 */
.L_x_1738:
[----:B------:R-:W-:Y:S05]  /*16af0*/  BSYNC B0 ;  /* 0x0000000000007941 */ /* 0x000fea0003800000 */
.L_x_1737:
[----:B------:R-:W-:Y:S05]  /*16b00*/  BRA.DIV ~URZ, `(.L_x_1739) ;  /* 0x000039827f007947 */ /* 0x000fea000b800000 */
[----:B--2---:R2:W1:Y:S04]  /*16b10*/  SHFL.IDX PT, R4, R18, 0x1, 0x1c1f ;  /* 0x003c1f0012047f89 */ /* 0x00446800000e0000 */
[----:B----4-:R2:W4:Y:S02]  /*16b20*/  SHFL.IDX PT, R0, R19, 0x1, 0x1c1f ;  /* 0x003c1f0013007f89 */ /* 0x01052400000e0000 */
.L_x_1797:
[----:B-1----:R-:W5:Y:S02]  /*16b30*/  LDL R2, [R1+0x1c] ;  /* 0x00001c0001027983 */ /* 0x002f640000100800 */
[----:B-----5:R-:W-:-:S13]  /*16b40*/  LOP3.LUT P0, RZ, R2, 0x2, RZ, 0xc0, !PT ;  /* 0x0000000202ff7812 */ /* 0x020fda000780c0ff */
[----:B------:R-:W-:Y:S05]  /*16b50*/  @P0 BRA `(.L_x_1734) ;  /* 0x00001bf000000947 */ /* 0x000fea0003800000 */
[----:B------:R-:W5:Y:S04]  /*16b60*/  LDL R27, [R1+0x4] ;  /* 0x00000400011b7983 */ /* 0x000f680000100800 */
[----:B--2---:R-:W2:Y:S04]  /*16b70*/  LDL R13, [R1+0x8c] ;  /* 0x00008c00010d7983 */ /* 0x004ea80000100800 */
[----:B---3--:R-:W3:Y:S04]  /*16b80*/  LDL R8, [R1+0xa8] ;  /* 0x0000a80001087983 */ /* 0x008ee80000100800 */
[----:B----4-:R-:W4:Y:S04]  /*16b90*/  LDL R12, [R1+0x78] ;  /* 0x00007800010c7983 */ /* 0x010f280000100800 */
[----:B------:R-:W3:Y:S04]  /*16ba0*/  LDL R14, [R1+0xa4] ;  /* 0x0000a400010e7983 */ /* 0x000ee80000100800 */
[----:B------:R-:W3:Y:S04]  /*16bb0*/  LDL R25, [R1+0x88] ;  /* 0x0000880001197983 */ /* 0x000ee80000100800 */
[----:B------:R-:W3:Y:S04]  /*16bc0*/  LDL R23, [R1+0x84] ;  /* 0x0000840001177983 */ /* 0x000ee80000100800 */
[----:B------:R-:W3:Y:S04]  /*16bd0*/  LDL R21, [R1+0x80] ;  /* 0x0000800001157983 */ /* 0x000ee80000100800 */
[----:B------:R-:W3:Y:S04]  /*16be0*/  LDL R26, [R1+0xa0] ;  /* 0x0000a000011a7983 */ /* 0x000ee80000100800 */
[----:B------:R-:W3:Y:S04]  /*16bf0*/  LDL R24, [R1+0x9c] ;  /* 0x00009c0001187983 */ /* 0x000ee80000100800 */
[----:B------:R-:W3:Y:S04]  /*16c00*/  LDL R22, [R1+0x98] ;  /* 0x0000980001167983 */ /* 0x000ee80000100800 */
[----:B------:R-:W3:Y:S01]  /*16c10*/  LDL R20, [R1+0x7c] ;  /* 0x00007c0001147983 */ /* 0x000ee20000100800 */
[----:B-----5:R-:W-:-:S02]  /*16c20*/  ISETP.GE.AND P0, PT, R27, c[0x0][0x3c8], PT ;  /* 0x0000f2001b007a0c */ /* 0x020fc40003f06270 */
[----:B------:R-:W-:-:S04]  /*16c30*/  IADD3 R2, R27, 0x18, RZ ;  /* 0x000000181b027810 */ /* 0x000fc80007ffe0ff */
[----:B------:R-:W-:Y:S02]  /*16c40*/  ISETP.GE.AND P5, PT, R2, c[0x0][0x3c8], PT ;  /* 0x0000f20002007a0c */ /* 0x000fe40003fa6270 */
[----:B--2---:R-:W-:-:S05]  /*16c50*/  ISETP.GE.AND P2, PT, R13, c[0x0][0x3c8], PT ;  /* 0x0000f2000d007a0c */ /* 0x004fca0003f46270 */
[C---:B------:R-:W-:Y:S02]  /*16c60*/  @!P0 LEA R6, P1, R27.reuse, R0, 0x2 ;  /* 0x000000001b068211 */ /* 0x040fe400078210ff */
[----:B----4-:R-:W-:Y:S02]  /*16c70*/  ISETP.GE.AND P4, PT, R12, c[0x0][0x3c8], PT ;  /* 0x0000f2000c007a0c */ /* 0x010fe40003f86270 */
[C---:B---3--:R-:W-:Y:S02]  /*16c80*/  @!P0 LEA.HI.X R7, R27.reuse, R4, R8, 0x2, P1 ;  /* 0x000000041b078211 */ /* 0x048fe400008f1408 */
[----:B------:R-:W-:Y:S02]  /*16c90*/  IADD3 R5, R27, 0x20, RZ ;  /* 0x000000201b057810 */ /* 0x000fe40007ffe0ff */
[----:B------:R-:W-:Y:S01]  /*16ca0*/  SHF.R.S32.HI R3, RZ, 0x1f, R2 ;  /* 0x0000001fff037819 */ /* 0x000fe20000011402 */
[----:B------:R1:W-:Y:S01]  /*16cb0*/  @!P0 ST.E.64 [R6.64], R112 ;  /* 0x0000007006008985 */ /* 0x0003e2000c101b06 */
[----:B------:R-:W-:-:S02]  /*16cc0*/  ISETP.GE.AND P3, PT, R5, c[0x0][0x3c8], PT ;  /* 0x0000f20005007a0c */ /* 0x000fc40003f66270 */
[----:B------:R-:W-:-:S04]  /*16cd0*/  @!P5 LEA R16, P1, R2, R0, 0x2 ;  /* 0x000000000210d211 */ /* 0x000fc800078210ff */
[----:B------:R-:W-:Y:S02]  /*16ce0*/  @!P5 LEA.HI.X R17, R2, R4, R3, 0x2, P1 ;  /* 0x000000040211d211 */ /* 0x000fe400008f1403 */
[----:B------:R-:W-:Y:S02]  /*16cf0*/  IADD3 R3, R27, 0x30, RZ ;  /* 0x000000301b037810 */ /* 0x000fe40007ffe0ff */
[-C--:B------:R-:W-:Y:S02]  /*16d00*/  @!P2 LEA R10, P1, R13, R0.reuse, 0x2 ;  /* 0x000000000d0aa211 */ /* 0x080fe400078210ff */
[----:B------:R-:W-:Y:S02]  /*16d10*/  @!P4 LEA R8, P0, R12, R0, 0x2 ;  /* 0x000000000c08c211 */ /* 0x000fe400078010ff */
[----:B------:R-:W-:Y:S02]  /*16d20*/  ISETP.GE.AND P5, PT, R3, c[0x0][0x3c8], PT ;  /* 0x0000f20003007a0c */ /* 0x000fe40003fa6270 */
[----:B------:R-:W-:-:S02]  /*16d30*/  @!P2 LEA.HI.X R11, R13, R4, R14, 0x2, P1 ;  /* 0x000000040d0ba211 */ /* 0x000fc400008f140e */
[----:B-1----:R-:W-:-:S04]  /*16d40*/  IADD3 R7, R27, 0x28, RZ ;  /* 0x000000281b077810 */ /* 0x002fc80007ffe0ff */
[----:B------:R-:W-:Y:S02]  /*16d50*/  ISETP.GE.AND P6, PT, R7, c[0x0][0x3c8], PT ;  /* 0x0000f20007007a0c */ /* 0x000fe40003fc6270 */
[----:B------:R-:W-:-:S04]  /*16d60*/  SHF.R.S32.HI R6, RZ, 0x1f, R12 ;  /* 0x0000001fff067819 */ /* 0x000fc8000001140c */
[----:B------:R-:W-:Y:S02]  /*16d70*/  @!P4 LEA.HI.X R9, R12, R4, R6, 0x2, P0 ;  /* 0x000000040c09c211 */ /* 0x000fe400000f1406 */
[----:B------:R-:W-:Y:S02]  /*16d80*/  SHF.R.S32.HI R12, RZ, 0x1f, R5 ;  /* 0x0000001fff0c7819 */ /* 0x000fe40000011405 */
[C---:B------:R-:W-:Y:S01]  /*16d90*/  @!P3 LEA R14, P0, R5.reuse, R0, 0x2 ;  /* 0x00000000050eb211 */ /* 0x040fe200078010ff */
[----:B------:R-:W-:Y:S01]  /*16da0*/  @!P2 ST.E.64 [R10.64], R124 ;  /* 0x0000007c0a00a985 */ /* 0x000fe2000c101b06 */
[----:B------:R-:W-:Y:S02]  /*16db0*/  ISETP.GE.AND P2, PT, R2, c[0x0][0x3c8], PT ;  /* 0x0000f20002007a0c */ /* 0x000fe40003f46270 */
[----:B------:R-:W-:Y:S01]  /*16dc0*/  @!P3 LEA.HI.X R15, R5, R4, R12, 0x2, P0 ;  /* 0x00000004050fb211 */ /* 0x000fe200000f140c */
[----:B------:R1:W-:Y:S01]  /*16dd0*/  @!P4 ST.E.64 [R8.64], R120 ;  /* 0x000000780800c985 */ /* 0x0003e2000c101b06 */
[----:B------:R-:W-:-:S02]  /*16de0*/  @!P6 LEA R12, P1, R7, R0, 0x2 ;  /* 0x00000000070ce211 */ /* 0x000fc400078210ff */
[----:B------:R-:W-:Y:S02]  /*16df0*/  IADD3 R6, R27, 0x38, RZ ;  /* 0x000000381b067810 */ /* 0x000fe40007ffe0ff */
[----:B------:R-:W-:Y:S02]  /*16e00*/  @!P5 LEA R18, P0, R3, R0, 0x2 ;  /* 0x000000000312d211 */ /* 0x000fe400078010ff */
[----:B------:R-:W-:Y:S02]  /*16e10*/  ISETP.GE.AND P3, PT, R6, c[0x0][0x3c8], PT ;  /* 0x0000f20006007a0c */ /* 0x000fe40003f66270 */
[----:B------:R-:W-:Y:S01]  /*16e20*/  IADD3 R2, R27, 0x48, RZ ;  /* 0x000000481b027810 */ /* 0x000fe20007ffe0ff */
[----:B------:R2:W-:Y:S01]  /*16e30*/  @!P2 ST.E.64 [R16.64], R128 ;  /* 0x000000801000a985 */ /* 0x0005e2000c101b06 */
[----:B------:R-:W-:Y:S02]  /*16e40*/  ISETP.GE.AND P2, PT, R5, c[0x0][0x3c8], PT ;  /* 0x0000f20005007a0c */ /* 0x000fe40003f46270 */
[----:B------:R-:W-:-:S02]  /*16e50*/  ISETP.GE.AND P4, PT, R2, c[0x0][0x3c8], PT ;  /* 0x0000f20002007a0c */ /* 0x000fc40003f86270 */
[----:B-1----:R-:W-:-:S04]  /*16e60*/  SHF.R.S32.HI R9, RZ, 0x1f, R7 ;  /* 0x0000001fff097819 */ /* 0x002fc80000011407 */
[----:B------:R-:W-:Y:S02]  /*16e70*/  @!P6 LEA.HI.X R13, R7, R4, R9, 0x2, P1 ;  /* 0x00000004070de211 */ /* 0x000fe400008f1409 */
[----:B------:R-:W-:Y:S02]  /*16e80*/  ISETP.GE.AND P1, PT, R3, c[0x0][0x3c8], PT ;  /* 0x0000f20003007a0c */ /* 0x000fe40003f26270 */
[----:B------:R-:W-:-:S04]  /*16e90*/  IADD3 R8, R27, 0x40, RZ ;  /* 0x000000401b087810 */ /* 0x000fc80007ffe0ff */
[----:B------:R-:W-:Y:S02]  /*16ea0*/  ISETP.GE.AND P5, PT, R8, c[0x0][0x3c8], PT ;  /* 0x0000f20008007a0c */ /* 0x000fe40003fa6270 */
[----:B------:R-:W-:-:S05]  /*16eb0*/  SHF.R.S32.HI R10, RZ, 0x1f, R3 ;  /* 0x0000001fff0a7819 */ /* 0x000fca0000011403 */
[----:B------:R-:W-:Y:S02]  /*16ec0*/  @!P1 LEA.HI.X R19, R3, R4, R10, 0x2, P0 ;  /* 0x0000000403139211 */ /* 0x000fe400000f140a */
[----:B------:R-:W-:Y:S02]  /*16ed0*/  SHF.R.S32.HI R3, RZ, 0x1f, R6 ;  /* 0x0000001fff037819 */ /* 0x000fe40000011406 */
[C---:B------:R-:W-:Y:S02]  /*16ee0*/  @!P3 LEA R10, P0, R6.reuse, R0, 0x2 ;  /* 0x00000000060ab211 */ /* 0x040fe400078010ff */
[----:B------:R-:W-:Y:S02]  /*16ef0*/  IADD3 R5, R27, 0x50, RZ ;  /* 0x000000501b057810 */ /* 0x000fe40007ffe0ff */
[----:B------:R-:W-:Y:S02]  /*16f00*/  @!P3 LEA.HI.X R11, R6, R4, R3, 0x2, P0 ;  /* 0x00000004060bb211 */ /* 0x000fe400000f1403 */
[----:B------:R-:W-:-:S02]  /*16f10*/  SHF.R.S32.HI R3, RZ, 0x1f, R8 ;  /* 0x0000001fff037819 */ /* 0x000fc40000011408 */
[C---:B--2---:R-:W-:Y:S01]  /*16f20*/  @!P5 LEA R16, P0, R8.reuse, R0, 0x2 ;  /* 0x000000000810d211 */ /* 0x044fe200078010ff */
[----:B------:R-:W-:Y:S01]  /*16f30*/  @!P2 ST.E.64 [R14.64], R142 ;  /* 0x0000008e0e00a985 */ /* 0x000fe2000c101b06 */
[----:B------:R-:W-:Y:S02]  /*16f40*/  ISETP.GE.AND P2, PT, R5, c[0x0][0x3c8], PT ;  /* 0x0000f20005007a0c */ /* 0x000fe40003f46270 */
[----:B------:R-:W-:Y:S01]  /*16f50*/  @!P5 LEA.HI.X R17, R8, R4, R3, 0x2, P0 ;  /* 0x000000040811d211 */ /* 0x000fe200000f1403 */
[----:B------:R1:W-:Y:S01]  /*16f60*/  @!P6 ST.E.64 [R12.64], R138 ;  /* 0x0000008a0c00e985 */ /* 0x0003e2000c101b06 */
[----:B------:R-:W-:Y:S02]  /*16f70*/  SHF.R.S32.HI R7, RZ, 0x1f, R2 ;  /* 0x0000001fff077819 */ /* 0x000fe40000011402 */
[----:B------:R-:W-:Y:S01]  /*16f80*/  IADD3 R3, R27, 0x58, RZ ;  /* 0x000000581b037810 */ /* 0x000fe20007ffe0ff */
[----:B------:R-:W-:Y:S01]  /*16f90*/  @!P1 ST.E.64 [R18.64], R148 ;  /* 0x0000009412009985 */ /* 0x000fe2000c101b06 */
[----:B------:R-:W-:-:S03]  /*16fa0*/  SHF.R.S32.HI R8, RZ, 0x1f, R5 ;  /* 0x0000001fff087819 */ /* 0x000fc60000011405 */
[----:B------:R2:W-:Y:S01]  /*16fb0*/  @!P3 ST.E.64 [R10.64], R146 ;  /* 0x000000920a00b985 */ /* 0x0005e2000c101b06 */
[----:B------:R-:W-:Y:S02]  /*16fc0*/  IADD3 R6, R27, 0x60, RZ ;  /* 0x000000601b067810 */ /* 0x000fe40007ffe0ff */
[----:B-1----:R-:W-:-:S04]  /*16fd0*/  @!P4 LEA R12, P0, R2, R0, 0x2 ;  /* 0x00000000020cc211 */ /* 0x002fc800078010ff */
[----:B------:R-:W-:Y:S02]  /*16fe0*/  @!P4 LEA.HI.X R13, R2, R4, R7, 0x2, P0 ;  /* 0x00000004020dc211 */ /* 0x000fe400000f1407 */
[----:B------:R-:W-:Y:S02]  /*16ff0*/  ISETP.GE.AND P0, PT, R3, c[0x0][0x3c8], PT ;  /* 0x0000f20003007a0c */ /* 0x000fe40003f06270 */
[C---:B--2---:R-:W-:Y:S02]  /*17000*/  @!P2 LEA R10, P1, R5.reuse, R0, 0x2 ;  /* 0x00000000050aa211 */ /* 0x044fe400078210ff */
[----:B------:R-:W-:Y:S02]  /*17010*/  ISETP.GE.AND P6, PT, R6, c[0x0][0x3c8], PT ;  /* 0x0000f20006007a0c */ /* 0x000fe40003fc6270 */
[----:B------:R-:W-:Y:S02]  /*17020*/  @!P2 LEA.HI.X R11, R5, R4, R8, 0x2, P1 ;  /* 0x00000004050ba211 */ /* 0x000fe400008f1408 */
[----:B------:R-:W-:-:S02]  /*17030*/  ISETP.GE.AND P1, PT, R3, c[0x0][0x3c8], PT ;  /* 0x0000f20003007a0c */ /* 0x000fc40003f26270 */
[----:B------:R-:W-:-:S03]  /*17040*/  IADD3 R2, R27, 0x68, RZ ;  /* 0x000000681b027810 */ /* 0x000fc60007ffe0ff */
[C---:B------:R-:W-:Y:S02]  /*17050*/  @!P0 LEA R14, P0, R3.reuse, R0, 0x2 ;  /* 0x00000000030e8211 */ /* 0x040fe400078010ff */
[----:B------:R-:W-:Y:S02]  /*17060*/  ISETP.GE.AND P3, PT, R2, c[0x0][0x3c8], PT ;  /* 0x0000f20002007a0c */ /* 0x000fe40003f66270 */
[----:B------:R-:W-:Y:S02]  /*17070*/  SHF.R.S32.HI R7, RZ, 0x1f, R3 ;  /* 0x0000001fff077819 */ /* 0x000fe40000011403 */
[----:B------:R-:W-:Y:S01]  /*17080*/  SHF.R.S32.HI R5, RZ, 0x1f, R6 ;  /* 0x0000001fff057819 */ /* 0x000fe20000011406 */
[----:B------:R1:W-:Y:S06]  /*17090*/  @!P5 ST.E.64 [R16.64], R38 ;  /* 0x000000261000d985 */ /* 0x0003ec000c101b06 */
[----:B------:R-:W-:-:S02]  /*170a0*/  @!P1 LEA.HI.X R15, R3, R4, R7, 0x2, P0 ;  /* 0x00000004030f9211 */ /* 0x000fc400000f1407 */
[C---:B------:R-:W-:Y:S02]  /*170b0*/  @!P6 LEA R8, P0, R6.reuse, R0, 0x2 ;  /* 0x000000000608e211 */ /* 0x040fe400078010ff */
[----:B------:R-:W-:Y:S02]  /*170c0*/  IADD3 R3, R27, 0x70, RZ ;  /* 0x000000701b037810 */ /* 0x000fe40007ffe0ff */
[----:B------:R-:W-:Y:S02]  /*170d0*/  @!P6 LEA.HI.X R9, R6, R4, R5, 0x2, P0 ;  /* 0x000000040609e211 */ /* 0x000fe400000f1405 */
[----:B------:R-:W-:Y:S02]  /*170e0*/  ISETP.GE.AND P5, PT, R3, c[0x0][0x3c8], PT ;  /* 0x0000f20003007a0c */ /* 0x000fe40003fa6270 */
[----:B------:R-:W-:Y:S02]  /*170f0*/  SHF.R.S32.HI R5, RZ, 0x1f, R2 ;  /* 0x0000001fff057819 */ /* 0x000fe40000011402 */
[----:B------:R-:W-:Y:S01]  /*17100*/  IADD3 R6, R27, 0x78, RZ ;  /* 0x000000781b067810 */ /* 0x000fe20007ffe0ff */
[----:B------:R2:W-:Y:S04]  /*17110*/  @!P4 ST.E.64 [R12.64], R150 ;  /* 0x000000960c00c985 */ /* 0x0005e8000c101b06 */
[----:B------:R3:W-:Y:S01]  /*17120*/  @!P2 ST.E.64 [R10.64], R42 ;  /* 0x0000002a0a00a985 */ /* 0x0007e2000c101b06 */
[----:B------:R-:W-:-:S02]  /*17130*/  ISETP.GE.AND P2, PT, R6, c[0x0][0x3c8], PT ;  /* 0x0000f20006007a0c */ /* 0x000fc40003f46270 */
[----:B-1----:R-:W-:-:S04]  /*17140*/  @!P3 LEA R16, P0, R2, R0, 0x2 ;  /* 0x000000000210b211 */ /* 0x002fc800078010ff */
[----:B------:R-:W-:Y:S02]  /*17150*/  @!P3 LEA.HI.X R17, R2, R4, R5, 0x2, P0 ;  /* 0x000000040211b211 */ /* 0x000fe400000f1405 */
[C---:B------:R-:W-:Y:S02]  /*17160*/  IADD3 R5, R27.reuse, 0x80, RZ ;  /* 0x000000801b057810 */ /* 0x040fe40007ffe0ff */
[----:B------:R-:W-:Y:S02]  /*17170*/  IADD3 R7, R27, 0x88, RZ ;  /* 0x000000881b077810 */ /* 0x000fe40007ffe0ff */
[----:B------:R-:W-:Y:S01]  /*17180*/  ISETP.GE.AND P3, PT, R5, c[0x0][0x3c8], PT ;  /* 0x0000f20005007a0c */ /* 0x000fe20003f66270 */
[----:B------:R-:W-:Y:S01]  /*17190*/  @!P1 ST.E.64 [R14.64], R50 ;  /* 0x000000320e009985 */ /* 0x000fe2000c101b06 */
[----:B------:R-:W-:-:S03]  /*171a0*/  ISETP.GE.AND P1, PT, R7, c[0x0][0x3c8], PT ;  /* 0x0000f20007007a0c */ /* 0x000fc60003f26270 */
[----:B------:R1:W-:Y:S01]  /*171b0*/  @!P6 ST.E.64 [R8.64], R46 ;  /* 0x0000002e0800e985 */ /* 0x0003e2000c101b06 */
[----:B--2---:R-:W-:Y:S02]  /*171c0*/  @!P5 LEA R12, P0, R3, R0, 0x2 ;  /* 0x00000000030cd211 */ /* 0x004fe400078010ff */
[----:B---3--:R-:W-:-:S04]  /*171d0*/  SHF.R.S32.HI R10, RZ, 0x1f, R3 ;  /* 0x0000001fff0a7819 */ /* 0x008fc80000011403 */
[----:B------:R-:W-:Y:S02]  /*171e0*/  @!P5 LEA.HI.X R13, R3, R4, R10, 0x2, P0 ;  /* 0x00000004030dd211 */ /* 0x000fe400000f140a */
[C---:B------:R-:W-:Y:S02]  /*171f0*/  @!P2 LEA R10, P4, R6.reuse, R0, 0x2 ;  /* 0x00000000060aa211 */ /* 0x040fe400078810ff */
[----:B------:R-:W-:Y:S02]  /*17200*/  IADD3 R3, R27, 0x90, RZ ;  /* 0x000000901b037810 */ /* 0x000fe40007ffe0ff */
[----:B-1----:R-:W-:Y:S02]  /*17210*/  SHF.R.S32.HI R9, RZ, 0x1f, R6 ;  /* 0x0000001fff097819 */ /* 0x002fe40000011406 */
[----:B------:R-:W-:Y:S02]  /*17220*/  SHF.R.S32.HI R8, RZ, 0x1f, R5 ;  /* 0x0000001fff087819 */ /* 0x000fe40000011405 */
[----:B------:R-:W-:-:S02]  /*17230*/  @!P2 LEA.HI.X R11, R6, R4, R9, 0x2, P4 ;  /* 0x00000004060ba211 */ /* 0x000fc400020f1409 */
[C---:B------:R-:W-:Y:S02]  /*17240*/  @!P3 LEA R14, P0, R5.reuse, R0, 0x2 ;  /* 0x00000000050eb211 */ /* 0x040fe400078010ff */
[----:B------:R-:W-:Y:S02]  /*17250*/  ISETP.GE.AND P4, PT, R2, c[0x0][0x3c8], PT ;  /* 0x0000f20002007a0c */ /* 0x000fe40003f86270 */
[----:B------:R-:W-:Y:S02]  /*17260*/  @!P3 LEA.HI.X R15, R5, R4, R8, 0x2, P0 ;  /* 0x00000004050fb211 */ /* 0x000fe400000f1408 */
[----:B------:R-:W-:Y:S02]  /*17270*/  SHF.R.S32.HI R6, RZ, 0x1f, R7 ;  /* 0x0000001fff067819 */ /* 0x000fe40000011407 */
[----:B------:R-:W-:Y:S02]  /*17280*/  @!P1 LEA R8, P0, R7, R0, 0x2 ;  /* 0x0000000007089211 */ /* 0x000fe400078010ff */
[----:B------:R-:W-:-:S02]  /*17290*/  ISETP.GE.AND P6, PT, R3, c[0x0][0x3c8], PT ;  /* 0x0000f20003007a0c */ /* 0x000fc40003fc6270 */
[----:B------:R-:W-:Y:S02]  /*172a0*/  @!P1 LEA.HI.X R9, R7, R4, R6, 0x2, P0 ;  /* 0x0000000407099211 */ /* 0x000fe400000f1406 */
[C---:B------:R-:W-:Y:S02]  /*172b0*/  IADD3 R7, R27.reuse, 0xa0, RZ ;  /* 0x000000a01b077810 */ /* 0x040fe40007ffe0ff */
[----:B------:R-:W-:Y:S01]  /*172c0*/  IADD3 R5, R27, 0x98, RZ ;  /* 0x000000981b057810 */ /* 0x000fe20007ffe0ff */
[----:B------:R-:W-:Y:S01]  /*172d0*/  @!P4 ST.E.64 [R16.64], R54 ;  /* 0x000000361000c985 */ /* 0x000fe2000c101b06 */
[----:B------:R-:W-:-:S03]  /*172e0*/  ISETP.GE.AND P4, PT, R7, c[0x0][0x3c8], PT ;  /* 0x0000f20007007a0c */ /* 0x000fc60003f86270 */
[----:B------:R-:W-:Y:S01]  /*172f0*/  @!P5 ST.E.64 [R12.64], R62 ;  /* 0x0000003e0c00d985 */ /* 0x000fe2000c101b06 */
[----:B------:R-:W-:Y:S02]  /*17300*/  ISETP.GE.AND P5, PT, R5, c[0x0][0x3c8], PT ;  /* 0x0000f20005007a0c */ /* 0x000fe40003fa6270 */
[----:B------:R-:W-:Y:S02]  /*17310*/  SHF.R.S32.HI R2, RZ, 0x1f, R3 ;  /* 0x0000001fff027819 */ /* 0x000fe40000011403 */
[----:B------:R-:W-:Y:S01]  /*17320*/  @!P6 LEA R18, P0, R3, R0, 0x2 ;  /* 0x000000000312e211 */ /* 0x000fe200078010ff */
[----:B------:R1:W-:Y:S01]  /*17330*/  @!P2 ST.E.64 [R10.64], R58 ;  /* 0x0000003a0a00a985 */ /* 0x0003e2000c101b06 */
[----:B------:R-:W-:Y:S02]  /*17340*/  IADD3 R6, R27, 0xa8, RZ ;  /* 0x000000a81b067810 */ /* 0x000fe40007ffe0ff */
[----:B------:R-:W-:Y:S01]  /*17350*/  @!P6 LEA.HI.X R19, R3, R4, R2, 0x2, P0 ;  /* 0x000000040313e211 */ /* 0x000fe200000f1402 */
[----:B------:R-:W-:Y:S01]  /*17360*/  @!P3 ST.E.64 [R14.64], R70 ;  /* 0x000000460e00b985 */ /* 0x000fe2000c101b06 */
[----:B------:R-:W-:-:S03]  /*17370*/  ISETP.GE.AND P6, PT, R6, c[0x0][0x3c8], PT ;  /* 0x0000f20006007a0c */ /* 0x000fc60003fc6270 */
[----:B------:R2:W-:Y:S01]  /*17380*/  @!P1 ST.E.64 [R8.64], R66 ;  /* 0x0000004208009985 */ /* 0x0005e2000c101b06 */
[----:B------:R-:W-:Y:S02]  /*17390*/  IADD3 R2, R27, 0xb0, RZ ;  /* 0x000000b01b027810 */ /* 0x000fe40007ffe0ff */
[----:B------:R-:W-:Y:S02]  /*173a0*/  ISETP.GE.AND P3, PT, R3, c[0x0][0x3c8], PT ;  /* 0x0000f20003007a0c */ /* 0x000fe40003f66270 */
[----:B-1----:R-:W-:Y:S02]  /*173b0*/  SHF.R.S32.HI R11, RZ, 0x1f, R5 ;  /* 0x0000001fff0b7819 */ /* 0x002fe40000011405 */
[-C--:B------:R-:W-:Y:S02]  /*173c0*/  @!P5 LEA R10, P0, R5, R0.reuse, 0x2 ;  /* 0x00000000050ad211 */ /* 0x080fe400078010ff */
[----:B--2---:R-:W-:Y:S02]  /*173d0*/  SHF.R.S32.HI R9, RZ, 0x1f, R7 ;  /* 0x0000001fff097819 */ /* 0x004fe40000011407 */
[----:B------:R-:W-:-:S02]  /*173e0*/  @!P4 LEA R8, P1, R7, R0, 0x2 ;  /* 0x000000000708c211 */ /* 0x000fc400078210ff */
[-C--:B------:R-:W-:Y:S02]  /*173f0*/  @!P5 LEA.HI.X R11, R5, R4.reuse, R11, 0x2, P0 ;  /* 0x00000004050bd211 */ /* 0x080fe400000f140b */
[----:B------:R-:W-:Y:S02]  /*17400*/  @!P4 LEA.HI.X R9, R7, R4, R9, 0x2, P1 ;  /* 0x000000040709c211 */ /* 0x000fe400008f1409 */
[----:B------:R-:W-:Y:S02]  /*17410*/  ISETP.GE.AND P1, PT, R2, c[0x0][0x3c8], PT ;  /* 0x0000f20002007a0c */ /* 0x000fe40003f26270 */
[----:B------:R-:W-:-:S04]  /*17420*/  IADD3 R5, R27, 0xb8, RZ ;  /* 0x000000b81b057810 */ /* 0x000fc80007ffe0ff */
[----:B------:R-:W-:Y:S02]  /*17430*/  ISETP.GE.AND P2, PT, R5, c[0x0][0x3c8], PT ;  /* 0x0000f20005007a0c */ /* 0x000fe40003f46270 */
[----:B------:R-:W-:Y:S02]  /*17440*/  SHF.R.S32.HI R13, RZ, 0x1f, R6 ;  /* 0x0000001fff0d7819 */ /* 0x000fe40000011406 */
[----:B------:R-:W-:-:S04]  /*17450*/  @!P6 LEA R12, P0, R6, R0, 0x2 ;  /* 0x00000000060ce211 */ /* 0x000fc800078010ff */
[----:B------:R-:W-:Y:S02]  /*17460*/  @!P6 LEA.HI.X R13, R6, R4, R13, 0x2, P0 ;  /* 0x00000004060de211 */ /* 0x000fe400000f140d */
[----:B------:R-:W-:Y:S02]  /*17470*/  SHF.R.S32.HI R6, RZ, 0x1f, R2 ;  /* 0x0000001fff067819 */ /* 0x000fe40000011402 */
[C---:B------:R-:W-:Y:S02]  /*17480*/  @!P1 LEA R16, P0, R2.reuse, R0, 0x2 ;  /* 0x0000000002109211 */ /* 0x040fe400078010ff */
[----:B------:R-:W-:Y:S02]  /*17490*/  IADD3 R3, R27, 0xc0, RZ ;  /* 0x000000c01b037810 */ /* 0x000fe40007ffe0ff */
[----:B------:R-:W-:Y:S02]  /*174a0*/  @!P1 LEA.HI.X R17, R2, R4, R6, 0x2, P0 ;  /* 0x0000000402119211 */ /* 0x000fe400000f1406 */
[----:B------:R-:W-:-:S02]  /*174b0*/  SHF.R.S32.HI R6, RZ, 0x1f, R5 ;  /* 0x0000001fff067819 */ /* 0x000fc40000011405 */
[----:B------:R-:W-:Y:S02]  /*174c0*/  @!P2 LEA R14, P0, R5, R0, 0x2 ;  /* 0x00000000050ea211 */ /* 0x000fe400078010ff */
[----:B------:R-:W-:Y:S02]  /*174d0*/  ISETP.GE.AND P1, PT, R3, c[0x0][0x3c8], PT ;  /* 0x0000f20003007a0c */ /* 0x000fe40003f26270 */
[----:B------:R-:W-:Y:S02]  /*174e0*/  @!P2 LEA.HI.X R15, R5, R4, R6, 0x2, P0 ;  /* 0x00000004050fa211 */ /* 0x000fe400000f1406 */
[----:B------:R-:W-:Y:S01]  /*174f0*/  IADD3 R6, R27, 0xc8, RZ ;  /* 0x000000c81b067810 */ /* 0x000fe20007ffe0ff */
[----:B------:R-:W-:Y:S04]  /*17500*/  @!P3 ST.E.64 [R18.64], R152 ;  /* 0x000000981200b985 */ /* 0x000fe8000c101b06 */
[----:B------:R1:W-:Y:S01]  /*17510*/  @!P5 ST.E.64 [R10.64], R154 ;  /* 0x0000009a0a00d985 */ /* 0x0003e2000c101b06 */
[----:B------:R-:W-:-:S02]  /*17520*/  ISETP.GE.AND P5, PT, R6, c[0x0][0x3c8], PT ;  /* 0x0000f20006007a0c */ /* 0x000fc40003fa6270 */
[----:B------:R-:W-:Y:S01]  /*17530*/  SHF.R.S32.HI R7, RZ, 0x1f, R3 ;  /* 0x0000001fff077819 */ /* 0x000fe20000011403 */
[----:B------:R2:W-:Y:S04]  /*17540*/  @!P4 ST.E.64 [R8.64], R82 ;  /* 0x000000520800c985 */ /* 0x0005e8000c101b06 */
[----:B------:R3:W-:Y:S01]  /*17550*/  @!P6 ST.E.64 [R12.64], R156 ;  /* 0x0000009c0c00e985 */ /* 0x0007e2000c101b06 */
[----:B------:R-:W-:-:S04]  /*17560*/  IADD3 R5, R27, 0xd0, RZ ;  /* 0x000000d01b057810 */ /* 0x000fc80007ffe0ff */
[----:B------:R-:W-:Y:S02]  /*17570*/  ISETP.GE.AND P4, PT, R5, c[0x0][0x3c8], PT ;  /* 0x0000f20005007a0c */ /* 0x000fe40003f86270 */
[----:B-1----:R-:W-:-:S04]  /*17580*/  @!P1 LEA R10, P0, R3, R0, 0x2 ;  /* 0x00000000030a9211 */ /* 0x002fc800078010ff */
[----:B------:R-:W-:Y:S02]  /*17590*/  @!P1 LEA.HI.X R11, R3, R4, R7, 0x2, P0 ;  /* 0x00000004030b9211 */ /* 0x000fe400000f1407 */
[----:B--2---:R-:W-:Y:S02]  /*175a0*/  SHF.R.S32.HI R9, RZ, 0x1f, R6 ;  /* 0x0000001fff097819 */ /* 0x004fe40000011406 */
[----:B---3--:R-:W-:-:S04]  /*175b0*/  @!P5 LEA R12, P0, R6, R0, 0x2 ;  /* 0x00000000060cd211 */ /* 0x008fc800078010ff */
[----:B------:R-:W-:Y:S02]  /*175c0*/  @!P5 LEA.HI.X R13, R6, R4, R9, 0x2, P0 ;  /* 0x00000004060dd211 */ /* 0x000fe400000f1409 */
[----:B------:R-:W-:Y:S02]  /*175d0*/  ISETP.GE.AND P0, PT, R2, c[0x0][0x3c8], PT ;  /* 0x0000f20002007a0c */ /* 0x000fe40003f06270 */
[----:B------:R-:W-:-:S04]  /*175e0*/  IADD3 R3, R27, 0xd8, RZ ;  /* 0x000000d81b037810 */ /* 0x000fc80007ffe0ff */
[----:B------:R-:W-:Y:S02]  /*175f0*/  ISETP.GE.AND P3, PT, R3, c[0x0][0x3c8], PT ;  /* 0x0000f20003007a0c */ /* 0x000fe40003f66270 */
[----:B------:R-:W-:-:S05]  /*17600*/  SHF.R.S32.HI R7, RZ, 0x1f, R5 ;  /* 0x0000001fff077819 */ /* 0x000fca0000011405 */
[----:B------:R-:W-:Y:S01]  /*17610*/  @!P0 ST.E.64 [R16.64], R160 ;  /* 0x000000a010008985 */ /* 0x000fe2000c101b06 */
[----:B------:R-:W-:-:S03]  /*17620*/  ISETP.GE.AND P0, PT, R21, c[0x0][0x3c8], PT ;  /* 0x0000f20015007a0c */ /* 0x000fc60003f06270 */
[----:B------:R-:W-:Y:S01]  /*17630*/  @!P2 ST.E.64 [R14.64], R158 ;  /* 0x0000009e0e00a985 */ /* 0x000fe2000c101b06 */
[----:B------:R-:W-:-:S03]  /*17640*/  ISETP.GE.AND P2, PT, R25, c[0x0][0x3c8], PT ;  /* 0x0000f20019007a0c */ /* 0x000fc60003f46270 */
[----:B------:R1:W-:Y:S01]  /*17650*/  @!P1 ST.E.64 [R10.64], R94 ;  /* 0x0000005e0a009985 */ /* 0x0003e2000c101b06 */
[----:B------:R-:W-:Y:S02]  /*17660*/  ISETP.GE.AND P1, PT, R23, c[0x0][0x3c8], PT ;  /* 0x0000f20017007a0c */ /* 0x000fe40003f26270 */
[C---:B------:R-:W-:Y:S02]  /*17670*/  @!P4 LEA R8, P6, R5.reuse, R0, 0x2 ;  /* 0x000000000508c211 */ /* 0x040fe400078c10ff */
[----:B------:R-:W-:Y:S02]  /*17680*/  SHF.R.S32.HI R2, RZ, 0x1f, R3 ;  /* 0x0000001fff027819 */ /* 0x000fe40000011403 */
[----:B------:R-:W-:Y:S01]  /*17690*/  @!P4 LEA.HI.X R9, R5, R4, R7, 0x2, P6 ;  /* 0x000000040509c211 */ /* 0x000fe200030f1407 */
[----:B------:R-:W-:Y:S04]  /*176a0*/  @!P5 ST.E.64 [R12.64], R98 ;  /* 0x000000620c00d985 */ /* 0x000fe8000c101b06 */
[----:B------:R2:W-:Y:S02]  /*176b0*/  @!P4 ST.E.64 [R8.64], R86 ;  /* 0x000000560800c985 */ /* 0x0005e4000c101b06 */
[----:B------:R-:W-:-:S04]  /*176c0*/  @!P1 LEA R6, P5, R23, R0, 0x2 ;  /* 0x0000000017069211 */ /* 0x000fc800078a10ff */
[----:B------:R-:W-:Y:S02]  /*176d0*/  @!P1 LEA.HI.X R7, R23, R4, R24, 0x2, P5 ;  /* 0x0000000417079211 */ /* 0x000fe400028f1418 */
[----:B-1----:R-:W-:-:S04]  /*176e0*/  @!P3 LEA R10, P6, R3, R0, 0x2 ;  /* 0x00000000030ab211 */ /* 0x002fc800078c10ff */
[----:B------:R-:W-:Y:S02]  /*176f0*/  @!P3 LEA.HI.X R11, R3, R4, R2, 0x2, P6 ;  /* 0x00000004030bb211 */ /* 0x000fe400030f1402 */
[-C--:B------:R-:W-:Y:S02]  /*17700*/  @!P0 LEA R2, P4, R21, R0.reuse, 0x2 ;  /* 0x0000000015028211 */ /* 0x080fe400078810ff */
[----:B--2---:R-:W-:Y:S02]  /*17710*/  @!P2 LEA R8, P6, R25, R0, 0x2 ;  /* 0x000000001908a211 */ /* 0x004fe400078c10ff */
[-C--:B------:R-:W-:Y:S02]  /*17720*/  @!P0 LEA.HI.X R3, R21, R4.reuse, R22, 0x2, P4 ;  /* 0x0000000415038211 */ /* 0x080fe400020f1416 */
[----:B------:R-:W-:Y:S01]  /*17730*/  @!P2 LEA.HI.X R9, R25, R4, R26, 0x2, P6 ;  /* 0x000000041909a211 */ /* 0x000fe200030f141a */
[----:B------:R1:W-:Y:S04]  /*17740*/  @!P3 ST.E.64 [R10.64], R106 ;  /* 0x0000006a0a00b985 */ /* 0x0003e8000c101b06 */
        /* <DEDUP_REMOVED lines=10> */
.L_x_1719:
[----:B------:R-:W2:Y:S04]  /*177f0*/  LDL.LU R7, [R1+0x2c] ;  /* 0x00002c0001077983 */ /* 0x000ea80000300800 */
[----:B-1----:R-:W3:Y:S01]  /*17800*/  LDL R6, [R1+0x34] ;  /* 0x0000340001067983 */ /* 0x002ee20000100800 */
[----:B------:R-:W-:Y:S01]  /*17810*/  ISETP.NE.U32.AND P0, PT, RZ, c[0x0][0x508], PT ;  /* 0x00014200ff007a0c */ /* 0x000fe20003f05070 */
[----:B------:R-:W-:Y:S01]  /*17820*/  IMAD.MOV.U32 R4, RZ, RZ, 0x4 ;  /* 0x00000004ff047424 */ /* 0x000fe200078e00ff */
[----:B------:R-:W-:Y:S01]  /*17830*/  ISETP.NE.U32.AND P2, PT, RZ, c[0x0][0x500], PT ;  /* 0x00014000ff007a0c */ /* 0x000fe20003f45070 */
[----:B------:R-:W-:Y:S01]  /*17840*/  IMAD.MOV.U32 R17, RZ, RZ, c[0x0][0x388] ;  /* 0x0000e200ff117624 */ /* 0x000fe200078e00ff */
[----:B------:R-:W-:Y:S01]  /*17850*/  ISETP.NE.AND.EX P0, PT, RZ, c[0x0][0x50c], PT, P0 ;  /* 0x00014300ff007a0c */ /* 0x000fe20003f05300 */
[----:B------:R-:W-:Y:S01]  /*17860*/  IMAD.MOV.U32 R0, RZ, RZ, RZ ;  /* 0x000000ffff007224 */ /* 0x000fe200078e00ff */
[----:B------:R-:W-:Y:S01]  /*17870*/  ISETP.NE.AND.EX P2, PT, RZ, c[0x0][0x504], PT, P2 ;  /* 0x00014100ff007a0c */ /* 0x000fe20003f45320 */
[----:B---3--:R-:W-:-:S10]  /*17880*/  IMAD.WIDE R2, R6, R4, c[0x0][0x500] ;  /* 0x0001400006027625 */ /* 0x008fd400078e0204 */
[----:B------:R-:W-:Y:S02]  /*17890*/  @P0 IMAD.WIDE R4, R6, R4, c[0x0][0x508] ;  /* 0x0001420006040625 */ /* 0x000fe400078e0204 */
        /* <DEDUP_REMOVED lines=9> */
.L_x_1740:
[----:B-1----:R-:W1:Y:S01]  /*17930*/  S2R R5, SR_TID.X ;  /* 0x0000000000057919 */ /* 0x002e620000002100 */
[----:B------:R-:W-:Y:S01]  /*17940*/  SHF.R.S32.HI R2, RZ, 0x1f, R6 ;  /* 0x0000001fff027819 */ /* 0x000fe20000011406 */
[----:B------:R-:W-:Y:S01]  /*17950*/  BSSY B0, `(.L_x_1741) ;  /* 0x0000038000007945 */ /* 0x000fe20003800000 */
[----:B-----5:R-:W-:-:S02]  /*17960*/  SHF.R.S32.HI R13, RZ, 0x1f, R0 ;  /* 0x0000001fff0d7819 */ /* 0x020fc40000011400 */
[----:B------:R-:W-:Y:S02]  /*17970*/  SEL R3, R6, RZ, !P2 ;  /* 0x000000ff06037207 */ /* 0x000fe40005000000 */
[----:B------:R-:W-:Y:S02]  /*17980*/  SEL R20, R2, RZ, !P2 ;  /* 0x000000ff02147207 */ /* 0x000fe40005000000 */
        /* <DEDUP_REMOVED lines=52> */
.L_x_1742:
[----:B------:R-:W-:Y:S05]  /*17cd0*/  BSYNC B0 ;  /* 0x0000000000007941 */ /* 0x000fea0003800000 */
.L_x_1741:
        /* <DEDUP_REMOVED lines=15> */
[----:B------:R-:W-:-:S03]  /*17dd0*/  IADD3 R14, R10, R11, RZ ;  /* 0x0000000b0a0e7210 */ /* 0x000fc60007ffe0ff */
[----:B------:R-:W-:Y:S01]  /*17de0*/  IMAD R0, R0, c[0x0][0x3a4], R2 ;  /* 0x0000e90000007a24 */ /* 0x000fe200078e0202 */
[----:B----4-:R-:W-:Y:S01]  /*17df0*/  IADD3 R2, R6, R11, RZ ;  /* 0x0000000b06027210 */ /* 0x010fe20007ffe0ff */
        /* <DEDUP_REMOVED lines=27> */
.L_x_1798:
[----:B------:R-:W-:Y:S05]  /*17fb0*/  BRA.DIV ~URZ, `(.L_x_1744) ;  /* 0x000026027f007947 */ /* 0x000fea000b800000 */
[----:B------:R3:W4:Y:S02]  /*17fc0*/  SHFL.IDX PT, R0, R15, RZ, 0x181f ;  /* 0x00181fff0f007589 */ /* 0x00072400000e0000 */
.L_x_1799:
        /* <DEDUP_REMOVED lines=27> */
.L_x_1746:
[----:B------:R-:W-:Y:S05]  /*18180*/  BSYNC B0 ;  /* 0x0000000000007941 */ /* 0x000fea0003800000 */
.L_x_1745:
[----:B------:R-:W-:Y:S05]  /*18190*/  BRA.DIV ~URZ, `(.L_x_1747) ;  /* 0x000024827f007947 */ /* 0x000fea000b800000 */
[----:B--2---:R2:W1:Y:S04]  /*181a0*/  SHFL.IDX PT, R4, R12, 0x1, 0x181f ;  /* 0x00381f000c047f89 */ /* 0x00446800000e0000 */
[----:B----4-:R2:W4:Y:S02]  /*181b0*/  SHFL.IDX PT, R0, R15, 0x1, 0x181f ;  /* 0x00381f000f007f89 */ /* 0x01052400000e0000 */
.L_x_1800:
        /* <DEDUP_REMOVED lines=27> */
.L_x_1749:
[----:B------:R-:W-:Y:S05]  /*18370*/  BSYNC B0 ;  /* 0x0000000000007941 */ /* 0x000fea0003800000 */
.L_x_1748:
[----:B------:R-:W-:Y:S05]  /*18380*/  BRA.DIV ~URZ, `(.L_x_1750) ;  /* 0x000023527f007947 */ /* 0x000fea000b800000 */
[----:B-1----:R1:W2:Y:S02]  /*18390*/  SHFL.IDX PT, R4, R12, 0x2, 0x181f ;  /* 0x00581f000c047f89 */ /* 0x0022a400000e0000 */
.L_x_1801:
[----:B------:R-:W-:Y:S05]  /*183a0*/  BRA.DIV ~URZ, `(.L_x_1751) ;  /* 0x000023a27f007947 */ /* 0x000fea000b800000 */
[----:B----4-:R4:W1:Y:S02]  /*183b0*/  SHFL.IDX PT, R0, R15, 0x2, 0x181f ;  /* 0x00581f000f007f89 */ /* 0x01086400000e0000 */
.L_x_1802:
        /* <DEDUP_REMOVED lines=27> */
.L_x_1753:
[----:B------:R-:W-:Y:S05]  /*18570*/  BSYNC B0 ;  /* 0x0000000000007941 */ /* 0x000fea0003800000 */
.L_x_1752:
[----:B------:R-:W-:Y:S05]  /*18580*/  BRA.DIV ~URZ, `(.L_x_1754) ;  /* 0x000022227f007947 */ /* 0x000fea000b800000 */
[----:B--2---:R2:W3:Y:S04]  /*18590*/  SHFL.IDX PT, R4, R12, 0x3, 0x181f ;  /* 0x00781f000c047f89 */ /* 0x0044e800000e0000 */
[----:B-1----:R2:W1:Y:S02]  /*185a0*/  SHFL.IDX PT, R0, R15, 0x3, 0x181f ;  /* 0x00781f000f007f89 */ /* 0x00246400000e0000 */
.L_x_1803:
[----:B------:R-:W-:-:S04]  /*185b0*/  IADD3 R14, R14, 0x60, RZ ;  /* 0x000000600e0e7810 */ /* 0x000fc80007ffe0ff */
[----:B------:R-:W-:-:S13]  /*185c0*/  ISETP.GE.AND P0, PT, R14, R13, PT ;  /* 0x0000000d0e00720c */ /* 0x000fda0003f06270 */
[----:B------:R-:W-:Y:S05]  /*185d0*/  @P0 BRA `(.L_x_1734) ;  /* 0x0000017000000947 */ /* 0x000fea0003800000 */
[----:B------:R-:W5:Y:S04]  /*185e0*/  LDL.64 R2, [R1+0x20] ;  /* 0x0000200001027983 */ /* 0x000f680000100a00 */
[----:B--2---:R-:W2:Y:S04]  /*185f0*/  LDL R17, [R1+0x3c] ;  /* 0x00003c0001117983 */ /* 0x004ea80000100800 */
[----:B---34-:R-:W3:Y:S04]  /*18600*/  LDL R15, [R1+0x38] ;  /* 0x00003800010f7983 */ /* 0x018ee80000100800 */
[----:B------:R-:W4:Y:S04]  /*18610*/  LDL R5, [R1+0x40] ;  /* 0x0000400001057983 */ /* 0x000f280000100800 */
[----:B------:R-:W4:Y:S04]  /*18620*/  LDL R18, [R1+0x54] ;  /* 0x0000540001127983 */ /* 0x000f280000100800 */
[----:B------:R-:W4:Y:S04]  /*18630*/  LDL R16, [R1+0x50] ;  /* 0x0000500001107983 */ /* 0x000f280000100800 */
[----:B------:R-:W4:Y:S01]  /*18640*/  LDL R12, [R1+0x4c] ;  /* 0x00004c00010c7983 */ /* 0x000f220000100800 */
[----:B-----5:R-:W-:-:S02]  /*18650*/  ISETP.GE.AND P3, PT, R2, c[0x0][0x3c8], PT ;  /* 0x0000f20002007a0c */ /* 0x020fc40003f66270 */
[----:B--2---:R-:W-:Y:S02]  /*18660*/  ISETP.GE.AND P2, PT, R17, c[0x0][0x3c8], PT ;  /* 0x0000f20011007a0c */ /* 0x004fe40003f46270 */
[----:B---3--:R-:W-:Y:S02]  /*18670*/  ISETP.GE.AND P1, PT, R15, c[0x0][0x3c8], PT ;  /* 0x0000f2000f007a0c */ /* 0x008fe40003f26270 */
[----:B----4-:R-:W-:-:S07]  /*18680*/  ISETP.GE.AND P0, PT, R5, c[0x0][0x3c8], PT ;  /* 0x0000f20005007a0c */ /* 0x010fce0003f06270 */
        /* <DEDUP_REMOVED lines=12> */
.L_x_1734:
[----:B------:R-:W-:Y:S05]  /*18750*/  BSYNC B1 ;  /* 0x0000000000017941 */ /* 0x000fea0003800000 */
.L_x_1718:
[----:B------:R-:W-:-:S13]  /*18760*/  ISETP.NE.AND P0, PT, RZ, UR5, PT ;  /* 0x00000005ff007c0c */ /* 0x000fda000bf05270 */
[----:B------:R-:W-:Y:S01]  /*18770*/  @P0 WARPSYNC 0xffffffff ;  /* 0xffffffff00000948 */ /* 0x000fe20003800000 */
[----:B------:R-:W-:Y:S06]  /*18780*/  @P0 BAR.SYNC.DEFER_BLOCKING 0x5, 0x100 ;  /* 0x0144000000000b1d */ /* 0x000fec0000010000 */
[----:B-1-3--:R-:W1:Y:S04]  /*18790*/  @P0 LDS.128 R4, [0x20100] ;  /* 0x02010000ff040984 */ /* 0x00ae680000000c00 */
[----:B-1----:R1:W-:Y:S04]  /*187a0*/  @P0 STL.64 [R1+0x28], R4 ;  /* 0x0000280401000387 */ /* 0x0023e80000100a00 */
[----:B------:R1:W-:Y:S04]  /*187b0*/  @P0 STL.64 [R1+0x30], R6 ;  /* 0x0000300601000387 */ /* 0x0003e80000100a00 */
[----:B------:R-:W-:Y:S06]  /*187c0*/  @P0 BAR.ARV 0x4, 0x100 ;  /* 0x0104000000000b1d */ /* 0x000fec0000002000 */
[----:B------:R-:W-:Y:S05]  /*187d0*/  @P0 BRA `(.L_x_1755) ;  /* 0x0000104000000947 */ /* 0x000fea0003800000 */
[----:B----4-:R-:W3:Y:S01]  /*187e0*/  S2R R0, SR_TID.X ;  /* 0x0000000000007919 */ /* 0x010ee20000002100 */
[----:B-1----:R-:W-:Y:S01]  /*187f0*/  IMAD.MOV.U32 R7, RZ, RZ, RZ ;  /* 0x000000ffff077224 */ /* 0x002fe200078e00ff */
[----:B--23--:R-:W-:-:S04]  /*18800*/  LOP3.LUT R14, R0, 0x1f, RZ, 0xc0, !PT ;  /* 0x0000001f000e7812 */ /* 0x00cfc800078ec0ff */
[----:B------:R-:W-:Y:S01]  /*18810*/  ISETP.NE.AND P6, PT, R14, 0x1f, PT ;  /* 0x0000001f0e00780c */ /* 0x000fe20003fc5270 */
[----:B------:R-:W-:Y:S10]  /*18820*/  BRA.DIV ~URZ, `(.L_x_1756) ;  /* 0x000020427f007947 */ /* 0x000ff4000b800000 */
[----:B------:R1:W2:Y:S02]  /*18830*/  SHFL.IDX PT, R9, R110, RZ, 0x1f ;  /* 0x00001fff6e097589 */ /* 0x0002a400000e0000 */
.L_x_1804:
[----:B------:R-:W-:Y:S05]  /*18840*/  BRA.DIV ~URZ, `(.L_x_1757) ;  /* 0x000020927f007947 */ /* 0x000fea000b800000 */
[----:B------:R3:W4:Y:S02]  /*18850*/  SHFL.IDX PT, R8, R110, 0x1, 0x1f ;  /* 0x00201f006e087f89 */ /* 0x00072400000e0000 */
.L_x_1805:
        /* <DEDUP_REMOVED lines=19> */
.L_x_1806:
        /* <DEDUP_REMOVED lines=16> */
.L_x_1807:
[----:B---3--:R-:W-:Y:S01]  /*18a90*/  IMAD R0, R0, c[0x0][0x538], RZ ;  /* 0x00014e0000007a24 */ /* 0x008fe200078e02ff */
[----:B------:R-:W-:Y:S04]  /*18aa0*/  BSSY B1, `(.L_x_1760) ;  /* 0x00000ce000017945 */ /* 0x000fe80003800000 */
[----:B----4-:R-:W-:-:S04]  /*18ab0*/  IADD3 R8, R0, R8, RZ ;  /* 0x0000000800087210 */ /* 0x010fc80007ffe0ff */
[----:B--2---:R-:W-:-:S13]  /*18ac0*/  ISETP.GT.AND P0, PT, R8, R9, PT ;  /* 0x000000090800720c */ /* 0x004fda0003f04270 */
[----:B------:R-:W-:Y:S05]  /*18ad0*/  @P0 BRA `(.L_x_1761) ;  /* 0x0000025000000947 */ /* 0x000fea0003800000 */
.L_x_1765:
        /* <DEDUP_REMOVED lines=17> */
.L_x_1808:
        /* <DEDUP_REMOVED lines=16> */
.L_x_1809:
[----:B--2---:R-:W-:-:S05]  /*18cf0*/  IMAD R0, R0, c[0x0][0x538], RZ ;  /* 0x00014e0000007a24 */ /* 0x004fca00078e02ff */
[----:B------:R-:W-:-:S04]  /*18d00*/  IADD3 R8, R0, R8, RZ ;  /* 0x0000000800087210 */ /* 0x000fc80007ffe0ff */
[----:B------:R-:W-:-:S13]  /*18d10*/  ISETP.GT.AND P0, PT, R8, R9, PT ;  /* 0x000000090800720c */ /* 0x000fda0003f04270 */
[----:B-1----:R-:W-:Y:S05]  /*18d20*/  @!P0 BRA `(.L_x_1765) ;  /* 0xfffffdb000008947 */ /* 0x002fea000383ffff */
.L_x_1761:
[----:B------:R-:W-:-:S05]  /*18d30*/  IADD3 R11, -R0, R8, RZ ;  /* 0x00000008000b7210 */ /* 0x000fca0007ffe1ff */
[----:B------:R-:W-:-:S05]  /*18d40*/  IMAD R0, R4, c[0x0][0x538], R11 ;  /* 0x00014e0004007a24 */ /* 0x000fca00078e020b */
[----:B------:R-:W-:Y:S01]  /*18d50*/  ISETP.GT.AND P0, PT, R0, R9, PT ;  /* 0x000000090000720c */ /* 0x000fe20003f04270 */
[----:B------:R-:W-:-:S12]  /*18d60*/  BRA.DIV ~URZ, `(.L_x_1766) ;  /* 0x00001fb27f007947 */ /* 0x000fd8000b800000 */
[----:B------:R-:W-:-:S03]  /*18d70*/  VOTE.ANY R12, PT, !P0 ;  /* 0x00000000000c7806 */ /* 0x000fc600040e0100 */
.L_x_1810:
[----:B------:R-:W2:Y:S01]  /*18d80*/  LDL.LU R0, [R1+0x34] ;  /* 0x0000340001007983 */ /* 0x000ea20000300800 */
[----:B------:R-:W2:Y:S02]  /*18d90*/  POPC R8, R12 ;  /* 0x0000000c00087309 */ /* 0x000ea40000000000 */
[----:B--2---:R-:W-:-:S05]  /*18da0*/  IADD3 R0, R8, R0, RZ ;  /* 0x0000000008007210 */ /* 0x004fca0007ffe0ff */
[----:B------:R2:W-:Y:S01]  /*18db0*/  STL [R1+0x34], R0 ;  /* 0x0000340001007387 */ /* 0x0005e20000100800 */
[----:B------:R-:W-:Y:S05]  /*18dc0*/  BRA.DIV ~URZ, `(.L_x_1767) ;  /* 0x00001fa27f007947 */ /* 0x000fea000b800000 */
[----:B------:R3:W4:Y:S04]  /*18dd0*/  SHFL.IDX PT, R10, R6, R8, 0x1f ;  /* 0x00001f08060a7589 */ /* 0x00072800000e0000 */
[----:B------:R3:W1:Y:S02]  /*18de0*/  SHFL.IDX PT, R7, R7, R8, 0x1f ;  /* 0x00001f0807077589 */ /* 0x00066400000e0000 */
.L_x_1811:
[----:B------:R-:W-:Y:S01]  /*18df0*/  ISETP.NE.AND P0, PT, R12, RZ, PT ;  /* 0x000000ff0c00720c */ /* 0x000fe20003f05270 */
[----:B------:R-:W-:-:S12]  /*18e00*/  BSSY B0, `(.L_x_1768) ;  /* 0x0000005000007945 */ /* 0x000fd80003800000 */
[----:B------:R-:W-:Y:S05]  /*18e10*/  @!P0 BRA `(.L_x_1769) ;  /* 0x0000003000008947 */ /* 0x000fea0003800000 */
[----:B------:R-:W-:Y:S01]  /*18e20*/  IADD3 R3, R8, -0x1, RZ ;  /* 0xffffffff08037810 */ /* 0x000fe20007ffe0ff */
[----:B------:R-:W-:Y:S05]  /*18e30*/  BRA.DIV ~URZ, `(.L_x_1770) ;  /* 0x000020027f007947 */ /* 0x000fea000b800000 */
[----:B------:R2:W3:Y:S02]  /*18e40*/  SHFL.IDX PT, R13, R4, R3, 0x1f ;  /* 0x00001f03040d7589 */ /* 0x0004e400000e0000 */
.L_x_1769:
[----:B------:R-:W-:Y:S05]  /*18e50*/  BSYNC B0 ;  /* 0x0000000000007941 */ /* 0x000fea0003800000 */
.L_x_1768:
        /* <DEDUP_REMOVED lines=68> */
.L_x_1772:
        /* <DEDUP_REMOVED lines=40> */
[----:B------:R-:W-:Y:S02]  /*19520*/  IABS R11, R0 ;  /* 0x00000000000b7213 */ /* 0x000fe40000000000 */
[----:B------:R-:W1:Y:S01]  /*19530*/  I2F.RP R4, R3 ;  /* 0x0000000300047306 */ /* 0x000e620000209400 */
[----:B------:R-:W-:Y:S02]  /*19540*/  MOV R7, R2 ;  /* 0x0000000200077202 */ /* 0x000fe40000000f00 */
[----:B------:R-:W-:-:S05]  /*19550*/  IMAD.MOV R2, RZ, RZ, -R11 ;  /* 0x000000ffff027224 */ /* 0x000fca00078e0a0b */
[----:B-1----:R-:W1:Y:S02]  /*19560*/  MUFU.RCP R4, R4 ;  /* 0x0000000400047308 */ /* 0x002e640000001000 */
[----:B-1----:R-:W-:-:S06]  /*19570*/  IADD3 R4, R4, 0xffffffe, RZ ;  /* 0x0ffffffe04047810 */ /* 0x002fcc0007ffe0ff */
[----:B------:R-:W1:Y:S02]  /*19580*/  F2I.FTZ.U32.TRUNC.NTZ R5, R4 ;  /* 0x0000000400057305 */ /* 0x000e64000021f000 */
[----:B-1----:R-:W-:-:S04]  /*19590*/  IMAD.MOV R4, RZ, RZ, -R5 ;  /* 0x000000ffff047224 */ /* 0x002fc800078e0a05 */
[----:B------:R-:W-:Y:S02]  /*195a0*/  IMAD R8, R4, R3, RZ ;  /* 0x0000000304087224 */ /* 0x000fe400078e02ff */
[----:B------:R-:W-:-:S04]  /*195b0*/  IMAD.MOV.U32 R4, RZ, RZ, RZ ;  /* 0x000000ffff047224 */ /* 0x000fc800078e00ff */
[----:B------:R-:W-:-:S04]  /*195c0*/  IMAD.HI.U32 R5, R5, R8, R4 ;  /* 0x0000000805057227 */ /* 0x000fc800078e0004 */
        /* <DEDUP_REMOVED lines=17> */
.L_x_1773:
[----:B------:R-:W-:Y:S05]  /*196e0*/  BSYNC B0 ;  /* 0x0000000000007941 */ /* 0x000fea0003800000 */
.L_x_1771:
[----:B------:R-:W-:-:S04]  /*196f0*/  LOP3.LUT R2, RZ, R2, RZ, 0x33, !PT ;  /* 0x00000002ff027212 */ /* 0x000fc800078e33ff */
[----:B-1----:R-:W-:-:S05]  /*19700*/  IADD3 R0, R2, R10, RZ ;  /* 0x0000000a02007210 */ /* 0x002fca0007ffe0ff */
[----:B------:R1:W-:Y:S01]  /*19710*/  STL [R1+0x2c], R0 ;  /* 0x00002c0001007387 */ /* 0x0003e20000100800 */
[----:B------:R-:W-:Y:S05]  /*19720*/  BRA `(.L_x_1774) ;  /* 0x0000005000007947 */ /* 0x000fea0003800000 */
.L_x_1762:
[----:B------:R-:W-:Y:S01]  /*19730*/  MOV R0, c[0x0][0x53c] ;  /* 0x00014f0000007a02 */ /* 0x000fe20000000f00 */
[----:B------:R2:W-:Y:S04]  /*19740*/  STL [R1+0x28], R9 ;  /* 0x0000280901007387 */ /* 0x0005e80000100800 */
[----:B------:R2:W-:Y:S04]  /*19750*/  STL [R1+0x2c], RZ ;  /* 0x00002cff01007387 */ /* 0x0005e80000100800 */
[----:B------:R2:W-:Y:S04]  /*19760*/  STL [R1+0x30], RZ ;  /* 0x000030ff01007387 */ /* 0x0005e80000100800 */
[----:B------:R2:W-:Y:S02]  /*19770*/  STL [R1+0x34], R0 ;  /* 0x0000340001007387 */ /* 0x0005e40000100800 */
.L_x_1774:
[----:B------:R-:W-:Y:S05]  /*19780*/  BSYNC B1 ;  /* 0x0000000000017941 */ /* 0x000fea0003800000 */
.L_x_1760:
        /* <DEDUP_REMOVED lines=9> */
.L_x_1755:
[----:B--2-4-:R-:W2:Y:S02]  /*19820*/  LDL R0, [R1+0x34] ;  /* 0x0000340001007983 */ /* 0x014ea40000100800 */
[----:B--2---:R-:W-:-:S13]  /*19830*/  ISETP.GE.AND P0, PT, R0, c[0x0][0x53c], PT ;  /* 0x00014f0000007a0c */ /* 0x004fda0003f06270 */
[----:B-1----:R-:W-:Y:S01]  /*19840*/  @P0 CALL.REL.NOINC `(.L_x_1775) ;  /* 0x0000001000000944 */ /* 0x002fe20003c00000 */
[----:B------:R-:W-:Y:S05]  /*19850*/  BRA `(.L_x_1776) ;  /* 0xfffe83a000007947 */ /* 0x000fea000383ffff */
.L_x_1775:
[----:B------:R-:W-:Y:S05]  /*19860*/  EXIT ;  /* 0x000000000000794d */ /* 0x000fea0003800000 */
.L_x_1636:
[----:B------:R-:W-:Y:S01]  /*19870*/  IMAD.MOV.U32 R0, RZ, RZ, R5 ;  /* 0x000000ffff007224 */ /* 0x000fe200078e0005 */
[----:B------:R-:W-:Y:S02]  /*19880*/  MOV R2, 0x1 ;  /* 0x0000000100027802 */ /* 0x000fe40000000f00 */
[----:B------:R-:W-:Y:S02]  /*19890*/  MOV R3, 0x198b0 ;  /* 0x000198b000037802 */ /* 0x000fe40000000f00 */
[----:B------:R-:W-:Y:S05]  /*198a0*/  CALL.REL.NOINC `($__internal_36_$__cuda_sm70_shflsync_up_p) ;  /* 0x0000169000007944 */ /* 0x000fea0003c00000 */
[----:B------:R-:W-:Y:S01]  /*198b0*/  MOV R0, R4 ;  /* 0x0000000400007202 */ /* 0x000fe20000000f00 */
[----:B------:R-:W-:Y:S05]  /*198c0*/  BRA `(.L_x_1777) ;  /* 0xfffe6b9000007947 */ /* 0x000fea000383ffff */
.L_x_1637:
[----:B------:R-:W-:Y:S01]  /*198d0*/  IMAD.MOV.U32 R0, RZ, RZ, R5 ;  /* 0x000000ffff007224 */ /* 0x000fe200078e0005 */
[----:B------:R-:W-:Y:S02]  /*198e0*/  MOV R2, 0x2 ;  /* 0x0000000200027802 */ /* 0x000fe40000000f00 */
[----:B------:R-:W-:Y:S02]  /*198f0*/  MOV R3, 0x19910 ;  /* 0x0001991000037802 */ /* 0x000fe40000000f00 */
[----:B------:R-:W-:Y:S05]  /*19900*/  CALL.REL.NOINC `($__internal_36_$__cuda_sm70_shflsync_up_p) ;  /* 0x0000163000007944 */ /* 0x000fea0003c00000 */
[----:B------:R-:W-:Y:S01]  /*19910*/  SEL R0, R4, RZ, P4 ;  /* 0x000000ff04007207 */ /* 0x000fe20002000000 */
[----:B------:R-:W-:Y:S01]  /*19920*/  IMAD.MOV.U32 R2, RZ, RZ, 0x4 ;  /* 0x00000004ff027424 */ /* 0x000fe200078e00ff */
[----:B------:R-:W-:-:S03]  /*19930*/  MOV R3, 0x19960 ;  /* 0x0001996000037802 */ /* 0x000fc60000000f00 */
[----:B------:R-:W-:Y:S02]  /*19940*/  IMAD.IADD R0, R5, 0x1, R0 ;  /* 0x0000000105007824 */ /* 0x000fe400078e0200 */
        /* <DEDUP_REMOVED lines=14> */
[----:B------:R-:W-:Y:S01]  /*19a30*/  IMAD.IADD R4, R0, 0x1, R4 ;  /* 0x0000000100047824 */ /* 0x000fe200078e0204 */
[----:B------:R-:W-:-:S03]  /*19a40*/  MOV R0, 0x1f ;  /* 0x0000001f00007802 */ /* 0x000fc60000000f00 */
[----:B------:R-:W-:Y:S02]  /*19a50*/  IMAD.MOV.U32 R5, RZ, RZ, R4 ;  /* 0x000000ffff057224 */ /* 0x000fe400078e0004 */
[----:B------:R-:W-:Y:S05]  /*19a60*/  CALL.REL.NOINC `($__internal_35_$__cuda_sm70_shflsync_idx_p) ;  /* 0x0000148000007944 */ /* 0x000fea0003c00000 */
[----:B------:R-:W-:Y:S05]  /*19a70*/  BRA `(.L_x_1778) ;  /* 0xfffe6ae000007947 */ /* 0x000fea000383ffff */
.L_x_1639:
[----:B------:R-:W-:Y:S02]  /*19a80*/  SEL R0, RZ, 0x1, P0 ;  /* 0x00000001ff007807 */ /* 0x000fe40000000000 */
[----:B------:R-:W-:Y:S02]  /*19a90*/  MOV R2, 0x19ab0 ;  /* 0x00019ab000027802 */ /* 0x000fe40000000f00 */
[----:B------:R-:W-:Y:S05]  /*19aa0*/  CALL.REL.NOINC `($__internal_37_$__cuda_sm70_votesync_ballot) ;  /* 0x0000150000007944 */ /* 0x000fea0003c00000 */
[----:B------:R-:W-:Y:S01]  /*19ab0*/  MOV R10, R0 ;  /* 0x00000000000a7202 */ /* 0x000fe20000000f00 */
[----:B------:R-:W-:Y:S05]  /*19ac0*/  BRA `(.L_x_1779) ;  /* 0xfffe6b2000007947 */ /* 0x000fea000383ffff */
.L_x_1640:
[----:B------:R-:W-:Y:S01]  /*19ad0*/  IMAD.MOV.U32 R5, RZ, RZ, R9 ;  /* 0x000000ffff057224 */ /* 0x000fe200078e0009 */
[----:B------:R-:W-:Y:S01]  /*19ae0*/  MOV R3, R7 ;  /* 0x0000000700037202 */ /* 0x000fe20000000f00 */
[----:B-1----:R-:W-:Y:S01]  /*19af0*/  IMAD.MOV.U32 R0, RZ, RZ, 0x1f ;  /* 0x0000001fff007424 */ /* 0x002fe200078e00ff */
[----:B------:R-:W-:Y:S02]  /*19b00*/  MOV R2, 0x19b20 ;  /* 0x00019b2000027802 */ /* 0x000fe40000000f00 */
[----:B------:R-:W-:Y:S05]  /*19b10*/  CALL.REL.NOINC `($__internal_35_$__cuda_sm70_shflsync_idx_p) ;  /* 0x000013d000007944 */ /* 0x000fea0003c00000 */
[----:B------:R-:W-:Y:S01]  /*19b20*/  IMAD.MOV.U32 R12, RZ, RZ, R0 ;  /* 0x000000ffff0c7224 */ /* 0x000fe200078e0000 */
[----:B------:R-:W-:Y:S01]  /*19b30*/  MOV R5, R8 ;  /* 0x0000000800057202 */ /* 0x000fe20000000f00 */
[----:B------:R-:W-:Y:S01]  /*19b40*/  IMAD.MOV.U32 R6, RZ, RZ, RZ ;  /* 0x000000ffff067224 */ /* 0x000fe200078e00ff */
[----:B------:R-:W-:Y:S01]  /*19b50*/  MOV R3, R7 ;  /* 0x0000000700037202 */ /* 0x000fe20000000f00 */
[----:B------:R-:W-:Y:S01]  /*19b60*/  IMAD.MOV.U32 R0, RZ, RZ, 0x1f ;  /* 0x0000001fff007424 */ /* 0x000fe200078e00ff */
[----:B------:R-:W-:-:S02]  /*19b70*/  MOV R2, 0x19b90 ;  /* 0x00019b9000027802 */ /* 0x000fc40000000f00 */
[----:B------:R-:W-:Y:S05]  /*19b80*/  CALL.REL.NOINC `($__internal_35_$__cuda_sm70_shflsync_idx_p) ;  /* 0x0000136000007944 */ /* 0x000fea0003c00000 */
[----:B------:R-:W-:Y:S01]  /*19b90*/  MOV R9, R0 ;  /* 0x0000000000097202 */ /* 0x000fe20000000f00 */
[----:B------:R-:W-:Y:S05]  /*19ba0*/  BRA `(.L_x_1780) ;  /* 0xfffe6ab000007947 */ /* 0x000fea000383ffff */
.L_x_1643:
[----:B------:R-:W-:Y:S01]  /*19bb0*/  IMAD.MOV.U32 R5, RZ, RZ, R4 ;  /* 0x000000ffff057224 */ /* 0x000fe200078e0004 */
[----:B-1----:R-:W-:-:S02]  /*19bc0*/  MOV R0, 0x1f ;  /* 0x0000001f00007802 */ /* 0x002fc40000000f00 */
[----:B------:R-:W-:Y:S02]  /*19bd0*/  MOV R2, 0x19bf0 ;  /* 0x00019bf000027802 */ /* 0x000fe40000000f00 */
[----:B--234-:R-:W-:Y:S05]  /*19be0*/  CALL.REL.NOINC `($__internal_35_$__cuda_sm70_shflsync_idx_p) ;  /* 0x0000130000007944 */ /* 0x01cfea0003c00000 */
[----:B------:R-:W-:Y:S01]  /*19bf0*/  MOV R6, R0 ;  /* 0x0000000000067202 */ /* 0x000fe20000000f00 */
[----:B------:R-:W-:Y:S05]  /*19c00*/  BRA `(.L_x_1642) ;  /* 0xfffe6ab000007947 */ /* 0x000fea000383ffff */
.L_x_1662:
[----:B-1----:R-:W-:Y:S01]  /*19c10*/  IMAD.MOV.U32 R5, RZ, RZ, R14 ;  /* 0x000000ffff057224 */ /* 0x002fe200078e000e */
[----:B------:R-:W-:Y:S01]  /*19c20*/  MOV R3, RZ ;  /* 0x000000ff00037202 */ /* 0x000fe20000000f00 */
[----:B------:R-:W-:Y:S01]  /*19c30*/  IMAD.MOV.U32 R0, RZ, RZ, 0x181f ;  /* 0x0000181fff007424 */ /* 0x000fe200078e00ff */
[----:B------:R-:W-:Y:S02]  /*19c40*/  MOV R2, 0x19c60 ;  /* 0x00019c6000027802 */ /* 0x000fe40000000f00 */
[----:B------:R-:W-:Y:S05]  /*19c50*/  CALL.REL.NOINC `($__internal_35_$__cuda_sm70_shflsync_idx_p) ;  /* 0x0000129000007944 */ /* 0x000fea0003c00000 */
[----:B------:R-:W-:Y:S01]  /*19c60*/  MOV R4, R0 ;  /* 0x0000000000047202 */ /* 0x000fe20000000f00 */
[----:B------:R-:W-:Y:S05]  /*19c70*/  BRA `(.L_x_1781) ;  /* 0xfffe94d000007947 */ /* 0x000fea000383ffff */
.L_x_1663:
[----:B------:R-:W-:Y:S01]  /*19c80*/  IMAD.MOV.U32 R5, RZ, RZ, R15 ;  /* 0x000000ffff057224 */ /* 0x000fe200078e000f */
[----:B------:R-:W-:Y:S01]  /*19c90*/  MOV R3, RZ ;  /* 0x000000ff00037202 */ /* 0x000fe20000000f00 */
[----:B------:R-:W-:Y:S01]  /*19ca0*/  IMAD.MOV.U32 R0, RZ, RZ, 0x181f ;  /* 0x0000181fff007424 */ /* 0x000fe200078e00ff */
[----:B------:R-:W-:Y:S02]  /*19cb0*/  MOV R2, 0x19cd0 ;  /* 0x00019cd000027802 */ /* 0x000fe40000000f00 */
[----:B-12---:R-:W-:Y:S05]  /*19cc0*/  CALL.REL.NOINC `($__internal_35_$__cuda_sm70_shflsync_idx_p) ;  /* 0x0000122000007944 */ /* 0x006fea0003c00000 */
[----:B------:R-:W-:Y:S05]  /*19cd0*/  BRA `(.L_x_1782) ;  /* 0xfffe949000007947 */ /* 0x000fea000383ffff */
.L_x_1666:
[----:B------:R-:W-:Y:S01]  /*19ce0*/  IMAD.MOV.U32 R5, RZ, RZ, R14 ;  /* 0x000000ffff057224 */ /* 0x000fe200078e000e */
[----:B---3--:R-:W-:Y:S01]  /*19cf0*/  MOV R3, 0x1 ;  /* 0x0000000100037802 */ /* 0x008fe20000000f00 */
[----:B----4-:R-:W-:Y:S01]  /*19d00*/  IMAD.MOV.U32 R0, RZ, RZ, 0x181f ;  /* 0x0000181fff007424 */ /* 0x010fe200078e00ff */
[----:B------:R-:W-:-:S02]  /*19d10*/  MOV R2, 0x19d30 ;  /* 0x00019d3000027802 */ /* 0x000fc40000000f00 */
[----:B-12---:R-:W-:Y:S05]  /*19d20*/  CALL.REL.NOINC `($__internal_35_$__cuda_sm70_shflsync_idx_p) ;  /* 0x000011c000007944 */ /* 0x006fea0003c00000 */
[----:B------:R-:W-:Y:S01]  /*19d30*/  IMAD.MOV.U32 R4, RZ, RZ, R0 ;  /* 0x000000ffff047224 */ /* 0x000fe200078e0000 */
[----:B------:R-:W-:Y:S01]  /*19d40*/  MOV R3, 0x1 ;  /* 0x0000000100037802 */ /* 0x000fe20000000f00 */
[----:B------:R-:W-:Y:S01]  /*19d50*/  IMAD.MOV.U32 R5, RZ, RZ, R15 ;  /* 0x000000ffff057224 */ /* 0x000fe200078e000f */
[----:B------:R-:W-:-:S02]  /*19d60*/  MOV R0, 0x181f ;  /* 0x0000181f00007802 */ /* 0x000fc40000000f00 */
[----:B------:R-:W-:Y:S02]  /*19d70*/  MOV R2, 0x19d90 ;  /* 0x00019d9000027802 */ /* 0x000fe40000000f00 */
[----:B------:R-:W-:Y:S05]  /*19d80*/  CALL.REL.NOINC `($__internal_35_$__cuda_sm70_shflsync_idx_p) ;  /* 0x0000116000007944 */ /* 0x000fea0003c00000 */
[----:B------:R-:W-:Y:S05]  /*19d90*/  BRA `(.L_x_1783) ;  /* 0xfffe962000007947 */ /* 0x000fea000383ffff */
.L_x_1669:
[----:B------:R-:W-:Y:S01]  /*19da0*/  IMAD.MOV.U32 R5, RZ, RZ, R14 ;  /* 0x000000ffff057224 */ /* 0x000fe200078e000e */
[----:B-1----:R-:W-:Y:S01]  /*19db0*/  MOV R3, 0x2 ;  /* 0x0000000200037802 */ /* 0x002fe20000000f00 */
[----:B----4-:R-:W-:Y:S01]  /*19dc0*/  IMAD.MOV.U32 R0, RZ, RZ, 0x181f ;  /* 0x0000181fff007424 */ /* 0x010fe200078e00ff */
[----:B------:R-:W-:Y:S02]  /*19dd0*/  MOV R2, 0x19df0 ;  /* 0x00019df000027802 */ /* 0x000fe40000000f00 */
[----:B--2---:R-:W-:Y:S05]  /*19de0*/  CALL.REL.NOINC `($__internal_35_$__cuda_sm70_shflsync_idx_p) ;  /* 0x0000110000007944 */ /* 0x004fea0003c00000 */
[----:B------:R-:W-:Y:S01]  /*19df0*/  MOV R4, R0 ;  /* 0x0000000000047202 */ /* 0x000fe20000000f00 */
[----:B------:R-:W-:Y:S05]  /*19e00*/  BRA `(.L_x_1784) ;  /* 0xfffe97e000007947 */ /* 0x000fea000383ffff */
.L_x_1670:
[----:B------:R-:W-:Y:S01]  /*19e10*/  IMAD.MOV.U32 R5, RZ, RZ, R15 ;  /* 0x000000ffff057224 */ /* 0x000fe200078e000f */
[----:B------:R-:W-:Y:S01]  /*19e20*/  MOV R3, 0x2 ;  /* 0x0000000200037802 */ /* 0x000fe20000000f00 */
[----:B----4-:R-:W-:Y:S01]  /*19e30*/  IMAD.MOV.U32 R0, RZ, RZ, 0x181f ;  /* 0x0000181fff007424 */ /* 0x010fe200078e00ff */
[----:B------:R-:W-:Y:S02]  /*19e40*/  MOV R2, 0x19e60 ;  /* 0x00019e6000027802 */ /* 0x000fe40000000f00 */
[----:B-123--:R-:W-:Y:S05]  /*19e50*/  CALL.REL.NOINC `($__internal_35_$__cuda_sm70_shflsync_idx_p) ;  /* 0x0000109000007944 */ /* 0x00efea0003c00000 */
[----:B------:R-:W-:Y:S05]  /*19e60*/  BRA `(.L_x_1785) ;  /* 0xfffe97a000007947 */ /* 0x000fea000383ffff */
.L_x_1673:
[----:B------:R-:W-:Y:S01]  /*19e70*/  IMAD.MOV.U32 R5, RZ, RZ, R14 ;  /* 0x000000ffff057224 */ /* 0x000fe200078e000e */
[----:B-1----:R-:W-:Y:S01]  /*19e80*/  MOV R3, 0x3 ;  /* 0x0000000300037802 */ /* 0x002fe20000000f00 */
[----:B------:R-:W-:Y:S01]  /*19e90*/  IMAD.MOV.U32 R0, RZ, RZ, 0x181f ;  /* 0x0000181fff007424 */ /* 0x000fe200078e00ff */
[----:B------:R-:W-:-:S02]  /*19ea0*/  MOV R2, 0x19ec0 ;  /* 0x00019ec000027802 */ /* 0x000fc40000000f00 */
[----:B--234-:R-:W-:Y:S05]  /*19eb0*/  CALL.REL.NOINC `($__internal_35_$__cuda_sm70_shflsync_idx_p) ;  /* 0x0000103000007944 */ /* 0x01cfea0003c00000 */
[----:B------:R-:W-:Y:S01]  /*19ec0*/  IMAD.MOV.U32 R4, RZ, RZ, R0 ;  /* 0x000000ffff047224 */ /* 0x000fe200078e0000 */
[----:B------:R-:W-:Y:S01]  /*19ed0*/  MOV R3, 0x3 ;  /* 0x0000000300037802 */ /* 0x000fe20000000f00 */
[----:B------:R-:W-:Y:S01]  /*19ee0*/  IMAD.MOV.U32 R5, RZ, RZ, R15 ;  /* 0x000000ffff057224 */ /* 0x000fe200078e000f */
[----:B------:R-:W-:-:S02]  /*19ef0*/  MOV R0, 0x181f ;  /* 0x0000181f00007802 */ /* 0x000fc40000000f00 */
[----:B------:R-:W-:Y:S02]  /*19f00*/  MOV R2, 0x19f20 ;  /* 0x00019f2000027802 */ /* 0x000fe40000000f00 */
[----:B------:R-:W-:Y:S05]  /*19f10*/  CALL.REL.NOINC `($__internal_35_$__cuda_sm70_shflsync_idx_p) ;  /* 0x00000fd000007944 */ /* 0x000fea0003c00000 */
[----:B------:R-:W-:Y:S05]  /*19f20*/  BRA `(.L_x_1786) ;  /* 0xfffe992000007947 */ /* 0x000fea000383ffff */
.L_x_1714:
[----:B-1----:R1:W5:Y:S01]  /*19f30*/  LDL R2, [R1] ;  /* 0x0000000001027983 */ /* 0x0023620000100800 */
[----:B------:R-:W-:Y:S02]  /*19f40*/  MOV R5, 0x2 ;  /* 0x0000000200057802 */ /* 0x000fe40000000f00 */
[----:B------:R-:W-:Y:S02]  /*19f50*/  MOV R3, 0x19f70 ;  /* 0x00019f7000037802 */ /* 0x000fe40000000f00 */
[----:B-1---5:R-:W-:Y:S05]  /*19f60*/  CALL.REL.NOINC `($__internal_34_$__cuda_sm70_shflsync_bfly_p) ;  /* 0x00000f3000007944 */ /* 0x022fea0003c00000 */
[----:B------:R-:W-:Y:S01]  /*19f70*/  MOV R0, R5 ;  /* 0x0000000500007202 */ /* 0x000fe20000000f00 */
[----:B------:R-:W-:Y:S05]  /*19f80*/  BRA `(.L_x_1787) ;  /* 0xffff97b000007947 */ /* 0x000fea000383ffff */
.L_x_1715:
[----:B------:R-:W-:Y:S01]  /*19f90*/  IMAD.MOV.U32 R2, RZ, RZ, R0 ;  /* 0x000000ffff027224 */ /* 0x000fe200078e0000 */
[----:B------:R-:W-:Y:S02]  /*19fa0*/  MOV R5, 0x1 ;  /* 0x0000000100057802 */ /* 0x000fe40000000f00 */
[----:B------:R-:W-:Y:S02]  /*19fb0*/  MOV R3, 0x19fd0 ;  /* 0x00019fd000037802 */ /* 0x000fe40000000f00 */
[----:B------:R-:W-:Y:S05]  /*19fc0*/  CALL.REL.NOINC `($__internal_34_$__cuda_sm70_shflsync_bfly_p) ;  /* 0x00000ed000007944 */ /* 0x000fea0003c00000 */
[----:B------:R1:W5:Y:S01]  /*19fd0*/  LDL R2, [R1+0x8] ;  /* 0x0000080001027983 */ /* 0x0003620000100800 */
[----:B------:R-:W-:Y:S01]  /*19fe0*/  FADD.FTZ R0, R0, R5 ;  /* 0x0000000500007221 */ /* 0x000fe20000010000 */
[----:B------:R-:W-:Y:S02]  /*19ff0*/  MOV R5, 0x2 ;  /* 0x0000000200057802 */ /* 0x000fe40000000f00 */
[----:B------:R-:W-:-:S02]  /*1a000*/  MOV R3, 0x1a020 ;  /* 0x0001a02000037802 */ /* 0x000fc40000000f00 */
[----:B-1---5:R-:W-:Y:S05]  /*1a010*/  CALL.REL.NOINC `($__internal_34_$__cuda_sm70_shflsync_bfly_p) ;  /* 0x00000e8000007944 */ /* 0x022fea0003c00000 */
[----:B------:R-:W2:Y:S01]  /*1a020*/  LDL.LU R2, [R1+0x8] ;  /* 0x0000080001027983 */ /* 0x000ea20000300800 */
[----:B------:R-:W-:Y:S01]  /*1a030*/  MOV R3, 0x1a080 ;  /* 0x0001a08000037802 */ /* 0x000fe20000000f00 */
[----:B--2---:R-:W-:Y:S01]  /*1a040*/  FADD.FTZ R4, R2, R5 ;  /* 0x0000000502047221 */ /* 0x004fe20000010000 */
[----:B------:R-:W-:-:S04]  /*1a050*/  MOV R5, 0x1 ;  /* 0x0000000100057802 */ /* 0x000fc80000000f00 */
[----:B------:R-:W-:Y:S02]  /*1a060*/  MOV R2, R4 ;  /* 0x0000000400027202 */ /* 0x000fe40000000f00 */
[----:B------:R-:W-:Y:S05]  /*1a070*/  CALL.REL.NOINC `($__internal_34_$__cuda_sm70_shflsync_bfly_p) ;  /* 0x00000e2000007944 */ /* 0x000fea0003c00000 */
[----:B------:R-:W-:Y:S01]  /*1a080*/  MOV R3, R5 ;  /* 0x0000000500037202 */ /* 0x000fe20000000f00 */
[----:B------:R-:W-:Y:S05]  /*1a090*/  BRA `(.L_x_1788) ;  /* 0xffff973000007947 */ /* 0x000fea000383ffff */
.L_x_1722:
[----:B-1-34-:R-:W-:Y:S01]  /*1a0a0*/  IMAD.MOV.U32 R5, RZ, RZ, R14 ;  /* 0x000000ffff057224 */ /* 0x01afe200078e000e */
[----:B------:R-:W-:Y:S01]  /*1a0b0*/  MOV R3, RZ ;  /* 0x000000ff00037202 */ /* 0x000fe20000000f00 */
[----:B------:R-:W-:Y:S01]  /*1a0c0*/  IMAD.MOV.U32 R0, RZ, RZ, 0x181f ;  /* 0x0000181fff007424 */ /* 0x000fe200078e00ff */
[----:B------:R-:W-:Y:S02]  /*1a0d0*/  MOV R2, 0x1a0f0 ;  /* 0x0001a0f000027802 */ /* 0x000fe40000000f00 */
[----:B------:R-:W-:Y:S05]  /*1a0e0*/  CALL.REL.NOINC `($__internal_35_$__cuda_sm70_shflsync_idx_p) ;  /* 0x00000e0000007944 */ /* 0x000fea0003c00000 */
[----:B------:R-:W-:Y:S01]  /*1a0f0*/  MOV R6, R0 ;  /* 0x0000000000067202 */ /* 0x000fe20000000f00 */
[----:B------:R-:W-:Y:S05]  /*1a100*/  BRA `(.L_x_1789) ;  /* 0xffffb3c000007947 */ /* 0x000fea000383ffff */
.L_x_1723:
[----:B------:R-:W-:Y:S01]  /*1a110*/  IMAD.MOV.U32 R5, RZ, RZ, R15 ;  /* 0x000000ffff057224 */ /* 0x000fe200078e000f */
[----:B------:R-:W-:Y:S01]  /*1a120*/  MOV R3, RZ ;  /* 0x000000ff00037202 */ /* 0x000fe20000000f00 */
[----:B------:R-:W-:Y:S01]  /*1a130*/  IMAD.MOV.U32 R0, RZ, RZ, 0x181f ;  /* 0x0000181fff007424 */ /* 0x000fe200078e00ff */
[----:B------:R-:W-:Y:S02]  /*1a140*/  MOV R2, 0x1a160 ;  /* 0x0001a16000027802 */ /* 0x000fe40000000f00 */
[----:B-12---:R-:W-:Y:S05]  /*1a150*/  CALL.REL.NOINC `($__internal_35_$__cuda_sm70_shflsync_idx_p) ;  /* 0x00000d9000007944 */ /* 0x006fea0003c00000 */
[----:B------:R-:W-:Y:S05]  /*1a160*/  BRA `(.L_x_1790) ;  /* 0xffffb38000007947 */ /* 0x000fea000383ffff */
.L_x_1726:
[----:B------:R-:W-:Y:S01]  /*1a170*/  IMAD.MOV.U32 R5, RZ, RZ, R14 ;  /* 0x000000ffff057224 */ /* 0x000fe200078e000e */
[----:B--2---:R-:W-:Y:S01]  /*1a180*/  MOV R3, 0x1 ;  /* 0x0000000100037802 */ /* 0x004fe20000000f00 */
[----:B----4-:R-:W-:Y:S01]  /*1a190*/  IMAD.MOV.U32 R0, RZ, RZ, 0x181f ;  /* 0x0000181fff007424 */ /* 0x010fe200078e00ff */
[----:B------:R-:W-:-:S02]  /*1a1a0*/  MOV R2, 0x1a1c0 ;  /* 0x0001a1c000027802 */ /* 0x000fc40000000f00 */
[----:B-1-3--:R-:W-:Y:S05]  /*1a1b0*/  CALL.REL.NOINC `($__internal_35_$__cuda_sm70_shflsync_idx_p) ;  /* 0x00000d3000007944 */ /* 0x00afea0003c00000 */
[----:B------:R-:W-:Y:S01]  /*1a1c0*/  IMAD.MOV.U32 R6, RZ, RZ, R0 ;  /* 0x000000ffff067224 */ /* 0x000fe200078e0000 */
[----:B------:R-:W-:Y:S01]  /*1a1d0*/  MOV R3, 0x1 ;  /* 0x0000000100037802 */ /* 0x000fe20000000f00 */
[----:B------:R-:W-:Y:S01]  /*1a1e0*/  IMAD.MOV.U32 R5, RZ, RZ, R15 ;  /* 0x000000ffff057224 */ /* 0x000fe200078e000f */
[----:B------:R-:W-:-:S02]  /*1a1f0*/  MOV R0, 0x181f ;  /* 0x0000181f00007802 */ /* 0x000fc40000000f00 */
[----:B------:R-:W-:Y:S02]  /*1a200*/  MOV R2, 0x1a220 ;  /* 0x0001a22000027802 */ /* 0x000fe40000000f00 */
[----:B------:R-:W-:Y:S05]  /*1a210*/  CALL.REL.NOINC `($__internal_35_$__cuda_sm70_shflsync_idx_p) ;  /* 0x00000cd000007944 */ /* 0x000fea0003c00000 */
[----:B------:R-:W-:Y:S05]  /*1a220*/  BRA `(.L_x_1791) ;  /* 0xffffb4a000007947 */ /* 0x000fea000383ffff */
.L_x_1729:
[----:B------:R-:W-:Y:S01]  /*1a230*/  IMAD.MOV.U32 R5, RZ, RZ, R14 ;  /* 0x000000ffff057224 */ /* 0x000fe200078e000e */
[----:B-1----:R-:W-:Y:S01]  /*1a240*/  MOV R3, 0x2 ;  /* 0x0000000200037802 */ /* 0x002fe20000000f00 */
[----:B----4-:R-:W-:Y:S01]  /*1a250*/  IMAD.MOV.U32 R0, RZ, RZ, 0x181f ;  /* 0x0000181fff007424 */ /* 0x010fe200078e00ff */
[----:B------:R-:W-:Y:S02]  /*1a260*/  MOV R2, 0x1a280 ;  /* 0x0001a28000027802 */ /* 0x000fe40000000f00 */
[----:B--23--:R-:W-:Y:S05]  /*1a270*/  CALL.REL.NOINC `($__internal_35_$__cuda_sm70_shflsync_idx_p) ;  /* 0x00000c7000007944 */ /* 0x00cfea0003c00000 */
[----:B------:R-:W-:Y:S01]  /*1a280*/  MOV R6, R0 ;  /* 0x0000000000067202 */ /* 0x000fe20000000f00 */
[----:B------:R-:W-:Y:S05]  /*1a290*/  BRA `(.L_x_1792) ;  /* 0xffffb61000007947 */ /* 0x000fea000383ffff */
.L_x_1730:
[----:B------:R-:W-:Y:S01]  /*1a2a0*/  IMAD.MOV.U32 R5, RZ, RZ, R15 ;  /* 0x000000ffff057224 */ /* 0x000fe200078e000f */
[----:B------:R-:W-:Y:S01]  /*1a2b0*/  MOV R3, 0x2 ;  /* 0x0000000200037802 */ /* 0x000fe20000000f00 */
[----:B----4-:R-:W-:Y:S01]  /*1a2c0*/  IMAD.MOV.U32 R0, RZ, RZ, 0x181f ;  /* 0x0000181fff007424 */ /* 0x010fe200078e00ff */
[----:B------:R-:W-:Y:S02]  /*1a2d0*/  MOV R2, 0x1a2f0 ;  /* 0x0001a2f000027802 */ /* 0x000fe40000000f00 */
[----:B-123--:R-:W-:Y:S05]  /*1a2e0*/  CALL.REL.NOINC `($__internal_35_$__cuda_sm70_shflsync_idx_p) ;  /* 0x00000c0000007944 */ /* 0x00efea0003c00000 */
[----:B------:R-:W-:Y:S05]  /*1a2f0*/  BRA `(.L_x_1793) ;  /* 0xffffb5d000007947 */ /* 0x000fea000383ffff */
.L_x_1733:
        /* <DEDUP_REMOVED lines=12> */
.L_x_1735:
[----:B------:R-:W-:Y:S01]  /*1a3c0*/  IMAD.MOV.U32 R5, RZ, RZ, R18 ;  /* 0x000000ffff057224 */ /* 0x000fe200078e0012 */
[----:B------:R-:W-:Y:S01]  /*1a3d0*/  MOV R3, RZ ;  /* 0x000000ff00037202 */ /* 0x000fe20000000f00 */
[----:B------:R-:W-:Y:S01]  /*1a3e0*/  IMAD.MOV.U32 R0, RZ, RZ, 0x1c1f ;  /* 0x00001c1fff007424 */ /* 0x000fe200078e00ff */
[----:B------:R-:W-:Y:S02]  /*1a3f0*/  MOV R2, 0x1a410 ;  /* 0x0001a41000027802 */ /* 0x000fe40000000f00 */
[----:B------:R-:W-:Y:S05]  /*1a400*/  CALL.REL.NOINC `($__internal_35_$__cuda_sm70_shflsync_idx_p) ;  /* 0x00000ae000007944 */ /* 0x000fea0003c00000 */
[----:B------:R-:W-:Y:S01]  /*1a410*/  MOV R4, R0 ;  /* 0x0000000000047202 */ /* 0x000fe20000000f00 */
[----:B------:R-:W-:Y:S05]  /*1a420*/  BRA `(.L_x_1795) ;  /* 0xffffba7000007947 */ /* 0x000fea000383ffff */
.L_x_1736:
[----:B------:R-:W-:Y:S01]  /*1a430*/  IMAD.MOV.U32 R5, RZ, RZ, R19 ;  /* 0x000000ffff057224 */ /* 0x000fe200078e0013 */
[----:B------:R-:W-:Y:S01]  /*1a440*/  MOV R3, RZ ;  /* 0x000000ff00037202 */ /* 0x000fe20000000f00 */
[----:B------:R-:W-:Y:S01]  /*1a450*/  IMAD.MOV.U32 R0, RZ, RZ, 0x1c1f ;  /* 0x00001c1fff007424 */ /* 0x000fe200078e00ff */
[----:B------:R-:W-:Y:S02]  /*1a460*/  MOV R2, 0x1a480 ;  /* 0x0001a48000027802 */ /* 0x000fe40000000f00 */
[----:B-12---:R-:W-:Y:S05]  /*1a470*/  CALL.REL.NOINC `($__internal_35_$__cuda_sm70_shflsync_idx_p) ;  /* 0x00000a7000007944 */ /* 0x006fea0003c00000 */
[----:B------:R-:W-:Y:S05]  /*1a480*/  BRA `(.L_x_1796) ;  /* 0xffffba3000007947 */ /* 0x000fea000383ffff */
.L_x_1739:
[----:B------:R-:W-:Y:S01]  /*1a490*/  IMAD.MOV.U32 R5, RZ, RZ, R18 ;  /* 0x000000ffff057224 */ /* 0x000fe200078e0012 */
[----:B-1----:R-:W-:Y:S01]  /*1a4a0*/  MOV R3, 0x1 ;  /* 0x0000000100037802 */ /* 0x002fe20000000f00 */
[----:B----4-:R-:W-:Y:S01]  /*1a4b0*/  IMAD.MOV.U32 R0, RZ, RZ, 0x1c1f ;  /* 0x00001c1fff007424 */ /* 0x010fe200078e00ff */
[----:B------:R-:W-:-:S02]  /*1a4c0*/  MOV R2, 0x1a4e0 ;  /* 0x0001a4e000027802 */ /* 0x000fc40000000f00 */
[----:B--23--:R-:W-:Y:S05]  /*1a4d0*/  CALL.REL.NOINC `($__internal_35_$__cuda_sm70_shflsync_idx_p) ;  /* 0x00000a1000007944 */ /* 0x00cfea0003c00000 */
[----:B------:R-:W-:Y:S01]  /*1a4e0*/  IMAD.MOV.U32 R4, RZ, RZ, R0 ;  /* 0x000000ffff047224 */ /* 0x000fe200078e0000 */
[----:B------:R-:W-:Y:S01]  /*1a4f0*/  MOV R3, 0x1 ;  /* 0x0000000100037802 */ /* 0x000fe20000000f00 */
[----:B------:R-:W-:Y:S01]  /*1a500*/  IMAD.MOV.U32 R5, RZ, RZ, R19 ;  /* 0x000000ffff057224 */ /* 0x000fe200078e0013 */
[----:B------:R-:W-:-:S02]  /*1a510*/  MOV R0, 0x1c1f ;  /* 0x00001c1f00007802 */ /* 0x000fc40000000f00 */
[----:B------:R-:W-:Y:S02]  /*1a520*/  MOV R2, 0x1a540 ;  /* 0x0001a54000027802 */ /* 0x000fe40000000f00 */
[----:B------:R-:W-:Y:S05]  /*1a530*/  CALL.REL.NOINC `($__internal_35_$__cuda_sm70_shflsync_idx_p) ;  /* 0x000009b000007944 */ /* 0x000fea0003c00000 */
[----:B------:R-:W-:Y:S05]  /*1a540*/  BRA `(.L_x_1797) ;  /* 0xffffc5e000007947 */ /* 0x000fea000383ffff */
.L_x_1743:
[----:B------:R-:W-:Y:S01]  /*1a550*/  IMAD.MOV.U32 R5, RZ, RZ, R12 ;  /* 0x000000ffff057224 */ /* 0x000fe200078e000c */
[----:B------:R-:W-:Y:S01]  /*1a560*/  MOV R3, RZ ;  /* 0x000000ff00037202 */ /* 0x000fe20000000f00 */
[----:B------:R-:W-:Y:S01]  /*1a570*/  IMAD.MOV.U32 R0, RZ, RZ, 0x181f ;  /* 0x0000181fff007424 */ /* 0x000fe200078e00ff */
[----:B------:R-:W-:Y:S02]  /*1a580*/  MOV R2, 0x1a5a0 ;  /* 0x0001a5a000027802 */ /* 0x000fe40000000f00 */
[----:B------:R-:W-:Y:S05]  /*1a590*/  CALL.REL.NOINC `($__internal_35_$__cuda_sm70_shflsync_idx_p) ;  /* 0x0000095000007944 */ /* 0x000fea0003c00000 */
[----:B------:R-:W-:Y:S01]  /*1a5a0*/  MOV R4, R0 ;  /* 0x0000000000047202 */ /* 0x000fe20000000f00 */
[----:B------:R-:W-:Y:S05]  /*1a5b0*/  BRA `(.L_x_1798) ;  /* 0xffffd9f000007947 */ /* 0x000fea000383ffff */
.L_x_1744:
[----:B------:R-:W-:Y:S01]  /*1a5c0*/  IMAD.MOV.U32 R5, RZ, RZ, R15 ;  /* 0x000000ffff057224 */ /* 0x000fe200078e000f */
[----:B------:R-:W-:Y:S01]  /*1a5d0*/  MOV R3, RZ ;  /* 0x000000ff00037202 */ /* 0x000fe20000000f00 */
[----:B------:R-:W-:Y:S01]  /*1a5e0*/  IMAD.MOV.U32 R0, RZ, RZ, 0x181f ;  /* 0x0000181fff007424 */ /* 0x000fe200078e00ff */
[----:B------:R-:W-:Y:S02]  /*1a5f0*/  MOV R2, 0x1a610 ;  /* 0x0001a61000027802 */ /* 0x000fe40000000f00 */
[----:B-12---:R-:W-:Y:S05]  /*1a600*/  CALL.REL.NOINC `($__internal_35_$__cuda_sm70_shflsync_idx_p) ;  /* 0x000008e000007944 */ /* 0x006fea0003c00000 */
[----:B------:R-:W-:Y:S05]  /*1a610*/  BRA `(.L_x_1799) ;  /* 0xffffd9b000007947 */ /* 0x000fea000383ffff */
.L_x_1747:
        /* <DEDUP_REMOVED lines=12> */
.L_x_1750:
[----:B------:R-:W-:Y:S01]  /*1a6e0*/  IMAD.MOV.U32 R5, RZ, RZ, R12 ;  /* 0x000000ffff057224 */ /* 0x000fe200078e000c */
[----:B-1----:R-:W-:Y:S01]  /*1a6f0*/  MOV R3, 0x2 ;  /* 0x0000000200037802 */ /* 0x002fe20000000f00 */
[----:B----4-:R-:W-:Y:S01]  /*1a700*/  IMAD.MOV.U32 R0, RZ, RZ, 0x181f ;  /* 0x0000181fff007424 */ /* 0x010fe200078e00ff */
[----:B------:R-:W-:Y:S02]  /*1a710*/  MOV R2, 0x1a730 ;  /* 0x0001a73000027802 */ /* 0x000fe40000000f00 */
[----:B--23--:R-:W-:Y:S05]  /*1a720*/  CALL.REL.NOINC `($__internal_35_$__cuda_sm70_shflsync_idx_p) ;  /* 0x000007c000007944 */ /* 0x00cfea0003c00000 */
[----:B------:R-:W-:Y:S01]  /*1a730*/  MOV R4, R0 ;  /* 0x0000000000047202 */ /* 0x000fe20000000f00 */
[----:B------:R-:W-:Y:S05]  /*1a740*/  BRA `(.L_x_1801) ;  /* 0xffffdc5000007947 */ /* 0x000fea000383ffff */
.L_x_1751:
[----:B------:R-:W-:Y:S01]  /*1a750*/  IMAD.MOV.U32 R5, RZ, RZ, R15 ;  /* 0x000000ffff057224 */ /* 0x000fe200078e000f */
[----:B------:R-:W-:Y:S01]  /*1a760*/  MOV R3, 0x2 ;  /* 0x0000000200037802 */ /* 0x000fe20000000f00 */
[----:B----4-:R-:W-:Y:S01]  /*1a770*/  IMAD.MOV.U32 R0, RZ, RZ, 0x181f ;  /* 0x0000181fff007424 */ /* 0x010fe200078e00ff */
[----:B------:R-:W-:Y:S02]  /*1a780*/  MOV R2, 0x1a7a0 ;  /* 0x0001a7a000027802 */ /* 0x000fe40000000f00 */
[----:B-123--:R-:W-:Y:S05]  /*1a790*/  CALL.REL.NOINC `($__internal_35_$__cuda_sm70_shflsync_idx_p) ;  /* 0x0000075000007944 */ /* 0x00efea0003c00000 */
[----:B------:R-:W-:Y:S05]  /*1a7a0*/  BRA `(.L_x_1802) ;  /* 0xffffdc1000007947 */ /* 0x000fea000383ffff */
.L_x_1754:
        /* <DEDUP_REMOVED lines=12> */
.L_x_1756:
[----:B------:R-:W-:Y:S01]  /*1a870*/  IMAD.MOV.U32 R5, RZ, RZ, R110 ;  /* 0x000000ffff057224 */ /* 0x000fe200078e006e */
[----:B------:R-:W-:Y:S01]  /*1a880*/  MOV R3, RZ ;  /* 0x000000ff00037202 */ /* 0x000fe20000000f00 */
[----:B------:R-:W-:Y:S01]  /*1a890*/  IMAD.MOV.U32 R0, RZ, RZ, 0x1f ;  /* 0x0000001fff007424 */ /* 0x000fe200078e00ff */
[----:B------:R-:W-:Y:S02]  /*1a8a0*/  MOV R2, 0x1a8c0 ;  /* 0x0001a8c000027802 */ /* 0x000fe40000000f00 */
[----:B------:R-:W-:Y:S05]  /*1a8b0*/  CALL.REL.NOINC `($__internal_35_$__cuda_sm70_shflsync_idx_p) ;  /* 0x0000063000007944 */ /* 0x000fea0003c00000 */
[----:B------:R-:W-:Y:S01]  /*1a8c0*/  MOV R9, R0 ;  /* 0x0000000000097202 */ /* 0x000fe20000000f00 */
[----:B------:R-:W-:Y:S05]  /*1a8d0*/  BRA `(.L_x_1804) ;  /* 0xffffdf6000007947 */ /* 0x000fea000383ffff */
.L_x_1757:
[----:B------:R-:W-:Y:S01]  /*1a8e0*/  IMAD.MOV.U32 R5, RZ, RZ, R110 ;  /* 0x000000ffff057224 */ /* 0x000fe200078e006e */
[----:B------:R-:W-:Y:S01]  /*1a8f0*/  MOV R3, 0x1 ;  /* 0x0000000100037802 */ /* 0x000fe20000000f00 */
[----:B------:R-:W-:Y:S01]  /*1a900*/  IMAD.MOV.U32 R0, RZ, RZ, 0x1f ;  /* 0x0000001fff007424 */ /* 0x000fe200078e00ff */
[----:B------:R-:W-:Y:S02]  /*1a910*/  MOV R2, 0x1a930 ;  /* 0x0001a93000027802 */ /* 0x000fe40000000f00 */
[----:B-12---:R-:W-:Y:S05]  /*1a920*/  CALL.REL.NOINC `($__internal_35_$__cuda_sm70_shflsync_idx_p) ;  /* 0x000005c000007944 */ /* 0x006fea0003c00000 */
[----:B------:R-:W-:Y:S01]  /*1a930*/  MOV R8, R0 ;  /* 0x0000000000087202 */ /* 0x000fe20000000f00 */
[----:B------:R-:W-:Y:S05]  /*1a940*/  BRA `(.L_x_1805) ;  /* 0xffffdf1000007947 */ /* 0x000fea000383ffff */
.L_x_1758:
[----:B------:R-:W-:Y:S02]  /*1a950*/  MOV R2, 0x1 ;  /* 0x0000000100027802 */ /* 0x000fe40000000f00 */
[----:B------:R-:W-:-:S02]  /*1a960*/  MOV R3, 0x1a980 ;  /* 0x0001a98000037802 */ /* 0x000fc40000000f00 */
[----:B-1234-:R-:W-:Y:S05]  /*1a970*/  CALL.REL.NOINC `($__internal_36_$__cuda_sm70_shflsync_up_p) ;  /* 0x000005c000007944 */ /* 0x01efea0003c00000 */
[----:B------:R-:W-:Y:S05]  /*1a980*/  BRA `(.L_x_1806) ;  /* 0xffffe00000007947 */ /* 0x000fea000383ffff */
.L_x_1759:
[----:B------:R-:W-:Y:S02]  /*1a990*/  MOV R2, 0x2 ;  /* 0x0000000200027802 */ /* 0x000fe40000000f00 */
[----:B------:R-:W-:-:S02]  /*1a9a0*/  MOV R3, 0x1a9c0 ;  /* 0x0001a9c000037802 */ /* 0x000fc40000000f00 */
[----:B--2-4-:R-:W-:Y:S05]  /*1a9b0*/  CALL.REL.NOINC `($__internal_36_$__cuda_sm70_shflsync_up_p) ;  /* 0x0000058000007944 */ /* 0x014fea0003c00000 */
[----:B------:R-:W-:Y:S01]  /*1a9c0*/  SEL R3, R4, RZ, P1 ;  /* 0x000000ff04037207 */ /* 0x000fe20000800000 */
[----:B------:R-:W-:-:S04]  /*1a9d0*/  IMAD.MOV.U32 R2, RZ, RZ, 0x4 ;  /* 0x00000004ff027424 */ /* 0x000fc800078e00ff */
[----:B------:R-:W-:Y:S01]  /*1a9e0*/  IMAD.IADD R0, R0, 0x1, R3 ;  /* 0x0000000100007824 */ /* 0x000fe200078e0203 */
        /* <DEDUP_REMOVED lines=20> */
.L_x_1763:
[----:B------:R-:W-:Y:S02]  /*1ab30*/  MOV R2, 0x1 ;  /* 0x0000000100027802 */ /* 0x000fe40000000f00 */
[----:B------:R-:W-:Y:S02]  /*1ab40*/  MOV R3, 0x1ab60 ;  /* 0x0001ab6000037802 */ /* 0x000fe40000000f00 */
[----:B------:R-:W-:Y:S05]  /*1ab50*/  CALL.REL.NOINC `($__internal_36_$__cuda_sm70_shflsync_up_p) ;  /* 0x000003e000007944 */ /* 0x000fea0003c00000 */
[----:B------:R-:W-:Y:S01]  /*1ab60*/  MOV R2, R4 ;  /* 0x0000000400027202 */ /* 0x000fe20000000f00 */
[----:B------:R-:W-:Y:S05]  /*1ab70*/  BRA `(.L_x_1808) ;  /* 0xffffe07000007947 */ /* 0x000fea000383ffff */
.L_x_1764:
        /* <DEDUP_REMOVED lines=26> */
.L_x_1766:
[----:B------:R-:W-:Y:S02]  /*1ad20*/  SEL R0, RZ, 0x1, P0 ;  /* 0x00000001ff007807 */ /* 0x000fe40000000000 */
[----:B------:R-:W-:Y:S02]  /*1ad30*/  MOV R2, 0x1ad50 ;  /* 0x0001ad5000027802 */ /* 0x000fe40000000f00 */
[----:B-1----:R-:W-:Y:S05]  /*1ad40*/  CALL.REL.NOINC `($__internal_37_$__cuda_sm70_votesync_ballot) ;  /* 0x0000026000007944 */ /* 0x002fea0003c00000 */
[----:B------:R-:W-:Y:S01]  /*1ad50*/  MOV R12, R0 ;  /* 0x00000000000c7202 */ /* 0x000fe20000000f00 */
[----:B------:R-:W-:Y:S05]  /*1ad60*/  BRA `(.L_x_1810) ;  /* 0xffffe01000007947 */ /* 0x000fea000383ffff */
.L_x_1767:
[----:B------:R-:W-:Y:S01]  /*1ad70*/  IMAD.MOV.U32 R5, RZ, RZ, R6 ;  /* 0x000000ffff057224 */ /* 0x000fe200078e0006 */
[----:B------:R-:W-:Y:S01]  /*1ad80*/  MOV R3, R8 ;  /* 0x0000000800037202 */ /* 0x000fe20000000f00 */
[----:B--2---:R-:W-:Y:S01]  /*1ad90*/  IMAD.MOV.U32 R0, RZ, RZ, 0x1f ;  /* 0x0000001fff007424 */ /* 0x004fe200078e00ff */
[----:B------:R-:W-:Y:S02]  /*1ada0*/  MOV R2, 0x1adc0 ;  /* 0x0001adc000027802 */ /* 0x000fe40000000f00 */
[----:B-1----:R-:W-:Y:S05]  /*1adb0*/  CALL.REL.NOINC `($__internal_35_$__cuda_sm70_shflsync_idx_p) ;  /* 0x0000013000007944 */ /* 0x002fea0003c00000 */
[----:B------:R-:W-:Y:S01]  /*1adc0*/  IMAD.MOV.U32 R10, RZ, RZ, R0 ;  /* 0x000000ffff0a7224 */ /* 0x000fe200078e0000 */
[----:B------:R-:W-:Y:S01]  /*1add0*/  MOV R3, R8 ;  /* 0x0000000800037202 */ /* 0x000fe20000000f00 */
[----:B------:R-:W-:Y:S01]  /*1ade0*/  IMAD.MOV.U32 R5, RZ, RZ, R7 ;  /* 0x000000ffff057224 */ /* 0x000fe200078e0007 */
[----:B------:R-:W-:Y:S02]  /*1adf0*/  MOV R0, 0x1f ;  /* 0x0000001f00007802 */ /* 0x000fe40000000f00 */
[----:B------:R-:W-:-:S02]  /*1ae00*/  MOV R2, 0x1ae20 ;  /* 0x0001ae2000027802 */ /* 0x000fc40000000f00 */
[----:B------:R-:W-:Y:S05]  /*1ae10*/  CALL.REL.NOINC `($__internal_35_$__cuda_sm70_shflsync_idx_p) ;  /* 0x000000d000007944 */ /* 0x000fea0003c00000 */
[----:B------:R-:W-:Y:S01]  /*1ae20*/  MOV R7, R0 ;  /* 0x0000000000077202 */ /* 0x000fe20000000f00 */
[----:B------:R-:W-:Y:S05]  /*1ae30*/  BRA `(.L_x_1811) ;  /* 0xffffdfb000007947 */ /* 0x000fea000383ffff */
.L_x_1770:
[----:B------:R-:W-:Y:S01]  /*1ae40*/  IMAD.MOV.U32 R5, RZ, RZ, R4 ;  /* 0x000000ffff057224 */ /* 0x000fe200078e0004 */
[----:B--2---:R-:W-:-:S02]  /*1ae50*/  MOV R0, 0x1f ;  /* 0x0000001f00007802 */ /* 0x004fc40000000f00 */
[----:B------:R-:W-:Y:S02]  /*1ae60*/  MOV R2, 0x1ae80 ;  /* 0x0001ae8000027802 */ /* 0x000fe40000000f00 */
[----:B-1-34-:R-:W-:Y:S05]  /*1ae70*/  CALL.REL.NOINC `($__internal_35_$__cuda_sm70_shflsync_idx_p) ;  /* 0x0000007000007944 */ /* 0x01afea0003c00000 */
[----:B------:R-:W-:Y:S01]  /*1ae80*/  MOV R13, R0 ;  /* 0x00000000000d7202 */ /* 0x000fe20000000f00 */
[----:B------:R-:W-:Y:S05]  /*1ae90*/  BRA `(.L_x_1769) ;  /* 0xffffdfb000007947 */ /* 0x000fea000383ffff */
        .weak           $__internal_34_$__cuda_sm70_shflsync_bfly_p
        .type           $__internal_34_$__cuda_sm70_shflsync_bfly_p,@function
        .size           $__internal_34_$__cuda_sm70_shflsync_bfly_p,($__internal_35_$__cuda_sm70_shflsync_idx_p - $__internal_34_$__cuda_sm70_shflsync_bfly_p)
$__internal_34_$__cuda_sm70_shflsync_bfly_p:
[----:B------:R-:W-:Y:S04]  /*1aea0*/  WARPSYNC R6 ;  /* 0x0000000600007348 */ /* 0x000fe80003800000 */
[----:B------:R1:W2:Y:S02]  /*1aeb0*/  SHFL.BFLY PT, R5, R2, R5, R7 ;  /* 0x0c00000502057389 */ /* 0x0002a400000e0007 */
[----:B-1----:R-:W-:Y:S02]  /*1aec0*/  MOV R2, R3 ;  /* 0x0000000300027202 */ /* 0x002fe40000000f00 */
[----:B------:R-:W-:-:S04]  /*1aed0*/  MOV R3, 0x0 ;  /* 0x0000000000037802 */ /* 0x000fc80000000f00 */
[----:B--2---:R-:W-:Y:S05]  /*1aee0*/  RET.REL.NODEC R2 `(_ZN7cutlass13device_kernelIN5flash19enable_sm80_to_sm89INS1_16FlashAttnFwdSm80INS1_25CollectiveMainloopFwdSm80ILi8ELi1ELb0EN4cute5tupleIJNS5_1CILi128EEENS7_ILi64EEENS7_ILi256EEEEEELi256ENS_6half_tEfNS_4arch4Sm80ELb0ELb1ELb1ELb1ELb0ELb0ELb1ELb1EEENS1_21CollectiveEpilogueFwdINS6_IJS8_SA_S9_EEENS6_IJNS7_ILi1EEESI_SI_EEESC_SE_Li256ELb1ELb1ELb1ELb0EEENS1_36VarlenDynamicPersistentTileSchedulerILi128ELi64ELi256ELi256ELb1ELb1ELb0ELb1ELb0ELb1EEEEEEEEEvNT_6ParamsE) ;  /* 0xfffe511002007950 */ /* 0x004fea0003c3ffff */
        .weak           $__internal_35_$__cuda_sm70_shflsync_idx_p
        .type           $__internal_35_$__cuda_sm70_shflsync_idx_p,@function
        .size           $__internal_35_$__cuda_sm70_shflsync_idx_p,($__internal_36_$__cuda_sm70_shflsync_up_p - $__internal_35_$__cuda_sm70_shflsync_idx_p)
$__internal_35_$__cuda_sm70_shflsync_idx_p:
[----:B------:R-:W-:-:S04]  /*1aef0*/  MOV R111, 0xffffffff ;  /* 0xffffffff006f7802 */ /* 0x000fc80000000f00 */
[----:B------:R-:W-:Y:S04]  /*1af00*/  WARPSYNC R111 ;  /* 0x0000006f00007348 */ /* 0x000fe80003800000 */
[----:B------:R1:W2:Y:S02]  /*1af10*/  SHFL.IDX PT, R0, R5, R3, R0 ;  /* 0x0000000305007389 */ /* 0x0002a400000e0000 */
[----:B-1----:R-:W-:-:S04]  /*1af20*/  MOV R3, 0x0 ;  /* 0x0000000000037802 */ /* 0x002fc80000000f00 */
[----:B--2---:R-:W-:Y:S05]  /*1af30*/  RET.REL.NODEC R2 `(_ZN7cutlass13device_kernelIN5flash19enable_sm80_to_sm89INS1_16FlashAttnFwdSm80INS1_25CollectiveMainloopFwdSm80ILi8ELi1ELb0EN4cute5tupleIJNS5_1CILi128EEENS7_ILi64EEENS7_ILi256EEEEEELi256ENS_6half_tEfNS_4arch4Sm80ELb0ELb1ELb1ELb1ELb0ELb0ELb1ELb1EEENS1_21CollectiveEpilogueFwdINS6_IJS8_SA_S9_EEENS6_IJNS7_ILi1EEESI_SI_EEESC_SE_Li256ELb1ELb1ELb1ELb0EEENS1_36VarlenDynamicPersistentTileSchedulerILi128ELi64ELi256ELi256ELb1ELb1ELb0ELb1ELb0ELb1EEEEEEEEEvNT_6ParamsE) ;  /* 0xfffe50c002007950 */ /* 0x004fea0003c3ffff */
        .weak           $__internal_36_$__cuda_sm70_shflsync_up_p
        .type           $__internal_36_$__cuda_sm70_shflsync_up_p,@function
        .size           $__internal_36_$__cuda_sm70_shflsync_up_p,($__internal_37_$__cuda_sm70_votesync_ballot - $__internal_36_$__cuda_sm70_shflsync_up_p)
$__internal_36_$__cuda_sm70_shflsync_up_p:
[----:B------:R-:W-:Y:S02]  /*1af40*/  IMAD.MOV.U32 R4, RZ, RZ, RZ ;  /* 0x000000ffff047224 */ /* 0x000fe400078e00ff */
[----:B------:R-:W-:-:S04]  /*1af50*/  IMAD.MOV.U32 R10, RZ, RZ, -0x1 ;  /* 0xffffffffff0a7424 */ /* 0x000fc800078e00ff */
[----:B------:R-:W-:Y:S04]  /*1af60*/  WARPSYNC R10 ;  /* 0x0000000a00007348 */ /* 0x000fe80003800000 */
[----:B------:R1:W2:Y:S02]  /*1af70*/  SHFL.UP PT, R4, R0, R2, R4 ;  /* 0x0400000200047389 */ /* 0x0002a400000e0004 */
[----:B-1----:R-:W-:Y:S02]  /*1af80*/  MOV R2, R3 ;  /* 0x0000000300027202 */ /* 0x002fe40000000f00 */
[----:B------:R-:W-:-:S04]  /*1af90*/  MOV R3, 0x0 ;  /* 0x0000000000037802 */ /* 0x000fc80000000f00 */
[----:B--2---:R-:W-:Y:S05]  /*1afa0*/  RET.REL.NODEC R2 `(_ZN7cutlass13device_kernelIN5flash19enable_sm80_to_sm89INS1_16FlashAttnFwdSm80INS1_25CollectiveMainloopFwdSm80ILi8ELi1ELb0EN4cute5tupleIJNS5_1CILi128EEENS7_ILi64EEENS7_ILi256EEEEEELi256ENS_6half_tEfNS_4arch4Sm80ELb0ELb1ELb1ELb1ELb0ELb0ELb1ELb1EEENS1_21CollectiveEpilogueFwdINS6_IJS8_SA_S9_EEENS6_IJNS7_ILi1EEESI_SI_EEESC_SE_Li256ELb1ELb1ELb1ELb0EEENS1_36VarlenDynamicPersistentTileSchedulerILi128ELi64ELi256ELi256ELb1ELb1ELb0ELb1ELb0ELb1EEEEEEEEEvNT_6ParamsE) ;  /* 0xfffe505002007950 */ /* 0x004fea0003c3ffff */
        .weak           $__internal_37_$__cuda_sm70_votesync_ballot
        .type           $__internal_37_$__cuda_sm70_votesync_ballot,@function
        .size           $__internal_37_$__cuda_sm70_votesync_ballot,(.L_x_2631 - $__internal_37_$__cuda_sm70_votesync_ballot)
$__internal_37_$__cuda_sm70_votesync_ballot:
[----:B------:R-:W-:Y:S01]  /*1afb0*/  ISETP.NE.U32.AND P0, PT, R0, 0x1, PT ;  /* 0x000000010000780c */ /* 0x000fe20003f05070 */
[----:B------:R-:W-:-:S04]  /*1afc0*/  IMAD.MOV.U32 R3, RZ, RZ, -0x1 ;  /* 0xffffffffff037424 */ /* 0x000fc800078e00ff */
[----:B------:R-:W-:Y:S08]  /*1afd0*/  WARPSYNC R3 ;  /* 0x0000000300007348 */ /* 0x000ff00003800000 */
[----:B------:R-:W-:-:S04]  /*1afe0*/  VOTE.ANY R0, PT, !P0 ;  /* 0x0000000000007806 */ /* 0x000fc800040e0100 */
[----:B------:R-:W-:Y:S01]  /*1aff0*/  LOP3.LUT R0, R0, R3, RZ, 0xc0, !PT ;  /* 0x0000000300007212 */ /* 0x000fe200078ec0ff */
[----:B------:R-:W-:-:S04]  /*1b000*/  IMAD.MOV.U32 R3, RZ, RZ, 0x0 ;  /* 0x00000000ff037424 */ /* 0x000fc800078e00ff */
[----:B------:R-:W-:Y:S05]  /*1b010*/  RET.REL.NODEC R2 `(_ZN7cutlass13device_kernelIN5flash19enable_sm80_to_sm89INS1_16FlashAttnFwdSm80INS1_25CollectiveMainloopFwdSm80ILi8ELi1ELb0EN4cute5tupleIJNS5_1CILi128EEENS7_ILi64EEENS7_ILi256EEEEEELi256ENS_6half_tEfNS_4arch4Sm80ELb0ELb1ELb1ELb1ELb0ELb0ELb1ELb1EEENS1_21CollectiveEpilogueFwdINS6_IJS8_SA_S9_EEENS6_IJNS7_ILi1EEESI_SI_EEESC_SE_Li256ELb1ELb1ELb1ELb0EEENS1_36VarlenDynamicPersistentTileSchedulerILi128ELi64ELi256ELi256ELb1ELb1ELb0ELb1ELb0ELb1EEEEEEEEEvNT_6ParamsE) ;  /* 0xfffe4fe002007950 */ /* 0x000fea0003c3ffff */
.L_x_1812:
        /* <DEDUP_REMOVED lines=14> */
.L_x_2631:


//--------------------- .text._ZN7cutlass13device_kernelIN5flash19enable_sm80_to_sm89INS1_16FlashAttnFwdSm80INS1_25CollectiveMainloopFwdSm80ILi8ELi1ELb0EN4cute5tupleIJNS5_1CILi128EEENS7_ILi48EEENS7_ILi256EEEEEELi256ENS_6half_tEfNS_4arch4Sm80ELb0ELb1ELb1ELb1ELb0ELb1ELb1ELb1EEENS1_21CollectiveEpilogueFwdINS6_IJS8_SA_S9_EEENS6_IJNS7_ILi1EEESI_SI_EEESC_SE_Li256ELb1ELb1ELb1ELb0EEENS1_36VarlenDynamicPersistentTileSchedulerILi128ELi48ELi256ELi256ELb1ELb1ELb0ELb1ELb0ELb1EEEEEEEEEvNT_6ParamsE --------------------------
	.section	.text._ZN7cutlass13device_kernelIN5flash19enable_sm80_to_sm89INS1_16FlashAttnFwdSm80INS1_25CollectiveMainloopFwdSm80ILi8ELi1ELb0EN4cute5tupleIJNS5_1CILi128EEENS7_ILi48EEENS7_ILi256EEEEEELi256ENS_6half_tEfNS_4arch4Sm80ELb0ELb1ELb1ELb1ELb0ELb1ELb1ELb1EEENS1_21CollectiveEpilogueFwdINS6_IJS8_SA_S9_EEENS6_IJNS7_ILi1EEESI_SI_EEESC_SE_Li256ELb1ELb1ELb1ELb0EEENS1_36VarlenDynamicPersistentTileSchedulerILi128ELi48ELi256ELi256ELb1ELb1ELb0ELb1ELb0ELb1EEEEEEEEEvNT_6ParamsE,"ax",@progbits
	.sectioninfo	@"SHI_REGISTERS=255"
	.align	128
.text._ZN7cutlass13device_kernelIN5flash19enable_sm80_to_sm89INS1_16FlashAttnFwdSm80INS1_25CollectiveMainloopFwdSm80ILi8ELi1ELb0EN4cute5tupleIJNS5_1CILi128EEENS7_ILi48EEENS7_ILi256EEEEEELi256ENS_6half_tEfNS_4arch4Sm80ELb0ELb1ELb1ELb1ELb0ELb1ELb1ELb1EEENS1_21CollectiveEpilogueFwdINS6_IJS8_SA_S9_EEENS6_IJNS7_ILi1EEESI_SI_EEESC_SE_Li256ELb1ELb1ELb1ELb0EEENS1_36VarlenDynamicPersistentTileSchedulerILi128ELi48ELi256ELi256ELb1ELb1ELb0ELb1ELb0ELb1EEEEEEEEEvNT_6ParamsE:
        .type           _ZN7cutlass13device_kernelIN5flash19enable_sm80_to_sm89INS1_16FlashAttnFwdSm80INS1_25CollectiveMainloopFwdSm80ILi8ELi1ELb0EN4cute5tupleIJNS5_1CILi128EEENS7_ILi48EEENS7_ILi256EEEEEELi256ENS_6half_tEfNS_4arch4Sm80ELb0ELb1ELb1ELb1ELb0ELb1ELb1ELb1EEENS1_21CollectiveEpilogueFwdINS6_IJS8_SA_S9_EEENS6_IJNS7_ILi1EEESI_SI_EEESC_SE_Li256ELb1ELb1ELb1ELb0EEENS1_36VarlenDynamicPersistentTileSchedulerILi128ELi48ELi256ELi256ELb1ELb1ELb0ELb1ELb0ELb1EEEEEEEEEvNT_6ParamsE,@function
        .size           _ZN7cutlass13device_kernelIN5flash19enable_sm80_to_sm89INS1_16FlashAttnFwdSm80INS1_25CollectiveMainloopFwdSm80ILi8ELi1ELb0EN4cute5tupleIJNS5_1CILi128EEENS7_ILi48EEENS7_ILi256EEEEEELi256ENS_6half_tEfNS_4arch4Sm80ELb0ELb1ELb1ELb1ELb0ELb1ELb1ELb1EEENS1_21CollectiveEpilogueFwdINS6_IJS8_SA_S9_EEENS6_IJNS7_ILi1EEESI_SI_EEESC_SE_Li256ELb1ELb1ELb1ELb0EEENS1_36VarlenDynamicPersistentTileSchedulerILi128ELi48ELi256ELi256ELb1ELb1ELb0ELb1ELb0ELb1EEEEEEEEEvNT_6ParamsE,(.L_x_2636 - _ZN7cutlass13device_kernelIN5flash19enable_sm80_to_sm89INS1_16FlashAttnFwdSm80INS1_25CollectiveMainloopFwdSm80ILi8ELi1ELb0EN4cute5tupleIJNS5_1CILi128EEENS7_ILi48EEENS7_ILi256EEEEEELi256ENS_6half_tEfNS_4arch4Sm80ELb0ELb1ELb1ELb1ELb0ELb1ELb1ELb1EEENS1_21CollectiveEpilogueFwdINS6_IJS8_SA_S9_EEENS6_IJNS7_ILi1EEESI_SI_EEESC_SE_Li256ELb1ELb1ELb1ELb0EEENS1_36VarlenDynamicPersistentTileSchedulerILi128ELi48ELi256ELi256ELb1ELb1ELb0ELb1ELb0ELb1EEEEEEEEEvNT_6ParamsE)
        .other          _ZN7cutlass13device_kernelIN5flash19enable_sm80_to_sm89INS1_16FlashAttnFwdSm80INS1_25CollectiveMainloopFwdSm80ILi8ELi1ELb0EN4cute5tupleIJNS5_1CILi128EEENS7_ILi48EEENS7_ILi256EEEEEELi256ENS_6half_tEfNS_4arch4Sm80ELb0ELb1ELb1ELb1ELb0ELb1ELb1ELb1EEENS1_21CollectiveEpilogueFwdINS6_IJS8_SA_S9_EEENS6_IJNS7_ILi1EEESI_SI_EEESC_SE_Li256ELb1ELb1ELb1ELb0EEENS1_36VarlenDynamicPersistentTileSchedulerILi128ELi48ELi256ELi256ELb1ELb1ELb0ELb1ELb0ELb1EEEEEEEEEvNT_6ParamsE,@"STO_CUDA_ENTRY STV_DEFAULT"
_ZN7cutlass13device_kernelIN5flash19enable_sm80_to_sm89INS1_16FlashAttnFwdSm80INS1_25CollectiveMainloopFwdSm80ILi8ELi1ELb0EN4cute5tupleIJNS5_1CILi128EEENS7_ILi48EEENS7_ILi256EEEEEELi256ENS_6half_tEfNS_4arch4Sm80ELb0ELb1ELb1ELb1ELb0ELb1ELb1ELb1EEENS1_21CollectiveEpilogueFwdINS6_IJS8_SA_S9_EEENS6_IJNS7_ILi1EEESI_SI_EEESC_SE_Li256ELb1ELb1ELb1ELb0EEENS1_36VarlenDynamicPersistentTileSchedulerILi128ELi48ELi256ELi256ELb1ELb1ELb0ELb1ELb0ELb1EEEEEEEEEvNT_6ParamsE:
[----:B------:R-:W-:-:S03]  /*0000*/  MOV R1, c[0x0][0x28] ;  /* 0x00000a0000017a02 */ /* 0x000fc60000000f00 */
[----:B------:R-:W1:Y:S01]  /*0010*/  S2R R2, SR_TID.X ;  /* 0x0000000000027919 */ /* 0x000e620000002100 */
[----:B------:R-:W-:Y:S01]  /*0020*/  IADD3 R1, R1, -0x1c0, RZ ;  /* 0xfffffe4001017810 */ /* 0x000fe20007ffe0ff */
[----:B------:R-:W-:-:S03]  /*0030*/  ULDC.64 UR12, c[0x0][0x118] ;  /* 0x00004600000c7ab9 */ /* 0x000fc60000000a00 */
[----:B------:R2:W3:Y:S01]  /*0040*/  R2UR UR4, R1 ;  /* 0x00000000010473c2 */ /* 0x0004e200000e0000 */
[----:B-1----:R-:W-:-:S06]  /*0050*/  SHF.R.U32.HI R0, RZ, 0x5, R2 ;  /* 0x00000005ff007819 */ /* 0x002fcc0000011602 */
[----:B------:R-:W1:Y:S02]  /*0060*/  SHFL.IDX PT, R0, R0, RZ, 0x1f ;  /* 0x00001fff00007589 */ /* 0x000e6400000e0000 */
[----:B-1----:R-:W1:Y:S02]  /*0070*/  R2UR UR10, R0 ;  /* 0x00000000000a73c2 */ /* 0x002e6400000e0000 */
[----:B-1----:R-:W-:-:S13]  /*0080*/  ISETP.NE.AND P0, PT, RZ, UR10, PT ;  /* 0x0000000aff007c0c */ /* 0x002fda000bf05270 */
[----:B------:R-:W-:Y:S06]  /*0090*/  @P0 BAR.SYNC.DEFER_BLOCKING 0x5, 0x100 ;  /* 0x0144000000000b1d */ /* 0x000fec0000010000 */
[----:B------:R-:W1:Y:S02]  /*00a0*/  @P0 LDS.128 R4, [0x20080] ;  /* 0x02008000ff040984 */ /* 0x000e640000000c00 */
[----:B-1----:R-:W-:Y:S01]  /*00b0*/  @P0 IMAD.MOV.U32 R0, RZ, RZ, R5 ;  /* 0x000000ffff000224 */ /* 0x002fe200078e0005 */
[----:B------:R-:W-:Y:S01]  /*00c0*/  @P0 MOV R239, R7 ;  /* 0x0000000700ef0202 */ /* 0x000fe20000000f00 */
[----:B------:R-:W-:-:S02]  /*00d0*/  @P0 IMAD.MOV.U32 R236, RZ, RZ, R4 ;  /* 0x000000ffffec0224 */ /* 0x000fc400078e0004 */
[----:B------:R-:W-:Y:S01]  /*00e0*/  @P0 IMAD.MOV.U32 R238, RZ, RZ, R6 ;  /* 0x000000ffffee0224 */ /* 0x000fe200078e0006 */
[----:B------:R1:W-:Y:S02]  /*00f0*/  @P0 STL [R1+0xc0], R0 ;  /* 0x0000c00001000387 */ /* 0x0003e40000100800 */
[----:B-1----:R-:W-:-:S05]  /*0100*/  @P0 MOV R0, R236 ;  /* 0x000000ec00000202 */ /* 0x002fca0000000f00 */
[----:B------:R2:W-:Y:S04]  /*0110*/  @P0 STL [R1+0xa8], R0 ;  /* 0x0000a80001000387 */ /* 0x0005e80000100800 */
[----:B------:R-:W-:Y:S06]  /*0120*/  @P0 BAR.ARV 0x4, 0x100 ;  /* 0x0104000000000b1d */ /* 0x000fec0000002000 */
[----:B------:R-:W-:Y:S05]  /*0130*/  @P0 BRA `(.L_x_1813) ;  /* 0x00000fb000000947 */ /* 0x000fea0003800000 */
[----:B---3--:R-:W-:Y:S01]  /*0140*/  LOP3.LUT R15, R2, 0x1f, RZ, 0xc0, !PT ;  /* 0x0000001f020f7812 */ /* 0x008fe200078ec0ff */
        /* <DEDUP_REMOVED lines=17> */
[----:B--2---:R-:W2:Y:S02]  /*0260*/  SHFL.UP PT, R0, R4, 0x1, RZ ;  /* 0x0420000004007989 */ /* 0x004ea400000e00ff */
        /* <DEDUP_REMOVED lines=21> */
.L_x_1818:
[----:B------:R-:W-:Y:S01]  /*03c0*/  IADD3 R0, R7, 0x1f, RZ ;  /* 0x0000001f07007810 */ /* 0x000fe20007ffe0ff */
[----:B------:R-:W-:-:S03]  /*03d0*/  IMAD.MOV.U32 R239, RZ, RZ, c[0x0][0x53c] ;  /* 0x00014f00ffef7624 */ /* 0x000fc600078e00ff */
        /* <DEDUP_REMOVED lines=15> */
.L_x_2020:
        /* <DEDUP_REMOVED lines=16> */
.L_x_2021:
[----:B--2---:R-:W-:-:S05]  /*05d0*/  IMAD R0, R0, c[0x0][0x538], RZ ;  /* 0x00014e0000007a24 */ /* 0x004fca00078e02ff */
[----:B------:R-:W-:-:S04]  /*05e0*/  IADD3 R6, R0, R6, RZ ;  /* 0x0000000600067210 */ /* 0x000fc80007ffe0ff */
[----:B------:R-:W-:-:S13]  /*05f0*/  ISETP.GT.AND P0, PT, R6, UR5, PT ;  /* 0x0000000506007c0c */ /* 0x000fda000bf04270 */
[----:B-1----:R-:W-:Y:S05]  /*0600*/  @!P0 BRA `(.L_x_1818) ;  /* 0xfffffdb000008947 */ /* 0x002fea000383ffff */
.L_x_1814:
[----:B------:R-:W-:-:S05]  /*0610*/  IADD3 R6, -R0, R6, RZ ;  /* 0x0000000600067210 */ /* 0x000fca0007ffe1ff */
[----:B------:R-:W-:-:S05]  /*0620*/  IMAD R0, R4, c[0x0][0x538], R6 ;  /* 0x00014e0004007a24 */ /* 0x000fca00078e0206 */
[----:B------:R-:W-:Y:S01]  /*0630*/  ISETP.GT.AND P0, PT, R0, UR5, PT ;  /* 0x0000000500007c0c */ /* 0x000fe2000bf04270 */
[----:B------:R-:W-:-:S12]  /*0640*/  BRA.DIV ~URZ, `(.L_x_1819) ;  /* 0x0001ecc27f007947 */ /* 0x000fd8000b800000 */
[----:B------:R-:W-:-:S04]  /*0650*/  VOTE.ANY R5, PT, !P0 ;  /* 0x0000000000057806 */ /* 0x000fc800040e0100 */
.L_x_2022:
[----:B------:R-:W1:Y:S02]  /*0660*/  POPC R10, R5 ;  /* 0x00000005000a7309 */ /* 0x000e640000000000 */
[----:B-1----:R-:W-:Y:S01]  /*0670*/  IADD3 R239, R10, R7, RZ ;  /* 0x000000070aef7210 */ /* 0x002fe20007ffe0ff */
[----:B------:R-:W-:Y:S05]  /*0680*/  BRA.DIV ~URZ, `(.L_x_1820) ;  /* 0x0001ecd27f007947 */ /* 0x000fea000b800000 */
[----:B------:R1:W2:Y:S01]  /*0690*/  SHFL.IDX PT, R14, R9, R10, 0x1f ;  /* 0x00001f0a090e7589 */ /* 0x0002a200000e0000 */
[----:B------:R-:W-:-:S03]  /*06a0*/  MOV R0, RZ ;  /* 0x000000ff00007202 */ /* 0x000fc60000000f00 */
[----:B------:R1:W3:Y:S04]  /*06b0*/  SHFL.IDX PT, R9, R8, R10, 0x1f ;  /* 0x00001f0a08097589 */ /* 0x0002e800000e0000 */
.L_x_2023:
[----:B------:R-:W-:Y:S01]  /*06c0*/  ISETP.NE.AND P0, PT, R5, RZ, PT ;  /* 0x000000ff0500720c */ /* 0x000fe20003f05270 */
[----:B------:R-:W-:-:S12]  /*06d0*/  BSSY B0, `(.L_x_1821) ;  /* 0x0000005000007945 */ /* 0x000fd80003800000 */
[----:B------:R-:W-:Y:S05]  /*06e0*/  @!P0 BRA `(.L_x_1822) ;  /* 0x0000003000008947 */ /* 0x000fea0003800000 */
[----:B-1----:R-:W-:Y:S01]  /*06f0*/  IADD3 R10, R10, -0x1, RZ ;  /* 0xffffffff0a0a7810 */ /* 0x002fe20007ffe0ff */
[----:B------:R-:W-:Y:S05]  /*0700*/  BRA.DIV ~URZ, `(.L_x_1823) ;  /* 0x0001ed327f007947 */ /* 0x000fea000b800000 */
[----:B------:R1:W4:Y:S02]  /*0710*/  SHFL.IDX PT, R0, R4, R10, 0x1f ;  /* 0x00001f0a04007589 */ /* 0x00032400000e0000 */
.L_x_1822:
[----:B------:R-:W-:Y:S05]  /*0720*/  BSYNC B0 ;  /* 0x0000000000007941 */ /* 0x000fea0003800000 */
.L_x_1821:
[----:B----4-:R-:W-:Y:S01]  /*0730*/  IMAD R0, R0, c[0x0][0x538], R6 ;  /* 0x00014e0000007a24 */ /* 0x010fe200078e0206 */
[----:B---3--:R-:W-:Y:S01]  /*0740*/  ISETP.NE.AND P0, PT, R9, 0x1, PT ;  /* 0x000000010900780c */ /* 0x008fe20003f05270 */
[----:B------:R-:W-:Y:S03]  /*0750*/  BSSY B0, `(.L_x_1824) ;  /* 0x0000086000007945 */ /* 0x000fe60003800000 */
[----:B------:R3:W-:Y:S01]  /*0760*/  STL [R1+0xa8], R0 ;  /* 0x0000a80001007387 */ /* 0x0007e20000100800 */
[----:B------:R-:W-:-:S08]  /*0770*/  IADD3 R11, -R0, UR5, RZ ;  /* 0x00000005000b7c10 */ /* 0x000fd0000fffe1ff */
[----:B------:R-:W-:Y:S05]  /*0780*/  @!P0 BRA `(.L_x_1825) ;  /* 0x000003e000008947 */ /* 0x000fea0003800000 */
[-C--:B--23--:R-:W-:Y:S02]  /*0790*/  IABS R0, R14.reuse ;  /* 0x0000000e00007213 */ /* 0x08cfe40000000000 */
[----:B------:R-:W-:-:S03]  /*07a0*/  IABS R6, R14 ;  /* 0x0000000e00067213 */ /* 0x000fc60000000000 */
[----:B------:R-:W-:Y:S01]  /*07b0*/  IMAD.MOV.U32 R5, RZ, RZ, R0 ;  /* 0x000000ffff057224 */ /* 0x000fe200078e0000 */
[----:B------:R-:W-:-:S03]  /*07c0*/  IABS R0, R9 ;  /* 0x0000000900007213 */ /* 0x000fc60000000000 */
[----:B------:R-:W2:Y:S02]  /*07d0*/  I2F.RP R2, R5 ;  /* 0x0000000500027306 */ /* 0x000ea40000209400 */
[----:B-1----:R-:W-:Y:S01]  /*07e0*/  IMAD.MOV.U32 R8, RZ, RZ, R0 ;  /* 0x000000ffff087224 */ /* 0x002fe200078e0000 */
[----:B------:R-:W-:-:S05]  /*07f0*/  IABS R0, R11 ;  /* 0x0000000b00007213 */ /* 0x000fca0000000000 */
[----:B------:R-:W-:Y:S08]  /*0800*/  I2F.RP R7, R8 ;  /* 0x0000000800077306 */ /* 0x000ff00000209400 */
[----:B--2---:R-:W1:Y:S02]  /*0810*/  MUFU.RCP R2, R2 ;  /* 0x0000000200027308 */ /* 0x004e640000001000 */
        /* <DEDUP_REMOVED lines=53> */
.L_x_1825:
[----:B------:R-:W-:-:S04]  /*0b70*/  IMAD.MOV.U32 R2, RZ, RZ, 0x4 ;  /* 0x00000004ff027424 */ /* 0x000fc800078e00ff */
[----:B------:R-:W-:-:S05]  /*0b80*/  IMAD.WIDE R2, R239, R2, c[0x0][0x590] ;  /* 0x00016400ef027625 */ /* 0x000fca00078e0202 */
[----:B------:R-:W4:Y:S02]  /*0b90*/  LDG.E R7, [R2.64] ;  /* 0x0000000c02077981 */ /* 0x000f24000c1e1900 */
[----:B-12-4-:R-:W-:-:S05]  /*0ba0*/  IMAD R9, R7, R14, RZ ;  /* 0x0000000e07097224 */ /* 0x016fca00078e02ff */
[-C--:B---3--:R-:W-:Y:S02]  /*0bb0*/  IABS R0, R9.reuse ;  /* 0x0000000900007213 */ /* 0x088fe40000000000 */
[----:B------:R-:W-:-:S03]  /*0bc0*/  IABS R8, R9 ;  /* 0x0000000900087213 */ /* 0x000fc60000000000 */
[----:B------:R-:W-:-:S04]  /*0bd0*/  IMAD.MOV.U32 R6, RZ, RZ, R0 ;  /* 0x000000ffff067224 */ /* 0x000fc800078e0000 */
[----:B------:R-:W1:Y:S08]  /*0be0*/  I2F.RP R2, R6 ;  /* 0x0000000600027306 */ /* 0x000e700000209400 */
[----:B-1----:R-:W1:Y:S02]  /*0bf0*/  MUFU.RCP R2, R2 ;  /* 0x0000000200027308 */ /* 0x002e640000001000 */
[----:B-1----:R-:W-:-:S06]  /*0c00*/  IADD3 R2, R2, 0xffffffe, RZ ;  /* 0x0ffffffe02027810 */ /* 0x002fcc0007ffe0ff */
[----:B------:R-:W1:Y:S02]  /*0c10*/  F2I.FTZ.U32.TRUNC.NTZ R3, R2 ;  /* 0x0000000200037305 */ /* 0x000e64000021f000 */
[----:B-1----:R-:W-:Y:S02]  /*0c20*/  IMAD.MOV R0, RZ, RZ, -R3 ;  /* 0x000000ffff007224 */ /* 0x002fe400078e0a03 */
[----:B------:R-:W-:Y:S02]  /*0c30*/  IMAD.MOV.U32 R2, RZ, RZ, RZ ;  /* 0x000000ffff027224 */ /* 0x000fe400078e00ff */
[----:B------:R-:W-:Y:S01]  /*0c40*/  IMAD.MOV.U32 R4, RZ, RZ, R0 ;  /* 0x000000ffff047224 */ /* 0x000fe200078e0000 */
[----:B------:R-:W-:-:S03]  /*0c50*/  IABS R0, R11 ;  /* 0x0000000b00007213 */ /* 0x000fc60000000000 */
[----:B------:R-:W-:Y:S01]  /*0c60*/  IMAD R4, R4, R6, RZ ;  /* 0x0000000604047224 */ /* 0x000fe200078e02ff */
[----:B------:R-:W-:-:S03]  /*0c70*/  MOV R5, R0 ;  /* 0x0000000000057202 */ /* 0x000fc60000000f00 */
        /* <DEDUP_REMOVED lines=19> */
[----:B------:R-:W-:-:S04]  /*0db0*/  IMNMX R6, R7, R0, PT ;  /* 0x0000000007067217 */ /* 0x000fc80003800200 */
[-C--:B------:R-:W-:Y:S02]  /*0dc0*/  IABS R0, R6.reuse ;  /* 0x0000000600007213 */ /* 0x080fe40000000000 */
[----:B------:R-:W-:-:S03]  /*0dd0*/  IABS R9, R6 ;  /* 0x0000000600097213 */ /* 0x000fc60000000000 */
[----:B------:R-:W-:-:S04]  /*0de0*/  IMAD.MOV.U32 R5, RZ, RZ, R0 ;  /* 0x000000ffff057224 */ /* 0x000fc800078e0000 */
[----:B------:R-:W1:Y:S08]  /*0df0*/  I2F.RP R2, R5 ;  /* 0x0000000500027306 */ /* 0x000e700000209400 */
[----:B-1----:R-:W1:Y:S02]  /*0e00*/  MUFU.RCP R2, R2 ;  /* 0x0000000200027308 */ /* 0x002e640000001000 */
[----:B-1----:R-:W-:-:S06]  /*0e10*/  IADD3 R2, R2, 0xffffffe, RZ ;  /* 0x0ffffffe02027810 */ /* 0x002fcc0007ffe0ff */
[----:B------:R-:W1:Y:S02]  /*0e20*/  F2I.FTZ.U32.TRUNC.NTZ R3, R2 ;  /* 0x0000000200037305 */ /* 0x000e64000021f000 */
[----:B-1----:R-:W-:Y:S01]  /*0e30*/  IADD3 R0, RZ, -R3, RZ ;  /* 0x80000003ff007210 */ /* 0x002fe20007ffe0ff */
[----:B------:R-:W-:-:S04]  /*0e40*/  IMAD.MOV.U32 R2, RZ, RZ, RZ ;  /* 0x000000ffff027224 */ /* 0x000fc800078e00ff */
[----:B------:R-:W-:Y:S01]  /*0e50*/  IMAD.MOV.U32 R7, RZ, RZ, R0 ;  /* 0x000000ffff077224 */ /* 0x000fe200078e0000 */
[----:B------:R-:W-:-:S03]  /*0e60*/  IABS R0, R8 ;  /* 0x0000000800007213 */ /* 0x000fc60000000000 */
[----:B------:R-:W-:Y:S02]  /*0e70*/  IMAD R7, R7, R5, RZ ;  /* 0x0000000507077224 */ /* 0x000fe400078e02ff */
        /* <DEDUP_REMOVED lines=19> */
.L_x_1826:
[----:B------:R-:W-:Y:S05]  /*0fb0*/  BSYNC B0 ;  /* 0x0000000000007941 */ /* 0x000fea0003800000 */
.L_x_1824:
[----:B------:R-:W-:-:S04]  /*0fc0*/  LOP3.LUT R0, RZ, R0, RZ, 0x33, !PT ;  /* 0x00000000ff007212 */ /* 0x000fc800078e33ff */
[----:B------:R-:W-:-:S05]  /*0fd0*/  IADD3 R0, R0, R14, RZ ;  /* 0x0000000e00007210 */ /* 0x000fca0007ffe0ff */
[----:B------:R1:W-:Y:S01]  /*0fe0*/  STL [R1+0xc0], R0 ;  /* 0x0000c00001007387 */ /* 0x0003e20000100800 */
[----:B------:R-:W-:Y:S05]  /*0ff0*/  BRA `(.L_x_1827) ;  /* 0x0000004000007947 */ /* 0x000fea0003800000 */
.L_x_1815:
[----:B------:R-:W-:Y:S01]  /*1000*/  MOV R0, UR5 ;  /* 0x0000000500007c02 */ /* 0x000fe20008000f00 */
[----:B------:R1:W-:Y:S01]  /*1010*/  STL [R1+0xc0], RZ ;  /* 0x0000c0ff01007387 */ /* 0x0003e20000100800 */
[----:B------:R-:W-:-:S03]  /*1020*/  MOV R238, RZ ;  /* 0x000000ff00ee7202 */ /* 0x000fc60000000f00 */
[----:B------:R1:W-:Y:S04]  /*1030*/  STL [R1+0xa8], R0 ;  /* 0x0000a80001007387 */ /* 0x0003e80000100800 */
.L_x_1827:
[----:B------:R-:W2:Y:S04]  /*1040*/  LDL R2, [R1+0xa8] ;  /* 0x0000a80001027983 */ /* 0x000ea80000100800 */
[----:B-1----:R-:W3:Y:S01]  /*1050*/  LDL R0, [R1+0xc0] ;  /* 0x0000c00001007983 */ /* 0x002ee20000100800 */
[----:B------:R-:W-:Y:S01]  /*1060*/  ISETP.NE.AND P0, PT, R15, RZ, PT ;  /* 0x000000ff0f00720c */ /* 0x000fe20003f05270 */
[----:B------:R-:W-:Y:S01]  /*1070*/  IMAD.MOV.U32 R6, RZ, RZ, R238 ;  /* 0x000000ffff067224 */ /* 0x000fe200078e00ee */
[----:B------:R-:W-:Y:S01]  /*1080*/  MOV R7, R239 ;  /* 0x000000ef00077202 */ /* 0x000fe20000000f00 */
[----:B------:R-:W-:Y:S10]  /*1090*/  WARPSYNC 0xffffffff ;  /* 0xffffffff00007948 */ /* 0x000ff40003800000 */
[----:B--2---:R-:W-:Y:S01]  /*10a0*/  @!P0 IMAD.MOV.U32 R236, RZ, RZ, R2 ;  /* 0x000000ffffec8224 */ /* 0x004fe200078e0002 */
[----:B---3--:R-:W-:-:S03]  /*10b0*/  MOV R5, R0 ;  /* 0x0000000000057202 */ /* 0x008fc60000000f00 */
[----:B------:R-:W-:-:S05]  /*10c0*/  IMAD.MOV.U32 R4, RZ, RZ, R236 ;  /* 0x000000ffff047224 */ /* 0x000fca00078e00ec */
[----:B------:R1:W-:Y:S04]  /*10d0*/  @!P0 STS.128 [0x20080], R4 ;  /* 0x02008004ff008388 */ /* 0x0003e80000000c00 */
[----:B------:R-:W-:Y:S06]  /*10e0*/  BAR.ARV 0x5, 0x100 ;  /* 0x0144000000007b1d */ /* 0x000fec0000002000 */
.L_x_1813:
[----:B---3--:R-:W-:-:S13]  /*10f0*/  ISETP.GE.AND P0, PT, R239, c[0x0][0x53c], PT ;  /* 0x00014f00ef007a0c */ /* 0x008fda0003f06270 */
[----:B------:R-:W-:Y:S05]  /*1100*/  @P0 EXIT ;  /* 0x000000000000094d */ /* 0x000fea0003800000 */
[----:B------:R-:W3:Y:S01]  /*1110*/  S2R R18, SR_TID.X ;  /* 0x0000000000127919 */ /* 0x000ee20000002100 */
[----:B------:R-:W-:Y:S01]  /*1120*/  IMAD.MOV.U32 R200, RZ, RZ, 0x20 ;  /* 0x00000020ffc87424 */ /* 0x000fe200078e00ff */
[----:B------:R-:W-:Y:S01]  /*1130*/  ULDC UR8, c[0x0][0x20] ;  /* 0x0000080000087ab9 */ /* 0x000fe20000000800 */
[----:B------:R-:W-:Y:S01]  /*1140*/  IMAD.MOV.U32 R201, RZ, RZ, 0x40 ;  /* 0x00000040ffc97424 */ /* 0x000fe200078e00ff */
[----:B------:R-:W-:Y:S02]  /*1150*/  UIADD3 UR8, UP0, UR4, UR8, URZ ;  /* 0x0000000804087290 */ /* 0x000fe4000ff1e03f */
[----:B------:R-:W-:Y:S02]  /*1160*/  ULDC UR7, c[0x0][0x24] ;  /* 0x0000090000077ab9 */ /* 0x000fe40000000800 */
[----:B------:R-:W-:Y:S01]  /*1170*/  UIADD3.X UR7, URZ, UR7, URZ, UP0, !UPT ;  /* 0x000000073f077290 */ /* 0x000fe200087fe43f */
[----:B---3--:R-:W-:-:S04]  /*1180*/  SHF.R.S32.HI R11, RZ, 0x1f, R18 ;  /* 0x0000001fff0b7819 */ /* 0x008fc80000011412 */
[CC--:B------:R-:W-:Y:S02]  /*1190*/  LEA.HI R3, R11.reuse, R18.reuse, RZ, 0x4 ;  /* 0x000000120b037211 */ /* 0x0c0fe400078f20ff */
[----:B-1----:R-:W-:Y:S02]  /*11a0*/  LEA.HI R6, R11, R18, RZ, 0x2 ;  /* 0x000000120b067211 */ /* 0x002fe400078f10ff */
[C---:B--2---:R-:W-:Y:S02]  /*11b0*/  LOP3.LUT R0, R3.reuse, 0xfffffff0, RZ, 0xc0, !PT ;  /* 0xfffffff003007812 */ /* 0x044fe400078ec0ff */
        /* <DEDUP_REMOVED lines=10> */
[----:B------:R-:W-:-:S02]  /*1260*/  LEA.HI R231, R11, R18, RZ, 0x3 ;  /* 0x000000120be77211 */ /* 0x000fc400078f18ff */
[----:B------:R-:W-:Y:S02]  /*1270*/  LOP3.LUT R3, R4, 0xfffffff8, RZ, 0xc0, !PT ;  /* 0xfffffff804037812 */ /* 0x000fe400078ec0ff */
[C---:B------:R-:W-:Y:S01]  /*1280*/  LOP3.LUT R2, R147.reuse, 0xfffffff8, RZ, 0xc0, !PT ;  /* 0xfffffff893027812 */ /* 0x040fe200078ec0ff */
[----:B------:R-:W-:Y:S01]  /*1290*/  IMAD.SHL.U32 R147, R147, 0x40, RZ ;  /* 0x0000004093937824 */ /* 0x000fe200078e00ff */
[----:B------:R-:W-:Y:S01]  /*12a0*/  LOP3.LUT R4, R231, 0xfffffff8, RZ, 0xc0, !PT ;  /* 0xfffffff8e7047812 */ /* 0x000fe200078ec0ff */
[----:B------:R-:W-:Y:S01]  /*12b0*/  IMAD.IADD R5, R7, 0x1, -R3 ;  /* 0x0000000107057824 */ /* 0x000fe200078e0a03 */
[----:B------:R-:W-:Y:S01]  /*12c0*/  LEA.HI R9, R11, R18, RZ, 0x5 ;  /* 0x000000120b097211 */ /* 0x000fe200078f28ff */
[----:B------:R-:W-:Y:S01]  /*12d0*/  IMAD.IADD R8, R0, 0x1, -R2 ;  /* 0x0000000100087824 */ /* 0x000fe200078e0a02 */
[----:B------:R-:W-:Y:S01]  /*12e0*/  LOP3.LUT R2, R6, 0xfffffffc, RZ, 0xc0, !PT ;  /* 0xfffffffc06027812 */ /* 0x000fe200078ec0ff */
[----:B------:R-:W-:Y:S01]  /*12f0*/  IMAD.IADD R17, R18, 0x1, -R4 ;  /* 0x0000000112117824 */ /* 0x000fe200078e0a04 */
[----:B------:R-:W-:-:S02]  /*1300*/  SHF.R.S32.HI R3, RZ, 0x5, R9 ;  /* 0x00000005ff037819 */ /* 0x000fc40000011409 */
[----:B------:R-:W-:Y:S01]  /*1310*/  SHF.R.S32.HI R0, RZ, 0x1f, R9 ;  /* 0x0000001fff007819 */ /* 0x000fe20000011409 */
[----:B------:R-:W-:Y:S01]  /*1320*/  IMAD.SHL.U32 R7, R17, 0x40, RZ ;  /* 0x0000004011077824 */ /* 0x000fe200078e00ff */
[----:B------:R-:W-:Y:S01]  /*1330*/  LOP3.LUT R6, R9, 0xffffffe0, RZ, 0xc0, !PT ;  /* 0xffffffe009067812 */ /* 0x000fe200078ec0ff */
[----:B------:R-:W-:Y:S01]  /*1340*/  IMAD.SHL.U32 R199, R3, 0x400, RZ ;  /* 0x0000040003c77824 */ /* 0x000fe200078e00ff */
[----:B------:R-:W-:Y:S01]  /*1350*/  LEA.HI R4, R0, R3, RZ, 0x3 ;  /* 0x0000000300047211 */ /* 0x000fe200078f18ff */
[C---:B------:R-:W-:Y:S01]  /*1360*/  IMAD.IADD R0, R18.reuse, 0x1, -R2 ;  /* 0x0000000112007824 */ /* 0x040fe200078e0a02 */
[----:B------:R-:W-:Y:S01]  /*1370*/  LOP3.LUT R2, R7, 0x1c0, RZ, 0xc0, !PT ;  /* 0x000001c007027812 */ /* 0x000fe200078ec0ff */
[----:B------:R-:W-:Y:S01]  /*1380*/  IMAD.IADD R16, R18, 0x1, -R6 ;  /* 0x0000000112107824 */ /* 0x000fe200078e0a06 */
[----:B------:R-:W-:Y:S01]  /*1390*/  LOP3.LUT R6, R4, 0xffffff8, RZ, 0xc0, !PT ;  /* 0x0ffffff804067812 */ /* 0x000fe200078ec0ff */
[C---:B------:R-:W-:Y:S01]  /*13a0*/  IMAD.SHL.U32 R140, R17.reuse, 0x8, RZ ;  /* 0x00000008118c7824 */ /* 0x040fe200078e00ff */
[----:B------:R-:W-:Y:S01]  /*13b0*/  LEA.HI R4, R0, R0, RZ, 0x1 ;  /* 0x0000000000047211 */ /* 0x000fe200078f08ff */
[----:B------:R-:W-:Y:S01]  /*13c0*/  IMAD.SHL.U32 R142, R17, 0x4, RZ ;  /* 0x00000004118e7824 */ /* 0x000fe200078e00ff */
[----:B------:R-:W-:Y:S01]  /*13d0*/  LOP3.LUT R7, R2, 0x8, R231, 0xf8, !PT ;  /* 0x0000000802077812 */ /* 0x000fe200078ef8e7 */
[----:B------:R-:W-:Y:S01]  /*13e0*/  IMAD.IADD R9, R3, 0x1, -R6 ;  /* 0x0000000103097824 */ /* 0x000fe200078e0a06 */
[----:B------:R-:W-:Y:S01]  /*13f0*/  LOP3.LUT R4, R4, 0x1ffffffe, RZ, 0xc0, !PT ;  /* 0x1ffffffe04047812 */ /* 0x000fe200078ec0ff */
[----:B------:R-:W-:Y:S01]  /*1400*/  IMAD R6, R0, 0x2, R199 ;  /* 0x0000000200067824 */ /* 0x000fe200078e02c7 */
[----:B------:R-:W-:-:S02]  /*1410*/  SHF.R.U32.HI R2, RZ, 0x3, R2 ;  /* 0x00000003ff027819 */ /* 0x000fc40000011602 */
[----:B------:R-:W-:Y:S01]  /*1420*/  LOP3.LUT R3, R5, 0x1, RZ, 0xc0, !PT ;  /* 0x0000000105037812 */ /* 0x000fe200078ec0ff */
[----:B------:R-:W-:Y:S01]  /*1430*/  IMAD.IADD R12, R0, 0x1, -R4 ;  /* 0x00000001000c7824 */ /* 0x000fe200078e0a04 */
[----:B------:R-:W-:Y:S01]  /*1440*/  LOP3.LUT R7, R7, R2, RZ, 0x3c, !PT ;  /* 0x0000000207077212 */ /* 0x000fe200078e3cff */
[C---:B------:R-:W-:Y:S01]  /*1450*/  IMAD.SHL.U32 R0, R5.reuse, 0x40, RZ ;  /* 0x0000004005007824 */ /* 0x040fe200078e00ff */
[----:B------:R-:W-:Y:S02]  /*1460*/  SHF.R.S32.HI R2, RZ, 0x1f, R16 ;  /* 0x0000001fff027819 */ /* 0x000fe40000011410 */
[C---:B------:R-:W-:Y:S02]  /*1470*/  LOP3.LUT P3, RZ, R5.reuse, 0x2, RZ, 0xc0, !PT ;  /* 0x0000000205ff7812 */ /* 0x040fe4000786c0ff */
[----:B------:R-:W-:Y:S02]  /*1480*/  LEA.HI R10, R2, R16, RZ, 0x2 ;  /* 0x00000010020a7211 */ /* 0x000fe400078f10ff */
[----:B------:R-:W-:Y:S01]  /*1490*/  LOP3.LUT R2, R0, 0x1c0, RZ, 0xc0, !PT ;  /* 0x000001c000027812 */ /* 0x000fe200078ec0ff */
[----:B------:R-:W-:Y:S01]  /*14a0*/  IMAD.SHL.U32 R0, R8, 0x40, RZ ;  /* 0x0000004008007824 */ /* 0x000fe200078e00ff */
[----:B------:R-:W-:Y:S01]  /*14b0*/  LOP3.LUT P0, RZ, R5, 0x4, RZ, 0xc0, !PT ;  /* 0x0000000405ff7812 */ /* 0x000fe2000780c0ff */
[----:B------:R-:W-:Y:S01]  /*14c0*/  IMAD.SHL.U32 R5, R146, 0x8, RZ ;  /* 0x0000000892057824 */ /* 0x000fe200078e00ff */
[----:B------:R-:W-:Y:S01]  /*14d0*/  LEA.HI R2, R2, R2, RZ, 0x1d ;  /* 0x0000000202027211 */ /* 0x000fe200078fe8ff */
[----:B------:R-:W-:Y:S01]  /*14e0*/  IMAD R146, R146, 0x200, R7 ;  /* 0x0000020092927824 */ /* 0x000fe200078e0207 */
[----:B------:R-:W-:-:S02]  /*14f0*/  LOP3.LUT R0, R0, 0x1c0, RZ, 0xc0, !PT ;  /* 0x000001c000007812 */ /* 0x000fc400078ec0ff */
[----:B------:R-:W-:Y:S01]  /*1500*/  ISETP.NE.U32.AND P4, PT, R3, 0x1, PT ;  /* 0x000000010300780c */ /* 0x000fe20003f85070 */
[----:B------:R-:W-:Y:S01]  /*1510*/  IMAD.IADD R3, R6, 0x1, R2 ;  /* 0x0000000106037824 */ /* 0x000fe200078e0202 */
[----:B------:R-:W-:Y:S02]  /*1520*/  LOP3.LUT R2, R0, 0x8, R5, 0xf8, !PT ;  /* 0x0000000800027812 */ /* 0x000fe400078ef805 */
[----:B------:R-:W-:Y:S01]  /*1530*/  SHF.R.U32.HI R0, RZ, 0x3, R0 ;  /* 0x00000003ff007819 */ /* 0x000fe20000011600 */
[----:B------:R-:W-:Y:S01]  /*1540*/  IMAD.SHL.U32 R14, R3, 0x2, RZ ;  /* 0x00000002030e7824 */ /* 0x000fe200078e00ff */
[----:B------:R-:W-:Y:S02]  /*1550*/  SHF.R.S32.HI R231, RZ, 0x3, R231 ;  /* 0x00000003ffe77819 */ /* 0x000fe400000114e7 */
[----:B------:R-:W-:Y:S02]  /*1560*/  LOP3.LUT R0, R2, R0, RZ, 0x3c, !PT ;  /* 0x0000000002007212 */ /* 0x000fe400078e3cff */
[C---:B------:R-:W-:Y:S01]  /*1570*/  IADD3 R2, R14.reuse, 0x80, RZ ;  /* 0x000000800e027810 */ /* 0x040fe20007ffe0ff */
[----:B------:R-:W-:Y:S01]  /*1580*/  STL [R1+0x88], R14 ;  /* 0x0000880e01007387 */ /* 0x000fe20000100800 */
[----:B------:R-:W-:-:S02]  /*1590*/  IADD3 R13, R14, 0x70, RZ ;  /* 0x000000700e0d7810 */ /* 0x000fc40007ffe0ff */
[----:B------:R-:W-:Y:S02]  /*15a0*/  @P4 IADD3 R13, R2, 0x10, RZ ;  /* 0x00000010020d4810 */ /* 0x000fe40007ffe0ff */
[C---:B------:R-:W-:Y:S02]  /*15b0*/  IADD3 R2, R231.reuse, 0x20, RZ ;  /* 0x00000020e7027810 */ /* 0x040fe40007ffe0ff */
[----:B------:R-:W-:Y:S01]  /*15c0*/  LOP3.LUT R147, R0, 0xfffffe00, R147, 0xf8, !PT ;  /* 0xfffffe0000937812 */ /* 0x000fe200078ef893 */
[----:B------:R-:W-:Y:S01]  /*15d0*/  IMAD.SHL.U32 R0, R231, 0x40, RZ ;  /* 0x00000040e7007824 */ /* 0x000fe200078e00ff */
[----:B------:R-:W-:Y:S01]  /*15e0*/  SHF.R.S32.HI R4, RZ, 0x2, R10 ;  /* 0x00000002ff047819 */ /* 0x000fe2000001140a */
[----:B------:R-:W-:Y:S01]  /*15f0*/  STL [R1+0x8c], R13 ;  /* 0x00008c0d01007387 */ /* 0x000fe20000100800 */
[----:B------:R-:W-:Y:S01]  /*1600*/  LEA.HI R6, R11, R18, RZ, 0x6 ;  /* 0x000000120b067211 */ /* 0x000fe200078f30ff */
[----:B------:R-:W-:Y:S01]  /*1610*/  IMAD.IADD R199, R199, 0x1, R147 ;  /* 0x00000001c7c77824 */ /* 0x000fe200078e0293 */
[----:B------:R-:W-:Y:S01]  /*1620*/  SHF.R.S32.HI R11, RZ, 0x1f, R2 ;  /* 0x0000001fff0b7819 */ /* 0x000fe20000011402 */
[----:B------:R-:W-:Y:S01]  /*1630*/  IMAD R15, R9, 0x10, R4 ;  /* 0x00000010090f7824 */ /* 0x000fe200078e0204 */
[----:B------:R-:W-:Y:S01]  /*1640*/  IADD3 R233, R140, 0x80, RZ ;  /* 0x000000808ce97810 */ /* 0x000fe20007ffe0ff */
[----:B------:R-:W-:Y:S01]  /*1650*/  IMAD.SHL.U32 R6, R6, 0x8, RZ ;  /* 0x0000000806067824 */ /* 0x000fe200078e00ff */
[----:B------:R-:W-:Y:S01]  /*1660*/  LOP3.LUT R242, R0, 0x1c0, RZ, 0xc0, !PT ;  /* 0x000001c000f27812 */ /* 0x000fe200078ec0ff */
[----:B------:R-:W-:Y:S01]  /*1670*/  IMAD.SHL.U32 R0, R2, 0x40, RZ ;  /* 0x0000004002007824 */ /* 0x000fe200078e00ff */
[----:B------:R-:W-:Y:S01]  /*1680*/  LEA.HI R11, R11, R2, RZ, 0x3 ;  /* 0x000000020b0b7211 */ /* 0x000fe200078f18ff */
[----:B------:R-:W-:Y:S01]  /*1690*/  STL [R1+0x1b4], R15 ;  /* 0x0001b40f01007387 */ /* 0x000fe20000100800 */
[----:B------:R-:W-:-:S02]  /*16a0*/  SHF.R.S32.HI R4, RZ, 0x1f, R233 ;  /* 0x0000001fff047819 */ /* 0x000fc400000114e9 */
[----:B------:R-:W-:Y:S01]  /*16b0*/  LOP3.LUT R2, R10, 0x7ffffffc, RZ, 0xc0, !PT ;  /* 0x7ffffffc0a027812 */ /* 0x000fe200078ec0ff */
[----:B------:R-:W-:Y:S01]  /*16c0*/  IMAD.SHL.U32 R11, R11, 0x40, RZ ;  /* 0x000000400b0b7824 */ /* 0x000fe200078e00ff */
[----:B------:R-:W-:Y:S01]  /*16d0*/  SHF.R.S32.HI R3, RZ, 0x1f, R231 ;  /* 0x0000001fff037819 */ /* 0x000fe200000114e7 */
[----:B------:R1:W-:Y:S01]  /*16e0*/  STL [R1+0x80], R4 ;  /* 0x0000800401007387 */ /* 0x0003e20000100800 */
[----:B------:R-:W-:Y:S02]  /*16f0*/  LOP3.LUT R241, R0, 0x1c0, RZ, 0xc0, !PT ;  /* 0x000001c000f17812 */ /* 0x000fe400078ec0ff */
[----:B------:R-:W-:Y:S02]  /*1700*/  LOP3.LUT R0, R242, 0x38, R140, 0xf8, !PT ;  /* 0x00000038f2007812 */ /* 0x000fe400078ef88c */
[----:B------:R-:W-:Y:S02]  /*1710*/  SHF.R.U32.HI R3, RZ, 0x3, R242 ;  /* 0x00000003ff037819 */ /* 0x000fe400000116f2 */
[----:B------:R-:W-:-:S02]  /*1720*/  IADD3 R234, R140, 0xc0, RZ ;  /* 0x000000c08cea7810 */ /* 0x000fc40007ffe0ff */
[----:B------:R-:W-:Y:S02]  /*1730*/  IADD3 R144, R140, 0x40, RZ ;  /* 0x000000408c907810 */ /* 0x000fe40007ffe0ff */
[----:B------:R-:W-:Y:S02]  /*1740*/  LOP3.LUT R5, R0, R3, RZ, 0x3c, !PT ;  /* 0x0000000300057212 */ /* 0x000fe400078e3cff */
[----:B------:R-:W-:Y:S02]  /*1750*/  SHF.R.S32.HI R3, RZ, 0x1f, R234 ;  /* 0x0000001fff037819 */ /* 0x000fe400000114ea */
[----:B------:R-:W-:Y:S01]  /*1760*/  SHF.R.S32.HI R0, RZ, 0x1f, R144 ;  /* 0x0000001fff007819 */ /* 0x000fe20000011490 */
[----:B------:R2:W-:Y:S01]  /*1770*/  STL [R1+0x1b0], R5 ;  /* 0x0001b00501007387 */ /* 0x0005e20000100800 */
[----:B------:R-:W-:Y:S02]  /*1780*/  LOP3.LUT R6, R6, 0xfffffe00, RZ, 0xc0, !PT ;  /* 0xfffffe0006067812 */ /* 0x000fe400078ec0ff */
[----:B------:R-:W-:Y:S01]  /*1790*/  R2P PR, R8, 0x6 ;  /* 0x0000000608007804 */ /* 0x000fe20000000000 */
[----:B------:R-:W-:Y:S01]  /*17a0*/  STL [R1+0x7c], R3 ;  /* 0x00007c0301007387 */ /* 0x000fe20000100800 */
[----:B------:R-:W-:-:S02]  /*17b0*/  LOP3.LUT R223, R5, R6, RZ, 0xfc, !PT ;  /* 0x0000000605df7212 */ /* 0x000fc400078efcff */
[----:B------:R-:W-:Y:S01]  /*17c0*/  LEA R147, R147, 0x4080, 0x1 ;  /* 0x0000408093937811 */ /* 0x000fe200078e08ff */
[----:B-1----:R-:W-:Y:S01]  /*17d0*/  IMAD.IADD R4, R16, 0x1, -R2 ;  /* 0x0000000110047824 */ /* 0x002fe200078e0a02 */
[C---:B------:R-:W-:Y:S01]  /*17e0*/  SEL R2, R200.reuse, 0xffffffe0, !P3 ;  /* 0xffffffe0c8027807 */ /* 0x040fe20005800000 */
[----:B------:R-:W-:Y:S01]  /*17f0*/  IMAD.SHL.U32 R223, R223, 0x2, RZ ;  /* 0x00000002dfdf7824 */ /* 0x000fe200078e00ff */
[----:B------:R-:W-:Y:S01]  /*1800*/  SEL R200, R200, 0xffffffe0, !P1 ;  /* 0xffffffe0c8c87807 */ /* 0x000fe20004800000 */
[----:B------:R-:W-:Y:S01]  /*1810*/  IMAD.SHL.U32 R4, R4, 0x2, RZ ;  /* 0x0000000204047824 */ /* 0x000fe200078e00ff */
[----:B------:R-:W-:Y:S02]  /*1820*/  LEA R199, R199, 0x10080, 0x1 ;  /* 0x00010080c7c77811 */ /* 0x000fe400078e08ff */
[----:B------:R-:W-:Y:S01]  /*1830*/  SHF.R.S32.HI R141, RZ, 0x1f, R140 ;  /* 0x0000001fff8d7819 */ /* 0x000fe2000001148c */
[----:B------:R-:W-:Y:S01]  /*1840*/  IMAD.IADD R196, R200, 0x1, R147 ;  /* 0x00000001c8c47824 */ /* 0x000fe200078e0293 */
[C---:B------:R-:W-:Y:S01]  /*1850*/  IADD3 R37, R4.reuse, 0x8, RZ ;  /* 0x0000000804257810 */ /* 0x040fe20007ffe0ff */
[----:B------:R-:W-:Y:S01]  /*1860*/  STL [R1+0x130], R4 ;  /* 0x0001300401007387 */ /* 0x000fe20000100800 */
[C---:B------:R-:W-:Y:S01]  /*1870*/  IADD3 R36, R4.reuse, 0x10, RZ ;  /* 0x0000001004247810 */ /* 0x040fe20007ffe0ff */
[----:B------:R-:W-:Y:S01]  /*1880*/  IMAD.IADD R200, R199, 0x1, R200 ;  /* 0x00000001c7c87824 */ /* 0x000fe200078e02c8 */
[C---:B------:R-:W-:Y:S01]  /*1890*/  IADD3 R35, R4.reuse, 0x18, RZ ;  /* 0x0000001804237810 */ /* 0x040fe20007ffe0ff */
[----:B------:R1:W-:Y:S01]  /*18a0*/  STL [R1+0x12c], R37 ;  /* 0x00012c2501007387 */ /* 0x0003e20000100800 */
[----:B------:R-:W-:Y:S01]  /*18b0*/  IADD3 R34, R4, 0x20, RZ ;  /* 0x0000002004227810 */ /* 0x000fe20007ffe0ff */
[----:B--2---:R-:W-:Y:S01]  /*18c0*/  IMAD R5, R12, 0x8, R15 ;  /* 0x000000080c057824 */ /* 0x004fe200078e020f */
[C---:B------:R-:W-:Y:S01]  /*18d0*/  IADD3 R33, R4.reuse, 0x28, RZ ;  /* 0x0000002804217810 */ /* 0x040fe20007ffe0ff */
[----:B------:R2:W-:Y:S01]  /*18e0*/  STL [R1+0x128], R36 ;  /* 0x0001282401007387 */ /* 0x0005e20000100800 */
[----:B------:R-:W-:-:S02]  /*18f0*/  IADD3 R32, R4, 0x30, RZ ;  /* 0x0000003004207810 */ /* 0x000fc40007ffe0ff */
[----:B------:R-:W-:Y:S01]  /*1900*/  SHF.R.S32.HI R38, RZ, 0x1f, R37 ;  /* 0x0000001fff267819 */ /* 0x000fe20000011425 */
[----:B------:R3:W-:Y:S01]  /*1910*/  STL [R1+0x124], R35 ;  /* 0x0001242301007387 */ /* 0x0007e20000100800 */
        /* <DEDUP_REMOVED lines=8> */
[----:B------:R5:W-:Y:S01]  /*19a0*/  STL [R1+0x120], R32 ;  /* 0x0001202001007387 */ /* 0x000be20000100800 */
[C---:B------:R-:W-:Y:S02]  /*19b0*/  IADD3 R25, R4.reuse, 0x68, RZ ;  /* 0x0000006804197810 */ /* 0x040fe40007ffe0ff */
[----:B------:R-:W-:Y:S01]  /*19c0*/  IADD3 R24, R4, 0x70, RZ ;  /* 0x0000007004187810 */ /* 0x000fe20007ffe0ff */
[----:B------:R5:W-:Y:S01]  /*19d0*/  STL [R1+0x11c], R31 ;  /* 0x00011c1f01007387 */ /* 0x000be20000100800 */
[----:B-1----:R-:W-:Y:S02]  /*19e0*/  SHF.R.S32.HI R37, RZ, 0x1f, R36 ;  /* 0x0000001fff257819 */ /* 0x002fe40000011424 */
[----:B------:R-:W-:Y:S01]  /*19f0*/  LEA.HI R3, R0, R144, RZ, 0x3 ;  /* 0x0000009000037211 */ /* 0x000fe200078f18ff */
[----:B------:R1:W-:Y:S01]  /*1a00*/  STL [R1+0x118], R30 ;  /* 0x0001181e01007387 */ /* 0x0003e20000100800 */
[----:B--2---:R-:W-:-:S02]  /*1a10*/  SHF.R.S32.HI R36, RZ, 0x1f, R35 ;  /* 0x0000001fff247819 */ /* 0x004fc40000011423 */
[C---:B------:R-:W-:Y:S01]  /*1a20*/  IADD3 R23, R4.reuse, 0x78, RZ ;  /* 0x0000007804177810 */ /* 0x040fe20007ffe0ff */
[----:B------:R2:W-:Y:S01]  /*1a30*/  STL [R1+0x114], R29 ;  /* 0x0001141d01007387 */ /* 0x0005e20000100800 */
[----:B---3--:R-:W-:Y:S02]  /*1a40*/  SHF.R.S32.HI R35, RZ, 0x1f, R34 ;  /* 0x0000001fff237819 */ /* 0x008fe40000011422 */
[C---:B------:R-:W-:Y:S01]  /*1a50*/  IADD3 R22, R4.reuse, 0x80, RZ ;  /* 0x0000008004167810 */ /* 0x040fe20007ffe0ff */
[----:B------:R3:W-:Y:S01]  /*1a60*/  STL [R1+0x110], R28 ;  /* 0x0001101c01007387 */ /* 0x0007e20000100800 */
[----:B----4-:R-:W-:Y:S02]  /*1a70*/  SHF.R.S32.HI R34, RZ, 0x1f, R33 ;  /* 0x0000001fff227819 */ /* 0x010fe40000011421 */
[----:B------:R-:W-:Y:S01]  /*1a80*/  IADD3 R21, R4, 0x88, RZ ;  /* 0x0000008804157810 */ /* 0x000fe20007ffe0ff */
[----:B------:R4:W-:Y:S01]  /*1a90*/  STL [R1+0xb4], R27 ;  /* 0x0000b41b01007387 */ /* 0x0009e20000100800 */
[----:B-----5:R-:W-:-:S02]  /*1aa0*/  SHF.R.S32.HI R33, RZ, 0x1f, R32 ;  /* 0x0000001fff217819 */ /* 0x020fc40000011420 */
[C---:B------:R-:W-:Y:S01]  /*1ab0*/  IADD3 R20, R4.reuse, 0x90, RZ ;  /* 0x0000009004147810 */ /* 0x040fe20007ffe0ff */
[----:B------:R5:W-:Y:S01]  /*1ac0*/  STL [R1+0x10c], R26 ;  /* 0x00010c1a01007387 */ /* 0x000be20000100800 */
[----:B------:R-:W-:Y:S02]  /*1ad0*/  SHF.R.S32.HI R32, RZ, 0x1f, R31 ;  /* 0x0000001fff207819 */ /* 0x000fe4000001141f */
[----:B------:R-:W-:Y:S01]  /*1ae0*/  LOP3.LUT R252, R3, 0xfffffff8, RZ, 0xc0, !PT ;  /* 0xfffffff803fc7812 */ /* 0x000fe200078ec0ff */
[----:B------:R5:W-:Y:S01]  /*1af0*/  STL [R1+0x108], R25 ;  /* 0x0001081901007387 */ /* 0x000be20000100800 */
[----:B------:R-:W-:Y:S02]  /*1b00*/  SHF.R.S32.HI R31, RZ, 0x1f, R30 ;  /* 0x0000001fff1f7819 */ /* 0x000fe4000001141e */
[----:B------:R-:W-:Y:S01]  /*1b10*/  IADD3 R19, R4, 0x98, RZ ;  /* 0x0000009804137810 */ /* 0x000fe20007ffe0ff */
[----:B------:R5:W-:Y:S01]  /*1b20*/  STL [R1+0x104], R24 ;  /* 0x0001041801007387 */ /* 0x000be20000100800 */
[----:B-1----:R-:W-:-:S02]  /*1b30*/  SHF.R.S32.HI R30, RZ, 0x1f, R29 ;  /* 0x0000001fff1e7819 */ /* 0x002fc4000001141d */
[C---:B------:R-:W-:Y:S01]  /*1b40*/  IADD3 R18, R4.reuse, 0xa0, RZ ;  /* 0x000000a004127810 */ /* 0x040fe20007ffe0ff */
[----:B------:R1:W-:Y:S01]  /*1b50*/  STL [R1+0x100], R23 ;  /* 0x0001001701007387 */ /* 0x0003e20000100800 */
[----:B--2---:R-:W-:Y:S02]  /*1b60*/  SHF.R.S32.HI R29, RZ, 0x1f, R28 ;  /* 0x0000001fff1d7819 */ /* 0x004fe4000001141c */
[C---:B------:R-:W-:Y:S01]  /*1b70*/  IADD3 R17, R4.reuse, 0xa8, RZ ;  /* 0x000000a804117810 */ /* 0x040fe20007ffe0ff */
[----:B------:R2:W-:Y:S01]  /*1b80*/  STL [R1+0xfc], R22 ;  /* 0x0000fc1601007387 */ /* 0x0005e20000100800 */
[----:B---3--:R-:W-:Y:S02]  /*1b90*/  SHF.R.S32.HI R28, RZ, 0x1f, R27 ;  /* 0x0000001fff1c7819 */ /* 0x008fe4000001141b */
[----:B------:R-:W-:Y:S01]  /*1ba0*/  IADD3 R16, R4, 0xb0, RZ ;  /* 0x000000b004107810 */ /* 0x000fe20007ffe0ff */
[----:B------:R3:W-:Y:S01]  /*1bb0*/  STL [R1+0xf8], R21 ;  /* 0x0000f81501007387 */ /* 0x0007e20000100800 */
[----:B----4-:R-:W-:-:S02]  /*1bc0*/  SHF.R.S32.HI R27, RZ, 0x1f, R26 ;  /* 0x0000001fff1b7819 */ /* 0x010fc4000001141a */
[----:B------:R-:W-:Y:S01]  /*1bd0*/  SHF.R.S32.HI R3, RZ, 0x1f, R252 ;  /* 0x0000001fff037819 */ /* 0x000fe200000114fc */
[----:B------:R4:W-:Y:S01]  /*1be0*/  STL [R1+0xf4], R20 ;  /* 0x0000f41401007387 */ /* 0x0009e20000100800 */
[----:B-----5:R-:W-:Y:S02]  /*1bf0*/  SHF.R.S32.HI R26, RZ, 0x1f, R25 ;  /* 0x0000001fff1a7819 */ /* 0x020fe40000011419 */
[C---:B------:R-:W-:Y:S01]  /*1c00*/  IADD3 R15, R4.reuse, 0xb8, RZ ;  /* 0x000000b8040f7810 */ /* 0x040fe20007ffe0ff */
[----:B------:R5:W-:Y:S01]  /*1c10*/  STL [R1+0xf0], R19 ;  /* 0x0000f01301007387 */ /* 0x000be20000100800 */
[----:B------:R-:W-:Y:S02]  /*1c20*/  SHF.R.S32.HI R25, RZ, 0x1f, R24 ;  /* 0x0000001fff197819 */ /* 0x000fe40000011418 */
[----:B------:R-:W-:Y:S01]  /*1c30*/  IADD3 R12, R4, 0xc0, RZ ;  /* 0x000000c0040c7810 */ /* 0x000fe20007ffe0ff */
[----:B------:R5:W-:Y:S01]  /*1c40*/  STL [R1+0xb0], R18 ;  /* 0x0000b01201007387 */ /* 0x000be20000100800 */
[----:B------:R-:W-:-:S02]  /*1c50*/  SHF.R.S32.HI R24, RZ, 0x1f, R23 ;  /* 0x0000001fff187819 */ /* 0x000fc40000011417 */
[C---:B------:R-:W-:Y:S01]  /*1c60*/  IADD3 R10, R4.reuse, 0xc8, RZ ;  /* 0x000000c8040a7810 */ /* 0x040fe20007ffe0ff */
[----:B------:R5:W-:Y:S01]  /*1c70*/  STL [R1+0xec], R17 ;  /* 0x0000ec1101007387 */ /* 0x000be20000100800 */
[----:B-1----:R-:W-:Y:S02]  /*1c80*/  SHF.R.S32.HI R23, RZ, 0x1f, R22 ;  /* 0x0000001fff177819 */ /* 0x002fe40000011416 */
[C---:B------:R-:W-:Y:S01]  /*1c90*/  IADD3 R9, R4.reuse, 0xd0, RZ ;  /* 0x000000d004097810 */ /* 0x040fe20007ffe0ff */
[----:B------:R1:W-:Y:S01]  /*1ca0*/  STL [R1+0xe8], R16 ;  /* 0x0000e81001007387 */ /* 0x0003e20000100800 */
[----:B--2---:R-:W-:Y:S02]  /*1cb0*/  SHF.R.S32.HI R22, RZ, 0x1f, R21 ;  /* 0x0000001fff167819 */ /* 0x004fe40000011415 */
[----:B------:R-:W-:Y:S01]  /*1cc0*/  IADD3 R8, R4, 0xd8, RZ ;  /* 0x000000d804087810 */ /* 0x000fe20007ffe0ff */
[----:B------:R2:W-:Y:S01]  /*1cd0*/  STL [R1+0x78], R3 ;  /* 0x0000780301007387 */ /* 0x0005e20000100800 */
[----:B---3--:R-:W-:-:S02]  /*1ce0*/  SHF.R.S32.HI R21, RZ, 0x1f, R20 ;  /* 0x0000001fff157819 */ /* 0x008fc40000011414 */
[----:B------:R-:W-:Y:S01]  /*1cf0*/  IADD3 R7, R4, 0xe0, RZ ;  /* 0x000000e004077810 */ /* 0x000fe20007ffe0ff */
[----:B------:R3:W-:Y:S01]  /*1d00*/  STL [R1+0xe4], R15 ;  /* 0x0000e40f01007387 */ /* 0x0007e20000100800 */
[----:B----4-:R-:W-:Y:S02]  /*1d10*/  SHF.R.S32.HI R20, RZ, 0x1f, R19 ;  /* 0x0000001fff147819 */ /* 0x010fe40000011413 */
[C---:B------:R-:W-:Y:S01]  /*1d20*/  SEL R0, R201.reuse, 0xffffffc0, !P0 ;  /* 0xffffffc0c9007807 */ /* 0x040fe20004000000 */
[----:B------:R4:W-:Y:S01]  /*1d30*/  STL [R1+0xe0], R12 ;  /* 0x0000e00c01007387 */ /* 0x0009e20000100800 */
[----:B-----5:R-:W-:Y:S02]  /*1d40*/  SHF.R.S32.HI R19, RZ, 0x1f, R18 ;  /* 0x0000001fff137819 */ /* 0x020fe40000011412 */
[----:B------:R-:W-:Y:S01]  /*1d50*/  SEL R201, R201, 0xffffffc0, !P2 ;  /* 0xffffffc0c9c97807 */ /* 0x000fe20005000000 */
[----:B------:R5:W-:Y:S01]  /*1d60*/  STL [R1+0xdc], R10 ;  /* 0x0000dc0a01007387 */ /* 0x000be20000100800 */
[----:B------:R-:W-:-:S02]  /*1d70*/  SHF.R.S32.HI R18, RZ, 0x1f, R17 ;  /* 0x0000001fff127819 */ /* 0x000fc40000011411 */
[----:B------:R-:W-:Y:S01]  /*1d80*/  LOP3.LUT R11, R11, 0xfffffe00, RZ, 0xc0, !PT ;  /* 0xfffffe000b0b7812 */ /* 0x000fe200078ec0ff */
[----:B------:R5:W-:Y:S01]  /*1d90*/  STL [R1+0xd8], R9 ;  /* 0x0000d80901007387 */ /* 0x000be20000100800 */
[----:B------:R-:W-:Y:S01]  /*1da0*/  SHF.R.S32.HI R17, RZ, 0x1f, R16 ;  /* 0x0000001fff117819 */ /* 0x000fe20000011410 */
[----:B------:R-:W-:Y:S01]  /*1db0*/  IMAD.IADD R198, R201, 0x1, R147 ;  /* 0x00000001c9c67824 */ /* 0x000fe200078e0293 */
[----:B------:R-:W-:Y:S01]  /*1dc0*/  LEA R146, R146, 0xa080, 0x1 ;  /* 0x0000a08092927811 */ /* 0x000fe200078e08ff */
[----:B------:R5:W-:Y:S01]  /*1dd0*/  STL [R1+0xd4], R8 ;  /* 0x0000d40801007387 */ /* 0x000be20000100800 */
[----:B-1----:R-:W-:Y:S01]  /*1de0*/  SHF.R.S32.HI R16, RZ, 0x1f, R15 ;  /* 0x0000001fff107819 */ /* 0x002fe2000001140f */
[----:B------:R-:W-:Y:S02]  /*1df0*/  IMAD.IADD R202, R199, 0x1, R201 ;  /* 0x00000001c7ca7824 */ /* 0x000fe400078e02c9 */
[----:B------:R1:W-:Y:S01]  /*1e00*/  STL [R1+0x1b8], R5 ;  /* 0x0001b80501007387 */ /* 0x0003e20000100800 */
[----:B--2---:R-:W-:Y:S01]  /*1e10*/  IADD3 R3, R4, 0xf0, RZ ;  /* 0x000000f004037810 */ /* 0x004fe20007ffe0ff */
[----:B------:R-:W-:-:S02]  /*1e20*/  IMAD.IADD R197, R201, 0x1, R196 ;  /* 0x00000001c9c57824 */ /* 0x000fc400078e02c4 */
[----:B------:R2:W-:Y:S01]  /*1e30*/  STL [R1+0xd0], R7 ;  /* 0x0000d00701007387 */ /* 0x0005e20000100800 */
[----:B---3--:R-:W-:Y:S01]  /*1e40*/  SHF.R.S32.HI R15, RZ, 0x1f, R12 ;  /* 0x0000001fff0f7819 */ /* 0x008fe2000001140c */
[----:B------:R-:W-:Y:S02]  /*1e50*/  IMAD.IADD R201, R200, 0x1, R201 ;  /* 0x00000001c8c97824 */ /* 0x000fe400078e02c9 */
[----:B------:R3:W-:Y:S01]  /*1e60*/  STL [R1+0xc8], R3 ;  /* 0x0000c80301007387 */ /* 0x0007e20000100800 */
[----:B----4-:R-:W-:-:S03]  /*1e70*/  SHF.R.S32.HI R12, RZ, 0x1f, R10 ;  /* 0x0000001fff0c7819 */ /* 0x010fc6000001140a */
[----:B------:R-:W-:Y:S01]  /*1e80*/  STL [R1+0x1ac], R38 ;  /* 0x0001ac2601007387 */ /* 0x000fe20000100800 */
[----:B-----5:R-:W-:-:S03]  /*1e90*/  SHF.R.S32.HI R10, RZ, 0x1f, R9 ;  /* 0x0000001fff0a7819 */ /* 0x020fc60000011409 */
[----:B------:R-:W-:Y:S01]  /*1ea0*/  STL [R1+0x1a8], R37 ;  /* 0x0001a82501007387 */ /* 0x000fe20000100800 */
[----:B------:R-:W-:-:S03]  /*1eb0*/  SHF.R.S32.HI R9, RZ, 0x1f, R8 ;  /* 0x0000001fff097819 */ /* 0x000fc60000011408 */
[----:B------:R-:W-:Y:S01]  /*1ec0*/  STL [R1+0x1a4], R36 ;  /* 0x0001a42401007387 */ /* 0x000fe20000100800 */
[----:B------:R-:W-:-:S03]  /*1ed0*/  SHF.R.S32.HI R8, RZ, 0x1f, R7 ;  /* 0x0000001fff087819 */ /* 0x000fc60000011407 */
[----:B------:R-:W-:Y:S01]  /*1ee0*/  STL [R1+0x1a0], R35 ;  /* 0x0001a02301007387 */ /* 0x000fe20000100800 */
[C---:B-1----:R-:W-:Y:S02]  /*1ef0*/  IADD3 R5, R4.reuse, 0xe8, RZ ;  /* 0x000000e804057810 */ /* 0x042fe40007ffe0ff */
[----:B------:R-:W-:Y:S01]  /*1f00*/  IADD3 R4, R4, 0xf8, RZ ;  /* 0x000000f804047810 */ /* 0x000fe20007ffe0ff */
[----:B------:R-:W-:Y:S01]  /*1f10*/  STL [R1+0x19c], R34 ;  /* 0x00019c2201007387 */ /* 0x000fe20000100800 */
[----:B--2---:R-:W-:-:S03]  /*1f20*/  SHF.R.S32.HI R7, RZ, 0x1f, R3 ;  /* 0x0000001fff077819 */ /* 0x004fc60000011403 */
[----:B------:R1:W-:Y:S01]  /*1f30*/  STL [R1+0xcc], R5 ;  /* 0x0000cc0501007387 */ /* 0x0003e20000100800 */
[----:B---3--:R-:W-:Y:S02]  /*1f40*/  IMAD.IADD R3, R14, 0x1, R2 ;  /* 0x000000010e037824 */ /* 0x008fe400078e0202 */
[----:B------:R-:W-:Y:S01]  /*1f50*/  IMAD.IADD R2, R2, 0x1, R13 ;  /* 0x0000000102027824 */ /* 0x000fe200078e020d */
[----:B------:R-:W-:Y:S04]  /*1f60*/  STL [R1+0xc4], R4 ;  /* 0x0000c40401007387 */ /* 0x000fe80000100800 */
[----:B------:R2:W-:Y:S04]  /*1f70*/  STL [R1+0x94], R3 ;  /* 0x0000940301007387 */ /* 0x0005e80000100800 */
[----:B------:R-:W-:Y:S04]  /*1f80*/  STL [R1+0x198], R33 ;  /* 0x0001982101007387 */ /* 0x000fe80000100800 */
[----:B------:R-:W-:Y:S04]  /*1f90*/  STL [R1+0x194], R32 ;  /* 0x0001942001007387 */ /* 0x000fe80000100800 */
[----:B------:R-:W-:Y:S04]  /*1fa0*/  STL [R1+0x190], R31 ;  /* 0x0001901f01007387 */ /* 0x000fe80000100800 */
[----:B------:R-:W-:Y:S01]  /*1fb0*/  STL [R1+0x18c], R30 ;  /* 0x00018c1e01007387 */ /* 0x000fe20000100800 */
[----:B-1----:R-:W-:-:S03]  /*1fc0*/  SHF.R.S32.HI R5, RZ, 0x1f, R5 ;  /* 0x0000001fff057819 */ /* 0x002fc60000011405 */
[----:B------:R-:W-:Y:S04]  /*1fd0*/  STL [R1+0x188], R29 ;  /* 0x0001881d01007387 */ /* 0x000fe80000100800 */
[----:B------:R1:W-:Y:S01]  /*1fe0*/  STL [R1+0x13c], R5 ;  /* 0x00013c0501007387 */ /* 0x0003e20000100800 */
[----:B--2---:R-:W-:-:S03]  /*1ff0*/  IMAD.IADD R3, R0, 0x1, R3 ;  /* 0x0000000100037824 */ /* 0x004fc600078e0203 */
[----:B------:R-:W-:Y:S04]  /*2000*/  STL [R1+0x184], R28 ;  /* 0x0001841c01007387 */ /* 0x000fe80000100800 */
[----:B------:R2:W-:Y:S04]  /*2010*/  STL [R1+0xa0], R3 ;  /* 0x0000a00301007387 */ /* 0x0005e80000100800 */
[----:B------:R3:W-:Y:S04]  /*2020*/  STL [R1+0x180], R27 ;  /* 0x0001801b01007387 */ /* 0x0007e80000100800 */
[----:B------:R3:W-:Y:S04]  /*2030*/  STL [R1+0x17c], R26 ;  /* 0x00017c1a01007387 */ /* 0x0007e80000100800 */
[----:B------:R3:W-:Y:S04]  /*2040*/  STL [R1+0x178], R25 ;  /* 0x0001781901007387 */ /* 0x0007e80000100800 */
[----:B------:R3:W-:Y:S01]  /*2050*/  STL [R1+0x174], R24 ;  /* 0x0001741801007387 */ /* 0x0007e20000100800 */
[----:B-1----:R-:W-:Y:S01]  /*2060*/  SHF.R.S32.HI R5, RZ, 0x1f, R4 ;  /* 0x0000001fff057819 */ /* 0x002fe20000011404 */
[----:B------:R-:W-:-:S02]  /*2070*/  IMAD.IADD R4, R14, 0x1, R0 ;  /* 0x000000010e047824 */ /* 0x000fc400078e0200 */
[----:B------:R3:W-:Y:S04]  /*2080*/  STL [R1+0x170], R23 ;  /* 0x0001701701007387 */ /* 0x0007e80000100800 */
[----:B------:R3:W-:Y:S01]  /*2090*/  STL [R1+0x16c], R22 ;  /* 0x00016c1601007387 */ /* 0x0007e20000100800 */
[----:B--2---:R-:W-:Y:S02]  /*20a0*/  IMAD.IADD R3, R0, 0x1, R13 ;  /* 0x0000000100037824 */ /* 0x004fe400078e020d */
[----:B------:R-:W-:Y:S01]  /*20b0*/  IMAD.IADD R0, R2, 0x1, R0 ;  /* 0x0000000102007824 */ /* 0x000fe200078e0200 */
[----:B------:R3:W-:Y:S04]  /*20c0*/  STL [R1+0x168], R21 ;  /* 0x0001681501007387 */ /* 0x0007e80000100800 */
        /* <DEDUP_REMOVED lines=15> */
[----:B------:R3:W-:Y:S02]  /*21c0*/  STL [R1+0x98], R0 ;  /* 0x0000980001007387 */ /* 0x0007e40000100800 */
.L_x_2019:
[----:B------:R-:W-:Y:S01]  /*21d0*/  ISETP.NE.U32.AND P0, PT, RZ, c[0x0][0x370], PT ;  /* 0x0000dc00ff007a0c */ /* 0x000fe20003f05070 */
[----:B---3--:R-:W-:Y:S01]  /*21e0*/  IMAD.MOV.U32 R22, RZ, RZ, 0x4 ;  /* 0x00000004ff167424 */ /* 0x008fe200078e00ff */
[----:B------:R-:W-:Y:S01]  /*21f0*/  ISETP.NE.U32.AND P1, PT, RZ, c[0x0][0x350], PT ;  /* 0x0000d400ff007a0c */ /* 0x000fe20003f25070 */
[----:B------:R-:W-:Y:S01]  /*2200*/  IMAD.MOV.U32 R0, RZ, RZ, RZ ;  /* 0x000000ffff007224 */ /* 0x000fe200078e00ff */
[----:B------:R-:W-:Y:S01]  /*2210*/  ISETP.NE.AND.EX P0, PT, RZ, c[0x0][0x374], PT, P0 ;  /* 0x0000dd00ff007a0c */ /* 0x000fe20003f05300 */
[----:B------:R-:W-:Y:S01]  /*2220*/  IMAD.MOV.U32 R20, RZ, RZ, RZ ;  /* 0x000000ffff147224 */ /* 0x000fe200078e00ff */
[----:B------:R-:W-:Y:S01]  /*2230*/  ISETP.NE.AND.EX P5, PT, RZ, c[0x0][0x354], PT, P1 ;  /* 0x0000d500ff007a0c */ /* 0x000fe20003fa5310 */
[----:B------:R-:W-:Y:S01]  /*2240*/  IMAD.WIDE R8, R239, R22, c[0x0][0x350] ;  /* 0x0000d400ef087625 */ /* 0x000fe200078e0216 */
[----:B------:R-:W-:-:S02]  /*2250*/  ISETP.NE.U32.AND P4, PT, RZ, c[0x0][0x358], PT ;  /* 0x0000d600ff007a0c */ /* 0x000fc40003f85070 */
[----:B------:R-:W-:Y:S02]  /*2260*/  ISETP.NE.U32.AND P2, PT, RZ, c[0x0][0x348], PT ;  /* 0x0000d200ff007a0c */ /* 0x000fe40003f45070 */
[----:B------:R-:W-:Y:S01]  /*2270*/  ISETP.NE.AND.EX P4, PT, RZ, c[0x0][0x35c], PT, P4 ;  /* 0x0000d700ff007a0c */ /* 0x000fe20003f85340 */
[----:B------:R-:W-:Y:S01]  /*2280*/  IMAD.MOV.U32 R19, RZ, RZ, RZ ;  /* 0x000000ffff137224 */ /* 0x000fe200078e00ff */
[----:B------:R-:W-:-:S03]  /*2290*/  ISETP.NE.AND.EX P2, PT, RZ, c[0x0][0x34c], PT, P2 ;  /* 0x0000d300ff007a0c */ /* 0x000fc60003f45320 */
[CC--:B------:R-:W-:Y:S02]  /*22a0*/  @P0 IMAD.WIDE R2, R239.reuse, R22.reuse, c[0x0][0x370] ;  /* 0x0000dc00ef020625 */ /* 0x0c0fe400078e0216 */
[----:B------:R-:W2:Y:S04]  /*22b0*/  @P5 LDG.E R20, [R8.64] ;  /* 0x0000000c08145981 */ /* 0x000ea8000c1e1900 */
[----:B------:R1:W2:Y:S01]  /*22c0*/  @P0 LDG.E R0, [R2.64] ;  /* 0x0000000c02000981 */ /* 0x0002a2000c1e1900 */
[----:B------:R-:W-:Y:S01]  /*22d0*/  ISETP.NE.U32.AND P1, PT, RZ, c[0x0][0x360], PT ;  /* 0x0000d800ff007a0c */ /* 0x000fe20003f25070 */
[----:B------:R-:W-:Y:S01]  /*22e0*/  IMAD.WIDE R12, R239, R22, c[0x0][0x348] ;  /* 0x0000d200ef0c7625 */ /* 0x000fe200078e0216 */
[----:B------:R-:W-:Y:S02]  /*22f0*/  MOV R4, RZ ;  /* 0x000000ff00047202 */ /* 0x000fe40000000f00 */
[----:B------:R-:W-:-:S04]  /*2300*/  ISETP.NE.AND.EX P1, PT, RZ, c[0x0][0x364], PT, P1 ;  /* 0x0000d900ff007a0c */ /* 0x000fc80003f25310 */
[----:B------:R-:W3:Y:S01]  /*2310*/  @P2 LDG.E R4, [R12.64] ;  /* 0x0000000c0c042981 */ /* 0x000ee2000c1e1900 */
[----:B-1----:R-:W-:-:S05]  /*2320*/  IMAD.WIDE R2, R239, R22, c[0x0][0x358] ;  /* 0x0000d600ef027625 */ /* 0x002fca00078e0216 */
[----:B------:R-:W4:Y:S01]  /*2330*/  @P4 LDG.E R19, [R2.64] ;  /* 0x0000000c02134981 */ /* 0x000f22000c1e1900 */
[----:B------:R-:W-:Y:S02]  /*2340*/  IMAD.MOV.U32 R21, RZ, RZ, c[0x0][0x168] ;  /* 0x00005a00ff157624 */ /* 0x000fe400078e00ff */
[----:B------:R-:W-:-:S05]  /*2350*/  @P1 IMAD.WIDE R14, R239, R22, c[0x0][0x360] ;  /* 0x0000d800ef0e1625 */ /* 0x000fca00078e0216 */
[----:B------:R1:W5:Y:S01]  /*2360*/  @P1 LDG.E R21, [R14.64] ;  /* 0x0000000c0e151981 */ /* 0x000362000c1e1900 */
[----:B------:R-:W-:Y:S01]  /*2370*/  YIELD ;  /* 0x0000000000007946 */ /* 0x000fe20003800000 */
[----:B------:R-:W-:Y:S01]  /*2380*/  LOP3.LUT R243, R238, 0xffff, RZ, 0xc0, !PT ;  /* 0x0000ffffeef37812 */ /* 0x000fe200078ec0ff */
[----:B------:R-:W-:Y:S01]  /*2390*/  IMAD.MOV.U32 R17, RZ, RZ, c[0x0][0x1d0] ;  /* 0x00007400ff117624 */ /* 0x000fe200078e00ff */
[----:B--2---:R-:W-:Y:S01]  /*23a0*/  IADD3 R5, R20, R0, RZ ;  /* 0x0000000014057210 */ /* 0x004fe20007ffe0ff */
[----:B------:R-:W-:Y:S04]  /*23b0*/  STL [R1+0x48], R0 ;  /* 0x0000480001007387 */ /* 0x000fe80000100800 */
[----:B------:R-:W-:Y:S04]  /*23c0*/  STL [R1+0x50], R5 ;  /* 0x0000500501007387 */ /* 0x000fe80000100800 */
[----:B---3--:R2:W-:Y:S04]  /*23d0*/  STL [R1+0x4c], R4 ;  /* 0x00004c0401007387 */ /* 0x0085e80000100800 */
[----:B----4-:R1:W-:Y:S01]  /*23e0*/  STL [R1+0x54], R19 ;  /* 0x0000541301007387 */ /* 0x0103e20000100800 */
[----:B--2---:R-:W-:-:S05]  /*23f0*/  IMAD.U32 R4, RZ, RZ, UR8 ;  /* 0x00000008ff047e24 */ /* 0x004fca000f8e00ff */
[----:B------:R-:W-:Y:S02]  /*2400*/  IADD3 R174, P0, R4, 0x48, RZ ;  /* 0x0000004804ae7810 */ /* 0x000fe40007f1e0ff */
[----:B------:R-:W-:-:S03]  /*2410*/  MOV R4, c[0x0][0x228] ;  /* 0x00008a0000047a02 */ /* 0x000fc60000000f00 */
[----:B------:R-:W-:Y:S01]  /*2420*/  IMAD.X R175, RZ, RZ, UR7, P0 ;  /* 0x00000007ffaf7e24 */ /* 0x000fe200080e06ff */
[----:B------:R-:W-:Y:S05]  /*2430*/  @P1 BRA `(.L_x_1828) ;  /* 0x0000004000001947 */ /* 0x000fea0003800000 */
[----:B------:R-:W-:Y:S05]  /*2440*/  @!P2 BRA `(.L_x_1828) ;  /* 0x000000300000a947 */ /* 0x000fea0003800000 */
[----:B------:R2:W3:Y:S04]  /*2450*/  LDG.E R5, [R12.64] ;  /* 0x0000000c0c057981 */ /* 0x0004e8000c1e1900 */
[----:B--2---:R-:W3:Y:S02]  /*2460*/  LDG.E R12, [R12.64+0x4] ;  /* 0x0000040c0c0c7981 */ /* 0x004ee4000c1e1900 */
[----:B---3-5:R-:W-:-:S05]  /*2470*/  IADD3 R21, -R5, R12, RZ ;  /* 0x0000000c05157210 */ /* 0x028fca0007ffe1ff */
.L_x_1828:
[----:B-----5:R2:W-:Y:S01]  /*2480*/  STL [R1+0x58], R21 ;  /* 0x0000581501007387 */ /* 0x0205e20000100800 */
[----:B------:R-:W-:-:S04]  /*2490*/  ISETP.NE.U32.AND P0, PT, RZ, c[0x0][0x368], PT ;  /* 0x0000da00ff007a0c */ /* 0x000fc80003f05070 */
[----:B------:R-:W-:-:S13]  /*24a0*/  ISETP.NE.AND.EX P0, PT, RZ, c[0x0][0x36c], PT, P0 ;  /* 0x0000db00ff007a0c */ /* 0x000fda0003f05300 */
[----:B------:R-:W-:Y:S05]  /*24b0*/  @!P0 BRA `(.L_x_1829) ;  /* 0x0000003000008947 */ /* 0x000fea0003800000 */
[----:B------:R-:W-:-:S05]  /*24c0*/  IMAD.WIDE R8, R239, R22, c[0x0][0x368] ;  /* 0x0000da00ef087625 */ /* 0x000fca00078e0216 */
[----:B------:R3:W5:Y:S01]  /*24d0*/  LDG.E R17, [R8.64] ;  /* 0x0000000c08117981 */ /* 0x000762000c1e1900 */
[----:B------:R-:W-:Y:S05]  /*24e0*/  BRA `(.L_x_1830) ;  /* 0x0000004000007947 */ /* 0x000fea0003800000 */
.L_x_1829:
[----:B------:R-:W-:Y:S05]  /*24f0*/  @!P5 BRA `(.L_x_1830) ;  /* 0x000000300000d947 */ /* 0x000fea0003800000 */
[----:B------:R3:W4:Y:S04]  /*2500*/  LDG.E R5, [R8.64] ;  /* 0x0000000c08057981 */ /* 0x000728000c1e1900 */
[----:B---3--:R-:W4:Y:S02]  /*2510*/  LDG.E R8, [R8.64+0x4] ;  /* 0x0000040c08087981 */ /* 0x008f24000c1e1900 */
[----:B----4-:R-:W-:Y:S02]  /*2520*/  IADD3 R17, -R5, R8, RZ ;  /* 0x0000000805117210 */ /* 0x010fe40007ffe1ff */
.L_x_1830:
[----:B------:R-:W-:Y:S01]  /*2530*/  ISETP.NE.U32.AND P0, PT, RZ, c[0x0][0x378], PT ;  /* 0x0000de00ff007a0c */ /* 0x000fe20003f05070 */
[----:B---3--:R-:W3:Y:S03]  /*2540*/  LDL R8, [R1+0xc0] ;  /* 0x0000c00001087983 */ /* 0x008ee60000100800 */
[----:B------:R-:W-:Y:S01]  /*2550*/  ISETP.NE.AND.EX P0, PT, RZ, c[0x0][0x37c], PT, P0 ;  /* 0x0000df00ff007a0c */ /* 0x000fe20003f05300 */
[----:B--2---:R4:W2:Y:S01]  /*2560*/  @P4 LDG.E R7, [R2.64] ;  /* 0x0000000c02074981 */ /* 0x0048a2000c1e1900 */
[----:B-----5:R-:W-:-:S03]  /*2570*/  IMAD.MOV.U32 R10, RZ, RZ, R17 ;  /* 0x000000ffff0a7224 */ /* 0x020fc600078e0011 */
[----:B------:R4:W2:Y:S08]  /*2580*/  @P4 LDG.E R5, [R2.64+0x4] ;  /* 0x0000040c02054981 */ /* 0x0008b0000c1e1900 */
[----:B----4-:R-:W-:-:S05]  /*2590*/  @P0 IMAD.WIDE R2, R239, R22, c[0x0][0x378] ;  /* 0x0000de00ef020625 */ /* 0x010fca00078e0216 */
[----:B------:R4:W2:Y:S01]  /*25a0*/  @P0 LDG.E R10, [R2.64] ;  /* 0x0000000c020a0981 */ /* 0x0008a2000c1e1900 */
[----:B-1----:R-:W-:-:S05]  /*25b0*/  IMAD.IADD R14, R17, 0x1, -R0 ;  /* 0x00000001110e7824 */ /* 0x002fca00078e0a00 */
[----:B------:R1:W-:Y:S01]  /*25c0*/  STL [R1+0x5c], R14 ;  /* 0x00005c0e01007387 */ /* 0x0003e20000100800 */
[----:B----4-:R-:W-:-:S05]  /*25d0*/  IMAD.MOV.U32 R2, RZ, RZ, c[0x0][0x2c4] ;  /* 0x0000b100ff027624 */ /* 0x010fca00078e00ff */
[----:B------:R-:W-:Y:S01]  /*25e0*/  ISETP.NE.AND P1, PT, R2, 0x1, PT ;  /* 0x000000010200780c */ /* 0x000fe20003f25270 */
[----:B---3--:R-:W-:Y:S02]  /*25f0*/  IMAD.SHL.U32 R9, R8, 0x80, RZ ;  /* 0x0000008008097824 */ /* 0x008fe400078e00ff */
[----:B------:R-:W-:-:S03]  /*2600*/  IMAD.MOV.U32 R8, RZ, RZ, c[0x0][0x32c] ;  /* 0x0000cb00ff087624 */ /* 0x000fc600078e00ff */
[----:B------:R-:W-:Y:S01]  /*2610*/  IADD3 R0, R9, 0x7f, RZ ;  /* 0x0000007f09007810 */ /* 0x000fe20007ffe0ff */
[----:B------:R1:W-:Y:S01]  /*2620*/  STL [R1+0x70], R9 ;  /* 0x0000700901007387 */ /* 0x0003e20000100800 */
[----:B------:R-:W-:Y:S01]  /*2630*/  ISETP.GE.AND P2, PT, R8, 0x1, PT ;  /* 0x000000010800780c */ /* 0x000fe20003f46270 */
[----:B--2---:R-:W-:-:S04]  /*2640*/  @P4 IMAD.IADD R4, R5, 0x1, -R7 ;  /* 0x0000000105044824 */ /* 0x004fc800078e0a07 */
[----:B------:R-:W-:-:S04]  /*2650*/  @P1 IMAD.HI.U32 R3, R0, c[0x0][0x2c8], RZ ;  /* 0x0000b20000031a27 */ /* 0x000fc800078e00ff */
[----:B------:R-:W-:Y:S01]  /*2660*/  IMAD.IADD R5, R14, 0x1, R4 ;  /* 0x000000010e057824 */ /* 0x000fe200078e0204 */
[----:B------:R-:W-:-:S04]  /*2670*/  @P1 SHF.R.U32.HI R0, RZ, c[0x0][0x2cc], R3 ;  /* 0x0000b300ff001a19 */ /* 0x000fc80000011603 */
[----:B------:R1:W-:Y:S01]  /*2680*/  STL.64 [R1+0x60], R4 ;  /* 0x0000600401007387 */ /* 0x0003e20000100a00 */
[----:B------:R-:W-:Y:S02]  /*2690*/  IADD3 R2, R5, 0x2f, RZ ;  /* 0x0000002f05027810 */ /* 0x000fe40007ffe0ff */
[----:B------:R-:W-:-:S03]  /*26a0*/  IADD3 R0, R0, 0x1, R5 ;  /* 0x0000000100007810 */ /* 0x000fc60007ffe005 */
[----:B------:R-:W-:-:S04]  /*26b0*/  IMAD.HI R2, R2, 0x2aaaaaab, RZ ;  /* 0x2aaaaaab02027827 */ /* 0x000fc800078e02ff */
[----:B------:R-:W-:Y:S01]  /*26c0*/  IMAD.IADD R3, R0, 0x1, -R21 ;  /* 0x0000000100037824 */ /* 0x000fe200078e0a15 */
[----:B------:R-:W-:-:S04]  /*26d0*/  SHF.R.U32.HI R7, RZ, 0x1f, R2 ;  /* 0x0000001fff077819 */ /* 0x000fc80000011602 */
[----:B------:R-:W-:Y:S02]  /*26e0*/  LEA.HI.SX32 R18, R2, R7, 0x1d ;  /* 0x0000000702127211 */ /* 0x000fe400078feaff */
[----:B------:R-:W-:Y:S01]  /*26f0*/  IADD3 R2, R3, c[0x0][0x328], RZ ;  /* 0x0000ca0003027a10 */ /* 0x000fe20007ffe0ff */
[----:B------:R1:W-:Y:S01]  /*2700*/  STL [R1+0x68], R10 ;  /* 0x0000680a01007387 */ /* 0x0003e20000100800 */
        /* <DEDUP_REMOVED lines=11> */
.L_x_1833:
[----:B------:R-:W-:-:S13]  /*27c0*/  ISETP.NE.AND P0, PT, R8, 0x1, PT ;  /* 0x000000010800780c */ /* 0x000fda0003f05270 */
[----:B------:R-:W-:-:S05]  /*27d0*/  @P0 IMAD.HI.U32 R3, R0, c[0x0][0x330], RZ ;  /* 0x0000cc0000030a27 */ /* 0x000fca00078e00ff */
[----:B------:R-:W-:Y:S02]  /*27e0*/  @P0 SHF.R.U32.HI R0, RZ, c[0x0][0x334], R3 ;  /* 0x0000cd00ff000a19 */ /* 0x000fe40000011603 */
.L_x_1834:
[----:B------:R-:W-:Y:S05]  /*27f0*/  BSYNC B0 ;  /* 0x0000000000007941 */ /* 0x000fea0003800000 */
.L_x_1832:
[----:B------:R-:W-:-:S05]  /*2800*/  IMAD R0, R0, R8, c[0x0][0x32c] ;  /* 0x0000cb0000007624 */ /* 0x000fca00078e0208 */
[----:B------:R-:W-:-:S04]  /*2810*/  IMNMX R2, R2, R0, PT ;  /* 0x0000000002027217 */ /* 0x000fc80003800200 */
.L_x_1831:
[----:B------:R-:W-:Y:S01]  /*2820*/  IADD3 R3, R2, 0x2f, RZ ;  /* 0x0000002f02037810 */ /* 0x000fe20007ffe0ff */
[----:B------:R-:W-:-:S04]  /*2830*/  @P1 IMAD.HI.U32 R2, R9, c[0x0][0x2c8], RZ ;  /* 0x0000b20009021a27 */ /* 0x000fc800078e00ff */
[----:B------:R-:W-:-:S04]  /*2840*/  IMAD.HI R3, R3, 0x2aaaaaab, RZ ;  /* 0x2aaaaaab03037827 */ /* 0x000fc800078e02ff */
[----:B------:R-:W-:Y:S01]  /*2850*/  IMAD.MOV.U32 R0, RZ, RZ, R9 ;  /* 0x000000ffff007224 */ /* 0x000fe200078e0009 */
[----:B------:R-:W-:Y:S02]  /*2860*/  @P1 SHF.R.U32.HI R0, RZ, c[0x0][0x2cc], R2 ;  /* 0x0000b300ff001a19 */ /* 0x000fe40000011602 */
[----:B-1----:R-:W-:Y:S02]  /*2870*/  SHF.R.U32.HI R9, RZ, 0x1f, R3 ;  /* 0x0000001fff097819 */ /* 0x002fe40000011603 */
[----:B------:R-:W-:Y:S02]  /*2880*/  IADD3 R0, R0, R5, -R21 ;  /* 0x0000000500007210 */ /* 0x000fe40007ffe815 */
[----:B------:R-:W-:Y:S02]  /*2890*/  LEA.HI.SX32 R9, R3, R9, 0x1d ;  /* 0x0000000903097211 */ /* 0x000fe400078feaff */
        /* <DEDUP_REMOVED lines=12> */
.L_x_1837:
[----:B------:R-:W-:-:S13]  /*2960*/  ISETP.NE.AND P0, PT, R8, 0x1, PT ;  /* 0x000000010800780c */ /* 0x000fda0003f05270 */
[----:B------:R-:W-:-:S05]  /*2970*/  @P0 IMAD.HI.U32 R3, R0, c[0x0][0x330], RZ ;  /* 0x0000cc0000030a27 */ /* 0x000fca00078e00ff */
[----:B------:R-:W-:Y:S02]  /*2980*/  @P0 SHF.R.U32.HI R0, RZ, c[0x0][0x334], R3 ;  /* 0x0000cd00ff000a19 */ /* 0x000fe40000011603 */
.L_x_1838:
[----:B------:R-:W-:Y:S05]  /*2990*/  BSYNC B0 ;  /* 0x0000000000007941 */ /* 0x000fea0003800000 */
.L_x_1836:
[----:B------:R-:W-:-:S05]  /*29a0*/  IMAD R0, R0, c[0x0][0x32c], RZ ;  /* 0x0000cb0000007a24 */ /* 0x000fca00078e02ff */
[----:B------:R-:W-:-:S05]  /*29b0*/  IMNMX R2, R2, R0, !PT ;  /* 0x0000000002027217 */ /* 0x000fca0007800200 */
.L_x_1835:
[----:B------:R-:W-:Y:S01]  /*29c0*/  IMAD.HI R2, R2, 0x2aaaaaab, RZ ;  /* 0x2aaaaaab02027827 */ /* 0x000fe200078e02ff */
[----:B------:R-:W-:Y:S01]  /*29d0*/  LOP3.LUT R0, R238, 0xff000000, RZ, 0xc0, !PT ;  /* 0xff000000ee007812 */ /* 0x000fe200078ec0ff */
[----:B------:R-:W-:Y:S03]  /*29e0*/  BSSY B0, `(.L_x_1839) ;  /* 0x000002d000007945 */ /* 0x000fe60003800000 */
[----:B------:R-:W-:Y:S02]  /*29f0*/  SHF.R.U32.HI R8, RZ, 0x1f, R2 ;  /* 0x0000001fff087819 */ /* 0x000fe40000011602 */
[----:B------:R-:W-:Y:S02]  /*2a00*/  SHF.R.U32.HI R0, RZ, 0x8, R0 ;  /* 0x00000008ff007819 */ /* 0x000fe40000011600 */
[----:B------:R-:W-:Y:S02]  /*2a10*/  LEA.HI.SX32 R8, R2, R8, 0x1d ;  /* 0x0000000802087211 */ /* 0x000fe400078feaff */
[----:B------:R-:W-:-:S02]  /*2a20*/  LOP3.LUT R2, R238, 0xff0000, RZ, 0xc0, !PT ;  /* 0x00ff0000ee027812 */ /* 0x000fc400078ec0ff */
[----:B------:R-:W-:Y:S02]  /*2a30*/  IMNMX R8, RZ, R8, !PT ;  /* 0x00000008ff087217 */ /* 0x000fe40007800200 */
[----:B------:R-:W-:Y:S01]  /*2a40*/  LEA.HI R0, R2, R0, RZ, 0x10 ;  /* 0x0000000002007211 */ /* 0x000fe200078f80ff */
[----:B------:R-:W-:Y:S01]  /*2a50*/  IMAD.MOV.U32 R2, RZ, RZ, RZ ;  /* 0x000000ffff027224 */ /* 0x000fe200078e00ff */
        /* <DEDUP_REMOVED lines=10> */
[----:B------:R-:W2:Y:S03]  /*2b00*/  I2F.RP R2, R7 ;  /* 0x0000000700027306 */ /* 0x000ea60000209400 */
[----:B------:R-:W-:-:S05]  /*2b10*/  IMAD.IADD R12, R12, 0x1, -R8 ;  /* 0x000000010c0c7824 */ /* 0x000fca00078e0a08 */
[----:B------:R-:W-:Y:S02]  /*2b20*/  IABS R16, R12 ;  /* 0x0000000c00107213 */ /* 0x000fe40000000000 */
[----:B------:R-:W-:-:S04]  /*2b30*/  LOP3.LUT R12, R12, R0, RZ, 0x3c, !PT ;  /* 0x000000000c0c7212 */ /* 0x000fc800078e3cff */
[----:B------:R-:W-:Y:S01]  /*2b40*/  ISETP.GE.AND P1, PT, R12, RZ, PT ;  /* 0x000000ff0c00720c */ /* 0x000fe20003f26270 */
        /* <DEDUP_REMOVED lines=22> */
.L_x_1840:
[----:B------:R-:W-:Y:S05]  /*2cb0*/  BSYNC B0 ;  /* 0x0000000000007941 */ /* 0x000fea0003800000 */
.L_x_1839:
[----:B------:R-:W2:Y:S01]  /*2cc0*/  LDL R12, [R1+0x1b0] ;  /* 0x0001b000010c7983 */ /* 0x000ea20000100800 */
[----:B------:R-:W-:-:S04]  /*2cd0*/  IMAD R8, R23, R2, R8 ;  /* 0x0000000217087224 */ /* 0x000fc800078e0208 */
[C---:B------:R-:W-:Y:S02]  /*2ce0*/  IMAD.IADD R0, R8.reuse, 0x1, R2 ;  /* 0x0000000108007824 */ /* 0x040fe400078e0202 */
[----:B------:R-:W-:-:S03]  /*2cf0*/  IMAD R2, R8, 0x30, -R14 ;  /* 0x0000003008027824 */ /* 0x000fc600078e0a0e */
[----:B------:R-:W-:Y:S02]  /*2d00*/  IMNMX R0, R9, R0, PT ;  /* 0x0000000009007217 */ /* 0x000fe40003800200 */
[----:B------:R-:W-:-:S03]  /*2d10*/  IMNMX R2, RZ, R2, !PT ;  /* 0x00000002ff027217 */ /* 0x000fc60007800200 */
[----:B------:R-:W-:-:S05]  /*2d20*/  IMAD R0, R0, 0x30, -R14 ;  /* 0x0000003000007824 */ /* 0x000fca00078e0a0e */
[----:B------:R-:W-:-:S04]  /*2d30*/  IMNMX R0, R0, R4, PT ;  /* 0x0000000400007217 */ /* 0x000fc80003800200 */
[----:B------:R-:W-:Y:S01]  /*2d40*/  ISETP.GT.AND P0, PT, R0, R2, PT ;  /* 0x000000020000720c */ /* 0x000fe20003f04270 */
[----:B-1----:R-:W-:-:S05]  /*2d50*/  IMAD.WIDE.U32 R2, R2, -0x55555555, RZ ;  /* 0xaaaaaaab02027825 */ /* 0x002fca00078e00ff */
[----:B------:R-:W-:-:S05]  /*2d60*/  SHF.R.U32.HI R113, RZ, 0x5, R3 ;  /* 0x00000005ff717819 */ /* 0x000fca0000011603 */
[----:B------:R-:W-:Y:S02]  /*2d70*/  IMAD.MOV.U32 R7, RZ, RZ, R113 ;  /* 0x000000ffff077224 */ /* 0x000fe400078e0071 */
[----:B------:R-:W-:-:S05]  /*2d80*/  @P0 IADD3 R0, R0, 0x2f, RZ ;  /* 0x0000002f00000810 */ /* 0x000fca0007ffe0ff */
[----:B------:R-:W-:-:S05]  /*2d90*/  @P0 IMAD.HI R0, R0, 0x2aaaaaab, RZ ;  /* 0x2aaaaaab00000827 */ /* 0x000fca00078e02ff */
[----:B------:R-:W-:-:S04]  /*2da0*/  @P0 SHF.R.U32.HI R2, RZ, 0x1f, R0 ;  /* 0x0000001fff020819 */ /* 0x000fc80000011600 */
[----:B------:R-:W-:-:S04]  /*2db0*/  @P0 LEA.HI.SX32 R7, R0, R2, 0x1d ;  /* 0x0000000200070211 */ /* 0x000fc800078feaff */
[----:B------:R-:W-:Y:S01]  /*2dc0*/  ISETP.GT.AND P0, PT, R7, R113, PT ;  /* 0x000000710700720c */ /* 0x000fe20003f04270 */
[----:B--2---:R-:W-:-:S04]  /*2dd0*/  IMAD.IADD R220, R6, 0x1, R12 ;  /* 0x0000000106dc7824 */ /* 0x004fc800078e020c */
[----:B------:R-:W-:-:S08]  /*2de0*/  IMAD.SHL.U32 R220, R220, 0x2, RZ ;  /* 0x00000002dcdc7824 */ /* 0x000fd000078e00ff */
[----:B------:R-:W-:Y:S05]  /*2df0*/  @!P0 BRA `(.L_x_1841) ;  /* 0x00006ad000008947 */ /* 0x000fea0003800000 */
[----:B------:R-:W-:Y:S02]  /*2e00*/  ISETP.NE.U32.AND P0, PT, RZ, c[0x0][0x340], PT ;  /* 0x0000d000ff007a0c */ /* 0x000fe40003f05070 */
[----:B------:R-:W-:Y:S02]  /*2e10*/  SHF.R.S32.HI R30, RZ, 0x1f, R231 ;  /* 0x0000001fff1e7819 */ /* 0x000fe400000114e7 */
[----:B------:R-:W-:-:S13]  /*2e20*/  ISETP.NE.AND.EX P3, PT, RZ, c[0x0][0x344], PT, P0 ;  /* 0x0000d100ff007a0c */ /* 0x000fda0003f65300 */
[----:B------:R-:W-:-:S05]  /*2e30*/  @P3 IMAD.WIDE R2, R239, R22, c[0x0][0x340] ;  /* 0x0000d000ef023625 */ /* 0x000fca00078e0216 */
[----:B------:R1:W2:Y:S01]  /*2e40*/  @P3 LDG.E R26, [R2.64] ;  /* 0x0000000c021a3981 */ /* 0x0002a2000c1e1900 */
[----:B------:R-:W-:Y:S01]  /*2e50*/  SHF.R.S32.HI R25, RZ, 0x1f, R239 ;  /* 0x0000001fff197819 */ /* 0x000fe200000114ef */
[----:B------:R-:W-:Y:S01]  /*2e60*/  IMAD.WIDE.U32 R8, R243, c[0x0][0x1e8], RZ ;  /* 0x00007a00f3087a25 */ /* 0x000fe200078e00ff */
[----:B------:R-:W-:Y:S02]  /*2e70*/  SEL R86, R239, RZ, !P4 ;  /* 0x000000ffef567207 */ /* 0x000fe40006000000 */
[----:B------:R-:W-:Y:S01]  /*2e80*/  SEL R29, R25, RZ, !P4 ;  /* 0x000000ff191d7207 */ /* 0x000fe20006000000 */
[----:B------:R-:W-:Y:S01]  /*2e90*/  IMAD.WIDE.U32 R12, R231, c[0x0][0x280], R140 ;  /* 0x0000a000e70c7a25 */ /* 0x000fe200078e008c */
[----:B------:R-:W-:Y:S02]  /*2ea0*/  IADD3 R38, R7, -0x1, RZ ;  /* 0xffffffff07267810 */ /* 0x000fe40007ffe0ff */
[----:B------:R-:W-:Y:S01]  /*2eb0*/  IADD3 R112, P0, R231, R19, RZ ;  /* 0x00000013e7707210 */ /* 0x000fe20007f1e0ff */
[----:B------:R-:W-:Y:S01]  /*2ec0*/  IMAD R0, R29, c[0x0][0x248], RZ ;  /* 0x000092001d007a24 */ /* 0x000fe200078e02ff */
[----:B------:R-:W-:Y:S01]  /*2ed0*/  MOV R22, R8 ;  /* 0x0000000800167202 */ /* 0x000fe20000000f00 */
[----:B------:R-:W-:Y:S01]  /*2ee0*/  IMAD R8, R38, -0x30, R4 ;  /* 0xffffffd026087824 */ /* 0x000fe200078e0204 */
[----:B------:R-:W-:Y:S01]  /*2ef0*/  LEA.HI.X.SX32 R122, R19, R30, 0x1, P0 ;  /* 0x0000001e137a7211 */ /* 0x000fe200000f0eff */
[----:B------:R-:W-:Y:S01]  /*2f00*/  IMAD R0, R86, c[0x0][0x24c], R0 ;  /* 0x0000930056007a24 */ /* 0x000fe200078e0200 */
[----:B------:R-:W-:Y:S01]  /*2f10*/  MOV R126, 0x30 ;  /* 0x00000030007e7802 */ /* 0x000fe20000000f00 */
[----:B------:R-:W-:Y:S01]  /*2f20*/  IMAD R24, R30, c[0x0][0x280], RZ ;  /* 0x0000a0001e187a24 */ /* 0x000fe200078e02ff */
[----:B------:R-:W-:Y:S01]  /*2f30*/  IMNMX R8, R8, 0x30, PT ;  /* 0x0000003008087817 */ /* 0x000fe20003800200 */
[----:B------:R-:W-:Y:S01]  /*2f40*/  IMAD.IADD R28, R20, 0x1, R17 ;  /* 0x00000001141c7824 */ /* 0x000fe200078e0211 */
[----:B------:R-:W-:Y:S01]  /*2f50*/  LOP3.LUT R215, R215, 0xfffffff7, RZ, 0xc0, !PT ;  /* 0xfffffff7d7d77812 */ /* 0x000fe200078ec0ff */
[----:B------:R-:W-:Y:S01]  /*2f60*/  IMAD R138, R126, c[0x0][0x23c], RZ ;  /* 0x00008f007e8a7a24 */ /* 0x000fe200078e02ff */
[----:B------:R-:W-:Y:S01]  /*2f70*/  ISETP.GE.AND P6, PT, R234, c[0x0][0x1d4], PT ;  /* 0x00007500ea007a0c */ /* 0x000fe20003fc6270 */
[----:B------:R-:W-:Y:S01]  /*2f80*/  IMAD.WIDE.U32 R124, R126, c[0x0][0x238], RZ ;  /* 0x00008e007e7c7a25 */ /* 0x000fe200078e00ff */
[----:B------:R-:W-:-:S02]  /*2f90*/  SHF.R.S32.HI R143, RZ, 0x1f, R142 ;  /* 0x0000001fff8f7819 */ /* 0x000fc4000001148e */
[----:B------:R-:W-:Y:S01]  /*2fa0*/  MOV R134, c[0x0][0x238] ;  /* 0x00008e0000867a02 */ /* 0x000fe20000000f00 */
[C---:B-1----:R-:W-:Y:S01]  /*2fb0*/  IMAD.WIDE.U32 R2, R243.reuse, c[0x0][0x240], R140 ;  /* 0x00009000f3027a25 */ /* 0x042fe200078e008c */
[----:B------:R-:W-:Y:S02]  /*2fc0*/  MOV R148, c[0x0][0x290] ;  /* 0x0000a40000947a02 */ /* 0x000fe40000000f00 */
[----:B------:R-:W-:Y:S01]  /*2fd0*/  SHF.L.U32 R154, R134, 0x5, RZ ;  /* 0x00000005869a7819 */ /* 0x000fe200000006ff */
[----:B------:R-:W-:Y:S01]  /*2fe0*/  IMAD R3, R243, c[0x0][0x244], R3 ;  /* 0x00009100f3037a24 */ /* 0x000fe200078e0203 */
[----:B------:R-:W-:Y:S01]  /*2ff0*/  MOV R71, c[0x0][0x27c] ;  /* 0x00009f0000477a02 */ /* 0x000fe20000000f00 */
[----:B------:R-:W-:Y:S02]  /*3000*/  IMAD.IADD R138, R125, 0x1, R138 ;  /* 0x000000017d8a7824 */ /* 0x000fe400078e028a */
[----:B------:R-:W-:Y:S01]  /*3010*/  IMAD.WIDE.U32 R2, R86, c[0x0][0x248], R2 ;  /* 0x0000920056027a25 */ /* 0x000fe200078e0002 */
[----:B------:R-:W-:-:S03]  /*3020*/  SHF.L.U32 R70, R71, 0x1, RZ ;  /* 0x0000000147467819 */ /* 0x000fc600000006ff */
[----:B------:R-:W-:Y:S01]  /*3030*/  IMAD.MOV.U32 R20, RZ, RZ, R12 ;  /* 0x000000ffff147224 */ /* 0x000fe200078e000c */
[----:B------:R-:W-:Y:S01]  /*3040*/  IADD3 R3, R3, R0, RZ ;  /* 0x0000000003037210 */ /* 0x000fe20007ffe0ff */
[----:B------:R-:W-:Y:S01]  /*3050*/  IMAD R0, R122, c[0x0][0x238], RZ ;  /* 0x00008e007a007a24 */ /* 0x000fe200078e02ff */
[----:B------:R-:W-:Y:S01]  /*3060*/  SHF.R.S32.HI R12, RZ, 0x1f, R38 ;  /* 0x0000001fff0c7819 */ /* 0x000fe20000011426 */
[C---:B------:R-:W-:Y:S02]  /*3070*/  IMAD R24, R231.reuse, c[0x0][0x284], R24 ;  /* 0x0000a100e7187a24 */ /* 0x040fe400078e0218 */
[C---:B------:R-:W-:Y:S01]  /*3080*/  IMAD R7, R112.reuse, c[0x0][0x23c], R0 ;  /* 0x00008f0070077a24 */ /* 0x040fe200078e0200 */
[----:B------:R-:W-:Y:S01]  /*3090*/  IADD3 R0, -R231, R8, RZ ;  /* 0x00000008e7007210 */ /* 0x000fe20007ffe1ff */
[----:B------:R-:W-:Y:S01]  /*30a0*/  IMAD.WIDE.U32 R110, R112, c[0x0][0x238], R2 ;  /* 0x00008e00706e7a25 */ /* 0x000fe200078e0002 */
[----:B------:R-:W-:Y:S02]  /*30b0*/  IADD3 R21, R24, R13, RZ ;  /* 0x0000000d18157210 */ /* 0x000fe40007ffe0ff */
[C---:B------:R-:W-:Y:S01]  /*30c0*/  ISETP.GE.AND P1, PT, R0.reuse, 0x1, PT ;  /* 0x000000010000780c */ /* 0x040fe20003f26270 */
[----:B------:R-:W-:Y:S01]  /*30d0*/  IMAD R23, R243, c[0x0][0x1ec], R9 ;  /* 0x00007b00f3177a24 */ /* 0x000fe200078e0209 */
[----:B------:R-:W-:Y:S01]  /*30e0*/  ISETP.GT.AND P0, PT, R0, 0x20, PT ;  /* 0x000000200000780c */ /* 0x000fe20003f04270 */
[----:B------:R-:W-:Y:S01]  /*30f0*/  IMAD R9, R138, R38, RZ ;  /* 0x000000268a097224 */ /* 0x000fe200078e02ff */
[----:B------:R-:W-:Y:S01]  /*3100*/  SHF.R.S32.HI R0, RZ, 0x1f, R10 ;  /* 0x0000001fff007819 */ /* 0x000fe2000001140a */
[----:B------:R-:W-:-:S02]  /*3110*/  IMAD.IADD R109, R111, 0x1, R7 ;  /* 0x000000016f6d7824 */ /* 0x000fc400078e0207 */
[----:B------:R-:W-:Y:S02]  /*3120*/  IMAD.MOV.U32 R108, RZ, RZ, R110 ;  /* 0x000000ffff6c7224 */ /* 0x000fe400078e006e */
[-C--:B------:R-:W-:Y:S02]  /*3130*/  IMAD R9, R12, R124.reuse, R9 ;  /* 0x0000007c0c097224 */ /* 0x080fe400078e0209 */
[----:B------:R-:W-:-:S04]  /*3140*/  IMAD.WIDE.U32 R12, R38, R124, R108 ;  /* 0x0000007c260c7225 */ /* 0x000fc800078e006c */
[----:B------:R-:W-:Y:S01]  /*3150*/  IMAD.IADD R7, R13, 0x1, R9 ;  /* 0x000000010d077824 */ /* 0x000fe200078e0209 */
[----:B------:R-:W-:Y:S01]  /*3160*/  @P1 LEA R8, P2, R12, c[0x0][0x220], 0x1 ;  /* 0x000088000c081a11 */ /* 0x000fe200078408ff */
[----:B------:R-:W-:Y:S02]  /*3170*/  IMAD R5, R30, c[0x0][0x290], RZ ;  /* 0x0000a4001e057a24 */ /* 0x000fe400078e02ff */
[C---:B------:R-:W-:Y:S01]  /*3180*/  IMAD.WIDE.U32 R16, R231.reuse, c[0x0][0x290], R142 ;  /* 0x0000a400e7107a25 */ /* 0x040fe200078e008e */
[----:B------:R-:W-:Y:S02]  /*3190*/  @P1 LEA.HI.X R9, R12, c[0x0][0x224], R7, 0x1, P2 ;  /* 0x000089000c091a11 */ /* 0x000fe400010f0c07 */
[----:B------:R-:W-:Y:S01]  /*31a0*/  ISETP.GE.AND P2, PT, R140, c[0x0][0x1d4], PT ;  /* 0x000075008c007a0c */ /* 0x000fe20003f46270 */
[C---:B------:R-:W-:Y:S02]  /*31b0*/  IMAD R5, R231.reuse, c[0x0][0x294], R5 ;  /* 0x0000a500e7057a24 */ /* 0x040fe400078e0205 */
[----:B------:R-:W-:-:S03]  /*31c0*/  IMAD.WIDE.U32 R14, R231, c[0x0][0x290], R140 ;  /* 0x0000a400e70e7a25 */ /* 0x000fc600078e008c */
[----:B------:R-:W-:Y:S01]  /*31d0*/  IADD3 R17, R17, R5, RZ ;  /* 0x0000000511117210 */ /* 0x000fe20007ffe0ff */
[----:B------:R-:W-:Y:S02]  /*31e0*/  IMAD.MOV.U32 R133, RZ, RZ, 0x5 ;  /* 0x00000005ff857424 */ /* 0x000fe400078e00ff */
[----:B------:R-:W-:Y:S01]  /*31f0*/  IMAD.IADD R15, R5, 0x1, R15 ;  /* 0x00000001050f7824 */ /* 0x000fe200078e020f */
[----:B------:R-:W-:Y:S01]  /*3200*/  @P0 IADD3 R5, P4, R154, R12, RZ ;  /* 0x0000000c9a050210 */ /* 0x000fe20007f9e0ff */
[----:B------:R-:W-:Y:S01]  /*3210*/  IMAD.WIDE.U32 R18, R231, c[0x0][0x280], R142 ;  /* 0x0000a000e7127a25 */ /* 0x000fe200078e008e */
[----:B------:R-:W-:Y:S02]  /*3220*/  SHF.L.U64.HI R134, R134, R133, c[0x0][0x23c] ;  /* 0x00008f0086867619 */ /* 0x000fe40000010285 */
[----:B------:R-:W-:Y:S01]  /*3230*/  @P2 LOP3.LUT R215, R215, 0x8, RZ, 0xfc, !PT ;  /* 0x00000008d7d72812 */ /* 0x000fe200078efcff */
[----:B------:R-:W-:Y:S01]  /*3240*/  IMAD.IADD R19, R19, 0x1, R24 ;  /* 0x0000000113137824 */ /* 0x000fe200078e0218 */
[----:B------:R-:W-:Y:S01]  /*3250*/  @P0 IADD3.X R7, R7, R134, RZ, P4, !PT ;  /* 0x0000008607070210 */ /* 0x000fe200027fe4ff */
[----:B------:R-:W-:Y:S01]  /*3260*/  IMAD R24, R0, c[0x0][0x290], RZ ;  /* 0x0000a40000187a24 */ /* 0x000fe200078e02ff */
[----:B------:R-:W-:Y:S01]  /*3270*/  LOP3.LUT R215, R215, 0xfffffffb, RZ, 0xc0, !PT ;  /* 0xfffffffbd7d77812 */ /* 0x000fe200078ec0ff */
[----:B------:R-:W-:Y:S01]  /*3280*/  IMAD.WIDE.U32 R92, R10, c[0x0][0x290], R14 ;  /* 0x0000a4000a5c7a25 */ /* 0x000fe200078e000e */
[----:B------:R-:W-:-:S02]  /*3290*/  SHF.R.S32.HI R15, RZ, 0x1f, R28 ;  /* 0x0000001fff0f7819 */ /* 0x000fc4000001141c */
[C---:B------:R-:W-:Y:S01]  /*32a0*/  SHF.L.U64.HI R132, R148.reuse, R133, c[0x0][0x294] ;  /* 0x0000a50094847619 */ /* 0x040fe20000010285 */
[----:B------:R-:W-:Y:S01]  /*32b0*/  IMAD.WIDE.U32 R152, R231, c[0x0][0x1e0], RZ ;  /* 0x00007800e7987a25 */ /* 0x000fe200078e00ff */
[----:B------:R-:W-:-:S03]  /*32c0*/  SHF.L.U32 R148, R148, 0x5, RZ ;  /* 0x0000000594947819 */ /* 0x000fc600000006ff */
[----:B------:R-:W-:Y:S02]  /*32d0*/  IMAD R82, R15, c[0x0][0x1e0], RZ ;  /* 0x000078000f527a24 */ /* 0x000fe400078e02ff */
[----:B------:R-:W-:Y:S02]  /*32e0*/  IMAD.MOV.U32 R145, RZ, RZ, c[0x0][0x280] ;  /* 0x0000a000ff917624 */ /* 0x000fe400078e00ff */
[----:B------:R-:W-:Y:S02]  /*32f0*/  IMAD R82, R28, c[0x0][0x1e4], R82 ;  /* 0x000079001c527a24 */ /* 0x000fe400078e0252 */
[C---:B------:R-:W-:Y:S01]  /*3300*/  IMAD R24, R10.reuse, c[0x0][0x294], R24 ;  /* 0x0000a5000a187a24 */ /* 0x040fe200078e0218 */
[----:B------:R-:W-:Y:S01]  /*3310*/  SHF.L.U64.HI R123, R145, R133, c[0x0][0x284] ;  /* 0x0000a100917b7619 */ /* 0x000fe20000010285 */
[----:B------:R-:W-:-:S04]  /*3320*/  IMAD.WIDE.U32 R94, R10, c[0x0][0x280], R20 ;  /* 0x0000a0000a5e7a25 */ /* 0x000fc800078e0014 */
[----:B------:R-:W-:-:S04]  /*3330*/  IMAD.WIDE.U32 R90, R10, c[0x0][0x280], R18 ;  /* 0x0000a0000a5a7a25 */ /* 0x000fc800078e0012 */
[----:B------:R-:W-:-:S04]  /*3340*/  IMAD.WIDE.U32 R88, R10, c[0x0][0x290], R16 ;  /* 0x0000a4000a587a25 */ /* 0x000fc800078e0010 */
[C---:B------:R-:W-:Y:S01]  /*3350*/  IMAD R137, R126.reuse, c[0x0][0x1e4], RZ ;  /* 0x000079007e897a24 */ /* 0x040fe200078e02ff */
[----:B------:R-:W-:Y:S01]  /*3360*/  IADD3 R103, R89, R24, RZ ;  /* 0x0000001859677210 */ /* 0x000fe20007ffe0ff */
[C---:B------:R-:W-:Y:S02]  /*3370*/  IMAD R135, R126.reuse, c[0x0][0x284], RZ ;  /* 0x0000a1007e877a24 */ /* 0x040fe400078e02ff */
[C---:B------:R-:W-:Y:S02]  /*3380*/  IMAD R136, R126.reuse, c[0x0][0x294], RZ ;  /* 0x0000a5007e887a24 */ /* 0x040fe400078e02ff */
[----:B------:R-:W-:-:S04]  /*3390*/  IMAD.WIDE.U32 R130, R126, c[0x0][0x1e0], RZ ;  /* 0x000078007e827a25 */ /* 0x000fc800078e00ff */
[----:B------:R-:W-:Y:S01]  /*33a0*/  IMAD.WIDE.U32 R128, R126, c[0x0][0x280], RZ ;  /* 0x0000a0007e807a25 */ /* 0x000fe200078e00ff */
[----:B------:R-:W-:-:S03]  /*33b0*/  IADD3 R137, R131, R137, RZ ;  /* 0x0000008983897210 */ /* 0x000fc60007ffe0ff */
[----:B------:R-:W-:Y:S01]  /*33c0*/  IMAD.WIDE.U32 R126, R126, c[0x0][0x290], RZ ;  /* 0x0000a4007e7e7a25 */ /* 0x000fe200078e00ff */
[----:B------:R-:W-:-:S03]  /*33d0*/  IADD3 R135, R129, R135, RZ ;  /* 0x0000008781877210 */ /* 0x000fc60007ffe0ff */
[----:B------:R-:W-:Y:S02]  /*33e0*/  IMAD.SHL.U32 R145, R145, 0x20, RZ ;  /* 0x0000002091917824 */ /* 0x000fe400078e00ff */
[----:B------:R-:W-:Y:S02]  /*33f0*/  IMAD.IADD R136, R127, 0x1, R136 ;  /* 0x000000017f887824 */ /* 0x000fe400078e0288 */
[----:B------:R-:W-:Y:S01]  /*3400*/  IMAD.IADD R105, R24, 0x1, R93 ;  /* 0x0000000118697824 */ /* 0x000fe200078e025d */
[----:B--2---:R-:W-:Y:S01]  /*3410*/  @P3 MOV R2, R26 ;  /* 0x0000001a00023202 */ /* 0x004fe20000000f00 */
[----:B------:R-:W-:Y:S01]  /*3420*/  @!P3 IMAD.MOV.U32 R2, RZ, RZ, R239 ;  /* 0x000000ffff02b224 */ /* 0x000fe200078e00ef */
[----:B------:R-:W-:Y:S02]  /*3430*/  @P3 SHF.R.S32.HI R3, RZ, 0x1f, R26 ;  /* 0x0000001fff033819 */ /* 0x000fe4000001141a */
[----:B------:R-:W-:Y:S01]  /*3440*/  @!P3 MOV R3, R25 ;  /* 0x000000190003b202 */ /* 0x000fe20000000f00 */
[----:B------:R-:W-:Y:S01]  /*3450*/  IMAD R25, R0, c[0x0][0x280], RZ ;  /* 0x0000a00000197a24 */ /* 0x000fe200078e02ff */
[----:B------:R-:W-:-:S02]  /*3460*/  SEL R27, R2, RZ, !P5 ;  /* 0x000000ff021b7207 */ /* 0x000fc40006800000 */
[----:B------:R-:W-:Y:S01]  /*3470*/  SEL R26, R3, RZ, !P5 ;  /* 0x000000ff031a7207 */ /* 0x000fe20006800000 */
[----:B------:R-:W-:Y:S01]  /*3480*/  IMAD R25, R10, c[0x0][0x284], R25 ;  /* 0x0000a1000a197a24 */ /* 0x000fe200078e0219 */
[----:B------:R-:W-:Y:S01]  /*3490*/  ISETP.GE.AND P5, PT, R144, c[0x0][0x1d4], PT ;  /* 0x0000750090007a0c */ /* 0x000fe20003fa6270 */
[----:B------:R-:W-:Y:S01]  /*34a0*/  IMAD.WIDE.U32 R12, R27, c[0x0][0x1f0], R22 ;  /* 0x00007c001b0c7a25 */ /* 0x000fe200078e0016 */
[----:B------:R-:W-:Y:S02]  /*34b0*/  ISETP.GE.AND P3, PT, R233, c[0x0][0x1d4], PT ;  /* 0x00007500e9007a0c */ /* 0x000fe40003f66270 */
[----:B------:R-:W-:Y:S01]  /*34c0*/  @P0 LEA R2, P2, R5, c[0x0][0x220], 0x1 ;  /* 0x0000880005020a11 */ /* 0x000fe200078408ff */
[----:B------:R-:W-:Y:S01]  /*34d0*/  IMAD R0, R26, c[0x0][0x1f0], RZ ;  /* 0x00007c001a007a24 */ /* 0x000fe200078e02ff */
[----:B------:R-:W-:Y:S02]  /*34e0*/  IADD3 R107, R25, R95, RZ ;  /* 0x0000005f196b7210 */ /* 0x000fe40007ffe0ff */
[----:B------:R-:W-:Y:S01]  /*34f0*/  @P0 LEA.HI.X R3, R5, c[0x0][0x224], R7, 0x1, P2 ;  /* 0x0000890005030a11 */ /* 0x000fe200010f0c07 */
[----:B------:R-:W-:Y:S01]  /*3500*/  IMAD R0, R27, c[0x0][0x1f4], R0 ;  /* 0x00007d001b007a24 */ /* 0x000fe200078e0200 */
[----:B------:R-:W-:-:S03]  /*3510*/  IADD3 R104, R91, R25, RZ ;  /* 0x000000195b687210 */ /* 0x000fc60007ffe0ff */
[----:B------:R-:W-:-:S04]  /*3520*/  @P5 LOP3.LUT R215, R215, 0x4, RZ, 0xfc, !PT ;  /* 0x00000004d7d75812 */ /* 0x000fc800078efcff */
[----:B------:R-:W-:-:S04]  /*3530*/  LOP3.LUT R215, R215, 0xfffffffd, RZ, 0xc0, !PT ;  /* 0xfffffffdd7d77812 */ /* 0x000fc800078ec0ff */
[----:B------:R-:W-:-:S04]  /*3540*/  @P3 LOP3.LUT R215, R215, 0x2, RZ, 0xfc, !PT ;  /* 0x00000002d7d73812 */ /* 0x000fc800078efcff */
[----:B------:R-:W-:-:S04]  /*3550*/  LOP3.LUT R215, R215, 0xfffffffe, RZ, 0xc0, !PT ;  /* 0xfffffffed7d77812 */ /* 0x000fc800078ec0ff */
[----:B------:R-:W-:-:S04]  /*3560*/  @P6 LOP3.LUT R215, R215, 0x1, RZ, 0xfc, !PT ;  /* 0x00000001d7d76812 */ /* 0x000fc800078efcff */
[----:B------:R-:W-:-:S13]  /*3570*/  LOP3.LUT P4, RZ, R215, 0x8, RZ, 0xc0, !PT ;  /* 0x00000008d7ff7812 */ /* 0x000fda000788c0ff */
[----:B------:R-:W-:Y:S01]  /*3580*/  @!PT LDS RZ, [RZ] ;  /* 0x00000000fffff984 */ /* 0x000fe20000000800 */
[----:B------:R-:W-:Y:S01]  /*3590*/  @!PT LDS RZ, [RZ] ;  /* 0x00000000fffff984 */ /* 0x000fe20000000800 */
[----:B------:R-:W-:Y:S01]  /*35a0*/  @!PT LDS RZ, [RZ] ;  /* 0x00000000fffff984 */ /* 0x000fe20000000800 */
[----:B------:R1:W-:Y:S04]  /*35b0*/  @P1 LDGSTS.E.BYPASS.LTC128B.128 [R220+0xa080], [R8.64], !P4 ;  /* 0x0a08000008dc1fae */ /* 0x0003e8000e101d4c */
[----:B------:R1:W-:Y:S04]  /*35c0*/  @P1 LDGSTS.E.BYPASS.LTC128B.128 [R220+0xb880], [R8.64+0x80], !P5 ;  /* 0x0b88008008dc1fae */ /* 0x0003e8000e901d4c */
[----:B------:R1:W-:Y:S04]  /*35d0*/  @P1 LDGSTS.E.BYPASS.LTC128B.128 [R220+0xd080], [R8.64+0x100], !P3 ;  /* 0x0d08010008dc1fae */ /* 0x0003e8000d901d4c */
[----:B------:R1:W-:Y:S01]  /*35e0*/  @P1 LDGSTS.E.BYPASS.LTC128B.128 [R220+0xe880], [R8.64+0x180], !P6 ;  /* 0x0e88018008dc1fae */ /* 0x0003e2000f101d4c */
[----:B------:R-:W-:-:S03]  /*35f0*/  ISETP.GE.AND P1, PT, R140, c[0x0][0x27c], PT ;  /* 0x00009f008c007a0c */ /* 0x000fc60003f26270 */
[----:B------:R2:W-:Y:S04]  /*3600*/  @P0 LDGSTS.E.BYPASS.LTC128B.128 [R223+0xb080], [R2.64], !P4 ;  /* 0x0b08000002df0fae */ /* 0x0005e8000e101d4c */
[----:B------:R2:W-:Y:S04]  /*3610*/  @P0 LDGSTS.E.BYPASS.LTC128B.128 [R223+0xc880], [R2.64+0x80], !P5 ;  /* 0x0c88008002df0fae */ /* 0x0005e8000e901d4c */
[----:B------:R2:W-:Y:S04]  /*3620*/  @P0 LDGSTS.E.BYPASS.LTC128B.128 [R223+0xe080], [R2.64+0x100], !P3 ;  /* 0x0e08010002df0fae */ /* 0x0005e8000d901d4c */
[----:B------:R2:W-:Y:S04]  /*3630*/  @P0 LDGSTS.E.BYPASS.LTC128B.128 [R223+0xf880], [R2.64+0x180], !P6 ;  /* 0x0f88018002df0fae */ /* 0x0005e8000f101d4c */
[----:B------:R-:W0:Y:S01]  /*3640*/  LDGDEPBAR ;  /* 0x00000000000079af */ /* 0x000e220000000000 */
[----:B------:R-:W-:Y:S01]  /*3650*/  WARPSYNC 0xffffffff ;  /* 0xffffffff00007948 */ /* 0x000fe20003800000 */
[----:B-1----:R-:W-:Y:S01]  /*3660*/  IMAD.IADD R9, R13, 0x1, R0 ;  /* 0x000000010d097824 */ /* 0x002fe200078e0200 */
[----:B------:R-:W-:Y:S01]  /*3670*/  MOV R8, R12 ;  /* 0x0000000c00087202 */ /* 0x000fe20000000f00 */
[----:B------:R-:W-:-:S04]  /*3680*/  IMAD R0, R30, c[0x0][0x1e0], RZ ;  /* 0x000078001e007a24 */ /* 0x000fc800078e02ff */
[----:B------:R-:W-:Y:S02]  /*3690*/  IMAD R0, R231, c[0x0][0x1e4], R0 ;  /* 0x00007900e7007a24 */ /* 0x000fe400078e0200 */
[----:B------:R-:W-:-:S04]  /*36a0*/  IMAD.WIDE.U32 R80, R28, c[0x0][0x1e0], R8 ;  /* 0x000078001c507a25 */ /* 0x000fc800078e0008 */
[----:B------:R-:W-:Y:S01]  /*36b0*/  IMAD.IADD R114, R153, 0x1, R0 ;  /* 0x0000000199727824 */ /* 0x000fe200078e0200 */
[----:B------:R-:W-:Y:S02]  /*36c0*/  IADD3 R106, P2, P0, R80, R152, R140 ;  /* 0x00000098506a7210 */ /* 0x000fe4000785e08c */
[----:B------:R-:W-:-:S04]  /*36d0*/  IADD3 R82, R81, R82, RZ ;  /* 0x0000005251527210 */ /* 0x000fc80007ffe0ff */
[----:B------:R-:W-:Y:S02]  /*36e0*/  IADD3.X R102, R82, R114, R141, P2, P0 ;  /* 0x0000007252667210 */ /* 0x000fe400017e048d */
[----:B--2---:R-:W-:Y:S01]  /*36f0*/  ISETP.GE.AND P2, PT, R144, c[0x0][0x27c], PT ;  /* 0x00009f0090007a0c */ /* 0x004fe20003f46270 */
[----:B------:R-:W-:Y:S01]  /*3700*/  IMAD R5, R29, c[0x0][0x268], RZ ;  /* 0x00009a001d057a24 */ /* 0x000fe200078e02ff */
[----:B------:R-:W-:Y:S01]  /*3710*/  SEL R0, RZ, c[0x0][0x27c], !P1 ;  /* 0x00009f00ff007a07 */ /* 0x000fe20004800000 */
[C---:B------:R-:W-:Y:S01]  /*3720*/  IMAD.WIDE.U32 R8, R243.reuse, c[0x0][0x260], R140 ;  /* 0x00009800f3087a25 */ /* 0x040fe200078e008c */
[----:B------:R-:W-:Y:S01]  /*3730*/  SEL R7, RZ, c[0x0][0x27c], !P2 ;  /* 0x00009f00ff077a07 */ /* 0x000fe20005000000 */
[----:B------:R-:W-:Y:S01]  /*3740*/  BAR.SYNC.DEFER_BLOCKING 0x0 ;  /* 0x0000000000007b1d */ /* 0x000fe20000010000 */
[----:B------:R-:W-:Y:S01]  /*3750*/  SHF.R.U32.HI R139, RZ, 0x3, R241 ;  /* 0x00000003ff8b7819 */ /* 0x000fe200000116f1 */
[----:B------:R-:W-:Y:S01]  /*3760*/  IMAD.IADD R0, R140, 0x1, R0 ;  /* 0x000000018c007824 */ /* 0x000fe200078e0200 */
[----:B------:R-:W-:Y:S01]  /*3770*/  SHF.R.U32.HI R32, RZ, 0x3, R242 ;  /* 0x00000003ff207819 */ /* 0x000fe200000116f2 */
[----:B------:R-:W-:Y:S01]  /*3780*/  IMAD.WIDE.U32 R2, R243, c[0x0][0x210], R140 ;  /* 0x00008400f3027a25 */ /* 0x000fe200078e008c */
[C---:B------:R-:W-:Y:S01]  /*3790*/  IADD3 R121, P0, R231.reuse, R28, RZ ;  /* 0x0000001ce7797210 */ /* 0x040fe20007f1e0ff */
[----:B------:R-:W-:Y:S01]  /*37a0*/  ULDC.U8 UR6, c[0x0][0x298] ;  /* 0x0000a60000067ab9 */ /* 0x000fe20000000000 */
[----:B------:R-:W-:Y:S01]  /*37b0*/  IADD3 R31, R231, 0x20, RZ ;  /* 0x00000020e71f7810 */ /* 0x000fe20007ffe0ff */
[----:B------:R-:W-:Y:S01]  /*37c0*/  IMAD R97, R86, c[0x0][0x26c], R5 ;  /* 0x00009b0056617a24 */ /* 0x000fe200078e0205 */
[----:B------:R-:W-:Y:S01]  /*37d0*/  LOP3.LUT R215, R215, 0xffffffef, RZ, 0xc0, !PT ;  /* 0xffffffefd7d77812 */ /* 0x000fe200078ec0ff */
[----:B------:R-:W-:-:S02]  /*37e0*/  IMAD R9, R243, c[0x0][0x264], R9 ;  /* 0x00009900f3097a24 */ /* 0x000fc400078e0209 */
[----:B------:R-:W-:Y:S01]  /*37f0*/  IMAD.IADD R5, R144, 0x1, R7 ;  /* 0x0000000190057824 */ /* 0x000fe200078e0207 */
[----:B------:R-:W-:Y:S01]  /*3800*/  SHF.R.S32.HI R7, RZ, 0x1f, R0 ;  /* 0x0000001fff077819 */ /* 0x000fe20000011400 */
[----:B------:R-:W-:Y:S02]  /*3810*/  IMAD R3, R243, c[0x0][0x214], R3 ;  /* 0x00008500f3037a24 */ /* 0x000fe400078e0203 */
[----:B------:R-:W-:Y:S01]  /*3820*/  IMAD.WIDE.U32 R86, R86, c[0x0][0x268], R8 ;  /* 0x00009a0056567a25 */ /* 0x000fe200078e0008 */
[----:B------:R-:W-:Y:S02]  /*3830*/  SHF.R.S32.HI R8, RZ, 0x1f, R5 ;  /* 0x0000001fff087819 */ /* 0x000fe40000011405 */
[-C--:B------:R-:W-:Y:S01]  /*3840*/  LEA.HI R9, R7, R0.reuse, RZ, 0x6 ;  /* 0x0000000007097211 */ /* 0x080fe200078f30ff */
[----:B------:R-:W-:Y:S01]  /*3850*/  IMAD.WIDE.U32 R84, R27, c[0x0][0x218], R2 ;  /* 0x000086001b547a25 */ /* 0x000fe200078e0002 */
[----:B------:R-:W-:Y:S02]  /*3860*/  LEA.HI R2, R7, R0, RZ, 0x3 ;  /* 0x0000000007027211 */ /* 0x000fe400078f18ff */
[-C--:B------:R-:W-:Y:S01]  /*3870*/  LEA.HI R0, R8, R5.reuse, RZ, 0x3 ;  /* 0x0000000508007211 */ /* 0x080fe200078f18ff */
[----:B------:R-:W-:Y:S01]  /*3880*/  IMAD R10, R26, c[0x0][0x218], RZ ;  /* 0x000086001a0a7a24 */ /* 0x000fe200078e02ff */
[----:B------:R-:W-:Y:S01]  /*3890*/  LEA.HI R3, R8, R5, RZ, 0x6 ;  /* 0x0000000508037211 */ /* 0x000fe200078f30ff */
[----:B------:R-:W-:Y:S01]  /*38a0*/  IMAD.X R120, R30, 0x1, R15, P0 ;  /* 0x000000011e787824 */ /* 0x000fe200000e060f */
[----:B------:R-:W-:Y:S01]  /*38b0*/  SHF.R.S32.HI R5, RZ, 0x6, R9 ;  /* 0x00000006ff057819 */ /* 0x000fe20000011409 */
[----:B------:R-:W-:Y:S01]  /*38c0*/  IMAD R14, R27, c[0x0][0x21c], R10 ;  /* 0x000087001b0e7a24 */ /* 0x000fe200078e020a */
[--C-:B------:R-:W-:Y:S01]  /*38d0*/  LOP3.LUT R8, R242, 0x38, R2.reuse, 0xf8, !PT ;  /* 0x00000038f2087812 */ /* 0x100fe200078ef802 */
[----:B------:R-:W-:Y:S01]  /*38e0*/  IMAD.MOV.U32 R149, RZ, RZ, c[0x0][0x1e0] ;  /* 0x00007800ff957624 */ /* 0x000fe200078e00ff */
[----:B------:R-:W-:Y:S01]  /*38f0*/  LOP3.LUT R7, R241, 0x38, R2, 0xf8, !PT ;  /* 0x00000038f1077812 */ /* 0x000fe200078ef802 */
[C---:B------:R-:W-:Y:S01]  /*3900*/  IMAD R13, R5.reuse, 0xc00, R6 ;  /* 0x00000c00050d7824 */ /* 0x040fe200078e0206 */
[----:B------:R-:W-:Y:S01]  /*3910*/  LOP3.LUT R10, R8, R32, RZ, 0x3c, !PT ;  /* 0x00000020080a7212 */ /* 0x000fe200078e3cff */
[----:B------:R-:W-:Y:S01]  /*3920*/  IMAD R12, R5, 0xc00, R11 ;  /* 0x00000c00050c7824 */ /* 0x000fe200078e020b */
[----:B------:R-:W-:Y:S01]  /*3930*/  LOP3.LUT R5, R7, R139, RZ, 0x3c, !PT ;  /* 0x0000008b07057212 */ /* 0x000fe200078e3cff */
[----:B------:R-:W-:Y:S01]  /*3940*/  IMAD.WIDE.U32 R150, R31, c[0x0][0x1e0], RZ ;  /* 0x000078001f967a25 */ /* 0x000fe200078e00ff */
[----:B------:R-:W-:-:S02]  /*3950*/  SHF.R.S32.HI R3, RZ, 0x6, R3 ;  /* 0x00000006ff037819 */ /* 0x000fc40000011403 */
[----:B------:R-:W-:Y:S01]  /*3960*/  LOP3.LUT R9, R242, 0x38, R0, 0xf8, !PT ;  /* 0x00000038f2097812 */ /* 0x000fe200078ef800 */
[----:B------:R-:W-:Y:S01]  /*3970*/  IMAD.IADD R10, R13, 0x1, R10 ;  /* 0x000000010d0a7824 */ /* 0x000fe200078e020a */
[----:B------:R-:W-:Y:S01]  /*3980*/  SHF.R.S32.HI R13, RZ, 0x1f, R31 ;  /* 0x0000001fff0d7819 */ /* 0x000fe2000001141f */
[----:B------:R-:W-:Y:S01]  /*3990*/  IMAD.IADD R12, R12, 0x1, R5 ;  /* 0x000000010c0c7824 */ /* 0x000fe200078e0205 */
[----:B------:R-:W-:Y:S01]  /*39a0*/  LOP3.LUT R7, R9, R32, RZ, 0x3c, !PT ;  /* 0x0000002009077212 */ /* 0x000fe200078e3cff */
[----:B------:R-:W-:Y:S01]  /*39b0*/  IMAD R8, R3, 0xc00, R6 ;  /* 0x00000c0003087824 */ /* 0x000fe200078e0206 */
[----:B------:R-:W-:Y:S01]  /*39c0*/  LOP3.LUT R5, R241, 0x38, R0, 0xf8, !PT ;  /* 0x00000038f1057812 */ /* 0x000fe200078ef800 */
[----:B------:R-:W-:Y:S01]  /*39d0*/  IMAD.IADD R97, R87, 0x1, R97 ;  /* 0x0000000157617824 */ /* 0x000fe200078e0261 */
[----:B------:R-:W-:Y:S01]  /*39e0*/  ISETP.GE.AND P0, PT, R71, 0x1, PT ;  /* 0x000000014700780c */ /* 0x000fe20003f06270 */
[----:B------:R-:W-:Y:S01]  /*39f0*/  IMAD.IADD R9, R8, 0x1, R7 ;  /* 0x0000000108097824 */ /* 0x000fe200078e0207 */
[----:B------:R-:W-:Y:S01]  /*3a00*/  LOP3.LUT R5, R5, R139, RZ, 0x3c, !PT ;  /* 0x0000008b05057212 */ /* 0x000fe200078e3cff */
[----:B------:R-:W-:Y:S01]  /*3a10*/  IMAD R7, R13, c[0x0][0x1e0], RZ ;  /* 0x000078000d077a24 */ /* 0x000fe200078e02ff */
[----:B------:R-:W-:Y:S01]  /*3a20*/  LOP3.LUT R99, R2, 0xfffffff8, RZ, 0xc0, !PT ;  /* 0xfffffff802637812 */ /* 0x000fe200078ec0ff */
[----:B------:R-:W-:Y:S01]  /*3a30*/  IMAD R8, R3, 0xc00, R11 ;  /* 0x00000c0003087824 */ /* 0x000fe200078e020b */
[----:B------:R-:W-:Y:S01]  /*3a40*/  LOP3.LUT R98, R0, 0xfffffff8, RZ, 0xc0, !PT ;  /* 0xfffffff800627812 */ /* 0x000fe200078ec0ff */
[----:B------:R-:W-:Y:S01]  /*3a50*/  IMAD R3, R31, c[0x0][0x1e4], R7 ;  /* 0x000079001f037a24 */ /* 0x000fe200078e0207 */
[C---:B------:R-:W-:Y:S01]  /*3a60*/  SHF.L.U64.HI R133, R149.reuse, R133, c[0x0][0x1e4] ;  /* 0x0000790095857619 */ /* 0x040fe20000010285 */
[----:B------:R-:W-:Y:S01]  /*3a70*/  IMAD.IADD R5, R8, 0x1, R5 ;  /* 0x0000000108057824 */ /* 0x000fe200078e0205 */
[----:B------:R-:W-:Y:S01]  /*3a80*/  SHF.R.S32.HI R68, RZ, 0x3, R2 ;  /* 0x00000003ff447819 */ /* 0x000fe20000011402 */
[----:B------:R-:W-:Y:S01]  /*3a90*/  IMAD.SHL.U32 R149, R149, 0x20, RZ ;  /* 0x0000002095957824 */ /* 0x000fe200078e00ff */
[----:B------:R-:W-:Y:S01]  /*3aa0*/  SHF.R.S32.HI R67, RZ, 0x3, R0 ;  /* 0x00000003ff437819 */ /* 0x000fe20000011400 */
[----:B------:R-:W-:Y:S01]  /*3ab0*/  IMAD.IADD R119, R151, 0x1, R3 ;  /* 0x0000000197777824 */ /* 0x000fe200078e0203 */
[----:B------:R-:W-:Y:S01]  /*3ac0*/  SHF.R.S32.HI R101, RZ, 0x1f, R99 ;  /* 0x0000001fff657819 */ /* 0x000fe20000011463 */
[----:B------:R-:W-:Y:S01]  /*3ad0*/  IMAD.IADD R96, R85, 0x1, R14 ;  /* 0x0000000155607824 */ /* 0x000fe200078e020e */
[----:B------:R-:W-:Y:S01]  /*3ae0*/  SHF.R.S32.HI R100, RZ, 0x1f, R98 ;  /* 0x0000001fff647819 */ /* 0x000fe20000011462 */
[----:B------:R-:W-:Y:S01]  /*3af0*/  IMAD.SHL.U32 R118, R10, 0x2, RZ ;  /* 0x000000020a767824 */ /* 0x000fe200078e00ff */
[----:B------:R-:W-:Y:S01]  /*3b00*/  @P0 LOP3.LUT R215, R215, 0x10, RZ, 0xfc, !PT ;  /* 0x00000010d7d70812 */ /* 0x000fe200078efcff */
[----:B------:R-:W-:-:S02]  /*3b10*/  IMAD.SHL.U32 R117, R12, 0x2, RZ ;  /* 0x000000020c757824 */ /* 0x000fc400078e00ff */
[----:B------:R-:W-:Y:S02]  /*3b20*/  IMAD.SHL.U32 R116, R9, 0x2, RZ ;  /* 0x0000000209747824 */ /* 0x000fe400078e00ff */
[----:B------:R-:W-:Y:S02]  /*3b30*/  IMAD.SHL.U32 R115, R5, 0x2, RZ ;  /* 0x0000000205737824 */ /* 0x000fe400078e00ff */
.L_x_1882:
[----:B------:R-:W-:Y:S01]  /*3b40*/  SHF.R.S32.HI R83, RZ, 0x1f, R38 ;  /* 0x0000001fff537819 */ /* 0x000fe20000011426 */
[-C--:B------:R-:W-:Y:S01]  /*3b50*/  IMAD R0, R137, R38.reuse, RZ ;  /* 0x0000002689007224 */ /* 0x080fe200078e02ff */
[----:B------:R-:W-:Y:S01]  /*3b60*/  ISETP.GE.AND P4, PT, R71, 0x1, PT ;  /* 0x000000014700780c */ /* 0x000fe20003f86270 */
[----:B------:R-:W-:Y:S01]  /*3b70*/  IMAD.WIDE.U32 R74, R130, R38, RZ ;  /* 0x00000026824a7225 */ /* 0x000fe200078e00ff */
[----:B------:R-:W-:Y:S01]  /*3b80*/  IADD3 R155, R231, 0x20, RZ ;  /* 0x00000020e79b7810 */ /* 0x000fe20007ffe0ff */
[----:B------:R-:W-:Y:S04]  /*3b90*/  DEPBAR.LE SB0, 0x0 ;  /* 0x000080000000791a */ /* 0x000fe80000000000 */
[----:B-1----:R-:W-:Y:S01]  /*3ba0*/  IADD3 R2, P3, P0, R106, R74, R149 ;  /* 0x0000004a6a027210 */ /* 0x002fe2000787e095 */
        /* <DEDUP_REMOVED lines=14> */
[----:B------:R-:W-:Y:S01]  /*3c90*/  ISETP.NE.AND P0, PT, RZ, UR6, PT ;  /* 0x00000006ff007c0c */ /* 0x000fe2000bf05270 */
        /* <DEDUP_REMOVED lines=35> */
[----:B------:R-:W-:Y:S02]  /*3ed0*/  LEA R8, P0, R2, c[0x0][0x288], 0x1 ;  /* 0x0000a20002087a11 */ /* 0x000fe400078008ff */
[----:B------:R-:W-:Y:S02]  /*3ee0*/  IADD3 R0, R142, 0x20, RZ ;  /* 0x000000208e007810 */ /* 0x000fe40007ffe0ff */
[----:B------:R-:W-:Y:S02]  /*3ef0*/  LEA.HI.X R9, R2, c[0x0][0x28c], R5, 0x1, P0 ;  /* 0x0000a30002097a11 */ /* 0x000fe400000f0c05 */
[----:B------:R-:W-:Y:S01]  /*3f00*/  ISETP.GE.AND P0, PT, R142, c[0x0][0x27c], PT ;  /* 0x00009f008e007a0c */ /* 0x000fe20003f06270 */
[----:B------:R-:W-:Y:S11]  /*3f10*/  CS2R R2, SRZ ;  /* 0x0000000000027805 */ /* 0x000ff6000001ff00 */
[----:B------:R-:W-:Y:S01]  /*3f20*/  @!UPT UIADD3 URZ, URZ, URZ, URZ ;  /* 0x0000003f3f3ff290 */ /* 0x000fe2000fffe03f */
[----:B------:R1:W5:Y:S04]  /*3f30*/  @!P0 LDG.E.64 R36, [R12.64] ;  /* 0x0000000c0c248981 */ /* 0x000368000c1e1b00 */
[----:B------:R1:W5:Y:S01]  /*3f40*/  @!P0 LDG.E.64 R2, [R8.64] ;  /* 0x0000000c08028981 */ /* 0x000362000c1e1b00 */
[----:B------:R-:W-:Y:S02]  /*3f50*/  ISETP.GE.AND P0, PT, R0, c[0x0][0x27c], PT ;  /* 0x00009f0000007a0c */ /* 0x000fe40003f06270 */
[----:B------:R-:W-:Y:S11]  /*3f60*/  IADD3 R0, R142, 0x40, RZ ;  /* 0x000000408e007810 */ /* 0x000ff60007ffe0ff */
[----:B------:R1:W5:Y:S04]  /*3f70*/  @!P0 LDG.E.64 R40, [R12.64+0x40] ;  /* 0x0000400c0c288981 */ /* 0x000368000c1e1b00 */
[----:B------:R1:W5:Y:S01]  /*3f80*/  @!P0 LDG.E.64 R16, [R8.64+0x40] ;  /* 0x0000400c08108981 */ /* 0x000362000c1e1b00 */
[----:B------:R-:W-:Y:S02]  /*3f90*/  ISETP.GE.AND P0, PT, R0, c[0x0][0x27c], PT ;  /* 0x00009f0000007a0c */ /* 0x000fe40003f06270 */
[----:B------:R-:W-:Y:S11]  /*3fa0*/  IADD3 R0, R142, 0x60, RZ ;  /* 0x000000608e007810 */ /* 0x000ff60007ffe0ff */
[----:B------:R1:W5:Y:S04]  /*3fb0*/  @!P0 LDG.E.64 R42, [R12.64+0x80] ;  /* 0x0000800c0c2a8981 */ /* 0x000368000c1e1b00 */
[----:B------:R1:W5:Y:S01]  /*3fc0*/  @!P0 LDG.E.64 R18, [R8.64+0x80] ;  /* 0x0000800c08128981 */ /* 0x000362000c1e1b00 */
[----:B------:R-:W-:Y:S11]  /*3fd0*/  ISETP.GE.AND P0, PT, R0, c[0x0][0x27c], PT ;  /* 0x00009f0000007a0c */ /* 0x000ff60003f06270 */
[----:B------:R-:W-:Y:S02]  /*3fe0*/  @!UPT UIADD3 URZ, URZ, URZ, URZ ;  /* 0x0000003f3f3ff290 */ /* 0x000fe4000fffe03f */
[----:B------:R1:W5:Y:S04]  /*3ff0*/  @!P0 LDG.E.64 R44, [R12.64+0xc0] ;  /* 0x0000c00c0c2c8981 */ /* 0x000368000c1e1b00 */
[----:B------:R1:W5:Y:S02]  /*4000*/  @!P0 LDG.E.64 R20, [R8.64+0xc0] ;  /* 0x0000c00c08148981 */ /* 0x000364000c1e1b00 */
.L_x_1846:
[----:B------:R-:W-:Y:S05]  /*4010*/  BSYNC B0 ;  /* 0x0000000000007941 */ /* 0x000fea0003800000 */
.L_x_1845:
        /* <DEDUP_REMOVED lines=18> */
[----:B------:R-:W-:Y:S01]  /*4140*/  CS2R R28, SRZ ;  /* 0x00000000001c7805 */ /* 0x000fe2000001ff00 */
[----:B------:R-:W-:Y:S01]  /*4150*/  CS2R R26, SRZ ;  /* 0x00000000001a7805 */ /* 0x000fe2000001ff00 */
        /* <DEDUP_REMOVED lines=29> */
[C---:B------:R-:W-:Y:S02]  /*4330*/  LEA R12, P0, R5.reuse, c[0x0][0x288], 0x1 ;  /* 0x0000a200050c7a11 */ /* 0x040fe400078008ff */
[C---:B------:R-:W-:Y:S02]  /*4340*/  IADD3 R0, R142.reuse, 0x20, RZ ;  /* 0x000000208e007810 */ /* 0x040fe40007ffe0ff */
[----:B------:R-:W-:Y:S02]  /*4350*/  LEA.HI.X R13, R5, c[0x0][0x28c], R8, 0x1, P0 ;  /* 0x0000a300050d7a11 */ /* 0x000fe400000f0c08 */
[----:B------:R-:W-:Y:S11]  /*4360*/  ISETP.GE.AND P0, PT, R142, c[0x0][0x27c], PT ;  /* 0x00009f008e007a0c */ /* 0x000ff60003f06270 */
[----:B------:R-:W-:Y:S02]  /*4370*/  @!UPT UIADD3 URZ, URZ, URZ, URZ ;  /* 0x0000003f3f3ff290 */ /* 0x000fe4000fffe03f */
        /* <DEDUP_REMOVED lines=14> */
.L_x_1848:
[----:B------:R-:W-:Y:S05]  /*4460*/  BSYNC B0 ;  /* 0x0000000000007941 */ /* 0x000fea0003800000 */
.L_x_1847:
[----:B-----5:R-:W-:Y:S01]  /*4470*/  MOV R0, R51 ;  /* 0x0000003300007202 */ /* 0x020fe20000000f00 */
        /* <DEDUP_REMOVED lines=33> */
[----:B------:R-:W-:Y:S02]  /*4690*/  @!P0 HADD2.F32 R5, -RZ, R9.H0_H0 ;  /* 0x20000009ff058230 */ /* 0x000fe40000004100 */
[----:B------:R-:W-:Y:S01]  /*46a0*/  @!P0 HADD2.F32 R8, -RZ, R39.H0_H0 ;  /* 0x20000027ff088230 */ /* 0x000fe20000004100 */
[----:B-1----:R-:W-:Y:S05]  /*46b0*/  @!P0 MOV R0, R12 ;  /* 0x0000000c00008202 */ /* 0x002fea0000000f00 */
[--C-:B------:R-:W-:Y:S02]  /*46c0*/  @!P0 HADD2.F32 R7, -RZ, R0.reuse.H1_H1 ;  /* 0x30000000ff078230 */ /* 0x100fe40000004100 */
[----:B------:R-:W-:Y:S03]  /*46d0*/  @!P0 HADD2.F32 R0, -RZ, R0.H0_H0 ;  /* 0x20000000ff008230 */ /* 0x000fe60000004100 */
[CC--:B------:R-:W-:Y:S04]  /*46e0*/  @!P0 FMUL.FTZ R61, R7.reuse, R5.reuse ;  /* 0x00000005073d8220 */ /* 0x0c0fe80000410000 */
[CC--:B------:R-:W-:Y:S02]  /*46f0*/  @!P0 FFMA.FTZ R61, R0.reuse, R8.reuse, -R61 ;  /* 0x00000008003d8223 */ /* 0x0c0fe4000001083d */
[----:B------:R-:W-:Y:S01]  /*4700*/  @!P0 FMUL.FTZ R0, R0, R5 ;  /* 0x0000000500008220 */ /* 0x000fe20000410000 */
[----:B------:R-:W-:Y:S02]  /*4710*/  @!P0 SHF.R.U64 R5, R2, 0x10, R3 ;  /* 0x0000001002058819 */ /* 0x000fe40000001203 */
[----:B------:R-:W-:Y:S01]  /*4720*/  @!P0 MOV R2, R13 ;  /* 0x0000000d00028202 */ /* 0x000fe20000000f00 */
[----:B------:R-:W-:Y:S01]  /*4730*/  @!P0 FFMA.FTZ R0, R7, R8, R0 ;  /* 0x0000000807008223 */ /* 0x000fe20000010000 */
[----:B------:R-:W-:Y:S01]  /*4740*/  @!P0 SHF.R.U64 R8, R36, 0x10, R37 ;  /* 0x0000001024088819 */ /* 0x000fe20000001225 */
[----:B------:R-:W-:Y:S01]  /*4750*/  @!P0 HADD2.F32 R5, -RZ, R5.H0_H0 ;  /* 0x20000005ff058230 */ /* 0x000fe20000004100 */
[----:B------:R-:W-:Y:S01]  /*4760*/  @!P0 SHF.R.U32.HI R7, RZ, 0x10, R3 ;  /* 0x00000010ff078819 */ /* 0x000fe20000011603 */
[----:B------:R-:W-:Y:S01]  /*4770*/  @!P0 HADD2.F32 R3, -RZ, R2.H1_H1 ;  /* 0x30000002ff038230 */ /* 0x000fe20000004100 */
[----:B------:R-:W-:Y:S01]  /*4780*/  @!P0 SHF.R.U32.HI R36, RZ, 0x10, R37 ;  /* 0x00000010ff248819 */ /* 0x000fe20000011625 */
[----:B------:R-:W-:Y:S01]  /*4790*/  @!P0 HADD2.F32 R8, -RZ, R8.H0_H0 ;  /* 0x20000008ff088230 */ /* 0x000fe20000004100 */
[----:B------:R-:W-:Y:S01]  /*47a0*/  @!P0 F2FP.PACK_AB R37, R0, R61 ;  /* 0x0000003d0025823e */ /* 0x000fe200000000ff */
[----:B------:R-:W-:Y:S01]  /*47b0*/  @!P0 HADD2.F32 R0, -RZ, R2.H0_H0 ;  /* 0x20000002ff008230 */ /* 0x000fe20000004100 */
[C---:B------:R-:W-:Y:S02]  /*47c0*/  @!P0 FMUL.FTZ R2, R3.reuse, R5 ;  /* 0x0000000503028220 */ /* 0x040fe40000410000 */
[----:B------:R-:W-:Y:S02]  /*47d0*/  @!P0 MOV R12, R37 ;  /* 0x00000025000c8202 */ /* 0x000fe40000000f00 */
[C---:B------:R-:W-:Y:S01]  /*47e0*/  @!P0 FFMA.FTZ R61, R0.reuse, R8, -R2 ;  /* 0x00000008003d8223 */ /* 0x040fe20000010802 */
[----:B------:R-:W-:Y:S01]  /*47f0*/  @!P0 MOV R2, R14 ;  /* 0x0000000e00028202 */ /* 0x000fe20000000f00 */
[----:B------:R-:W-:Y:S04]  /*4800*/  @!P0 FMUL.FTZ R0, R0, R5 ;  /* 0x0000000500008220 */ /* 0x000fe80000410000 */
[----:B------:R-:W-:Y:S01]  /*4810*/  @!P0 FFMA.FTZ R0, R3, R8, R0 ;  /* 0x0000000803008223 */ /* 0x000fe20000010000 */
[--C-:B------:R-:W-:Y:S02]  /*4820*/  @!P0 HADD2.F32 R5, -RZ, R2.reuse.H1_H1 ;  /* 0x30000002ff058230 */ /* 0x100fe40000004100 */
[----:B------:R-:W-:Y:S02]  /*4830*/  @!P0 HADD2.F32 R2, -RZ, R2.H0_H0 ;  /* 0x20000002ff028230 */ /* 0x000fe40000004100 */
[----:B------:R-:W-:Y:S01]  /*4840*/  @!P0 F2FP.PACK_AB R3, R0, R61 ;  /* 0x0000003d0003823e */ /* 0x000fe200000000ff */
[----:B------:R-:W-:Y:S02]  /*4850*/  @!P0 HADD2.F32 R0, -RZ, R9.H1_H1 ;  /* 0x30000009ff008230 */ /* 0x000fe40000004100 */
[----:B------:R-:W-:Y:S01]  /*4860*/  @!P0 HADD2.F32 R8, -RZ, R39.H1_H1 ;  /* 0x30000027ff088230 */ /* 0x000fe20000004100 */
[----:B------:R-:W-:Y:S02]  /*4870*/  @!P0 MOV R13, R3 ;  /* 0x00000003000d8202 */ /* 0x000fe40000000f00 */
[CC--:B------:R-:W-:Y:S01]  /*4880*/  @!P0 FMUL.FTZ R9, R5.reuse, R0.reuse ;  /* 0x0000000005098220 */ /* 0x0c0fe20000410000 */
[----:B------:R-:W-:Y:S01]  /*4890*/  @!P0 MOV R3, R15 ;  /* 0x0000000f00038202 */ /* 0x000fe20000000f00 */
[C---:B------:R-:W-:Y:S02]  /*48a0*/  @!P0 FMUL.FTZ R0, R2.reuse, R0 ;  /* 0x0000000002008220 */ /* 0x040fe40000410000 */
[-C--:B------:R-:W-:Y:S01]  /*48b0*/  @!P0 FFMA.FTZ R9, R2, R8.reuse, -R9 ;  /* 0x0000000802098223 */ /* 0x080fe20000010809 */
[----:B------:R-:W-:Y:S01]  /*48c0*/  @!P0 HADD2.F32 R2, -RZ, R7.H0_H0 ;  /* 0x20000007ff028230 */ /* 0x000fe20000004100 */
[----:B------:R-:W-:Y:S01]  /*48d0*/  @!P0 FFMA.FTZ R0, R5, R8, R0 ;  /* 0x0000000805008223 */ /* 0x000fe20000010000 */
[--C-:B------:R-:W-:Y:S02]  /*48e0*/  @!P0 HADD2.F32 R7, -RZ, R3.reuse.H1_H1 ;  /* 0x30000003ff078230 */ /* 0x100fe40000004100 */
[----:B------:R-:W-:Y:S02]  /*48f0*/  @!P0 HADD2.F32 R3, -RZ, R3.H0_H0 ;  /* 0x20000003ff038230 */ /* 0x000fe40000004100 */
[----:B------:R-:W-:Y:S01]  /*4900*/  @!P0 HADD2.F32 R5, -RZ, R36.H0_H0 ;  /* 0x20000024ff058230 */ /* 0x000fe20000004100 */
[-C--:B------:R-:W-:Y:S01]  /*4910*/  @!P0 FMUL.FTZ R8, R7, R2.reuse ;  /* 0x0000000207088220 */ /* 0x080fe20000410000 */
[----:B------:R-:W-:Y:S01]  /*4920*/  @!P0 F2FP.PACK_AB R0, R0, R9 ;  /* 0x000000090000823e */ /* 0x000fe200000000ff */
[C---:B------:R-:W-:Y:S02]  /*4930*/  @!P0 FMUL.FTZ R2, R3.reuse, R2 ;  /* 0x0000000203028220 */ /* 0x040fe40000410000 */
[-C--:B------:R-:W-:Y:S01]  /*4940*/  @!P0 FFMA.FTZ R3, R3, R5.reuse, -R8 ;  /* 0x0000000503038223 */ /* 0x080fe20000010808 */
[----:B------:R-:W-:Y:S01]  /*4950*/  @!P0 MOV R14, R0 ;  /* 0x00000000000e8202 */ /* 0x000fe20000000f00 */
[----:B------:R-:W-:Y:S05]  /*4960*/  @!P0 FFMA.FTZ R2, R7, R5, R2 ;  /* 0x0000000507028223 */ /* 0x000fea0000010002 */
[----:B------:R-:W-:Y:S04]  /*4970*/  @!P0 F2FP.PACK_AB R2, R2, R3 ;  /* 0x000000030202823e */ /* 0x000fe800000000ff */
[----:B------:R-:W-:Y:S05]  /*4980*/  @!P0 MOV R15, R2 ;  /* 0x00000002000f8202 */ /* 0x000fea0000000f00 */
[----:B------:R1:W-:Y:S02]  /*4990*/  STG.E.128 [R62.64], R12 ;  /* 0x0000000c3e007986 */ /* 0x0003e4000c101d0c */
.L_x_1852:
[----:B------:R-:W-:Y:S05]  /*49a0*/  BSYNC B0 ;  /* 0x0000000000007941 */ /* 0x000fea0003800000 */
.L_x_1851:
[----:B------:R-:W-:Y:S01]  /*49b0*/  ISETP.GE.AND P0, PT, R144, c[0x0][0x1d4], PT ;  /* 0x0000750090007a0c */ /* 0x000fe20003f06270 */
[----:B------:R-:W-:Y:S01]  /*49c0*/  @!UPT UIADD3 URZ, URZ, URZ, URZ ;  /* 0x0000003f3f3ff290 */ /* 0x000fe2000fffe03f */
[----:B------:R-:W-:Y:S11]  /*49d0*/  BSSY B0, `(.L_x_1853) ;  /* 0x0000037000007945 */ /* 0x000ff60003800000 */
[----:B------:R-:W-:-:S05]  /*49e0*/  @P0 BRA `(.L_x_1854) ;  /* 0x0000035000000947 */ /* 0x000fca0003800000 */
[----:B------:R-:W-:Y:S01]  /*49f0*/  IADD3 R0, R142, 0x20, RZ ;  /* 0x000000208e007810 */ /* 0x000fe20007ffe0ff */
[----:B-1----:R-:W1:Y:S03]  /*4a00*/  LDS.128 R12, [R220+0xb880] ;  /* 0x00b88000dc0c7984 */ /* 0x002e660000000c00 */
[----:B------:R-:W-:Y:S11]  /*4a10*/  ISETP.GE.AND P0, PT, R0, c[0x0][0x27c], PT ;  /* 0x00009f0000007a0c */ /* 0x000ff60003f06270 */
[----:B------:R-:W-:Y:S02]  /*4a20*/  @!UPT UIADD3 URZ, URZ, URZ, URZ ;  /* 0x0000003f3f3ff290 */ /* 0x000fe4000fffe03f */
[----:B------:R-:W-:Y:S01]  /*4a30*/  @!P0 HADD2.F32 R0, -RZ, R10.H0_H0 ;  /* 0x2000000aff008230 */ /* 0x000fe20000004100 */
[--C-:B------:R-:W-:Y:S01]  /*4a40*/  @!P0 SHF.R.U64 R3, R16, 0x10, R17.reuse ;  /* 0x0000001010038819 */ /* 0x100fe20000001211 */
[--C-:B------:R-:W-:Y:S01]  /*4a50*/  @!P0 HADD2.F32 R8, -RZ, R54.reuse.H0_H0 ;  /* 0x20000036ff088230 */ /* 0x100fe20000004100 */
[----:B------:R-:W-:Y:S01]  /*4a60*/  @!P0 SHF.R.U32.HI R16, RZ, 0x10, R17 ;  /* 0x00000010ff108819 */ /* 0x000fe20000011611 */
[----:B------:R-:W-:Y:S01]  /*4a70*/  @!P0 HADD2.F32 R36, -RZ, R54.H1_H1 ;  /* 0x30000036ff248230 */ /* 0x000fe20000004100 */
[--C-:B------:R-:W-:Y:S02]  /*4a80*/  @!P0 SHF.R.U64 R17, R40, 0x10, R41.reuse ;  /* 0x0000001028118819 */ /* 0x100fe40000001229 */
[----:B------:R-:W-:Y:S03]  /*4a90*/  @!P0 SHF.R.U32.HI R40, RZ, 0x10, R41 ;  /* 0x00000010ff288819 */ /* 0x000fe60000011629 */
[----:B------:R-:W-:Y:S01]  /*4aa0*/  @!P0 HADD2.F32 R17, -RZ, R17.H0_H0 ;  /* 0x20000011ff118230 */ /* 0x000fe20000004100 */
[----:B-1----:R-:W-:Y:S02]  /*4ab0*/  @!P0 MOV R2, R12 ;  /* 0x0000000c00028202 */ /* 0x002fe40000000f00 */
[----:B------:R-:W-:Y:S03]  /*4ac0*/  @!P0 MOV R5, R13 ;  /* 0x0000000d00058202 */ /* 0x000fe60000000f00 */
[--C-:B------:R-:W-:Y:S02]  /*4ad0*/  @!P0 HADD2.F32 R7, -RZ, R2.reuse.H1_H1 ;  /* 0x30000002ff078230 */ /* 0x100fe40000004100 */
[----:B------:R-:W-:Y:S03]  /*4ae0*/  @!P0 HADD2.F32 R2, -RZ, R2.H0_H0 ;  /* 0x20000002ff028230 */ /* 0x000fe60000004100 */
[CC--:B------:R-:W-:Y:S02]  /*4af0*/  @!P0 FMUL.FTZ R9, R7.reuse, R0.reuse ;  /* 0x0000000007098220 */ /* 0x0c0fe40000410000 */
[C---:B------:R-:W-:Y:S02]  /*4b00*/  @!P0 FMUL.FTZ R0, R2.reuse, R0 ;  /* 0x0000000002008220 */ /* 0x040fe40000410000 */
[-C--:B------:R-:W-:Y:S01]  /*4b10*/  @!P0 FFMA.FTZ R61, R2, R8.reuse, -R9 ;  /* 0x00000008023d8223 */ /* 0x080fe20000010809 */
[----:B------:R-:W-:Y:S01]  /*4b20*/  @!P0 HADD2.F32 R2, -RZ, R3.H0_H0 ;  /* 0x20000003ff028230 */ /* 0x000fe20000004100 */
[----:B------:R-:W-:Y:S01]  /*4b30*/  @!P0 FFMA.FTZ R0, R7, R8, R0 ;  /* 0x0000000807008223 */ /* 0x000fe20000010000 */
[----:B------:R-:W-:Y:S01]  /*4b40*/  @!P0 MOV R3, R14 ;  /* 0x0000000e00038202 */ /* 0x000fe20000000f00 */
[--C-:B------:R-:W-:Y:S02]  /*4b50*/  @!P0 HADD2.F32 R9, -RZ, R5.reuse.H1_H1 ;  /* 0x30000005ff098230 */ /* 0x100fe40000004100 */
[----:B------:R-:W-:Y:S01]  /*4b60*/  @!P0 HADD2.F32 R5, -RZ, R5.H0_H0 ;  /* 0x20000005ff058230 */ /* 0x000fe20000004100 */
[----:B------:R-:W-:Y:S01]  /*4b70*/  @!P0 F2FP.PACK_AB R0, R0, R61 ;  /* 0x0000003d0000823e */ /* 0x000fe200000000ff */
[----:B------:R-:W-:Y:S01]  /*4b80*/  @!P0 HADD2.F32 R8, -RZ, R10.H1_H1 ;  /* 0x3000000aff088230 */ /* 0x000fe20000004100 */
[-C--:B------:R-:W-:Y:S01]  /*4b90*/  @!P0 FMUL.FTZ R7, R9, R2.reuse ;  /* 0x0000000209078220 */ /* 0x080fe20000410000 */
[--C-:B------:R-:W-:Y:S01]  /*4ba0*/  @!P0 HADD2.F32 R10, -RZ, R3.reuse.H1_H1 ;  /* 0x30000003ff0a8230 */ /* 0x100fe20000004100 */
[C---:B------:R-:W-:Y:S01]  /*4bb0*/  @!P0 FMUL.FTZ R2, R5.reuse, R2 ;  /* 0x0000000205028220 */ /* 0x040fe20000410000 */
[----:B------:R-:W-:Y:S01]  /*4bc0*/  @!P0 MOV R12, R0 ;  /* 0x00000000000c8202 */ /* 0x000fe20000000f00 */
[----:B------:R-:W-:Y:S01]  /*4bd0*/  @!P0 FFMA.FTZ R41, R5, R17, -R7 ;  /* 0x0000001105298223 */ /* 0x000fe20000010807 */
[----:B------:R-:W-:Y:S01]  /*4be0*/  @!P0 MOV R7, R15 ;  /* 0x0000000f00078202 */ /* 0x000fe20000000f00 */
[-C--:B------:R-:W-:Y:S01]  /*4bf0*/  @!P0 FMUL.FTZ R37, R10, R8.reuse ;  /* 0x000000080a258220 */ /* 0x080fe20000410000 */
[----:B------:R-:W-:Y:S01]  /*4c00*/  @!P0 HADD2.F32 R5, -RZ, R3.H0_H0 ;  /* 0x20000003ff058230 */ /* 0x000fe20000004100 */
[----:B------:R-:W-:Y:S04]  /*4c10*/  @!P0 FFMA.FTZ R2, R9, R17, R2 ;  /* 0x0000001109028223 */ /* 0x000fe80000010002 */
[C---:B------:R-:W-:Y:S01]  /*4c20*/  @!P0 FMUL.FTZ R3, R5.reuse, R8 ;  /* 0x0000000805038220 */ /* 0x040fe20000410000 */
[----:B------:R-:W-:Y:S01]  /*4c30*/  @!P0 F2FP.PACK_AB R2, R2, R41 ;  /* 0x000000290202823e */ /* 0x000fe200000000ff */
[-C--:B------:R-:W-:Y:S01]  /*4c40*/  @!P0 FFMA.FTZ R39, R5, R36.reuse, -R37 ;  /* 0x0000002405278223 */ /* 0x080fe20000010825 */
[--C-:B------:R-:W-:Y:S01]  /*4c50*/  @!P0 HADD2.F32 R8, -RZ, R7.reuse.H1_H1 ;  /* 0x30000007ff088230 */ /* 0x100fe20000004100 */
[----:B------:R-:W-:Y:S01]  /*4c60*/  @!P0 FFMA.FTZ R3, R10, R36, R3 ;  /* 0x000000240a038223 */ /* 0x000fe20000010003 */
[----:B------:R-:W-:Y:S01]  /*4c70*/  @!P0 MOV R13, R2 ;  /* 0x00000002000d8202 */ /* 0x000fe20000000f00 */
[----:B------:R-:W-:Y:S02]  /*4c80*/  @!P0 HADD2.F32 R7, -RZ, R7.H0_H0 ;  /* 0x20000007ff078230 */ /* 0x000fe40000004100 */
[----:B------:R-:W-:Y:S01]  /*4c90*/  @!P0 HADD2.F32 R5, -RZ, R16.H0_H0 ;  /* 0x20000010ff058230 */ /* 0x000fe20000004100 */
[----:B------:R-:W-:Y:S01]  /*4ca0*/  @!P0 F2FP.PACK_AB R3, R3, R39 ;  /* 0x000000270303823e */ /* 0x000fe200000000ff */
[----:B------:R-:W-:Y:S03]  /*4cb0*/  @!P0 HADD2.F32 R16, -RZ, R40.H0_H0 ;  /* 0x20000028ff108230 */ /* 0x000fe60000004100 */
[C---:B------:R-:W-:Y:S01]  /*4cc0*/  @!P0 FMUL.FTZ R37, R8.reuse, R5 ;  /* 0x0000000508258220 */ /* 0x040fe20000410000 */
[----:B------:R-:W-:Y:S01]  /*4cd0*/  @!P0 MOV R14, R3 ;  /* 0x00000003000e8202 */ /* 0x000fe20000000f00 */
[C---:B------:R-:W-:Y:S02]  /*4ce0*/  @!P0 FMUL.FTZ R5, R7.reuse, R5 ;  /* 0x0000000507058220 */ /* 0x040fe40000410000 */
[-C--:B------:R-:W-:Y:S02]  /*4cf0*/  @!P0 FFMA.FTZ R37, R7, R16.reuse, -R37 ;  /* 0x0000001007258223 */ /* 0x080fe40000010825 */
[----:B------:R-:W-:Y:S05]  /*4d00*/  @!P0 FFMA.FTZ R5, R8, R16, R5 ;  /* 0x0000001008058223 */ /* 0x000fea0000010005 */
[----:B------:R-:W-:Y:S04]  /*4d10*/  @!P0 F2FP.PACK_AB R5, R5, R37 ;  /* 0x000000250505823e */ /* 0x000fe800000000ff */
[----:B------:R-:W-:Y:S05]  /*4d20*/  @!P0 MOV R15, R5 ;  /* 0x00000005000f8202 */ /* 0x000fea0000000f00 */
[----:B------:R1:W-:Y:S02]  /*4d30*/  STG.E.128 [R62.64+0x80], R12 ;  /* 0x0000800c3e007986 */ /* 0x0003e4000c101d0c */
.L_x_1854:
[----:B------:R-:W-:Y:S05]  /*4d40*/  BSYNC B0 ;  /* 0x0000000000007941 */ /* 0x000fea0003800000 */
.L_x_1853:
        /* <DEDUP_REMOVED lines=35> */
[----:B------:R-:W-:Y:S01]  /*4f80*/  @!P0 F2FP.PACK_AB R0, R0, R39 ;  /* 0x000000270000823e */ /* 0x000fe200000000ff */
[----:B------:R-:W-:Y:S02]  /*4f90*/  @!P0 HADD2.F32 R3, -RZ, R30.H1_H1 ;  /* 0x3000001eff038230 */ /* 0x000fe40000004100 */
[----:B------:R-:W-:Y:S01]  /*4fa0*/  @!P0 HADD2.F32 R8, -RZ, R7.H0_H0 ;  /* 0x20000007ff088230 */ /* 0x000fe20000004100 */
[----:B------:R-:W-:Y:S01]  /*4fb0*/  @!P0 F2FP.PACK_AB R2, R2, R37 ;  /* 0x000000250202823e */ /* 0x000fe200000000ff */
[--C-:B------:R-:W-:Y:S01]  /*4fc0*/  @!P0 HADD2.F32 R19, -RZ, R5.reuse.H1_H1 ;  /* 0x30000005ff138230 */ /* 0x100fe20000004100 */
[----:B------:R-:W-:Y:S01]  /*4fd0*/  @!P0 MOV R12, R0 ;  /* 0x00000000000c8202 */ /* 0x000fe20000000f00 */
[----:B------:R-:W-:Y:S01]  /*4fe0*/  @!P0 HADD2.F32 R7, -RZ, R5.H0_H0 ;  /* 0x20000005ff078230 */ /* 0x000fe20000004100 */
[-C--:B------:R-:W-:Y:S01]  /*4ff0*/  @!P0 FMUL.FTZ R5, R17, R3.reuse ;  /* 0x0000000311058220 */ /* 0x080fe20000410000 */
[----:B------:R-:W-:Y:S01]  /*5000*/  @!P0 MOV R13, R2 ;  /* 0x00000002000d8202 */ /* 0x000fe20000000f00 */
[C---:B------:R-:W-:Y:S01]  /*5010*/  @!P0 FMUL.FTZ R3, R8.reuse, R3 ;  /* 0x0000000308038220 */ /* 0x040fe20000410000 */
[----:B------:R-:W-:Y:S01]  /*5020*/  @!P0 HADD2.F32 R30, -RZ, R42.H0_H0 ;  /* 0x2000002aff1e8230 */ /* 0x000fe20000004100 */
[-C--:B------:R-:W-:Y:S02]  /*5030*/  @!P0 FMUL.FTZ R36, R19, R9.reuse ;  /* 0x0000000913248220 */ /* 0x080fe40000410000 */
[-C--:B------:R-:W-:Y:S02]  /*5040*/  @!P0 FFMA.FTZ R8, R8, R18.reuse, -R5 ;  /* 0x0000001208088223 */ /* 0x080fe40000010805 */
[----:B------:R-:W-:Y:S02]  /*5050*/  @!P0 FMUL.FTZ R5, R7, R9 ;  /* 0x0000000907058220 */ /* 0x000fe40000410000 */
[----:B------:R-:W-:Y:S02]  /*5060*/  @!P0 FFMA.FTZ R3, R17, R18, R3 ;  /* 0x0000001211038223 */ /* 0x000fe40000010003 */
[-C--:B------:R-:W-:Y:S02]  /*5070*/  @!P0 FFMA.FTZ R36, R7, R30.reuse, -R36 ;  /* 0x0000001e07248223 */ /* 0x080fe40000010824 */
[----:B------:R-:W-:Y:S01]  /*5080*/  @!P0 FFMA.FTZ R5, R19, R30, R5 ;  /* 0x0000001e13058223 */ /* 0x000fe20000010005 */
[----:B------:R-:W-:Y:S04]  /*5090*/  @!P0 F2FP.PACK_AB R3, R3, R8 ;  /* 0x000000080303823e */ /* 0x000fe800000000ff */
[----:B------:R-:W-:Y:S02]  /*50a0*/  @!P0 F2FP.PACK_AB R5, R5, R36 ;  /* 0x000000240505823e */ /* 0x000fe400000000ff */
[----:B------:R-:W-:Y:S02]  /*50b0*/  @!P0 MOV R14, R3 ;  /* 0x00000003000e8202 */ /* 0x000fe40000000f00 */
[----:B------:R-:W-:Y:S05]  /*50c0*/  @!P0 MOV R15, R5 ;  /* 0x00000005000f8202 */ /* 0x000fea0000000f00 */
[----:B------:R1:W-:Y:S02]  /*50d0*/  STG.E.128 [R62.64+0x100], R12 ;  /* 0x0001000c3e007986 */ /* 0x0003e4000c101d0c */
.L_x_1856:
[----:B------:R-:W-:Y:S05]  /*50e0*/  BSYNC B0 ;  /* 0x0000000000007941 */ /* 0x000fea0003800000 */
.L_x_1855:
[----:B------:R-:W-:Y:S11]  /*50f0*/  ISETP.GE.AND P0, PT, R234, c[0x0][0x1d4], PT ;  /* 0x00007500ea007a0c */ /* 0x000ff60003f06270 */
[----:B------:R-:W-:Y:S02]  /*5100*/  @!UPT UIADD3 URZ, URZ, URZ, URZ ;  /* 0x0000003f3f3ff290 */ /* 0x000fe4000fffe03f */
        /* <DEDUP_REMOVED lines=34> */
[----:B------:R-:W-:Y:S02]  /*5330*/  @!P0 HADD2.F32 R3, -RZ, R32.H0_H0 ;  /* 0x20000020ff038230 */ /* 0x000fe40000004100 */
[----:B------:R-:W-:Y:S01]  /*5340*/  @!P0 HADD2.F32 R8, -RZ, R7.H0_H0 ;  /* 0x20000007ff088230 */ /* 0x000fe20000004100 */
[----:B------:R-:W-:Y:S01]  /*5350*/  @!P0 F2FP.PACK_AB R2, R2, R30 ;  /* 0x0000001e0202823e */ /* 0x000fe200000000ff */
[--C-:B------:R-:W-:Y:S01]  /*5360*/  @!P0 HADD2.F32 R19, -RZ, R5.reuse.H1_H1 ;  /* 0x30000005ff138230 */ /* 0x100fe20000004100 */
[----:B------:R-:W-:Y:S01]  /*5370*/  @!P0 MOV R12, R0 ;  /* 0x00000000000c8202 */ /* 0x000fe20000000f00 */
[----:B------:R-:W-:Y:S01]  /*5380*/  @!P0 HADD2.F32 R7, -RZ, R5.H0_H0 ;  /* 0x20000005ff078230 */ /* 0x000fe20000004100 */
[-C--:B------:R-:W-:Y:S01]  /*5390*/  @!P0 FMUL.FTZ R5, R17, R3.reuse ;  /* 0x0000000311058220 */ /* 0x080fe20000410000 */
[----:B------:R-:W-:Y:S01]  /*53a0*/  @!P0 MOV R13, R2 ;  /* 0x00000002000d8202 */ /* 0x000fe20000000f00 */
[C---:B------:R-:W-:Y:S02]  /*53b0*/  @!P0 FMUL.FTZ R3, R8.reuse, R3 ;  /* 0x0000000308038220 */ /* 0x040fe40000410000 */
        /* <DEDUP_REMOVED lines=11> */
.L_x_1850:
[----:B------:R-:W-:Y:S05]  /*5470*/  BSYNC B1 ;  /* 0x0000000000017941 */ /* 0x000fea0003800000 */
.L_x_1849:
        /* <DEDUP_REMOVED lines=56> */
[----:B------:R1:W-:Y:S02]  /*5800*/  STG.E.128 [R72.64], R12 ;  /* 0x0000000c48007986 */ /* 0x0003e4000c101d0c */
.L_x_1859:
[----:B------:R-:W-:Y:S05]  /*5810*/  BSYNC B0 ;  /* 0x0000000000007941 */ /* 0x000fea0003800000 */
.L_x_1858:
        /* <DEDUP_REMOVED lines=57> */
.L_x_1861:
[----:B------:R-:W-:Y:S05]  /*5bb0*/  BSYNC B0 ;  /* 0x0000000000007941 */ /* 0x000fea0003800000 */
.L_x_1860:
        /* <DEDUP_REMOVED lines=57> */
.L_x_1863:
[----:B------:R-:W-:Y:S05]  /*5f50*/  BSYNC B0 ;  /* 0x0000000000007941 */ /* 0x000fea0003800000 */
.L_x_1862:
        /* <DEDUP_REMOVED lines=55> */
[----:B------:R1:W-:Y:S01]  /*62d0*/  STG.E.128 [R72.64+0x180], R12 ;  /* 0x0001800c48007986 */ /* 0x0003e2000c101d0c */
[----:B------:R-:W-:-:S05]  /*62e0*/  BRA `(.L_x_1857) ;  /* 0x00002b6000007947 */ /* 0x000fca0003800000 */
.L_x_1844:
        /* <DEDUP_REMOVED lines=21> */
[----:B------:R-:W-:Y:S01]  /*6440*/  CS2R R22, SRZ ;  /* 0x0000000000167805 */ /* 0x000fe2000001ff00 */
[----:B------:R-:W-:Y:S01]  /*6450*/  CS2R R20, SRZ ;  /* 0x0000000000147805 */ /* 0x000fe2000001ff00 */
[----:B------:R-:W-:Y:S01]  /*6460*/  IMAD.X R5, R69, 0x1, R105, P0 ;  /* 0x0000000145057824 */ /* 0x000fe200000e0669 */
        /* <DEDUP_REMOVED lines=12> */
.L_x_1865:
[----:B------:R-:W-:Y:S05]  /*6530*/  BSYNC B0 ;  /* 0x0000000000007941 */ /* 0x000fea0003800000 */
.L_x_1864:
[----:B------:R-:W-:Y:S01]  /*6540*/  ISETP.GE.AND P6, PT, R155, R79, PT ;  /* 0x0000004f9b00720c */ /* 0x000fe20003fc6270 */
[----:B-----5:R-:W-:Y:S01]  /*6550*/  IMAD.MOV.U32 R5, RZ, RZ, R50 ;  /* 0x000000ffff057224 */ /* 0x020fe200078e0032 */
[----:B------:R-:W-:Y:S01]  /*6560*/  BSSY B0, `(.L_x_1866) ;  /* 0x000003c000007945 */ /* 0x000fe20003800000 */
[----:B-1----:R-:W-:Y:S01]  /*6570*/  IMAD.MOV.U32 R2, RZ, RZ, R48 ;  /* 0x000000ffff027224 */ /* 0x002fe200078e0030 */
        /* <DEDUP_REMOVED lines=30> */
[----:B------:R-:W-:Y:S02]  /*6760*/  PRMT R9, R5, 0x7610, R9 ;  /* 0x0000761005097816 */ /* 0x000fe40000000009 */
        /* <DEDUP_REMOVED lines=27> */
.L_x_1867:
[----:B------:R-:W-:Y:S05]  /*6920*/  BSYNC B0 ;  /* 0x0000000000007941 */ /* 0x000fea0003800000 */
.L_x_1866:
[----:B------:R-:W-:Y:S01]  /*6930*/  IADD3 R69, -R70, c[0x0][0x1d4], RZ ;  /* 0x0000750046457a10 */ /* 0x000fe20007ffe1ff */
        /* <DEDUP_REMOVED lines=29> */
[----:B------:R-:W-:Y:S01]  /*6b10*/  BSSY B0, `(.L_x_1870) ;  /* 0x0000082000007945 */ /* 0x000fe20003800000 */
[----:B------:R-:W-:Y:S03]  /*6b20*/  SHF.R.U32.HI R156, RZ, 0x3, R242 ;  /* 0x00000003ff9c7819 */ /* 0x000fe600000116f2 */
[----:B------:R-:W-:Y:S01]  /*6b30*/  IMAD.X R77, R78, 0x1, R114, P0 ;  /* 0x000000014e4d7824 */ /* 0x000fe200000e0672 */
[----:B------:R-:W-:Y:S11]  /*6b40*/  ISETP.GE.AND P0, PT, R140, c[0x0][0x1d4], PT ;  /* 0x000075008c007a0c */ /* 0x000ff60003f06270 */
[----:B------:R-:W-:Y:S02]  /*6b50*/  @!UPT UIADD3 URZ, URZ, URZ, URZ ;  /* 0x0000003f3f3ff290 */ /* 0x000fe4000fffe03f */
[----:B------:R-:W-:-:S05]  /*6b60*/  @P0 BRA `(.L_x_1871) ;  /* 0x000007c000000947 */ /* 0x000fca0003800000 */
[----:B------:R-:W-:Y:S01]  /*6b70*/  SEL R0, R70, R69, !P1 ;  /* 0x0000004546007207 */ /* 0x000fe20004800000 */
[----:B------:R-:W1:Y:S01]  /*6b80*/  LDS.128 R16, [R118+0xa080] ;  /* 0x00a0800076107984 */ /* 0x000e620000000c00 */
[----:B------:R-:W-:Y:S02]  /*6b90*/  ISETP.GE.AND P0, PT, R140, c[0x0][0x27c], PT ;  /* 0x00009f008c007a0c */ /* 0x000fe40003f06270 */
[----:B------:R-:W-:Y:S04]  /*6ba0*/  SHF.R.S32.HI R2, RZ, 0x1f, R0 ;  /* 0x0000001fff027819 */ /* 0x000fe80000011400 */
[----:B------:R-:W-:Y:S04]  /*6bb0*/  LEA.HI R0, R2, R0, RZ, 0x4 ;  /* 0x0000000002007211 */ /* 0x000fe800078f20ff */
[----:B------:R-:W-:Y:S03]  /*6bc0*/  LEA.HI.SX32 R0, R0, R68, 0x1c ;  /* 0x0000004400007211 */ /* 0x000fe600078fe2ff */
[----:B------:R-:W-:Y:S01]  /*6bd0*/  @!P0 HADD2.F32 R8, -RZ, R8.H0_H0 ;  /* 0x20000008ff088230 */ /* 0x000fe20000004100 */
[----:B------:R-:W-:Y:S01]  /*6be0*/  SHF.R.S32.HI R2, RZ, 0x1f, R0 ;  /* 0x0000001fff027819 */ /* 0x000fe20000011400 */
[----:B------:R-:W-:Y:S01]  /*6bf0*/  IMAD.SHL.U32 R72, R0, 0x8, RZ ;  /* 0x0000000800487824 */ /* 0x000fe200078e00ff */
[--C-:B------:R-:W-:Y:S02]  /*6c00*/  @!P0 SHF.R.U64 R40, R40, 0x10, R41.reuse ;  /* 0x0000001028288819 */ /* 0x100fe40000001229 */
[----:B------:R-:W-:Y:S02]  /*6c10*/  LEA.HI R2, R2, R0, RZ, 0x3 ;  /* 0x0000000002027211 */ /* 0x000fe400078f18ff */
[----:B------:R-:W-:Y:S02]  /*6c20*/  @!P0 SHF.R.U32.HI R41, RZ, 0x10, R41 ;  /* 0x00000010ff298819 */ /* 0x000fe40000011629 */
[----:B------:R-:W-:Y:S02]  /*6c30*/  SHF.R.S32.HI R0, RZ, 0x3, R2 ;  /* 0x00000003ff007819 */ /* 0x000fe40000011402 */
[----:B------:R-:W-:Y:S03]  /*6c40*/  LOP3.LUT R2, R242, 0x38, R72, 0xf8, !PT ;  /* 0x00000038f2027812 */ /* 0x000fe600078ef848 */
[----:B------:R-:W-:Y:S01]  /*6c50*/  IMAD R0, R0, 0xc00, R6 ;  /* 0x00000c0000007824 */ /* 0x000fe200078e0206 */
[----:B------:R-:W-:Y:S05]  /*6c60*/  LOP3.LUT R2, R2, R156, RZ, 0x3c, !PT ;  /* 0x0000009c02027212 */ /* 0x000fea00078e3cff */
[----:B------:R-:W-:Y:S05]  /*6c70*/  IMAD.IADD R0, R0, 0x1, R2 ;  /* 0x0000000100007824 */ /* 0x000fea00078e0202 */
[----:B------:R-:W-:Y:S01]  /*6c80*/  SHF.L.U32 R44, R0, 0x1, RZ ;  /* 0x00000001002c7819 */ /* 0x000fe200000006ff */
[----:B------:R-:W-:Y:S01]  /*6c90*/  @!P0 HADD2.F32 R0, -RZ, R7.H0_H0 ;  /* 0x20000007ff008230 */ /* 0x000fe20000004100 */
[----:B-1----:R-:W-:Y:S04]  /*6ca0*/  @!P0 MOV R3, R16 ;  /* 0x0000001000038202 */ /* 0x002fe80000000f00 */
[----:B------:R-:W1:Y:S01]  /*6cb0*/  LDS.128 R44, [R44+0xa080] ;  /* 0x00a080002c2c7984 */ /* 0x000e620000000c00 */
[----:B------:R-:W-:Y:S01]  /*6cc0*/  @!P0 HADD2.F32 R2, -RZ, R3.H0_H0 ;  /* 0x20000003ff028230 */ /* 0x000fe20000004100 */
[----:B-1----:R-:W-:Y:S05]  /*6cd0*/  @!P0 IMAD.MOV.U32 R39, RZ, RZ, R44 ;  /* 0x000000ffff278224 */ /* 0x002fea00078e002c */
[--C-:B------:R-:W-:Y:S05]  /*6ce0*/  @!P0 HADD2.F32 R5, -RZ, R39.reuse.H0_H0 ;  /* 0x20000027ff058230 */ /* 0x100fea0000004100 */
[CC--:B------:R-:W-:Y:S02]  /*6cf0*/  @!P0 FMUL.FTZ R73, R5.reuse, R0.reuse ;  /* 0x0000000005498220 */ /* 0x0c0fe40000410000 */
[C---:B------:R-:W-:Y:S02]  /*6d00*/  @!P0 FMUL.FTZ R0, R2.reuse, R0 ;  /* 0x0000000002008220 */ /* 0x040fe40000410000 */
[-C--:B------:R-:W-:Y:S01]  /*6d10*/  @!P0 FFMA.FTZ R73, R2, R8.reuse, -R73 ;  /* 0x0000000802498223 */ /* 0x080fe20000010849 */
[----:B------:R-:W-:Y:S01]  /*6d20*/  @!P0 SHF.R.U64 R2, R12, 0x10, R13 ;  /* 0x000000100c028819 */ /* 0x000fe2000000120d */
[----:B------:R-:W-:Y:S01]  /*6d30*/  @!P0 FFMA.FTZ R0, R5, R8, R0 ;  /* 0x0000000805008223 */ /* 0x000fe20000010000 */
[----:B------:R-:W-:Y:S01]  /*6d40*/  @!P0 HADD2.F32 R12, -RZ, R39.H1_H1 ;  /* 0x30000027ff0c8230 */ /* 0x000fe20000004100 */
[----:B------:R-:W-:Y:S01]  /*6d50*/  @!P0 IMAD.MOV.U32 R39, RZ, RZ, R45 ;  /* 0x000000ffff278224 */ /* 0x000fe200078e002d */
[----:B------:R-:W-:Y:S01]  /*6d60*/  @!P0 SHF.R.U32.HI R8, RZ, 0x10, R13 ;  /* 0x00000010ff088819 */ /* 0x000fe2000001160d */
[----:B------:R-:W-:Y:S02]  /*6d70*/  @!P0 HADD2.F32 R5, -RZ, R2.H0_H0 ;  /* 0x20000002ff058230 */ /* 0x000fe40000004100 */
[----:B------:R-:W-:Y:S02]  /*6d80*/  @!P0 HADD2.F32 R13, -RZ, R40.H0_H0 ;  /* 0x20000028ff0d8230 */ /* 0x000fe40000004100 */
[----:B------:R-:W-:Y:S01]  /*6d90*/  @!P0 HADD2.F32 R2, -RZ, R3.H1_H1 ;  /* 0x30000003ff028230 */ /* 0x000fe20000004100 */
[----:B------:R-:W-:Y:S01]  /*6da0*/  @!P0 FMUL.FTZ R3, R12, R5 ;  /* 0x000000050c038220 */ /* 0x000fe20000410000 */
[----:B------:R-:W-:Y:S03]  /*6db0*/  @!P0 HADD2.F32 R8, -RZ, R8.H0_H0 ;  /* 0x20000008ff088230 */ /* 0x000fe60000004100 */
[C---:B------:R-:W-:Y:S02]  /*6dc0*/  @!P0 FFMA.FTZ R3, R2.reuse, R13, -R3 ;  /* 0x0000000d02038223 */ /* 0x040fe40000010803 */
[----:B------:R-:W-:Y:S03]  /*6dd0*/  @!P0 FMUL.FTZ R2, R2, R5 ;  /* 0x0000000502028220 */ /* 0x000fe60000410000 */
[----:B------:R-:W-:Y:S01]  /*6de0*/  @!P0 F2FP.PACK_AB R73, R3, R73 ;  /* 0x000000490349823e */ /* 0x000fe200000000ff */
[----:B------:R-:W-:Y:S01]  /*6df0*/  @!P0 FFMA.FTZ R2, R12, R13, R2 ;  /* 0x0000000d0c028223 */ /* 0x000fe20000010002 */
[----:B------:R-:W-:Y:S01]  /*6e00*/  @!P0 HADD2.F32 R3, -RZ, R7.H1_H1 ;  /* 0x30000007ff038230 */ /* 0x000fe20000004100 */
[----:B------:R-:W-:Y:S01]  /*6e10*/  @!P0 MOV R7, R17 ;  /* 0x0000001100078202 */ /* 0x000fe20000000f00 */
[----:B------:R-:W-:Y:S01]  /*6e20*/  @!P0 HADD2.F32 R12, -RZ, R39.H0_H0 ;  /* 0x20000027ff0c8230 */ /* 0x000fe20000004100 */
[----:B------:R-:W-:Y:S01]  /*6e30*/  @!P0 MOV R16, R73 ;  /* 0x0000004900108202 */ /* 0x000fe20000000f00 */
[----:B------:R-:W-:Y:S01]  /*6e40*/  @!P0 HADD2.F32 R13, -RZ, R9.H1_H1 ;  /* 0x30000009ff0d8230 */ /* 0x000fe20000004100 */
[----:B------:R-:W-:Y:S01]  /*6e50*/  @!P0 F2FP.PACK_AB R0, R2, R0 ;  /* 0x000000000200823e */ /* 0x000fe200000000ff */
[----:B------:R-:W-:Y:S01]  /*6e60*/  @!P0 HADD2.F32 R5, -RZ, R7.H0_H0 ;  /* 0x20000007ff058230 */ /* 0x000fe20000004100 */
[CC--:B------:R-:W-:Y:S01]  /*6e70*/  @!P0 FMUL.FTZ R40, R12.reuse, R3.reuse ;  /* 0x000000030c288220 */ /* 0x0c0fe20000410000 */
[----:B------:R-:W-:Y:S02]  /*6e80*/  @!P0 HADD2.F32 R39, -RZ, R39.H1_H1 ;  /* 0x30000027ff278230 */ /* 0x000fe40000004100 */
[----:B------:R-:W-:Y:S02]  /*6e90*/  @!P0 IMAD.MOV.U32 R44, RZ, RZ, R0 ;  /* 0x000000ffff2c8224 */ /* 0x000fe400078e0000 */
[C---:B------:R-:W-:Y:S02]  /*6ea0*/  @!P0 FMUL.FTZ R3, R5.reuse, R3 ;  /* 0x0000000305038220 */ /* 0x040fe40000410000 */
[-C--:B------:R-:W-:Y:S01]  /*6eb0*/  @!P0 FFMA.FTZ R40, R5, R13.reuse, -R40 ;  /* 0x0000000d05288223 */ /* 0x080fe20000010828 */
[----:B------:R-:W-:Y:S01]  /*6ec0*/  @!P0 HADD2.F32 R5, -RZ, R7.H1_H1 ;  /* 0x30000007ff058230 */ /* 0x000fe20000004100 */
[----:B------:R-:W-:Y:S01]  /*6ed0*/  @!P0 FFMA.FTZ R3, R12, R13, R3 ;  /* 0x0000000d0c038223 */ /* 0x000fe20000010003 */
[----:B------:R-:W-:Y:S01]  /*6ee0*/  @!P0 HADD2.F32 R12, -RZ, R41.H0_H0 ;  /* 0x20000029ff0c8230 */ /* 0x000fe20000004100 */
[----:B------:R-:W-:Y:S01]  /*6ef0*/  @!P0 FMUL.FTZ R7, R39, R8 ;  /* 0x0000000827078220 */ /* 0x000fe20000410000 */
[----:B------:R-:W-:Y:S03]  /*6f00*/  @!P0 HADD2.F32 R13, -RZ, R10.H1_H1 ;  /* 0x3000000aff0d8230 */ /* 0x000fe60000004100 */
[C---:B------:R-:W-:Y:S02]  /*6f10*/  @!P0 FFMA.FTZ R7, R5.reuse, R12, -R7 ;  /* 0x0000000c05078223 */ /* 0x040fe40000010807 */
[----:B------:R-:W-:Y:S03]  /*6f20*/  @!P0 FMUL.FTZ R5, R5, R8 ;  /* 0x0000000805058220 */ /* 0x000fe60000410000 */
[----:B------:R-:W-:Y:S01]  /*6f30*/  @!P0 F2FP.PACK_AB R7, R7, R40 ;  /* 0x000000280707823e */ /* 0x000fe200000000ff */
[----:B------:R-:W-:Y:S02]  /*6f40*/  @!P0 IMAD.MOV.U32 R40, RZ, RZ, R46 ;  /* 0x000000ffff288224 */ /* 0x000fe400078e002e */
[----:B------:R-:W-:Y:S02]  /*6f50*/  @!P0 FFMA.FTZ R5, R39, R12, R5 ;  /* 0x0000000c27058223 */ /* 0x000fe40000010005 */
[----:B------:R-:W-:Y:S01]  /*6f60*/  @!P0 IMAD.MOV.U32 R17, RZ, RZ, R7 ;  /* 0x000000ffff118224 */ /* 0x000fe200078e0007 */
[----:B------:R-:W-:Y:S01]  /*6f70*/  @!P0 HADD2.F32 R7, -RZ, R9.H0_H0 ;  /* 0x20000009ff078230 */ /* 0x000fe20000004100 */
[----:B------:R-:W-:Y:S01]  /*6f80*/  @!P0 MOV R9, R18 ;  /* 0x0000001200098202 */ /* 0x000fe20000000f00 */
[--C-:B------:R-:W-:Y:S01]  /*6f90*/  @!P0 HADD2.F32 R12, -RZ, R40.reuse.H0_H0 ;  /* 0x20000028ff0c8230 */ /* 0x100fe20000004100 */
[----:B------:R-:W-:Y:S03]  /*6fa0*/  @!P0 F2FP.PACK_AB R3, R5, R3 ;  /* 0x000000030503823e */ /* 0x000fe600000000ff */
[--C-:B------:R-:W-:Y:S01]  /*6fb0*/  @!P0 HADD2.F32 R8, -RZ, R9.reuse.H0_H0 ;  /* 0x20000009ff088230 */ /* 0x100fe20000004100 */
[----:B------:R-:W-:Y:S01]  /*6fc0*/  @!P0 MOV R45, R3 ;  /* 0x00000003002d8202 */ /* 0x000fe20000000f00 */
[-C--:B------:R-:W-:Y:S01]  /*6fd0*/  @!P0 FMUL.FTZ R39, R12, R7.reuse ;  /* 0x000000070c278220 */ /* 0x080fe20000410000 */
[----:B------:R-:W-:Y:S02]  /*6fe0*/  @!P0 HADD2.F32 R9, -RZ, R9.H1_H1 ;  /* 0x30000009ff098230 */ /* 0x000fe40000004100 */
[C---:B------:R-:W-:Y:S02]  /*6ff0*/  @!P0 FMUL.FTZ R7, R8.reuse, R7 ;  /* 0x0000000708078220 */ /* 0x040fe40000410000 */
[-C--:B------:R-:W-:Y:S01]  /*7000*/  @!P0 FFMA.FTZ R73, R8, R13.reuse, -R39 ;  /* 0x0000000d08498223 */ /* 0x080fe20000010827 */
[----:B------:R-:W-:Y:S01]  /*7010*/  @!P0 SHF.R.U64 R8, R14, 0x10, R15 ;  /* 0x000000100e088819 */ /* 0x000fe2000000120f */
[----:B------:R-:W-:Y:S01]  /*7020*/  @!P0 FFMA.FTZ R7, R12, R13, R7 ;  /* 0x0000000d0c078223 */ /* 0x000fe20000010007 */
[----:B------:R-:W-:Y:S01]  /*7030*/  @!P0 SHF.R.U64 R13, R42, 0x10, R43 ;  /* 0x000000102a0d8819 */ /* 0x000fe2000000122b */
[----:B------:R-:W-:Y:S01]  /*7040*/  @!P0 HADD2.F32 R12, -RZ, R40.H1_H1 ;  /* 0x30000028ff0c8230 */ /* 0x000fe20000004100 */
[----:B------:R-:W-:Y:S01]  /*7050*/  @!P0 SHF.R.U32.HI R14, RZ, 0x10, R15 ;  /* 0x00000010ff0e8819 */ /* 0x000fe2000001160f */
[----:B------:R-:W-:Y:S01]  /*7060*/  @!P0 HADD2.F32 R8, -RZ, R8.H0_H0 ;  /* 0x20000008ff088230 */ /* 0x000fe20000004100 */
[----:B------:R-:W-:Y:S01]  /*7070*/  @!P0 SHF.R.U32.HI R42, RZ, 0x10, R43 ;  /* 0x00000010ff2a8819 */ /* 0x000fe2000001162b */
[----:B------:R-:W-:Y:S01]  /*7080*/  @!P0 HADD2.F32 R13, -RZ, R13.H0_H0 ;  /* 0x2000000dff0d8230 */ /* 0x000fe20000004100 */
[----:B------:R-:W-:Y:S02]  /*7090*/  @!P0 IMAD.MOV.U32 R39, RZ, RZ, R47 ;  /* 0x000000ffff278224 */ /* 0x000fe400078e002f */
[CC--:B------:R-:W-:Y:S02]  /*70a0*/  @!P0 FMUL.FTZ R15, R12.reuse, R8.reuse ;  /* 0x000000080c0f8220 */ /* 0x0c0fe40000410000 */
[C---:B------:R-:W-:Y:S02]  /*70b0*/  @!P0 FMUL.FTZ R8, R9.reuse, R8 ;  /* 0x0000000809088220 */ /* 0x040fe40000410000 */
[-C--:B------:R-:W-:Y:S01]  /*70c0*/  @!P0 FFMA.FTZ R43, R9, R13.reuse, -R15 ;  /* 0x0000000d092b8223 */ /* 0x080fe2000001080f */
[----:B------:R-:W-:Y:S01]  /*70d0*/  @!P0 HADD2.F32 R9, -RZ, R10.H0_H0 ;  /* 0x2000000aff098230 */ /* 0x000fe20000004100 */
[----:B------:R-:W-:Y:S01]  /*70e0*/  @!P0 FFMA.FTZ R8, R12, R13, R8 ;  /* 0x0000000d0c088223 */ /* 0x000fe20000010008 */
[----:B------:R-:W-:Y:S01]  /*70f0*/  @!P0 MOV R12, R19 ;  /* 0x00000013000c8202 */ /* 0x000fe20000000f00 */
[--C-:B------:R-:W-:Y:S01]  /*7100*/  @!P0 HADD2.F32 R13, -RZ, R39.reuse.H0_H0 ;  /* 0x20000027ff0d8230 */ /* 0x100fe20000004100 */
[----:B------:R-:W-:Y:S01]  /*7110*/  @!P0 F2FP.PACK_AB R2, R43, R73 ;  /* 0x000000492b02823e */ /* 0x000fe200000000ff */
[----:B------:R-:W-:Y:S01]  /*7120*/  @!P0 HADD2.F32 R15, -RZ, R60.H0_H0 ;  /* 0x2000003cff0f8230 */ /* 0x000fe20000004100 */
[----:B------:R-:W-:Y:S01]  /*7130*/  @!P0 F2FP.PACK_AB R7, R8, R7 ;  /* 0x000000070807823e */ /* 0x000fe200000000ff */
[--C-:B------:R-:W-:Y:S01]  /*7140*/  @!P0 HADD2.F32 R10, -RZ, R12.reuse.H0_H0 ;  /* 0x2000000cff0a8230 */ /* 0x100fe20000004100 */
[C---:B------:R-:W-:Y:S01]  /*7150*/  @!P0 FMUL.FTZ R40, R13.reuse, R9 ;  /* 0x000000090d288220 */ /* 0x040fe20000410000 */
[----:B------:R-:W-:Y:S01]  /*7160*/  @!P0 HADD2.F32 R12, -RZ, R12.H1_H1 ;  /* 0x3000000cff0c8230 */ /* 0x000fe20000004100 */
[----:B------:R-:W-:Y:S02]  /*7170*/  @!P0 IMAD.MOV.U32 R18, RZ, RZ, R2 ;  /* 0x000000ffff128224 */ /* 0x000fe400078e0002 */
[C---:B------:R-:W-:Y:S02]  /*7180*/  @!P0 FFMA.FTZ R40, R10.reuse, R15, -R40 ;  /* 0x0000000f0a288223 */ /* 0x040fe40000010828 */
[----:B------:R-:W-:Y:S01]  /*7190*/  @!P0 FMUL.FTZ R9, R10, R9 ;  /* 0x000000090a098220 */ /* 0x000fe20000410000 */
[----:B------:R-:W-:Y:S01]  /*71a0*/  @!P0 HADD2.F32 R10, -RZ, R14.H0_H0 ;  /* 0x2000000eff0a8230 */ /* 0x000fe20000004100 */
[----:B------:R-:W-:Y:S01]  /*71b0*/  @!P0 IMAD.MOV.U32 R46, RZ, RZ, R7 ;  /* 0x000000ffff2e8224 */ /* 0x000fe200078e0007 */
[----:B------:R-:W-:Y:S01]  /*71c0*/  @!P0 HADD2.F32 R14, -RZ, R39.H1_H1 ;  /* 0x30000027ff0e8230 */ /* 0x000fe20000004100 */
[----:B------:R-:W-:Y:S01]  /*71d0*/  @!P0 FFMA.FTZ R9, R13, R15, R9 ;  /* 0x0000000f0d098223 */ /* 0x000fe20000010009 */
[----:B------:R-:W-:Y:S03]  /*71e0*/  @!P0 HADD2.F32 R13, -RZ, R42.H0_H0 ;  /* 0x2000002aff0d8230 */ /* 0x000fe60000004100 */
[-C--:B------:R-:W-:Y:S02]  /*71f0*/  @!P0 FMUL.FTZ R15, R14, R10.reuse ;  /* 0x0000000a0e0f8220 */ /* 0x080fe40000410000 */
[C---:B------:R-:W-:Y:S02]  /*7200*/  @!P0 FMUL.FTZ R10, R12.reuse, R10 ;  /* 0x0000000a0c0a8220 */ /* 0x040fe40000410000 */
[-C--:B------:R-:W-:Y:S01]  /*7210*/  @!P0 FFMA.FTZ R41, R12, R13.reuse, -R15 ;  /* 0x0000000d0c298223 */ /* 0x080fe2000001080f */
[-C--:B------:R-:W-:Y:S01]  /*7220*/  IADD3 R12, P4, P3, R80, R76.reuse, R99 ;  /* 0x0000004c500c7210 */ /* 0x080fe20007b9e063 */
[----:B------:R-:W-:Y:S03]  /*7230*/  @!P0 FFMA.FTZ R10, R14, R13, R10 ;  /* 0x0000000d0e0a8223 */ /* 0x000fe6000001000a */
[----:B------:R-:W-:Y:S02]  /*7240*/  IADD3.X R15, R82, R77, R101, P4, P3 ;  /* 0x0000004d520f7210 */ /* 0x000fe400027e6465 */
[----:B------:R-:W-:Y:S02]  /*7250*/  LEA R14, P3, R12, c[0x0][0x1c8], 0x1 ;  /* 0x000072000c0e7a11 */ /* 0x000fe400078608ff */
[----:B------:R-:W-:Y:S02]  /*7260*/  @!P0 F2FP.PACK_AB R9, R10, R9 ;  /* 0x000000090a09823e */ /* 0x000fe400000000ff */
[----:B------:R-:W-:Y:S02]  /*7270*/  LEA.HI.X R15, R12, c[0x0][0x1cc], R15, 0x1, P3 ;  /* 0x000073000c0f7a11 */ /* 0x000fe400018f0c0f */
[----:B------:R-:W-:Y:S02]  /*7280*/  ISETP.GE.AND P3, PT, R72, c[0x0][0x1d4], PT ;  /* 0x0000750048007a0c */ /* 0x000fe40003f66270 */
[----:B------:R-:W-:Y:S11]  /*7290*/  @!P0 MOV R47, R9 ;  /* 0x00000009002f8202 */ /* 0x000ff60000000f00 */
[--C-:B------:R-:W-:Y:S02]  /*72a0*/  @!P3 SHF.R.S32.HI R12, RZ, 0x1f, R72.reuse ;  /* 0x0000001fff0cb819 */ /* 0x100fe40000011448 */
[----:B------:R-:W-:Y:S04]  /*72b0*/  @!P3 IADD3 R13, P5, P4, R80, R76, R72 ;  /* 0x0000004c500db210 */ /* 0x000fe80007cbe048 */
[----:B------:R-:W-:Y:S02]  /*72c0*/  @!P3 IADD3.X R39, R82, R77, R12, P5, P4 ;  /* 0x0000004d5227b210 */ /* 0x000fe40002fe840c */
[C---:B------:R-:W-:Y:S04]  /*72d0*/  @!P3 LEA R12, P4, R13.reuse, c[0x0][0x1c8], 0x1 ;  /* 0x000072000d0cba11 */ /* 0x040fe800078808ff */
[----:B------:R-:W-:Y:S02]  /*72e0*/  @!P3 LEA.HI.X R13, R13, c[0x0][0x1cc], R39, 0x1, P4 ;  /* 0x000073000d0dba11 */ /* 0x000fe400020f0c27 */
[----:B------:R-:W-:Y:S04]  /*72f0*/  @!P0 F2FP.PACK_AB R39, R41, R40 ;  /* 0x000000282927823e */ /* 0x000fe800000000ff */
[----:B------:R-:W-:Y:S05]  /*7300*/  @!P0 MOV R19, R39 ;  /* 0x0000002700138202 */ /* 0x000fea0000000f00 */
[----:B------:R1:W-:Y:S08]  /*7310*/  STG.E.128 [R14.64], R16 ;  /* 0x000000100e007986 */ /* 0x0003f0000c101d0c */
[----:B------:R1:W-:Y:S02]  /*7320*/  @!P3 STG.E.128 [R12.64], R44 ;  /* 0x0000002c0c00b986 */ /* 0x0003e4000c101d0c */
.L_x_1871:
[----:B------:R-:W-:Y:S05]  /*7330*/  BSYNC B0 ;  /* 0x0000000000007941 */ /* 0x000fea0003800000 */
.L_x_1870:
[----:B------:R-:W-:Y:S11]  /*7340*/  ISETP.GE.AND P0, PT, R144, c[0x0][0x1d4], PT ;  /* 0x0000750090007a0c */ /* 0x000ff60003f06270 */
[----:B------:R-:W-:Y:S02]  /*7350*/  @!UPT UIADD3 URZ, URZ, URZ, URZ ;  /* 0x0000003f3f3ff290 */ /* 0x000fe4000fffe03f */
[----:B------:R-:W-:-:S05]  /*7360*/  @P0 BRA `(.L_x_1869) ;  /* 0x000007c000000947 */ /* 0x000fca0003800000 */
[----:B------:R-:W-:Y:S01]  /*7370*/  SEL R0, R70, R69, !P2 ;  /* 0x0000004546007207 */ /* 0x000fe20005000000 */
[----:B-1----:R-:W1:Y:S01]  /*7380*/  LDS.128 R16, [R116+0xa080] ;  /* 0x00a0800074107984 */ /* 0x002e620000000c00 */
[----:B------:R-:W-:Y:S02]  /*7390*/  ISETP.GE.AND P0, PT, R144, c[0x0][0x27c], PT ;  /* 0x00009f0090007a0c */ /* 0x000fe40003f06270 */
[----:B------:R-:W-:Y:S04]  /*73a0*/  SHF.R.S32.HI R2, RZ, 0x1f, R0 ;  /* 0x0000001fff027819 */ /* 0x000fe80000011400 */
[----:B------:R-:W-:Y:S04]  /*73b0*/  LEA.HI R0, R2, R0, RZ, 0x4 ;  /* 0x0000000002007211 */ /* 0x000fe800078f20ff */
[----:B------:R-:W-:Y:S03]  /*73c0*/  LEA.HI.SX32 R0, R0, R67, 0x1c ;  /* 0x0000004300007211 */ /* 0x000fe600078fe2ff */
[----:B------:R-:W-:Y:S01]  /*73d0*/  @!P0 SHF.R.U64 R7, R20, 0x10, R21 ;  /* 0x0000001014078819 */ /* 0x000fe20000001215 */
[----:B------:R-:W-:Y:S01]  /*73e0*/  @!P0 HADD2.F32 R10, -RZ, R60.H1_H1 ;  /* 0x3000003cff0a8230 */ /* 0x000fe20000004100 */
[----:B------:R-:W-:Y:S01]  /*73f0*/  IMAD.SHL.U32 R39, R0, 0x8, RZ ;  /* 0x0000000800277824 */ /* 0x000fe200078e00ff */
[----:B------:R-:W-:Y:S02]  /*7400*/  SHF.R.S32.HI R2, RZ, 0x1f, R0 ;  /* 0x0000001fff027819 */ /* 0x000fe40000011400 */
[--C-:B------:R-:W-:Y:S01]  /*7410*/  @!P0 SHF.R.U64 R13, R48, 0x10, R49.reuse ;  /* 0x00000010300d8819 */ /* 0x100fe20000001231 */
[----:B------:R-:W-:Y:S01]  /*7420*/  @!P0 HADD2.F32 R7, -RZ, R7.H0_H0 ;  /* 0x20000007ff078230 */ /* 0x000fe20000004100 */
[----:B------:R-:W-:Y:S02]  /*7430*/  LEA.HI R2, R2, R0, RZ, 0x3 ;  /* 0x0000000002027211 */ /* 0x000fe400078f18ff */
[----:B------:R-:W-:Y:S02]  /*7440*/  @!P0 SHF.R.U32.HI R14, RZ, 0x10, R49 ;  /* 0x00000010ff0e8819 */ /* 0x000fe40000011631 */
[----:B------:R-:W-:Y:S02]  /*7450*/  SHF.R.S32.HI R0, RZ, 0x3, R2 ;  /* 0x00000003ff007819 */ /* 0x000fe40000011402 */
[----:B------:R-:W-:Y:S02]  /*7460*/  LOP3.LUT R2, R242, 0x38, R39, 0xf8, !PT ;  /* 0x00000038f2027812 */ /* 0x000fe400078ef827 */
[----:B------:R-:W-:Y:S01]  /*7470*/  @!P0 SHF.R.U32.HI R8, RZ, 0x10, R21 ;  /* 0x00000010ff088819 */ /* 0x000fe20000011615 */
[----:B------:R-:W-:Y:S01]  /*7480*/  IMAD R0, R0, 0xc00, R6 ;  /* 0x00000c0000007824 */ /* 0x000fe200078e0206 */
[----:B------:R-:W-:Y:S02]  /*7490*/  LOP3.LUT R2, R2, R156, RZ, 0x3c, !PT ;  /* 0x0000009c02027212 */ /* 0x000fe400078e3cff */
[----:B------:R-:W-:Y:S01]  /*74a0*/  @!P0 SHF.R.U32.HI R21, RZ, 0x10, R51 ;  /* 0x00000010ff158819 */ /* 0x000fe20000011633 */
[----:B------:R-:W-:Y:S02]  /*74b0*/  @!P0 HADD2.F32 R8, -RZ, R8.H0_H0 ;  /* 0x20000008ff088230 */ /* 0x000fe40000004100 */
[----:B------:R-:W-:Y:S01]  /*74c0*/  IMAD.IADD R0, R0, 0x1, R2 ;  /* 0x0000000100007824 */ /* 0x000fe200078e0202 */
[----:B------:R-:W-:Y:S02]  /*74d0*/  @!P0 HADD2.F32 R2, -RZ, R32.H0_H0 ;  /* 0x20000020ff028230 */ /* 0x000fe40000004100 */
[----:B------:R-:W-:Y:S01]  /*74e0*/  @!P0 HADD2.F32 R21, -RZ, R21.H0_H0 ;  /* 0x20000015ff158230 */ /* 0x000fe20000004100 */
[----:B-1----:R-:W-:Y:S01]  /*74f0*/  @!P0 IMAD.MOV.U32 R3, RZ, RZ, R16 ;  /* 0x000000ffff038224 */ /* 0x002fe200078e0010 */
[----:B------:R-:W-:Y:S04]  /*7500*/  SHF.L.U32 R0, R0, 0x1, RZ ;  /* 0x0000000100007819 */ /* 0x000fe800000006ff */
[--C-:B------:R-:W-:Y:S01]  /*7510*/  @!P0 HADD2.F32 R5, -RZ, R3.reuse.H0_H0 ;  /* 0x20000003ff058230 */ /* 0x100fe20000004100 */
[----:B------:R1:W2:Y:S01]  /*7520*/  LDS.128 R40, [R0+0xa080] ;  /* 0x00a0800000287984 */ /* 0x0002a20000000c00 */
[----:B------:R-:W-:Y:S03]  /*7530*/  @!P0 HADD2.F32 R3, -RZ, R3.H1_H1 ;  /* 0x30000003ff038230 */ /* 0x000fe60000004100 */
[----:B-1----:R-:W-:Y:S02]  /*7540*/  @!P0 FMUL.FTZ R0, R5, R2 ;  /* 0x0000000205008220 */ /* 0x002fe40000410000 */
[----:B--2---:R-:W-:Y:S01]  /*7550*/  @!P0 IMAD.MOV.U32 R20, RZ, RZ, R43 ;  /* 0x000000ffff148224 */ /* 0x004fe200078e002b */
[----:B------:R-:W-:Y:S05]  /*7560*/  @!P0 MOV R12, R40 ;  /* 0x00000028000c8202 */ /* 0x000fea0000000f00 */
[--C-:B------:R-:W-:Y:S02]  /*7570*/  @!P0 HADD2.F32 R9, -RZ, R12.reuse.H0_H0 ;  /* 0x2000000cff098230 */ /* 0x100fe40000004100 */
[----:B------:R-:W-:Y:S03]  /*7580*/  @!P0 HADD2.F32 R12, -RZ, R12.H1_H1 ;  /* 0x3000000cff0c8230 */ /* 0x000fe60000004100 */
[C---:B------:R-:W-:Y:S02]  /*7590*/  @!P0 FMUL.FTZ R2, R9.reuse, R2 ;  /* 0x0000000209028220 */ /* 0x040fe40000410000 */
[-C--:B------:R-:W-:Y:S01]  /*75a0*/  @!P0 FFMA.FTZ R0, R9, R10.reuse, R0 ;  /* 0x0000000a09008223 */ /* 0x080fe20000010000 */
[----:B------:R-:W-:Y:S01]  /*75b0*/  @!P0 HADD2.F32 R9, -RZ, R13.H0_H0 ;  /* 0x2000000dff098230 */ /* 0x000fe20000004100 */
[----:B------:R-:W-:Y:S02]  /*75c0*/  @!P0 IMAD.MOV.U32 R13, RZ, RZ, R41 ;  /* 0x000000ffff0d8224 */ /* 0x000fe400078e0029 */
[----:B------:R-:W-:Y:S02]  /*75d0*/  @!P0 FFMA.FTZ R45, R5, R10, -R2 ;  /* 0x0000000a052d8223 */ /* 0x000fe40000010802 */
[CC--:B------:R-:W-:Y:S01]  /*75e0*/  @!P0 FMUL.FTZ R2, R3.reuse, R7.reuse ;  /* 0x0000000703028220 */ /* 0x0c0fe20000410000 */
[--C-:B------:R-:W-:Y:S01]  /*75f0*/  @!P0 HADD2.F32 R10, -RZ, R13.reuse.H0_H0 ;  /* 0x2000000dff0a8230 */ /* 0x100fe20000004100 */
[C---:B------:R-:W-:Y:S01]  /*7600*/  @!P0 FMUL.FTZ R15, R12.reuse, R7 ;  /* 0x000000070c0f8220 */ /* 0x040fe20000410000 */
[----:B------:R-:W-:Y:S01]  /*7610*/  @!P0 MOV R7, R17 ;  /* 0x0000001100078202 */ /* 0x000fe20000000f00 */
[-C--:B------:R-:W-:Y:S01]  /*7620*/  @!P0 FFMA.FTZ R2, R12, R9.reuse, R2 ;  /* 0x000000090c028223 */ /* 0x080fe20000010002 */
[----:B------:R-:W-:Y:S01]  /*7630*/  @!P0 HADD2.F32 R12, -RZ, R13.H1_H1 ;  /* 0x3000000dff0c8230 */ /* 0x000fe20000004100 */
[----:B------:R-:W-:Y:S01]  /*7640*/  @!P0 FFMA.FTZ R44, R3, R9, -R15 ;  /* 0x00000009032c8223 */ /* 0x000fe2000001080f */
[----:B------:R-:W-:Y:S02]  /*7650*/  @!P0 HADD2.F32 R3, -RZ, R32.H1_H1 ;  /* 0x30000020ff038230 */ /* 0x000fe40000004100 */
[--C-:B------:R-:W-:Y:S01]  /*7660*/  @!P0 HADD2.F32 R5, -RZ, R7.reuse.H0_H0 ;  /* 0x20000007ff058230 */ /* 0x100fe20000004100 */
[----:B------:R-:W-:Y:S01]  /*7670*/  @!P0 F2FP.PACK_AB R0, R2, R0 ;  /* 0x000000000200823e */ /* 0x000fe200000000ff */
[----:B------:R-:W-:Y:S01]  /*7680*/  @!P0 HADD2.F32 R7, -RZ, R7.H1_H1 ;  /* 0x30000007ff078230 */ /* 0x000fe20000004100 */
[-C--:B------:R-:W-:Y:S01]  /*7690*/  @!P0 FMUL.FTZ R15, R10, R3.reuse ;  /* 0x000000030a0f8220 */ /* 0x080fe20000410000 */
[----:B------:R-:W-:Y:S01]  /*76a0*/  @!P0 HADD2.F32 R13, -RZ, R14.H0_H0 ;  /* 0x2000000eff0d8230 */ /* 0x000fe20000004100 */
[----:B------:R-:W-:Y:S01]  /*76b0*/  @!P0 FMUL.FTZ R14, R12, R8 ;  /* 0x000000080c0e8220 */ /* 0x000fe20000410000 */
[----:B------:R-:W-:Y:S01]  /*76c0*/  @!P0 HADD2.F32 R9, -RZ, R61.H0_H0 ;  /* 0x2000003dff098230 */ /* 0x000fe20000004100 */
[----:B------:R-:W-:Y:S01]  /*76d0*/  @!P0 FMUL.FTZ R3, R5, R3 ;  /* 0x0000000305038220 */ /* 0x000fe20000410000 */
[----:B------:R-:W-:Y:S01]  /*76e0*/  @!P0 F2FP.PACK_AB R44, R44, R45 ;  /* 0x0000002d2c2c823e */ /* 0x000fe200000000ff */
[----:B------:R-:W-:Y:S02]  /*76f0*/  @!P0 FFMA.FTZ R32, R7, R13, -R14 ;  /* 0x0000000d07208223 */ /* 0x000fe4000001080e */
[----:B------:R-:W-:Y:S02]  /*7700*/  @!P0 IMAD.MOV.U32 R14, RZ, RZ, R42 ;  /* 0x000000ffff0e8224 */ /* 0x000fe400078e002a */
[-C--:B------:R-:W-:Y:S01]  /*7710*/  @!P0 FFMA.FTZ R49, R5, R9.reuse, -R15 ;  /* 0x0000000905318223 */ /* 0x080fe2000001080f */
[----:B------:R-:W-:Y:S01]  /*7720*/  @!P0 HADD2.F32 R15, -RZ, R62.H0_H0 ;  /* 0x2000003eff0f8230 */ /* 0x000fe20000004100 */
[----:B------:R-:W-:Y:S01]  /*7730*/  @!P0 FFMA.FTZ R3, R10, R9, R3 ;  /* 0x000000090a038223 */ /* 0x000fe20000010003 */
[----:B------:R-:W-:Y:S01]  /*7740*/  @!P0 MOV R9, R18 ;  /* 0x0000001200098202 */ /* 0x000fe20000000f00 */
[----:B------:R-:W-:Y:S01]  /*7750*/  @!P0 FMUL.FTZ R5, R7, R8 ;  /* 0x0000000807058220 */ /* 0x000fe20000410000 */
[----:B------:R-:W-:Y:S01]  /*7760*/  @!P0 HADD2.F32 R7, -RZ, R33.H0_H0 ;  /* 0x20000021ff078230 */ /* 0x000fe20000004100 */
[----:B------:R-:W-:Y:S01]  /*7770*/  @!P0 IMAD.MOV.U32 R16, RZ, RZ, R44 ;  /* 0x000000ffff108224 */ /* 0x000fe200078e002c */
[--C-:B------:R-:W-:Y:S01]  /*7780*/  @!P0 HADD2.F32 R10, -RZ, R14.reuse.H0_H0 ;  /* 0x2000000eff0a8230 */ /* 0x100fe20000004100 */
[----:B------:R-:W-:Y:S01]  /*7790*/  @!P0 FFMA.FTZ R5, R12, R13, R5 ;  /* 0x0000000d0c058223 */ /* 0x000fe20000010005 */
[----:B------:R-:W-:Y:S01]  /*77a0*/  @!P0 HADD2.F32 R8, -RZ, R9.H0_H0 ;  /* 0x20000009ff088230 */ /* 0x000fe20000004100 */
[----:B------:R-:W-:Y:S01]  /*77b0*/  @!P0 IMAD.MOV.U32 R40, RZ, RZ, R0 ;  /* 0x000000ffff288224 */ /* 0x000fe200078e0000 */
[----:B------:R-:W-:Y:S01]  /*77c0*/  @!P0 HADD2.F32 R12, -RZ, R61.H1_H1 ;  /* 0x3000003dff0c8230 */ /* 0x000fe20000004100 */
[----:B------:R-:W-:Y:S01]  /*77d0*/  @!P0 FMUL.FTZ R13, R10, R7 ;  /* 0x000000070a0d8220 */ /* 0x000fe20000410000 */
[----:B------:R-:W-:Y:S01]  /*77e0*/  @!P0 F2FP.PACK_AB R3, R5, R3 ;  /* 0x000000030503823e */ /* 0x000fe200000000ff */
[C---:B------:R-:W-:Y:S01]  /*77f0*/  @!P0 FMUL.FTZ R7, R8.reuse, R7 ;  /* 0x0000000708078220 */ /* 0x040fe20000410000 */
[----:B------:R-:W-:Y:S01]  /*7800*/  @!P0 HADD2.F32 R9, -RZ, R9.H1_H1 ;  /* 0x30000009ff098230 */ /* 0x000fe20000004100 */
[-C--:B------:R-:W-:Y:S01]  /*7810*/  @!P0 FFMA.FTZ R48, R8, R12.reuse, -R13 ;  /* 0x0000000c08308223 */ /* 0x080fe2000001080d */
[----:B------:R-:W-:Y:S01]  /*7820*/  @!P0 SHF.R.U64 R8, R22, 0x10, R23 ;  /* 0x0000001016088819 */ /* 0x000fe20000001217 */
[----:B------:R-:W-:Y:S01]  /*7830*/  @!P0 FFMA.FTZ R7, R10, R12, R7 ;  /* 0x0000000c0a078223 */ /* 0x000fe20000010007 */
[----:B------:R-:W-:Y:S01]  /*7840*/  @!P0 SHF.R.U64 R12, R50, 0x10, R51 ;  /* 0x00000010320c8819 */ /* 0x000fe20000001233 */
[----:B------:R-:W-:Y:S01]  /*7850*/  @!P0 HADD2.F32 R10, -RZ, R14.H1_H1 ;  /* 0x3000000eff0a8230 */ /* 0x000fe20000004100 */
[----:B------:R-:W-:Y:S01]  /*7860*/  @!P0 SHF.R.U32.HI R13, RZ, 0x10, R23 ;  /* 0x00000010ff0d8819 */ /* 0x000fe20000011617 */
[----:B------:R-:W-:Y:S01]  /*7870*/  @!P0 HADD2.F32 R8, -RZ, R8.H0_H0 ;  /* 0x20000008ff088230 */ /* 0x000fe20000004100 */
[----:B------:R-:W-:Y:S01]  /*7880*/  @!P0 MOV R41, R3 ;  /* 0x0000000300298202 */ /* 0x000fe20000000f00 */
[----:B------:R-:W-:Y:S02]  /*7890*/  @!P0 HADD2.F32 R12, -RZ, R12.H0_H0 ;  /* 0x2000000cff0c8230 */ /* 0x000fe40000004100 */
[----:B------:R-:W-:Y:S01]  /*78a0*/  @!P0 HADD2.F32 R13, -RZ, R13.H0_H0 ;  /* 0x2000000dff0d8230 */ /* 0x000fe20000004100 */
[-C--:B------:R-:W-:Y:S02]  /*78b0*/  @!P0 FMUL.FTZ R14, R10, R8.reuse ;  /* 0x000000080a0e8220 */ /* 0x080fe40000410000 */
[C---:B------:R-:W-:Y:S02]  /*78c0*/  @!P0 FMUL.FTZ R8, R9.reuse, R8 ;  /* 0x0000000809088220 */ /* 0x040fe40000410000 */
[-C--:B------:R-:W-:Y:S01]  /*78d0*/  @!P0 FFMA.FTZ R47, R9, R12.reuse, -R14 ;  /* 0x0000000c092f8223 */ /* 0x080fe2000001080e */
[----:B------:R-:W-:Y:S01]  /*78e0*/  @!P0 HADD2.F32 R9, -RZ, R33.H1_H1 ;  /* 0x30000021ff098230 */ /* 0x000fe20000004100 */
[----:B------:R-:W-:Y:S01]  /*78f0*/  @!P0 F2FP.PACK_AB R33, R32, R49 ;  /* 0x000000312021823e */ /* 0x000fe200000000ff */
[----:B------:R-:W-:Y:S01]  /*7900*/  @!P0 FFMA.FTZ R8, R10, R12, R8 ;  /* 0x0000000c0a088223 */ /* 0x000fe20000010008 */
[----:B------:R-:W-:Y:S01]  /*7910*/  @!P0 MOV R12, R19 ;  /* 0x00000013000c8202 */ /* 0x000fe20000000f00 */
[--C-:B------:R-:W-:Y:S01]  /*7920*/  @!P0 HADD2.F32 R14, -RZ, R20.reuse.H0_H0 ;  /* 0x20000014ff0e8230 */ /* 0x100fe20000004100 */
[----:B------:R-:W-:Y:S01]  /*7930*/  @!P0 MOV R17, R33 ;  /* 0x0000002100118202 */ /* 0x000fe20000000f00 */
[----:B------:R-:W-:Y:S01]  /*7940*/  @!P0 HADD2.F32 R20, -RZ, R20.H1_H1 ;  /* 0x30000014ff148230 */ /* 0x000fe20000004100 */
[----:B------:R-:W-:Y:S01]  /*7950*/  @!P0 F2FP.PACK_AB R7, R8, R7 ;  /* 0x000000070807823e */ /* 0x000fe200000000ff */
[--C-:B------:R-:W-:Y:S01]  /*7960*/  @!P0 HADD2.F32 R10, -RZ, R12.reuse.H0_H0 ;  /* 0x2000000cff0a8230 */ /* 0x100fe20000004100 */
[----:B------:R-:W-:Y:S03]  /*7970*/  @!P0 FMUL.FTZ R22, R14, R9 ;  /* 0x000000090e168220 */ /* 0x000fe60000410000 */
[----:B------:R-:W-:Y:S02]  /*7980*/  @!P0 IMAD.MOV.U32 R42, RZ, RZ, R7 ;  /* 0x000000ffff2a8224 */ /* 0x000fe400078e0007 */
[C---:B------:R-:W-:Y:S02]  /*7990*/  @!P0 FFMA.FTZ R46, R10.reuse, R15, -R22 ;  /* 0x0000000f0a2e8223 */ /* 0x040fe40000010816 */
[----:B------:R-:W-:Y:S01]  /*79a0*/  @!P0 FMUL.FTZ R9, R10, R9 ;  /* 0x000000090a098220 */ /* 0x000fe20000410000 */
[----:B------:R-:W-:Y:S01]  /*79b0*/  @!P0 HADD2.F32 R10, -RZ, R12.H1_H1 ;  /* 0x3000000cff0a8230 */ /* 0x000fe20000004100 */
[----:B------:R-:W-:Y:S02]  /*79c0*/  @!P0 FMUL.FTZ R12, R20, R13 ;  /* 0x0000000d140c8220 */ /* 0x000fe40000410000 */
[----:B------:R-:W-:Y:S02]  /*79d0*/  @!P0 FFMA.FTZ R9, R14, R15, R9 ;  /* 0x0000000f0e098223 */ /* 0x000fe40000010009 */
[----:B------:R-:W-:Y:S01]  /*79e0*/  @!P0 FFMA.FTZ R45, R10, R21, -R12 ;  /* 0x000000150a2d8223 */ /* 0x000fe2000001080c */
[----:B------:R-:W-:Y:S01]  /*79f0*/  IADD3 R12, P4, P3, R80, R76, R98 ;  /* 0x0000004c500c7210 */ /* 0x000fe20007b9e062 */
[----:B------:R-:W-:Y:S03]  /*7a00*/  @!P0 FMUL.FTZ R10, R10, R13 ;  /* 0x0000000d0a0a8220 */ /* 0x000fe60000410000 */
[----:B------:R-:W-:Y:S01]  /*7a10*/  IADD3.X R13, R82, R77, R100, P4, P3 ;  /* 0x0000004d520d7210 */ /* 0x000fe200027e6464 */
[----:B------:R-:W-:Y:S01]  /*7a20*/  @!P0 FFMA.FTZ R10, R20, R21, R10 ;  /* 0x00000015140a8223 */ /* 0x000fe2000001000a */
[C---:B------:R-:W-:Y:S02]  /*7a30*/  LEA R22, P3, R12.reuse, c[0x0][0x1c8], 0x1 ;  /* 0x000072000c167a11 */ /* 0x040fe400078608ff */
[----:B------:R-:W-:Y:S02]  /*7a40*/  @!P0 F2FP.PACK_AB R14, R45, R46 ;  /* 0x0000002e2d0e823e */ /* 0x000fe400000000ff */
[----:B------:R-:W-:Y:S02]  /*7a50*/  LEA.HI.X R23, R12, c[0x0][0x1cc], R13, 0x1, P3 ;  /* 0x000073000c177a11 */ /* 0x000fe400018f0c0d */
[----:B------:R-:W-:Y:S02]  /*7a60*/  ISETP.GE.AND P3, PT, R39, c[0x0][0x1d4], PT ;  /* 0x0000750027007a0c */ /* 0x000fe40003f66270 */
[----:B------:R-:W-:Y:S02]  /*7a70*/  @!P0 MOV R19, R14 ;  /* 0x0000000e00138202 */ /* 0x000fe40000000f00 */
[----:B------:R-:W-:Y:S04]  /*7a80*/  @!P0 F2FP.PACK_AB R9, R10, R9 ;  /* 0x000000090a09823e */ /* 0x000fe800000000ff */
[----:B------:R-:W-:Y:S05]  /*7a90*/  @!P0 MOV R43, R9 ;  /* 0x00000009002b8202 */ /* 0x000fea0000000f00 */
[--C-:B------:R-:W-:Y:S02]  /*7aa0*/  @!P3 SHF.R.S32.HI R12, RZ, 0x1f, R39.reuse ;  /* 0x0000001fff0cb819 */ /* 0x100fe40000011427 */
[----:B------:R-:W-:Y:S04]  /*7ab0*/  @!P3 IADD3 R13, P5, P4, R80, R76, R39 ;  /* 0x0000004c500db210 */ /* 0x000fe80007cbe027 */
[----:B------:R-:W-:Y:S02]  /*7ac0*/  @!P3 IADD3.X R32, R82, R77, R12, P5, P4 ;  /* 0x0000004d5220b210 */ /* 0x000fe40002fe840c */
[C---:B------:R-:W-:Y:S04]  /*7ad0*/  @!P3 LEA R12, P4, R13.reuse, c[0x0][0x1c8], 0x1 ;  /* 0x000072000d0cba11 */ /* 0x040fe800078808ff */
[----:B------:R-:W-:Y:S02]  /*7ae0*/  @!P3 LEA.HI.X R13, R13, c[0x0][0x1cc], R32, 0x1, P4 ;  /* 0x000073000d0dba11 */ /* 0x000fe400020f0c20 */
[----:B------:R-:W-:Y:S05]  /*7af0*/  @!P0 F2FP.PACK_AB R32, R47, R48 ;  /* 0x000000302f20823e */ /* 0x000fea00000000ff */
[----:B------:R-:W-:Y:S05]  /*7b00*/  @!P0 IMAD.MOV.U32 R18, RZ, RZ, R32 ;  /* 0x000000ffff128224 */ /* 0x000fea00078e0020 */
[----:B------:R1:W-:Y:S08]  /*7b10*/  STG.E.128 [R22.64], R16 ;  /* 0x0000001016007986 */ /* 0x0003f0000c101d0c */
[----:B------:R1:W-:Y:S02]  /*7b20*/  @!P3 STG.E.128 [R12.64], R40 ;  /* 0x000000280c00b986 */ /* 0x0003e4000c101d0c */
.L_x_1869:
[----:B------:R-:W-:Y:S05]  /*7b30*/  BSYNC B1 ;  /* 0x0000000000017941 */ /* 0x000fea0003800000 */
.L_x_1868:
[----:B------:R-:W-:Y:S04]  /*7b40*/  IADD3 R60, P0, R150, R74, RZ ;  /* 0x0000004a963c7210 */ /* 0x000fe80007f1e0ff */
[----:B------:R-:W-:Y:S01]  /*7b50*/  IADD3.X R61, R78, R119, RZ, P0, !PT ;  /* 0x000000774e3d7210 */ /* 0x000fe200007fe4ff */
[----:B------:R-:W-:-:S05]  /*7b60*/  @P6 BRA `(.L_x_1857) ;  /* 0x000012e000006947 */ /* 0x000fca0003800000 */
[----:B------:R-:W-:Y:S01]  /*7b70*/  ISETP.GE.AND P0, PT, R140, c[0x0][0x1d4], PT ;  /* 0x000075008c007a0c */ /* 0x000fe20003f06270 */
[----:B------:R-:W-:Y:S01]  /*7b80*/  @!UPT UIADD3 URZ, URZ, URZ, URZ ;  /* 0x0000003f3f3ff290 */ /* 0x000fe2000fffe03f */
[----:B------:R-:W-:Y:S11]  /*7b90*/  BSSY B0, `(.L_x_1872) ;  /* 0x000007f000007945 */ /* 0x000ff60003800000 */
[----:B------:R-:W-:-:S05]  /*7ba0*/  @P0 BRA `(.L_x_1873) ;  /* 0x000007d000000947 */ /* 0x000fca0003800000 */
[----:B------:R-:W-:Y:S01]  /*7bb0*/  SEL R0, R70, R69, !P1 ;  /* 0x0000004546007207 */ /* 0x000fe20004800000 */
[----:B-1----:R-:W1:Y:S01]  /*7bc0*/  LDS.128 R16, [R117+0xa080] ;  /* 0x00a0800075107984 */ /* 0x002e620000000c00 */
[----:B------:R-:W-:Y:S02]  /*7bd0*/  IADD3 R5, P3, P0, R80, R60, R99 ;  /* 0x0000003c50057210 */ /* 0x000fe4000787e063 */
[----:B------:R-:W-:Y:S02]  /*7be0*/  SHF.R.S32.HI R2, RZ, 0x1f, R0 ;  /* 0x0000001fff027819 */ /* 0x000fe40000011400 */
[-C--:B------:R-:W-:Y:S02]  /*7bf0*/  IADD3.X R8, R82, R61.reuse, R101, P3, P0 ;  /* 0x0000003d52087210 */ /* 0x080fe40001fe0465 */
[----:B------:R-:W-:Y:S04]  /*7c00*/  LEA.HI R0, R2, R0, RZ, 0x4 ;  /* 0x0000000002007211 */ /* 0x000fe800078f20ff */
[----:B------:R-:W-:Y:S05]  /*7c10*/  LEA.HI.SX32 R0, R0, R68, 0x1c ;  /* 0x0000004400007211 */ /* 0x000fea00078fe2ff */
[----:B------:R-:W-:Y:S05]  /*7c20*/  IMAD.SHL.U32 R3, R0, 0x8, RZ ;  /* 0x0000000800037824 */ /* 0x000fea00078e00ff */
[----:B------:R-:W-:Y:S11]  /*7c30*/  ISETP.GE.AND P3, PT, R3, c[0x0][0x1d4], PT ;  /* 0x0000750003007a0c */ /* 0x000ff60003f66270 */
[----:B------:R-:W-:Y:S02]  /*7c40*/  @!UPT UIADD3 URZ, URZ, URZ, URZ ;  /* 0x0000003f3f3ff290 */ /* 0x000fe4000fffe03f */
[--C-:B------:R-:W-:Y:S02]  /*7c50*/  @!P3 IADD3 R2, P4, P0, R80, R60, R3.reuse ;  /* 0x0000003c5002b210 */ /* 0x100fe4000789e003 */
[----:B------:R-:W-:Y:S04]  /*7c60*/  @!P3 SHF.R.S32.HI R7, RZ, 0x1f, R3 ;  /* 0x0000001fff07b819 */ /* 0x000fe80000011403 */
[----:B------:R-:W-:Y:S02]  /*7c70*/  @!P3 IADD3.X R7, R82, R61, R7, P4, P0 ;  /* 0x0000003d5207b210 */ /* 0x000fe400027e0407 */
[C---:B------:R-:W-:Y:S04]  /*7c80*/  LEA R48, P0, R5.reuse, c[0x0][0x1c8], 0x1 ;  /* 0x0000720005307a11 */ /* 0x040fe800078008ff */
[----:B------:R-:W-:Y:S02]  /*7c90*/  LEA.HI.X R49, R5, c[0x0][0x1cc], R8, 0x1, P0 ;  /* 0x0000730005317a11 */ /* 0x000fe400000f0c08 */
[C---:B------:R-:W-:Y:S04]  /*7ca0*/  @!P3 LEA R46, P0, R2.reuse, c[0x0][0x1c8], 0x1 ;  /* 0x00007200022eba11 */ /* 0x040fe800078008ff */
[----:B------:R-:W-:Y:S02]  /*7cb0*/  @!P3 LEA.HI.X R47, R2, c[0x0][0x1cc], R7, 0x1, P0 ;  /* 0x00007300022fba11 */ /* 0x000fe400000f0c07 */
[----:B------:R-:W-:Y:S02]  /*7cc0*/  SHF.R.S32.HI R2, RZ, 0x1f, R0 ;  /* 0x0000001fff027819 */ /* 0x000fe40000011400 */
[----:B------:R-:W-:Y:S02]  /*7cd0*/  ISETP.GE.AND P0, PT, R140, c[0x0][0x27c], PT ;  /* 0x00009f008c007a0c */ /* 0x000fe40003f06270 */
[----:B------:R-:W-:Y:S02]  /*7ce0*/  LEA.HI R0, R2, R0, RZ, 0x3 ;  /* 0x0000000002007211 */ /* 0x000fe400078f18ff */
[----:B------:R-:W-:Y:S02]  /*7cf0*/  LOP3.LUT R2, R241, 0x38, R3, 0xf8, !PT ;  /* 0x00000038f1027812 */ /* 0x000fe400078ef803 */
[----:B------:R-:W-:Y:S02]  /*7d00*/  SHF.R.S32.HI R0, RZ, 0x3, R0 ;  /* 0x00000003ff007819 */ /* 0x000fe40000011400 */
[----:B------:R-:W-:Y:S03]  /*7d10*/  LOP3.LUT R2, R2, R139, RZ, 0x3c, !PT ;  /* 0x0000008b02027212 */ /* 0x000fe600078e3cff */
[----:B------:R-:W-:Y:S02]  /*7d20*/  IMAD R0, R0, 0xc00, R11 ;  /* 0x00000c0000007824 */ /* 0x000fe400078e020b */
[----:B------:R-:W-:Y:S01]  /*7d30*/  @!P0 HADD2.F32 R12, -RZ, R62.H1_H1 ;  /* 0x3000003eff0c8230 */ /* 0x000fe20000004100 */
[----:B------:R-:W-:Y:S01]  /*7d40*/  @!P0 SHF.R.U64 R15, R52, 0x10, R53 ;  /* 0x00000010340f8819 */ /* 0x000fe20000001235 */
[----:B------:R-:W-:Y:S01]  /*7d50*/  IMAD.IADD R0, R0, 0x1, R2 ;  /* 0x0000000100007824 */ /* 0x000fe200078e0202 */
[----:B------:R-:W-:Y:S01]  /*7d60*/  @!P0 HADD2.F32 R2, -RZ, R34.H0_H0 ;  /* 0x20000022ff028230 */ /* 0x000fe20000004100 */
[----:B------:R-:W-:Y:S01]  /*7d70*/  @!P0 SHF.R.U64 R3, R24, 0x10, R25 ;  /* 0x0000001018038819 */ /* 0x000fe20000001219 */
[----:B------:R-:W-:Y:S01]  /*7d80*/  @!P0 HADD2.F32 R32, -RZ, R63.H1_H1 ;  /* 0x3000003fff208230 */ /* 0x000fe20000004100 */
[----:B------:R-:W-:Y:S01]  /*7d90*/  @!P0 SHF.R.U32.HI R22, RZ, 0x10, R53 ;  /* 0x00000010ff168819 */ /* 0x000fe20000011635 */
[----:B------:R-:W-:Y:S01]  /*7da0*/  @!P0 HADD2.F32 R15, -RZ, R15.H0_H0 ;  /* 0x2000000fff0f8230 */ /* 0x000fe20000004100 */
[----:B------:R-:W-:Y:S01]  /*7db0*/  SHF.L.U32 R0, R0, 0x1, RZ ;  /* 0x0000000100007819 */ /* 0x000fe200000006ff */
[----:B------:R-:W-:Y:S01]  /*7dc0*/  @!P0 HADD2.F32 R8, -RZ, R3.H0_H0 ;  /* 0x20000003ff088230 */ /* 0x000fe20000004100 */
[----:B------:R-:W-:Y:S01]  /*7dd0*/  @!P0 SHF.R.U32.HI R7, RZ, 0x10, R25 ;  /* 0x00000010ff078819 */ /* 0x000fe20000011619 */
[----:B------:R-:W-:Y:S01]  /*7de0*/  @!P0 HADD2.F32 R22, -RZ, R22.H0_H0 ;  /* 0x20000016ff168230 */ /* 0x000fe20000004100 */
[--C-:B------:R-:W-:Y:S01]  /*7df0*/  @!P0 SHF.R.U32.HI R10, RZ, 0x10, R27.reuse ;  /* 0x00000010ff0a8819 */ /* 0x100fe2000001161b */
[----:B------:R1:W2:Y:S01]  /*7e00*/  LDS.128 R40, [R0+0xa080] ;  /* 0x00a0800000287984 */ /* 0x0002a20000000c00 */
[----:B------:R-:W-:Y:S01]  /*7e10*/  @!P0 SHF.R.U64 R14, R26, 0x10, R27 ;  /* 0x000000101a0e8819 */ /* 0x000fe2000000121b */
[----:B------:R-:W-:Y:S01]  /*7e20*/  @!P0 HADD2.F32 R24, -RZ, R64.H0_H0 ;  /* 0x20000040ff188230 */ /* 0x000fe20000004100 */
[--C-:B------:R-:W-:Y:S02]  /*7e30*/  @!P0 SHF.R.U32.HI R23, RZ, 0x10, R55.reuse ;  /* 0x00000010ff178819 */ /* 0x100fe40000011637 */
[----:B------:R-:W-:Y:S01]  /*7e40*/  @!P0 SHF.R.U64 R26, R54, 0x10, R55 ;  /* 0x00000010361a8819 */ /* 0x000fe20000001237 */
[----:B------:R-:W-:Y:S04]  /*7e50*/  @!P0 HADD2.F32 R14, -RZ, R14.H0_H0 ;  /* 0x2000000eff0e8230 */ /* 0x000fe80000004100 */
[----:B------:R-:W-:Y:S01]  /*7e60*/  @!P0 HADD2.F32 R26, -RZ, R26.H0_H0 ;  /* 0x2000001aff1a8230 */ /* 0x000fe20000004100 */
[----:B-1----:R-:W-:Y:S05]  /*7e70*/  @!P0 IMAD.MOV.U32 R0, RZ, RZ, R16 ;  /* 0x000000ffff008224 */ /* 0x002fea00078e0010 */
[--C-:B------:R-:W-:Y:S02]  /*7e80*/  @!P0 HADD2.F32 R5, -RZ, R0.reuse.H0_H0 ;  /* 0x20000000ff058230 */ /* 0x100fe40000004100 */
[----:B------:R-:W-:Y:S03]  /*7e90*/  @!P0 HADD2.F32 R3, -RZ, R0.H1_H1 ;  /* 0x30000000ff038230 */ /* 0x000fe60000004100 */
[----:B------:R-:W-:Y:S01]  /*7ea0*/  @!P0 FMUL.FTZ R0, R5, R2 ;  /* 0x0000000205008220 */ /* 0x000fe20000410000 */
[----:B--2---:R-:W-:Y:S05]  /*7eb0*/  @!P0 MOV R13, R40 ;  /* 0x00000028000d8202 */ /* 0x004fea0000000f00 */
[--C-:B------:R-:W-:Y:S02]  /*7ec0*/  @!P0 HADD2.F32 R9, -RZ, R13.reuse.H0_H0 ;  /* 0x2000000dff098230 */ /* 0x100fe40000004100 */
[----:B------:R-:W-:Y:S03]  /*7ed0*/  @!P0 HADD2.F32 R13, -RZ, R13.H1_H1 ;  /* 0x3000000dff0d8230 */ /* 0x000fe60000004100 */
[C---:B------:R-:W-:Y:S02]  /*7ee0*/  @!P0 FMUL.FTZ R21, R9.reuse, R2 ;  /* 0x0000000209158220 */ /* 0x040fe40000410000 */
[-C--:B------:R-:W-:Y:S01]  /*7ef0*/  @!P0 FFMA.FTZ R0, R9, R12.reuse, R0 ;  /* 0x0000000c09008223 */ /* 0x080fe20000010000 */
[----:B------:R-:W-:Y:S01]  /*7f00*/  @!P0 HADD2.F32 R9, -RZ, R7.H0_H0 ;  /* 0x20000007ff098230 */ /* 0x000fe20000004100 */
[----:B------:R-:W-:Y:S01]  /*7f10*/  @!P0 FFMA.FTZ R53, R5, R12, -R21 ;  /* 0x0000000c05358223 */ /* 0x000fe20000010815 */
[----:B------:R-:W-:Y:S01]  /*7f20*/  @!P0 MOV R5, R17 ;  /* 0x0000001100058202 */ /* 0x000fe20000000f00 */
[----:B------:R-:W-:Y:S02]  /*7f30*/  @!P0 IMAD.MOV.U32 R12, RZ, RZ, R41 ;  /* 0x000000ffff0c8224 */ /* 0x000fe400078e0029 */
[-C--:B------:R-:W-:Y:S02]  /*7f40*/  @!P0 FMUL.FTZ R20, R13, R8.reuse ;  /* 0x000000080d148220 */ /* 0x080fe40000410000 */
[C---:B------:R-:W-:Y:S01]  /*7f50*/  @!P0 FMUL.FTZ R2, R3.reuse, R8 ;  /* 0x0000000803028220 */ /* 0x040fe20000410000 */
[----:B------:R-:W-:Y:S01]  /*7f60*/  @!P0 HADD2.F32 R8, -RZ, R5.H0_H0 ;  /* 0x20000005ff088230 */ /* 0x000fe20000004100 */
[-C--:B------:R-:W-:Y:S01]  /*7f70*/  @!P0 FFMA.FTZ R52, R3, R15.reuse, -R20 ;  /* 0x0000000f03348223 */ /* 0x080fe20000010814 */
[----:B------:R-:W-:Y:S01]  /*7f80*/  @!P0 HADD2.F32 R3, -RZ, R34.H1_H1 ;  /* 0x30000022ff038230 */ /* 0x000fe20000004100 */
[----:B------:R-:W-:Y:S01]  /*7f90*/  @!P0 FFMA.FTZ R2, R13, R15, R2 ;  /* 0x0000000f0d028223 */ /* 0x000fe20000010002 */
[--C-:B------:R-:W-:Y:S02]  /*7fa0*/  @!P0 HADD2.F32 R15, -RZ, R12.reuse.H0_H0 ;  /* 0x2000000cff0f8230 */ /* 0x100fe40000004100 */
[----:B------:R-:W-:Y:S02]  /*7fb0*/  @!P0 HADD2.F32 R20, -RZ, R63.H0_H0 ;  /* 0x2000003fff148230 */ /* 0x000fe40000004100 */
[----:B------:R-:W-:Y:S01]  /*7fc0*/  @!P0 HADD2.F32 R21, -RZ, R12.H1_H1 ;  /* 0x3000000cff158230 */ /* 0x000fe20000004100 */
[----:B------:R-:W-:Y:S01]  /*7fd0*/  @!P0 F2FP.PACK_AB R0, R2, R0 ;  /* 0x000000000200823e */ /* 0x000fe200000000ff */
[----:B------:R-:W-:Y:S01]  /*7fe0*/  @!P0 HADD2.F32 R7, -RZ, R5.H1_H1 ;  /* 0x30000005ff078230 */ /* 0x000fe20000004100 */
[----:B------:R-:W-:Y:S01]  /*7ff0*/  @!P0 FMUL.FTZ R5, R15, R3 ;  /* 0x000000030f058220 */ /* 0x000fe20000410000 */
[----:B------:R-:W-:Y:S01]  /*8000*/  @!P0 HADD2.F32 R34, -RZ, R23.H0_H0 ;  /* 0x20000017ff228230 */ /* 0x000fe20000004100 */
[-C--:B------:R-:W-:Y:S02]  /*8010*/  @!P0 FMUL.FTZ R12, R21, R9.reuse ;  /* 0x00000009150c8220 */ /* 0x080fe40000410000 */
[C---:B------:R-:W-:Y:S02]  /*8020*/  @!P0 FFMA.FTZ R51, R8.reuse, R20, -R5 ;  /* 0x0000001408338223 */ /* 0x040fe40000010805 */
[C---:B------:R-:W-:Y:S02]  /*8030*/  @!P0 FMUL.FTZ R5, R7.reuse, R9 ;  /* 0x0000000907058220 */ /* 0x040fe40000410000 */
[----:B------:R-:W-:Y:S02]  /*8040*/  @!P0 IMAD.MOV.U32 R9, RZ, RZ, R43 ;  /* 0x000000ffff098224 */ /* 0x000fe400078e002b */
[----:B------:R-:W-:Y:S01]  /*8050*/  @!P0 FMUL.FTZ R3, R8, R3 ;  /* 0x0000000308038220 */ /* 0x000fe20000410000 */
[----:B------:R-:W-:Y:S01]  /*8060*/  @!P0 MOV R8, R19 ;  /* 0x0000001300088202 */ /* 0x000fe20000000f00 */
[----:B------:R-:W-:Y:S01]  /*8070*/  @!P0 FFMA.FTZ R50, R7, R22, -R12 ;  /* 0x0000001607328223 */ /* 0x000fe2000001080c */
[----:B------:R-:W-:Y:S01]  /*8080*/  @!P0 HADD2.F32 R7, -RZ, R35.H0_H0 ;  /* 0x20000023ff078230 */ /* 0x000fe20000004100 */
[----:B------:R-:W-:Y:S01]  /*8090*/  @!P0 FFMA.FTZ R3, R15, R20, R3 ;  /* 0x000000140f038223 */ /* 0x000fe20000010003 */
[--C-:B------:R-:W-:Y:S01]  /*80a0*/  @!P0 HADD2.F32 R27, -RZ, R9.reuse.H0_H0 ;  /* 0x20000009ff1b8230 */ /* 0x100fe20000004100 */
[----:B------:R-:W-:Y:S01]  /*80b0*/  @!P0 FFMA.FTZ R5, R21, R22, R5 ;  /* 0x0000001615058223 */ /* 0x000fe20000010005 */
[----:B------:R-:W-:Y:S01]  /*80c0*/  @!P0 HADD2.F32 R12, -RZ, R10.H0_H0 ;  /* 0x2000000aff0c8230 */ /* 0x000fe20000004100 */
[----:B------:R-:W-:Y:S01]  /*80d0*/  @!P0 IMAD.MOV.U32 R40, RZ, RZ, R0 ;  /* 0x000000ffff288224 */ /* 0x000fe200078e0000 */
[--C-:B------:R-:W-:Y:S01]  /*80e0*/  @!P0 HADD2.F32 R10, -RZ, R8.reuse.H0_H0 ;  /* 0x20000008ff0a8230 */ /* 0x100fe20000004100 */
[----:B------:R-:W-:Y:S01]  /*80f0*/  @!P0 FMUL.FTZ R13, R27, R7 ;  /* 0x000000071b0d8220 */ /* 0x000fe20000410000 */
[----:B------:R-:W-:Y:S01]  /*8100*/  @!P0 HADD2.F32 R33, -RZ, R9.H1_H1 ;  /* 0x30000009ff218230 */ /* 0x000fe20000004100 */
[----:B------:R-:W-:Y:S01]  /*8110*/  @!P0 F2FP.PACK_AB R15, R50, R51 ;  /* 0x00000033320f823e */ /* 0x000fe200000000ff */
[----:B------:R-:W-:Y:S01]  /*8120*/  @!P0 HADD2.F32 R8, -RZ, R8.H1_H1 ;  /* 0x30000008ff088230 */ /* 0x000fe20000004100 */
[C---:B------:R-:W-:Y:S01]  /*8130*/  @!P0 FMUL.FTZ R9, R10.reuse, R7 ;  /* 0x000000070a098220 */ /* 0x040fe20000410000 */
[----:B------:R-:W-:Y:S01]  /*8140*/  @!P0 F2FP.PACK_AB R3, R5, R3 ;  /* 0x000000030503823e */ /* 0x000fe200000000ff */
[----:B------:R-:W-:Y:S01]  /*8150*/  @!P0 FMUL.FTZ R7, R33, R12 ;  /* 0x0000000c21078220 */ /* 0x000fe20000410000 */
[----:B------:R-:W-:Y:S01]  /*8160*/  @!P0 MOV R17, R15 ;  /* 0x0000000f00118202 */ /* 0x000fe20000000f00 */
[----:B------:R-:W-:Y:S01]  /*8170*/  @!P0 FFMA.FTZ R45, R10, R32, -R13 ;  /* 0x000000200a2d8223 */ /* 0x000fe2000001080d */
[----:B------:R-:W-:Y:S01]  /*8180*/  @!P0 MOV R41, R3 ;  /* 0x0000000300298202 */ /* 0x000fe20000000f00 */
[C---:B------:R-:W-:Y:S02]  /*8190*/  @!P0 FMUL.FTZ R10, R8.reuse, R12 ;  /* 0x0000000c080a8220 */ /* 0x040fe40000410000 */
[----:B------:R-:W-:Y:S02]  /*81a0*/  @!P0 IMAD.MOV.U32 R12, RZ, RZ, R42 ;  /* 0x000000ffff0c8224 */ /* 0x000fe400078e002a */
[----:B------:R-:W-:Y:S01]  /*81b0*/  @!P0 FFMA.FTZ R44, R8, R34, -R7 ;  /* 0x00000022082c8223 */ /* 0x000fe20000010807 */
[----:B------:R-:W-:Y:S01]  /*81c0*/  @!P0 MOV R8, R18 ;  /* 0x0000001200088202 */ /* 0x000fe20000000f00 */
[----:B------:R-:W-:Y:S02]  /*81d0*/  @!P0 HADD2.F32 R7, -RZ, R35.H1_H1 ;  /* 0x30000023ff078230 */ /* 0x000fe40000004100 */
[--C-:B------:R-:W-:Y:S02]  /*81e0*/  @!P0 HADD2.F32 R23, -RZ, R12.reuse.H0_H0 ;  /* 0x2000000cff178230 */ /* 0x100fe40000004100 */
[----:B------:R-:W-:Y:S02]  /*81f0*/  @!P0 HADD2.F32 R25, -RZ, R12.H1_H1 ;  /* 0x3000000cff198230 */ /* 0x000fe40000004100 */
[--C-:B------:R-:W-:Y:S02]  /*8200*/  @!P0 HADD2.F32 R13, -RZ, R8.reuse.H0_H0 ;  /* 0x20000008ff0d8230 */ /* 0x100fe40000004100 */
[----:B------:R-:W-:Y:S01]  /*8210*/  @!P0 HADD2.F32 R12, -RZ, R8.H1_H1 ;  /* 0x30000008ff0c8230 */ /* 0x000fe20000004100 */
[-C--:B------:R-:W-:Y:S02]  /*8220*/  @!P0 FMUL.FTZ R8, R23, R7.reuse ;  /* 0x0000000717088220 */ /* 0x080fe40000410000 */
[----:B------:R-:W-:Y:S02]  /*8230*/  @!P0 FMUL.FTZ R35, R25, R14 ;  /* 0x0000000e19238220 */ /* 0x000fe40000410000 */
[C---:B------:R-:W-:Y:S02]  /*8240*/  @!P0 FMUL.FTZ R7, R13.reuse, R7 ;  /* 0x000000070d078220 */ /* 0x040fe40000410000 */
[----:B------:R-:W-:Y:S01]  /*8250*/  @!P0 FFMA.FTZ R39, R13, R24, -R8 ;  /* 0x000000180d278223 */ /* 0x000fe20000010808 */
[----:B------:R-:W-:Y:S01]  /*8260*/  @!P0 F2FP.PACK_AB R13, R44, R45 ;  /* 0x0000002d2c0d823e */ /* 0x000fe200000000ff */
[C---:B------:R-:W-:Y:S02]  /*8270*/  @!P0 FFMA.FTZ R35, R12.reuse, R26, -R35 ;  /* 0x0000001a0c238223 */ /* 0x040fe40000010823 */
[----:B------:R-:W-:Y:S01]  /*8280*/  @!P0 FMUL.FTZ R8, R12, R14 ;  /* 0x0000000e0c088220 */ /* 0x000fe20000410000 */
[----:B------:R-:W-:Y:S01]  /*8290*/  @!P0 F2FP.PACK_AB R14, R52, R53 ;  /* 0x00000035340e823e */ /* 0x000fe200000000ff */
[----:B------:R-:W-:Y:S01]  /*82a0*/  @!P0 FFMA.FTZ R7, R23, R24, R7 ;  /* 0x0000001817078223 */ /* 0x000fe20000010007 */
[----:B------:R-:W-:Y:S01]  /*82b0*/  @!P0 F2FP.PACK_AB R12, R35, R39 ;  /* 0x00000027230c823e */ /* 0x000fe200000000ff */
[----:B------:R-:W-:Y:S01]  /*82c0*/  @!P0 FFMA.FTZ R8, R25, R26, R8 ;  /* 0x0000001a19088223 */ /* 0x000fe20000010008 */
[----:B------:R-:W-:Y:S01]  /*82d0*/  @!P0 MOV R19, R13 ;  /* 0x0000000d00138202 */ /* 0x000fe20000000f00 */
[----:B------:R-:W-:Y:S02]  /*82e0*/  @!P0 FFMA.FTZ R9, R27, R32, R9 ;  /* 0x000000201b098223 */ /* 0x000fe40000010009 */
[----:B------:R-:W-:Y:S01]  /*82f0*/  @!P0 FFMA.FTZ R10, R33, R34, R10 ;  /* 0x00000022210a8223 */ /* 0x000fe2000001000a */
[----:B------:R-:W-:Y:S01]  /*8300*/  @!P0 F2FP.PACK_AB R7, R8, R7 ;  /* 0x000000070807823e */ /* 0x000fe200000000ff */
[----:B------:R-:W-:Y:S02]  /*8310*/  @!P0 IMAD.MOV.U32 R16, RZ, RZ, R14 ;  /* 0x000000ffff108224 */ /* 0x000fe400078e000e */
[----:B------:R-:W-:Y:S01]  /*8320*/  @!P0 IMAD.MOV.U32 R18, RZ, RZ, R12 ;  /* 0x000000ffff128224 */ /* 0x000fe200078e000c */
[----:B------:R-:W-:Y:S01]  /*8330*/  @!P0 F2FP.PACK_AB R9, R10, R9 ;  /* 0x000000090a09823e */ /* 0x000fe200000000ff */
[----:B------:R-:W-:Y:S03]  /*8340*/  @!P0 IMAD.MOV.U32 R42, RZ, RZ, R7 ;  /* 0x000000ffff2a8224 */ /* 0x000fe600078e0007 */
[----:B------:R1:W-:Y:S01]  /*8350*/  STG.E.128 [R48.64], R16 ;  /* 0x0000001030007986 */ /* 0x0003e2000c101d0c */
[----:B------:R-:W-:Y:S07]  /*8360*/  @!P0 MOV R43, R9 ;  /* 0x00000009002b8202 */ /* 0x000fee0000000f00 */
[----:B------:R1:W-:Y:S02]  /*8370*/  @!P3 STG.E.128 [R46.64], R40 ;  /* 0x000000282e00b986 */ /* 0x0003e4000c101d0c */
.L_x_1873:
[----:B------:R-:W-:Y:S05]  /*8380*/  BSYNC B0 ;  /* 0x0000000000007941 */ /* 0x000fea0003800000 */
.L_x_1872:
[----:B------:R-:W-:Y:S11]  /*8390*/  ISETP.GE.AND P0, PT, R144, c[0x0][0x1d4], PT ;  /* 0x0000750090007a0c */ /* 0x000ff60003f06270 */
[----:B------:R-:W-:Y:S02]  /*83a0*/  @!UPT UIADD3 URZ, URZ, URZ, URZ ;  /* 0x0000003f3f3ff290 */ /* 0x000fe4000fffe03f */
[----:B------:R-:W-:-:S05]  /*83b0*/  @P0 BRA `(.L_x_1857) ;  /* 0x00000a9000000947 */ /* 0x000fca0003800000 */
[----:B------:R-:W-:Y:S01]  /*83c0*/  IADD3 R0, P3, P0, R80, R60, R98 ;  /* 0x0000003c50007210 */ /* 0x000fe2000787e062 */
[----:B-1----:R-:W1:Y:S03]  /*83d0*/  LDS.128 R16, [R115+0xa080] ;  /* 0x00a0800073107984 */ /* 0x002e660000000c00 */
[----:B------:R-:W-:Y:S02]  /*83e0*/  IADD3.X R2, R82, R61, R100, P3, P0 ;  /* 0x0000003d52027210 */ /* 0x000fe40001fe0464 */
[C---:B------:R-:W-:Y:S04]  /*83f0*/  LEA R44, P0, R0.reuse, c[0x0][0x1c8], 0x1 ;  /* 0x00007200002c7a11 */ /* 0x040fe800078008ff */
[----:B------:R-:W-:Y:S02]  /*8400*/  LEA.HI.X R45, R0, c[0x0][0x1cc], R2, 0x1, P0 ;  /* 0x00007300002d7a11 */ /* 0x000fe400000f0c02 */
[----:B------:R-:W-:Y:S02]  /*8410*/  SEL R0, R70, R69, !P2 ;  /* 0x0000004546007207 */ /* 0x000fe40005000000 */
[----:B------:R-:W-:Y:S02]  /*8420*/  ISETP.GE.AND P0, PT, R144, c[0x0][0x27c], PT ;  /* 0x00009f0090007a0c */ /* 0x000fe40003f06270 */
[----:B------:R-:W-:Y:S04]  /*8430*/  SHF.R.S32.HI R2, RZ, 0x1f, R0 ;  /* 0x0000001fff027819 */ /* 0x000fe80000011400 */
[----:B------:R-:W-:Y:S04]  /*8440*/  LEA.HI R0, R2, R0, RZ, 0x4 ;  /* 0x0000000002007211 */ /* 0x000fe800078f20ff */
[----:B------:R-:W-:Y:S03]  /*8450*/  LEA.HI.SX32 R0, R0, R67, 0x1c ;  /* 0x0000004300007211 */ /* 0x000fe600078fe2ff */
[----:B------:R-:W-:Y:S01]  /*8460*/  @!P0 SHF.R.U64 R3, R28, 0x10, R29 ;  /* 0x000000101c038819 */ /* 0x000fe2000000121d */
[----:B------:R-:W-:Y:S01]  /*8470*/  @!P0 HADD2.F32 R12, -RZ, R64.H1_H1 ;  /* 0x30000040ff0c8230 */ /* 0x000fe20000004100 */
[----:B------:R-:W-:Y:S01]  /*8480*/  SHF.R.S32.HI R2, RZ, 0x1f, R0 ;  /* 0x0000001fff027819 */ /* 0x000fe20000011400 */
[----:B------:R-:W-:Y:S01]  /*8490*/  @!P0 HADD2.F32 R28, -RZ, R65.H1_H1 ;  /* 0x30000041ff1c8230 */ /* 0x000fe20000004100 */
[----:B------:R-:W-:Y:S01]  /*84a0*/  SHF.L.U32 R39, R0, 0x3, RZ ;  /* 0x0000000300277819 */ /* 0x000fe200000006ff */
[----:B------:R-:W-:Y:S01]  /*84b0*/  @!P0 HADD2.F32 R8, -RZ, R3.H0_H0 ;  /* 0x20000003ff088230 */ /* 0x000fe20000004100 */
[----:B------:R-:W-:Y:S01]  /*84c0*/  LEA.HI R2, R2, R0, RZ, 0x3 ;  /* 0x0000000002027211 */ /* 0x000fe200078f18ff */
[----:B------:R-:W-:Y:S01]  /*84d0*/  @!P0 HADD2.F32 R24, -RZ, R66.H0_H0 ;  /* 0x20000042ff188230 */ /* 0x000fe20000004100 */
[----:B------:R-:W-:Y:S02]  /*84e0*/  @!P0 SHF.R.U64 R15, R56, 0x10, R57 ;  /* 0x00000010380f8819 */ /* 0x000fe40000001239 */
[----:B------:R-:W-:Y:S02]  /*84f0*/  SHF.R.S32.HI R0, RZ, 0x3, R2 ;  /* 0x00000003ff007819 */ /* 0x000fe40000011402 */
[----:B------:R-:W-:Y:S01]  /*8500*/  LOP3.LUT R2, R241, 0x38, R39, 0xf8, !PT ;  /* 0x00000038f1027812 */ /* 0x000fe200078ef827 */
[----:B------:R-:W-:Y:S01]  /*8510*/  @!P0 HADD2.F32 R15, -RZ, R15.H0_H0 ;  /* 0x2000000fff0f8230 */ /* 0x000fe20000004100 */
[----:B------:R-:W-:Y:S01]  /*8520*/  @!P0 SHF.R.U32.HI R10, RZ, 0x10, R31 ;  /* 0x00000010ff0a8819 */ /* 0x000fe2000001161f */
[----:B------:R-:W-:Y:S01]  /*8530*/  IMAD R0, R0, 0xc00, R11 ;  /* 0x00000c0000007824 */ /* 0x000fe200078e020b */
[----:B------:R-:W-:Y:S02]  /*8540*/  LOP3.LUT R2, R2, R139, RZ, 0x3c, !PT ;  /* 0x0000008b02027212 */ /* 0x000fe400078e3cff */
[----:B------:R-:W-:Y:S02]  /*8550*/  @!P0 SHF.R.U64 R14, R30, 0x10, R31 ;  /* 0x000000101e0e8819 */ /* 0x000fe4000000121f */
[----:B------:R-:W-:Y:S01]  /*8560*/  @!P0 SHF.R.U32.HI R7, RZ, 0x10, R29 ;  /* 0x00000010ff078819 */ /* 0x000fe2000001161d */
[----:B------:R-:W-:Y:S01]  /*8570*/  IMAD.IADD R0, R0, 0x1, R2 ;  /* 0x0000000100007824 */ /* 0x000fe200078e0202 */
[----:B------:R-:W-:Y:S01]  /*8580*/  @!P0 HADD2.F32 R2, -RZ, R36.H0_H0 ;  /* 0x20000024ff028230 */ /* 0x000fe20000004100 */
[----:B------:R-:W-:Y:S01]  /*8590*/  @!P0 SHF.R.U32.HI R22, RZ, 0x10, R57 ;  /* 0x00000010ff168819 */ /* 0x000fe20000011639 */
[----:B------:R-:W-:Y:S01]  /*85a0*/  @!P0 HADD2.F32 R14, -RZ, R14.H0_H0 ;  /* 0x2000000eff0e8230 */ /* 0x000fe20000004100 */
[--C-:B------:R-:W-:Y:S02]  /*85b0*/  @!P0 SHF.R.U32.HI R30, RZ, 0x10, R59.reuse ;  /* 0x00000010ff1e8819 */ /* 0x100fe4000001163b */
[----:B------:R-:W-:Y:S01]  /*85c0*/  SHF.L.U32 R0, R0, 0x1, RZ ;  /* 0x0000000100007819 */ /* 0x000fe200000006ff */
[----:B------:R-:W-:Y:S01]  /*85d0*/  @!P0 HADD2.F32 R22, -RZ, R22.H0_H0 ;  /* 0x20000016ff168230 */ /* 0x000fe20000004100 */
[----:B------:R-:W-:Y:S01]  /*85e0*/  @!P0 SHF.R.U64 R26, R58, 0x10, R59 ;  /* 0x000000103a1a8819 */ /* 0x000fe2000000123b */
[----:B------:R-:W-:Y:S02]  /*85f0*/  @!P0 HADD2.F32 R30, -RZ, R30.H0_H0 ;  /* 0x2000001eff1e8230 */ /* 0x000fe40000004100 */
[----:B------:R1:W2:Y:S02]  /*8600*/  LDS.128 R32, [R0+0xa080] ;  /* 0x00a0800000207984 */ /* 0x0002a40000000c00 */
        /* <DEDUP_REMOVED lines=23> */
[-C--:B------:R-:W-:Y:S01]  /*8780*/  @!P0 FMUL.FTZ R5, R15, R3.reuse ;  /* 0x000000030f058220 */ /* 0x080fe20000410000 */
[----:B------:R-:W-:Y:S01]  /*8790*/  @!P0 HADD2.F32 R21, -RZ, R12.H1_H1 ;  /* 0x3000000cff158230 */ /* 0x000fe20000004100 */
[----:B------:R-:W-:Y:S01]  /*87a0*/  @!P0 FMUL.FTZ R3, R8, R3 ;  /* 0x0000000308038220 */ /* 0x000fe20000410000 */
[----:B------:R-:W-:Y:S01]  /*87b0*/  @!P0 F2FP.PACK_AB R0, R2, R0 ;  /* 0x000000000200823e */ /* 0x000fe200000000ff */
[----:B------:R-:W-:Y:S01]  /*87c0*/  @!P0 FFMA.FTZ R43, R8, R20, -R5 ;  /* 0x00000014082b8223 */ /* 0x000fe20000010805 */
[----:B------:R-:W-:Y:S01]  /*87d0*/  @!P0 MOV R8, R19 ;  /* 0x0000001300088202 */ /* 0x000fe20000000f00 */
[-C--:B------:R-:W-:Y:S01]  /*87e0*/  @!P0 FMUL.FTZ R12, R21, R9.reuse ;  /* 0x00000009150c8220 */ /* 0x080fe20000410000 */
[----:B------:R-:W-:Y:S01]  /*87f0*/  @!P0 MOV R32, R0 ;  /* 0x0000000000208202 */ /* 0x000fe20000000f00 */
[C---:B------:R-:W-:Y:S02]  /*8800*/  @!P0 FMUL.FTZ R5, R7.reuse, R9 ;  /* 0x0000000907058220 */ /* 0x040fe40000410000 */
[----:B------:R-:W-:Y:S02]  /*8810*/  @!P0 IMAD.MOV.U32 R9, RZ, RZ, R35 ;  /* 0x000000ffff098224 */ /* 0x000fe400078e0023 */
[----:B------:R-:W-:Y:S01]  /*8820*/  @!P0 FFMA.FTZ R42, R7, R22, -R12 ;  /* 0x00000016072a8223 */ /* 0x000fe2000001080c */
[----:B------:R-:W-:Y:S01]  /*8830*/  @!P0 HADD2.F32 R7, -RZ, R37.H0_H0 ;  /* 0x20000025ff078230 */ /* 0x000fe20000004100 */
[----:B------:R-:W-:Y:S01]  /*8840*/  @!P0 FFMA.FTZ R3, R15, R20, R3 ;  /* 0x000000140f038223 */ /* 0x000fe20000010003 */
[--C-:B------:R-:W-:Y:S01]  /*8850*/  @!P0 HADD2.F32 R27, -RZ, R9.reuse.H0_H0 ;  /* 0x20000009ff1b8230 */ /* 0x100fe20000004100 */
[----:B------:R-:W-:Y:S01]  /*8860*/  @!P0 FFMA.FTZ R5, R21, R22, R5 ;  /* 0x0000001615058223 */ /* 0x000fe20000010005 */
[----:B------:R-:W-:Y:S01]  /*8870*/  @!P0 HADD2.F32 R12, -RZ, R10.H0_H0 ;  /* 0x2000000aff0c8230 */ /* 0x000fe20000004100 */
[----:B------:R-:W-:Y:S01]  /*8880*/  @!P0 F2FP.PACK_AB R15, R42, R43 ;  /* 0x0000002b2a0f823e */ /* 0x000fe200000000ff */
[--C-:B------:R-:W-:Y:S01]  /*8890*/  @!P0 HADD2.F32 R10, -RZ, R8.reuse.H0_H0 ;  /* 0x20000008ff0a8230 */ /* 0x100fe20000004100 */
[----:B------:R-:W-:Y:S01]  /*88a0*/  @!P0 FMUL.FTZ R13, R27, R7 ;  /* 0x000000071b0d8220 */ /* 0x000fe20000410000 */
[----:B------:R-:W-:Y:S01]  /*88b0*/  @!P0 HADD2.F32 R8, -RZ, R8.H1_H1 ;  /* 0x30000008ff088230 */ /* 0x000fe20000004100 */
[----:B------:R-:W-:Y:S01]  /*88c0*/  @!P0 MOV R17, R15 ;  /* 0x0000000f00118202 */ /* 0x000fe20000000f00 */
[----:B------:R-:W-:Y:S01]  /*88d0*/  @!P0 HADD2.F32 R29, -RZ, R9.H1_H1 ;  /* 0x30000009ff1d8230 */ /* 0x000fe20000004100 */
[C---:B------:R-:W-:Y:S01]  /*88e0*/  @!P0 FMUL.FTZ R9, R10.reuse, R7 ;  /* 0x000000070a098220 */ /* 0x040fe20000410000 */
[----:B------:R-:W-:Y:S01]  /*88f0*/  @!P0 F2FP.PACK_AB R3, R5, R3 ;  /* 0x000000030503823e */ /* 0x000fe200000000ff */
[----:B------:R-:W-:Y:S02]  /*8900*/  @!P0 FFMA.FTZ R41, R10, R28, -R13 ;  /* 0x0000001c0a298223 */ /* 0x000fe4000001080d */
[-C--:B------:R-:W-:Y:S02]  /*8910*/  @!P0 FMUL.FTZ R7, R29, R12.reuse ;  /* 0x0000000c1d078220 */ /* 0x080fe40000410000 */
[C---:B------:R-:W-:Y:S02]  /*8920*/  @!P0 FMUL.FTZ R10, R8.reuse, R12 ;  /* 0x0000000c080a8220 */ /* 0x040fe40000410000 */
[----:B------:R-:W-:Y:S02]  /*8930*/  @!P0 IMAD.MOV.U32 R12, RZ, RZ, R34 ;  /* 0x000000ffff0c8224 */ /* 0x000fe400078e0022 */
[----:B------:R-:W-:Y:S01]  /*8940*/  @!P0 FFMA.FTZ R40, R8, R30, -R7 ;  /* 0x0000001e08288223 */ /* 0x000fe20000010807 */
[----:B------:R-:W-:Y:S01]  /*8950*/  @!P0 MOV R8, R18 ;  /* 0x0000001200088202 */ /* 0x000fe20000000f00 */
[----:B------:R-:W-:Y:S01]  /*8960*/  @!P0 IMAD.MOV.U32 R33, RZ, RZ, R3 ;  /* 0x000000ffff218224 */ /* 0x000fe200078e0003 */
[----:B------:R-:W-:Y:S02]  /*8970*/  @!P0 HADD2.F32 R7, -RZ, R37.H1_H1 ;  /* 0x30000025ff078230 */ /* 0x000fe40000004100 */
[--C-:B------:R-:W-:Y:S02]  /*8980*/  @!P0 HADD2.F32 R23, -RZ, R12.reuse.H0_H0 ;  /* 0x2000000cff178230 */ /* 0x100fe40000004100 */
[----:B------:R-:W-:Y:S02]  /*8990*/  @!P0 HADD2.F32 R25, -RZ, R12.H1_H1 ;  /* 0x3000000cff198230 */ /* 0x000fe40000004100 */
[--C-:B------:R-:W-:Y:S02]  /*89a0*/  @!P0 HADD2.F32 R13, -RZ, R8.reuse.H0_H0 ;  /* 0x20000008ff0d8230 */ /* 0x100fe40000004100 */
[----:B------:R-:W-:Y:S01]  /*89b0*/  @!P0 HADD2.F32 R12, -RZ, R8.H1_H1 ;  /* 0x30000008ff0c8230 */ /* 0x000fe20000004100 */
[-C--:B------:R-:W-:Y:S02]  /*89c0*/  @!P0 FMUL.FTZ R8, R23, R7.reuse ;  /* 0x0000000717088220 */ /* 0x080fe40000410000 */
[----:B------:R-:W-:Y:S02]  /*89d0*/  @!P0 FMUL.FTZ R31, R25, R14 ;  /* 0x0000000e191f8220 */ /* 0x000fe40000410000 */
[C---:B------:R-:W-:Y:S02]  /*89e0*/  @!P0 FFMA.FTZ R36, R13.reuse, R24, -R8 ;  /* 0x000000180d248223 */ /* 0x040fe40000010808 */
[----:B------:R-:W-:Y:S02]  /*89f0*/  @!P0 FFMA.FTZ R31, R12, R26, -R31 ;  /* 0x0000001a0c1f8223 */ /* 0x000fe4000001081f */
[----:B------:R-:W-:Y:S01]  /*8a00*/  @!P0 FMUL.FTZ R7, R13, R7 ;  /* 0x000000070d078220 */ /* 0x000fe20000410000 */
[----:B------:R-:W-:Y:S01]  /*8a10*/  @!P0 F2FP.PACK_AB R13, R40, R41 ;  /* 0x00000029280d823e */ /* 0x000fe200000000ff */
[----:B------:R-:W-:Y:S01]  /*8a20*/  @!P0 FMUL.FTZ R8, R12, R14 ;  /* 0x0000000e0c088220 */ /* 0x000fe20000410000 */
[----:B------:R-:W-:Y:S01]  /*8a30*/  @!P0 F2FP.PACK_AB R14, R46, R47 ;  /* 0x0000002f2e0e823e */ /* 0x000fe200000000ff */
[----:B------:R-:W-:Y:S01]  /*8a40*/  @!P0 FFMA.FTZ R7, R23, R24, R7 ;  /* 0x0000001817078223 */ /* 0x000fe20000010007 */
[----:B------:R-:W-:Y:S01]  /*8a50*/  @!P0 F2FP.PACK_AB R12, R31, R36 ;  /* 0x000000241f0c823e */ /* 0x000fe200000000ff */
[----:B------:R-:W-:Y:S01]  /*8a60*/  @!P0 FFMA.FTZ R8, R25, R26, R8 ;  /* 0x0000001a19088223 */ /* 0x000fe20000010008 */
[----:B------:R-:W-:Y:S01]  /*8a70*/  @!P0 MOV R19, R13 ;  /* 0x0000000d00138202 */ /* 0x000fe20000000f00 */
[----:B------:R-:W-:Y:S02]  /*8a80*/  @!P0 FFMA.FTZ R9, R27, R28, R9 ;  /* 0x0000001c1b098223 */ /* 0x000fe40000010009 */
[----:B------:R-:W-:Y:S01]  /*8a90*/  @!P0 IMAD.MOV.U32 R16, RZ, RZ, R14 ;  /* 0x000000ffff108224 */ /* 0x000fe200078e000e */
[----:B------:R-:W-:Y:S01]  /*8aa0*/  @!P0 F2FP.PACK_AB R7, R8, R7 ;  /* 0x000000070807823e */ /* 0x000fe200000000ff */
[----:B------:R-:W-:Y:S02]  /*8ab0*/  @!P0 IMAD.MOV.U32 R18, RZ, RZ, R12 ;  /* 0x000000ffff128224 */ /* 0x000fe400078e000c */
[----:B------:R-:W-:Y:S01]  /*8ac0*/  @!P0 FFMA.FTZ R10, R29, R30, R10 ;  /* 0x0000001e1d0a8223 */ /* 0x000fe2000001000a */
[----:B------:R-:W-:Y:S02]  /*8ad0*/  @!P0 MOV R34, R7 ;  /* 0x0000000700228202 */ /* 0x000fe40000000f00 */
[----:B------:R1:W-:Y:S02]  /*8ae0*/  STG.E.128 [R44.64], R16 ;  /* 0x000000102c007986 */ /* 0x0003e4000c101d0c */
[----:B------:R-:W-:Y:S04]  /*8af0*/  @!P0 F2FP.PACK_AB R9, R10, R9 ;  /* 0x000000090a09823e */ /* 0x000fe800000000ff */
[----:B------:R-:W-:Y:S02]  /*8b00*/  @!P0 MOV R35, R9 ;  /* 0x0000000900238202 */ /* 0x000fe40000000f00 */
[----:B------:R-:W-:Y:S11]  /*8b10*/  ISETP.GE.AND P0, PT, R39, c[0x0][0x1d4], PT ;  /* 0x0000750027007a0c */ /* 0x000ff60003f06270 */
[----:B------:R-:W-:Y:S02]  /*8b20*/  @!UPT UIADD3 URZ, URZ, URZ, URZ ;  /* 0x0000003f3f3ff290 */ /* 0x000fe4000fffe03f */
[----:B------:R-:W-:-:S05]  /*8b30*/  @P0 BRA `(.L_x_1857) ;  /* 0x0000031000000947 */ /* 0x000fca0003800000 */
[--C-:B------:R-:W-:Y:S02]  /*8b40*/  SHF.R.S32.HI R2, RZ, 0x1f, R39.reuse ;  /* 0x0000001fff027819 */ /* 0x100fe40000011427 */
[----:B------:R-:W-:Y:S04]  /*8b50*/  IADD3 R0, P3, P0, R80, R60, R39 ;  /* 0x0000003c50007210 */ /* 0x000fe8000787e027 */
[----:B------:R-:W-:Y:S02]  /*8b60*/  IADD3.X R3, R82, R61, R2, P3, P0 ;  /* 0x0000003d52037210 */ /* 0x000fe40001fe0402 */
[C---:B------:R-:W-:Y:S04]  /*8b70*/  LEA R2, P0, R0.reuse, c[0x0][0x1c8], 0x1 ;  /* 0x0000720000027a11 */ /* 0x040fe800078008ff */
[----:B------:R-:W-:Y:S05]  /*8b80*/  LEA.HI.X R3, R0, c[0x0][0x1cc], R3, 0x1, P0 ;  /* 0x0000730000037a11 */ /* 0x000fea00000f0c03 */
[----:B------:R2:W-:Y:S01]  /*8b90*/  STG.E.128 [R2.64], R32 ;  /* 0x0000002002007986 */ /* 0x0005e2000c101d0c */
[----:B------:R-:W-:-:S05]  /*8ba0*/  BRA `(.L_x_1857) ;  /* 0x000002a000007947 */ /* 0x000fca0003800000 */
.L_x_1843:
        /* <DEDUP_REMOVED lines=22> */
.L_x_1875:
[----:B------:R-:W-:Y:S05]  /*8d10*/  BSYNC B0 ;  /* 0x0000000000007941 */ /* 0x000fea0003800000 */
.L_x_1874:
        /* <DEDUP_REMOVED lines=19> */
.L_x_1857:
[----:B------:R-:W-:Y:S05]  /*8e50*/  BSYNC B2 ;  /* 0x0000000000027941 */ /* 0x000fea0003800000 */
.L_x_1842:
[----:B--2---:R-:W-:Y:S01]  /*8e60*/  IMAD.WIDE.U32 R2, R38, 0x30, RZ ;  /* 0x0000003026027825 */ /* 0x004fe200078e00ff */
[----:B-1----:R-:W-:Y:S01]  /*8e70*/  P2R R14, PR, RZ, 0x2 ;  /* 0x00000002ff0e7803 */ /* 0x002fe20000000000 */
[----:B------:R-:W-:Y:S01]  /*8e80*/  BSSY B0, `(.L_x_1876) ;  /* 0x000004e000007945 */ /* 0x000fe20003800000 */
[----:B------:R-:W-:Y:S01]  /*8e90*/  LOP3.LUT P1, RZ, R215, 0x8, RZ, 0xc0, !PT ;  /* 0x00000008d7ff7812 */ /* 0x000fe2000782c0ff */
[----:B------:R-:W-:Y:S01]  /*8ea0*/  IMAD R5, R83, 0x30, RZ ;  /* 0x0000003053057824 */ /* 0x000fe200078e02ff */
[-C--:B------:R-:W-:Y:S02]  /*8eb0*/  IADD3 R0, P0, R112, R2.reuse, RZ ;  /* 0x0000000270007210 */ /* 0x080fe40007f1e0ff */
[----:B------:R-:W-:Y:S01]  /*8ec0*/  LOP3.LUT P5, RZ, R215, 0x2, RZ, 0xc0, !PT ;  /* 0x00000002d7ff7812 */ /* 0x000fe200078ac0ff */
[----:B------:R-:W-:Y:S01]  /*8ed0*/  IMAD.IADD R5, R3, 0x1, R5 ;  /* 0x0000000103057824 */ /* 0x000fe200078e0205 */
[----:B------:R-:W-:Y:S03]  /*8ee0*/  LOP3.LUT P6, RZ, R215, 0x1, RZ, 0xc0, !PT ;  /* 0x00000001d7ff7812 */ /* 0x000fe600078cc0ff */
[----:B------:R-:W-:Y:S01]  /*8ef0*/  IMAD.X R3, R5, 0x1, R122, P0 ;  /* 0x0000000105037824 */ /* 0x000fe200000e067a */
[----:B------:R-:W-:Y:S01]  /*8f00*/  IADD3 R10, P0, R121, R2, RZ ;  /* 0x00000002790a7210 */ /* 0x000fe20007f1e0ff */
[----:B------:R-:W-:Y:S04]  /*8f10*/  IMAD.IADD R2, R79, 0x1, -R231 ;  /* 0x000000014f027824 */ /* 0x000fe800078e0ae7 */
[----:B------:R-:W-:Y:S01]  /*8f20*/  IMAD.X R24, R5, 0x1, R120, P0 ;  /* 0x0000000105187824 */ /* 0x000fe200000e0678 */
[----:B------:R-:W-:Y:S11]  /*8f30*/  ISETP.GE.AND P0, PT, R2, 0x21, PT ;  /* 0x000000210200780c */ /* 0x000ff60003f06270 */
[----:B------:R-:W-:Y:S02]  /*8f40*/  @!UPT UIADD3 URZ, URZ, URZ, URZ ;  /* 0x0000003f3f3ff290 */ /* 0x000fe4000fffe03f */
[----:B------:R-:W-:Y:S02]  /*8f50*/  @P0 IADD3 R5, P3, R0, 0x20, RZ ;  /* 0x0000002000050810 */ /* 0x000fe40007f7e0ff */
[----:B------:R-:W-:Y:S03]  /*8f60*/  @P0 MOV R9, R97 ;  /* 0x0000006100090202 */ /* 0x000fe60000000f00 */
[----:B------:R-:W-:Y:S01]  /*8f70*/  @P0 IMAD.X R8, RZ, RZ, R3, P3 ;  /* 0x000000ffff080224 */ /* 0x000fe200018e0603 */
[----:B------:R-:W-:Y:S11]  /*8f80*/  ISETP.GE.AND P3, PT, R2, 0x1, PT ;  /* 0x000000010200780c */ /* 0x000ff60003f66270 */
[----:B------:R-:W-:Y:S02]  /*8f90*/  @!UPT UIADD3 URZ, URZ, URZ, URZ ;  /* 0x0000003f3f3ff290 */ /* 0x000fe4000fffe03f */
[----:B------:R-:W-:Y:S01]  /*8fa0*/  @P3 MOV R2, R86 ;  /* 0x0000005600023202 */ /* 0x000fe20000000f00 */
[----:B------:R-:W-:Y:S02]  /*8fb0*/  @P3 IMAD R7, R3, c[0x0][0x258], RZ ;  /* 0x0000960003073a24 */ /* 0x000fe400078e02ff */
[----:B------:R-:W-:Y:S04]  /*8fc0*/  @P3 IMAD.MOV.U32 R3, RZ, RZ, R97 ;  /* 0x000000ffff033224 */ /* 0x000fe800078e0061 */
[C---:B------:R-:W-:Y:S04]  /*8fd0*/  @P3 IMAD.WIDE.U32 R2, R0.reuse, c[0x0][0x258], R2 ;  /* 0x0000960000023a25 */ /* 0x040fe800078e0002 */
[----:B------:R-:W-:Y:S01]  /*8fe0*/  @P3 IMAD R0, R0, c[0x0][0x25c], R7 ;  /* 0x0000970000003a24 */ /* 0x000fe200078e0207 */
[C---:B------:R-:W-:Y:S03]  /*8ff0*/  @P3 LEA R12, P4, R2.reuse, c[0x0][0x250], 0x1 ;  /* 0x00009400020c3a11 */ /* 0x040fe600078808ff */
[----:B------:R-:W-:Y:S05]  /*9000*/  @P3 IMAD.IADD R0, R3, 0x1, R0 ;  /* 0x0000000103003824 */ /* 0x000fea00078e0200 */
[----:B------:R-:W-:Y:S01]  /*9010*/  @P3 LEA.HI.X R13, R2, c[0x0][0x254], R0, 0x1, P4 ;  /* 0x00009500020d3a11 */ /* 0x000fe200020f0c00 */
[----:B------:R-:W-:Y:S02]  /*9020*/  @P0 IMAD R0, R8, c[0x0][0x258], RZ ;  /* 0x0000960008000a24 */ /* 0x000fe400078e02ff */
[----:B------:R-:W-:Y:S02]  /*9030*/  @P0 IMAD.MOV.U32 R8, RZ, RZ, R86 ;  /* 0x000000ffff080224 */ /* 0x000fe400078e0056 */
[----:B------:R-:W-:Y:S01]  /*9040*/  @!PT LDS RZ, [RZ] ;  /* 0x00000000fffff984 */ /* 0x000fe20000000800 */
[----:B------:R-:W-:Y:S01]  /*9050*/  @!PT LDS RZ, [RZ] ;  /* 0x00000000fffff984 */ /* 0x000fe20000000800 */
[----:B------:R-:W-:Y:S01]  /*9060*/  @!PT LDS RZ, [RZ] ;  /* 0x00000000fffff984 */ /* 0x000fe20000000800 */
[----:B------:R1:W-:Y:S01]  /*9070*/  @P3 LDGSTS.E.BYPASS.LTC128B.128 [R220+0x4080], [R12.64], !P1 ;  /* 0x040800000cdc3fae */ /* 0x0003e2000c901d4c */
[----:B------:R-:W-:Y:S01]  /*9080*/  ISETP.NE.AND P1, PT, R14, RZ, PT ;  /* 0x000000ff0e00720c */ /* 0x000fe20003f25270 */
[C---:B------:R-:W-:Y:S04]  /*9090*/  @P0 IMAD.WIDE.U32 R8, R5.reuse, c[0x0][0x258], R8 ;  /* 0x0000960005080a25 */ /* 0x040fe800078e0008 */
[----:B------:R-:W-:Y:S01]  /*90a0*/  @P0 IMAD R5, R5, c[0x0][0x25c], R0 ;  /* 0x0000970005050a24 */ /* 0x000fe200078e0200 */
[C---:B------:R-:W-:Y:S03]  /*90b0*/  @P0 LEA R2, P4, R8.reuse, c[0x0][0x250], 0x1 ;  /* 0x0000940008020a11 */ /* 0x040fe600078808ff */
[----:B------:R-:W-:Y:S05]  /*90c0*/  @P0 IMAD.IADD R5, R9, 0x1, R5 ;  /* 0x0000000109050824 */ /* 0x000fea00078e0205 */
[----:B------:R-:W-:Y:S02]  /*90d0*/  @P0 LEA.HI.X R3, R8, c[0x0][0x254], R5, 0x1, P4 ;  /* 0x0000950008030a11 */ /* 0x000fe400020f0c05 */
[C---:B------:R-:W-:Y:S11]  /*90e0*/  LOP3.LUT P4, RZ, R215.reuse, 0x4, RZ, 0xc0, !PT ;  /* 0x00000004d7ff7812 */ /* 0x040ff6000788c0ff */
[----:B------:R-:W-:Y:S02]  /*90f0*/  @!UPT UIADD3 URZ, URZ, URZ, URZ ;  /* 0x0000003f3f3ff290 */ /* 0x000fe4000fffe03f */
[----:B------:R1:W-:Y:S04]  /*9100*/  @P3 LDGSTS.E.BYPASS.LTC128B.128 [R220+0x5880], [R12.64+0x80], !P4 ;  /* 0x058800800cdc3fae */ /* 0x0003e8000e101d4c */
[----:B------:R1:W-:Y:S04]  /*9110*/  @P3 LDGSTS.E.BYPASS.LTC128B.128 [R220+0x7080], [R12.64+0x100], !P5 ;  /* 0x070801000cdc3fae */ /* 0x0003e8000e901d4c */
[----:B------:R1:W-:Y:S01]  /*9120*/  @P3 LDGSTS.E.BYPASS.LTC128B.128 [R220+0x8880], [R12.64+0x180], !P6 ;  /* 0x088801800cdc3fae */ /* 0x0003e2000f101d4c */
[----:B------:R-:W-:Y:S11]  /*9130*/  LOP3.LUT P3, RZ, R215, 0x8, RZ, 0xc0, !PT ;  /* 0x00000008d7ff7812 */ /* 0x000ff6000786c0ff */
[----:B------:R-:W-:Y:S02]  /*9140*/  @!UPT UIADD3 URZ, URZ, URZ, URZ ;  /* 0x0000003f3f3ff290 */ /* 0x000fe4000fffe03f */
[----:B------:R1:W-:Y:S04]  /*9150*/  @P0 LDGSTS.E.BYPASS.LTC128B.128 [R223+0x5080], [R2.64], !P3 ;  /* 0x0508000002df0fae */ /* 0x0003e8000d901d4c */
[----:B------:R1:W-:Y:S04]  /*9160*/  @P0 LDGSTS.E.BYPASS.LTC128B.128 [R223+0x6880], [R2.64+0x80], !P4 ;  /* 0x0688008002df0fae */ /* 0x0003e8000e101d4c */
[----:B------:R1:W-:Y:S04]  /*9170*/  @P0 LDGSTS.E.BYPASS.LTC128B.128 [R223+0x8080], [R2.64+0x100], !P5 ;  /* 0x0808010002df0fae */ /* 0x0003e8000e901d4c */
[----:B------:R1:W-:Y:S01]  /*9180*/  @P0 LDGSTS.E.BYPASS.LTC128B.128 [R223+0x9880], [R2.64+0x180], !P6 ;  /* 0x0988018002df0fae */ /* 0x0003e2000f101d4c */
[----:B------:R-:W-:Y:S03]  /*9190*/  ISETP.GT.AND P0, PT, R79, R231, PT ;  /* 0x000000e74f00720c */ /* 0x000fe60003f04270 */
[----:B------:R-:W0:Y:S01]  /*91a0*/  LDGDEPBAR ;  /* 0x00000000000079af */ /* 0x000e220000000000 */
[----:B------:R-:W-:Y:S04]  /*91b0*/  DEPBAR.LE SB0, 0x0 ;  /* 0x000080000000791a */ /* 0x000fe80000000000 */
[----:B------:R-:W-:Y:S06]  /*91c0*/  BAR.SYNC.DEFER_BLOCKING 0x0 ;  /* 0x0000000000007b1d */ /* 0x000fec0000010000 */
[----:B------:R-:W-:-:S05]  /*91d0*/  @!P0 BRA `(.L_x_1877) ;  /* 0x0000018000008947 */ /* 0x000fca0003800000 */
[----:B-1----:R-:W-:Y:S02]  /*91e0*/  IMAD.MOV.U32 R8, RZ, RZ, R84 ;  /* 0x000000ffff087224 */ /* 0x002fe400078e0054 */
[----:B------:R-:W-:Y:S02]  /*91f0*/  IMAD.MOV.U32 R9, RZ, RZ, R96 ;  /* 0x000000ffff097224 */ /* 0x000fe400078e0060 */
[----:B------:R-:W-:Y:S02]  /*9200*/  IMAD R0, R24, c[0x0][0x208], RZ ;  /* 0x0000820018007a24 */ /* 0x000fe400078e02ff */
[C---:B------:R-:W-:Y:S04]  /*9210*/  IMAD.WIDE.U32 R8, R10.reuse, c[0x0][0x208], R8 ;  /* 0x000082000a087a25 */ /* 0x040fe800078e0008 */
        /* <DEDUP_REMOVED lines=20> */
.L_x_1877:
[----:B-1----:R-:W-:Y:S05]  /*9360*/  BSYNC B0 ;  /* 0x0000000000007941 */ /* 0x002fea0003800000 */
.L_x_1876:
[----:B------:R-:W-:Y:S01]  /*9370*/  ISETP.GE.AND P0, PT, R155, R79, PT ;  /* 0x0000004f9b00720c */ /* 0x000fe20003f06270 */
[----:B------:R-:W-:Y:S01]  /*9380*/  @!UPT UIADD3 URZ, URZ, URZ, URZ ;  /* 0x0000003f3f3ff290 */ /* 0x000fe2000fffe03f */
[----:B------:R-:W-:Y:S11]  /*9390*/  BSSY B0, `(.L_x_1878) ;  /* 0x000001c000007945 */ /* 0x000ff60003800000 */
[----:B------:R-:W-:-:S05]  /*93a0*/  @P0 BRA `(.L_x_1879) ;  /* 0x000001a000000947 */ /* 0x000fca0003800000 */
[----:B------:R-:W-:Y:S01]  /*93b0*/  IADD3 R0, P0, R10, 0x20, RZ ;  /* 0x000000200a007810 */ /* 0x000fe20007f1e0ff */
[----:B------:R-:W-:Y:S02]  /*93c0*/  IMAD.MOV.U32 R8, RZ, RZ, R84 ;  /* 0x000000ffff087224 */ /* 0x000fe400078e0054 */
[----:B------:R-:W-:Y:S02]  /*93d0*/  IMAD.MOV.U32 R9, RZ, RZ, R96 ;  /* 0x000000ffff097224 */ /* 0x000fe400078e0060 */
[----:B------:R-:W-:Y:S02]  /*93e0*/  IMAD.X R2, RZ, RZ, R24, P0 ;  /* 0x000000ffff027224 */ /* 0x000fe400000e0618 */
        /* <DEDUP_REMOVED lines=22> */
.L_x_1879:
[----:B------:R-:W-:Y:S05]  /*9550*/  BSYNC B0 ;  /* 0x0000000000007941 */ /* 0x000fea0003800000 */
.L_x_1878:
[----:B------:R-:W-:Y:S01]  /*9560*/  ISETP.GT.AND P5, PT, R38, R113, PT ;  /* 0x000000712600720c */ /* 0x000fe20003fa4270 */
[----:B------:R-:W-:Y:S01]  /*9570*/  @!UPT UIADD3 URZ, URZ, URZ, URZ ;  /* 0x0000003f3f3ff290 */ /* 0x000fe2000fffe03f */
[----:B------:R-:W-:Y:S11]  /*9580*/  BSSY B0, `(.L_x_1880) ;  /* 0x0000029000007945 */ /* 0x000ff60003800000 */
[----:B------:R-:W-:-:S05]  /*9590*/  @!P5 BRA `(.L_x_1881) ;  /* 0x000002700000d947 */ /* 0x000fca0003800000 */
[----:B------:R-:W-:Y:S01]  /*95a0*/  IADD3 R0, R38, -0x1, RZ ;  /* 0xffffffff26007810 */ /* 0x000fe20007ffe0ff */
[----:B-1----:R-:W-:Y:S01]  /*95b0*/  IMAD.MOV.U32 R2, RZ, RZ, R110 ;  /* 0x000000ffff027224 */ /* 0x002fe200078e006e */
[----:B------:R-:W-:Y:S01]  /*95c0*/  P2R R12, PR, RZ, 0x4 ;  /* 0x00000004ff0c7803 */ /* 0x000fe20000000000 */
[----:B------:R-:W-:Y:S01]  /*95d0*/  IMAD.MOV.U32 R3, RZ, RZ, R109 ;  /* 0x000000ffff037224 */ /* 0x000fe200078e006d */
[----:B------:R-:W-:Y:S01]  /*95e0*/  SHF.R.S32.HI R7, RZ, 0x1f, R0 ;  /* 0x0000001fff077819 */ /* 0x000fe20000011400 */
[----:B------:R-:W-:Y:S01]  /*95f0*/  IMAD R5, R138, R0, RZ ;  /* 0x000000008a057224 */ /* 0x000fe200078e02ff */
[C---:B------:R-:W-:Y:S01]  /*9600*/  LOP3.LUT P2, RZ, R215.reuse, 0x8, RZ, 0xc0, !PT ;  /* 0x00000008d7ff7812 */ /* 0x040fe2000784c0ff */
[-C--:B------:R-:W-:Y:S01]  /*9610*/  IMAD.WIDE.U32 R2, R0, R124.reuse, R2 ;  /* 0x0000007c00027225 */ /* 0x080fe200078e0002 */
[----:B------:R-:W-:Y:S02]  /*9620*/  P2R R10, PR, RZ, 0x2 ;  /* 0x00000002ff0a7803 */ /* 0x000fe40000000000 */
[----:B------:R-:W-:Y:S01]  /*9630*/  LOP3.LUT P1, RZ, R215, 0x4, RZ, 0xc0, !PT ;  /* 0x00000004d7ff7812 */ /* 0x000fe2000782c0ff */
[----:B------:R-:W-:Y:S01]  /*9640*/  IMAD R0, R7, R124, R5 ;  /* 0x0000007c07007224 */ /* 0x000fe200078e0205 */
[----:B------:R-:W-:Y:S03]  /*9650*/  IADD3 R5, -R231, 0x30, RZ ;  /* 0x00000030e7057810 */ /* 0x000fe60007ffe1ff */
[----:B------:R-:W-:Y:S01]  /*9660*/  IMAD.IADD R0, R3, 0x1, R0 ;  /* 0x0000000103007824 */ /* 0x000fe200078e0200 */
[C---:B------:R-:W-:Y:S11]  /*9670*/  ISETP.GE.AND P3, PT, R5.reuse, 0x1, PT ;  /* 0x000000010500780c */ /* 0x040ff60003f66270 */
[----:B------:R-:W-:Y:S02]  /*9680*/  @!UPT UIADD3 URZ, URZ, URZ, URZ ;  /* 0x0000003f3f3ff290 */ /* 0x000fe4000fffe03f */
[C---:B------:R-:W-:Y:S04]  /*9690*/  @P3 LEA R8, P0, R2.reuse, c[0x0][0x220], 0x1 ;  /* 0x0000880002083a11 */ /* 0x040fe800078008ff */
[----:B------:R-:W-:Y:S02]  /*96a0*/  @P3 LEA.HI.X R9, R2, c[0x0][0x224], R0, 0x1, P0 ;  /* 0x0000890002093a11 */ /* 0x000fe400000f0c00 */
[----:B------:R-:W-:Y:S03]  /*96b0*/  ISETP.GE.AND P0, PT, R5, 0x21, PT ;  /* 0x000000210500780c */ /* 0x000fe60003f06270 */
[----:B------:R-:W-:Y:S01]  /*96c0*/  @!PT LDS RZ, [RZ] ;  /* 0x00000000fffff984 */ /* 0x000fe20000000800 */
[----:B------:R-:W-:Y:S01]  /*96d0*/  @!PT LDS RZ, [RZ] ;  /* 0x00000000fffff984 */ /* 0x000fe20000000800 */
[----:B------:R-:W-:Y:S01]  /*96e0*/  @!PT LDS RZ, [RZ] ;  /* 0x00000000fffff984 */ /* 0x000fe20000000800 */
[----:B------:R1:W-:Y:S01]  /*96f0*/  @P3 LDGSTS.E.BYPASS.LTC128B.128 [R220+0xa080], [R8.64], !P2 ;  /* 0x0a08000008dc3fae */ /* 0x0003e2000d101d4c */
[----:B------:R-:W-:Y:S03]  /*9700*/  ISETP.NE.AND P2, PT, R12, RZ, PT ;  /* 0x000000ff0c00720c */ /* 0x000fe60003f45270 */
[----:B------:R1:W-:Y:S06]  /*9710*/  @P3 LDGSTS.E.BYPASS.LTC128B.128 [R220+0xb880], [R8.64+0x80], !P1 ;  /* 0x0b88008008dc3fae */ /* 0x0003ec000c901d4c */
[----:B------:R-:W-:Y:S05]  /*9720*/  @P0 IADD3 R3, P4, R154, R2, RZ ;  /* 0x000000029a030210 */ /* 0x000fea0007f9e0ff */
[----:B------:R-:W-:Y:S01]  /*9730*/  @P0 IMAD.X R0, R0, 0x1, R134, P4 ;  /* 0x0000000100000824 */ /* 0x000fe200020e0686 */
[C---:B------:R-:W-:Y:S04]  /*9740*/  @P0 LEA R2, P4, R3.reuse, c[0x0][0x220], 0x1 ;  /* 0x0000880003020a11 */ /* 0x040fe800078808ff */
[----:B------:R-:W-:Y:S02]  /*9750*/  @P0 LEA.HI.X R3, R3, c[0x0][0x224], R0, 0x1, P4 ;  /* 0x0000890003030a11 */ /* 0x000fe400020f0c00 */
[C---:B------:R-:W-:Y:S11]  /*9760*/  LOP3.LUT P4, RZ, R215.reuse, 0x2, RZ, 0xc0, !PT ;  /* 0x00000002d7ff7812 */ /* 0x040ff6000788c0ff */
[----:B------:R-:W-:Y:S02]  /*9770*/  @!UPT UIADD3 URZ, URZ, URZ, URZ ;  /* 0x0000003f3f3ff290 */ /* 0x000fe4000fffe03f */
[----:B------:R1:W-:Y:S04]  /*9780*/  @P3 LDGSTS.E.BYPASS.LTC128B.128 [R220+0xd080], [R8.64+0x100], !P4 ;  /* 0x0d08010008dc3fae */ /* 0x0003e8000e101d4c */
[----:B------:R1:W-:Y:S01]  /*9790*/  @P3 LDGSTS.E.BYPASS.LTC128B.128 [R220+0xe880], [R8.64+0x180], !P6 ;  /* 0x0e88018008dc3fae */ /* 0x0003e2000f101d4c */
[----:B------:R-:W-:Y:S11]  /*97a0*/  LOP3.LUT P3, RZ, R215, 0x8, RZ, 0xc0, !PT ;  /* 0x00000008d7ff7812 */ /* 0x000ff6000786c0ff */
[----:B------:R-:W-:Y:S02]  /*97b0*/  @!UPT UIADD3 URZ, URZ, URZ, URZ ;  /* 0x0000003f3f3ff290 */ /* 0x000fe4000fffe03f */
[----:B------:R1:W-:Y:S04]  /*97c0*/  @P0 LDGSTS.E.BYPASS.LTC128B.128 [R223+0xb080], [R2.64], !P3 ;  /* 0x0b08000002df0fae */ /* 0x0003e8000d901d4c */
[----:B------:R1:W-:Y:S01]  /*97d0*/  @P0 LDGSTS.E.BYPASS.LTC128B.128 [R223+0xc880], [R2.64+0x80], !P1 ;  /* 0x0c88008002df0fae */ /* 0x0003e2000c901d4c */
[----:B------:R-:W-:Y:S03]  /*97e0*/  ISETP.NE.AND P1, PT, R10, RZ, PT ;  /* 0x000000ff0a00720c */ /* 0x000fe60003f25270 */
[----:B------:R1:W-:Y:S04]  /*97f0*/  @P0 LDGSTS.E.BYPASS.LTC128B.128 [R223+0xe080], [R2.64+0x100], !P4 ;  /* 0x0e08010002df0fae */ /* 0x0003e8000e101d4c */
[----:B------:R1:W-:Y:S04]  /*9800*/  @P0 LDGSTS.E.BYPASS.LTC128B.128 [R223+0xf880], [R2.64+0x180], !P6 ;  /* 0x0f88018002df0fae */ /* 0x0003e8000f101d4c */
.L_x_1881:
[----:B------:R-:W-:Y:S05]  /*9810*/  BSYNC B0 ;  /* 0x0000000000007941 */ /* 0x000fea0003800000 */
.L_x_1880:
[----:B------:R-:W0:Y:S01]  /*9820*/  LDGDEPBAR ;  /* 0x00000000000079af */ /* 0x000e220000000000 */
[----:B------:R-:W-:Y:S01]  /*9830*/  IADD3 R38, R38, -0x1, RZ ;  /* 0xffffffff26267810 */ /* 0x000fe20007ffe0ff */
[----:B------:R-:W-:-:S05]  /*9840*/  @P5 BRA `(.L_x_1882) ;  /* 0xffffa2f000005947 */ /* 0x000fca000383ffff */
[----:B------:R-:W2:Y:S04]  /*9850*/  LDL R5, [R1+0x64] ;  /* 0x0000640001057983 */ /* 0x000ea80000100800 */
[----:B------:R3:W5:Y:S01]  /*9860*/  LDL R21, [R1+0x58] ;  /* 0x0000580001157983 */ /* 0x0007620000100800 */
[----:B------:R-:W-:Y:S03]  /*9870*/  WARPSYNC 0xffffffff ;  /* 0xffffffff00007948 */ /* 0x000fe60003800000 */
[----:B------:R-:W-:Y:S01]  /*9880*/  BAR.SYNC.DEFER_BLOCKING 0x0 ;  /* 0x0000000000007b1d */ /* 0x000fe20000010000 */
[----:B--2---:R-:W-:-:S05]  /*9890*/  IADD3 R0, R5, 0x2f, RZ ;  /* 0x0000002f05007810 */ /* 0x004fca0007ffe0ff */
[----:B------:R-:W-:-:S05]  /*98a0*/  IMAD.HI R0, R0, 0x2aaaaaab, RZ ;  /* 0x2aaaaaab00007827 */ /* 0x000fca00078e02ff */
[----:B-1----:R-:W-:-:S04]  /*98b0*/  SHF.R.U32.HI R2, RZ, 0x1f, R0 ;  /* 0x0000001fff027819 */ /* 0x002fc80000011600 */
[----:B------:R-:W-:Y:S02]  /*98c0*/  LEA.HI.SX32 R18, R0, R2, 0x1d ;  /* 0x0000000200127211 */ /* 0x000fe400078feaff */
.L_x_1841:
[----:B---3--:R-:W2:Y:S04]  /*98d0*/  LDL R26, [R1+0x70] ;  /* 0x00007000011a7983 */ /* 0x008ea80000100800 */
[----:B------:R-:W3:Y:S04]  /*98e0*/  LDL.LU R3, [R1+0xc0] ;  /* 0x0000c00001037983 */ /* 0x000ee80000300800 */
[----:B------:R-:W3:Y:S01]  /*98f0*/  S2R R2, SR_TID.X ;  /* 0x0000000000027919 */ /* 0x000ee20000002100 */
[----:B------:R-:W-:-:S05]  /*9900*/  IMAD.MOV.U32 R0, RZ, RZ, c[0x0][0x2c4] ;  /* 0x0000b100ff007624 */ /* 0x000fca00078e00ff */
[----:B------:R-:W-:Y:S01]  /*9910*/  ISETP.NE.AND P3, PT, R0, 0x1, PT ;  /* 0x000000010000780c */ /* 0x000fe20003f65270 */
[----:B------:R-:W-:-:S05]  /*9920*/  IMAD.MOV.U32 R4, RZ, RZ, c[0x0][0x32c] ;  /* 0x0000cb00ff047624 */ /* 0x000fca00078e00ff */
[----:B------:R-:W-:Y:S02]  /*9930*/  ISETP.GE.AND P1, PT, R4, 0x1, PT ;  /* 0x000000010400780c */ /* 0x000fe40003f26270 */
[----:B--2---:R-:W-:Y:S01]  /*9940*/  IADD3 R0, R26, 0x7f, RZ ;  /* 0x0000007f1a007810 */ /* 0x004fe20007ffe0ff */
[----:B---3--:R1:W-:Y:S04]  /*9950*/  STL.64 [R1], R2 ;  /* 0x0000000201007387 */ /* 0x0083e80000100a00 */
[----:B-1----:R-:W-:-:S05]  /*9960*/  @P3 IMAD.HI.U32 R2, R0, c[0x0][0x2c8], RZ ;  /* 0x0000b20000023a27 */ /* 0x002fca00078e00ff */
[----:B------:R-:W-:Y:S01]  /*9970*/  @P3 SHF.R.U32.HI R0, RZ, c[0x0][0x2cc], R2 ;  /* 0x0000b300ff003a19 */ /* 0x000fe20000011602 */
[----:B------:R-:W-:-:S03]  /*9980*/  IMAD.U32 R2, RZ, RZ, UR8 ;  /* 0x00000008ff027e24 */ /* 0x000fc6000f8e00ff */
[----:B------:R-:W-:Y:S02]  /*9990*/  IADD3 R0, R0, 0x1, R5 ;  /* 0x0000000100007810 */ /* 0x000fe40007ffe005 */
[----:B------:R-:W-:-:S03]  /*99a0*/  IADD3 R24, P0, R2, 0x4, RZ ;  /* 0x0000000402187810 */ /* 0x000fc60007f1e0ff */
[----:B-----5:R-:W-:Y:S02]  /*99b0*/  IMAD.IADD R3, R0, 0x1, -R21 ;  /* 0x0000000100037824 */ /* 0x020fe400078e0a15 */
[----:B------:R-:W-:-:S03]  /*99c0*/  IMAD.X R25, RZ, RZ, UR7, P0 ;  /* 0x00000007ff197e24 */ /* 0x000fc600080e06ff */
        /* <DEDUP_REMOVED lines=12> */
.L_x_1885:
[----:B------:R-:W-:-:S13]  /*9a90*/  ISETP.NE.AND P0, PT, R4, 0x1, PT ;  /* 0x000000010400780c */ /* 0x000fda0003f05270 */
[----:B------:R-:W-:-:S05]  /*9aa0*/  @P0 IMAD.HI.U32 R3, R0, c[0x0][0x330], RZ ;  /* 0x0000cc0000030a27 */ /* 0x000fca00078e00ff */
[----:B------:R-:W-:Y:S02]  /*9ab0*/  @P0 SHF.R.U32.HI R0, RZ, c[0x0][0x334], R3 ;  /* 0x0000cd00ff000a19 */ /* 0x000fe40000011603 */
.L_x_1886:
[----:B------:R-:W-:Y:S05]  /*9ac0*/  BSYNC B0 ;  /* 0x0000000000007941 */ /* 0x000fea0003800000 */
.L_x_1884:
[----:B------:R-:W-:-:S05]  /*9ad0*/  IMAD R0, R0, R4, c[0x0][0x32c] ;  /* 0x0000cb0000007624 */ /* 0x000fca00078e0204 */
[----:B------:R-:W-:-:S04]  /*9ae0*/  IMNMX R2, R2, R0, PT ;  /* 0x0000000002027217 */ /* 0x000fc80003800200 */
.L_x_1883:
[----:B------:R-:W-:Y:S01]  /*9af0*/  IADD3 R3, R2, 0x2f, RZ ;  /* 0x0000002f02037810 */ /* 0x000fe20007ffe0ff */
[----:B------:R-:W-:-:S04]  /*9b00*/  @P3 IMAD.HI.U32 R2, R26, c[0x0][0x2c8], RZ ;  /* 0x0000b2001a023a27 */ /* 0x000fc800078e00ff */
[----:B------:R-:W-:-:S04]  /*9b10*/  IMAD.HI R3, R3, 0x2aaaaaab, RZ ;  /* 0x2aaaaaab03037827 */ /* 0x000fc800078e02ff */
[----:B------:R-:W-:Y:S01]  /*9b20*/  IMAD.MOV.U32 R0, RZ, RZ, R26 ;  /* 0x000000ffff007224 */ /* 0x000fe200078e001a */
[----:B------:R-:W-:Y:S02]  /*9b30*/  @P3 SHF.R.U32.HI R0, RZ, c[0x0][0x2cc], R2 ;  /* 0x0000b300ff003a19 */ /* 0x000fe40000011602 */
[----:B------:R-:W-:Y:S02]  /*9b40*/  SHF.R.U32.HI R8, RZ, 0x1f, R3 ;  /* 0x0000001fff087819 */ /* 0x000fe40000011603 */
        /* <DEDUP_REMOVED lines=14> */
.L_x_1889:
[----:B------:R-:W-:-:S13]  /*9c30*/  ISETP.NE.AND P0, PT, R4, 0x1, PT ;  /* 0x000000010400780c */ /* 0x000fda0003f05270 */
[----:B------:R-:W-:-:S05]  /*9c40*/  @P0 IMAD.HI.U32 R3, R0, c[0x0][0x330], RZ ;  /* 0x0000cc0000030a27 */ /* 0x000fca00078e00ff */
[----:B------:R-:W-:Y:S02]  /*9c50*/  @P0 SHF.R.U32.HI R0, RZ, c[0x0][0x334], R3 ;  /* 0x0000cd00ff000a19 */ /* 0x000fe40000011603 */
.L_x_1890:
[----:B------:R-:W-:Y:S05]  /*9c60*/  BSYNC B0 ;  /* 0x0000000000007941 */ /* 0x000fea0003800000 */
.L_x_1888:
[----:B------:R-:W-:-:S05]  /*9c70*/  IMAD R0, R0, c[0x0][0x32c], RZ ;  /* 0x0000cb0000007a24 */ /* 0x000fca00078e02ff */
[----:B------:R-:W-:-:S05]  /*9c80*/  IMNMX R2, R2, R0, !PT ;  /* 0x0000000002027217 */ /* 0x000fca0007800200 */
.L_x_1887:
[----:B------:R-:W-:Y:S01]  /*9c90*/  IMAD.HI R2, R2, 0x2aaaaaab, RZ ;  /* 0x2aaaaaab02027827 */ /* 0x000fe200078e02ff */
[----:B------:R-:W-:Y:S04]  /*9ca0*/  BSSY B0, `(.L_x_1891) ;  /* 0x0000027000007945 */ /* 0x000fe80003800000 */
[----:B------:R-:W-:-:S04]  /*9cb0*/  SHF.R.U32.HI R7, RZ, 0x1f, R2 ;  /* 0x0000001fff077819 */ /* 0x000fc80000011602 */
[----:B------:R-:W-:Y:S01]  /*9cc0*/  LEA.HI.SX32 R7, R2, R7, 0x1d ;  /* 0x0000000702077211 */ /* 0x000fe200078feaff */
[----:B------:R-:W-:-:S03]  /*9cd0*/  IMAD.MOV.U32 R2, RZ, RZ, RZ ;  /* 0x000000ffff027224 */ /* 0x000fc600078e00ff */
[----:B------:R-:W-:-:S04]  /*9ce0*/  IMNMX R7, RZ, R7, !PT ;  /* 0x00000007ff077217 */ /* 0x000fc80007800200 */
[----:B------:R-:W-:-:S13]  /*9cf0*/  ISETP.GT.AND P0, PT, R8, R7, PT ;  /* 0x000000070800720c */ /* 0x000fda0003f04270 */
[----:B------:R-:W-:Y:S05]  /*9d00*/  @!P0 BRA `(.L_x_1892) ;  /* 0x0000020000008947 */ /* 0x000fea0003800000 */
[----:B------:R-:W2:Y:S02]  /*9d10*/  LDL R0, [R1+0x84] ;  /* 0x0000840001007983 */ /* 0x000ea40000100800 */
[----:B--2---:R-:W-:-:S04]  /*9d20*/  ISETP.NE.AND P0, PT, R0, RZ, PT ;  /* 0x000000ff0000720c */ /* 0x004fc80003f05270 */
[----:B------:R-:W-:-:S04]  /*9d30*/  SEL R0, R0, c[0x0][0x338], P0 ;  /* 0x0000ce0000007a07 */ /* 0x000fc80000000000 */
[----:B------:R-:W-:Y:S02]  /*9d40*/  IABS R4, R0 ;  /* 0x0000000000047213 */ /* 0x000fe40000000000 */
[----:B------:R-:W-:Y:S02]  /*9d50*/  IADD3 R9, R0, -0x1, R8 ;  /* 0xffffffff00097810 */ /* 0x000fe40007ffe008 */
[----:B------:R-:W1:Y:S03]  /*9d60*/  I2F.RP R2, R4 ;  /* 0x0000000400027306 */ /* 0x000e660000209400 */
[----:B------:R-:W-:-:S05]  /*9d70*/  IMAD.IADD R9, R9, 0x1, -R7 ;  /* 0x0000000109097824 */ /* 0x000fca00078e0a07 */
[----:B------:R-:W-:Y:S02]  /*9d80*/  IABS R13, R9 ;  /* 0x00000009000d7213 */ /* 0x000fe40000000000 */
[----:B------:R-:W-:-:S04]  /*9d90*/  LOP3.LUT R9, R9, R0, RZ, 0x3c, !PT ;  /* 0x0000000009097212 */ /* 0x000fc800078e3cff */
[----:B------:R-:W-:Y:S01]  /*9da0*/  ISETP.GE.AND P1, PT, R9, RZ, PT ;  /* 0x000000ff0900720c */ /* 0x000fe20003f26270 */
        /* <DEDUP_REMOVED lines=22> */
.L_x_1892:
[----:B------:R-:W-:Y:S05]  /*9f10*/  BSYNC B0 ;  /* 0x0000000000007941 */ /* 0x000fea0003800000 */
.L_x_1891:
[----:B------:R-:W2:Y:S01]  /*9f20*/  LDL R3, [R1+0xac] ;  /* 0x0000ac0001037983 */ /* 0x000ea20000100800 */
[----:B------:R-:W-:Y:S01]  /*9f30*/  PRMT R0, RZ, 0x7610, R0 ;  /* 0x00007610ff007816 */ /* 0x000fe20000000000 */
[----:B------:R-:W-:Y:S01]  /*9f40*/  IMAD.MOV.U32 R17, RZ, RZ, RZ ;  /* 0x000000ffff117224 */ /* 0x000fe200078e00ff */
[----:B------:R-:W-:Y:S01]  /*9f50*/  MOV R19, RZ ;  /* 0x000000ff00137202 */ /* 0x000fe20000000f00 */
        /* <DEDUP_REMOVED lines=64> */
[----:B--2---:R-:W-:-:S04]  /*a360*/  IMAD R235, R3, R2, R7 ;  /* 0x0000000203eb7224 */ /* 0x004fc800078e0207 */
[----:B------:R-:W-:-:S05]  /*a370*/  IMAD.IADD R2, R235, 0x1, R2 ;  /* 0x00000001eb027824 */ /* 0x000fca00078e0202 */
[----:B------:R-:W-:-:S04]  /*a380*/  IMNMX R27, R8, R2, PT ;  /* 0x00000002081b7217 */ /* 0x000fc80003800200 */
[----:B------:R-:W-:Y:S01]  /*a390*/  ISETP.GT.AND P0, PT, R27, R235, PT ;  /* 0x000000eb1b00720c */ /* 0x000fe20003f04270 */
[----:B------:R1:W-:-:S12]  /*a3a0*/  STL [R1+0x74], R27 ;  /* 0x0000741b01007387 */ /* 0x0003d80000100800 */
[----:B------:R-:W-:Y:S05]  /*a3b0*/  @!P0 BRA `(.L_x_1893) ;  /* 0x0000f7d000008947 */ /* 0x000fea0003800000 */
[----:B------:R-:W2:Y:S01]  /*a3c0*/  LDL R0, [R1+0x4c] ;  /* 0x00004c0001007983 */ /* 0x000ea20000100800 */
[----:B------:R-:W-:Y:S01]  /*a3d0*/  ISETP.NE.U32.AND P0, PT, RZ, c[0x0][0x340], PT ;  /* 0x0000d000ff007a0c */ /* 0x000fe20003f05070 */
[----:B------:R-:W-:Y:S02]  /*a3e0*/  ULDC.64 UR4, c[0x0][0x18] ;  /* 0x0000060000047ab9 */ /* 0x000fe40000000a00 */
[----:B------:R-:W3:Y:S01]  /*a3f0*/  LDL R18, [R1+0x50] ;  /* 0x0000500001127983 */ /* 0x000ee20000100800 */
[----:B------:R-:W-:-:S13]  /*a400*/  ISETP.NE.AND.EX P0, PT, RZ, c[0x0][0x344], PT, P0 ;  /* 0x0000d100ff007a0c */ /* 0x000fda0003f05300 */
[----:B------:R-:W-:-:S04]  /*a410*/  @P0 IMAD.MOV.U32 R2, RZ, RZ, 0x4 ;  /* 0x00000004ff020424 */ /* 0x000fc800078e00ff */
[----:B------:R-:W-:-:S05]  /*a420*/  @P0 IMAD.WIDE R2, R239, R2, c[0x0][0x340] ;  /* 0x0000d000ef020625 */ /* 0x000fca00078e0202 */
[----:B------:R2:W4:Y:S04]  /*a430*/  @P0 LDG.E R16, [R2.64] ;  /* 0x0000000c02100981 */ /* 0x000528000c1e1900 */
[----:B------:R-:W5:Y:S01]  /*a440*/  S2R R4, SR_TID.X ;  /* 0x0000000000047919 */ /* 0x000f620000002100 */
[----:B------:R-:W-:Y:S02]  /*a450*/  ISETP.NE.U32.AND P1, PT, RZ, c[0x0][0x348], PT ;  /* 0x0000d200ff007a0c */ /* 0x000fe40003f25070 */
[----:B------:R-:W-:Y:S02]  /*a460*/  SHF.R.S32.HI R15, RZ, 0x1f, R239 ;  /* 0x0000001fff0f7819 */ /* 0x000fe400000114ef */
[----:B-----5:R-:W-:-:S04]  /*a470*/  SHF.R.S32.HI R9, RZ, 0x1f, R4 ;  /* 0x0000001fff097819 */ /* 0x020fc80000011404 */
[----:B------:R-:W-:-:S04]  /*a480*/  LEA.HI R9, R9, R4, RZ, 0x3 ;  /* 0x0000000409097211 */ /* 0x000fc800078f18ff */
[----:B------:R-:W-:-:S05]  /*a490*/  LOP3.LUT R9, R9, 0xfffffff8, RZ, 0xc0, !PT ;  /* 0xfffffff809097812 */ /* 0x000fca00078ec0ff */
[----:B------:R-:W-:Y:S01]  /*a4a0*/  IMAD.IADD R9, R4, 0x1, -R9 ;  /* 0x0000000104097824 */ /* 0x000fe200078e0a09 */
[----:B------:R-:W-:Y:S02]  /*a4b0*/  ISETP.NE.AND.EX P1, PT, RZ, c[0x0][0x34c], PT, P1 ;  /* 0x0000d300ff007a0c */ /* 0x000fe40003f25310 */
[----:B------:R-:W-:Y:S02]  /*a4c0*/  ISETP.GE.AND P4, PT, R144, c[0x0][0x1d4], PT ;  /* 0x0000750090007a0c */ /* 0x000fe40003f86270 */
[----:B------:R-:W-:Y:S02]  /*a4d0*/  SEL R8, R15, RZ, !P1 ;  /* 0x000000ff0f087207 */ /* 0x000fe40004800000 */
[----:B------:R-:W-:Y:S02]  /*a4e0*/  SEL R7, R239, RZ, !P1 ;  /* 0x000000ffef077207 */ /* 0x000fe40004800000 */
[----:B------:R-:W-:Y:S01]  /*a4f0*/  ISETP.GE.AND P2, PT, R140, c[0x0][0x1d4], PT ;  /* 0x000075008c007a0c */ /* 0x000fe20003f46270 */
[----:B------:R-:W-:Y:S01]  /*a500*/  IMAD R8, R8, c[0x0][0x1c0], RZ ;  /* 0x0000700008087a24 */ /* 0x000fe200078e02ff */
[----:B------:R-:W-:-:S05]  /*a510*/  LOP3.LUT R215, R215, 0xfffffbff, RZ, 0xc0, !PT ;  /* 0xfffffbffd7d77812 */ /* 0x000fca00078ec0ff */
[----:B------:R-:W-:-:S04]  /*a520*/  @P4 LOP3.LUT R215, R215, 0x400, RZ, 0xfc, !PT ;  /* 0x00000400d7d74812 */ /* 0x000fc800078efcff */
[----:B------:R-:W-:-:S04]  /*a530*/  LOP3.LUT R215, R215, 0xfffff7ff, RZ, 0xc0, !PT ;  /* 0xfffff7ffd7d77812 */ /* 0x000fc800078ec0ff */
[----:B------:R-:W-:Y:S02]  /*a540*/  @P2 LOP3.LUT R215, R215, 0x800, RZ, 0xfc, !PT ;  /* 0x00000800d7d72812 */ /* 0x000fe400078efcff */
[----:B------:R-:W-:Y:S02]  /*a550*/  ISETP.GE.AND P1, PT, R234, c[0x0][0x1d4], PT ;  /* 0x00007500ea007a0c */ /* 0x000fe40003f26270 */
[----:B------:R-:W-:Y:S01]  /*a560*/  LOP3.LUT R215, R215, 0xfffffdff, RZ, 0xc0, !PT ;  /* 0xfffffdffd7d77812 */ /* 0x000fe200078ec0ff */
[----:B------:R-:W-:Y:S01]  /*a570*/  UIADD3 UR4, UP0, UR4, 0x10080, URZ ;  /* 0x0001008004047890 */ /* 0x000fe2000ff1e03f */
[----:B------:R-:W-:Y:S02]  /*a580*/  SEL R14, RZ, 0x1, P2 ;  /* 0x00000001ff0e7807 */ /* 0x000fe40001000000 */
[----:B------:R-:W-:Y:S01]  /*a590*/  ISETP.NE.U32.AND P2, PT, RZ, c[0x0][0x350], PT ;  /* 0x0000d400ff007a0c */ /* 0x000fe20003f45070 */
[----:B------:R-:W-:Y:S01]  /*a5a0*/  UIADD3.X UR5, URZ, UR5, URZ, UP0, !UPT ;  /* 0x000000053f057290 */ /* 0x000fe200087fe43f */
[C---:B------:R-:W-:Y:S01]  /*a5b0*/  IMAD.WIDE.U32 R12, R243.reuse, c[0x0][0x210], RZ ;  /* 0x00008400f30c7a25 */ /* 0x040fe200078e00ff */
[----:B------:R1:W-:Y:S03]  /*a5c0*/  STL [R1+0x10], R21 ;  /* 0x0000101501007387 */ /* 0x0003e60000100800 */
[----:B------:R-:W-:Y:S01]  /*a5d0*/  IMAD R13, R243, c[0x0][0x214], R13 ;  /* 0x00008500f30d7a24 */ /* 0x000fe200078e020d */
[----:B------:R-:W-:Y:S01]  /*a5e0*/  SHF.R.S32.HI R19, RZ, 0x1f, R231 ;  /* 0x0000001fff137819 */ /* 0x000fe200000114e7 */
[----:B------:R-:W-:Y:S01]  /*a5f0*/  IMAD.U32 R22, RZ, RZ, UR8 ;  /* 0x00000008ff167e24 */ /* 0x000fe2000f8e00ff */
[----:B------:R-:W-:-:S02]  /*a600*/  ISETP.GE.AND P5, PT, R140, c[0x0][0x198], PT ;  /* 0x000066008c007a0c */ /* 0x000fc40003fa6270 */
[----:B------:R-:W-:Y:S02]  /*a610*/  IADD3 R124, R27, -0x1, RZ ;  /* 0xffffffff1b7c7810 */ /* 0x000fe40007ffe0ff */
[----:B--2---:R-:W-:-:S05]  /*a620*/  SHF.R.S32.HI R2, RZ, 0x1f, R0 ;  /* 0x0000001fff027819 */ /* 0x004fca0000011400 */
[----:B------:R-:W-:-:S04]  /*a630*/  IMAD R2, R2, c[0x0][0x178], RZ ;  /* 0x00005e0002027a24 */ /* 0x000fc800078e02ff */
[C---:B------:R-:W-:Y:S02]  /*a640*/  IMAD R4, R0.reuse, c[0x0][0x17c], R2 ;  /* 0x00005f0000047a24 */ /* 0x040fe400078e0202 */
[----:B------:R-:W-:-:S04]  /*a650*/  IMAD.WIDE.U32 R2, R0, c[0x0][0x178], RZ ;  /* 0x00005e0000027a25 */ /* 0x000fc800078e00ff */
[----:B------:R-:W-:Y:S02]  /*a660*/  IMAD R0, R9, 0x20, R231 ;  /* 0x0000002009007824 */ /* 0x000fe400078e02e7 */
[----:B------:R-:W-:Y:S02]  /*a670*/  IMAD.IADD R3, R3, 0x1, R4 ;  /* 0x0000000103037824 */ /* 0x000fe400078e0204 */
[----:B------:R-:W-:Y:S02]  /*a680*/  IMAD.IADD R4, R26, 0x1, R0 ;  /* 0x000000011a047824 */ /* 0x000fe400078e0200 */
[----:B------:R-:W-:-:S04]  /*a690*/  IMAD.WIDE.U32 R2, R243, c[0x0][0x1b8], R2 ;  /* 0x00006e00f3027a25 */ /* 0x000fc800078e0002 */
[----:B------:R-:W-:-:S04]  /*a6a0*/  @P3 IMAD.HI.U32 R9, R4, c[0x0][0x2c8], RZ ;  /* 0x0000b20004093a27 */ /* 0x000fc800078e00ff */
[----:B------:R-:W-:Y:S01]  /*a6b0*/  IMAD.MOV.U32 R0, RZ, RZ, R4 ;  /* 0x000000ffff007224 */ /* 0x000fe200078e0004 */
[----:B------:R-:W-:Y:S01]  /*a6c0*/  @P3 SHF.R.U32.HI R0, RZ, c[0x0][0x2cc], R9 ;  /* 0x0000b300ff003a19 */ /* 0x000fe20000011609 */
[----:B------:R-:W-:Y:S02]  /*a6d0*/  IMAD R3, R243, c[0x0][0x1bc], R3 ;  /* 0x00006f00f3037a24 */ /* 0x000fe400078e0203 */
[C---:B------:R-:W-:Y:S01]  /*a6e0*/  IMAD R9, R7.reuse, c[0x0][0x1c4], R8 ;  /* 0x0000710007097a24 */ /* 0x040fe200078e0208 */
[----:B------:R-:W-:Y:S01]  /*a6f0*/  SHF.R.S32.HI R8, RZ, 0x1f, R0 ;  /* 0x0000001fff087819 */ /* 0x000fe20000011400 */
[----:B------:R-:W-:Y:S01]  /*a700*/  IMAD.WIDE.U32 R2, R7, c[0x0][0x1c0], R2 ;  /* 0x0000700007027a25 */ /* 0x000fe200078e0002 */
[----:B------:R-:W-:-:S03]  /*a710*/  ISETP.GE.AND P3, PT, R233, c[0x0][0x1d4], PT ;  /* 0x00007500e9007a0c */ /* 0x000fc60003f66270 */
[----:B------:R-:W-:Y:S01]  /*a720*/  IMAD.MOV R7, RZ, RZ, -R0 ;  /* 0x000000ffff077224 */ /* 0x000fe200078e0a00 */
[----:B------:R-:W-:Y:S01]  /*a730*/  IADD3 R3, R3, R9, RZ ;  /* 0x0000000903037210 */ /* 0x000fe20007ffe0ff */
[----:B------:R-:W-:Y:S02]  /*a740*/  IMAD R8, R8, c[0x0][0x1b0], RZ ;  /* 0x00006c0008087a24 */ /* 0x000fe400078e02ff */
[----:B------:R-:W-:Y:S02]  /*a750*/  IMAD R4, R7, c[0x0][0x2c4], R4 ;  /* 0x0000b10007047a24 */ /* 0x000fe400078e0204 */
[C---:B------:R-:W-:Y:S02]  /*a760*/  IMAD R10, R0.reuse, c[0x0][0x1b4], R8 ;  /* 0x00006d00000a7a24 */ /* 0x040fe400078e0208 */
[----:B------:R-:W-:Y:S01]  /*a770*/  IMAD.WIDE.U32 R2, R0, c[0x0][0x1b0], R2 ;  /* 0x00006c0000027a25 */ /* 0x000fe200078e0002 */
[----:B------:R-:W-:Y:S02]  /*a780*/  SEL R0, RZ, 0xffffffff, P4 ;  /* 0xffffffffff007807 */ /* 0x000fe40002000000 */
[----:B------:R-:W-:Y:S01]  /*a790*/  SHF.R.S32.HI R7, RZ, 0x1f, R4 ;  /* 0x0000001fff077819 */ /* 0x000fe20000011404 */
[----:B------:R-:W-:Y:S01]  /*a7a0*/  IMAD.IADD R3, R3, 0x1, R10 ;  /* 0x0000000103037824 */ /* 0x000fe200078e020a */
[----:B------:R-:W-:Y:S01]  /*a7b0*/  @P3 LOP3.LUT R215, R215, 0x200, RZ, 0xfc, !PT ;  /* 0x00000200d7d73812 */ /* 0x000fe200078efcff */
[----:B------:R-:W-:-:S02]  /*a7c0*/  IMAD.SHL.U32 R17, R0, 0x2, RZ ;  /* 0x0000000200117824 */ /* 0x000fc400078e00ff */
[----:B------:R-:W-:Y:S01]  /*a7d0*/  IMAD R0, R7, c[0x0][0x1a8], RZ ;  /* 0x00006a0007007a24 */ /* 0x000fe200078e02ff */
[----:B------:R-:W-:Y:S01]  /*a7e0*/  LOP3.LUT R215, R215, 0xfffffeff, RZ, 0xc0, !PT ;  /* 0xfffffeffd7d77812 */ /* 0x000fe200078ec0ff */
[----:B------:R-:W-:-:S04]  /*a7f0*/  IMAD.WIDE.U32 R2, R4, c[0x0][0x1a8], R2 ;  /* 0x00006a0004027a25 */ /* 0x000fc800078e0002 */
[----:B------:R-:W-:Y:S01]  /*a800*/  IMAD R0, R4, c[0x0][0x1ac], R0 ;  /* 0x00006b0004007a24 */ /* 0x000fe200078e0200 */
[----:B------:R-:W-:Y:S02]  /*a810*/  @P1 LOP3.LUT R215, R215, 0x100, RZ, 0xfc, !PT ;  /* 0x00000100d7d71812 */ /* 0x000fe400078efcff */
[----:B------:R-:W-:Y:S01]  /*a820*/  SEL R4, RZ, 0x8, P1 ;  /* 0x00000008ff047807 */ /* 0x000fe20000800000 */
[----:B------:R-:W-:Y:S01]  /*a830*/  IMAD.IADD R0, R3, 0x1, R0 ;  /* 0x0000000103007824 */ /* 0x000fe200078e0200 */
[C---:B------:R-:W-:Y:S02]  /*a840*/  LEA R20, P1, R2.reuse, c[0x0][0x160], 0x1 ;  /* 0x0000580002147a11 */ /* 0x040fe400078208ff */
[----:B------:R-:W-:Y:S02]  /*a850*/  LOP3.LUT R14, R17, 0x2, R14, 0xe2, !PT ;  /* 0x00000002110e7812 */ /* 0x000fe400078ee20e */
[----:B------:R-:W-:Y:S01]  /*a860*/  LEA.HI.X R17, R2, c[0x0][0x164], R0, 0x1, P1 ;  /* 0x0000590002117a11 */ /* 0x000fe200008f0c00 */
[--C-:B----4-:R-:W-:Y:S01]  /*a870*/  @P0 IMAD.MOV.U32 R2, RZ, RZ, R16.reuse ;  /* 0x000000ffff020224 */ /* 0x110fe200078e0010 */
[----:B------:R-:W-:Y:S01]  /*a880*/  SEL R7, RZ, 0x4, P3 ;  /* 0x00000004ff077807 */ /* 0x000fe20001800000 */
[----:B------:R-:W-:Y:S01]  /*a890*/  @!P0 IMAD.MOV.U32 R2, RZ, RZ, R239 ;  /* 0x000000ffff028224 */ /* 0x000fe200078e00ef */
[----:B------:R-:W-:Y:S01]  /*a8a0*/  @P0 SHF.R.S32.HI R3, RZ, 0x1f, R16 ;  /* 0x0000001fff030819 */ /* 0x000fe20000011410 */
[----:B------:R-:W-:Y:S01]  /*a8b0*/  IMAD.WIDE.U32 R8, R243, c[0x0][0x1e8], RZ ;  /* 0x00007a00f3087a25 */ /* 0x000fe200078e00ff */
[----:B------:R-:W-:-:S02]  /*a8c0*/  ISETP.NE.AND.EX P1, PT, RZ, c[0x0][0x354], PT, P2 ;  /* 0x0000d500ff007a0c */ /* 0x000fc40003f25320 */
[----:B------:R-:W-:Y:S01]  /*a8d0*/  @!P0 MOV R3, R15 ;  /* 0x0000000f00038202 */ /* 0x000fe20000000f00 */
[----:B------:R-:W-:Y:S01]  /*a8e0*/  IMAD.U32 R15, RZ, RZ, UR5 ;  /* 0x00000005ff0f7e24 */ /* 0x000fe2000f8e00ff */
[----:B------:R-:W-:Y:S01]  /*a8f0*/  LOP3.LUT R130, R4, R14, R7, 0xfe, !PT ;  /* 0x0000000e04827212 */ /* 0x000fe200078efe07 */
[----:B------:R-:W-:Y:S01]  /*a900*/  IMAD.U32 R14, RZ, RZ, UR4 ;  /* 0x00000004ff0e7e24 */ /* 0x000fe2000f8e00ff */
[----:B------:R-:W-:Y:S01]  /*a910*/  SEL R3, R3, RZ, !P1 ;  /* 0x000000ff03037207 */ /* 0x000fe20004800000 */
[----:B------:R-:W-:Y:S01]  /*a920*/  IMAD R9, R243, c[0x0][0x1ec], R9 ;  /* 0x00007b00f3097a24 */ /* 0x000fe200078e0209 */
[----:B------:R-:W-:Y:S02]  /*a930*/  SEL R2, R2, RZ, !P1 ;  /* 0x000000ff02027207 */ /* 0x000fe40004800000 */
[----:B------:R1:W-:Y:S01]  /*a940*/  STL.64 [R1+0x8], R14 ;  /* 0x0000080e01007387 */ /* 0x0003e20000100a00 */
[----:B------:R-:W-:Y:S01]  /*a950*/  IMAD R4, R3, c[0x0][0x1f0], RZ ;  /* 0x00007c0003047a24 */ /* 0x000fe200078e02ff */
[----:B---3--:R-:W-:Y:S01]  /*a960*/  IADD3 R0, P0, R231, R18, RZ ;  /* 0x00000012e7007210 */ /* 0x008fe20007f1e0ff */
[----:B------:R-:W-:-:S04]  /*a970*/  IMAD.WIDE.U32 R8, R2, c[0x0][0x1f0], R8 ;  /* 0x00007c0002087a25 */ /* 0x000fc800078e0008 */
[----:B------:R-:W-:Y:S02]  /*a980*/  IMAD R3, R3, c[0x0][0x218], RZ ;  /* 0x0000860003037a24 */ /* 0x000fe400078e02ff */
[----:B------:R-:W-:Y:S01]  /*a990*/  IMAD.WIDE.U32 R12, R2, c[0x0][0x218], R12 ;  /* 0x00008600020c7a25 */ /* 0x000fe200078e000c */
[----:B------:R-:W-:-:S03]  /*a9a0*/  IADD3 R8, P1, R140, R8, RZ ;  /* 0x000000088c087210 */ /* 0x000fc60007f3e0ff */
[----:B------:R-:W-:Y:S01]  /*a9b0*/  IMAD R7, R2, c[0x0][0x1f4], R4 ;  /* 0x00007d0002077a24 */ /* 0x000fe200078e0204 */
[----:B------:R-:W-:Y:S01]  /*a9c0*/  LEA.HI.X.SX32 R4, R18, R19, 0x1, P0 ;  /* 0x0000001312047211 */ /* 0x000fe200000f0eff */
[----:B------:R-:W-:Y:S01]  /*a9d0*/  IMAD R3, R2, c[0x0][0x21c], R3 ;  /* 0x0000870002037a24 */ /* 0x000fe200078e0203 */
[----:B------:R-:W-:Y:S01]  /*a9e0*/  IADD3 R2, P0, R140, R12, RZ ;  /* 0x0000000c8c027210 */ /* 0x000fe20007f1e0ff */
[----:B------:R-:W-:Y:S01]  /*a9f0*/  IMAD.U32 R18, RZ, RZ, UR8 ;  /* 0x00000008ff127e24 */ /* 0x000fe2000f8e00ff */
[C---:B------:R-:W-:Y:S01]  /*aa00*/  IADD3.X R9, R141.reuse, R9, R7, P1, !PT ;  /* 0x000000098d097210 */ /* 0x040fe20000ffe407 */
[C---:B------:R-:W-:Y:S01]  /*aa10*/  IMAD R7, R4.reuse, c[0x0][0x1e0], RZ ;  /* 0x0000780004077a24 */ /* 0x040fe200078e02ff */
[----:B------:R-:W-:Y:S01]  /*aa20*/  IADD3.X R3, R141, R13, R3, P0, !PT ;  /* 0x0000000d8d037210 */ /* 0x000fe200007fe403 */
[----:B------:R-:W-:Y:S01]  /*aa30*/  IMAD R4, R4, c[0x0][0x208], RZ ;  /* 0x0000820004047a24 */ /* 0x000fe200078e02ff */
[----:B------:R-:W-:Y:S01]  /*aa40*/  IADD3 R22, P1, R22, 0x8, RZ ;  /* 0x0000000816167810 */ /* 0x000fe20007f3e0ff */
[----:B------:R-:W-:Y:S01]  /*aa50*/  IMAD R222, R0, c[0x0][0x1e4], R7 ;  /* 0x0000790000de7a24 */ /* 0x000fe200078e0207 */
[----:B------:R-:W-:Y:S01]  /*aa60*/  IADD3 R18, P0, R18, 0x10, RZ ;  /* 0x0000001012127810 */ /* 0x000fe20007f1e0ff */
[----:B------:R-:W-:-:S02]  /*aa70*/  IMAD R4, R0, c[0x0][0x20c], R4 ;  /* 0x0000830000047a24 */ /* 0x000fc400078e0204 */
[----:B------:R-:W-:-:S04]  /*aa80*/  IMAD.WIDE.U32 R224, R0, c[0x0][0x1e0], R8 ;  /* 0x0000780000e07a25 */ /* 0x000fc800078e0008 */
[----:B------:R-:W-:Y:S01]  /*aa90*/  IMAD.WIDE.U32 R226, R0, c[0x0][0x208], R2 ;  /* 0x0000820000e27a25 */ /* 0x000fe200078e0002 */
[----:B------:R-:W-:Y:S02]  /*aaa0*/  ISETP.GE.AND P3, PT, R144, c[0x0][0x198], PT ;  /* 0x0000660090007a0c */ /* 0x000fe40003f66270 */
[----:B------:R-:W-:Y:S01]  /*aab0*/  IADD3.X R19, RZ, UR7, RZ, P0, !PT ;  /* 0x00000007ff137c10 */ /* 0x000fe200087fe4ff */
[----:B------:R-:W-:Y:S01]  /*aac0*/  IMAD.X R23, RZ, RZ, UR7, P1 ;  /* 0x00000007ff177e24 */ /* 0x000fe200088e06ff */
[----:B------:R-:W-:Y:S01]  /*aad0*/  ISETP.GE.AND P2, PT, R233, c[0x0][0x198], PT ;  /* 0x00006600e9007a0c */ /* 0x000fe20003f46270 */
[----:B------:R-:W-:Y:S01]  /*aae0*/  IMAD.IADD R7, R231, 0x1, R26 ;  /* 0x00000001e7077824 */ /* 0x000fe200078e021a */
[----:B------:R-:W-:Y:S01]  /*aaf0*/  ISETP.GE.AND P4, PT, R234, c[0x0][0x198], PT ;  /* 0x00006600ea007a0c */ /* 0x000fe20003f86270 */
[----:B------:R-:W-:Y:S02]  /*ab00*/  IMAD.IADD R222, R225, 0x1, R222 ;  /* 0x00000001e1de7824 */ /* 0x000fe400078e02de */
[----:B------:R-:W-:Y:S01]  /*ab10*/  IMAD.IADD R228, R227, 0x1, R4 ;  /* 0x00000001e3e47824 */ /* 0x000fe200078e0204 */
[----:B------:R-:W-:Y:S07]  /*ab20*/  BRA.DIV ~URZ, `(.L_x_1894) ;  /* 0x000149827f007947 */ /* 0x000fee000b800000 */
[----:B-1----:R1:W2:Y:S02]  /*ab30*/  SHFL.IDX PT, R4, R17, RZ, 0x181f ;  /* 0x00181fff11047589 */ /* 0x0022a400000e0000 */
.L_x_2024:
[----:B------:R-:W-:Y:S05]  /*ab40*/  BRA.DIV ~URZ, `(.L_x_1895) ;  /* 0x000149e27f007947 */ /* 0x000fea000b800000 */
[----:B------:R3:W4:Y:S02]  /*ab50*/  SHFL.IDX PT, R0, R20, RZ, 0x181f ;  /* 0x00181fff14007589 */ /* 0x00072400000e0000 */
.L_x_2025:
[----:B------:R-:W-:Y:S01]  /*ab60*/  IMAD R16, R21, c[0x0][0x2c4], RZ ;  /* 0x0000b10015107a24 */ /* 0x000fe200078e02ff */
[----:B------:R-:W-:Y:S04]  /*ab70*/  BSSY B0, `(.L_x_1896) ;  /* 0x0000015000007945 */ /* 0x000fe80003800000 */
[----:B------:R-:W-:-:S13]  /*ab80*/  ISETP.GE.AND P0, PT, R7, R16, PT ;  /* 0x000000100700720c */ /* 0x000fda0003f06270 */
[----:B------:R-:W-:Y:S05]  /*ab90*/  @P0 BRA `(.L_x_1897) ;  /* 0x0000012000000947 */ /* 0x000fea0003800000 */
[----:B------:R-:W5:Y:S04]  /*aba0*/  LDL R3, [R1+0x78] ;  /* 0x0000780001037983 */ /* 0x000f680000100800 */
[----:B---3--:R-:W3:Y:S04]  /*abb0*/  LDL R2, [R1+0x80] ;  /* 0x0000800001027983 */ /* 0x008ee80000100800 */
[----:B----4-:R-:W4:Y:S01]  /*abc0*/  LDL R10, [R1+0x7c] ;  /* 0x00007c00010a7983 */ /* 0x010f220000100800 */
[----:B------:R-:W-:-:S04]  /*abd0*/  LEA R14, P0, R140, R0, 0x1 ;  /* 0x000000008c0e7211 */ /* 0x000fc800078008ff */
[----:B--2---:R-:W-:Y:S02]  /*abe0*/  LEA.HI.X R15, R140, R4, R141, 0x1, P0 ;  /* 0x000000048c0f7211 */ /* 0x004fe400000f0c8d */
[----:B------:R-:W-:-:S03]  /*abf0*/  LEA R12, P0, R252, R0, 0x1 ;  /* 0x00000000fc0c7211 */ /* 0x000fc600078008ff */
[----:B------:R-:W-:Y:S01]  /*ac00*/  @!PT LDS RZ, [RZ] ;  /* 0x00000000fffff984 */ /* 0x000fe20000000800 */
[----:B------:R-:W-:Y:S01]  /*ac10*/  @!PT LDS RZ, [RZ] ;  /* 0x00000000fffff984 */ /* 0x000fe20000000800 */
[----:B------:R-:W-:Y:S01]  /*ac20*/  @!PT LDS RZ, [RZ] ;  /* 0x00000000fffff984 */ /* 0x000fe20000000800 */
[----:B------:R2:W-:Y:S01]  /*ac30*/  LDGSTS.E.BYPASS.LTC128B.128 [R220+0x10080], [R14.64], !P5 ;  /* 0x100800000edc7fae */ /* 0x0005e2000e901d4c */
[----:B-----5:R-:W-:Y:S02]  /*ac40*/  LEA.HI.X R13, R252, R4, R3, 0x1, P0 ;  /* 0x00000004fc0d7211 */ /* 0x020fe400000f0c03 */
[----:B------:R-:W-:-:S03]  /*ac50*/  LEA R8, P0, R233, R0, 0x1 ;  /* 0x00000000e9087211 */ /* 0x000fc600078008ff */
[----:B------:R2:W-:Y:S01]  /*ac60*/  LDGSTS.E.BYPASS.LTC128B.128 [R220+0x14080], [R12.64], !P3 ;  /* 0x140800000cdc7fae */ /* 0x0005e2000d901d4c */
[----:B---3--:R-:W-:Y:S02]  /*ac70*/  LEA.HI.X R9, R233, R4, R2, 0x1, P0 ;  /* 0x00000004e9097211 */ /* 0x008fe400000f0c02 */
[----:B------:R-:W-:-:S03]  /*ac80*/  LEA R2, P0, R234, R0, 0x1 ;  /* 0x00000000ea027211 */ /* 0x000fc600078008ff */
[----:B------:R2:W-:Y:S01]  /*ac90*/  LDGSTS.E.BYPASS.LTC128B.128 [R220+0x18080], [R8.64], !P2 ;  /* 0x1808000008dc7fae */ /* 0x0005e2000d101d4c */
[----:B----4-:R-:W-:-:S05]  /*aca0*/  LEA.HI.X R3, R234, R4, R10, 0x1, P0 ;  /* 0x00000004ea037211 */ /* 0x010fca00000f0c0a */
[----:B------:R2:W-:Y:S04]  /*acb0*/  LDGSTS.E.BYPASS.LTC128B.128 [R220+0x1c080], [R2.64], !P4 ;  /* 0x1c08000002dc7fae */ /* 0x0005e8000e101d4c */
.L_x_1897:
[----:B------:R-:W-:Y:S05]  /*acc0*/  BSYNC B0 ;  /* 0x0000000000007941 */ /* 0x000fea0003800000 */
.L_x_1896:
[----:B------:R-:W-:Y:S05]  /*acd0*/  BRA.DIV ~URZ, `(.L_x_1898) ;  /* 0x000148d27f007947 */ /* 0x000fea000b800000 */
[----:B--2---:R2:W1:Y:S04]  /*ace0*/  SHFL.IDX PT, R4, R17, 0x1, 0x181f ;  /* 0x00381f0011047f89 */ /* 0x00446800000e0000 */
[----:B----4-:R2:W4:Y:S02]  /*acf0*/  SHFL.IDX PT, R0, R20, 0x1, 0x181f ;  /* 0x00381f0014007f89 */ /* 0x01052400000e0000 */
.L_x_2026:
[----:B------:R-:W-:Y:S01]  /*ad00*/  IADD3 R2, R7, 0x20, RZ ;  /* 0x0000002007027810 */ /* 0x000fe20007ffe0ff */
[----:B------:R-:W-:Y:S03]  /*ad10*/  BSSY B0, `(.L_x_1899) ;  /* 0x0000015000007945 */ /* 0x000fe60003800000 */
[----:B------:R-:W-:-:S13]  /*ad20*/  ISETP.GE.AND P0, PT, R2, R16, PT ;  /* 0x000000100200720c */ /* 0x000fda0003f06270 */
[----:B------:R-:W-:Y:S05]  /*ad30*/  @P0 BRA `(.L_x_1900) ;  /* 0x0000012000000947 */ /* 0x000fea0003800000 */
[----:B------:R-:W5:Y:S04]  /*ad40*/  LDL R8, [R1+0x78] ;  /* 0x0000780001087983 */ /* 0x000f680000100800 */
[----:B--2---:R-:W2:Y:S04]  /*ad50*/  LDL R3, [R1+0x80] ;  /* 0x0000800001037983 */ /* 0x004ea80000100800 */
[----:B---3--:R-:W3:Y:S01]  /*ad60*/  LDL R10, [R1+0x7c] ;  /* 0x00007c00010a7983 */ /* 0x008ee20000100800 */
[----:B----4-:R-:W-:-:S04]  /*ad70*/  LEA R14, P0, R140, R0, 0x1 ;  /* 0x000000008c0e7211 */ /* 0x010fc800078008ff */
[----:B-1----:R-:W-:Y:S02]  /*ad80*/  LEA.HI.X R15, R140, R4, R141, 0x1, P0 ;  /* 0x000000048c0f7211 */ /* 0x002fe400000f0c8d */
        /* <DEDUP_REMOVED lines=8> */
[----:B--2---:R-:W-:Y:S02]  /*ae10*/  LEA.HI.X R9, R233, R4, R3, 0x1, P0 ;  /* 0x00000004e9097211 */ /* 0x004fe400000f0c03 */
[----:B------:R-:W-:-:S03]  /*ae20*/  LEA R2, P0, R234, R0, 0x1 ;  /* 0x00000000ea027211 */ /* 0x000fc600078008ff */
[----:B------:R1:W-:Y:S01]  /*ae30*/  LDGSTS.E.BYPASS.LTC128B.128 [R223+0x19080], [R8.64], !P2 ;  /* 0x1908000008df7fae */ /* 0x0003e2000d101d4c */
[----:B---3--:R-:W-:-:S05]  /*ae40*/  LEA.HI.X R3, R234, R4, R10, 0x1, P0 ;  /* 0x00000004ea037211 */ /* 0x008fca00000f0c0a */
[----:B------:R1:W-:Y:S04]  /*ae50*/  LDGSTS.E.BYPASS.LTC128B.128 [R223+0x1d080], [R2.64], !P4 ;  /* 0x1d08000002df7fae */ /* 0x0003e8000e101d4c */
.L_x_1900:
[----:B------:R-:W-:Y:S05]  /*ae60*/  BSYNC B0 ;  /* 0x0000000000007941 */ /* 0x000fea0003800000 */
.L_x_1899:
[----:B------:R-:W-:Y:S05]  /*ae70*/  BRA.DIV ~URZ, `(.L_x_1901) ;  /* 0x000148227f007947 */ /* 0x000fea000b800000 */
[----:B-1----:R1:W2:Y:S02]  /*ae80*/  SHFL.IDX PT, R4, R17, 0x2, 0x181f ;  /* 0x00581f0011047f89 */ /* 0x0022a400000e0000 */
.L_x_2027:
[----:B------:R-:W-:Y:S05]  /*ae90*/  BRA.DIV ~URZ, `(.L_x_1902) ;  /* 0x000148827f007947 */ /* 0x000fea000b800000 */
[----:B----4-:R4:W1:Y:S02]  /*aea0*/  SHFL.IDX PT, R0, R20, 0x2, 0x181f ;  /* 0x00581f0014007f89 */ /* 0x01086400000e0000 */
.L_x_2028:
[----:B------:R-:W-:Y:S01]  /*aeb0*/  IADD3 R2, R7, 0x40, RZ ;  /* 0x0000004007027810 */ /* 0x000fe20007ffe0ff */
[----:B------:R-:W-:Y:S03]  /*aec0*/  BSSY B0, `(.L_x_1903) ;  /* 0x0000015000007945 */ /* 0x000fe60003800000 */
[----:B------:R-:W-:-:S13]  /*aed0*/  ISETP.GE.AND P0, PT, R2, R16, PT ;  /* 0x000000100200720c */ /* 0x000fda0003f06270 */
[----:B------:R-:W-:Y:S05]  /*aee0*/  @P0 BRA `(.L_x_1904) ;  /* 0x0000012000000947 */ /* 0x000fea0003800000 */
[----:B------:R-:W5:Y:S04]  /*aef0*/  LDL R8, [R1+0x78] ;  /* 0x0000780001087983 */ /* 0x000f680000100800 */
[----:B---3--:R-:W3:Y:S04]  /*af00*/  LDL R3, [R1+0x80] ;  /* 0x0000800001037983 */ /* 0x008ee80000100800 */
[----:B----4-:R-:W4:Y:S01]  /*af10*/  LDL R10, [R1+0x7c] ;  /* 0x00007c00010a7983 */ /* 0x010f220000100800 */
[----:B-1----:R-:W-:-:S04]  /*af20*/  LEA R14, P0, R140, R0, 0x1 ;  /* 0x000000008c0e7211 */ /* 0x002fc800078008ff */
        /* <DEDUP_REMOVED lines=14> */
.L_x_1904:
[----:B------:R-:W-:Y:S05]  /*b010*/  BSYNC B0 ;  /* 0x0000000000007941 */ /* 0x000fea0003800000 */
.L_x_1903:
[----:B------:R-:W-:Y:S05]  /*b020*/  BRA.DIV ~URZ, `(.L_x_1905) ;  /* 0x000147727f007947 */ /* 0x000fea000b800000 */
[----:B--2---:R2:W3:Y:S04]  /*b030*/  SHFL.IDX PT, R4, R17, 0x3, 0x181f ;  /* 0x00781f0011047f89 */ /* 0x0044e800000e0000 */
[----:B-1----:R2:W1:Y:S02]  /*b040*/  SHFL.IDX PT, R0, R20, 0x3, 0x181f ;  /* 0x00781f0014007f89 */ /* 0x00246400000e0000 */
.L_x_2029:
[----:B------:R-:W-:Y:S01]  /*b050*/  IADD3 R7, R7, 0x60, RZ ;  /* 0x0000006007077810 */ /* 0x000fe20007ffe0ff */
[----:B------:R-:W5:Y:S04]  /*b060*/  LDL R14, [R1+0x74] ;  /* 0x00007400010e7983 */ /* 0x000f680000100800 */
[----:B--2---:R-:W2:Y:S01]  /*b070*/  LDL R2, [R1+0x78] ;  /* 0x0000780001027983 */ /* 0x004ea20000100800 */
[----:B------:R-:W-:-:S03]  /*b080*/  ISETP.GE.AND P0, PT, R7, R16, PT ;  /* 0x000000100700720c */ /* 0x000fc60003f06270 */
[----:B----4-:R-:W4:Y:S04]  /*b090*/  LDL R15, [R1+0x80] ;  /* 0x00008000010f7983 */ /* 0x010f280000100800 */
[----:B---3--:R-:W3:Y:S01]  /*b0a0*/  LDL R10, [R1+0x7c] ;  /* 0x00007c00010a7983 */ /* 0x008ee20000100800 */
[----:B------:R-:W-:Y:S01]  /*b0b0*/  IMAD.MOV.U32 R104, RZ, RZ, 0x30 ;  /* 0x00000030ff687424 */ /* 0x000fe200078e00ff */
[----:B------:R-:W-:Y:S01]  /*b0c0*/  SHF.R.S32.HI R133, RZ, 0x1f, R124 ;  /* 0x0000001fff857819 */ /* 0x000fe2000001147c */
[----:B------:R-:W-:Y:S01]  /*b0d0*/  ULDC.64 UR4, c[0x0][0x40] ;  /* 0x0000100000047ab9 */ /* 0x000fe20000000a00 */
[----:B------:R-:W3:Y:S02]  /*b0e0*/  LDL R7, [R1+0x64] ;  /* 0x0000640001077983 */ /* 0x000ee40000100800 */
[----:B-1----:R-:W-:-:S04]  /*b0f0*/  @!P0 LEA R12, P1, R140, R0, 0x1 ;  /* 0x000000008c0c8211 */ /* 0x002fc800078208ff */
[----:B------:R-:W-:Y:S02]  /*b100*/  @!P0 LEA.HI.X R13, R140, R4, R141, 0x1, P1 ;  /* 0x000000048c0d8211 */ /* 0x000fe400008f0c8d */
[----:B------:R-:W-:Y:S01]  /*b110*/  @!P0 LEA R8, P1, R252, R0, 0x1 ;  /* 0x00000000fc088211 */ /* 0x000fe200078208ff */
[----:B------:R-:W-:Y:S02]  /*b120*/  UIADD3 UR4, UP0, UR4, 0x160, URZ ;  /* 0x0000016004047890 */ /* 0x000fe4000ff1e03f */
[----:B------:R-:W-:Y:S01]  /*b130*/  @!PT LDS RZ, [RZ] ;  /* 0x00000000fffff984 */ /* 0x000fe20000000800 */
[----:B------:R-:W-:Y:S01]  /*b140*/  @!PT LDS RZ, [RZ] ;  /* 0x00000000fffff984 */ /* 0x000fe20000000800 */
[----:B------:R-:W-:Y:S01]  /*b150*/  @!PT LDS RZ, [RZ] ;  /* 0x00000000fffff984 */ /* 0x000fe20000000800 */
[----:B------:R1:W-:Y:S02]  /*b160*/  @!P0 LDGSTS.E.BYPASS.LTC128B.128 [R223+0x13080], [R12.64], !P5 ;  /* 0x130800000cdf8fae */ /* 0x0003e4000e901d4c */
[----:B------:R-:W-:Y:S01]  /*b170*/  UIADD3.X UR5, URZ, UR5, URZ, UP0, !UPT ;  /* 0x000000053f057290 */ /* 0x000fe200087fe43f */
[C---:B------:R-:W-:Y:S02]  /*b180*/  LOP3.LUT P5, RZ, R215.reuse, 0x200, RZ, 0xc0, !PT ;  /* 0x00000200d7ff7812 */ /* 0x040fe400078ac0ff */
[----:B------:R-:W-:Y:S01]  /*b190*/  LOP3.LUT P6, RZ, R215, 0x100, RZ, 0xc0, !PT ;  /* 0x00000100d7ff7812 */ /* 0x000fe200078cc0ff */
[----:B------:R1:W-:Y:S04]  /*b1a0*/  STL.64 [R1+0x28], R18 ;  /* 0x0000281201007387 */ /* 0x0003e80000100a00 */
[----:B------:R1:W-:Y:S04]  /*b1b0*/  STL.64 [R1+0x30], R174 ;  /* 0x000030ae01007387 */ /* 0x0003e80000100a00 */
[----:B------:R1:W-:Y:S04]  /*b1c0*/  STL.64 [R1+0x38], R24 ;  /* 0x0000381801007387 */ /* 0x0003e80000100a00 */
[----:B------:R1:W-:Y:S01]  /*b1d0*/  STL.64 [R1+0x40], R22 ;  /* 0x0000401601007387 */ /* 0x0003e20000100a00 */
[----:B------:R-:W-:-:S02]  /*b1e0*/  IADD3 R203, R146, 0x20, RZ ;  /* 0x0000002092cb7810 */ /* 0x000fc40007ffe0ff */
[----:B------:R-:W-:Y:S01]  /*b1f0*/  MOV R134, 0xb670 ;  /* 0x0000b67000867802 */ /* 0x000fe20000000f00 */
[----:B-----5:R-:W-:Y:S01]  /*b200*/  IMAD R104, R14, -0x30, R104 ;  /* 0xffffffd00e687824 */ /* 0x020fe200078e0268 */
[----:B--2---:R-:W-:Y:S02]  /*b210*/  @!P0 LEA.HI.X R9, R252, R4, R2, 0x1, P1 ;  /* 0x00000004fc098211 */ /* 0x004fe400008f0c02 */
[----:B------:R-:W-:-:S03]  /*b220*/  @!P0 LEA R2, P1, R233, R0, 0x1 ;  /* 0x00000000e9028211 */ /* 0x000fc600078208ff */
[----:B------:R2:W-:Y:S01]  /*b230*/  @!P0 LDGSTS.E.BYPASS.LTC128B.128 [R223+0x17080], [R8.64], !P3 ;  /* 0x1708000008df8fae */ /* 0x0005e2000d901d4c */
[----:B----4-:R-:W-:Y:S01]  /*b240*/  @!P0 LEA.HI.X R3, R233, R4, R15, 0x1, P1 ;  /* 0x00000004e9038211 */ /* 0x010fe200008f0c0f */
[----:B---3--:R-:W-:Y:S01]  /*b250*/  IMAD.IADD R7, R104, 0x1, R7 ;  /* 0x0000000168077824 */ /* 0x008fe200078e0207 */
[----:B-1----:R-:W-:-:S03]  /*b260*/  @!P0 LEA R12, P1, R234, R0, 0x1 ;  /* 0x00000000ea0c8211 */ /* 0x002fc600078208ff */
[----:B------:R1:W-:Y:S01]  /*b270*/  @!P0 LDGSTS.E.BYPASS.LTC128B.128 [R223+0x1b080], [R2.64], !P2 ;  /* 0x1b08000002df8fae */ /* 0x0003e2000d101d4c */
[----:B------:R-:W-:Y:S02]  /*b280*/  IMNMX R7, R7, 0x30, PT ;  /* 0x0000003007077817 */ /* 0x000fe40003800200 */
[----:B------:R-:W-:-:S03]  /*b290*/  @!P0 LEA.HI.X R13, R234, R4, R10, 0x1, P1 ;  /* 0x00000004ea0d8211 */ /* 0x000fc600008f0c0a */
[----:B------:R-:W-:Y:S01]  /*b2a0*/  IMAD.IADD R7, R7, 0x1, -R231 ;  /* 0x0000000107077824 */ /* 0x000fe200078e0ae7 */
[----:B------:R-:W3:Y:S04]  /*b2b0*/  S2R R10, SR_TID.X ;  /* 0x00000000000a7919 */ /* 0x000ee80000002100 */
[----:B------:R-:W-:Y:S01]  /*b2c0*/  ISETP.GE.AND P1, PT, R7, 0x1, PT ;  /* 0x000000010700780c */ /* 0x000fe20003f26270 */
[----:B------:R4:W-:Y:S01]  /*b2d0*/  @!P0 LDGSTS.E.BYPASS.LTC128B.128 [R223+0x1f080], [R12.64], !P4 ;  /* 0x1f0800000cdf8fae */ /* 0x0009e2000e101d4c */
[----:B--2---:R-:W-:-:S03]  /*b2e0*/  IMAD.WIDE.U32 R8, R124, c[0x0][0x1e0], RZ ;  /* 0x000078007c087a25 */ /* 0x004fc600078e00ff */
[----:B------:R-:W0:Y:S01]  /*b2f0*/  LDGDEPBAR ;  /* 0x00000000000079af */ /* 0x000e220000000000 */
[----:B-1----:R-:W-:-:S04]  /*b300*/  IMAD R2, R133, c[0x0][0x1e0], RZ ;  /* 0x0000780085027a24 */ /* 0x002fc800078e02ff */
[----:B------:R-:W-:Y:S01]  /*b310*/  IMAD R0, R124, c[0x0][0x1e4], R2 ;  /* 0x000079007c007a24 */ /* 0x000fe200078e0202 */
[----:B------:R-:W-:Y:S01]  /*b320*/  ISETP.GE.AND P0, PT, R7, 0x21, PT ;  /* 0x000000210700780c */ /* 0x000fe20003f06270 */
[----:B------:R-:W-:Y:S02]  /*b330*/  IMAD.MOV.U32 R2, RZ, RZ, R224 ;  /* 0x000000ffff027224 */ /* 0x000fe400078e00e0 */
[----:B------:R-:W-:Y:S02]  /*b340*/  IMAD.MOV.U32 R3, RZ, RZ, R222 ;  /* 0x000000ffff037224 */ /* 0x000fe400078e00de */
[----:B------:R-:W-:Y:S02]  /*b350*/  IMAD.IADD R0, R9, 0x1, R0 ;  /* 0x0000000109007824 */ /* 0x000fe400078e0200 */
[----:B------:R-:W-:Y:S02]  /*b360*/  IMAD.U32 R14, RZ, RZ, UR4 ;  /* 0x00000004ff0e7e24 */ /* 0x000fe4000f8e00ff */
[----:B------:R-:W-:Y:S01]  /*b370*/  IMAD.U32 R15, RZ, RZ, UR5 ;  /* 0x00000005ff0f7e24 */ /* 0x000fe2000f8e00ff */
[----:B------:R-:W-:Y:S01]  /*b380*/  WARPSYNC 0xffffffff ;  /* 0xffffffff00007948 */ /* 0x000fe20003800000 */
[----:B------:R-:W-:-:S04]  /*b390*/  IMAD.WIDE.U32 R2, R8, 0x30, R2 ;  /* 0x0000003008027825 */ /* 0x000fc800078e0002 */
[----:B------:R-:W-:Y:S02]  /*b3a0*/  IMAD R0, R0, 0x30, RZ ;  /* 0x0000003000007824 */ /* 0x000fe400078e02ff */
[----:B------:R-:W-:Y:S01]  /*b3b0*/  IMAD.MOV.U32 R4, RZ, RZ, 0x20 ;  /* 0x00000020ff047424 */ /* 0x000fe200078e00ff */
[----:B------:R-:W-:Y:S01]  /*b3c0*/  @P1 LEA R8, P2, R2, c[0x0][0x1c8], 0x1 ;  /* 0x0000720002081a11 */ /* 0x000fe200078408ff */
[----:B------:R-:W-:Y:S02]  /*b3d0*/  IMAD.IADD R0, R3, 0x1, R0 ;  /* 0x0000000103007824 */ /* 0x000fe400078e0200 */
[----:B------:R-:W-:Y:S01]  /*b3e0*/  IMAD.WIDE.U32 R16, R4, c[0x0][0x1e0], RZ ;  /* 0x0000780004107a25 */ /* 0x000fe200078e00ff */
[C---:B------:R-:W-:Y:S02]  /*b3f0*/  LOP3.LUT P4, RZ, R215.reuse, 0x800, RZ, 0xc0, !PT ;  /* 0x00000800d7ff7812 */ /* 0x040fe4000788c0ff */
[----:B------:R-:W-:Y:S01]  /*b400*/  @P1 LEA.HI.X R9, R2, c[0x0][0x1cc], R0, 0x1, P2 ;  /* 0x0000730002091a11 */ /* 0x000fe200010f0c00 */
[----:B------:R-:W-:Y:S01]  /*b410*/  BAR.SYNC.DEFER_BLOCKING 0x0 ;  /* 0x0000000000007b1d */ /* 0x000fe20000010000 */
[----:B------:R-:W-:-:S02]  /*b420*/  LOP3.LUT P3, RZ, R215, 0x400, RZ, 0xc0, !PT ;  /* 0x00000400d7ff7812 */ /* 0x000fc4000786c0ff */
[----:B------:R-:W-:Y:S01]  /*b430*/  @P0 IADD3 R3, P2, R2, R16, RZ ;  /* 0x0000001002030210 */ /* 0x000fe20007f5e0ff */
[----:B------:R-:W-:Y:S01]  /*b440*/  IMAD R2, R4, c[0x0][0x1e4], RZ ;  /* 0x0000790004027a24 */ /* 0x000fe200078e02ff */
[----:B---3--:R-:W-:-:S04]  /*b450*/  SHF.R.S32.HI R18, RZ, 0x1f, R10 ;  /* 0x0000001fff127819 */ /* 0x008fc8000001140a */
[----:B------:R-:W-:Y:S02]  /*b460*/  @P0 IADD3.X R0, R0, R17, R2, P2, !PT ;  /* 0x0000001100000210 */ /* 0x000fe400017fe402 */
[C---:B------:R-:W-:Y:S02]  /*b470*/  @P0 LEA R2, P2, R3.reuse, c[0x0][0x1c8], 0x1 ;  /* 0x0000720003020a11 */ /* 0x040fe400078408ff */
[----:B------:R-:W-:Y:S02]  /*b480*/  LEA.HI R18, R18, R10, RZ, 0x3 ;  /* 0x0000000a12127211 */ /* 0x000fe400078f18ff */
[----:B------:R-:W-:Y:S02]  /*b490*/  @P0 LEA.HI.X R3, R3, c[0x0][0x1cc], R0, 0x1, P2 ;  /* 0x0000730003030a11 */ /* 0x000fe400010f0c00 */
[----:B------:R-:W-:Y:S01]  /*b4a0*/  LOP3.LUT R18, R18, 0xfffffff8, RZ, 0xc0, !PT ;  /* 0xfffffff812127812 */ /* 0x000fe200078ec0ff */
[----:B----4-:R-:W-:Y:S02]  /*b4b0*/  IMAD.U32 R12, RZ, RZ, UR8 ;  /* 0x00000008ff0c7e24 */ /* 0x010fe4000f8e00ff */
[----:B------:R-:W-:Y:S01]  /*b4c0*/  IMAD.U32 R13, RZ, RZ, UR7 ;  /* 0x00000007ff0d7e24 */ /* 0x000fe2000f8e00ff */
[----:B------:R-:W-:Y:S01]  /*b4d0*/  @!PT LDS RZ, [RZ] ;  /* 0x00000000fffff984 */ /* 0x000fe20000000800 */
[----:B------:R-:W-:Y:S01]  /*b4e0*/  @!PT LDS RZ, [RZ] ;  /* 0x00000000fffff984 */ /* 0x000fe20000000800 */
[----:B------:R-:W-:Y:S01]  /*b4f0*/  @!PT LDS RZ, [RZ] ;  /* 0x00000000fffff984 */ /* 0x000fe20000000800 */
[----:B------:R1:W-:Y:S04]  /*b500*/  @P1 LDGSTS.E.BYPASS.LTC128B.128 [R220+0xa080], [R8.64], !P4 ;  /* 0x0a08000008dc1fae */ /* 0x0003e8000e101d4c */
[----:B------:R1:W-:Y:S04]  /*b510*/  @P1 LDGSTS.E.BYPASS.LTC128B.128 [R220+0xb880], [R8.64+0x80], !P3 ;  /* 0x0b88008008dc1fae */ /* 0x0003e8000d901d4c */
[----:B------:R1:W-:Y:S01]  /*b520*/  @P1 LDGSTS.E.BYPASS.LTC128B.128 [R220+0xd080], [R8.64+0x100], !P5 ;  /* 0x0d08010008dc1fae */ /* 0x0003e2000e901d4c */
[----:B------:R-:W-:-:S03]  /*b530*/  IMAD.IADD R18, R10, 0x1, -R18 ;  /* 0x000000010a127824 */ /* 0x000fc600078e0a12 */
[----:B------:R1:W-:Y:S04]  /*b540*/  @P1 LDGSTS.E.BYPASS.LTC128B.128 [R220+0xe880], [R8.64+0x180], !P6 ;  /* 0x0e88018008dc1fae */ /* 0x0003e8000f101d4c */
[----:B------:R1:W-:Y:S04]  /*b550*/  @P0 LDGSTS.E.BYPASS.LTC128B.128 [R223+0xb080], [R2.64], !P4 ;  /* 0x0b08000002df0fae */ /* 0x0003e8000e101d4c */
[----:B------:R1:W-:Y:S04]  /*b560*/  @P0 LDGSTS.E.BYPASS.LTC128B.128 [R223+0xc880], [R2.64+0x80], !P3 ;  /* 0x0c88008002df0fae */ /* 0x0003e8000d901d4c */
[----:B------:R1:W-:Y:S04]  /*b570*/  @P0 LDGSTS.E.BYPASS.LTC128B.128 [R223+0xe080], [R2.64+0x100], !P5 ;  /* 0x0e08010002df0fae */ /* 0x0003e8000e901d4c */
[----:B------:R1:W-:Y:S01]  /*b580*/  @P0 LDGSTS.E.BYPASS.LTC128B.128 [R223+0xf880], [R2.64+0x180], !P6 ;  /* 0x0f88018002df0fae */ /* 0x0003e2000f101d4c */
[----:B------:R-:W-:-:S03]  /*b590*/  LOP3.LUT P0, RZ, R18, 0x2, RZ, 0xc0, !PT ;  /* 0x0000000212ff7812 */ /* 0x000fc6000780c0ff */
[----:B------:R1:W-:Y:S04]  /*b5a0*/  STL.64 [R1+0x20], R12 ;  /* 0x0000200c01007387 */ /* 0x0003e80000100a00 */
[----:B------:R1:W-:Y:S04]  /*b5b0*/  STL.64 [R1+0x18], R14 ;  /* 0x0000180e01007387 */ /* 0x0003e80000100a00 */
[----:B------:R-:W0:Y:S01]  /*b5c0*/  LDGDEPBAR ;  /* 0x00000000000079af */ /* 0x000e220000000000 */
[----:B------:R-:W-:Y:S01]  /*b5d0*/  ISETP.GT.AND P1, PT, R10, 0x7f, PT ;  /* 0x0000007f0a00780c */ /* 0x000fe20003f24270 */
[----:B------:R-:W-:Y:S01]  /*b5e0*/  IMAD.U32 R0, RZ, RZ, UR8 ;  /* 0x00000008ff007e24 */ /* 0x000fe2000f8e00ff */
[----:B------:R-:W-:-:S02]  /*b5f0*/  @P0 IADD3 R203, R146, -0x20, RZ ;  /* 0xffffffe092cb0810 */ /* 0x000fc40007ffe0ff */
[----:B------:R-:W-:Y:S01]  /*b600*/  LOP3.LUT R215, R215, 0xffffff7f, RZ, 0xc0, !PT ;  /* 0xffffff7fd7d77812 */ /* 0x000fe200078ec0ff */
[----:B------:R-:W-:Y:S01]  /*b610*/  BSSY B2, `(.L_x_1906) ;  /* 0x0000006000027945 */ /* 0x000fe20003800000 */
[----:B------:R-:W-:Y:S02]  /*b620*/  IADD3 R92, R0, 0x18, RZ ;  /* 0x00000018005c7810 */ /* 0x000fe40007ffe0ff */
[C---:B------:R-:W-:Y:S02]  /*b630*/  IADD3 R214, R203.reuse, 0x1000, RZ ;  /* 0x00001000cbd67810 */ /* 0x040fe40007ffe0ff */
[----:B------:R-:W-:-:S03]  /*b640*/  IADD3 R213, R203, 0x800, RZ ;  /* 0x00000800cbd57810 */ /* 0x000fc60007ffe0ff */
[----:B------:R-:W-:Y:S02]  /*b650*/  @P1 LOP3.LUT R215, R215, 0x80, RZ, 0xfc, !PT ;  /* 0x00000080d7d71812 */ /* 0x000fe400078efcff */
[----:B-1----:R-:W-:Y:S05]  /*b660*/  CALL.REL.NOINC `($_ZN7cutlass13device_kernelIN5flash19enable_sm80_to_sm89INS1_16FlashAttnFwdSm80INS1_25CollectiveMainloopFwdSm80ILi8ELi1ELb0EN4cute5tupleIJNS5_1CILi128EEENS7_ILi48EEENS7_ILi256EEEEEELi256ENS_6half_tEfNS_4arch4Sm80ELb0ELb1ELb1ELb1ELb0ELb1ELb1ELb1EEENS1_21CollectiveEpilogueFwdINS6_IJS8_SA_S9_EEENS6_IJNS7_ILi1EEESI_SI_EEESC_SE_Li256ELb1ELb1ELb1ELb0EEENS1_36VarlenDynamicPersistentTileSchedulerILi128ELi48ELi256ELi256ELb1ELb1ELb0ELb1ELb0ELb1EEEEEEEEEvNT_6ParamsE$_ZZN5flash25CollectiveMainloopFwdSm80ILi8ELi1ELb0EN4cute5tupleIJNS1_1CILi128EEENS3_ILi48EEENS3_ILi256EEEEEELi256EN7cutlass6half_tEfNS8_4arch4Sm80ELb0ELb1ELb1ELb1ELb0ELb1ELb1ELb1EE3mmaINS_16FlashAttnFwdSm80ISC_NS_21CollectiveEpilogueFwdINS2_IJS4_S6_S5_EEENS2_IJNS3_ILi1EEESH_SH_EEES9_SB_Li256ELb1ELb1ELb1ELb0EEENS_36VarlenDynamicPersistentTileSchedulerILi128ELi48ELi256ELi256ELb1ELb1ELb0ELb1ELb0ELb1EEEE13SharedStorageENS1_6TensorINS1_11ArrayEngineIfLm128EEENS1_6LayoutINS2_IJNS2_IJNS3_ILi2EEESS_EEESH_NS3_ILi32EEEEEENS2_IJNS2_IJSH_SS_EEENS3_ILi0EEENS3_ILi4EEEEEEEEEENS_7SoftmaxILi2ELi0EEEEEbRKNSC_6ParamsERT0_RT1_iRKNS_16SeqlenInfoQKNewKILb1ELb1EEENS2_IJiiiiEEERT_ENKUlvE_clEv) ;  /* 0x0001540000007944 */ /* 0x002fea0003c00000 */
[----:B------:R-:W-:Y:S05]  /*b670*/  BSYNC B2 ;  /* 0x0000000000027941 */ /* 0x000fea0003800000 */
.L_x_1906:
[----:B------:R-:W2:Y:S01]  /*b680*/  LDL R4, [R1+0x64] ;  /* 0x0000640001047983 */ /* 0x000ea20000100800 */
[----:B------:R-:W-:Y:S01]  /*b690*/  IMAD R0, R133, c[0x0][0x208], RZ ;  /* 0x0000820085007a24 */ /* 0x000fe200078e02ff */
[----:B------:R-:W-:Y:S01]  /*b6a0*/  MOV R3, R228 ;  /* 0x000000e400037202 */ /* 0x000fe20000000f00 */
[----:B-1----:R-:W-:Y:S01]  /*b6b0*/  IMAD.WIDE.U32 R8, R124, c[0x0][0x208], RZ ;  /* 0x000082007c087a25 */ /* 0x002fe200078e00ff */
[----:B------:R-:W1:Y:S01]  /*b6c0*/  S2R R12, SR_TID.X ;  /* 0x00000000000c7919 */ /* 0x000e620000002100 */
[----:B------:R-:W-:-:S04]  /*b6d0*/  DEPBAR.LE SB0, 0x0 ;  /* 0x000080000000791a */ /* 0x000fc80000000000 */
[----:B------:R-:W-:Y:S01]  /*b6e0*/  IMAD R0, R124, c[0x0][0x20c], R0 ;  /* 0x000083007c007a24 */ /* 0x000fe200078e0200 */
[----:B------:R-:W-:Y:S01]  /*b6f0*/  WARPSYNC 0xffffffff ;  /* 0xffffffff00007948 */ /* 0x000fe20003800000 */
[----:B------:R-:W-:Y:S01]  /*b700*/  IMAD.MOV.U32 R2, RZ, RZ, R226 ;  /* 0x000000ffff027224 */ /* 0x000fe200078e00e2 */
[----:B------:R-:W-:Y:S01]  /*b710*/  BAR.SYNC.DEFER_BLOCKING 0x0 ;  /* 0x0000000000007b1d */ /* 0x000fe20000010000 */
[----:B------:R-:W-:Y:S01]  /*b720*/  IMAD.IADD R0, R9, 0x1, R0 ;  /* 0x0000000109007824 */ /* 0x000fe200078e0200 */
[----:B------:R-:W-:Y:S01]  /*b730*/  LOP3.LUT P4, RZ, R130, 0x1, RZ, 0xc0, !PT ;  /* 0x0000000182ff7812 */ /* 0x000fe2000788c0ff */
[----:B------:R-:W-:Y:S01]  /*b740*/  IMAD.WIDE.U32 R8, R8, 0x30, R2 ;  /* 0x0000003008087825 */ /* 0x000fe200078e0002 */
[C---:B------:R-:W-:Y:S02]  /*b750*/  LOP3.LUT P2, RZ, R130.reuse, 0x2, RZ, 0xc0, !PT ;  /* 0x0000000282ff7812 */ /* 0x040fe4000784c0ff */
[----:B------:R-:W-:Y:S01]  /*b760*/  LOP3.LUT P1, RZ, R130, 0x4, RZ, 0xc0, !PT ;  /* 0x0000000482ff7812 */ /* 0x000fe2000782c0ff */
[----:B------:R-:W-:Y:S01]  /*b770*/  IMAD R0, R0, 0x30, RZ ;  /* 0x0000003000007824 */ /* 0x000fe200078e02ff */
[----:B------:R-:W-:Y:S01]  /*b780*/  LEA R2, P0, R8, c[0x0][0x1f8], 0x1 ;  /* 0x00007e0008027a11 */ /* 0x000fe200078008ff */
[----:B------:R3:W5:Y:S02]  /*b790*/  LDL R105, [R1+0x74] ;  /* 0x0000740001697983 */ /* 0x0007640000100800 */
[----:B------:R-:W-:-:S02]  /*b7a0*/  IMAD.IADD R0, R9, 0x1, R0 ;  /* 0x0000000109007824 */ /* 0x000fc400078e0200 */
[----:B------:R3:W5:Y:S01]  /*b7b0*/  LDL R232, [R1+0x10] ;  /* 0x0000100001e87983 */ /* 0x0007620000100800 */
[----:B-1----:R-:W-:Y:S02]  /*b7c0*/  ISETP.GT.AND P5, PT, R12, 0x7f, PT ;  /* 0x0000007f0c00780c */ /* 0x002fe40003fa4270 */
[----:B------:R-:W-:Y:S02]  /*b7d0*/  LEA.HI.X R3, R8, c[0x0][0x1fc], R0, 0x1, P0 ;  /* 0x00007f0008037a11 */ /* 0x000fe400000f0c00 */
[----:B------:R-:W-:-:S04]  /*b7e0*/  SHF.R.S32.HI R10, RZ, 0x1f, R12 ;  /* 0x0000001fff0a7819 */ /* 0x000fc8000001140c */
[----:B------:R-:W-:Y:S01]  /*b7f0*/  LEA.HI R10, R10, R12, RZ, 0x3 ;  /* 0x0000000c0a0a7211 */ /* 0x000fe200078f18ff */
[----:B----4-:R-:W-:Y:S03]  /*b800*/  LDSM.16.M88.4 R20, [R199] ;  /* 0x00000000c714783b */ /* 0x010fe60000000200 */
[----:B------:R-:W-:Y:S01]  /*b810*/  LOP3.LUT R10, R10, 0xfffffff8, RZ, 0xc0, !PT ;  /* 0xfffffff80a0a7812 */ /* 0x000fe200078ec0ff */
[----:B------:R-:W-:Y:S01]  /*b820*/  @!P5 IMAD.MOV.U32 R0, RZ, RZ, c[0x0][0x208] ;  /* 0x00008200ff00d624 */ /* 0x000fe200078e00ff */
[----:B------:R-:W1:Y:S01]  /*b830*/  LDSM.16.M88.4 R28, [R146] ;  /* 0x00000000921c783b */ /* 0x000e620000000200 */
[----:B------:R-:W-:Y:S02]  /*b840*/  @!P5 MOV R7, c[0x0][0x20c] ;  /* 0x000083000007da02 */ /* 0x000fe40000000f00 */
[----:B------:R-:W-:Y:S01]  /*b850*/  IMAD.IADD R10, R12, 0x1, -R10 ;  /* 0x000000010c0a7824 */ /* 0x000fe200078e0a0a */
[----:B-----5:R-:W-:Y:S04]  /*b860*/  LDSM.16.M88.4 R32, [R146+0x800] ;  /* 0x000800009220783b */ /* 0x020fe80000000200 */
[----:B------:R-:W4:Y:S04]  /*b870*/  LDSM.16.M88.4 R52, [R146+0x1000] ;  /* 0x001000009234783b */ /* 0x000f280000000200 */
[----:B------:R-:W-:Y:S04]  /*b880*/  LDSM.16.M88.4 R16, [R200] ;  /* 0x00000000c810783b */ /* 0x000fe80000000200 */
[----:B------:R-:W3:Y:S04]  /*b890*/  LDSM.16.M88.4 R44, [R203] ;  /* 0x00000000cb2c783b */ /* 0x000ee80000000200 */
[----:B------:R-:W-:Y:S04]  /*b8a0*/  LDSM.16.M88.4 R60, [R203+0x800] ;  /* 0x00080000cb3c783b */ /* 0x000fe80000000200 */
[----:B------:R-:W3:Y:S01]  /*b8b0*/  LDSM.16.M88.4 R76, [R203+0x1000] ;  /* 0x00100000cb4c783b */ /* 0x000ee20000000200 */
[C---:B-1----:R-:W-:Y:S08]  /*b8c0*/  HMMA.16816.F32 R36, R20.reuse, R30, RZ ;  /* 0x0000001e1424723c */ /* 0x042ff000000018ff */
[C---:B----4-:R-:W-:Y:S08]  /*b8d0*/  HMMA.16816.F32 R56, R20.reuse, R52, RZ ;  /* 0x000000341438723c */ /* 0x050ff000000018ff */
[C---:B------:R-:W-:Y:S08]  /*b8e0*/  HMMA.16816.F32 R24, R20.reuse, R28, RZ ;  /* 0x0000001c1418723c */ /* 0x040ff000000018ff */
[C---:B------:R-:W-:Y:S08]  /*b8f0*/  HMMA.16816.F32 R40, R20.reuse, R32, RZ ;  /* 0x000000201428723c */ /* 0x040ff000000018ff */
[C---:B------:R-:W-:Y:S08]  /*b900*/  HMMA.16816.F32 R48, R20.reuse, R34, RZ ;  /* 0x000000221430723c */ /* 0x040ff000000018ff */
[----:B------:R-:W-:Y:S08]  /*b910*/  HMMA.16816.F32 R52, R20, R54, RZ ;  /* 0x000000361434723c */ /* 0x000ff000000018ff */
[C---:B---3--:R-:W-:Y:S08]  /*b920*/  HMMA.16816.F32 R36, R16.reuse, R46, R36 ;  /* 0x0000002e1024723c */ /* 0x048ff00000001824 */
[C---:B------:R-:W-:Y:S08]  /*b930*/  HMMA.16816.F32 R56, R16.reuse, R76, R56 ;  /* 0x0000004c1038723c */ /* 0x040ff00000001838 */
[C---:B------:R-:W-:Y:S08]  /*b940*/  HMMA.16816.F32 R24, R16.reuse, R44, R24 ;  /* 0x0000002c1018723c */ /* 0x040ff00000001818 */
[C---:B------:R-:W-:Y:S08]  /*b950*/  HMMA.16816.F32 R40, R16.reuse, R60, R40 ;  /* 0x0000003c1028723c */ /* 0x040ff00000001828 */
[C---:B------:R-:W-:Y:S08]  /*b960*/  HMMA.16816.F32 R48, R16.reuse, R62, R48 ;  /* 0x0000003e1030723c */ /* 0x040ff00000001830 */
[----:B------:R-:W-:Y:S01]  /*b970*/  HMMA.16816.F32 R52, R16, R78, R52 ;  /* 0x0000004e1034723c */ /* 0x000fe20000001834 */
[----:B--2---:R-:W-:-:S04]  /*b980*/  IADD3 R4, R4, R104, -R231 ;  /* 0x0000006804047210 */ /* 0x004fc80007ffe8e7 */
[----:B------:R-:W-:Y:S11]  /*b990*/  ISETP.LT.OR P0, PT, R4, 0x1, !P4 ;  /* 0x000000010400780c */ /* 0x000ff60006701670 */
[----:B------:R-:W-:Y:S02]  /*b9a0*/  @!UPT UIADD3 URZ, URZ, URZ, URZ ;  /* 0x0000003f3f3ff290 */ /* 0x000fe4000fffe03f */
[----:B------:R-:W-:Y:S01]  /*b9b0*/  @!PT LDS RZ, [RZ] ;  /* 0x00000000fffff984 */ /* 0x000fe20000000800 */
[----:B------:R-:W-:Y:S01]  /*b9c0*/  @!PT LDS RZ, [RZ] ;  /* 0x00000000fffff984 */ /* 0x000fe20000000800 */
[----:B------:R-:W-:Y:S01]  /*b9d0*/  @!PT LDS RZ, [RZ] ;  /* 0x00000000fffff984 */ /* 0x000fe20000000800 */
[----:B------:R1:W-:Y:S01]  /*b9e0*/  LDGSTS.E.BYPASS.LTC128B.128 [R220+0x4080], [R2.64], !P0 ;  /* 0x0408000002dc7fae */ /* 0x0003e2000c101d4c */
[----:B------:R-:W-:-:S04]  /*b9f0*/  @!P5 LEA R8, P0, R0, R2, 0x6 ;  /* 0x000000020008d211 */ /* 0x000fc800078030ff */
[----:B------:R-:W-:Y:S02]  /*ba00*/  @!P5 LEA.HI.X R9, R0, R3, R7, 0x6, P0 ;  /* 0x000000030009d211 */ /* 0x000fe400000f3407 */
[----:B------:R-:W-:Y:S02]  /*ba10*/  LOP3.LUT P0, RZ, R10, 0x4, RZ, 0xc0, !PT ;  /* 0x000000040aff7812 */ /* 0x000fe4000780c0ff */
[----:B------:R-:W-:-:S04]  /*ba20*/  MOV R0, 0x40 ;  /* 0x0000004000007802 */ /* 0x000fc80000000f00 */
[----:B------:R-:W-:Y:S02]  /*ba30*/  SEL R0, R0, 0xffffffc0, !P0 ;  /* 0xffffffc000007807 */ /* 0x000fe40004000000 */
[C---:B------:R-:W-:Y:S11]  /*ba40*/  ISETP.LT.OR P0, PT, R4.reuse, 0x1, !P2 ;  /* 0x000000010400780c */ /* 0x040ff60005701670 */
[----:B------:R-:W-:Y:S02]  /*ba50*/  @!UPT UIADD3 URZ, URZ, URZ, URZ ;  /* 0x0000003f3f3ff290 */ /* 0x000fe4000fffe03f */
[----:B------:R1:W-:Y:S01]  /*ba60*/  LDGSTS.E.BYPASS.LTC128B.128 [R220+0x5880], [R2.64+0x80], !P0 ;  /* 0x0588008002dc7fae */ /* 0x0003e2000c101d4c */
[----:B------:R-:W-:Y:S11]  /*ba70*/  ISETP.LT.OR P0, PT, R4, 0x1, !P1 ;  /* 0x000000010400780c */ /* 0x000ff60004f01670 */
[----:B------:R-:W-:Y:S02]  /*ba80*/  @!UPT UIADD3 URZ, URZ, URZ, URZ ;  /* 0x0000003f3f3ff290 */ /* 0x000fe4000fffe03f */
[----:B------:R1:W-:Y:S01]  /*ba90*/  LDGSTS.E.BYPASS.LTC128B.128 [R220+0x7080], [R2.64+0x100], !P0 ;  /* 0x0708010002dc7fae */ /* 0x0003e2000c101d4c */
[----:B------:R-:W-:-:S04]  /*baa0*/  LOP3.LUT P0, RZ, R130, 0x8, RZ, 0xc0, !PT ;  /* 0x0000000882ff7812 */ /* 0x000fc8000780c0ff */
[C---:B------:R-:W-:Y:S02]  /*bab0*/  ISETP.LT.OR P3, PT, R4.reuse, 0x1, !P0 ;  /* 0x000000010400780c */ /* 0x040fe40004761670 */
[C---:B------:R-:W-:Y:S02]  /*bac0*/  @!P5 ISETP.LT.OR P2, PT, R4.reuse, 0x21, !P2 ;  /* 0x000000210400d80c */ /* 0x040fe40005741670 */
[C---:B------:R-:W-:Y:S02]  /*bad0*/  @!P5 ISETP.LT.OR P1, PT, R4.reuse, 0x21, !P1 ;  /* 0x000000210400d80c */ /* 0x040fe40004f21670 */
[----:B------:R-:W-:-:S07]  /*bae0*/  @!P5 ISETP.LT.OR P0, PT, R4, 0x21, !P0 ;  /* 0x000000210400d80c */ /* 0x000fce0004701670 */
[----:B------:R1:W-:Y:S01]  /*baf0*/  LDGSTS.E.BYPASS.LTC128B.128 [R220+0x8880], [R2.64+0x180], !P3 ;  /* 0x0888018002dc7fae */ /* 0x0003e2000d901d4c */
[----:B------:R-:W-:Y:S01]  /*bb00*/  @!P5 ISETP.LT.OR P3, PT, R4, 0x21, !P4 ;  /* 0x000000210400d80c */ /* 0x000fe20006761670 */
[----:B------:R-:W-:Y:S11]  /*bb10*/  IMAD.IADD R145, R146, 0x1, R0 ;  /* 0x0000000192917824 */ /* 0x000ff600078e0200 */
[----:B------:R-:W-:Y:S01]  /*bb20*/  @!UPT UIADD3 URZ, URZ, URZ, URZ ;  /* 0x0000003f3f3ff290 */ /* 0x000fe2000fffe03f */
[----:B------:R1:W-:Y:S04]  /*bb30*/  @!P5 LDGSTS.E.BYPASS.LTC128B.128 [R223+0x5080], [R8.64], !P3 ;  /* 0x0508000008dfdfae */ /* 0x0003e8000d901d4c */
[----:B------:R1:W-:Y:S04]  /*bb40*/  @!P5 LDGSTS.E.BYPASS.LTC128B.128 [R223+0x6880], [R8.64+0x80], !P2 ;  /* 0x0688008008dfdfae */ /* 0x0003e8000d101d4c */
[----:B------:R1:W-:Y:S04]  /*bb50*/  @!P5 LDGSTS.E.BYPASS.LTC128B.128 [R223+0x8080], [R8.64+0x100], !P1 ;  /* 0x0808010008dfdfae */ /* 0x0003e8000c901d4c */
[----:B------:R1:W-:Y:S04]  /*bb60*/  @!P5 LDGSTS.E.BYPASS.LTC128B.128 [R223+0x9880], [R8.64+0x180], !P0 ;  /* 0x0988018008dfdfae */ /* 0x0003e8000c101d4c */
[----:B------:R-:W-:Y:S04]  /*bb70*/  LDSM.16.M88.4 R12, [R202] ;  /* 0x00000000ca0c783b */ /* 0x000fe80000000200 */
[----:B------:R-:W2:Y:S01]  /*bb80*/  LDSM.16.M88.4 R64, [R145] ;  /* 0x000000009140783b */ /* 0x000ea20000000200 */
[----:B------:R-:W-:-:S03]  /*bb90*/  IADD3 R10, R203, R0, RZ ;  /* 0x00000000cb0a7210 */ /* 0x000fc60007ffe0ff */
[----:B------:R-:W3:Y:S04]  /*bba0*/  LDSM.16.M88.4 R68, [R145+0x1000] ;  /* 0x001000009144783b */ /* 0x000ee80000000200 */
[----:B------:R-:W4:Y:S04]  /*bbb0*/  LDSM.16.M88.4 R72, [R145+0x800] ;  /* 0x000800009148783b */ /* 0x000f280000000200 */
[----:B------:R-:W-:Y:S04]  /*bbc0*/  LDSM.16.M88.4 R32, [R201] ;  /* 0x00000000c920783b */ /* 0x000fe80000000200 */
[----:B------:R-:W1:Y:S04]  /*bbd0*/  LDSM.16.M88.4 R84, [R10] ;  /* 0x000000000a54783b */ /* 0x000e680000000200 */
[----:B------:R-:W1:Y:S04]  /*bbe0*/  LDSM.16.M88.4 R44, [R10+0x1000] ;  /* 0x001000000a2c783b */ /* 0x000e680000000200 */
[----:B------:R-:W1:Y:S04]  /*bbf0*/  LDSM.16.M88.4 R80, [R10+0x800] ;  /* 0x000800000a50783b */ /* 0x000e680000000200 */
[----:B------:R-:W-:Y:S04]  /*bc00*/  LDSM.16.M88.4 R28, [R199+0x4000] ;  /* 0x00400000c71c783b */ /* 0x000fe80000000200 */
[----:B------:R-:W1:Y:S04]  /*bc10*/  LDSM.16.M88.4 R88, [R146+0x1800] ;  /* 0x001800009258783b */ /* 0x000e680000000200 */
[----:B------:R-:W1:Y:S01]  /*bc20*/  LDSM.16.M88.4 R60, [R146+0x2800] ;  /* 0x00280000923c783b */ /* 0x000e620000000200 */
[C---:B--2---:R-:W-:Y:S03]  /*bc30*/  HMMA.16816.F32 R36, R12.reuse, R66, R36 ;  /* 0x000000420c24723c */ /* 0x044fe60000001824 */
[----:B------:R-:W2:Y:S04]  /*bc40*/  LDSM.16.M88.4 R76, [R146+0x2000] ;  /* 0x00200000924c783b */ /* 0x000ea80000000200 */
[----:B------:R-:W-:Y:S01]  /*bc50*/  LDSM.16.M88.4 R96, [R145+0x4000] ;  /* 0x004000009160783b */ /* 0x000fe20000000200 */
[C---:B---3--:R-:W-:Y:S03]  /*bc60*/  HMMA.16816.F32 R56, R12.reuse, R68, R56 ;  /* 0x000000440c38723c */ /* 0x048fe60000001838 */
[----:B------:R-:W-:Y:S04]  /*bc70*/  LDSM.16.M88.4 R92, [R146+0x5000] ;  /* 0x00500000925c783b */ /* 0x000fe80000000200 */
[----:B------:R-:W-:Y:S01]  /*bc80*/  LDSM.16.M88.4 R100, [R10+0x4800] ;  /* 0x004800000a64783b */ /* 0x000fe20000000200 */
[C---:B------:R-:W-:Y:S03]  /*bc90*/  HMMA.16816.F32 R20, R12.reuse, R64, R24 ;  /* 0x000000400c14723c */ /* 0x040fe60000001818 */
[----:B------:R-:W-:Y:S04]  /*bca0*/  LDSM.16.M88.4 R24, [R200+0x4000] ;  /* 0x00400000c818783b */ /* 0x000fe80000000200 */
[----:B------:R-:W-:Y:S01]  /*bcb0*/  LDSM.16.M88.4 R64, [R203+0x2000] ;  /* 0x00200000cb40783b */ /* 0x000fe20000000200 */
[C---:B----4-:R-:W-:Y:S03]  /*bcc0*/  HMMA.16816.F32 R40, R12.reuse, R72, R40 ;  /* 0x000000480c28723c */ /* 0x050fe60000001828 */
[----:B------:R-:W0:Y:S05]  /*bcd0*/  LDGDEPBAR ;  /* 0x00000000000079af */ /* 0x000e2a0000000000 */
[C---:B------:R-:W-:Y:S01]  /*bce0*/  HMMA.16816.F32 R48, R12.reuse, R74, R48 ;  /* 0x0000004a0c30723c */ /* 0x040fe20000001830 */
[----:B------:R-:W-:Y:S07]  /*bcf0*/  LDSM.16.M88.4 R72, [R203+0x1800] ;  /* 0x00180000cb48783b */ /* 0x000fee0000000200 */
[----:B------:R-:W-:Y:S01]  /*bd00*/  HMMA.16816.F32 R52, R12, R70, R52 ;  /* 0x000000460c34723c */ /* 0x000fe20000001834 */
[----:B------:R-:W-:Y:S07]  /*bd10*/  LDSM.16.M88.4 R68, [R145+0x1800] ;  /* 0x001800009144783b */ /* 0x000fee0000000200 */
[C---:B-1----:R-:W-:Y:S08]  /*bd20*/  HMMA.16816.F32 R36, R32.reuse, R86, R36 ;  /* 0x000000562024723c */ /* 0x042ff00000001824 */
[C---:B------:R-:W-:Y:S08]  /*bd30*/  HMMA.16816.F32 R56, R32.reuse, R44, R56 ;  /* 0x0000002c2038723c */ /* 0x040ff00000001838 */
[C---:B------:R-:W-:Y:S01]  /*bd40*/  HMMA.16816.F32 R16, R32.reuse, R84, R20 ;  /* 0x000000542010723c */ /* 0x040fe20000001814 */
[----:B------:R-:W-:Y:S04]  /*bd50*/  LDSM.16.M88.4 R20, [R202+0x4000] ;  /* 0x00400000ca14783b */ /* 0x000fe80000000200 */
[----:B------:R-:W-:Y:S03]  /*bd60*/  LDSM.16.M88.4 R84, [R203+0x3000] ;  /* 0x00300000cb54783b */ /* 0x000fe60000000200 */
[C---:B------:R-:W-:Y:S08]  /*bd70*/  HMMA.16816.F32 R40, R32.reuse, R80, R40 ;  /* 0x000000502028723c */ /* 0x040ff00000001828 */
[C---:B------:R-:W-:Y:S01]  /*bd80*/  HMMA.16816.F32 R48, R32.reuse, R82, R48 ;  /* 0x000000522030723c */ /* 0x040fe20000001830 */
[----:B------:R-:W-:Y:S07]  /*bd90*/  LDSM.16.M88.4 R80, [R145+0x2000] ;  /* 0x002000009150783b */ /* 0x000fee0000000200 */
[----:B------:R-:W-:Y:S01]  /*bda0*/  HMMA.16816.F32 R52, R32, R46, R52 ;  /* 0x0000002e2034723c */ /* 0x000fe20000001834 */
[----:B------:R-:W-:Y:S07]  /*bdb0*/  LDSM.16.M88.4 R44, [R145+0x2800] ;  /* 0x00280000912c783b */ /* 0x000fee0000000200 */
[C---:B------:R-:W-:Y:S01]  /*bdc0*/  HMMA.16816.F32 R32, R28.reuse, R90, R36 ;  /* 0x0000005a1c20723c */ /* 0x040fe20000001824 */
[----:B------:R-:W1:Y:S07]  /*bdd0*/  LDSM.16.M88.4 R36, [R203+0x2800] ;  /* 0x00280000cb24783b */ /* 0x000e6e0000000200 */
[C---:B------:R-:W-:Y:S08]  /*bde0*/  HMMA.16816.F32 R56, R28.reuse, R60, R56 ;  /* 0x0000003c1c38723c */ /* 0x040ff00000001838 */
[C---:B------:R-:W-:Y:S01]  /*bdf0*/  HMMA.16816.F32 R12, R28.reuse, R88, R16 ;  /* 0x000000581c0c723c */ /* 0x040fe20000001810 */
[----:B------:R-:W-:Y:S04]  /*be00*/  LDSM.16.M88.4 R16, [R201+0x4000] ;  /* 0x00400000c910783b */ /* 0x000fe80000000200 */
[----:B------:R-:W-:Y:S03]  /*be10*/  LDSM.16.M88.4 R88, [R10+0x1800] ;  /* 0x001800000a58783b */ /* 0x000fe60000000200 */
[C---:B------:R-:W-:Y:S01]  /*be20*/  HMMA.16816.F32 R52, R28.reuse, R62, R52 ;  /* 0x0000003e1c34723c */ /* 0x040fe20000001834 */
[----:B------:R-:W3:Y:S07]  /*be30*/  LDSM.16.M88.4 R60, [R10+0x2800] ;  /* 0x002800000a3c783b */ /* 0x000eee0000000200 */
[----:B--2---:R-:W-:Y:S08]  /*be40*/  HMMA.16816.F32 R40, R28, R76, R40 ;  /* 0x0000004c1c28723c */ /* 0x004ff00000001828 */
[C---:B-1----:R-:W-:Y:S08]  /*be50*/  HMMA.16816.F32 R56, R24.reuse, R36, R56 ;  /* 0x000000241838723c */ /* 0x042ff00000001838 */
[----:B------:R-:W-:Y:S08]  /*be60*/  HMMA.16816.F32 R12, R24, R72, R12 ;  /* 0x00000048180c723c */ /* 0x000ff0000000180c */
[----:B------:R-:W-:Y:S01]  /*be70*/  HMMA.16816.F32 R48, R28, R78, R48 ;  /* 0x0000004e1c30723c */ /* 0x000fe20000001830 */
[----:B------:R-:W-:Y:S07]  /*be80*/  LDSM.16.M88.4 R76, [R146+0x3000] ;  /* 0x00300000924c783b */ /* 0x000fee0000000200 */
[C---:B------:R-:W-:Y:S01]  /*be90*/  HMMA.16816.F32 R28, R24.reuse, R74, R32 ;  /* 0x0000004a181c723c */ /* 0x040fe20000001820 */
[----:B------:R-:W-:Y:S07]  /*bea0*/  LDSM.16.M88.4 R72, [R10+0x2000] ;  /* 0x002000000a48783b */ /* 0x000fee0000000200 */
[----:B------:R-:W-:Y:S08]  /*beb0*/  HMMA.16816.F32 R52, R24, R38, R52 ;  /* 0x000000261834723c */ /* 0x000ff00000001834 */
[----:B------:R-:W-:Y:S08]  /*bec0*/  HMMA.16816.F32 R56, R20, R44, R56 ;  /* 0x0000002c1438723c */ /* 0x000ff00000001838 */
[----:B------:R-:W-:Y:S08]  /*bed0*/  HMMA.16816.F32 R40, R24, R64, R40 ;  /* 0x000000401828723c */ /* 0x000ff00000001828 */
[----:B------:R-:W-:Y:S01]  /*bee0*/  HMMA.16816.F32 R32, R20, R68, R12 ;  /* 0x000000441420723c */ /* 0x000fe2000000180c */
[----:B------:R-:W-:Y:S07]  /*bef0*/  LDSM.16.M88.4 R12, [R199+0x8000] ;  /* 0x00800000c70c783b */ /* 0x000fee0000000200 */
[----:B------:R-:W-:Y:S01]  /*bf00*/  HMMA.16816.F32 R48, R24, R66, R48 ;  /* 0x000000421830723c */ /* 0x000fe20000001830 */
[----:B------:R-:W1:Y:S07]  /*bf10*/  LDSM.16.M88.4 R64, [R146+0x4000] ;  /* 0x004000009240783b */ /* 0x000e6e0000000200 */
[C---:B------:R-:W-:Y:S01]  /*bf20*/  HMMA.16816.F32 R36, R20.reuse, R70, R28 ;  /* 0x000000461424723c */ /* 0x040fe2000000181c */
[----:B------:R-:W-:Y:S07]  /*bf30*/  LDSM.16.M88.4 R68, [R146+0x3800] ;  /* 0x003800009244783b */ /* 0x000fee0000000200 */
[----:B------:R-:W-:Y:S08]  /*bf40*/  HMMA.16816.F32 R52, R20, R46, R52 ;  /* 0x0000002e1434723c */ /* 0x000ff00000001834 */
[C---:B---3--:R-:W-:Y:S08]  /*bf50*/  HMMA.16816.F32 R56, R16.reuse, R60, R56 ;  /* 0x0000003c1038723c */ /* 0x048ff00000001838 */
[----:B------:R-:W-:Y:S01]  /*bf60*/  HMMA.16816.F32 R24, R16, R88, R32 ;  /* 0x000000581018723c */ /* 0x000fe20000001820 */
[----:B------:R-:W2:Y:S07]  /*bf70*/  LDSM.16.M88.4 R32, [R200+0x8000] ;  /* 0x00800000c820783b */ /* 0x000eae0000000200 */
[C---:B------:R-:W-:Y:S08]  /*bf80*/  HMMA.16816.F32 R28, R20.reuse, R80, R40 ;  /* 0x00000050141c723c */ /* 0x040ff00000001828 */
[----:B------:R-:W-:Y:S01]  /*bf90*/  HMMA.16816.F32 R48, R20, R82, R48 ;  /* 0x000000521430723c */ /* 0x000fe20000001830 */
[----:B------:R-:W-:Y:S07]  /*bfa0*/  LDSM.16.M88.4 R80, [R145+0x3000] ;  /* 0x003000009150783b */ /* 0x000fee0000000200 */
[C---:B------:R-:W-:Y:S01]  /*bfb0*/  HMMA.16816.F32 R44, R16.reuse, R90, R36 ;  /* 0x0000005a102c723c */ /* 0x040fe20000001824 */
[----:B------:R-:W3:Y:S04]  /*bfc0*/  LDSM.16.M88.4 R36, [R202+0x8000] ;  /* 0x00800000ca24783b */ /* 0x000ee80000000200 */
[----:B------:R-:W-:Y:S03]  /*bfd0*/  LDSM.16.M88.4 R88, [R145+0x3800] ;  /* 0x003800009158783b */ /* 0x000fe60000000200 */
[----:B------:R-:W-:Y:S08]  /*bfe0*/  HMMA.16816.F32 R60, R16, R62, R52 ;  /* 0x0000003e103c723c */ /* 0x000ff00000001834 */
[C---:B-1----:R-:W-:Y:S01]  /*bff0*/  HMMA.16816.F32 R52, R12.reuse, R64, R56 ;  /* 0x000000400c34723c */ /* 0x042fe20000001838 */
[----:B------:R1:W5:Y:S07]  /*c000*/  LDL R56, [R1] ;  /* 0x0000000001387983 */ /* 0x00036e0000100800 */
[----:B------:R-:W-:Y:S08]  /*c010*/  HMMA.16816.F32 R20, R12, R76, R24 ;  /* 0x0000004c0c14723c */ /* 0x000ff00000001818 */
[C---:B------:R-:W-:Y:S08]  /*c020*/  HMMA.16816.F32 R40, R16.reuse, R72, R28 ;  /* 0x000000481028723c */ /* 0x040ff0000000181c */
[----:B------:R-:W-:Y:S01]  /*c030*/  HMMA.16816.F32 R28, R16, R74, R48 ;  /* 0x0000004a101c723c */ /* 0x000fe20000001830 */
[----:B------:R-:W4:Y:S04]  /*c040*/  LDSM.16.M88.4 R48, [R203+0x3800] ;  /* 0x00380000cb30783b */ /* 0x000f280000000200 */
[----:B------:R-:W-:Y:S03]  /*c050*/  LDSM.16.M88.4 R72, [R10+0x3000] ;  /* 0x003000000a48783b */ /* 0x000fe60000000200 */
[----:B------:R-:W-:Y:S01]  /*c060*/  HMMA.16816.F32 R24, R12, R78, R44 ;  /* 0x0000004e0c18723c */ /* 0x000fe2000000182c */
[----:B------:R-:W-:Y:S07]  /*c070*/  LDSM.16.M88.4 R76, [R203+0x4000] ;  /* 0x00400000cb4c783b */ /* 0x000fee0000000200 */
[----:B--2---:R-:W-:Y:S08]  /*c080*/  HMMA.16816.F32 R16, R32, R84, R20 ;  /* 0x000000542010723c */ /* 0x004ff00000001814 */
[C---:B------:R-:W-:Y:S08]  /*c090*/  HMMA.16816.F32 R44, R12.reuse, R68, R40 ;  /* 0x000000440c2c723c */ /* 0x040ff00000001828 */
[----:B------:R-:W-:Y:S01]  /*c0a0*/  HMMA.16816.F32 R20, R12, R70, R28 ;  /* 0x000000460c14723c */ /* 0x000fe2000000181c */
[----:B------:R-:W2:Y:S04]  /*c0b0*/  LDSM.16.M88.4 R28, [R201+0x8000] ;  /* 0x00800000c91c783b */ /* 0x000ea80000000200 */
[----:B------:R-:W-:Y:S03]  /*c0c0*/  LDSM.16.M88.4 R68, [R146+0x4800] ;  /* 0x004800009244783b */ /* 0x000fe60000000200 */
[----:B------:R-:W-:Y:S01]  /*c0d0*/  HMMA.16816.F32 R40, R32, R86, R24 ;  /* 0x000000562028723c */ /* 0x000fe20000001818 */
[----:B------:R-:W1:Y:S04]  /*c0e0*/  LDSM.16.M88.4 R24, [R199+0xc000] ;  /* 0x00c00000c718783b */ /* 0x000e680000000200 */
[----:B------:R-:W-:Y:S03]  /*c0f0*/  LDSM.16.M88.4 R84, [R203+0x4800] ;  /* 0x00480000cb54783b */ /* 0x000fe60000000200 */
[----:B---3--:R-:W-:Y:S08]  /*c100*/  HMMA.16816.F32 R16, R36, R80, R16 ;  /* 0x000000502410723c */ /* 0x008ff00000001810 */
[----:B----4-:R-:W-:Y:S08]  /*c110*/  HMMA.16816.F32 R44, R32, R48, R44 ;  /* 0x00000030202c723c */ /* 0x010ff0000000182c */
[----:B------:R-:W-:Y:S01]  /*c120*/  HMMA.16816.F32 R40, R36, R82, R40 ;  /* 0x000000522428723c */ /* 0x000fe20000001828 */
[----:B------:R-:W-:Y:S07]  /*c130*/  LDSM.16.M88.4 R80, [R145+0x4800] ;  /* 0x004800009150783b */ /* 0x000fee0000000200 */
[----:B------:R-:W-:Y:S01]  /*c140*/  HMMA.16816.F32 R60, R12, R66, R60 ;  /* 0x000000420c3c723c */ /* 0x000fe2000000183c */
[----:B------:R-:W3:Y:S07]  /*c150*/  LDSM.16.M88.4 R64, [R10+0x3800] ;  /* 0x003800000a40783b */ /* 0x000eee0000000200 */
[----:B--2---:R-:W-:Y:S01]  /*c160*/  HMMA.16816.F32 R12, R28, R72, R16 ;  /* 0x000000481c0c723c */ /* 0x004fe20000001810 */
[----:B------:R-:W-:Y:S07]  /*c170*/  LDSM.16.M88.4 R16, [R202+0xc000] ;  /* 0x00c00000ca10783b */ /* 0x000fee0000000200 */
[----:B------:R-:W-:Y:S01]  /*c180*/  HMMA.16816.F32 R48, R32, R50, R20 ;  /* 0x000000322030723c */ /* 0x000fe20000001814 */
[----:B------:R-:W2:Y:S07]  /*c190*/  LDSM.16.M88.4 R20, [R200+0xc000] ;  /* 0x00c00000c814783b */ /* 0x000eae0000000200 */
[----:B------:R-:W-:Y:S08]  /*c1a0*/  HMMA.16816.F32 R44, R36, R88, R44 ;  /* 0x00000058242c723c */ /* 0x000ff0000000182c */
[----:B------:R-:W-:Y:S08]  /*c1b0*/  HMMA.16816.F32 R40, R28, R74, R40 ;  /* 0x0000004a1c28723c */ /* 0x000ff00000001828 */
[----:B-1----:R-:W-:Y:S08]  /*c1c0*/  HMMA.16816.F32 R12, R24, R68, R12 ;  /* 0x00000044180c723c */ /* 0x002ff0000000180c */
[C---:B------:R-:W-:Y:S08]  /*c1d0*/  HMMA.16816.F32 R52, R32.reuse, R76, R52 ;  /* 0x0000004c2034723c */ /* 0x040ff00000001834 */
[----:B------:R-:W-:Y:S01]  /*c1e0*/  HMMA.16816.F32 R72, R32, R78, R60 ;  /* 0x0000004e2048723c */ /* 0x000fe2000000183c */
[----:B------:R-:W-:Y:S07]  /*c1f0*/  LDSM.16.M88.4 R76, [R145+0x5000] ;  /* 0x00500000914c783b */ /* 0x000fee0000000200 */
[----:B------:R-:W-:Y:S01]  /*c200*/  HMMA.16816.F32 R48, R36, R90, R48 ;  /* 0x0000005a2430723c */ /* 0x000fe20000001830 */
[----:B------:R-:W-:Y:S07]  /*c210*/  LDSM.16.M88.4 R88, [R203+0x5000] ;  /* 0x00500000cb58783b */ /* 0x000fee0000000200 */
[----:B---3--:R-:W-:Y:S08]  /*c220*/  HMMA.16816.F32 R44, R28, R64, R44 ;  /* 0x000000401c2c723c */ /* 0x008ff0000000182c */
[----:B------:R-:W-:Y:S01]  /*c230*/  HMMA.16816.F32 R40, R24, R70, R40 ;  /* 0x000000461828723c */ /* 0x000fe20000001828 */
[----:B------:R-:W1:Y:S07]  /*c240*/  LDSM.16.M88.4 R68, [R10+0x4000] ;  /* 0x004000000a44783b */ /* 0x000e6e0000000200 */
[----:B--2---:R-:W-:Y:S01]  /*c250*/  HMMA.16816.F32 R32, R20, R84, R12 ;  /* 0x000000541420723c */ /* 0x004fe2000000180c */
[----:B------:R-:W2:Y:S07]  /*c260*/  LDSM.16.M88.4 R12, [R201+0xc000] ;  /* 0x00c00000c90c783b */ /* 0x000eae0000000200 */
[C---:B------:R-:W-:Y:S08]  /*c270*/  HMMA.16816.F32 R60, R36.reuse, R96, R52 ;  /* 0x00000060243c723c */ /* 0x040ff00000001834 */
[----:B------:R-:W-:Y:S01]  /*c280*/  HMMA.16816.F32 R36, R36, R98, R72 ;  /* 0x000000622424723c */ /* 0x000fe20000001848 */
[----:B------:R-:W-:Y:S07]  /*c290*/  LDSM.16.M88.4 R72, [R203+0x5800] ;  /* 0x00580000cb48783b */ /* 0x000fee0000000200 */
[----:B------:R-:W-:Y:S01]  /*c2a0*/  HMMA.16816.F32 R52, R28, R66, R48 ;  /* 0x000000421c34723c */ /* 0x000fe20000001830 */
[----:B------:R-:W-:Y:S07]  /*c2b0*/  LDSM.16.M88.4 R64, [R10+0x5000] ;  /* 0x005000000a40783b */ /* 0x000fee0000000200 */
[----:B------:R-:W-:Y:S08]  /*c2c0*/  HMMA.16816.F32 R48, R24, R92, R44 ;  /* 0x0000005c1830723c */ /* 0x000ff0000000182c */
[----:B------:R-:W-:Y:S01]  /*c2d0*/  HMMA.16816.F32 R44, R20, R86, R40 ;  /* 0x00000056142c723c */ /* 0x000fe20000001828 */
[----:B------:R-:W3:Y:S07]  /*c2e0*/  LDSM.16.M88.4 R84, [R146+0x5800] ;  /* 0x005800009254783b */ /* 0x000eee0000000200 */
[----:B------:R-:W-:Y:S08]  /*c2f0*/  HMMA.16816.F32 R32, R16, R80, R32 ;  /* 0x000000501020723c */ /* 0x000ff00000001820 */
[C---:B-1----:R-:W-:Y:S08]  /*c300*/  HMMA.16816.F32 R40, R28.reuse, R68, R60 ;  /* 0x000000441c28723c */ /* 0x042ff0000000183c */
[----:B------:R-:W-:Y:S08]  /*c310*/  HMMA.16816.F32 R28, R28, R70, R36 ;  /* 0x000000461c1c723c */ /* 0x000ff00000001824 */
[----:B------:R-:W-:Y:S08]  /*c320*/  HMMA.16816.F32 R52, R24, R94, R52 ;  /* 0x0000005e1834723c */ /* 0x000ff00000001834 */
[----:B------:R-:W-:Y:S08]  /*c330*/  HMMA.16816.F32 R48, R20, R88, R48 ;  /* 0x000000581430723c */ /* 0x000ff00000001830 */
[----:B--2---:R-:W-:Y:S08]  /*c340*/  HMMA.16816.F32 R60, R12, R100, R32 ;  /* 0x000000640c3c723c */ /* 0x004ff00000001820 */
[C---:B---3--:R-:W-:Y:S08]  /*c350*/  HMMA.16816.F32 R32, R24.reuse, R84, R40 ;  /* 0x000000541820723c */ /* 0x048ff00000001828 */
[----:B------:R-:W-:Y:S08]  /*c360*/  HMMA.16816.F32 R24, R24, R86, R28 ;  /* 0x000000561818723c */ /* 0x000ff0000000181c */
[----:B------:R-:W-:Y:S08]  /*c370*/  HMMA.16816.F32 R36, R20, R90, R52 ;  /* 0x0000005a1424723c */ /* 0x000ff00000001834 */
[----:B------:R-:W-:Y:S01]  /*c380*/  HMMA.16816.F32 R40, R16, R76, R48 ;  /* 0x0000004c1028723c */ /* 0x000fe20000001830 */
[----:B------:R-:W1:Y:S07]  /*c390*/  LDSM.16.M88.4 R48, [R145+0x5800] ;  /* 0x005800009130783b */ /* 0x000e6e0000000200 */
[C---:B------:R-:W-:Y:S08]  /*c3a0*/  HMMA.16816.F32 R28, R20.reuse, R72, R32 ;  /* 0x00000048141c723c */ /* 0x040ff00000001820 */
[----:B------:R-:W-:Y:S08]  /*c3b0*/  HMMA.16816.F32 R20, R20, R74, R24 ;  /* 0x0000004a1414723c */ /* 0x000ff00000001818 */
[----:B------:R-:W-:Y:S08]  /*c3c0*/  HMMA.16816.F32 R32, R16, R78, R36 ;  /* 0x0000004e1020723c */ /* 0x000ff00000001824 */
[----:B------:R-:W-:Y:S01]  /*c3d0*/  HMMA.16816.F32 R36, R12, R64, R40 ;  /* 0x000000400c24723c */ /* 0x000fe20000001828 */
[----:B------:R-:W2:Y:S07]  /*c3e0*/  LDSM.16.M88.4 R40, [R10+0x5800] ;  /* 0x005800000a28783b */ /* 0x000eae0000000200 */
[----:B------:R-:W-:Y:S01]  /*c3f0*/  HMMA.16816.F32 R44, R16, R82, R44 ;  /* 0x00000052102c723c */ /* 0x000fe2000000182c */
[----:B------:R-:W-:Y:S01]  /*c400*/  FMUL.FTZ R60, R60, c[0x0][0x320] ;  /* 0x0000c8003c3c7a20 */ /* 0x000fe20000410000 */
[----:B------:R-:W-:Y:S01]  /*c410*/  ISETP.GT.AND P0, PT, R124, R235, PT ;  /* 0x000000eb7c00720c */ /* 0x000fe20003f04270 */
[----:B------:R-:W-:Y:S01]  /*c420*/  FMUL.FTZ R61, R61, c[0x0][0x320] ;  /* 0x0000c8003d3d7a20 */ /* 0x000fe20000410000 */
[----:B------:R-:W-:-:S04]  /*c430*/  DEPBAR.LE SB0, 0x0 ;  /* 0x000080000000791a */ /* 0x000fc80000000000 */
[C---:B-1----:R-:W-:Y:S08]  /*c440*/  HMMA.16816.F32 R24, R16.reuse, R48, R28 ;  /* 0x000000301018723c */ /* 0x042ff0000000181c */
[----:B------:R-:W-:Y:S08]  /*c450*/  HMMA.16816.F32 R16, R16, R50, R20 ;  /* 0x000000321010723c */ /* 0x000ff00000001814 */
[C---:B------:R-:W-:Y:S08]  /*c460*/  HMMA.16816.F32 R44, R12.reuse, R102, R44 ;  /* 0x000000660c2c723c */ /* 0x040ff0000000182c */
[C---:B------:R-:W-:Y:S08]  /*c470*/  HMMA.16816.F32 R28, R12.reuse, R66, R32 ;  /* 0x000000420c1c723c */ /* 0x040ff00000001820 */
[C---:B--2---:R-:W-:Y:S08]  /*c480*/  HMMA.16816.F32 R20, R12.reuse, R40, R24 ;  /* 0x000000280c14723c */ /* 0x044ff00000001818 */
[----:B------:R-:W-:Y:S01]  /*c490*/  HMMA.16816.F32 R12, R12, R42, R16 ;  /* 0x0000002a0c0c723c */ /* 0x000fe20000001810 */
[----:B------:R-:W-:-:S02]  /*c4a0*/  FMUL.FTZ R44, R44, c[0x0][0x320] ;  /* 0x0000c8002c2c7a20 */ /* 0x000fc40000410000 */
[----:B------:R-:W-:Y:S02]  /*c4b0*/  FMUL.FTZ R62, R62, c[0x0][0x320] ;  /* 0x0000c8003e3e7a20 */ /* 0x000fe40000410000 */
[----:B------:R-:W-:Y:S02]  /*c4c0*/  FMUL.FTZ R63, R63, c[0x0][0x320] ;  /* 0x0000c8003f3f7a20 */ /* 0x000fe40000410000 */
[----:B------:R-:W-:Y:S02]  /*c4d0*/  FMUL.FTZ R45, R45, c[0x0][0x320] ;  /* 0x0000c8002d2d7a20 */ /* 0x000fe40000410000 */
[----:B------:R-:W-:Y:S02]  /*c4e0*/  FMUL.FTZ R46, R46, c[0x0][0x320] ;  /* 0x0000c8002e2e7a20 */ /* 0x000fe40000410000 */
[----:B------:R-:W-:Y:S02]  /*c4f0*/  FMUL.FTZ R47, R47, c[0x0][0x320] ;  /* 0x0000c8002f2f7a20 */ /* 0x000fe40000410000 */
        /* <DEDUP_REMOVED lines=15> */
[----:B------:R-:W-:Y:S01]  /*c5f0*/  FMUL.FTZ R15, R15, c[0x0][0x320] ;  /* 0x0000c8000f0f7a20 */ /* 0x000fe20000410000 */
[----:B------:R1:W2:Y:S08]  /*c600*/  MUFU.TANH R52, R44 ;  /* 0x0000002c00347308 */ /* 0x0002b00000002400 */
[----:B------:R1:W3:Y:S08]  /*c610*/  MUFU.TANH R32, R30 ;  /* 0x0000001e00207308 */ /* 0x0002f00000002400 */
[----:B------:R1:W4:Y:S08]  /*c620*/  MUFU.TANH R44, R31 ;  /* 0x0000001f002c7308 */ /* 0x0003300000002400 */
[----:B------:R-:W1:Y:S08]  /*c630*/  MUFU.TANH R60, R60 ;  /* 0x0000003c003c7308 */ /* 0x000e700000002400 */
        /* <DEDUP_REMOVED lines=13> */
[----:B------:R1:W1:Y:S08]  /*c710*/  MUFU.TANH R19, R21 ;  /* 0x0000001500137308 */ /* 0x0002700000002400 */
[----:B------:R1:W1:Y:S08]  /*c720*/  MUFU.TANH R31, R22 ;  /* 0x00000016001f7308 */ /* 0x0002700000002400 */
[----:B------:R1:W1:Y:S08]  /*c730*/  MUFU.TANH R30, R23 ;  /* 0x00000017001e7308 */ /* 0x0002700000002400 */
[----:B------:R1:W1:Y:S08]  /*c740*/  MUFU.TANH R16, R12 ;  /* 0x0000000c00107308 */ /* 0x0002700000002400 */
[----:B------:R1:W1:Y:S08]  /*c750*/  MUFU.TANH R25, R13 ;  /* 0x0000000d00197308 */ /* 0x0002700000002400 */
[----:B------:R1:W1:Y:S08]  /*c760*/  MUFU.TANH R27, R14 ;  /* 0x0000000e001b7308 */ /* 0x0002700000002400 */
[----:B------:R1:W1:Y:S01]  /*c770*/  MUFU.TANH R26, R15 ;  /* 0x0000000f001a7308 */ /* 0x0002620000002400 */
[----:B------:R-:W-:Y:S01]  /*c780*/  BSSY B0, `(.L_x_1907) ;  /* 0x0000035000007945 */ /* 0x000fe20003800000 */
        /* <DEDUP_REMOVED lines=16> */
[C---:B------:R-:W-:Y:S01]  /*c890*/  LOP3.LUT P5, RZ, R215.reuse, 0x400, RZ, 0xc0, !PT ;  /* 0x00000400d7ff7812 */ /* 0x040fe200078ac0ff */
[----:B------:R-:W-:Y:S01]  /*c8a0*/  IMAD R4, R4, c[0x0][0x1e0], RZ ;  /* 0x0000780004047a24 */ /* 0x000fe200078e02ff */
[C---:B------:R-:W-:Y:S02]  /*c8b0*/  LOP3.LUT P4, RZ, R215.reuse, 0x200, RZ, 0xc0, !PT ;  /* 0x00000200d7ff7812 */ /* 0x040fe4000788c0ff */
[----:B------:R-:W-:Y:S01]  /*c8c0*/  LOP3.LUT P3, RZ, R215, 0x100, RZ, 0xc0, !PT ;  /* 0x00000100d7ff7812 */ /* 0x000fe2000786c0ff */
[----:B------:R-:W-:-:S02]  /*c8d0*/  IMAD R4, R8, c[0x0][0x1e4], R4 ;  /* 0x0000790008047a24 */ /* 0x000fc400078e0204 */
[----:B------:R-:W-:Y:S02]  /*c8e0*/  @P0 IMAD.MOV.U32 R7, RZ, RZ, c[0x0][0x1e0] ;  /* 0x00007800ff070624 */ /* 0x000fe400078e00ff */
[----:B------:R-:W-:Y:S02]  /*c8f0*/  @P0 IMAD.MOV.U32 R2, RZ, RZ, 0x5 ;  /* 0x00000005ff020424 */ /* 0x000fe400078e00ff */
[----:B------:R-:W-:-:S03]  /*c900*/  IMAD.WIDE.U32 R8, R8, c[0x0][0x1e0], RZ ;  /* 0x0000780008087a25 */ /* 0x000fc600078e00ff */
[C---:B------:R-:W-:Y:S01]  /*c910*/  @P0 SHF.L.U64.HI R3, R7.reuse, R2, c[0x0][0x1e4] ;  /* 0x0000790007030619 */ /* 0x040fe20000010202 */
[----:B------:R-:W-:Y:S02]  /*c920*/  @P0 IMAD.SHL.U32 R2, R7, 0x20, RZ ;  /* 0x0000002007020824 */ /* 0x000fe400078e00ff */
[----:B------:R-:W-:Y:S02]  /*c930*/  IMAD.IADD R4, R9, 0x1, R4 ;  /* 0x0000000109047824 */ /* 0x000fe400078e0204 */
[----:B------:R-:W-:-:S04]  /*c940*/  @P0 IMAD.WIDE.U32 R2, R8, 0x30, R2 ;  /* 0x0000003008020825 */ /* 0x000fc800078e0002 */
[----:B------:R-:W-:Y:S01]  /*c950*/  @P0 IMAD R9, R4, 0x30, RZ ;  /* 0x0000003004090824 */ /* 0x000fe200078e02ff */
[----:B------:R-:W-:-:S04]  /*c960*/  @P0 IADD3 R7, P1, R224, R2, RZ ;  /* 0x00000002e0070210 */ /* 0x000fc80007f3e0ff */
[----:B------:R-:W-:Y:S02]  /*c970*/  @P0 IADD3.X R12, R222, R9, R3, P1, !PT ;  /* 0x00000009de0c0210 */ /* 0x000fe40000ffe403 */
[----:B------:R-:W-:-:S13]  /*c980*/  ISETP.GE.AND P1, PT, R0, 0x1, PT ;  /* 0x000000010000780c */ /* 0x000fda0003f26270 */
[----:B------:R-:W-:Y:S02]  /*c990*/  @P1 IMAD.MOV.U32 R2, RZ, RZ, R224 ;  /* 0x000000ffff021224 */ /* 0x000fe400078e00e0 */
[----:B------:R-:W-:Y:S02]  /*c9a0*/  @P1 IMAD.MOV.U32 R3, RZ, RZ, R222 ;  /* 0x000000ffff031224 */ /* 0x000fe400078e00de */
[----:B------:R-:W-:Y:S02]  /*c9b0*/  @P1 IMAD R4, R4, 0x30, RZ ;  /* 0x0000003004041824 */ /* 0x000fe400078e02ff */
[----:B------:R-:W-:-:S04]  /*c9c0*/  @P1 IMAD.WIDE.U32 R2, R8, 0x30, R2 ;  /* 0x0000003008021825 */ /* 0x000fc800078e0002 */
        /* <DEDUP_REMOVED lines=16> */
.L_x_1908:
[----:B-1234-:R-:W-:Y:S05]  /*cad0*/  BSYNC B0 ;  /* 0x0000000000007941 */ /* 0x01efea0003800000 */
.L_x_1907:
[----:B------:R-:W2:Y:S01]  /*cae0*/  LDL R221, [R1+0x4] ;  /* 0x0000040001dd7983 */ /* 0x000ea20000100800 */
[----:B-----5:R-:W-:Y:S01]  /*caf0*/  SHF.R.S32.HI R0, RZ, 0x1f, R56 ;  /* 0x0000001fff007819 */ /* 0x020fe20000011438 */
[----:B------:R-:W-:Y:S01]  /*cb00*/  ULDC UR4, c[0x0][0x2c4] ;  /* 0x0000b10000047ab9 */ /* 0x000fe20000000800 */
[----:B------:R-:W-:Y:S01]  /*cb10*/  LOP3.LUT R215, R215, 0xffffffbf, RZ, 0xc0, !PT ;  /* 0xffffffbfd7d77812 */ /* 0x000fe200078ec0ff */
[----:B------:R-:W-:Y:S01]  /*cb20*/  UISETP.NE.AND UP0, UPT, UR4, 0x1, UPT ;  /* 0x000000010400788c */ /* 0x000fe2000bf05270 */
[CC--:B------:R-:W-:Y:S01]  /*cb30*/  LEA.HI R2, R0.reuse, R56.reuse, RZ, 0x2 ;  /* 0x0000003800027211 */ /* 0x0c0fe200078f10ff */
[----:B------:R-:W-:Y:S01]  /*cb40*/  IMAD.MOV.U32 R33, RZ, RZ, c[0x0][0x32c] ;  /* 0x0000cb00ff217624 */ /* 0x000fe200078e00ff */
[----:B------:R-:W-:Y:S01]  /*cb50*/  LEA.HI R0, R0, R56, RZ, 0x5 ;  /* 0x0000003800007211 */ /* 0x000fe200078f28ff */
[----:B------:R-:W-:Y:S01]  /*cb60*/  ULDC UR9, c[0x0][0x324] ;  /* 0x0000c90000097ab9 */ /* 0x000fe20000000800 */
[----:B------:R-:W-:Y:S01]  /*cb70*/  LOP3.LUT R2, R2, 0xfffffffc, RZ, 0xc0, !PT ;  /* 0xfffffffc02027812 */ /* 0x000fe200078ec0ff */
[----:B------:R-:W-:Y:S01]  /*cb80*/  ULOP3.LUT UR9, URZ, UR9, URZ, 0x33, !UPT ;  /* 0x000000093f097292 */ /* 0x000fe2000f8e333f */
[----:B------:R-:W-:Y:S01]  /*cb90*/  LOP3.LUT R3, R0, 0xffffffe0, RZ, 0xc0, !PT ;  /* 0xffffffe000037812 */ /* 0x000fe200078ec0ff */
[----:B------:R-:W0:Y:S01]  /*cba0*/  LDGDEPBAR ;  /* 0x00000000000079af */ /* 0x000e220000000000 */
[----:B------:R-:W-:Y:S01]  /*cbb0*/  SHF.R.S32.HI R4, RZ, 0x5, R0 ;  /* 0x00000005ff047819 */ /* 0x000fe20000011400 */
[C---:B------:R-:W-:Y:S01]  /*cbc0*/  IMAD.IADD R2, R56.reuse, 0x1, -R2 ;  /* 0x0000000138027824 */ /* 0x040fe200078e0a02 */
[----:B------:R-:W-:Y:S01]  /*cbd0*/  SHF.R.S32.HI R7, RZ, 0x1f, R0 ;  /* 0x0000001fff077819 */ /* 0x000fe20000011400 */
[----:B------:R-:W-:Y:S01]  /*cbe0*/  IMAD.IADD R0, R56, 0x1, -R3 ;  /* 0x0000000138007824 */ /* 0x000fe200078e0a03 */
[----:B------:R-:W-:-:S02]  /*cbf0*/  PLOP3.LUT P0, PT, PT, PT, UP0, 0x80, 0x0 ;  /* 0x000000000000781c */ /* 0x000fc40003f0f008 */
[----:B------:R-:W-:Y:S02]  /*cc00*/  LEA.HI R7, R7, R4, RZ, 0x3 ;  /* 0x0000000407077211 */ /* 0x000fe400078f18ff */
[----:B------:R-:W-:Y:S02]  /*cc10*/  LEA.HI R3, R2, R2, RZ, 0x1 ;  /* 0x0000000202037211 */ /* 0x000fe400078f08ff */
[----:B------:R-:W-:Y:S02]  /*cc20*/  SHF.R.S32.HI R9, RZ, 0x1f, R0 ;  /* 0x0000001fff097819 */ /* 0x000fe40000011400 */
[----:B------:R-:W-:Y:S02]  /*cc30*/  LOP3.LUT R8, R7, 0xffffff8, RZ, 0xc0, !PT ;  /* 0x0ffffff807087812 */ /* 0x000fe400078ec0ff */
[----:B------:R-:W-:Y:S02]  /*cc40*/  LOP3.LUT R7, R3, 0x1ffffffe, RZ, 0xc0, !PT ;  /* 0x1ffffffe03077812 */ /* 0x000fe400078ec0ff */
[----:B------:R-:W-:Y:S01]  /*cc50*/  LEA.HI R3, R9, R0, RZ, 0x2 ;  /* 0x0000000009037211 */ /* 0x000fe200078f10ff */
[----:B------:R-:W-:Y:S01]  /*cc60*/  IMAD.IADD R4, R4, 0x1, -R8 ;  /* 0x0000000104047824 */ /* 0x000fe200078e0a08 */
[----:B------:R-:W-:Y:S01]  /*cc70*/  @P0 LOP3.LUT R215, R215, 0x40, RZ, 0xfc, !PT ;  /* 0x00000040d7d70812 */ /* 0x000fe200078efcff */
[----:B------:R-:W-:Y:S01]  /*cc80*/  IMAD.IADD R2, R2, 0x1, -R7 ;  /* 0x0000000102027824 */ /* 0x000fe200078e0a07 */
[----:B------:R-:W-:Y:S01]  /*cc90*/  SHF.R.S32.HI R240, RZ, 0x2, R3 ;  /* 0x00000002fff07819 */ /* 0x000fe20000011403 */
[----:B------:R-:W-:Y:S01]  /*cca0*/  IMAD.SHL.U32 R238, R4, 0x10, RZ ;  /* 0x0000001004ee7824 */ /* 0x000fe200078e00ff */
[----:B------:R-:W-:Y:S01]  /*ccb0*/  LOP3.LUT R215, R215, 0xffffefff, RZ, 0xc0, !PT ;  /* 0xffffefffd7d77812 */ /* 0x000fe200078ec0ff */
[----:B------:R-:W-:-:S02]  /*ccc0*/  IMAD.SHL.U32 R237, R2, 0x8, RZ ;  /* 0x0000000802ed7824 */ /* 0x000fc400078e00ff */
[----:B--2---:R-:W-:-:S05]  /*ccd0*/  IMAD R4, R221, 0x80, R240 ;  /* 0x00000080dd047824 */ /* 0x004fca00078e02f0 */
[----:B------:R-:W-:-:S05]  /*cce0*/  IADD3 R4, R237, R4, R238 ;  /* 0x00000004ed047210 */ /* 0x000fca0007ffe0ee */
[----:B------:R-:W-:-:S05]  /*ccf0*/  @P0 IMAD.HI.U32 R2, R4, c[0x0][0x2c8], RZ ;  /* 0x0000b20004020a27 */ /* 0x000fca00078e00ff */
[----:B------:R-:W-:Y:S02]  /*cd00*/  @P0 SHF.R.U32.HI R4, RZ, c[0x0][0x2cc], R2 ;  /* 0x0000b300ff040a19 */ /* 0x000fe40000011602 */
[----:B------:R-:W-:Y:S02]  /*cd10*/  LOP3.LUT R2, R3, 0x7ffffffc, RZ, 0xc0, !PT ;  /* 0x7ffffffc03027812 */ /* 0x000fe400078ec0ff */
[----:B------:R-:W-:Y:S01]  /*cd20*/  ISETP.GE.AND P0, PT, R33, 0x1, PT ;  /* 0x000000012100780c */ /* 0x000fe20003f06270 */
[----:B------:R-:W1:Y:S02]  /*cd30*/  SHFL.IDX PT, R3, R4, RZ, 0x1c1f ;  /* 0x001c1fff04037589 */ /* 0x000e6400000e0000 */
[----:B------:R-:W-:Y:S02]  /*cd40*/  IMAD.IADD R2, R0, 0x1, -R2 ;  /* 0x0000000100027824 */ /* 0x000fe400078e0a02 */
[----:B------:R-:W-:Y:S02]  /*cd50*/  IMAD.IADD R0, R104, 0x1, R5 ;  /* 0x0000000168007824 */ /* 0x000fe400078e0205 */
[----:B------:R-:W-:-:S04]  /*cd60*/  IMAD.SHL.U32 R236, R2, 0x2, RZ ;  /* 0x0000000202ec7824 */ /* 0x000fc800078e00ff */
[----:B------:R-:W-:Y:S01]  /*cd70*/  IMAD.IADD R9, R0, 0x1, -R236 ;  /* 0x0000000100097824 */ /* 0x000fe200078e0aec */
[----:B------:R-:W-:Y:S01]  /*cd80*/  IADD3 R2, -R236, 0x1, R0 ;  /* 0x00000001ec027810 */ /* 0x000fe20007ffe100 */
[----:B------:R-:W-:Y:S01]  /*cd90*/  IMAD.IADD R12, R104, 0x1, -R236 ;  /* 0x00000001680c7824 */ /* 0x000fe200078e0aec */
[----:B------:R-:W-:-:S03]  /*cda0*/  @P0 LOP3.LUT R215, R215, 0x1000, RZ, 0xfc, !PT ;  /* 0x00001000d7d70812 */ /* 0x000fc600078efcff */
[----:B------:R-:W-:-:S05]  /*cdb0*/  IMAD.IADD R2, R2, 0x1, -R232 ;  /* 0x0000000102027824 */ /* 0x000fca00078e0ae8 */
[C---:B------:R-:W-:Y:S02]  /*cdc0*/  IADD3 R7, R2.reuse, c[0x0][0x328], RZ ;  /* 0x0000ca0002077a10 */ /* 0x040fe40007ffe0ff */
        /* <DEDUP_REMOVED lines=15> */
.L_x_1911:
[----:B------:R-:W-:-:S13]  /*cec0*/  ISETP.NE.AND P0, PT, R33, 0x1, PT ;  /* 0x000000012100780c */ /* 0x000fda0003f05270 */
[----:B------:R-:W-:-:S05]  /*ced0*/  @P0 IMAD.HI.U32 R13, R3, c[0x0][0x330], RZ ;  /* 0x0000cc00030d0a27 */ /* 0x000fca00078e00ff */
[----:B------:R-:W-:Y:S02]  /*cee0*/  @P0 SHF.R.U32.HI R3, RZ, c[0x0][0x334], R13 ;  /* 0x0000cd00ff030a19 */ /* 0x000fe4000001160d */
.L_x_1912:
[----:B------:R-:W-:Y:S05]  /*cef0*/  BSYNC B0 ;  /* 0x0000000000007941 */ /* 0x000fea0003800000 */
.L_x_1910:
[----:B------:R-:W-:-:S05]  /*cf00*/  IMAD R3, R3, c[0x0][0x32c], R12 ;  /* 0x0000cb0003037a24 */ /* 0x000fca00078e020c */
[----:B------:R-:W-:Y:S02]  /*cf10*/  IADD3 R13, R3, c[0x0][0x32c], RZ ;  /* 0x0000cb00030d7a10 */ /* 0x000fe40007ffe0ff */
[----:B------:R-:W-:Y:S02]  /*cf20*/  IMNMX R0, R0, R3, !PT ;  /* 0x0000000300007217 */ /* 0x000fe40007800200 */
[----:B------:R-:W-:Y:S02]  /*cf30*/  IMNMX R2, R2, R13, PT ;  /* 0x0000000d02027217 */ /* 0x000fe40003800200 */
.L_x_1909:
        /* <DEDUP_REMOVED lines=17> */
[----:B------:R-:W-:Y:S02]  /*d050*/  ISETP.GE.AND P5, PT, R104, 0x19, PT ;  /* 0x000000196800780c */ /* 0x000fe40003fa6270 */
        /* <DEDUP_REMOVED lines=9> */
[----:B------:R-:W-:Y:S02]  /*d0f0*/  P2R R18, PR, RZ, 0x2 ;  /* 0x00000002ff127803 */ /* 0x000fe40000000000 */
[----:B------:R-:W-:-:S02]  /*d100*/  FSEL R24, R37, -INF , !P0 ;  /* 0xff80000025187808 */ /* 0x000fc40004000000 */
[----:B------:R-:W-:Y:S02]  /*d110*/  ISETP.GT.AND P0, PT, R0, 0x18, !P5 ;  /* 0x000000180000780c */ /* 0x000fe40006f04270 */
        /* <DEDUP_REMOVED lines=15> */
[----:B------:R-:W-:-:S04]  /*d210*/  ISETP.GE.AND P0, PT, R104, 0x1, PT ;  /* 0x000000016800780c */ /* 0x000fc80003f06270 */
[----:B------:R-:W-:Y:S02]  /*d220*/  P2R R20, PR, RZ, 0x1 ;  /* 0x00000001ff147803 */ /* 0x000fe40000000000 */
        /* <DEDUP_REMOVED lines=23> */
.L_x_1915:
[----:B------:R-:W-:-:S13]  /*d3a0*/  ISETP.NE.AND P0, PT, R33, 0x1, PT ;  /* 0x000000012100780c */ /* 0x000fda0003f05270 */
[----:B------:R-:W-:-:S05]  /*d3b0*/  @P0 IMAD.HI.U32 R4, R3, c[0x0][0x330], RZ ;  /* 0x0000cc0003040a27 */ /* 0x000fca00078e00ff */
[----:B------:R-:W-:Y:S02]  /*d3c0*/  @P0 SHF.R.U32.HI R3, RZ, c[0x0][0x334], R4 ;  /* 0x0000cd00ff030a19 */ /* 0x000fe40000011604 */
.L_x_1916:
[----:B------:R-:W-:Y:S05]  /*d3d0*/  BSYNC B0 ;  /* 0x0000000000007941 */ /* 0x000fea0003800000 */
.L_x_1914:
[----:B------:R-:W-:-:S05]  /*d3e0*/  IMAD R3, R3, c[0x0][0x32c], R12 ;  /* 0x0000cb0003037a24 */ /* 0x000fca00078e020c */
[----:B------:R-:W-:Y:S02]  /*d3f0*/  IADD3 R4, R3, c[0x0][0x32c], RZ ;  /* 0x0000cb0003047a10 */ /* 0x000fe40007ffe0ff */
[----:B------:R-:W-:Y:S02]  /*d400*/  IMNMX R0, R0, R3, !PT ;  /* 0x0000000300007217 */ /* 0x000fe40007800200 */
[----:B------:R-:W-:Y:S02]  /*d410*/  IMNMX R2, R2, R4, PT ;  /* 0x0000000402027217 */ /* 0x000fe40003800200 */
.L_x_1913:
[----:B------:R-:W-:Y:S01]  /*d420*/  ISETP.NE.AND P0, PT, R13, RZ, PT ;  /* 0x000000ff0d00720c */ /* 0x000fe20003f05270 */
[----:B------:R-:W-:Y:S01]  /*d430*/  LDSM.16.MT88.4 R40, [R198] ;  /* 0x00000000c628783b */ /* 0x000fe20000004200 */
[----:B------:R-:W-:Y:S02]  /*d440*/  FMNMX.FTZ R9, R16, R17, !PT ;  /* 0x0000001110097209 */ /* 0x000fe40007810000 */
[----:B------:R-:W-:Y:S01]  /*d450*/  ISETP.GT.AND P0, PT, R0, 0x1, !P0 ;  /* 0x000000010000780c */ /* 0x000fe20004704270 */
[----:B------:R-:W-:Y:S01]  /*d460*/  LDSM.16.MT88.4 R56, [R196+0x800] ;  /* 0x00080000c438783b */ /* 0x000fe20000004200 */
[----:B------:R-:W-:-:S02]  /*d470*/  FMNMX.FTZ R9, R21, R9, !PT ;  /* 0x0000000915097209 */ /* 0x000fc40007810000 */
[----:B------:R-:W-:Y:S01]  /*d480*/  ISETP.LT.OR P0, PT, R2, 0x2, P0 ;  /* 0x000000020200780c */ /* 0x000fe20000701670 */
[----:B------:R-:W-:Y:S01]  /*d490*/  LDSM.16.MT88.4 R68, [R147+0x1800] ;  /* 0x001800009344783b */ /* 0x000fe20000004200 */
[----:B------:R-:W-:Y:S02]  /*d4a0*/  FMNMX.FTZ R9, R22, R9, !PT ;  /* 0x0000000916097209 */ /* 0x000fe40007810000 */
[----:B------:R-:W-:Y:S01]  /*d4b0*/  FSEL R7, R63, -INF , !P0 ;  /* 0xff8000003f077808 */ /* 0x000fe20004000000 */
[----:B------:R-:W-:Y:S01]  /*d4c0*/  LDSM.16.MT88.4 R64, [R198+0x800] ;  /* 0x00080000c640783b */ /* 0x000fe20000004200 */
[----:B------:R-:W-:Y:S02]  /*d4d0*/  ISETP.NE.AND P0, PT, R14, RZ, PT ;  /* 0x000000ff0e00720c */ /* 0x000fe40003f05270 */
[----:B------:R-:W-:Y:S01]  /*d4e0*/  FMNMX.FTZ R9, R23, R9, !PT ;  /* 0x0000000917097209 */ /* 0x000fe20007810000 */
[----:B------:R-:W-:Y:S01]  /*d4f0*/  LDSM.16.MT88.4 R52, [R147+0x2000] ;  /* 0x002000009334783b */ /* 0x000fe20000004200 */
[----:B------:R-:W-:-:S02]  /*d500*/  ISETP.GT.AND P0, PT, R0, 0x8, !P0 ;  /* 0x000000080000780c */ /* 0x000fc40004704270 */
[----:B------:R-:W-:Y:S01]  /*d510*/  FMNMX.FTZ R9, R24, R9, !PT ;  /* 0x0000000918097209 */ /* 0x000fe20007810000 */
[----:B------:R-:W-:Y:S01]  /*d520*/  LDSM.16.MT88.4 R156, [R196+0x1000] ;  /* 0x00100000c49c783b */ /* 0x000fe20000004200 */
[----:B------:R-:W-:Y:S02]  /*d530*/  ISETP.LT.OR P0, PT, R2, 0x9, P0 ;  /* 0x000000090200780c */ /* 0x000fe40000701670 */
[----:B------:R-:W-:Y:S01]  /*d540*/  FMNMX.FTZ R9, R28, R9, !PT ;  /* 0x000000091c097209 */ /* 0x000fe20007810000 */
[----:B------:R-:W-:Y:S01]  /*d550*/  LDSM.16.MT88.4 R164, [R147+0x1000] ;  /* 0x0010000093a4783b */ /* 0x000fe20000004200 */
[----:B------:R-:W-:Y:S02]  /*d560*/  FSEL R12, R46, -INF , !P0 ;  /* 0xff8000002e0c7808 */ /* 0x000fe40004000000 */
[----:B------:R-:W-:Y:S02]  /*d570*/  ISETP.NE.AND P0, PT, R15, RZ, PT ;  /* 0x000000ff0f00720c */ /* 0x000fe40003f05270 */
[----:B------:R-:W-:-:S02]  /*d580*/  FMNMX.FTZ R9, R29, R9, !PT ;  /* 0x000000091d097209 */ /* 0x000fc40007810000 */
[----:B------:R-:W-:Y:S02]  /*d590*/  ISETP.GT.AND P0, PT, R0, 0x9, !P0 ;  /* 0x000000090000780c */ /* 0x000fe40004704270 */
[----:B------:R-:W-:Y:S02]  /*d5a0*/  FMNMX.FTZ R9, R87, R9, !PT ;  /* 0x0000000957097209 */ /* 0x000fe40007810000 */
[----:B------:R-:W-:Y:S02]  /*d5b0*/  ISETP.LT.OR P0, PT, R2, 0xa, P0 ;  /* 0x0000000a0200780c */ /* 0x000fe40000701670 */
[----:B------:R-:W-:Y:S02]  /*d5c0*/  FMNMX.FTZ R9, R86, R9, !PT ;  /* 0x0000000956097209 */ /* 0x000fe40007810000 */
[----:B------:R-:W-:Y:S02]  /*d5d0*/  FSEL R13, R47, -INF , !P0 ;  /* 0xff8000002f0d7808 */ /* 0x000fe40004000000 */
[----:B------:R-:W-:-:S02]  /*d5e0*/  ISETP.NE.AND P0, PT, R18, RZ, PT ;  /* 0x000000ff1200720c */ /* 0x000fc40003f05270 */
[----:B------:R-:W-:Y:S02]  /*d5f0*/  FMNMX.FTZ R9, R85, R9, !PT ;  /* 0x0000000955097209 */ /* 0x000fe40007810000 */
[----:B------:R-:W-:Y:S02]  /*d600*/  ISETP.GT.AND P0, PT, R0, 0x10, !P0 ;  /* 0x000000100000780c */ /* 0x000fe40004704270 */
[----:B------:R-:W-:Y:S02]  /*d610*/  FMNMX.FTZ R9, R84, R9, !PT ;  /* 0x0000000954097209 */ /* 0x000fe40007810000 */
[----:B------:R-:W-:-:S04]  /*d620*/  ISETP.LT.OR P0, PT, R2, 0x11, P0 ;  /* 0x000000110200780c */ /* 0x000fc80000701670 */
[----:B------:R-:W-:Y:S02]  /*d630*/  FSEL R14, R38, -INF , !P0 ;  /* 0xff800000260e7808 */ /* 0x000fe40004000000 */
[----:B------:R-:W-:Y:S02]  /*d640*/  ISETP.GT.AND P0, PT, R0, 0x11, !P6 ;  /* 0x000000110000780c */ /* 0x000fe40007704270 */
[----:B------:R-:W-:Y:S02]  /*d650*/  ISETP.NE.AND P6, PT, R19, RZ, PT ;  /* 0x000000ff1300720c */ /* 0x000fe40003fc5270 */
[----:B------:R-:W-:-:S04]  /*d660*/  ISETP.LT.OR P0, PT, R2, 0x12, P0 ;  /* 0x000000120200780c */ /* 0x000fc80000701670 */
[----:B------:R-:W-:Y:S02]  /*d670*/  FSEL R15, R39, -INF , !P0 ;  /* 0xff800000270f7808 */ /* 0x000fe40004000000 */
[----:B------:R-:W-:Y:S01]  /*d680*/  ISETP.GT.AND P0, PT, R0, 0x18, !P5 ;  /* 0x000000180000780c */ /* 0x000fe20006f04270 */
[----:B------:R-:W-:Y:S01]  /*d690*/  LDSM.16.MT88.4 R36, [R196] ;  /* 0x00000000c424783b */ /* 0x000fe20000004200 */
[----:B------:R-:W-:Y:S02]  /*d6a0*/  ISETP.NE.AND P5, PT, R20, RZ, PT ;  /* 0x000000ff1400720c */ /* 0x000fe40003fa5270 */
[----:B------:R-:W-:-:S04]  /*d6b0*/  ISETP.LT.OR P0, PT, R2, 0x19, P0 ;  /* 0x000000190200780c */ /* 0x000fc80000701670 */
[----:B------:R-:W-:Y:S02]  /*d6c0*/  FSEL R20, R32, -INF , !P0 ;  /* 0xff80000020147808 */ /* 0x000fe40004000000 */
[----:B------:R-:W-:Y:S01]  /*d6d0*/  ISETP.GT.AND P0, PT, R0, 0x19, !P4 ;  /* 0x000000190000780c */ /* 0x000fe20006704270 */
[----:B------:R-:W-:Y:S03]  /*d6e0*/  LDSM.16.MT88.4 R32, [R147+0x800] ;  /* 0x000800009320783b */ /* 0x000fe60000004200 */
        /* <DEDUP_REMOVED lines=14> */
[----:B------:R-:W-:Y:S01]  /*d7d0*/  ISETP.GT.AND P0, PT, R0, 0x29, !P6 ;  /* 0x000000290000780c */ /* 0x000fe20007704270 */
[----:B------:R-:W-:Y:S01]  /*d7e0*/  LDSM.16.MT88.4 R60, [R197] ;  /* 0x00000000c53c783b */ /* 0x000fe20000004200 */
[----:B------:R-:W-:Y:S02]  /*d7f0*/  LOP3.LUT P6, RZ, R215, 0x40, RZ, 0xc0, !PT ;  /* 0x00000040d7ff7812 */ /* 0x000fe400078cc0ff */
[----:B------:R-:W-:Y:S01]  /*d800*/  ISETP.LT.OR P0, PT, R2, 0x2a, P0 ;  /* 0x0000002a0200780c */ /* 0x000fe20000701670 */
[----:B------:R-:W1:Y:S03]  /*d810*/  SHFL.BFLY PT, R0, R9, 0x2, 0x1f ;  /* 0x0c401f0009007f89 */ /* 0x000e6600000e0000 */
[----:B------:R-:W-:-:S02]  /*d820*/  FSEL R80, R26, -INF , !P0 ;  /* 0xff8000001a507808 */ /* 0x000fc40004000000 */
        /* <DEDUP_REMOVED lines=10> */
[----:B------:R-:W-:Y:S01]  /*d8d0*/  FFMA.FTZ R3, R16, c[0x0][0x2d0], -R2 ;  /* 0x0000b40010037a23 */ /* 0x000fe20000010802 */
[----:B------:R-:W-:-:S03]  /*d8e0*/  FMNMX.FTZ R8, R15, R0, !PT ;  /* 0x000000000f087209 */ /* 0x000fc60007810000 */
[----:B------:R1:W-:Y:S01]  /*d8f0*/  MUFU.EX2 R109, R3 ;  /* 0x00000003006d7308 */ /* 0x0003e20000000800 */
[----:B------:R-:W-:-:S04]  /*d900*/  FMNMX.FTZ R8, R20, R8, !PT ;  /* 0x0000000814087209 */ /* 0x000fc80007810000 */
[----:B------:R-:W-:-:S04]  /*d910*/  FMNMX.FTZ R8, R44, R8, !PT ;  /* 0x000000082c087209 */ /* 0x000fc80007810000 */
[----:B------:R-:W-:-:S04]  /*d920*/  FMNMX.FTZ R8, R83, R8, !PT ;  /* 0x0000000853087209 */ /* 0x000fc80007810000 */
[----:B------:R-:W-:Y:S01]  /*d930*/  FMNMX.FTZ R8, R82, R8, !PT ;  /* 0x0000000852087209 */ /* 0x000fe20007810000 */
[----:B-1----:R-:W-:-:S03]  /*d940*/  FFMA.FTZ R3, R17, c[0x0][0x2d0], -R2 ;  /* 0x0000b40011037a23 */ /* 0x002fc60000010802 */
[----:B------:R-:W-:Y:S01]  /*d950*/  FMNMX.FTZ R8, R81, R8, !PT ;  /* 0x0000000851087209 */ /* 0x000fe20007810000 */
[----:B------:R1:W2:Y:S03]  /*d960*/  MUFU.EX2 R108, R3 ;  /* 0x00000003006c7308 */ /* 0x0002a60000000800 */
[----:B------:R-:W-:-:S05]  /*d970*/  FMNMX.FTZ R8, R80, R8, !PT ;  /* 0x0000000850087209 */ /* 0x000fca0007810000 */
[----:B------:R-:W3:Y:S01]  /*d980*/  SHFL.BFLY PT, R0, R8, 0x2, 0x1f ;  /* 0x0c401f0008007f89 */ /* 0x000ee200000e0000 */
[----:B-1----:R-:W-:Y:S01]  /*d990*/  FFMA.FTZ R3, R21, c[0x0][0x2d0], -R2 ;  /* 0x0000b40015037a23 */ /* 0x002fe20000010802 */
[----:B--2---:R-:W-:-:S03]  /*d9a0*/  F2FP.PACK_AB R16, R108, R109 ;  /* 0x0000006d6c10723e */ /* 0x004fc600000000ff */
[----:B------:R1:W-:Y:S01]  /*d9b0*/  MUFU.EX2 R117, R3 ;  /* 0x0000000300757308 */ /* 0x0003e20000000800 */
[----:B---3--:R-:W-:-:S05]  /*d9c0*/  FMNMX.FTZ R8, R8, R0, !PT ;  /* 0x0000000008087209 */ /* 0x008fca0007810000 */
[----:B------:R-:W2:Y:S01]  /*d9d0*/  SHFL.BFLY PT, R0, R8, 0x1, 0x1f ;  /* 0x0c201f0008007f89 */ /* 0x000ea200000e0000 */
[----:B-1----:R-:W-:-:S04]  /*d9e0*/  FFMA.FTZ R3, R22, c[0x0][0x2d0], -R2 ;  /* 0x0000b40016037a23 */ /* 0x002fc80000010802 */
[----:B------:R1:W3:Y:S02]  /*d9f0*/  MUFU.EX2 R116, R3 ;  /* 0x0000000300747308 */ /* 0x0002e40000000800 */
[----:B-1----:R-:W-:Y:S01]  /*da00*/  FFMA.FTZ R3, R23, c[0x0][0x2d0], -R2 ;  /* 0x0000b40017037a23 */ /* 0x002fe20000010802 */
[----:B---3--:R-:W-:Y:S02]  /*da10*/  F2FP.PACK_AB R18, R116, R117 ;  /* 0x000000757412723e */ /* 0x008fe400000000ff */
[----:B--2---:R-:W-:-:S03]  /*da20*/  FMNMX.FTZ R8, R8, R0, !PT ;  /* 0x0000000008087209 */ /* 0x004fc60007810000 */
[----:B------:R1:W-:Y:S01]  /*da30*/  MUFU.EX2 R118, R3 ;  /* 0x0000000300767308 */ /* 0x0003e20000000800 */
[C---:B------:R-:W-:Y:S01]  /*da40*/  FSETP.NEU.FTZ.AND P0, PT, R8.reuse, -INF , PT ;  /* 0xff8000000800780b */ /* 0x040fe20003f1d000 */
[----:B------:R-:W-:-:S05]  /*da50*/  FMUL.FTZ R0, R8, c[0x0][0x2d0] ;  /* 0x0000b40008007a20 */ /* 0x000fca0000410000 */
[----:B------:R-:W-:Y:S01]  /*da60*/  FSEL R0, R0, RZ, P0 ;  /* 0x000000ff00007208 */ /* 0x000fe20000000000 */
[----:B-1----:R-:W-:Y:S02]  /*da70*/  FFMA.FTZ R3, R24, c[0x0][0x2d0], -R2 ;  /* 0x0000b40018037a23 */ /* 0x002fe40000010802 */
[----:B------:R-:W1:Y:S02]  /*da80*/  LDSM.16.MT88.4 R24, [R147] ;  /* 0x000000009318783b */ /* 0x000e640000004200 */
[----:B------:R2:W-:Y:S02]  /*da90*/  MUFU.EX2 R126, R3 ;  /* 0x00000003007e7308 */ /* 0x0005e40000000800 */
[----:B--2---:R-:W-:-:S06]  /*daa0*/  FFMA.FTZ R3, R4, c[0x0][0x2d0], -R0 ;  /* 0x0000b40004037a23 */ /* 0x004fcc0000010800 */
[----:B------:R2:W-:Y:S02]  /*dab0*/  MUFU.EX2 R4, R3 ;  /* 0x0000000300047308 */ /* 0x0005e40000000800 */
[----:B--2---:R-:W-:-:S06]  /*dac0*/  FFMA.FTZ R3, R7, c[0x0][0x2d0], -R0 ;  /* 0x0000b40007037a23 */ /* 0x004fcc0000010800 */
[----:B------:R2:W3:Y:S02]  /*dad0*/  MUFU.EX2 R7, R3 ;  /* 0x0000000300077308 */ /* 0x0004e40000000800 */
[----:B--2---:R-:W-:Y:S01]  /*dae0*/  FFMA.FTZ R3, R12, c[0x0][0x2d0], -R0 ;  /* 0x0000b4000c037a23 */ /* 0x004fe20000010800 */
[----:B---3--:R-:W-:Y:S01]  /*daf0*/  F2FP.PACK_AB R17, R7, R4 ;  /* 0x000000040711723e */ /* 0x008fe200000000ff */
[----:B------:R-:W-:Y:S01]  /*db00*/  FADD.FTZ R4, R4, R7 ;  /* 0x0000000704047221 */ /* 0x000fe20000010000 */
[----:B------:R-:W-:-:S03]  /*db10*/  F2FP.PACK_AB R12, R126, R118 ;  /* 0x000000767e0c723e */ /* 0x000fc600000000ff */
[----:B------:R2:W3:Y:S02]  /*db20*/  MUFU.EX2 R124, R3 ;  /* 0x00000003007c7308 */ /* 0x0004e40000000800 */
[----:B--2---:R-:W-:Y:S02]  /*db30*/  FFMA.FTZ R3, R13, c[0x0][0x2d0], -R0 ;  /* 0x0000b4000d037a23 */ /* 0x004fe40000010800 */
[----:B---3--:R-:W-:-:S04]  /*db40*/  FADD.FTZ R7, R124, R4 ;  /* 0x000000047c077221 */ /* 0x008fc80000010000 */
[----:B------:R2:W3:Y:S02]  /*db50*/  MUFU.EX2 R127, R3 ;  /* 0x00000003007f7308 */ /* 0x0004e40000000800 */
[----:B--2---:R-:W-:Y:S01]  /*db60*/  FFMA.FTZ R3, R28, c[0x0][0x2d0], -R2 ;  /* 0x0000b4001c037a23 */ /* 0x004fe20000010802 */
[----:B---3--:R-:W-:-:S05]  /*db70*/  F2FP.PACK_AB R19, R127, R124 ;  /* 0x0000007c7f13723e */ /* 0x008fca00000000ff */
[----:B------:R2:W-:Y:S02]  /*db80*/  MUFU.EX2 R125, R3 ;  /* 0x00000003007d7308 */ /* 0x0005e40000000800 */
[----:B------:R-:W-:Y:S01]  /*db90*/  HMMA.16816.F32 R48, R16, R38, RZ ;  /* 0x000000261030723c */ /* 0x000fe200000018ff */
[----:B--2---:R-:W-:-:S07]  /*dba0*/  FFMA.FTZ R3, R29, c[0x0][0x2d0], -R2 ;  /* 0x0000b4001d037a23 */ /* 0x004fce0000010802 */
[C---:B-1----:R-:W-:Y:S01]  /*dbb0*/  HMMA.16816.F32 R28, R16.reuse, R24, RZ ;  /* 0x00000018101c723c */ /* 0x042fe200000018ff */
[----:B------:R1:W2:Y:S07]  /*dbc0*/  MUFU.EX2 R132, R3 ;  /* 0x0000000300847308 */ /* 0x0002ae0000000800 */
[----:B------:R-:W-:Y:S01]  /*dbd0*/  HMMA.16816.F32 R24, R16, R26, RZ ;  /* 0x0000001a1018723c */ /* 0x000fe200000018ff */
[----:B-1----:R-:W-:Y:S01]  /*dbe0*/  FFMA.FTZ R3, R14, c[0x0][0x2d0], -R0 ;  /* 0x0000b4000e037a23 */ /* 0x002fe20000010800 */
[----:B--2---:R-:W-:-:S03]  /*dbf0*/  F2FP.PACK_AB R14, R132, R125 ;  /* 0x0000007d840e723e */ /* 0x004fc600000000ff */
[----:B------:R1:W-:Y:S02]  /*dc00*/  MUFU.EX2 R76, R3 ;  /* 0x00000003004c7308 */ /* 0x0003e40000000800 */
[----:B-1----:R-:W-:-:S06]  /*dc10*/  FFMA.FTZ R3, R15, c[0x0][0x2d0], -R0 ;  /* 0x0000b4000f037a23 */ /* 0x002fcc0000010800 */
[----:B------:R1:W2:Y:S02]  /*dc20*/  MUFU.EX2 R77, R3 ;  /* 0x00000003004d7308 */ /* 0x0002a40000000800 */
[--C-:B-1----:R-:W-:Y:S01]  /*dc30*/  FFMA.FTZ R3, R20, c[0x0][0x2d0], -R0.reuse ;  /* 0x0000b40014037a23 */ /* 0x102fe20000010800 */
[----:B--2---:R-:W-:Y:S01]  /*dc40*/  F2FP.PACK_AB R13, R77, R76 ;  /* 0x0000004c4d0d723e */ /* 0x004fe200000000ff */
[C---:B------:R-:W-:Y:S04]  /*dc50*/  HMMA.16816.F32 R20, R16.reuse, R36, RZ ;  /* 0x000000241014723c */ /* 0x040fe800000018ff */
[----:B------:R1:W-:Y:S04]  /*dc60*/  MUFU.EX2 R79, R3 ;  /* 0x00000003004f7308 */ /* 0x0003e80000000800 */
[----:B------:R-:W-:Y:S01]  /*dc70*/  HMMA.16816.F32 R36, R16, R40, RZ ;  /* 0x000000281024723c */ /* 0x000fe200000018ff */
[----:B-1----:R-:W-:-:S02]  /*dc80*/  FFMA.FTZ R3, R44, c[0x0][0x2d0], -R0 ;  /* 0x0000b4002c037a23 */ /* 0x002fc40000010800 */
[----:B------:R-:W-:Y:S02]  /*dc90*/  LDSM.16.MT88.4 R44, [R196+0x1800] ;  /* 0x00180000c42c783b */ /* 0x000fe40000004200 */
[----:B------:R-:W1:Y:S02]  /*dca0*/  MUFU.EX2 R78, R3 ;  /* 0x00000003004e7308 */ /* 0x000e640000000800 */
[----:B-1----:R-:W-:-:S07]  /*dcb0*/  F2FP.PACK_AB R15, R78, R79 ;  /* 0x0000004f4e0f723e */ /* 0x002fce00000000ff */
[C---:B------:R-:W-:Y:S08]  /*dcc0*/  HMMA.16816.F32 R168, R12.reuse, R32, R28 ;  /* 0x000000200ca8723c */ /* 0x040ff0000000181c */
[----:B------:R-:W-:Y:S08]  /*dcd0*/  HMMA.16816.F32 R148, R12, R34, R24 ;  /* 0x000000220c94723c */ /* 0x000ff00000001818 */
[----:B------:R-:W-:Y:S01]  /*dce0*/  HMMA.16816.F32 R32, R16, R42, RZ ;  /* 0x0000002a1020723c */ /* 0x000fe200000018ff */
[----:B------:R-:W1:Y:S07]  /*dcf0*/  LDSM.16.MT88.4 R40, [R197+0x800] ;  /* 0x00080000c528783b */ /* 0x000e6e0000004200 */
[----:B------:R-:W-:Y:S08]  /*dd00*/  HMMA.16816.F32 R160, R12, R56, R20 ;  /* 0x000000380ca0723c */ /* 0x000ff00000001814 */
[----:B------:R-:W-:Y:S08]  /*dd10*/  HMMA.16816.F32 R20, R16, R68, RZ ;  /* 0x000000441014723c */ /* 0x000ff000000018ff */
[----:B------:R-:W-:Y:S01]  /*dd20*/  HMMA.16816.F32 R72, R12, R58, R48 ;  /* 0x0000003a0c48723c */ /* 0x000fe20000001830 */
[----:B------:R-:W2:Y:S04]  /*dd30*/  LDSM.16.MT88.4 R48, [R198+0x1800] ;  /* 0x00180000c630783b */ /* 0x000ea80000004200 */
[----:B------:R-:W-:Y:S03]  /*dd40*/  LDSM.16.MT88.4 R56, [R196+0x3000] ;  /* 0x00300000c438783b */ /* 0x000fe60000004200 */
[C---:B------:R-:W-:Y:S08]  /*dd50*/  HMMA.16816.F32 R28, R16.reuse, R60, RZ ;  /* 0x0000003c101c723c */ /* 0x040ff000000018ff */
[----:B------:R-:W-:Y:S01]  /*dd60*/  HMMA.16816.F32 R24, R16, R62, RZ ;  /* 0x0000003e1018723c */ /* 0x000fe200000018ff */
[----:B------:R-:W-:Y:S07]  /*dd70*/  LDSM.16.MT88.4 R60, [R196+0x2000] ;  /* 0x00200000c43c783b */ /* 0x000fee0000004200 */
[----:B------:R-:W-:Y:S01]  /*dd80*/  HMMA.16816.F32 R32, R12, R66, R32 ;  /* 0x000000420c20723c */ /* 0x000fe20000001820 */
[----:B------:R-:W-:-:S02]  /*dd90*/  IMAD.MOV.U32 R102, RZ, RZ, R72 ;  /* 0x000000ffff667224 */ /* 0x000fc400078e0048 */
[----:B------:R-:W-:Y:S02]  /*dda0*/  IMAD.MOV.U32 R101, RZ, RZ, R73 ;  /* 0x000000ffff657224 */ /* 0x000fe400078e0049 */
[----:B------:R-:W-:Y:S02]  /*ddb0*/  IMAD.MOV.U32 R100, RZ, RZ, R74 ;  /* 0x000000ffff647224 */ /* 0x000fe400078e004a */
[----:B------:R-:W-:Y:S01]  /*ddc0*/  IMAD.MOV.U32 R3, RZ, RZ, R75 ;  /* 0x000000ffff037224 */ /* 0x000fe200078e004b */
[C---:B------:R-:W-:Y:S01]  /*ddd0*/  HMMA.16816.F32 R20, R12.reuse, R52, R20 ;  /* 0x000000340c14723c */ /* 0x040fe20000001814 */
[----:B------:R-:W3:Y:S07]  /*dde0*/  LDSM.16.MT88.4 R72, [R197+0x1800] ;  /* 0x00180000c548783b */ /* 0x000eee0000004200 */
[C---:B------:R-:W-:Y:S01]  /*ddf0*/  HMMA.16816.F32 R152, R12.reuse, R64, R36 ;  /* 0x000000400c98723c */ /* 0x040fe20000001824 */
[----:B------:R-:W4:Y:S07]  /*de00*/  LDSM.16.MT88.4 R64, [R198+0x2000] ;  /* 0x00200000c640783b */ /* 0x000f2e0000004200 */
[----:B-1----:R-:W-:Y:S01]  /*de10*/  HMMA.16816.F32 R28, R12, R40, R28 ;  /* 0x000000280c1c723c */ /* 0x002fe2000000181c */
[----:B------:R-:W-:-:S02]  /*de20*/  IMAD.MOV.U32 R95, RZ, RZ, R32 ;  /* 0x000000ffff5f7224 */ /* 0x000fc400078e0020 */
[----:B------:R-:W-:Y:S02]  /*de30*/  IMAD.MOV.U32 R94, RZ, RZ, R33 ;  /* 0x000000ffff5e7224 */ /* 0x000fe400078e0021 */
[----:B------:R-:W-:Y:S02]  /*de40*/  IMAD.MOV.U32 R93, RZ, RZ, R34 ;  /* 0x000000ffff5d7224 */ /* 0x000fe400078e0022 */
[----:B------:R-:W-:Y:S01]  /*de50*/  IMAD.MOV.U32 R92, RZ, RZ, R35 ;  /* 0x000000ffff5c7224 */ /* 0x000fe200078e0023 */
[----:B------:R-:W-:Y:S01]  /*de60*/  HMMA.16816.F32 R24, R12, R42, R24 ;  /* 0x0000002a0c18723c */ /* 0x000fe20000001818 */
[----:B------:R-:W-:Y:S01]  /*de70*/  IMAD.MOV.U32 R104, RZ, RZ, R20 ;  /* 0x000000ffff687224 */ /* 0x000fe200078e0014 */
[----:B------:R-:W1:Y:S01]  /*de80*/  LDSM.16.MT88.4 R40, [R197+0x2000] ;  /* 0x00200000c528783b */ /* 0x000e620000004200 */
[----:B------:R-:W-:Y:S02]  /*de90*/  IMAD.MOV.U32 R103, RZ, RZ, R21 ;  /* 0x000000ffff677224 */ /* 0x000fe400078e0015 */
[----:B------:R-:W-:-:S02]  /*dea0*/  IMAD.MOV.U32 R53, RZ, RZ, R22 ;  /* 0x000000ffff357224 */ /* 0x000fc400078e0016 */
[----:B------:R-:W-:Y:S01]  /*deb0*/  IMAD.MOV.U32 R52, RZ, RZ, R23 ;  /* 0x000000ffff347224 */ /* 0x000fe200078e0017 */
[C---:B------:R-:W-:Y:S01]  /*dec0*/  HMMA.16816.F32 R32, R16.reuse, R70, RZ ;  /* 0x000000461020723c */ /* 0x040fe200000018ff */
[----:B------:R-:W-:Y:S07]  /*ded0*/  LDSM.16.MT88.4 R68, [R198+0x3000] ;  /* 0x00300000c644783b */ /* 0x000fee0000004200 */
[----:B--2---:R-:W-:Y:S01]  /*dee0*/  HMMA.16816.F32 R20, R16, R48, RZ ;  /* 0x000000301014723c */ /* 0x004fe200000018ff */
[----:B------:R-:W-:-:S02]  /*def0*/  IMAD.MOV.U32 R91, RZ, RZ, R28 ;  /* 0x000000ffff5b7224 */ /* 0x000fc400078e001c */
[----:B------:R-:W-:Y:S02]  /*df00*/  IMAD.MOV.U32 R90, RZ, RZ, R29 ;  /* 0x000000ffff5a7224 */ /* 0x000fe400078e001d */
[----:B------:R-:W-:Y:S02]  /*df10*/  IMAD.MOV.U32 R89, RZ, RZ, R30 ;  /* 0x000000ffff597224 */ /* 0x000fe400078e001e */
[----:B------:R-:W-:Y:S01]  /*df20*/  IMAD.MOV.U32 R88, RZ, RZ, R31 ;  /* 0x000000ffff587224 */ /* 0x000fe200078e001f */
[----:B------:R-:W-:Y:S01]  /*df30*/  MOV R96, R27 ;  /* 0x0000001b00607202 */ /* 0x000fe20000000f00 */
[----:B------:R-:W-:Y:S01]  /*df40*/  IMAD.MOV.U32 R99, RZ, RZ, R24 ;  /* 0x000000ffff637224 */ /* 0x000fe200078e0018 */
[----:B------:R-:W-:Y:S01]  /*df50*/  HMMA.16816.F32 R36, R16, R50, RZ ;  /* 0x000000321024723c */ /* 0x000fe200000018ff */
[----:B------:R-:W-:Y:S01]  /*df60*/  IMAD.MOV.U32 R98, RZ, RZ, R25 ;  /* 0x000000ffff627224 */ /* 0x000fe200078e0019 */
[----:B------:R-:W-:Y:S01]  /*df70*/  LDSM.16.MT88.4 R48, [R196+0x3800] ;  /* 0x00380000c430783b */ /* 0x000fe20000004200 */
[----:B------:R-:W-:-:S05]  /*df80*/  IMAD.MOV.U32 R97, RZ, RZ, R26 ;  /* 0x000000ffff617224 */ /* 0x000fca00078e001a */
[C---:B------:R-:W-:Y:S08]  /*df90*/  HMMA.16816.F32 R28, R16.reuse, R44, RZ ;  /* 0x0000002c101c723c */ /* 0x040ff000000018ff */
[----:B------:R-:W-:Y:S01]  /*dfa0*/  HMMA.16816.F32 R24, R16, R46, RZ ;  /* 0x0000002e1018723c */ /* 0x000fe200000018ff */
[----:B------:R-:W2:Y:S07]  /*dfb0*/  LDSM.16.MT88.4 R44, [R147+0x3000] ;  /* 0x00300000932c783b */ /* 0x000eae0000004200 */
[----:B------:R-:W-:Y:S08]  /*dfc0*/  HMMA.16816.F32 R248, R12, R54, R32 ;  /* 0x000000360cf8723c */ /* 0x000ff00000001820 */
[----:B---3--:R-:W-:Y:S07]  /*dfd0*/  HMMA.16816.F32 R32, R16, R72, RZ ;  /* 0x000000481020723c */ /* 0x008fee00000018ff */
[----:B------:R-:W-:Y:S01]  /*dfe0*/  IMAD.MOV.U32 R73, RZ, RZ, R105 ;  /* 0x000000ffff497224 */ /* 0x000fe200078e0069 */
[----:B----4-:R-:W-:Y:S07]  /*dff0*/  HMMA.16816.F32 R192, R12, R64, R20 ;  /* 0x000000400cc0723c */ /* 0x010fee0000001814 */
[----:B------:R-:W-:Y:S01]  /*e000*/  IMAD.MOV.U32 R64, RZ, RZ, R104 ;  /* 0x000000ffff407224 */ /* 0x000fe200078e0068 */
[----:B------:R-:W-:Y:S01]  /*e010*/  HMMA.16816.F32 R20, R16, R74, RZ ;  /* 0x0000004a1014723c */ /* 0x000fe200000018ff */
[----:B------:R-:W-:-:S07]  /*e020*/  IMAD.MOV.U32 R65, RZ, RZ, R103 ;  /* 0x000000ffff417224 */ /* 0x000fce00078e0067 */
[C---:B------:R-:W-:Y:S07]  /*e030*/  HMMA.16816.F32 R188, R12.reuse, R66, R36 ;  /* 0x000000420cbc723c */ /* 0x040fee0000001824 */
[----:B------:R-:W-:Y:S01]  /*e040*/  IMAD.MOV.U32 R66, RZ, RZ, R53 ;  /* 0x000000ffff427224 */ /* 0x000fe200078e0035 */
[C---:B-1----:R-:W-:Y:S01]  /*e050*/  HMMA.16816.F32 R180, R12.reuse, R40, R32 ;  /* 0x000000280cb4723c */ /* 0x042fe20000001820 */
[----:B------:R-:W-:Y:S02]  /*e060*/  IMAD.MOV.U32 R67, RZ, RZ, R52 ;  /* 0x000000ffff437224 */ /* 0x000fe400078e0034 */
[----:B------:R-:W1:Y:S05]  /*e070*/  LDSM.16.MT88.4 R52, [R147+0x3800] ;  /* 0x003800009334783b */ /* 0x000e6a0000004200 */
[----:B------:R-:W-:Y:S01]  /*e080*/  HMMA.16816.F32 R184, R12, R42, R20 ;  /* 0x0000002a0cb8723c */ /* 0x000fe20000001814 */
[----:B------:R-:W-:Y:S07]  /*e090*/  LDSM.16.MT88.4 R40, [R197+0x3000] ;  /* 0x00300000c528783b */ /* 0x000fee0000004200 */
[C---:B--2---:R-:W-:Y:S07]  /*e0a0*/  HMMA.16816.F32 R32, R16.reuse, R46, RZ ;  /* 0x0000002e1020723c */ /* 0x044fee00000018ff */
[----:B------:R-:W-:Y:S01]  /*e0b0*/  IMAD.MOV.U32 R46, RZ, RZ, R97 ;  /* 0x000000ffff2e7224 */ /* 0x000fe200078e0061 */
[----:B------:R-:W-:Y:S01]  /*e0c0*/  HMMA.16816.F32 R36, R16, R44, RZ ;  /* 0x0000002c1024723c */ /* 0x000fe200000018ff */
[----:B------:R-:W-:-:S06]  /*e0d0*/  IMAD.MOV.U32 R47, RZ, RZ, R96 ;  /* 0x000000ffff2f7224 */ /* 0x000fcc00078e0060 */
[----:B------:R-:W-:Y:S01]  /*e0e0*/  IMAD.MOV.U32 R44, RZ, RZ, R99 ;  /* 0x000000ffff2c7224 */ /* 0x000fe200078e0063 */
[----:B------:R-:W-:Y:S01]  /*e0f0*/  HMMA.16816.F32 R216, R12, R60, R28 ;  /* 0x0000003c0cd8723c */ /* 0x000fe2000000181c */
[----:B------:R-:W-:-:S07]  /*e100*/  MOV R45, R98 ;  /* 0x00000062002d7202 */ /* 0x000fce0000000f00 */
[----:B------:R-:W-:Y:S01]  /*e110*/  HMMA.16816.F32 R244, R12, R62, R24 ;  /* 0x0000003e0cf4723c */ /* 0x000fe20000001818 */
[----:B------:R-:W2:Y:S07]  /*e120*/  LDSM.16.MT88.4 R60, [R198+0x3800] ;  /* 0x00380000c63c783b */ /* 0x000eae0000004200 */
[C---:B------:R-:W-:Y:S07]  /*e130*/  HMMA.16816.F32 R24, R16.reuse, R58, RZ ;  /* 0x0000003a1018723c */ /* 0x040fee00000018ff */
[----:B------:R-:W-:Y:S01]  /*e140*/  IMAD.MOV.U32 R58, RZ, RZ, R89 ;  /* 0x000000ffff3a7224 */ /* 0x000fe200078e0059 */
[----:B------:R-:W-:Y:S01]  /*e150*/  HMMA.16816.F32 R28, R16, R56, RZ ;  /* 0x00000038101c723c */ /* 0x000fe200000018ff */
[----:B------:R-:W-:-:S06]  /*e160*/  IMAD.MOV.U32 R59, RZ, RZ, R88 ;  /* 0x000000ffff3b7224 */ /* 0x000fcc00078e0058 */
[----:B------:R-:W-:Y:S01]  /*e170*/  IMAD.MOV.U32 R56, RZ, RZ, R91 ;  /* 0x000000ffff387224 */ /* 0x000fe200078e005b */
[----:B------:R-:W-:Y:S01]  /*e180*/  HMMA.16816.F32 R20, R16, R68, RZ ;  /* 0x000000441014723c */ /* 0x000fe200000018ff */
[----:B------:R-:W-:-:S07]  /*e190*/  IMAD.MOV.U32 R57, RZ, RZ, R90 ;  /* 0x000000ffff397224 */ /* 0x000fce00078e005a */
[C---:B-1----:R-:W-:Y:S01]  /*e1a0*/  HMMA.16816.F32 R88, R12.reuse, R54, R32 ;  /* 0x000000360c58723c */ /* 0x042fe20000001820 */
[----:B------:R-:W1:Y:S06]  /*e1b0*/  LDSM.16.MT88.4 R32, [R197+0x3800] ;  /* 0x00380000c520783b */ /* 0x000e6c0000004200 */
[----:B------:R-:W-:Y:S01]  /*e1c0*/  IMAD.MOV.U32 R54, RZ, RZ, R93 ;  /* 0x000000ffff367224 */ /* 0x000fe200078e005d */
[C---:B------:R-:W-:Y:S01]  /*e1d0*/  HMMA.16816.F32 R96, R12.reuse, R52, R36 ;  /* 0x000000340c60723c */ /* 0x040fe20000001824 */
[----:B------:R-:W-:Y:S01]  /*e1e0*/  MOV R55, R92 ;  /* 0x0000005c00377202 */ /* 0x000fe20000000f00 */
[----:B------:R-:W3:Y:S05]  /*e1f0*/  LDSM.16.MT88.4 R36, [R147+0x4800] ;  /* 0x004800009324783b */ /* 0x000eea0000004200 */
[----:B------:R-:W-:Y:S01]  /*e200*/  IMAD.MOV.U32 R52, RZ, RZ, R95 ;  /* 0x000000ffff347224 */ /* 0x000fe200078e005f */
[----:B--2---:R-:W-:Y:S01]  /*e210*/  HMMA.16816.F32 R104, R12, R60, R20 ;  /* 0x0000003c0c68723c */ /* 0x004fe20000001814 */
[----:B------:R-:W-:-:S07]  /*e220*/  IMAD.MOV.U32 R53, RZ, RZ, R94 ;  /* 0x000000ffff357224 */ /* 0x000fce00078e005e */
[----:B------:R-:W-:Y:S07]  /*e230*/  HMMA.16816.F32 R92, R12, R50, R24 ;  /* 0x000000320c5c723c */ /* 0x000fee0000001818 */
[----:B------:R-:W-:Y:S01]  /*e240*/  IMAD.MOV.U32 R51, RZ, RZ, R3 ;  /* 0x000000ffff337224 */ /* 0x000fe200078e0003 */
[----:B------:R-:W-:Y:S01]  /*e250*/  HMMA.16816.F32 R24, R16, R40, RZ ;  /* 0x000000281018723c */ /* 0x000fe200000018ff */
[----:B------:R-:W-:Y:S02]  /*e260*/  FADD.FTZ R3, R109, R108 ;  /* 0x0000006c6d037221 */ /* 0x000fe40000010000 */
[----:B------:R-:W-:-:S02]  /*e270*/  IMAD.MOV.U32 R50, RZ, RZ, R100 ;  /* 0x000000ffff327224 */ /* 0x000fc400078e0064 */
[----:B------:R-:W-:-:S03]  /*e280*/  FADD.FTZ R3, R117, R3 ;  /* 0x0000000375037221 */ /* 0x000fc60000010000 */
[----:B------:R-:W-:Y:S01]  /*e290*/  HMMA.16816.F32 R20, R16, R42, RZ ;  /* 0x0000002a1014723c */ /* 0x000fe200000018ff */
[----:B------:R-:W-:Y:S01]  /*e2a0*/  FADD.FTZ R3, R116, R3 ;  /* 0x0000000374037221 */ /* 0x000fe20000010000 */
[----:B------:R-:W-:Y:S03]  /*e2b0*/  LDSM.16.MT88.4 R40, [R197+0x1000] ;  /* 0x00100000c528783b */ /* 0x000fe60000004200 */
[----:B------:R-:W-:-:S03]  /*e2c0*/  FADD.FTZ R3, R118, R3 ;  /* 0x0000000376037221 */ /* 0x000fc60000010000 */
[----:B------:R-:W-:Y:S01]  /*e2d0*/  HMMA.16816.F32 R176, R12, R48, R28 ;  /* 0x000000300cb0723c */ /* 0x000fe2000000181c */
[----:B------:R-:W-:-:S04]  /*e2e0*/  FADD.FTZ R3, R126, R3 ;  /* 0x000000037e037221 */ /* 0x000fc80000010000 */
[----:B------:R-:W-:Y:S02]  /*e2f0*/  FADD.FTZ R4, R125, R3 ;  /* 0x000000037d047221 */ /* 0x000fe40000010000 */
[----:B------:R-:W-:Y:S01]  /*e300*/  IMAD.MOV.U32 R48, RZ, RZ, R102 ;  /* 0x000000ffff307224 */ /* 0x000fe200078e0066 */
[C---:B-1----:R-:W-:Y:S01]  /*e310*/  HMMA.16816.F32 R172, R12.reuse, R32, R24 ;  /* 0x000000200cac723c */ /* 0x042fe20000001818 */
[----:B------:R-:W1:Y:S01]  /*e320*/  LDSM.16.MT88.4 R24, [R147+0x5000] ;  /* 0x005000009318783b */ /* 0x000e620000004200 */
[----:B------:R-:W-:Y:S02]  /*e330*/  IMAD.MOV.U32 R49, RZ, RZ, R101 ;  /* 0x000000ffff317224 */ /* 0x000fe400078e0065 */
[----:B------:R-:W-:Y:S02]  /*e340*/  FADD.FTZ R3, R127, R7 ;  /* 0x000000077f037221 */ /* 0x000fe40000010000 */
[----:B------:R-:W-:Y:S02]  /*e350*/  FFMA.FTZ R7, R86, c[0x0][0x2d0], -R2 ;  /* 0x0000b40056077a23 */ /* 0x000fe40000010802 */
[----:B------:R-:W-:Y:S01]  /*e360*/  HMMA.16816.F32 R112, R12, R34, R20 ;  /* 0x000000220c70723c */ /* 0x000fe20000001814 */
[----:B------:R-:W-:-:S02]  /*e370*/  FADD.FTZ R33, R132, R4 ;  /* 0x0000000484217221 */ /* 0x000fc40000010000 */
[--C-:B------:R-:W-:Y:S02]  /*e380*/  FFMA.FTZ R32, R87, c[0x0][0x2d0], -R2.reuse ;  /* 0x0000b40057207a23 */ /* 0x100fe40000010802 */
[----:B------:R-:W-:Y:S02]  /*e390*/  FADD.FTZ R3, R76, R3 ;  /* 0x000000034c037221 */ /* 0x000fe40000010000 */
[--C-:B------:R-:W-:Y:S01]  /*e3a0*/  FFMA.FTZ R35, R85, c[0x0][0x2d0], -R2.reuse ;  /* 0x0000b40055237a23 */ /* 0x100fe20000010802 */
[C---:B---3--:R-:W-:Y:S01]  /*e3b0*/  HMMA.16816.F32 R20, R16.reuse, R36, RZ ;  /* 0x000000241014723c */ /* 0x048fe200000018ff */
[----:B------:R-:W-:Y:S02]  /*e3c0*/  FFMA.FTZ R34, R84, c[0x0][0x2d0], -R2 ;  /* 0x0000b40054227a23 */ /* 0x000fe40000010802 */
[----:B------:R-:W-:Y:S02]  /*e3d0*/  FADD.FTZ R2, R77, R3 ;  /* 0x000000034d027221 */ /* 0x000fe40000010000 */
[----:B------:R-:W-:Y:S01]  /*e3e0*/  FFMA.FTZ R3, R83, c[0x0][0x2d0], -R0 ;  /* 0x0000b40053037a23 */ /* 0x000fe20000010800 */
[----:B------:R-:W-:Y:S01]  /*e3f0*/  MUFU.EX2 R35, R35 ;  /* 0x0000002300237308 */ /* 0x000fe20000000800 */
[----:B------:R-:W-:Y:S01]  /*e400*/  FADD.FTZ R2, R79, R2 ;  /* 0x000000024f027221 */ /* 0x000fe20000010000 */
[----:B------:R-:W-:Y:S01]  /*e410*/  HMMA.16816.F32 R28, R16, R70, RZ ;  /* 0x00000046101c723c */ /* 0x000fe200000018ff */
[----:B------:R-:W-:-:S05]  /*e420*/  FFMA.FTZ R4, R82, c[0x0][0x2d0], -R0 ;  /* 0x0000b40052047a23 */ /* 0x000fca0000010800 */
[----:B------:R-:W-:Y:S10]  /*e430*/  MUFU.EX2 R3, R3 ;  /* 0x0000000300037308 */ /* 0x000ff40000000800 */
[C---:B-1----:R-:W-:Y:S08]  /*e440*/  HMMA.16816.F32 R108, R12.reuse, R24, R20 ;  /* 0x000000180c6c723c */ /* 0x042ff00000001814 */
[----:B------:R-:W-:Y:S01]  /*e450*/  HMMA.16816.F32 R100, R12, R62, R28 ;  /* 0x0000003e0c64723c */ /* 0x000fe2000000181c */
[----:B------:R-:W1:Y:S07]  /*e460*/  LDSM.16.MT88.4 R28, [R196+0x4800] ;  /* 0x00480000c41c783b */ /* 0x000e6e0000004200 */
[----:B------:R-:W-:Y:S11]  /*e470*/  HMMA.16816.F32 R20, R16, R38, RZ ;  /* 0x000000261014723c */ /* 0x000ff600000018ff */
[----:B------:R-:W-:Y:S11]  /*e480*/  @!UPT UIADD3 URZ, URZ, URZ, URZ ;  /* 0x0000003f3f3ff290 */ /* 0x000ff6000fffe03f */
[----:B------:R-:W-:Y:S02]  /*e490*/  @!UPT UIADD3 URZ, URZ, URZ, URZ ;  /* 0x0000003f3f3ff290 */ /* 0x000fe4000fffe03f */
[----:B------:R-:W-:Y:S01]  /*e4a0*/  HMMA.16816.F32 R120, R12, R26, R20 ;  /* 0x0000001a0c78723c */ /* 0x000fe20000001814 */
[----:B------:R-:W2:Y:S07]  /*e4b0*/  LDSM.16.MT88.4 R24, [R196+0x5000] ;  /* 0x00500000c418783b */ /* 0x000eae0000004200 */
[----:B-1----:R-:W-:Y:S11]  /*e4c0*/  HMMA.16816.F32 R20, R16, R28, RZ ;  /* 0x0000001c1014723c */ /* 0x002ff600000018ff */
[----:B------:R-:W-:Y:S11]  /*e4d0*/  @!UPT UIADD3 URZ, URZ, URZ, URZ ;  /* 0x0000003f3f3ff290 */ /* 0x000ff6000fffe03f */
[----:B------:R-:W-:Y:S02]  /*e4e0*/  @!UPT UIADD3 URZ, URZ, URZ, URZ ;  /* 0x0000003f3f3ff290 */ /* 0x000fe4000fffe03f */
[----:B--2---:R-:W-:Y:S08]  /*e4f0*/  HMMA.16816.F32 R116, R12, R24, R20 ;  /* 0x000000180c74723c */ /* 0x004ff00000001814 */
[----:B------:R-:W-:Y:S01]  /*e500*/  HMMA.16816.F32 R20, R16, R30, RZ ;  /* 0x0000001e1014723c */ /* 0x000fe200000018ff */
[----:B------:R-:W1:Y:S11]  /*e510*/  LDSM.16.MT88.4 R28, [R198+0x4800] ;  /* 0x00480000c61c783b */ /* 0x000e760000004200 */
[----:B------:R-:W-:Y:S11]  /*e520*/  @!UPT UIADD3 URZ, URZ, URZ, URZ ;  /* 0x0000003f3f3ff290 */ /* 0x000ff6000fffe03f */
[----:B------:R-:W-:Y:S01]  /*e530*/  @!UPT UIADD3 URZ, URZ, URZ, URZ ;  /* 0x0000003f3f3ff290 */ /* 0x000fe2000fffe03f */
[----:B------:R-:W-:Y:S01]  /*e540*/  HMMA.16816.F32 R128, R12, R26, R20 ;  /* 0x0000001a0c80723c */ /* 0x000fe20000001814 */
[----:B------:R-:W2:Y:S07]  /*e550*/  LDSM.16.MT88.4 R24, [R198+0x5000] ;  /* 0x00500000c618783b */ /* 0x000eae0000004200 */
[----:B-1----:R-:W-:Y:S01]  /*e560*/  HMMA.16816.F32 R20, R16, R28, RZ ;  /* 0x0000001c1014723c */ /* 0x002fe200000018ff */
[----:B------:R-:W-:Y:S08]  /*e570*/  MUFU.EX2 R29, R32 ;  /* 0x00000020001d7308 */ /* 0x000ff00000000800 */
[----:B------:R-:W1:Y:S11]  /*e580*/  MUFU.EX2 R28, R7 ;  /* 0x00000007001c7308 */ /* 0x000e760000000800 */
[----:B------:R-:W-:Y:S04]  /*e590*/  @!UPT UIADD3 URZ, URZ, URZ, URZ ;  /* 0x0000003f3f3ff290 */ /* 0x000fe8000fffe03f */
[----:B--2---:R-:W-:Y:S01]  /*e5a0*/  HMMA.16816.F32 R124, R12, R24, R20 ;  /* 0x000000180c7c723c */ /* 0x004fe20000001814 */
[----:B-1----:R-:W-:-:S06]  /*e5b0*/  F2FP.PACK_AB R136, R28, R29 ;  /* 0x0000001d1c88723e */ /* 0x002fcc00000000ff */
[----:B------:R-:W-:Y:S01]  /*e5c0*/  FFMA.FTZ R25, R80, c[0x0][0x2d0], -R0 ;  /* 0x0000b40050197a23 */ /* 0x000fe20000010800 */
[----:B------:R-:W-:Y:S01]  /*e5d0*/  HMMA.16816.F32 R20, R16, R30, RZ ;  /* 0x0000001e1014723c */ /* 0x000fe200000018ff */
[----:B------:R-:W-:Y:S02]  /*e5e0*/  FADD.FTZ R24, R78, R2 ;  /* 0x000000024e187221 */ /* 0x000fe40000010000 */
[----:B------:R-:W1:Y:S02]  /*e5f0*/  MUFU.EX2 R2, R4 ;  /* 0x0000000400027308 */ /* 0x000e640000000800 */
[----:B-1----:R-:W-:Y:S11]  /*e600*/  F2FP.PACK_AB R137, R2, R3 ;  /* 0x000000030289723e */ /* 0x002ff600000000ff */
[----:B------:R-:W-:Y:S08]  /*e610*/  @!UPT UIADD3 URZ, URZ, URZ, URZ ;  /* 0x0000003f3f3ff290 */ /* 0x000ff0000fffe03f */
[----:B------:R-:W-:Y:S01]  /*e620*/  HMMA.16816.F32 R132, R12, R26, R20 ;  /* 0x0000001a0c84723c */ /* 0x000fe20000001814 */
[----:B------:R-:W1:Y:S01]  /*e630*/  LDSM.16.MT88.4 R20, [R197+0x4800] ;  /* 0x00480000c514783b */ /* 0x000e620000004200 */
[----:B------:R-:W2:Y:S05]  /*e640*/  MUFU.EX2 R27, R34 ;  /* 0x00000022001b7308 */ /* 0x000eaa0000000800 */
[----:B------:R-:W-:Y:S02]  /*e650*/  FFMA.FTZ R26, R81, c[0x0][0x2d0], -R0 ;  /* 0x0000b400511a7a23 */ /* 0x000fe40000010800 */
[----:B------:R-:W-:Y:S01]  /*e660*/  FADD.FTZ R0, R29, R33 ;  /* 0x000000211d007221 */ /* 0x000fe20000010000 */
[----:B------:R-:W3:Y:S01]  /*e670*/  LDSM.16.MT88.4 R80, [R147+0x4000] ;  /* 0x004000009350783b */ /* 0x000ee20000004200 */
[----:B------:R-:W-:Y:S01]  /*e680*/  MUFU.EX2 R4, R26 ;  /* 0x0000001a00047308 */ /* 0x000fe20000000800 */
[----:B------:R-:W-:-:S02]  /*e690*/  IMAD.MOV.U32 R33, RZ, RZ, R73 ;  /* 0x000000ffff217224 */ /* 0x000fc400078e0049 */
[----:B------:R-:W-:Y:S01]  /*e6a0*/  FADD.FTZ R7, R28, R0 ;  /* 0x000000001c077221 */ /* 0x000fe20000010000 */
[----:B------:R-:W-:Y:S03]  /*e6b0*/  LDSM.16.MT88.4 R72, [R197+0x2800] ;  /* 0x00280000c548783b */ /* 0x000fe60000004200 */
[----:B------:R-:W-:Y:S01]  /*e6c0*/  FADD.FTZ R7, R35, R7 ;  /* 0x0000000723077221 */ /* 0x000fe20000010000 */
[----:B------:R-:W4:Y:S01]  /*e6d0*/  MUFU.EX2 R0, R25 ;  /* 0x0000001900007308 */ /* 0x000f220000000800 */
[C---:B--2---:R-:W-:Y:S02]  /*e6e0*/  F2FP.PACK_AB R138, R27.reuse, R35 ;  /* 0x000000231b8a723e */ /* 0x044fe400000000ff */
[----:B------:R-:W-:Y:S01]  /*e6f0*/  FADD.FTZ R229, R27, R7 ;  /* 0x000000071be57221 */ /* 0x000fe20000010000 */
[----:B----4-:R-:W-:Y:S01]  /*e700*/  F2FP.PACK_AB R139, R0, R4 ;  /* 0x00000004008b723e */ /* 0x010fe200000000ff */
[C---:B-1----:R-:W-:Y:S08]  /*e710*/  HMMA.16816.F32 R28, R16.reuse, R20, RZ ;  /* 0x00000014101c723c */ /* 0x042ff000000018ff */
[----:B------:R-:W-:Y:S07]  /*e720*/  HMMA.16816.F32 R20, R16, R22, RZ ;  /* 0x000000161014723c */ /* 0x000fee00000018ff */
[----:B------:R-:W-:Y:S01]  /*e730*/  FADD.FTZ R16, R3, R24 ;  /* 0x0000001803107221 */ /* 0x000fe20000010000 */
[----:B---3--:R-:W-:Y:S01]  /*e740*/  HMMA.16816.F32 R76, R136, R80, R96 ;  /* 0x00000050884c723c */ /* 0x008fe20000001860 */
[----:B------:R-:W2:Y:S02]  /*e750*/  LDL R3, [R1+0x58] ;  /* 0x0000580001037983 */ /* 0x000ea40000100800 */
[----:B------:R-:W-:-:S02]  /*e760*/  FADD.FTZ R16, R2, R16 ;  /* 0x0000001002107221 */ /* 0x000fc40000010000 */
[----:B------:R-:W-:Y:S02]  /*e770*/  LDSM.16.MT88.4 R96, [R198+0x4000] ;  /* 0x00400000c660783b */ /* 0x000fe40000004200 */
[----:B------:R-:W-:Y:S01]  /*e780*/  FADD.FTZ R7, R4, R16 ;  /* 0x0000001004077221 */ /* 0x000fe20000010000 */
[C---:B------:R-:W-:Y:S01]  /*e790*/  HMMA.16816.F32 R80, R136.reuse, R82, R88 ;  /* 0x000000528850723c */ /* 0x040fe20000001858 */
[----:B------:R-:W2:Y:S01]  /*e7a0*/  LDL R4, [R1+0x64] ;  /* 0x0000640001047983 */ /* 0x000ea20000100800 */
[----:B------:R-:W-:Y:S02]  /*e7b0*/  IMAD.MOV.U32 R32, RZ, RZ, c[0x0][0x32c] ;  /* 0x0000cb00ff207624 */ /* 0x000fe400078e00ff */
[----:B------:R-:W-:Y:S01]  /*e7c0*/  FADD.FTZ R230, R0, R7 ;  /* 0x0000000700e67221 */ /* 0x000fe20000010000 */
[----:B------:R-:W1:Y:S03]  /*e7d0*/  LDSM.16.MT88.4 R88, [R196+0x4000] ;  /* 0x00400000c458783b */ /* 0x000e660000004200 */
[C---:B------:R-:W-:Y:S01]  /*e7e0*/  HMMA.16816.F32 R160, R136.reuse, R156, R160 ;  /* 0x0000009c88a0723c */ /* 0x040fe200000018a0 */
[----:B------:R-:W-:Y:S07]  /*e7f0*/  LDSM.16.MT88.4 R16, [R197+0x5000] ;  /* 0x00500000c510783b */ /* 0x000fee0000004200 */
[C---:B------:R-:W-:Y:S01]  /*e800*/  HMMA.16816.F32 R156, R136.reuse, R158, R48 ;  /* 0x0000009e889c723c */ /* 0x040fe20000001830 */
[----:B------:R-:W3:Y:S07]  /*e810*/  LDSM.16.MT88.4 R48, [R147+0x2800] ;  /* 0x002800009330783b */ /* 0x000eee0000004200 */
[C---:B------:R-:W-:Y:S01]  /*e820*/  HMMA.16816.F32 R36, R136.reuse, R40, R56 ;  /* 0x000000288824723c */ /* 0x040fe20000001838 */
[----:B------:R-:W-:Y:S07]  /*e830*/  LDSM.16.MT88.4 R56, [R196+0x2800] ;  /* 0x00280000c438783b */ /* 0x000fee0000004200 */
[C---:B------:R-:W-:Y:S08]  /*e840*/  HMMA.16816.F32 R40, R136.reuse, R42, R44 ;  /* 0x0000002a8828723c */ /* 0x040ff0000000182c */
[C---:B------:R-:W-:Y:S08]  /*e850*/  HMMA.16816.F32 R168, R136.reuse, R164, R168 ;  /* 0x000000a488a8723c */ /* 0x040ff000000018a8 */
[C---:B-1----:R-:W-:Y:S08]  /*e860*/  HMMA.16816.F32 R84, R136.reuse, R88, R176 ;  /* 0x000000588854723c */ /* 0x042ff000000018b0 */
[C---:B------:R-:W-:Y:S08]  /*e870*/  HMMA.16816.F32 R88, R136.reuse, R90, R92 ;  /* 0x0000005a8858723c */ /* 0x040ff0000000185c */
[C---:B------:R-:W-:Y:S01]  /*e880*/  HMMA.16816.F32 R92, R136.reuse, R96, R104 ;  /* 0x00000060885c723c */ /* 0x040fe20000001868 */
[----:B------:R-:W1:Y:S07]  /*e890*/  LDSM.16.MT88.4 R104, [R197+0x4000] ;  /* 0x00400000c568783b */ /* 0x000e6e0000004200 */
[C---:B------:R-:W-:Y:S08]  /*e8a0*/  HMMA.16816.F32 R96, R136.reuse, R98, R100 ;  /* 0x000000628860723c */ /* 0x040ff00000001864 */
[C---:B---3--:R-:W-:Y:S01]  /*e8b0*/  HMMA.16816.F32 R44, R136.reuse, R48, R64 ;  /* 0x00000030882c723c */ /* 0x048fe20000001840 */
[----:B------:R-:W3:Y:S07]  /*e8c0*/  LDSM.16.MT88.4 R64, [R198+0x2800] ;  /* 0x00280000c640783b */ /* 0x000eee0000004200 */
[----:B------:R-:W-:Y:S01]  /*e8d0*/  HMMA.16816.F32 R164, R136, R166, R148 ;  /* 0x000000a688a4723c */ /* 0x000fe20000001894 */
[----:B------:R-:W4:Y:S07]  /*e8e0*/  LDSM.16.MT88.4 R148, [R198+0x1000] ;  /* 0x00100000c694783b */ /* 0x000f2e0000004200 */
[C---:B------:R-:W-:Y:S08]  /*e8f0*/  HMMA.16816.F32 R28, R12.reuse, R16, R28 ;  /* 0x000000100c1c723c */ /* 0x040ff0000000181c */
[----:B------:R-:W-:Y:S01]  /*e900*/  HMMA.16816.F32 R20, R12, R18, R20 ;  /* 0x000000120c14723c */ /* 0x000fe20000001814 */
[----:B------:R-:W-:Y:S07]  /*e910*/  LDSM.16.MT88.4 R12, [R197+0x5800] ;  /* 0x00580000c50c783b */ /* 0x000fee0000004200 */
[C---:B-1----:R-:W-:Y:S08]  /*e920*/  HMMA.16816.F32 R100, R136.reuse, R104, R172 ;  /* 0x000000688864723c */ /* 0x042ff000000018ac */
[C---:B------:R-:W-:Y:S01]  /*e930*/  HMMA.16816.F32 R104, R136.reuse, R106, R112 ;  /* 0x0000006a8868723c */ /* 0x040fe20000001870 */
[----:B------:R-:W1:Y:S07]  /*e940*/  LDSM.16.MT88.4 R112, [R147+0x5800] ;  /* 0x005800009370783b */ /* 0x000e6e0000004200 */
[C---:B---3--:R-:W-:Y:S08]  /*e950*/  HMMA.16816.F32 R60, R136.reuse, R64, R192 ;  /* 0x00000040883c723c */ /* 0x048ff000000018c0 */
[C---:B----4-:R-:W-:Y:S08]  /*e960*/  HMMA.16816.F32 R152, R136.reuse, R148, R152 ;  /* 0x000000948898723c */ /* 0x050ff00000001898 */
[C---:B------:R-:W-:Y:S08]  /*e970*/  HMMA.16816.F32 R68, R136.reuse, R72, R180 ;  /* 0x000000488844723c */ /* 0x040ff000000018b4 */
[C---:B------:R-:W-:Y:S08]  /*e980*/  HMMA.16816.F32 R48, R136.reuse, R50, R248 ;  /* 0x000000328830723c */ /* 0x040ff000000018f8 */
[C---:B-1----:R-:W-:Y:S08]  /*e990*/  HMMA.16816.F32 R108, R136.reuse, R112, R108 ;  /* 0x00000070886c723c */ /* 0x042ff0000000186c */
[----:B------:R-:W-:Y:S01]  /*e9a0*/  HMMA.16816.F32 R112, R136, R114, R120 ;  /* 0x000000728870723c */ /* 0x000fe20000001878 */
[----:B------:R-:W1:Y:S01]  /*e9b0*/  LDSM.16.MT88.4 R120, [R196+0x5800] ;  /* 0x00580000c478783b */ /* 0x000e620000004200 */
[----:B------:R-:W-:-:S04]  /*e9c0*/  IMAD.SHL.U32 R194, R221, 0x80, RZ ;  /* 0x00000080ddc27824 */ /* 0x000fc800078e00ff */
[----:B------:R-:W-:Y:S02]  /*e9d0*/  @P6 IMAD.HI.U32 R2, R194, c[0x0][0x2c8], RZ ;  /* 0x0000b200c2026a27 */ /* 0x000fe400078e00ff */
[----:B------:R-:W-:Y:S02]  /*e9e0*/  HMMA.16816.F32 R148, R136, R150, R52 ;  /* 0x000000968894723c */ /* 0x000fe40000001834 */
[----:B------:R-:W-:-:S06]  /*e9f0*/  IMAD.MOV.U32 R0, RZ, RZ, R194 ;  /* 0x000000ffff007224 */ /* 0x000fcc00078e00c2 */
[C---:B------:R-:W-:Y:S08]  /*ea00*/  HMMA.16816.F32 R64, R136.reuse, R66, R188 ;  /* 0x000000428840723c */ /* 0x040ff000000018bc */
[C---:B------:R-:W-:Y:S08]  /*ea10*/  HMMA.16816.F32 R72, R136.reuse, R74, R184 ;  /* 0x0000004a8848723c */ /* 0x040ff000000018b8 */
[C---:B-1----:R-:W-:Y:S08]  /*ea20*/  HMMA.16816.F32 R116, R136.reuse, R120, R116 ;  /* 0x000000788874723c */ /* 0x042ff00000001874 */
[----:B------:R-:W-:Y:S01]  /*ea30*/  HMMA.16816.F32 R120, R136, R122, R128 ;  /* 0x0000007a8878723c */ /* 0x000fe20000001880 */
[----:B------:R-:W1:Y:S01]  /*ea40*/  LDSM.16.MT88.4 R128, [R198+0x5800] ;  /* 0x00580000c680783b */ /* 0x000e620000004200 */
[----:B------:R-:W-:-:S02]  /*ea50*/  @P6 SHF.R.U32.HI R0, RZ, c[0x0][0x2cc], R2 ;  /* 0x0000b300ff006a19 */ /* 0x000fc40000011602 */
[----:B------:R-:W-:-:S04]  /*ea60*/  ISETP.GE.AND P6, PT, R32, 0x1, PT ;  /* 0x000000012000780c */ /* 0x000fc80003fc6270 */
[----:B------:R-:W-:Y:S01]  /*ea70*/  HMMA.16816.F32 R52, R136, R56, R216 ;  /* 0x000000388834723c */ /* 0x000fe200000018d8 */
[----:B------:R-:W-:-:S07]  /*ea80*/  IADD3 R221, R33, -0x2, RZ ;  /* 0xfffffffe21dd7810 */ /* 0x000fce0007ffe0ff */
[C---:B------:R-:W-:Y:S08]  /*ea90*/  HMMA.16816.F32 R56, R136.reuse, R58, R244 ;  /* 0x0000003a8838723c */ /* 0x040ff000000018f4 */
[C---:B-1----:R-:W-:Y:S08]  /*eaa0*/  HMMA.16816.F32 R124, R136.reuse, R128, R124 ;  /* 0x00000080887c723c */ /* 0x042ff0000000187c */
[C---:B------:R-:W-:Y:S08]  /*eab0*/  HMMA.16816.F32 R128, R136.reuse, R130, R132 ;  /* 0x000000828880723c */ /* 0x040ff00000001884 */
[C---:B------:R-:W-:Y:S08]  /*eac0*/  HMMA.16816.F32 R132, R136.reuse, R12, R28 ;  /* 0x0000000c8884723c */ /* 0x040ff0000000181c */
[----:B------:R-:W-:Y:S01]  /*ead0*/  HMMA.16816.F32 R136, R136, R14, R20 ;  /* 0x0000000e8888723c */ /* 0x000fe20000001814 */
[----:B--2---:R-:W-:-:S04]  /*eae0*/  IADD3 R0, -R3, R4, R0 ;  /* 0x0000000403007210 */ /* 0x004fc80007ffe100 */
        /* <DEDUP_REMOVED lines=12> */
.L_x_1919:
[----:B------:R-:W-:-:S13]  /*ebb0*/  ISETP.NE.AND P0, PT, R32, 0x1, PT ;  /* 0x000000012000780c */ /* 0x000fda0003f05270 */
[----:B------:R-:W-:-:S05]  /*ebc0*/  @P0 IMAD.HI.U32 R0, R2, c[0x0][0x330], RZ ;  /* 0x0000cc0002000a27 */ /* 0x000fca00078e00ff */
[----:B------:R-:W-:Y:S02]  /*ebd0*/  @P0 SHF.R.U32.HI R2, RZ, c[0x0][0x334], R0 ;  /* 0x0000cd00ff020a19 */ /* 0x000fe40000011600 */
.L_x_1920:
[----:B------:R-:W-:Y:S05]  /*ebe0*/  BSYNC B0 ;  /* 0x0000000000007941 */ /* 0x000fea0003800000 */
.L_x_1918:
[----:B------:R-:W-:-:S05]  /*ebf0*/  IMAD R2, R2, R32, c[0x0][0x32c] ;  /* 0x0000cb0002027624 */ /* 0x000fca00078e0220 */
[----:B------:R-:W-:-:S05]  /*ec00*/  IMNMX R3, R3, R2, PT ;  /* 0x0000000203037217 */ /* 0x000fca0003800200 */
.L_x_1917:
[----:B------:R-:W-:-:S05]  /*ec10*/  IMAD.HI R3, R3, 0x2aaaaaab, RZ ;  /* 0x2aaaaaab03037827 */ /* 0x000fca00078e02ff */
[----:B------:R-:W-:-:S04]  /*ec20*/  SHF.R.U32.HI R0, RZ, 0x1f, R3 ;  /* 0x0000001fff007819 */ /* 0x000fc80000011603 */
[----:B------:R-:W-:-:S04]  /*ec30*/  LEA.HI.SX32 R3, R3, R0, 0x1d ;  /* 0x0000000003037211 */ /* 0x000fc800078feaff */
[----:B------:R-:W-:-:S04]  /*ec40*/  IMNMX R195, R235, R3, !PT ;  /* 0x00000003ebc37217 */ /* 0x000fc80007800200 */
[----:B------:R-:W-:-:S13]  /*ec50*/  ISETP.GE.AND P0, PT, R221, R195, PT ;  /* 0x000000c3dd00720c */ /* 0x000fda0003f06270 */
[----:B------:R-:W-:Y:S05]  /*ec60*/  @!P0 BRA `(.L_x_1921) ;  /* 0x00003a5000008947 */ /* 0x000fea0003800000 */
.L_x_1934:
[----:B------:R-:W-:Y:S04]  /*ec70*/  DEPBAR.LE SB0, 0x0 ;  /* 0x000080000000791a */ /* 0x000fe80000000000 */
[----:B------:R-:W-:Y:S01]  /*ec80*/  WARPSYNC 0xffffffff ;  /* 0xffffffff00007948 */ /* 0x000fe20003800000 */
[----:B------:R-:W-:Y:S01]  /*ec90*/  BAR.SYNC.DEFER_BLOCKING 0x0 ;  /* 0x0000000000007b1d */ /* 0x000fe20000010000 */
[----:B------:R-:W-:Y:S02]  /*eca0*/  ISETP.GT.AND P0, PT, R235, R221, PT ;  /* 0x000000ddeb00720c */ /* 0x000fe40003f04270 */
[C---:B------:R-:W-:Y:S02]  /*ecb0*/  LOP3.LUT P3, RZ, R215.reuse, 0x800, RZ, 0xc0, !PT ;  /* 0x00000800d7ff7812 */ /* 0x040fe4000786c0ff */
[C---:B------:R-:W-:Y:S02]  /*ecc0*/  LOP3.LUT P6, RZ, R215.reuse, 0x400, RZ, 0xc0, !PT ;  /* 0x00000400d7ff7812 */ /* 0x040fe400078cc0ff */
[C---:B------:R-:W-:Y:S02]  /*ecd0*/  LOP3.LUT P5, RZ, R215.reuse, 0x200, RZ, 0xc0, !PT ;  /* 0x00000200d7ff7812 */ /* 0x040fe400078ac0ff */
[----:B------:R-:W-:Y:S01]  /*ece0*/  LOP3.LUT P4, RZ, R215, 0x100, RZ, 0xc0, !PT ;  /* 0x00000100d7ff7812 */ /* 0x000fe2000788c0ff */
[----:B------:R1:W2:Y:S01]  /*ecf0*/  LDSM.16.M88.4 R32, [R199] ;  /* 0x00000000c720783b */ /* 0x0002a20000000200 */
[----:B------:R-:W-:Y:S03]  /*ed00*/  BSSY B0, `(.L_x_1922) ;  /* 0x0000042000007945 */ /* 0x000fe60003800000 */
[----:B------:R1:W3:Y:S04]  /*ed10*/  LDSM.16.M88.4 R16, [R146] ;  /* 0x000000009210783b */ /* 0x0002e80000000200 */
[----:B------:R1:W4:Y:S04]  /*ed20*/  LDSM.16.M88.4 R24, [R146+0x800] ;  /* 0x000800009218783b */ /* 0x0003280000000200 */
[----:B------:R1:W1:Y:S04]  /*ed30*/  LDSM.16.M88.4 R172, [R146+0x1000] ;  /* 0x0010000092ac783b */ /* 0x0002680000000200 */
[----:B------:R1:W1:Y:S04]  /*ed40*/  LDSM.16.M88.4 R176, [R200] ;  /* 0x00000000c8b0783b */ /* 0x0002680000000200 */
[----:B------:R1:W1:Y:S04]  /*ed50*/  LDSM.16.M88.4 R180, [R203] ;  /* 0x00000000cbb4783b */ /* 0x0002680000000200 */
[----:B------:R1:W1:Y:S04]  /*ed60*/  LDSM.16.M88.4 R184, [R213] ;  /* 0x00000000d5b8783b */ /* 0x0002680000000200 */
[----:B------:R1:W1:Y:S01]  /*ed70*/  LDSM.16.M88.4 R188, [R214] ;  /* 0x00000000d6bc783b */ /* 0x0002620000000200 */
[----:B------:R-:W-:-:S05]  /*ed80*/  @P0 BRA `(.L_x_1923) ;  /* 0x0000039000000947 */ /* 0x000fca0003800000 */
[----:B------:R-:W-:Y:S01]  /*ed90*/  SHF.R.S32.HI R0, RZ, 0x1f, R221 ;  /* 0x0000001fff007819 */ /* 0x000fe200000114dd */
[C---:B------:R-:W-:Y:S01]  /*eda0*/  IMAD.WIDE.U32 R2, R221.reuse, c[0x0][0x208], RZ ;  /* 0x00008200dd027a25 */ /* 0x040fe200078e00ff */
[----:B------:R-:W5:Y:S03]  /*edb0*/  S2R R7, SR_TID.X ;  /* 0x0000000000077919 */ /* 0x000f660000002100 */
[----:B------:R-:W-:Y:S04]  /*edc0*/  IMAD R0, R0, c[0x0][0x208], RZ ;  /* 0x0000820000007a24 */ /* 0x000fe800078e02ff */
[----:B------:R-:W-:Y:S04]  /*edd0*/  IMAD R0, R221, c[0x0][0x20c], R0 ;  /* 0x00008300dd007a24 */ /* 0x000fe800078e0200 */
[----:B------:R-:W-:Y:S02]  /*ede0*/  IMAD.IADD R0, R3, 0x1, R0 ;  /* 0x0000000103007824 */ /* 0x000fe400078e0200 */
[----:B------:R-:W-:Y:S04]  /*edf0*/  IMAD.WIDE.U32 R2, R2, 0x30, RZ ;  /* 0x0000003002027825 */ /* 0x000fe800078e00ff */
[----:B------:R-:W-:Y:S01]  /*ee00*/  IMAD R0, R0, 0x30, RZ ;  /* 0x0000003000007824 */ /* 0x000fe200078e02ff */
[-C--:B------:R-:W-:Y:S03]  /*ee10*/  IADD3 R4, P0, R226, R2.reuse, RZ ;  /* 0x00000002e2047210 */ /* 0x080fe60007f1e0ff */
[----:B------:R-:W-:Y:S01]  /*ee20*/  IMAD.IADD R0, R3, 0x1, R0 ;  /* 0x0000000103007824 */ /* 0x000fe200078e0200 */
[----:B-----5:R-:W-:Y:S03]  /*ee30*/  ISETP.GT.AND P2, PT, R7, 0x7f, PT ;  /* 0x0000007f0700780c */ /* 0x020fe60003f44270 */
[----:B------:R-:W-:Y:S01]  /*ee40*/  IMAD.X R3, R0, 0x1, R228, P0 ;  /* 0x0000000100037824 */ /* 0x000fe200000e06e4 */
[C---:B------:R-:W-:Y:S04]  /*ee50*/  LEA R12, P0, R4.reuse, c[0x0][0x1f8], 0x1 ;  /* 0x00007e00040c7a11 */ /* 0x040fe800078008ff */
[----:B------:R-:W-:Y:S02]  /*ee60*/  LEA.HI.X R13, R4, c[0x0][0x1fc], R3, 0x1, P0 ;  /* 0x00007f00040d7a11 */ /* 0x000fe400000f0c03 */
[----:B------:R-:W-:Y:S03]  /*ee70*/  IADD3 R3, P1, P0, R2, 0x40, R226 ;  /* 0x0000004002037810 */ /* 0x000fe6000783e0e2 */
[----:B------:R-:W-:Y:S01]  /*ee80*/  @!PT LDS RZ, [RZ] ;  /* 0x00000000fffff984 */ /* 0x000fe20000000800 */
[----:B------:R-:W-:Y:S01]  /*ee90*/  @!PT LDS RZ, [RZ] ;  /* 0x00000000fffff984 */ /* 0x000fe20000000800 */
[----:B------:R-:W-:Y:S01]  /*eea0*/  @!PT LDS RZ, [RZ] ;  /* 0x00000000fffff984 */ /* 0x000fe20000000800 */
[----:B------:R5:W-:Y:S01]  /*eeb0*/  LDGSTS.E.BYPASS.LTC128B.128 [R220+0x4080], [R12.64], !P3 ;  /* 0x040800000cdc7fae */ /* 0x000be2000d901d4c */
[----:B------:R-:W-:Y:S02]  /*eec0*/  IADD3.X R4, R0, RZ, R228, P1, P0 ;  /* 0x000000ff00047210 */ /* 0x000fe40000fe04e4 */
[C---:B-----5:R-:W-:Y:S04]  /*eed0*/  LEA R12, P0, R3.reuse, c[0x0][0x1f8], 0x1 ;  /* 0x00007e00030c7a11 */ /* 0x060fe800078008ff */
[----:B------:R-:W-:Y:S01]  /*eee0*/  LEA.HI.X R13, R3, c[0x0][0x1fc], R4, 0x1, P0 ;  /* 0x00007f00030d7a11 */ /* 0x000fe200000f0c04 */
[----:B------:R-:W-:Y:S01]  /*eef0*/  @!P2 IMAD.MOV.U32 R3, RZ, RZ, c[0x0][0x208] ;  /* 0x00008200ff03a624 */ /* 0x000fe200078e00ff */
[----:B------:R-:W-:Y:S03]  /*ef00*/  IADD3 R4, P1, P0, R2, 0x80, R226 ;  /* 0x0000008002047810 */ /* 0x000fe6000783e0e2 */
[----:B------:R5:W-:Y:S02]  /*ef10*/  LDGSTS.E.BYPASS.LTC128B.128 [R220+0x5880], [R12.64], !P6 ;  /* 0x058800000cdc7fae */ /* 0x000be4000f101d4c */
[----:B-----5:R-:W-:Y:S01]  /*ef20*/  IADD3.X R13, R0, RZ, R228, P1, P0 ;  /* 0x000000ff000d7210 */ /* 0x020fe20000fe04e4 */
[----:B------:R-:W-:Y:S01]  /*ef30*/  @!P2 IMAD.MOV.U32 R12, RZ, RZ, c[0x0][0x20c] ;  /* 0x00008300ff0ca624 */ /* 0x000fe200078e00ff */
[----:B------:R-:W-:Y:S04]  /*ef40*/  IADD3 R7, P1, P0, R2, 0xc0, R226 ;  /* 0x000000c002077810 */ /* 0x000fe8000783e0e2 */
[----:B------:R-:W-:Y:S02]  /*ef50*/  IADD3.X R14, R0, RZ, R228, P1, P0 ;  /* 0x000000ff000e7210 */ /* 0x000fe40000fe04e4 */
[C---:B------:R-:W-:Y:S04]  /*ef60*/  @!P2 LEA R2, P0, R3.reuse, R2, 0x5 ;  /* 0x000000020302a211 */ /* 0x040fe800078028ff */
[----:B------:R-:W-:Y:S02]  /*ef70*/  @!P2 LEA.HI.X R0, R3, R0, R12, 0x5, P0 ;  /* 0x000000000300a211 */ /* 0x000fe400000f2c0c */
[C---:B------:R-:W-:Y:S04]  /*ef80*/  LEA R12, P0, R4.reuse, c[0x0][0x1f8], 0x1 ;  /* 0x00007e00040c7a11 */ /* 0x040fe800078008ff */
[----:B------:R-:W-:Y:S05]  /*ef90*/  LEA.HI.X R13, R4, c[0x0][0x1fc], R13, 0x1, P0 ;  /* 0x00007f00040d7a11 */ /* 0x000fea00000f0c0d */
[----:B------:R5:W-:Y:S02]  /*efa0*/  LDGSTS.E.BYPASS.LTC128B.128 [R220+0x7080], [R12.64], !P5 ;  /* 0x070800000cdc7fae */ /* 0x000be4000e901d4c */
[C---:B-----5:R-:W-:Y:S04]  /*efb0*/  LEA R12, P0, R7.reuse, c[0x0][0x1f8], 0x1 ;  /* 0x00007e00070c7a11 */ /* 0x060fe800078008ff */
[----:B------:R-:W-:Y:S02]  /*efc0*/  LEA.HI.X R13, R7, c[0x0][0x1fc], R14, 0x1, P0 ;  /* 0x00007f00070d7a11 */ /* 0x000fe400000f0c0e */
[----:B------:R-:W-:Y:S03]  /*efd0*/  @!P2 IADD3 R3, P0, R2, R226, RZ ;  /* 0x000000e20203a210 */ /* 0x000fe60007f1e0ff */
[----:B------:R5:W-:Y:S02]  /*efe0*/  LDGSTS.E.BYPASS.LTC128B.128 [R220+0x8880], [R12.64], !P4 ;  /* 0x088800000cdc7fae */ /* 0x000be4000e101d4c */
[----:B------:R-:W-:Y:S01]  /*eff0*/  @!P2 IMAD.X R4, R0, 0x1, R228, P0 ;  /* 0x000000010004a824 */ /* 0x000fe200000e06e4 */
[C---:B-----5:R-:W-:Y:S04]  /*f000*/  @!P2 LEA R12, P0, R3.reuse, c[0x0][0x1f8], 0x1 ;  /* 0x00007e00030caa11 */ /* 0x060fe800078008ff */
[----:B------:R-:W-:Y:S02]  /*f010*/  @!P2 LEA.HI.X R13, R3, c[0x0][0x1fc], R4, 0x1, P0 ;  /* 0x00007f00030daa11 */ /* 0x000fe400000f0c04 */
[----:B------:R-:W-:Y:S03]  /*f020*/  @!P2 IADD3 R3, P1, P0, R2, 0x40, R226 ;  /* 0x000000400203a810 */ /* 0x000fe6000783e0e2 */
[----:B------:R5:W-:Y:S01]  /*f030*/  @!P2 LDGSTS.E.BYPASS.LTC128B.128 [R223+0x5080], [R12.64], !P3 ;  /* 0x050800000cdfafae */ /* 0x000be2000d901d4c */
[----:B------:R-:W-:Y:S02]  /*f040*/  @!P2 IADD3.X R4, R0, RZ, R228, P1, P0 ;  /* 0x000000ff0004a210 */ /* 0x000fe40000fe04e4 */
[C---:B-----5:R-:W-:Y:S04]  /*f050*/  @!P2 LEA R12, P0, R3.reuse, c[0x0][0x1f8], 0x1 ;  /* 0x00007e00030caa11 */ /* 0x060fe800078008ff */
[----:B------:R-:W-:Y:S02]  /*f060*/  @!P2 LEA.HI.X R13, R3, c[0x0][0x1fc], R4, 0x1, P0 ;  /* 0x00007f00030daa11 */ /* 0x000fe400000f0c04 */
[----:B------:R-:W-:Y:S03]  /*f070*/  @!P2 IADD3 R3, P1, P0, R2, 0x80, R226 ;  /* 0x000000800203a810 */ /* 0x000fe6000783e0e2 */
[----:B------:R5:W-:Y:S01]  /*f080*/  @!P2 LDGSTS.E.BYPASS.LTC128B.128 [R223+0x6880], [R12.64], !P6 ;  /* 0x068800000cdfafae */ /* 0x000be2000f101d4c */
[----:B------:R-:W-:Y:S02]  /*f090*/  @!P2 IADD3.X R7, R0, RZ, R228, P1, P0 ;  /* 0x000000ff0007a210 */ /* 0x000fe40000fe04e4 */
[----:B------:R-:W-:Y:S04]  /*f0a0*/  @!P2 IADD3 R4, P1, P0, R2, 0xc0, R226 ;  /* 0x000000c00204a810 */ /* 0x000fe8000783e0e2 */
[----:B------:R-:W-:Y:S02]  /*f0b0*/  @!P2 IADD3.X R0, R0, RZ, R228, P1, P0 ;  /* 0x000000ff0000a210 */ /* 0x000fe40000fe04e4 */
[C---:B-----5:R-:W-:Y:S04]  /*f0c0*/  @!P2 LEA R12, P0, R3.reuse, c[0x0][0x1f8], 0x1 ;  /* 0x00007e00030caa11 */ /* 0x060fe800078008ff */
[----:B------:R-:W-:Y:S02]  /*f0d0*/  @!P2 LEA.HI.X R13, R3, c[0x0][0x1fc], R7, 0x1, P0 ;  /* 0x00007f00030daa11 */ /* 0x000fe400000f0c07 */
[C---:B------:R-:W-:Y:S03]  /*f0e0*/  @!P2 LEA R2, P0, R4.reuse, c[0x0][0x1f8], 0x1 ;  /* 0x00007e000402aa11 */ /* 0x040fe600078008ff */
[----:B------:R4:W-:Y:S01]  /*f0f0*/  @!P2 LDGSTS.E.BYPASS.LTC128B.128 [R223+0x8080], [R12.64], !P5 ;  /* 0x080800000cdfafae */ /* 0x0009e2000e901d4c */
[----:B------:R-:W-:Y:S05]  /*f100*/  @!P2 LEA.HI.X R3, R4, c[0x0][0x1fc], R0, 0x1, P0 ;  /* 0x00007f000403aa11 */ /* 0x000fea00000f0c00 */
[----:B------:R4:W-:Y:S04]  /*f110*/  @!P2 LDGSTS.E.BYPASS.LTC128B.128 [R223+0x9880], [R2.64], !P4 ;  /* 0x0988000002dfafae */ /* 0x0009e8000e101d4c */
.L_x_1923:
[----:B------:R-:W-:Y:S05]  /*f120*/  BSYNC B0 ;  /* 0x0000000000007941 */ /* 0x000fea0003800000 */
.L_x_1922:
[C---:B--234-:R-:W-:Y:S01]  /*f130*/  HMMA.16816.F32 R12, R32.reuse, R16, RZ ;  /* 0x00000010200c723c */ /* 0x05cfe200000018ff */
[----:B------:R-:W0:Y:S01]  /*f140*/  LDGDEPBAR ;  /* 0x00000000000079af */ /* 0x000e220000000000 */
[----:B------:R-:W-:Y:S01]  /*f150*/  BSSY B0, `(.L_x_1924) ;  /* 0x0000109000007945 */ /* 0x000fe20003800000 */
[----:B------:R-:W-:Y:S05]  /*f160*/  ISETP.GT.AND P0, PT, R221, R235, PT ;  /* 0x000000ebdd00720c */ /* 0x000fea0003f04270 */
[C---:B------:R-:W-:Y:S08]  /*f170*/  HMMA.16816.F32 R16, R32.reuse, R18, RZ ;  /* 0x000000122010723c */ /* 0x040ff000000018ff */
[C---:B------:R-:W-:Y:S08]  /*f180*/  HMMA.16816.F32 R20, R32.reuse, R24, RZ ;  /* 0x000000182014723c */ /* 0x040ff000000018ff */
[C---:B------:R-:W-:Y:S08]  /*f190*/  HMMA.16816.F32 R24, R32.reuse, R26, RZ ;  /* 0x0000001a2018723c */ /* 0x040ff000000018ff */
[C---:B-1----:R-:W-:Y:S08]  /*f1a0*/  HMMA.16816.F32 R28, R32.reuse, R172, RZ ;  /* 0x000000ac201c723c */ /* 0x042ff000000018ff */
[----:B------:R-:W-:Y:S01]  /*f1b0*/  HMMA.16816.F32 R32, R32, R174, RZ ;  /* 0x000000ae2020723c */ /* 0x000fe200000018ff */
[----:B------:R-:W-:Y:S07]  /*f1c0*/  LDSM.16.M88.4 R172, [R202] ;  /* 0x00000000caac783b */ /* 0x000fee0000000200 */
[C---:B------:R-:W-:Y:S08]  /*f1d0*/  HMMA.16816.F32 R12, R176.reuse, R180, R12 ;  /* 0x000000b4b00c723c */ /* 0x040ff0000000180c */
[C---:B------:R-:W-:Y:S01]  /*f1e0*/  HMMA.16816.F32 R16, R176.reuse, R182, R16 ;  /* 0x000000b6b010723c */ /* 0x040fe20000001810 */
[----:B------:R-:W1:Y:S07]  /*f1f0*/  LDSM.16.M88.4 R180, [R145] ;  /* 0x0000000091b4783b */ /* 0x000e6e0000000200 */
[C---:B------:R-:W-:Y:S08]  /*f200*/  HMMA.16816.F32 R20, R176.reuse, R184, R20 ;  /* 0x000000b8b014723c */ /* 0x040ff00000001814 */
[C---:B------:R-:W-:Y:S01]  /*f210*/  HMMA.16816.F32 R24, R176.reuse, R186, R24 ;  /* 0x000000bab018723c */ /* 0x040fe20000001818 */
[----:B------:R-:W-:Y:S07]  /*f220*/  LDSM.16.M88.4 R184, [R145+0x1000] ;  /* 0x0010000091b8783b */ /* 0x000fee0000000200 */
[C---:B------:R-:W-:Y:S08]  /*f230*/  HMMA.16816.F32 R28, R176.reuse, R188, R28 ;  /* 0x000000bcb01c723c */ /* 0x040ff0000000181c */
[----:B------:R-:W-:Y:S01]  /*f240*/  HMMA.16816.F32 R32, R176, R190, R32 ;  /* 0x000000beb020723c */ /* 0x000fe20000001820 */
[----:B------:R-:W2:Y:S07]  /*f250*/  LDSM.16.M88.4 R176, [R145+0x800] ;  /* 0x0008000091b0783b */ /* 0x000eae0000000200 */
[C---:B-1----:R-:W-:Y:S08]  /*f260*/  HMMA.16816.F32 R12, R172.reuse, R180, R12 ;  /* 0x000000b4ac0c723c */ /* 0x042ff0000000180c */
[C---:B------:R-:W-:Y:S01]  /*f270*/  HMMA.16816.F32 R16, R172.reuse, R182, R16 ;  /* 0x000000b6ac10723c */ /* 0x040fe20000001810 */
[----:B------:R-:W-:Y:S07]  /*f280*/  LDSM.16.M88.4 R180, [R10] ;  /* 0x000000000ab4783b */ /* 0x000fee0000000200 */
[C---:B--2---:R-:W-:Y:S08]  /*f290*/  HMMA.16816.F32 R20, R172.reuse, R176, R20 ;  /* 0x000000b0ac14723c */ /* 0x044ff00000001814 */
[C---:B------:R-:W-:Y:S01]  /*f2a0*/  HMMA.16816.F32 R24, R172.reuse, R178, R24 ;  /* 0x000000b2ac18723c */ /* 0x040fe20000001818 */
[----:B------:R-:W1:Y:S07]  /*f2b0*/  LDSM.16.M88.4 R176, [R201] ;  /* 0x00000000c9b0783b */ /* 0x000e6e0000000200 */
[C---:B------:R-:W-:Y:S08]  /*f2c0*/  HMMA.16816.F32 R28, R172.reuse, R184, R28 ;  /* 0x000000b8ac1c723c */ /* 0x040ff0000000181c */
[----:B------:R-:W-:Y:S01]  /*f2d0*/  HMMA.16816.F32 R32, R172, R186, R32 ;  /* 0x000000baac20723c */ /* 0x000fe20000001820 */
[----:B------:R-:W2:Y:S07]  /*f2e0*/  LDSM.16.M88.4 R172, [R10+0x800] ;  /* 0x000800000aac783b */ /* 0x000eae0000000200 */
[----:B------:R-:W3:Y:S01]  /*f2f0*/  LDSM.16.M88.4 R184, [R10+0x1000] ;  /* 0x001000000ab8783b */ /* 0x000ee20000000200 */
[C---:B-1----:R-:W-:Y:S08]  /*f300*/  HMMA.16816.F32 R12, R176.reuse, R180, R12 ;  /* 0x000000b4b00c723c */ /* 0x042ff0000000180c */
[C---:B------:R-:W-:Y:S01]  /*f310*/  HMMA.16816.F32 R16, R176.reuse, R182, R16 ;  /* 0x000000b6b010723c */ /* 0x040fe20000001810 */
[----:B------:R-:W-:Y:S07]  /*f320*/  LDSM.16.M88.4 R180, [R146+0x1800] ;  /* 0x0018000092b4783b */ /* 0x000fee0000000200 */
[C---:B--2---:R-:W-:Y:S08]  /*f330*/  HMMA.16816.F32 R20, R176.reuse, R172, R20 ;  /* 0x000000acb014723c */ /* 0x044ff00000001814 */
[C---:B------:R-:W-:Y:S01]  /*f340*/  HMMA.16816.F32 R24, R176.reuse, R174, R24 ;  /* 0x000000aeb018723c */ /* 0x040fe20000001818 */
[----:B------:R-:W1:Y:S07]  /*f350*/  LDSM.16.M88.4 R172, [R199+0x4000] ;  /* 0x00400000c7ac783b */ /* 0x000e6e0000000200 */
[C---:B---3--:R-:W-:Y:S08]  /*f360*/  HMMA.16816.F32 R28, R176.reuse, R184, R28 ;  /* 0x000000b8b01c723c */ /* 0x048ff0000000181c */
[----:B------:R-:W-:Y:S01]  /*f370*/  HMMA.16816.F32 R32, R176, R186, R32 ;  /* 0x000000bab020723c */ /* 0x000fe20000001820 */
[----:B------:R-:W2:Y:S07]  /*f380*/  LDSM.16.M88.4 R176, [R146+0x2000] ;  /* 0x0020000092b0783b */ /* 0x000eae0000000200 */
[----:B------:R-:W3:Y:S01]  /*f390*/  LDSM.16.M88.4 R184, [R146+0x2800] ;  /* 0x0028000092b8783b */ /* 0x000ee20000000200 */
[C---:B-1----:R-:W-:Y:S08]  /*f3a0*/  HMMA.16816.F32 R12, R172.reuse, R180, R12 ;  /* 0x000000b4ac0c723c */ /* 0x042ff0000000180c */
[C---:B------:R-:W-:Y:S01]  /*f3b0*/  HMMA.16816.F32 R16, R172.reuse, R182, R16 ;  /* 0x000000b6ac10723c */ /* 0x040fe20000001810 */
[----:B------:R-:W-:Y:S07]  /*f3c0*/  LDSM.16.M88.4 R180, [R206] ;  /* 0x00000000ceb4783b */ /* 0x000fee0000000200 */
[C---:B--2---:R-:W-:Y:S08]  /*f3d0*/  HMMA.16816.F32 R20, R172.reuse, R176, R20 ;  /* 0x000000b0ac14723c */ /* 0x044ff00000001814 */
[C---:B------:R-:W-:Y:S01]  /*f3e0*/  HMMA.16816.F32 R24, R172.reuse, R178, R24 ;  /* 0x000000b2ac18723c */ /* 0x040fe20000001818 */
[----:B------:R-:W1:Y:S07]  /*f3f0*/  LDSM.16.M88.4 R176, [R200+0x4000] ;  /* 0x00400000c8b0783b */ /* 0x000e6e0000000200 */
[C---:B---3--:R-:W-:Y:S08]  /*f400*/  HMMA.16816.F32 R28, R172.reuse, R184, R28 ;  /* 0x000000b8ac1c723c */ /* 0x048ff0000000181c */
[----:B------:R-:W-:Y:S01]  /*f410*/  HMMA.16816.F32 R32, R172, R186, R32 ;  /* 0x000000baac20723c */ /* 0x000fe20000001820 */
[----:B------:R-:W2:Y:S07]  /*f420*/  LDSM.16.M88.4 R172, [R204] ;  /* 0x00000000ccac783b */ /* 0x000eae0000000200 */
[----:B------:R-:W3:Y:S01]  /*f430*/  LDSM.16.M88.4 R184, [R205] ;  /* 0x00000000cdb8783b */ /* 0x000ee20000000200 */
        /* <DEDUP_REMOVED lines=89> */
[----:B------:R-:W-:Y:S01]  /*f9d0*/  LDSM.16.M88.4 R184, [R201+0xc000] ;  /* 0x00c00000c9b8783b */ /* 0x000fe20000000200 */
        /* <DEDUP_REMOVED lines=29> */
[----:B------:R-:W-:Y:S02]  /*fbb0*/  FMUL.FTZ R23, R23, c[0x0][0x320] ;  /* 0x0000c80017177a20 */ /* 0x000fe40000410000 */
[----:B------:R-:W-:Y:S02]  /*fbc0*/  FMUL.FTZ R26, R26, c[0x0][0x320] ;  /* 0x0000c8001a1a7a20 */ /* 0x000fe40000410000 */
[----:B------:R-:W-:Y:S01]  /*fbd0*/  FMUL.FTZ R27, R27, c[0x0][0x320] ;  /* 0x0000c8001b1b7a20 */ /* 0x000fe20000410000 */
[----:B------:R-:W1:Y:S10]  /*fbe0*/  MUFU.TANH R176, R16 ;  /* 0x0000001000b07308 */ /* 0x000e740000002400 */
[----:B------:R-:W1:Y:S01]  /*fbf0*/  MUFU.TANH R173, R17 ;  /* 0x0000001100ad7308 */ /* 0x000e620000002400 */
[----:B----4-:R-:W4:Y:S01]  /*fc00*/  LDSM.16.M88.4 R12, [R10+0x5800] ;  /* 0x005800000a0c783b */ /* 0x010f220000000200 */
[----:B------:R-:W-:Y:S08]  /*fc10*/  DEPBAR.LE SB0, 0x0 ;  /* 0x000080000000791a */ /* 0x000ff00000000000 */
[----:B------:R-:W1:Y:S01]  /*fc20*/  MUFU.TANH R183, R18 ;  /* 0x0000001200b77308 */ /* 0x000e620000002400 */
[----:B------:R-:W-:Y:S09]  /*fc30*/  BAR.SYNC.DEFER_BLOCKING 0x0 ;  /* 0x0000000000007b1d */ /* 0x000ff20000010000 */
[----:B------:R5:W1:Y:S10]  /*fc40*/  MUFU.TANH R182, R19 ;  /* 0x0000001300b67308 */ /* 0x000a740000002400 */
[----:B------:R1:W1:Y:S10]  /*fc50*/  MUFU.TANH R172, R20 ;  /* 0x0000001400ac7308 */ /* 0x0002740000002400 */
[----:B------:R2:W2:Y:S01]  /*fc60*/  MUFU.TANH R179, R26 ;  /* 0x0000001a00b37308 */ /* 0x0004a20000002400 */
[C---:B----4-:R-:W-:Y:S05]  /*fc70*/  HMMA.16816.F32 R28, R184.reuse, R12, R28 ;  /* 0x0000000cb81c723c */ /* 0x050fea000000181c */
[----:B-----5:R-:W-:Y:S04]  /*fc80*/  FMUL.FTZ R19, R25, c[0x0][0x320] ;  /* 0x0000c80019137a20 */ /* 0x020fe80000410000 */
[----:B------:R4:W2:Y:S01]  /*fc90*/  MUFU.TANH R174, R27 ;  /* 0x0000001b00ae7308 */ /* 0x0008a20000002400 */
[----:B------:R-:W-:Y:S03]  /*fca0*/  HMMA.16816.F32 R32, R184, R14, R32 ;  /* 0x0000000eb820723c */ /* 0x000fe60000001820 */
[----:B-1----:R-:W-:Y:S06]  /*fcb0*/  FMUL.FTZ R20, R24, c[0x0][0x320] ;  /* 0x0000c80018147a20 */ /* 0x002fec0000410000 */
[----:B------:R-:W1:Y:S05]  /*fcc0*/  MUFU.TANH R21, R21 ;  /* 0x0000001500157308 */ /* 0x000e6a0000002400 */
[----:B------:R-:W-:Y:S05]  /*fcd0*/  FMUL.FTZ R18, R28, c[0x0][0x320] ;  /* 0x0000c8001c127a20 */ /* 0x000fea0000410000 */
[----:B------:R1:W1:Y:S01]  /*fce0*/  MUFU.TANH R181, R22 ;  /* 0x0000001600b57308 */ /* 0x0002620000002400 */
[----:B------:R-:W-:Y:S02]  /*fcf0*/  FMUL.FTZ R17, R29, c[0x0][0x320] ;  /* 0x0000c8001d117a20 */ /* 0x000fe40000410000 */
[----:B------:R-:W-:Y:S02]  /*fd00*/  FMUL.FTZ R30, R30, c[0x0][0x320] ;  /* 0x0000c8001e1e7a20 */ /* 0x000fe40000410000 */
[----:B------:R-:W-:Y:S02]  /*fd10*/  FMUL.FTZ R29, R31, c[0x0][0x320] ;  /* 0x0000c8001f1d7a20 */ /* 0x000fe40000410000 */
[----:B------:R-:W-:Y:S02]  /*fd20*/  FMUL.FTZ R16, R32, c[0x0][0x320] ;  /* 0x0000c80020107a20 */ /* 0x000fe40000410000 */
[----:B--2---:R-:W-:Y:S01]  /*fd30*/  FMUL.FTZ R26, R33, c[0x0][0x320] ;  /* 0x0000c800211a7a20 */ /* 0x004fe20000410000 */
[----:B------:R2:W1:Y:S01]  /*fd40*/  MUFU.TANH R180, R23 ;  /* 0x0000001700b47308 */ /* 0x0004620000002400 */
[----:B------:R-:W-:Y:S02]  /*fd50*/  FMUL.FTZ R28, R34, c[0x0][0x320] ;  /* 0x0000c800221c7a20 */ /* 0x000fe40000410000 */
[----:B----4-:R-:W-:Y:S07]  /*fd60*/  FMUL.FTZ R27, R35, c[0x0][0x320] ;  /* 0x0000c800231b7a20 */ /* 0x010fee0000410000 */
[----:B------:R-:W4:Y:S10]  /*fd70*/  MUFU.TANH R20, R20 ;  /* 0x0000001400147308 */ /* 0x000f340000002400 */
        /* <DEDUP_REMOVED lines=9> */
[----:B------:R-:W-:-:S05]  /*fe10*/  @!P0 BRA `(.L_x_1925) ;  /* 0x000003c000008947 */ /* 0x000fca0003800000 */
[----:B--234-:R-:W-:Y:S02]  /*fe20*/  IADD3 R0, R221, -0x1, RZ ;  /* 0xffffffffdd007810 */ /* 0x01cfe40007ffe0ff */
[----:B------:R-:W-:Y:S02]  /*fe30*/  IADD3 R7, -R231, 0x30, RZ ;  /* 0x00000030e7077810 */ /* 0x000fe40007ffe1ff */
[----:B------:R-:W-:Y:S01]  /*fe40*/  SHF.R.S32.HI R4, RZ, 0x1f, R0 ;  /* 0x0000001fff047819 */ /* 0x000fe20000011400 */
[----:B------:R-:W-:Y:S01]  /*fe50*/  IMAD.WIDE.U32 R2, R0, c[0x0][0x1e0], RZ ;  /* 0x0000780000027a25 */ /* 0x000fe200078e00ff */
[C---:B------:R-:W-:Y:S02]  /*fe60*/  ISETP.GE.AND P1, PT, R7.reuse, 0x1, PT ;  /* 0x000000010700780c */ /* 0x040fe40003f26270 */
[----:B------:R-:W-:Y:S01]  /*fe70*/  ISETP.GE.AND P0, PT, R7, 0x21, PT ;  /* 0x000000210700780c */ /* 0x000fe20003f06270 */
[----:B------:R-:W-:Y:S04]  /*fe80*/  IMAD R4, R4, c[0x0][0x1e0], RZ ;  /* 0x0000780004047a24 */ /* 0x000fe800078e02ff */
[----:B------:R-:W-:Y:S04]  /*fe90*/  IMAD R4, R0, c[0x0][0x1e4], R4 ;  /* 0x0000790000047a24 */ /* 0x000fe800078e0204 */
[----:B------:R-:W-:Y:S02]  /*fea0*/  IMAD.IADD R0, R3, 0x1, R4 ;  /* 0x0000000103007824 */ /* 0x000fe400078e0204 */
[----:B------:R-:W-:Y:S04]  /*feb0*/  IMAD.WIDE.U32 R2, R2, 0x30, RZ ;  /* 0x0000003002027825 */ /* 0x000fe800078e00ff */
[----:B------:R-:W-:Y:S04]  /*fec0*/  IMAD R0, R0, 0x30, RZ ;  /* 0x0000003000007824 */ /* 0x000fe800078e02ff */
[----:B------:R-:W-:Y:S01]  /*fed0*/  IMAD.IADD R0, R3, 0x1, R0 ;  /* 0x0000000103007824 */ /* 0x000fe200078e0200 */
[-C--:B------:R-:W-:Y:S05]  /*fee0*/  @P1 IADD3 R3, P2, R224, R2.reuse, RZ ;  /* 0x00000002e0031210 */ /* 0x080fea0007f5e0ff */
[----:B------:R-:W-:Y:S01]  /*fef0*/  @P1 IMAD.X R4, R0, 0x1, R222, P2 ;  /* 0x0000000100041824 */ /* 0x000fe200010e06de */
[C---:B------:R-:W-:Y:S04]  /*ff00*/  @P1 LEA R12, P2, R3.reuse, c[0x0][0x1c8], 0x1 ;  /* 0x00007200030c1a11 */ /* 0x040fe800078408ff */
[----:B------:R-:W-:Y:S05]  /*ff10*/  @P1 LEA.HI.X R13, R3, c[0x0][0x1cc], R4, 0x1, P2 ;  /* 0x00007300030d1a11 */ /* 0x000fea00010f0c04 */
[----:B------:R-:W-:Y:S01]  /*ff20*/  @!PT LDS RZ, [RZ] ;  /* 0x00000000fffff984 */ /* 0x000fe20000000800 */
[----:B------:R-:W-:Y:S01]  /*ff30*/  @!PT LDS RZ, [RZ] ;  /* 0x00000000fffff984 */ /* 0x000fe20000000800 */
[----:B------:R-:W-:Y:S01]  /*ff40*/  @!PT LDS RZ, [RZ] ;  /* 0x00000000fffff984 */ /* 0x000fe20000000800 */
[----:B------:R2:W-:Y:S01]  /*ff50*/  @P1 LDGSTS.E.BYPASS.LTC128B.128 [R220+0xa080], [R12.64], !P3 ;  /* 0x0a0800000cdc1fae */ /* 0x0005e2000d901d4c */
[----:B------:R-:W-:Y:S04]  /*ff60*/  @P1 IADD3 R3, P3, P2, R2, 0x40, R224 ;  /* 0x0000004002031810 */ /* 0x000fe80007a7e0e0 */
[----:B------:R-:W-:Y:S02]  /*ff70*/  @P1 IADD3.X R4, R0, RZ, R222, P3, P2 ;  /* 0x000000ff00041210 */ /* 0x000fe40001fe44de */
[C---:B--2---:R-:W-:Y:S04]  /*ff80*/  @P1 LEA R12, P2, R3.reuse, c[0x0][0x1c8], 0x1 ;  /* 0x00007200030c1a11 */ /* 0x044fe800078408ff */
[----:B------:R-:W-:Y:S02]  /*ff90*/  @P1 LEA.HI.X R13, R3, c[0x0][0x1cc], R4, 0x1, P2 ;  /* 0x00007300030d1a11 */ /* 0x000fe400010f0c04 */
[----:B------:R-:W-:Y:S03]  /*ffa0*/  @P1 IADD3 R3, P3, P2, R2, 0x80, R224 ;  /* 0x0000008002031810 */ /* 0x000fe60007a7e0e0 */
[----:B------:R2:W-:Y:S01]  /*ffb0*/  @P1 LDGSTS.E.BYPASS.LTC128B.128 [R220+0xb880], [R12.64], !P6 ;  /* 0x0b8800000cdc1fae */ /* 0x0005e2000f101d4c */
[----:B------:R-:W-:Y:S02]  /*ffc0*/  @P1 IADD3.X R4, R0, RZ, R222, P3, P2 ;  /* 0x000000ff00041210 */ /* 0x000fe40001fe44de */
[C---:B--2---:R-:W-:Y:S04]  /*ffd0*/  @P1 LEA R12, P2, R3.reuse, c[0x0][0x1c8], 0x1 ;  /* 0x00007200030c1a11 */ /* 0x044fe800078408ff */
[----:B------:R-:W-:Y:S02]  /*ffe0*/  @P1 LEA.HI.X R13, R3, c[0x0][0x1cc], R4, 0x1, P2 ;  /* 0x00007300030d1a11 */ /* 0x000fe400010f0c04 */
[----:B------:R-:W-:Y:S03]  /*fff0*/  @P1 IADD3 R3, P3, P2, R2, 0xc0, R224 ;  /* 0x000000c002031810 */ /* 0x000fe60007a7e0e0 */
[----:B------:R2:W-:Y:S01]  /*10000*/  @P1 LDGSTS.E.BYPASS.LTC128B.128 [R220+0xd080], [R12.64], !P5 ;  /* 0x0d0800000cdc1fae */ /* 0x0005e2000e901d4c */
[----:B------:R-:W-:Y:S02]  /*10010*/  @P1 IADD3.X R4, R0, RZ, R222, P3, P2 ;  /* 0x000000ff00041210 */ /* 0x000fe40001fe44de */
[----:B------:R-:W-:Y:S02]  /*10020*/  LOP3.LUT P3, RZ, R215, 0x800, RZ, 0xc0, !PT ;  /* 0x00000800d7ff7812 */ /* 0x000fe4000786c0ff */
[C---:B--2---:R-:W-:Y:S04]  /*10030*/  @P1 LEA R12, P2, R3.reuse, c[0x0][0x1c8], 0x1 ;  /* 0x00007200030c1a11 */ /* 0x044fe800078408ff */
[----:B------:R-:W-:Y:S01]  /*10040*/  @P1 LEA.HI.X R13, R3, c[0x0][0x1cc], R4, 0x1, P2 ;  /* 0x00007300030d1a11 */ /* 0x000fe200010f0c04 */
[----:B------:R-:W-:Y:S02]  /*10050*/  @P0 IMAD.MOV.U32 R3, RZ, RZ, c[0x0][0x1e0] ;  /* 0x00007800ff030624 */ /* 0x000fe400078e00ff */
[----:B------:R-:W-:Y:S02]  /*10060*/  @P0 IMAD.MOV.U32 R4, RZ, RZ, c[0x0][0x1e4] ;  /* 0x00007900ff040624 */ /* 0x000fe400078e00ff */
[----:B------:R2:W-:Y:S01]  /*10070*/  @P1 LDGSTS.E.BYPASS.LTC128B.128 [R220+0xe880], [R12.64], !P4 ;  /* 0x0e8800000cdc1fae */ /* 0x0005e2000e101d4c */
[C---:B------:R-:W-:Y:S04]  /*10080*/  @P0 LEA R2, P1, R3.reuse, R2, 0x5 ;  /* 0x0000000203020211 */ /* 0x040fe800078228ff */
[----:B------:R-:W-:Y:S02]  /*10090*/  @P0 LEA.HI.X R0, R3, R0, R4, 0x5, P1 ;  /* 0x0000000003000211 */ /* 0x000fe400008f2c04 */
[----:B------:R-:W-:Y:S05]  /*100a0*/  @P0 IADD3 R3, P1, R2, R224, RZ ;  /* 0x000000e002030210 */ /* 0x000fea0007f3e0ff */
[----:B------:R-:W-:Y:S01]  /*100b0*/  @P0 IMAD.X R4, R0, 0x1, R222, P1 ;  /* 0x0000000100040824 */ /* 0x000fe200008e06de */
        /* <DEDUP_REMOVED lines=15> */
[C---:B------:R-:W-:Y:S04]  /*101b0*/  @P0 LEA R2, P1, R3.reuse, c[0x0][0x1c8], 0x1 ;  /* 0x0000720003020a11 */ /* 0x040fe800078208ff */
[----:B------:R-:W-:Y:S05]  /*101c0*/  @P0 LEA.HI.X R3, R3, c[0x0][0x1cc], R0, 0x1, P1 ;  /* 0x0000730003030a11 */ /* 0x000fea00008f0c00 */
[----:B------:R2:W-:Y:S04]  /*101d0*/  @P0 LDGSTS.E.BYPASS.LTC128B.128 [R223+0xf880], [R2.64], !P4 ;  /* 0x0f88000002df0fae */ /* 0x0005e8000e101d4c */
.L_x_1925:
[----:B--234-:R-:W-:Y:S05]  /*101e0*/  BSYNC B0 ;  /* 0x0000000000007941 */ /* 0x01cfea0003800000 */
.L_x_1924:
[----:B------:R-:W-:Y:S01]  /*101f0*/  LOP3.LUT R215, R215, 0xffffffbf, RZ, 0xc0, !PT ;  /* 0xffffffbfd7d77812 */ /* 0x000fe200078ec0ff */
[----:B------:R-:W2:Y:S01]  /*10200*/  LDL R194, [R1+0x4] ;  /* 0x0000040001c27983 */ /* 0x000ea20000100800 */
[----:B------:R-:W-:Y:S02]  /*10210*/  IMAD.MOV.U32 R0, RZ, RZ, c[0x0][0x2c4] ;  /* 0x0000b100ff007624 */ /* 0x000fe400078e00ff */
[----:B------:R-:W-:Y:S02]  /*10220*/  IMAD.MOV.U32 R31, RZ, RZ, c[0x0][0x32c] ;  /* 0x0000cb00ff1f7624 */ /* 0x000fe400078e00ff */
[----:B------:R-:W0:Y:S01]  /*10230*/  LDGDEPBAR ;  /* 0x00000000000079af */ /* 0x000e220000000000 */
[----:B------:R-:W-:Y:S01]  /*10240*/  ISETP.NE.AND P0, PT, R0, 0x1, PT ;  /* 0x000000010000780c */ /* 0x000fe20003f05270 */
[----:B------:R-:W-:Y:S04]  /*10250*/  IMAD R2, R221, -0x30, RZ ;  /* 0xffffffd0dd027824 */ /* 0x000fe800078e02ff */
[----:B------:R-:W-:Y:S08]  /*10260*/  IMAD.IADD R14, R2, 0x1, -R236 ;  /* 0x00000001020e7824 */ /* 0x000ff000078e0aec */
[----:B------:R-:W-:Y:S01]  /*10270*/  @P0 LOP3.LUT R215, R215, 0x40, RZ, 0xfc, !PT ;  /* 0x00000040d7d70812 */ /* 0x000fe200078efcff */
[----:B--2---:R-:W-:Y:S05]  /*10280*/  IMAD R7, R194, 0x80, R240 ;  /* 0x00000080c2077824 */ /* 0x004fea00078e02f0 */
[----:B------:R-:W-:Y:S05]  /*10290*/  IADD3 R7, R237, R7, R238 ;  /* 0x00000007ed077210 */ /* 0x000fea0007ffe0ee */
[----:B------:R-:W-:Y:S05]  /*102a0*/  @P0 IMAD.HI.U32 R0, R7, c[0x0][0x2c8], RZ ;  /* 0x0000b20007000a27 */ /* 0x000fea00078e00ff */
[----:B------:R-:W-:Y:S02]  /*102b0*/  @P0 SHF.R.U32.HI R7, RZ, c[0x0][0x2cc], R0 ;  /* 0x0000b300ff070a19 */ /* 0x000fe40000011600 */
[----:B------:R-:W-:Y:S02]  /*102c0*/  ISETP.GE.AND P0, PT, R31, 0x1, PT ;  /* 0x000000011f00780c */ /* 0x000fe40003f06270 */
[----:B------:R-:W-:Y:S01]  /*102d0*/  IADD3 R0, -R236, 0x1, R2 ;  /* 0x00000001ec007810 */ /* 0x000fe20007ffe102 */
[----:B------:R-:W2:Y:S03]  /*102e0*/  SHFL.IDX PT, R4, R7, RZ, 0x1c1f ;  /* 0x001c1fff07047589 */ /* 0x000ea600000e0000 */
[----:B------:R-:W-:Y:S04]  /*102f0*/  IADD3 R0, -R232, R0, R5 ;  /* 0x00000000e8007210 */ /* 0x000fe80007ffe105 */
[C---:B------:R-:W-:Y:S02]  /*10300*/  IADD3 R12, R0.reuse, c[0x0][0x328], RZ ;  /* 0x0000ca00000c7a10 */ /* 0x040fe40007ffe0ff */
[----:B------:R-:W-:Y:S03]  /*10310*/  IADD3 R13, R0, UR9, RZ ;  /* 0x00000009000d7c10 */ /* 0x000fe6000fffe0ff */
[--C-:B--2---:R-:W-:Y:S02]  /*10320*/  IMAD.IADD R3, R12, 0x1, R4.reuse ;  /* 0x000000010c037824 */ /* 0x104fe400078e0204 */
        /* <DEDUP_REMOVED lines=15> */
.L_x_1928:
[----:B------:R-:W-:Y:S04]  /*10420*/  MOV R15, c[0x0][0x32c] ;  /* 0x0000cb00000f7a02 */ /* 0x000fe80000000f00 */
[----:B------:R-:W-:Y:S11]  /*10430*/  ISETP.NE.AND P0, PT, R15, 0x1, PT ;  /* 0x000000010f00780c */ /* 0x000ff60003f05270 */
[----:B------:R-:W-:Y:S02]  /*10440*/  @!UPT UIADD3 URZ, URZ, URZ, URZ ;  /* 0x0000003f3f3ff290 */ /* 0x000fe4000fffe03f */
[----:B------:R-:W-:Y:S05]  /*10450*/  @P0 IMAD.HI.U32 R15, R4, c[0x0][0x330], RZ ;  /* 0x0000cc00040f0a27 */ /* 0x000fea00078e00ff */
[----:B------:R-:W-:Y:S02]  /*10460*/  @P0 SHF.R.U32.HI R4, RZ, c[0x0][0x334], R15 ;  /* 0x0000cd00ff040a19 */ /* 0x000fe4000001160f */
.L_x_1929:
[----:B------:R-:W-:Y:S05]  /*10470*/  BSYNC B0 ;  /* 0x0000000000007941 */ /* 0x000fea0003800000 */
.L_x_1927:
[----:B------:R-:W-:Y:S05]  /*10480*/  IMAD R4, R4, c[0x0][0x32c], R14 ;  /* 0x0000cb0004047a24 */ /* 0x000fea00078e020e */
[----:B------:R-:W-:Y:S02]  /*10490*/  IMNMX R0, R0, R4, !PT ;  /* 0x0000000400007217 */ /* 0x000fe40007800200 */
[----:B------:R-:W-:Y:S04]  /*104a0*/  IADD3 R4, R4, c[0x0][0x32c], RZ ;  /* 0x0000cb0004047a10 */ /* 0x000fe80007ffe0ff */
[----:B------:R-:W-:Y:S02]  /*104b0*/  IMNMX R3, R3, R4, PT ;  /* 0x0000000403037217 */ /* 0x000fe40003800200 */
.L_x_1926:
[C---:B------:R-:W-:Y:S02]  /*104c0*/  ISETP.GE.AND P0, PT, R2.reuse, 0x2, PT ;  /* 0x000000020200780c */ /* 0x040fe40003f06270 */
[C---:B------:R-:W-:Y:S02]  /*104d0*/  ISETP.GE.AND P1, PT, R2.reuse, 0x9, PT ;  /* 0x000000090200780c */ /* 0x040fe40003f26270 */
[----:B------:R-:W-:Y:S02]  /*104e0*/  LOP3.LUT R215, R215, 0xffffffef, RZ, 0xc0, !PT ;  /* 0xffffffefd7d77812 */ /* 0x000fe400078ec0ff */
[C---:B------:R-:W-:Y:S02]  /*104f0*/  ISETP.GE.AND P6, PT, R2.reuse, 0x19, PT ;  /* 0x000000190200780c */ /* 0x040fe40003fc6270 */
[C---:B------:R-:W-:Y:S02]  /*10500*/  ISETP.GE.AND P5, PT, R2.reuse, 0x1a, PT ;  /* 0x0000001a0200780c */ /* 0x040fe40003fa6270 */
[C---:B------:R-:W-:Y:S02]  /*10510*/  ISETP.GE.AND P4, PT, R2.reuse, 0x21, PT ;  /* 0x000000210200780c */ /* 0x040fe40003f86270 */
[----:B------:R-:W-:Y:S02]  /*10520*/  ISETP.GE.AND P3, PT, R2, 0x22, PT ;  /* 0x000000220200780c */ /* 0x000fe40003f66270 */
[----:B------:R-:W-:Y:S02]  /*10530*/  @P0 LOP3.LUT R215, R215, 0x10, RZ, 0xfc, !PT ;  /* 0x00000010d7d70812 */ /* 0x000fe400078efcff */
[C---:B------:R-:W-:Y:S02]  /*10540*/  ISETP.GT.AND P0, PT, R0.reuse, 0x1, !P0 ;  /* 0x000000010000780c */ /* 0x040fe40004704270 */
[----:B------:R-:W-:Y:S02]  /*10550*/  LOP3.LUT R215, R215, 0xfffffff7, RZ, 0xc0, !PT ;  /* 0xfffffff7d7d77812 */ /* 0x000fe400078ec0ff */
[----:B------:R-:W-:Y:S02]  /*10560*/  ISETP.LT.OR P0, PT, R3, 0x2, P0 ;  /* 0x000000020300780c */ /* 0x000fe40000701670 */
[----:B------:R-:W-:Y:S02]  /*10570*/  @P1 LOP3.LUT R215, R215, 0x8, RZ, 0xfc, !PT ;  /* 0x00000008d7d71812 */ /* 0x000fe400078efcff */
[----:B------:R-:W-:Y:S02]  /*10580*/  FSEL R25, R177, -INF , !P0 ;  /* 0xff800000b1197808 */ /* 0x000fe40004000000 */
[----:B------:R-:W-:Y:S02]  /*10590*/  ISETP.GT.AND P0, PT, R0, 0x8, !P1 ;  /* 0x000000080000780c */ /* 0x000fe40004f04270 */
[----:B------:R-:W-:Y:S02]  /*105a0*/  ISETP.GE.AND P1, PT, R2, 0xa, PT ;  /* 0x0000000a0200780c */ /* 0x000fe40003f26270 */
[----:B------:R-:W-:Y:S02]  /*105b0*/  ISETP.LT.OR P0, PT, R3, 0x9, P0 ;  /* 0x000000090300780c */ /* 0x000fe40000701670 */
[----:B------:R-:W-:Y:S02]  /*105c0*/  LOP3.LUT R215, R215, 0xfffffffb, RZ, 0xc0, !PT ;  /* 0xfffffffbd7d77812 */ /* 0x000fe400078ec0ff */
[----:B------:R-:W-:Y:S02]  /*105d0*/  FSEL R24, R176, -INF , !P0 ;  /* 0xff800000b0187808 */ /* 0x000fe40004000000 */
[----:B------:R-:W-:Y:S02]  /*105e0*/  ISETP.GT.AND P0, PT, R0, 0x9, !P1 ;  /* 0x000000090000780c */ /* 0x000fe40004f04270 */
[C---:B------:R-:W-:Y:S02]  /*105f0*/  ISETP.GE.AND P2, PT, R2.reuse, 0x29, PT ;  /* 0x000000290200780c */ /* 0x040fe40003f46270 */
[----:B------:R-:W-:Y:S02]  /*10600*/  ISETP.LT.OR P0, PT, R3, 0xa, P0 ;  /* 0x0000000a0300780c */ /* 0x000fe40000701670 */
[----:B------:R-:W-:Y:S02]  /*10610*/  @P1 LOP3.LUT R215, R215, 0x4, RZ, 0xfc, !PT ;  /* 0x00000004d7d71812 */ /* 0x000fe400078efcff */
[----:B------:R-:W-:Y:S02]  /*10620*/  ISETP.GE.AND P1, PT, R2, 0x11, PT ;  /* 0x000000110200780c */ /* 0x000fe40003f26270 */
[----:B------:R-:W-:Y:S02]  /*10630*/  FSEL R23, R173, -INF , !P0 ;  /* 0xff800000ad177808 */ /* 0x000fe40004000000 */
[----:B------:R-:W-:Y:S02]  /*10640*/  LOP3.LUT R215, R215, 0xfffffffd, RZ, 0xc0, !PT ;  /* 0xfffffffdd7d77812 */ /* 0x000fe400078ec0ff */
[----:B------:R-:W-:Y:S04]  /*10650*/  ISETP.GT.AND P0, PT, R0, 0x10, !P1 ;  /* 0x000000100000780c */ /* 0x000fe80004f04270 */
[----:B------:R-:W-:Y:S03]  /*10660*/  ISETP.LT.OR P0, PT, R3, 0x11, P0 ;  /* 0x000000110300780c */ /* 0x000fe60000701670 */
[----:B------:R-:W-:Y:S02]  /*10670*/  @P1 LOP3.LUT R215, R215, 0x2, RZ, 0xfc, !PT ;  /* 0x00000002d7d71812 */ /* 0x000fe400078efcff */
[----:B------:R-:W-:Y:S02]  /*10680*/  ISETP.GE.AND P1, PT, R2, 0x12, PT ;  /* 0x000000120200780c */ /* 0x000fe40003f26270 */
[----:B-1----:R-:W-:Y:S02]  /*10690*/  FSEL R22, R172, -INF , !P0 ;  /* 0xff800000ac167808 */ /* 0x002fe40004000000 */
[C---:B------:R-:W-:Y:S02]  /*106a0*/  ISETP.GT.AND P0, PT, R0.reuse, 0x11, !P1 ;  /* 0x000000110000780c */ /* 0x040fe40004f04270 */
[----:B------:R-:W-:Y:S02]  /*106b0*/  LOP3.LUT R215, R215, 0xfffffffe, RZ, 0xc0, !PT ;  /* 0xfffffffed7d77812 */ /* 0x000fe400078ec0ff */
[----:B------:R-:W-:Y:S04]  /*106c0*/  ISETP.LT.OR P0, PT, R3, 0x12, P0 ;  /* 0x000000120300780c */ /* 0x000fe80000701670 */
[----:B------:R-:W-:Y:S02]  /*106d0*/  FSEL R21, R21, -INF , !P0 ;  /* 0xff80000015157808 */ /* 0x000fe40004000000 */
[----:B------:R-:W-:Y:S02]  /*106e0*/  ISETP.GT.AND P0, PT, R0, 0x18, !P6 ;  /* 0x000000180000780c */ /* 0x000fe40007704270 */
[----:B------:R-:W-:Y:S02]  /*106f0*/  @P1 LOP3.LUT R215, R215, 0x1, RZ, 0xfc, !PT ;  /* 0x00000001d7d71812 */ /* 0x000fe400078efcff */
[----:B------:R-:W-:Y:S02]  /*10700*/  ISETP.LT.OR P0, PT, R3, 0x19, P0 ;  /* 0x000000190300780c */ /* 0x000fe40000701670 */
[----:B------:R-:W-:Y:S02]  /*10710*/  ISETP.GE.AND P1, PT, R2, 0x1, PT ;  /* 0x000000010200780c */ /* 0x000fe40003f26270 */
[----:B------:R-:W-:Y:S02]  /*10720*/  FSEL R20, R20, -INF , !P0 ;  /* 0xff80000014147808 */ /* 0x000fe40004000000 */
[C---:B------:R-:W-:Y:S02]  /*10730*/  ISETP.GT.AND P0, PT, R0.reuse, 0x19, !P5 ;  /* 0x000000190000780c */ /* 0x040fe40006f04270 */
[----:B------:R-:W-:Y:S02]  /*10740*/  LOP3.LUT R215, R215, 0xffffffdf, RZ, 0xc0, !PT ;  /* 0xffffffdfd7d77812 */ /* 0x000fe400078ec0ff */
        /* <DEDUP_REMOVED lines=11> */
[----:B------:R-:W-:Y:S04]  /*10800*/  ISETP.GT.AND P0, PT, R0, RZ, !P1 ;  /* 0x000000ff0000720c */ /* 0x000fe80004f04270 */
[----:B------:R-:W-:Y:S04]  /*10810*/  ISETP.LT.OR P0, PT, R3, 0x1, P0 ;  /* 0x000000010300780c */ /* 0x000fe80000701670 */
[----:B------:R-:W-:Y:S02]  /*10820*/  FSEL R15, R178, -INF , !P0 ;  /* 0xff800000b20f7808 */ /* 0x000fe40004000000 */
[----:B------:R-:W-:Y:S11]  /*10830*/  ISETP.GE.AND P0, PT, R2, 0x2a, PT ;  /* 0x0000002a0200780c */ /* 0x000ff60003f06270 */
[----:B------:R-:W-:Y:S02]  /*10840*/  @!UPT UIADD3 URZ, URZ, URZ, URZ ;  /* 0x0000003f3f3ff290 */ /* 0x000fe4000fffe03f */
[----:B------:R-:W-:Y:S02]  /*10850*/  @P0 LOP3.LUT R215, R215, 0x20, RZ, 0xfc, !PT ;  /* 0x00000020d7d70812 */ /* 0x000fe400078efcff */
[----:B------:R-:W-:Y:S02]  /*10860*/  ISETP.GT.AND P0, PT, R0, 0x29, !P0 ;  /* 0x000000290000780c */ /* 0x000fe40004704270 */
[----:B------:R-:W1:Y:S02]  /*10870*/  SHFL.IDX PT, R0, R7, 0x1, 0x1c1f ;  /* 0x003c1f0007007f89 */ /* 0x000e6400000e0000 */
[----:B------:R-:W-:Y:S04]  /*10880*/  ISETP.LT.OR P0, PT, R3, 0x2a, P0 ;  /* 0x0000002a0300780c */ /* 0x000fe80000701670 */
[----:B------:R-:W-:Y:S02]  /*10890*/  FSEL R3, R26, -INF , !P0 ;  /* 0xff8000001a037808 */ /* 0x000fe40004000000 */
[----:B------:R-:W-:Y:S01]  /*108a0*/  ISETP.GE.AND P0, PT, R31, 0x1, PT ;  /* 0x000000011f00780c */ /* 0x000fe20003f06270 */
[--C-:B-1----:R-:W-:Y:S02]  /*108b0*/  IMAD.IADD R12, R12, 0x1, R0.reuse ;  /* 0x000000010c0c7824 */ /* 0x102fe400078e0200 */
[----:B------:R-:W-:Y:S10]  /*108c0*/  IMAD.IADD R7, R13, 0x1, R0 ;  /* 0x000000010d077824 */ /* 0x000ff400078e0200 */
        /* <DEDUP_REMOVED lines=14> */
.L_x_1932:
[----:B------:R-:W-:Y:S04]  /*109b0*/  MOV R2, c[0x0][0x32c] ;  /* 0x0000cb0000027a02 */ /* 0x000fe80000000f00 */
[----:B------:R-:W-:Y:S11]  /*109c0*/  ISETP.NE.AND P0, PT, R2, 0x1, PT ;  /* 0x000000010200780c */ /* 0x000ff60003f05270 */
[----:B------:R-:W-:Y:S02]  /*109d0*/  @!UPT UIADD3 URZ, URZ, URZ, URZ ;  /* 0x0000003f3f3ff290 */ /* 0x000fe4000fffe03f */
[----:B------:R-:W-:Y:S05]  /*109e0*/  @P0 IMAD.HI.U32 R2, R0, c[0x0][0x330], RZ ;  /* 0x0000cc0000020a27 */ /* 0x000fea00078e00ff */
[----:B------:R-:W-:Y:S02]  /*109f0*/  @P0 SHF.R.U32.HI R0, RZ, c[0x0][0x334], R2 ;  /* 0x0000cd00ff000a19 */ /* 0x000fe40000011602 */
.L_x_1933:
[----:B------:R-:W-:Y:S05]  /*10a00*/  BSYNC B0 ;  /* 0x0000000000007941 */ /* 0x000fea0003800000 */
.L_x_1931:
[----:B------:R-:W-:Y:S05]  /*10a10*/  IMAD R0, R0, c[0x0][0x32c], R14 ;  /* 0x0000cb0000007a24 */ /* 0x000fea00078e020e */
[----:B------:R-:W-:Y:S02]  /*10a20*/  IMNMX R7, R7, R0, !PT ;  /* 0x0000000007077217 */ /* 0x000fe40007800200 */
[----:B------:R-:W-:Y:S04]  /*10a30*/  IADD3 R0, R0, c[0x0][0x32c], RZ ;  /* 0x0000cb0000007a10 */ /* 0x000fe80007ffe0ff */
[----:B------:R-:W-:Y:S02]  /*10a40*/  IMNMX R12, R12, R0, PT ;  /* 0x000000000c0c7217 */ /* 0x000fe40003800200 */
.L_x_1930:
        /* <DEDUP_REMOVED lines=19> */
[----:B------:R-:W-:Y:S02]  /*10b80*/  FSEL R2, R2, RZ, P0 ;  /* 0x000000ff02027208 */ /* 0x000fe40000000000 */
[----:B------:R-:W-:Y:S01]  /*10b90*/  ISETP.GT.AND P0, PT, R7, RZ, !P1 ;  /* 0x000000ff0700720c */ /* 0x000fe20004f04270 */
[----:B------:R-:W-:Y:S01]  /*10ba0*/  FADD.FTZ R0, -R0, R9 ;  /* 0x0000000900007221 */ /* 0x000fe20000010100 */
[----:B------:R-:W-:Y:S01]  /*10bb0*/  LOP3.LUT P1, RZ, R215, 0x20, RZ, 0xc0, !PT ;  /* 0x00000020d7ff7812 */ /* 0x000fe2000782c0ff */
[--C-:B------:R-:W-:Y:S01]  /*10bc0*/  FFMA.FTZ R15, R15, c[0x0][0x2d0], -R2.reuse ;  /* 0x0000b4000f0f7a23 */ /* 0x100fe20000010802 */
[----:B------:R-:W-:Y:S01]  /*10bd0*/  ISETP.LT.OR P0, PT, R12, 0x1, P0 ;  /* 0x000000010c00780c */ /* 0x000fe20000701670 */
[----:B------:R-:W-:Y:S02]  /*10be0*/  FMUL.FTZ R0, R0, c[0x0][0x2d0] ;  /* 0x0000b40000007a20 */ /* 0x000fe40000410000 */
[--C-:B------:R-:W-:Y:S01]  /*10bf0*/  FFMA.FTZ R25, R25, c[0x0][0x2d0], -R2.reuse ;  /* 0x0000b40019197a23 */ /* 0x100fe20000010802 */
[----:B------:R-:W-:Y:S01]  /*10c00*/  FSEL R9, R189, -INF , !P0 ;  /* 0xff800000bd097808 */ /* 0x000fe20004000000 */
[----:B------:R-:W-:Y:S01]  /*10c10*/  MUFU.EX2 R15, R15 ;  /* 0x0000000f000f7308 */ /* 0x000fe20000000800 */
[----:B------:R-:W-:Y:S01]  /*10c20*/  LOP3.LUT P0, RZ, R215, 0x10, RZ, 0xc0, !PT ;  /* 0x00000010d7ff7812 */ /* 0x000fe2000780c0ff */
[--C-:B------:R-:W-:Y:S02]  /*10c30*/  FFMA.FTZ R186, R21, c[0x0][0x2d0], -R2.reuse ;  /* 0x0000b40015ba7a23 */ /* 0x100fe40000010802 */
[--C-:B------:R-:W-:Y:S01]  /*10c40*/  FFMA.FTZ R184, R19, c[0x0][0x2d0], -R2.reuse ;  /* 0x0000b40013b87a23 */ /* 0x100fe20000010802 */
[----:B------:R-:W-:Y:S01]  /*10c50*/  ISETP.GT.AND P0, PT, R7, 0x1, !P0 ;  /* 0x000000010700780c */ /* 0x000fe20004704270 */
[--C-:B------:R-:W-:Y:S02]  /*10c60*/  FFMA.FTZ R193, R18, c[0x0][0x2d0], -R2.reuse ;  /* 0x0000b40012c17a23 */ /* 0x100fe40000010802 */
[--C-:B------:R-:W-:Y:S01]  /*10c70*/  FFMA.FTZ R192, R17, c[0x0][0x2d0], -R2.reuse ;  /* 0x0000b40011c07a23 */ /* 0x100fe20000010802 */
[----:B------:R-:W-:Y:S01]  /*10c80*/  ISETP.LT.OR P0, PT, R12, 0x2, P0 ;  /* 0x000000020c00780c */ /* 0x000fe20000701670 */
[----:B------:R-:W1:Y:S01]  /*10c90*/  MUFU.EX2 R0, R0 ;  /* 0x0000000000007308 */ /* 0x000e620000000800 */
[--C-:B------:R-:W-:Y:S02]  /*10ca0*/  FFMA.FTZ R191, R16, c[0x0][0x2d0], -R2.reuse ;  /* 0x0000b40010bf7a23 */ /* 0x100fe40000010802 */
[----:B------:R-:W-:Y:S01]  /*10cb0*/  FSEL R13, R188, -INF , !P0 ;  /* 0xff800000bc0d7808 */ /* 0x000fe20004000000 */
[--C-:B------:R-:W-:Y:S01]  /*10cc0*/  FFMA.FTZ R187, R22, c[0x0][0x2d0], -R2.reuse ;  /* 0x0000b40016bb7a23 */ /* 0x100fe20000010802 */
[----:B------:R-:W-:Y:S01]  /*10cd0*/  LOP3.LUT P0, RZ, R215, 0x8, RZ, 0xc0, !PT ;  /* 0x00000008d7ff7812 */ /* 0x000fe2000780c0ff */
[--C-:B------:R-:W-:Y:S02]  /*10ce0*/  FFMA.FTZ R185, R20, c[0x0][0x2d0], -R2.reuse ;  /* 0x0000b40014b97a23 */ /* 0x100fe40000010802 */
[--C-:B------:R-:W-:Y:S01]  /*10cf0*/  FFMA.FTZ R24, R24, c[0x0][0x2d0], -R2.reuse ;  /* 0x0000b40018187a23 */ /* 0x100fe20000010802 */
[----:B------:R-:W-:Y:S01]  /*10d00*/  ISETP.GT.AND P0, PT, R7, 0x8, !P0 ;  /* 0x000000080700780c */ /* 0x000fe20004704270 */
[----:B------:R-:W2:Y:S01]  /*10d10*/  MUFU.EX2 R25, R25 ;  /* 0x0000001900197308 */ /* 0x000ea20000000800 */
[--C-:B------:R-:W-:Y:S02]  /*10d20*/  FFMA.FTZ R23, R23, c[0x0][0x2d0], -R2.reuse ;  /* 0x0000b40017177a23 */ /* 0x100fe40000010802 */
[----:B------:R-:W-:Y:S01]  /*10d30*/  ISETP.LT.OR P0, PT, R12, 0x9, P0 ;  /* 0x000000090c00780c */ /* 0x000fe20000701670 */
[----:B------:R-:W-:Y:S03]  /*10d40*/  FFMA.FTZ R190, R3, c[0x0][0x2d0], -R2 ;  /* 0x0000b40003be7a23 */ /* 0x000fe60000010802 */
[----:B------:R-:W-:Y:S02]  /*10d50*/  FSEL R14, R183, -INF , !P0 ;  /* 0xff800000b70e7808 */ /* 0x000fe40004000000 */
[----:B------:R-:W-:Y:S01]  /*10d60*/  LOP3.LUT P0, RZ, R215, 0x4, RZ, 0xc0, !PT ;  /* 0x00000004d7ff7812 */ /* 0x000fe2000780c0ff */
[----:B------:R-:W-:Y:S03]  /*10d70*/  MUFU.EX2 R24, R24 ;  /* 0x0000001800187308 */ /* 0x000fe60000000800 */
[----:B------:R-:W-:Y:S01]  /*10d80*/  ISETP.GT.AND P0, PT, R7, 0x9, !P0 ;  /* 0x000000090700780c */ /* 0x000fe20004704270 */
[C---:B-1----:R-:W-:Y:S02]  /*10d90*/  FFMA.FTZ R2, R0.reuse, R229, R15 ;  /* 0x000000e500027223 */ /* 0x042fe4000001000f */
[----:B------:R-:W-:Y:S01]  /*10da0*/  FMUL.FTZ R16, R0, R164 ;  /* 0x000000a400107220 */ /* 0x000fe20000410000 */
[----:B------:R-:W-:Y:S01]  /*10db0*/  ISETP.LT.OR P0, PT, R12, 0xa, P0 ;  /* 0x0000000a0c00780c */ /* 0x000fe20000701670 */
[----:B------:R-:W-:Y:S02]  /*10dc0*/  FMUL.FTZ R17, R0, R165 ;  /* 0x000000a500117220 */ /* 0x000fe40000410000 */
[----:B------:R-:W1:Y:S01]  /*10dd0*/  MUFU.EX2 R23, R23 ;  /* 0x0000001700177308 */ /* 0x000e620000000800 */
[----:B------:R-:W-:Y:S01]  /*10de0*/  FSEL R175, R182, -INF , !P0 ;  /* 0xff800000b6af7808 */ /* 0x000fe20004000000 */
[C---:B------:R-:W-:Y:S01]  /*10df0*/  FMUL.FTZ R32, R0.reuse, R148 ;  /* 0x0000009400207220 */ /* 0x040fe20000410000 */
[----:B------:R-:W-:Y:S01]  /*10e00*/  LOP3.LUT P0, RZ, R215, 0x2, RZ, 0xc0, !PT ;  /* 0x00000002d7ff7812 */ /* 0x000fe2000780c0ff */
[C---:B------:R-:W-:Y:S01]  /*10e10*/  FMUL.FTZ R33, R0.reuse, R149 ;  /* 0x0000009500217220 */ /* 0x040fe20000410000 */
[----:B--2---:R-:W-:Y:S01]  /*10e20*/  F2FP.PACK_AB R172, R25, R15 ;  /* 0x0000000f19ac723e */ /* 0x004fe200000000ff */
[C---:B------:R-:W-:Y:S01]  /*10e30*/  FMUL.FTZ R20, R0.reuse, R160 ;  /* 0x000000a000147220 */ /* 0x040fe20000410000 */
[----:B------:R-:W-:Y:S01]  /*10e40*/  ISETP.GT.AND P0, PT, R7, 0x10, !P0 ;  /* 0x000000100700780c */ /* 0x000fe20004704270 */
[C---:B------:R-:W-:Y:S02]  /*10e50*/  FMUL.FTZ R21, R0.reuse, R161 ;  /* 0x000000a100157220 */ /* 0x040fe40000410000 */
[----:B------:R-:W-:Y:S01]  /*10e60*/  FMUL.FTZ R36, R0, R36 ;  /* 0x0000002400247220 */ /* 0x000fe20000410000 */
[----:B------:R-:W-:Y:S01]  /*10e70*/  ISETP.LT.OR P0, PT, R12, 0x11, P0 ;  /* 0x000000110c00780c */ /* 0x000fe20000701670 */
[C---:B------:R-:W-:Y:S01]  /*10e80*/  FMUL.FTZ R37, R0.reuse, R37 ;  /* 0x0000002500257220 */ /* 0x040fe20000410000 */
[----:B------:R-:W-:Y:S01]  /*10e90*/  MUFU.EX2 R185, R185 ;  /* 0x000000b900b97308 */ /* 0x000fe20000000800 */
[C---:B------:R-:W-:Y:S01]  /*10ea0*/  FMUL.FTZ R40, R0.reuse, R40 ;  /* 0x0000002800287220 */ /* 0x040fe20000410000 */
[----:B------:R-:W-:Y:S01]  /*10eb0*/  FSEL R181, R181, -INF , !P0 ;  /* 0xff800000b5b57808 */ /* 0x000fe20004000000 */
[C---:B------:R-:W-:Y:S01]  /*10ec0*/  FMUL.FTZ R41, R0.reuse, R41 ;  /* 0x0000002900297220 */ /* 0x040fe20000410000 */
[----:B------:R-:W-:Y:S01]  /*10ed0*/  LOP3.LUT P0, RZ, R215, 0x1, RZ, 0xc0, !PT ;  /* 0x00000001d7ff7812 */ /* 0x000fe2000780c0ff */
[C---:B------:R-:W-:Y:S02]  /*10ee0*/  FMUL.FTZ R44, R0.reuse, R44 ;  /* 0x0000002c002c7220 */ /* 0x040fe40000410000 */
[C---:B------:R-:W-:Y:S01]  /*10ef0*/  FMUL.FTZ R45, R0.reuse, R45 ;  /* 0x0000002d002d7220 */ /* 0x040fe20000410000 */
[C---:B------:R-:W-:Y:S01]  /*10f00*/  ISETP.GT.AND P0, PT, R7.reuse, 0x11, !P0 ;  /* 0x000000110700780c */ /* 0x040fe20004704270 */
[C---:B------:R-:W-:Y:S01]  /*10f10*/  FMUL.FTZ R48, R0.reuse, R48 ;  /* 0x0000003000307220 */ /* 0x040fe20000410000 */
[----:B------:R-:W-:Y:S01]  /*10f20*/  MUFU.EX2 R184, R184 ;  /* 0x000000b800b87308 */ /* 0x000fe20000000800 */
[----:B------:R-:W-:Y:S01]  /*10f30*/  FMUL.FTZ R49, R0, R49 ;  /* 0x0000003100317220 */ /* 0x000fe20000410000 */
[----:B------:R-:W-:Y:S01]  /*10f40*/  ISETP.LT.OR P0, PT, R12, 0x12, P0 ;  /* 0x000000120c00780c */ /* 0x000fe20000701670 */
[C---:B------:R-:W-:Y:S02]  /*10f50*/  FMUL.FTZ R52, R0.reuse, R52 ;  /* 0x0000003400347220 */ /* 0x040fe40000410000 */
[----:B------:R-:W-:Y:S01]  /*10f60*/  FMUL.FTZ R53, R0, R53 ;  /* 0x0000003500357220 */ /* 0x000fe20000410000 */
[----:B------:R-:W-:Y:S01]  /*10f70*/  FSEL R180, R180, -INF , !P0 ;  /* 0xff800000b4b47808 */ /* 0x000fe20004000000 */
[C---:B------:R-:W-:Y:S01]  /*10f80*/  FMUL.FTZ R56, R0.reuse, R56 ;  /* 0x0000003800387220 */ /* 0x040fe20000410000 */
[----:B------:R-:W-:Y:S01]  /*10f90*/  ISETP.GT.AND P0, PT, R7, 0x18, !P6 ;  /* 0x000000180700780c */ /* 0x000fe20007704270 */
[C---:B------:R-:W-:Y:S02]  /*10fa0*/  FMUL.FTZ R57, R0.reuse, R57 ;  /* 0x0000003900397220 */ /* 0x040fe40000410000 */
[----:B------:R-:W-:Y:S01]  /*10fb0*/  FMUL.FTZ R60, R0, R60 ;  /* 0x0000003c003c7220 */ /* 0x000fe20000410000 */
[----:B------:R-:W-:Y:S01]  /*10fc0*/  ISETP.LT.OR P0, PT, R12, 0x19, P0 ;  /* 0x000000190c00780c */ /* 0x000fe20000701670 */
[C---:B------:R-:W-:Y:S02]  /*10fd0*/  FMUL.FTZ R61, R0.reuse, R61 ;  /* 0x0000003d003d7220 */ /* 0x040fe40000410000 */
[C---:B------:R-:W-:Y:S01]  /*10fe0*/  FMUL.FTZ R64, R0.reuse, R64 ;  /* 0x0000004000407220 */ /* 0x040fe20000410000 */
[----:B------:R-:W-:Y:S01]  /*10ff0*/  FSEL R179, R179, -INF , !P0 ;  /* 0xff800000b3b37808 */ /* 0x000fe20004000000 */
[C---:B------:R-:W-:Y:S01]  /*11000*/  FMUL.FTZ R65, R0.reuse, R65 ;  /* 0x0000004100417220 */ /* 0x040fe20000410000 */
[C---:B------:R-:W-:Y:S01]  /*11010*/  ISETP.GT.AND P0, PT, R7.reuse, 0x19, !P5 ;  /* 0x000000190700780c */ /* 0x040fe20006f04270 */
[C---:B------:R-:W-:Y:S02]  /*11020*/  FMUL.FTZ R68, R0.reuse, R68 ;  /* 0x0000004400447220 */ /* 0x040fe40000410000 */
[----:B------:R-:W-:Y:S01]  /*11030*/  FMUL.FTZ R69, R0, R69 ;  /* 0x0000004500457220 */ /* 0x000fe20000410000 */
[----:B------:R-:W-:Y:S01]  /*11040*/  ISETP.LT.OR P0, PT, R12, 0x1a, P0 ;  /* 0x0000001a0c00780c */ /* 0x000fe20000701670 */
[C---:B------:R-:W-:Y:S02]  /*11050*/  FMUL.FTZ R72, R0.reuse, R72 ;  /* 0x0000004800487220 */ /* 0x040fe40000410000 */
[----:B------:R-:W-:Y:S01]  /*11060*/  FMUL.FTZ R73, R0, R73 ;  /* 0x0000004900497220 */ /* 0x000fe20000410000 */
[----:B------:R-:W-:Y:S01]  /*11070*/  FSEL R176, R174, -INF , !P0 ;  /* 0xff800000aeb07808 */ /* 0x000fe20004000000 */
[C---:B------:R-:W-:Y:S01]  /*11080*/  FMUL.FTZ R76, R0.reuse, R76 ;  /* 0x0000004c004c7220 */ /* 0x040fe20000410000 */
[----:B------:R-:W-:Y:S01]  /*11090*/  ISETP.GT.AND P0, PT, R7, 0x20, !P4 ;  /* 0x000000200700780c */ /* 0x000fe20006704270 */
[C---:B------:R-:W-:Y:S01]  /*110a0*/  FMUL.FTZ R77, R0.reuse, R77 ;  /* 0x0000004d004d7220 */ /* 0x040fe20000410000 */
[----:B-1----:R-:W-:Y:S01]  /*110b0*/  F2FP.PACK_AB R174, R23, R24 ;  /* 0x0000001817ae723e */ /* 0x002fe200000000ff */
        /* <DEDUP_REMOVED lines=26> */
[----:B------:R-:W-:Y:S01]  /*11260*/  FADD.FTZ R12, R25, R2 ;  /* 0x00000002190c7221 */ /* 0x000fe20000010000 */
[----:B------:R-:W-:Y:S01]  /*11270*/  FMNMX.FTZ R2, R9, R8, !PT ;  /* 0x0000000809027209 */ /* 0x000fe20007810000 */
[----:B------:R-:W-:Y:S01]  /*11280*/  FMUL.FTZ R25, R0, R157 ;  /* 0x0000009d00197220 */ /* 0x000fe20000410000 */
[----:B------:R-:W-:Y:S01]  /*11290*/  FSEL R7, R27, -INF , !P0 ;  /* 0xff8000001b077808 */ /* 0x000fe20004000000 */
[----:B------:R-:W-:Y:S01]  /*112a0*/  FADD.FTZ R12, R24, R12 ;  /* 0x0000000c180c7221 */ /* 0x000fe20000010000 */
        /* <DEDUP_REMOVED lines=19> */
[----:B------:R-:W-:Y:S01]  /*113e0*/  FMUL.FTZ R128, R0, R128 ;  /* 0x0000008000807220 */ /* 0x000fe20000410000 */
[----:B------:R-:W-:Y:S01]  /*113f0*/  FMNMX.FTZ R2, R176, R2, !PT ;  /* 0x00000002b0027209 */ /* 0x000fe20007810000 */
[C---:B------:R-:W-:Y:S02]  /*11400*/  FMUL.FTZ R129, R0.reuse, R129 ;  /* 0x0000008100817220 */ /* 0x040fe40000410000 */
[----:B------:R-:W-:Y:S01]  /*11410*/  FADD.FTZ R183, R23, R12 ;  /* 0x0000000c17b77221 */ /* 0x000fe20000010000 */
[----:B------:R-:W-:Y:S01]  /*11420*/  FMNMX.FTZ R2, R177, R2, !PT ;  /* 0x00000002b1027209 */ /* 0x000fe20007810000 */
[C---:B------:R-:W-:Y:S02]  /*11430*/  FMUL.FTZ R12, R0.reuse, R168 ;  /* 0x000000a8000c7220 */ /* 0x040fe40000410000 */
[----:B------:R-:W-:Y:S01]  /*11440*/  FMUL.FTZ R132, R0, R132 ;  /* 0x0000008400847220 */ /* 0x000fe20000410000 */
[----:B------:R-:W-:Y:S01]  /*11450*/  FMNMX.FTZ R2, R178, R2, !PT ;  /* 0x00000002b2027209 */ /* 0x000fe20007810000 */
[C---:B------:R-:W-:Y:S02]  /*11460*/  FMUL.FTZ R133, R0.reuse, R133 ;  /* 0x0000008500857220 */ /* 0x040fe40000410000 */
[----:B------:R-:W-:Y:S01]  /*11470*/  FMUL.FTZ R136, R0, R136 ;  /* 0x0000008800887220 */ /* 0x000fe20000410000 */
[----:B------:R-:W-:Y:S01]  /*11480*/  FMNMX.FTZ R2, R182, R2, !PT ;  /* 0x00000002b6027209 */ /* 0x000fe20007810000 */
[----:B------:R-:W-:Y:S03]  /*11490*/  FMUL.FTZ R137, R0, R137 ;  /* 0x0000008900897220 */ /* 0x000fe60000410000 */
        /* <DEDUP_REMOVED lines=11> */
[----:B------:R-:W-:Y:S01]  /*11550*/  ISETP.GT.AND P0, PT, R221, R195, PT ;  /* 0x000000c3dd00720c */ /* 0x000fe20003f04270 */
[----:B------:R-:W1:Y:S02]  /*11560*/  MUFU.EX2 R2, R2 ;  /* 0x0000000200027308 */ /* 0x000e640000000800 */
[--C-:B------:R-:W-:Y:S02]  /*11570*/  FFMA.FTZ R173, R9, c[0x0][0x2d0], -R8.reuse ;  /* 0x0000b40009ad7a23 */ /* 0x100fe40000010808 */
[--C-:B------:R-:W-:Y:S02]  /*11580*/  FFMA.FTZ R9, R13, c[0x0][0x2d0], -R8.reuse ;  /* 0x0000b4000d097a23 */ /* 0x100fe40000010808 */
[----:B------:R-:W-:Y:S02]  /*11590*/  FMUL.FTZ R13, R0, R169 ;  /* 0x000000a9000d7220 */ /* 0x000fe40000410000 */
[--C-:B------:R-:W-:Y:S02]  /*115a0*/  FFMA.FTZ R0, R14, c[0x0][0x2d0], -R8.reuse ;  /* 0x0000b4000e007a23 */ /* 0x100fe40000010808 */
[----:B------:R-:W-:Y:S10]  /*115b0*/  MUFU.EX2 R161, R9 ;  /* 0x0000000900a17308 */ /* 0x000ff40000000800 */
[----:B------:R-:W2:Y:S01]  /*115c0*/  MUFU.EX2 R173, R173 ;  /* 0x000000ad00ad7308 */ /* 0x000ea20000000800 */
[C---:B-1----:R-:W-:Y:S02]  /*115d0*/  FMUL.FTZ R27, R2.reuse, R159 ;  /* 0x0000009f021b7220 */ /* 0x042fe40000410000 */
[C---:B------:R-:W-:Y:S02]  /*115e0*/  FMUL.FTZ R34, R2.reuse, R150 ;  /* 0x0000009602227220 */ /* 0x040fe40000410000 */
[C---:B------:R-:W-:Y:S05]  /*115f0*/  FMUL.FTZ R35, R2.reuse, R151 ;  /* 0x0000009702237220 */ /* 0x040fea0000410000 */
[----:B------:R1:W-:Y:S01]  /*11600*/  MUFU.EX2 R159, R0 ;  /* 0x00000000009f7308 */ /* 0x0003e20000000800 */
[----:B------:R-:W3:Y:S01]  /*11610*/  LDSM.16.MT88.4 R148, [R147] ;  /* 0x000000009394783b */ /* 0x000ee20000004200 */
[C---:B------:R-:W-:Y:S02]  /*11620*/  FMUL.FTZ R26, R2.reuse, R158 ;  /* 0x0000009e021a7220 */ /* 0x040fe40000410000 */
[C---:B------:R-:W-:Y:S02]  /*11630*/  FMUL.FTZ R14, R2.reuse, R170 ;  /* 0x000000aa020e7220 */ /* 0x040fe40000410000 */
[C---:B------:R-:W-:Y:S02]  /*11640*/  FMUL.FTZ R15, R2.reuse, R171 ;  /* 0x000000ab020f7220 */ /* 0x040fe40000410000 */
[C---:B------:R-:W-:Y:S02]  /*11650*/  FMUL.FTZ R18, R2.reuse, R166 ;  /* 0x000000a602127220 */ /* 0x040fe40000410000 */
[C---:B------:R-:W-:Y:S02]  /*11660*/  FMUL.FTZ R19, R2.reuse, R167 ;  /* 0x000000a702137220 */ /* 0x040fe40000410000 */
[C---:B------:R-:W-:Y:S01]  /*11670*/  FMUL.FTZ R22, R2.reuse, R162 ;  /* 0x000000a202167220 */ /* 0x040fe20000410000 */
[----:B------:R-:W-:Y:S01]  /*11680*/  LDSM.16.MT88.4 R164, [R147+0x1000] ;  /* 0x0010000093a4783b */ /* 0x000fe20000004200 */
[C---:B--2---:R-:W-:Y:S01]  /*11690*/  FFMA.FTZ R157, R2.reuse, R230, R173 ;  /* 0x000000e6029d7223 */ /* 0x044fe200000100ad */
[----:B------:R-:W-:Y:S01]  /*116a0*/  F2FP.PACK_AB R173, R161, R173 ;  /* 0x000000ada1ad723e */ /* 0x000fe200000000ff */
[C---:B------:R-:W-:Y:S02]  /*116b0*/  FMUL.FTZ R23, R2.reuse, R163 ;  /* 0x000000a302177220 */ /* 0x040fe40000410000 */
[C---:B------:R-:W-:Y:S02]  /*116c0*/  FMUL.FTZ R30, R2.reuse, R154 ;  /* 0x0000009a021e7220 */ /* 0x040fe40000410000 */
[C---:B------:R-:W-:Y:S02]  /*116d0*/  FMUL.FTZ R31, R2.reuse, R155 ;  /* 0x0000009b021f7220 */ /* 0x040fe40000410000 */
[C---:B------:R-:W-:Y:S01]  /*116e0*/  FMUL.FTZ R38, R2.reuse, R38 ;  /* 0x0000002602267220 */ /* 0x040fe20000410000 */
[----:B------:R-:W-:Y:S01]  /*116f0*/  LDSM.16.MT88.4 R152, [R147+0x800] ;  /* 0x000800009398783b */ /* 0x000fe20000004200 */
        /* <DEDUP_REMOVED lines=16> */
[----:B------:R-:W-:Y:S02]  /*11800*/  FADD.FTZ R157, R161, R157 ;  /* 0x0000009da19d7221 */ /* 0x000fe40000010000 */
[C---:B------:R-:W-:Y:S02]  /*11810*/  FMUL.FTZ R66, R2.reuse, R66 ;  /* 0x0000004202427220 */ /* 0x040fe40000410000 */
[C---:B------:R-:W-:Y:S02]  /*11820*/  FMUL.FTZ R67, R2.reuse, R67 ;  /* 0x0000004302437220 */ /* 0x040fe40000410000 */
[C---:B---3--:R-:W-:Y:S05]  /*11830*/  HMMA.16816.F32 R12, R172.reuse, R148, R12 ;  /* 0x00000094ac0c723c */ /* 0x048fea000000180c */
        /* <DEDUP_REMOVED lines=37> */
[--C-:B------:R-:W-:Y:S02]  /*11a90*/  FFMA.FTZ R0, R181, c[0x0][0x2d0], -R8.reuse ;  /* 0x0000b400b5007a23 */ /* 0x100fe40000010808 */
[C---:B------:R-:W-:Y:S01]  /*11aa0*/  FMUL.FTZ R134, R2.reuse, R134 ;  /* 0x0000008602867220 */ /* 0x040fe20000410000 */
[----:B------:R-:W-:Y:S01]  /*11ab0*/  MUFU.EX2 R181, R192 ;  /* 0x000000c000b57308 */ /* 0x000fe20000000800 */
[C---:B------:R-:W-:Y:S02]  /*11ac0*/  FMUL.FTZ R135, R2.reuse, R135 ;  /* 0x0000008702877220 */ /* 0x040fe40000410000 */
[C---:B------:R-:W-:Y:S02]  /*11ad0*/  FMUL.FTZ R138, R2.reuse, R138 ;  /* 0x0000008a028a7220 */ /* 0x040fe40000410000 */
[----:B------:R-:W-:Y:S05]  /*11ae0*/  FMUL.FTZ R139, R2, R139 ;  /* 0x0000008b028b7220 */ /* 0x000fea0000410000 */
[----:B------:R2:W-:Y:S01]  /*11af0*/  MUFU.EX2 R162, R0 ;  /* 0x0000000000a27308 */ /* 0x0005e20000000800 */
[C---:B-1----:R-:W-:Y:S09]  /*11b00*/  HMMA.16816.F32 R28, R172.reuse, R148, R28 ;  /* 0x00000094ac1c723c */ /* 0x042ff2000000181c */
[----:B------:R-:W1:Y:S01]  /*11b10*/  MUFU.EX2 R2, R187 ;  /* 0x000000bb00027308 */ /* 0x000e620000000800 */
[C---:B------:R-:W-:Y:S01]  /*11b20*/  HMMA.16816.F32 R32, R172.reuse, R150, R32 ;  /* 0x00000096ac20723c */ /* 0x040fe20000001820 */
[----:B------:R-:W3:Y:S02]  /*11b30*/  LDSM.16.MT88.4 R148, [R197] ;  /* 0x00000000c594783b */ /* 0x000ee40000004200 */
[--C-:B--2---:R-:W-:Y:S06]  /*11b40*/  FFMA.FTZ R0, R180, c[0x0][0x2d0], -R8.reuse ;  /* 0x0000b400b4007a23 */ /* 0x104fec0000010808 */
[----:B------:R-:W-:Y:S10]  /*11b50*/  MUFU.EX2 R180, R193 ;  /* 0x000000c100b47308 */ /* 0x000ff40000000800 */
[----:B------:R2:W4:Y:S01]  /*11b60*/  MUFU.EX2 R160, R0 ;  /* 0x0000000000a07308 */ /* 0x0005220000000800 */
[C---:B---3--:R-:W-:Y:S03]  /*11b70*/  HMMA.16816.F32 R36, R172.reuse, R148, R36 ;  /* 0x00000094ac24723c */ /* 0x048fe60000001824 */
[--C-:B--2---:R-:W-:Y:S05]  /*11b80*/  FFMA.FTZ R0, R179, c[0x0][0x2d0], -R8.reuse ;  /* 0x0000b400b3007a23 */ /* 0x104fea0000010808 */
[C---:B------:R-:W-:Y:S01]  /*11b90*/  HMMA.16816.F32 R40, R172.reuse, R150, R40 ;  /* 0x00000096ac28723c */ /* 0x040fe20000001828 */
[----:B------:R-:W2:Y:S01]  /*11ba0*/  LDSM.16.MT88.4 R148, [R147+0x1800] ;  /* 0x001800009394783b */ /* 0x000ea20000004200 */
[----:B------:R3:W-:Y:S02]  /*11bb0*/  MUFU.EX2 R9, R0 ;  /* 0x0000000000097308 */ /* 0x0007e40000000800 */
[----:B---3--:R-:W-:Y:S08]  /*11bc0*/  FFMA.FTZ R0, R176, c[0x0][0x2d0], -R8 ;  /* 0x0000b400b0007a23 */ /* 0x008ff00000010808 */
[----:B------:R1:W3:Y:S01]  /*11bd0*/  MUFU.EX2 R179, R0 ;  /* 0x0000000000b37308 */ /* 0x0002e20000000800 */
[C---:B--2---:R-:W-:Y:S08]  /*11be0*/  HMMA.16816.F32 R44, R172.reuse, R148, R44 ;  /* 0x00000094ac2c723c */ /* 0x044ff0000000182c */
[C---:B------:R-:W-:Y:S01]  /*11bf0*/  HMMA.16816.F32 R48, R172.reuse, R150, R48 ;  /* 0x00000096ac30723c */ /* 0x040fe20000001830 */
[----:B------:R-:W2:Y:S03]  /*11c00*/  LDSM.16.MT88.4 R148, [R196+0x1800] ;  /* 0x00180000c494783b */ /* 0x000ea60000004200 */
[----:B-1----:R-:W-:Y:S02]  /*11c10*/  FADD.FTZ R0, R2, R183 ;  /* 0x000000b702007221 */ /* 0x002fe40000010000 */
[----:B------:R-:W1:Y:S02]  /*11c20*/  MUFU.EX2 R183, R191 ;  /* 0x000000bf00b77308 */ /* 0x000e640000000800 */
[C---:B------:R-:W-:Y:S04]  /*11c30*/  FADD.FTZ R161, R156.reuse, R0 ;  /* 0x000000009ca17221 */ /* 0x040fe80000010000 */
        /* <DEDUP_REMOVED lines=34> */
[----:B----4-:R-:W-:Y:S01]  /*11e60*/  F2FP.PACK_AB R149, R160, R162 ;  /* 0x000000a2a095723e */ /* 0x010fe200000000ff */
[----:B------:R-:W-:Y:S02]  /*11e70*/  FADD.FTZ R2, R158, R0 ;  /* 0x000000009e027221 */ /* 0x000fe40000010000 */
[----:B------:R-:W-:Y:S01]  /*11e80*/  F2FP.PACK_AB R150, R184, R185 ;  /* 0x000000b9b896723e */ /* 0x000fe200000000ff */
[----:B------:R-:W-:Y:S01]  /*11e90*/  LDSM.16.MT88.4 R156, [R197+0x5000] ;  /* 0x00500000c59c783b */ /* 0x000fe20000004200 */
[----:B---3--:R-:W-:Y:S03]  /*11ea0*/  F2FP.PACK_AB R151, R179, R9 ;  /* 0x00000009b397723e */ /* 0x008fe600000000ff */
[----:B------:R-:W-:Y:S01]  /*11eb0*/  F2FP.PACK_AB R172, R181, R180 ;  /* 0x000000b4b5ac723e */ /* 0x000fe200000000ff */
[----:B------:R-:W-:Y:S01]  /*11ec0*/  FADD.FTZ R2, R162, R2 ;  /* 0x00000002a2027221 */ /* 0x000fe20000010000 */
[----:B-1----:R-:W-:Y:S01]  /*11ed0*/  F2FP.PACK_AB R174, R186, R183 ;  /* 0x000000b7baae723e */ /* 0x002fe200000000ff */
[----:B------:R-:W-:Y:S01]  /*11ee0*/  FFMA.FTZ R0, R177, c[0x0][0x2d0], -R8 ;  /* 0x0000b400b1007a23 */ /* 0x000fe20000010808 */
[C---:B------:R-:W-:Y:S03]  /*11ef0*/  HMMA.16816.F32 R12, R148.reuse, R152, R12 ;  /* 0x00000098940c723c */ /* 0x040fe6000000180c */
[----:B------:R1:W-:Y:S02]  /*11f00*/  MUFU.EX2 R177, R0 ;  /* 0x0000000000b17308 */ /* 0x0003e40000000800 */
[----:B------:R-:W-:Y:S03]  /*11f10*/  FADD.FTZ R2, R160, R2 ;  /* 0x00000002a0027221 */ /* 0x000fe60000010000 */
[C---:B------:R-:W-:Y:S01]  /*11f20*/  HMMA.16816.F32 R16, R148.reuse, R154, R16 ;  /* 0x0000009a9410723c */ /* 0x040fe20000001810 */
[----:B------:R-:W2:Y:S03]  /*11f30*/  LDSM.16.MT88.4 R152, [R196+0x800] ;  /* 0x00080000c498783b */ /* 0x000ea60000004200 */
[----:B------:R-:W-:Y:S01]  /*11f40*/  FADD.FTZ R2, R9, R2 ;  /* 0x0000000209027221 */ /* 0x000fe20000010000 */
[----:B------:R-:W-:Y:S03]  /*11f50*/  MOV R9, R4 ;  /* 0x0000000400097202 */ /* 0x000fe60000000f00 */
[----:B------:R-:W-:Y:S04]  /*11f60*/  FADD.FTZ R2, R179, R2 ;  /* 0x00000002b3027221 */ /* 0x000fe80000010000 */
[--C-:B-1----:R-:W-:Y:S04]  /*11f70*/  FFMA.FTZ R0, R178, c[0x0][0x2d0], -R8.reuse ;  /* 0x0000b400b2007a23 */ /* 0x102fe80000010808 */
[----:B------:R-:W1:Y:S01]  /*11f80*/  MUFU.EX2 R178, R0 ;  /* 0x0000000000b27308 */ /* 0x000e620000000800 */
[C---:B--2---:R-:W-:Y:S03]  /*11f90*/  HMMA.16816.F32 R20, R148.reuse, R152, R20 ;  /* 0x000000989414723c */ /* 0x044fe60000001814 */
[----:B-1----:R-:W-:Y:S01]  /*11fa0*/  F2FP.PACK_AB R173, R178, R177 ;  /* 0x000000b1b2ad723e */ /* 0x002fe200000000ff */
[--C-:B------:R-:W-:Y:S04]  /*11fb0*/  FFMA.FTZ R0, R182, c[0x0][0x2d0], -R8.reuse ;  /* 0x0000b400b6007a23 */ /* 0x100fe80000010808 */
[C---:B------:R-:W-:Y:S01]  /*11fc0*/  HMMA.16816.F32 R24, R148.reuse, R154, R24 ;  /* 0x0000009a9418723c */ /* 0x040fe20000001818 */
[----:B------:R-:W1:Y:S01]  /*11fd0*/  LDSM.16.MT88.4 R152, [R198+0x800] ;  /* 0x00080000c698783b */ /* 0x000e620000004200 */
[----:B------:R2:W-:Y:S02]  /*11fe0*/  MUFU.EX2 R176, R0 ;  /* 0x0000000000b07308 */ /* 0x0005e40000000800 */
[----:B------:R-:W-:Y:S02]  /*11ff0*/  FFMA.FTZ R8, R7, c[0x0][0x2d0], -R8 ;  /* 0x0000b40007087a23 */ /* 0x000fe40000010808 */
[----:B------:R-:W-:Y:S06]  /*12000*/  FADD.FTZ R7, R177, R2 ;  /* 0x00000002b1077221 */ /* 0x000fec0000010000 */
[----:B------:R-:W3:Y:S01]  /*12010*/  MUFU.EX2 R8, R8 ;  /* 0x0000000800087308 */ /* 0x000ee20000000800 */
[----:B--2---:R-:W-:Y:S04]  /*12020*/  FADD.FTZ R0, R185, R161 ;  /* 0x000000a1b9007221 */ /* 0x004fe80000010000 */
[----:B------:R-:W-:Y:S04]  /*12030*/  FADD.FTZ R0, R184, R0 ;  /* 0x00000000b8007221 */ /* 0x000fe80000010000 */
[----:B------:R-:W-:Y:S01]  /*12040*/  FADD.FTZ R0, R180, R0 ;  /* 0x00000000b4007221 */ /* 0x000fe20000010000 */
[----:B---3--:R-:W-:Y:S03]  /*12050*/  F2FP.PACK_AB R175, R8, R176 ;  /* 0x000000b008af723e */ /* 0x008fe600000000ff */
[----:B------:R-:W-:Y:S01]  /*12060*/  FADD.FTZ R2, R181, R0 ;  /* 0x00000000b5027221 */ /* 0x000fe20000010000 */
[C---:B-1----:R-:W-:Y:S03]  /*12070*/  HMMA.16816.F32 R28, R148.reuse, R152, R28 ;  /* 0x00000098941c723c */ /* 0x042fe6000000181c */
[----:B------:R-:W-:Y:S02]  /*12080*/  FADD.FTZ R0, R178, R7 ;  /* 0x00000007b2007221 */ /* 0x000fe40000010000 */
[----:B------:R-:W-:Y:S02]  /*12090*/  FADD.FTZ R2, R183, R2 ;  /* 0x00000002b7027221 */ /* 0x000fe40000010000 */
[----:B------:R-:W-:Y:S01]  /*120a0*/  FADD.FTZ R0, R176, R0 ;  /* 0x00000000b0007221 */ /* 0x000fe20000010000 */
[C---:B------:R-:W-:Y:S01]  /*120b0*/  HMMA.16816.F32 R32, R148.reuse, R154, R32 ;  /* 0x0000009a9420723c */ /* 0x040fe20000001820 */
[----:B------:R-:W1:Y:S03]  /*120c0*/  LDSM.16.MT88.4 R152, [R197+0x800] ;  /* 0x00080000c598783b */ /* 0x000e660000004200 */
[----:B------:R-:W-:Y:S01]  /*120d0*/  FADD.FTZ R230, R8, R0 ;  /* 0x0000000008e67221 */ /* 0x000fe20000010000 */
[----:B------:R-:W-:Y:S01]  /*120e0*/  IADD3 R0, R221, -0x1, RZ ;  /* 0xffffffffdd007810 */ /* 0x000fe20007ffe0ff */
[----:B------:R-:W-:Y:S01]  /*120f0*/  FADD.FTZ R229, R186, R2 ;  /* 0x00000002bae57221 */ /* 0x000fe20000010000 */
[----:B------:R-:W-:Y:S02]  /*12100*/  MOV R8, R3 ;  /* 0x0000000300087202 */ /* 0x000fe40000000f00 */
[----:B------:R-:W-:Y:S01]  /*12110*/  MOV R221, R0 ;  /* 0x0000000000dd7202 */ /* 0x000fe20000000f00 */
        /* <DEDUP_REMOVED lines=85> */
[----:B------:R-:W-:Y:S06]  /*12670*/  @!UPT UIADD3 URZ, URZ, URZ, URZ ;  /* 0x0000003f3f3ff290 */ /* 0x000fec000fffe03f */
[----:B------:R-:W-:Y:S01]  /*12680*/  IMAD.SHL.U32 R194, R194, 0x80, RZ ;  /* 0x00000080c2c27824 */ /* 0x000fe200078e00ff */
[----:B------:R-:W-:Y:S01]  /*12690*/  MOV R9, R4 ;  /* 0x0000000400097202 */ /* 0x000fe20000000f00 */
[----:B------:R-:W-:Y:S01]  /*126a0*/  IMAD.MOV.U32 R8, RZ, RZ, R3 ;  /* 0x000000ffff087224 */ /* 0x000fe200078e0003 */
[----:B------:R-:W-:-:S07]  /*126b0*/  MOV R221, R0 ;  /* 0x0000000000dd7202 */ /* 0x000fce0000000f00 */
.L_x_1921:
[----:B------:R-:W-:Y:S01]  /*126c0*/  LOP3.LUT P0, RZ, R215, 0x40, RZ, 0xc0, !PT ;  /* 0x00000040d7ff7812 */ /* 0x000fe2000780c0ff */
[----:B------:R-:W2:Y:S01]  /*126d0*/  LDL R2, [R1+0x58] ;  /* 0x0000580001027983 */ /* 0x000ea20000100800 */
[----:B------:R-:W-:-:S11]  /*126e0*/  IADD3 R194, R194, 0x7f, RZ ;  /* 0x0000007fc2c27810 */ /* 0x000fd60007ffe0ff */
[----:B------:R-:W-:-:S05]  /*126f0*/  @P0 IMAD.HI.U32 R0, R194, c[0x0][0x2c8], RZ ;  /* 0x0000b200c2000a27 */ /* 0x000fca00078e00ff */
[----:B------:R-:W-:Y:S02]  /*12700*/  @P0 SHF.R.U32.HI R194, RZ, c[0x0][0x2cc], R0 ;  /* 0x0000b300ffc20a19 */ /* 0x000fe40000011600 */
[----:B------:R-:W3:Y:S01]  /*12710*/  LDL R0, [R1+0x64] ;  /* 0x0000640001007983 */ /* 0x000ee20000100800 */
[----:B------:R-:W-:-:S05]  /*12720*/  IMAD.MOV.U32 R244, RZ, RZ, c[0x0][0x32c] ;  /* 0x0000cb00fff47624 */ /* 0x000fca00078e00ff */
[----:B------:R-:W-:Y:S02]  /*12730*/  ISETP.GE.AND P0, PT, R244, 0x1, PT ;  /* 0x00000001f400780c */ /* 0x000fe40003f06270 */
[----:B------:R-:W-:-:S11]  /*12740*/  LOP3.LUT R215, R215, 0xffffffbf, RZ, 0xc0, !PT ;  /* 0xffffffbfd7d77812 */ /* 0x000fd600078ec0ff */
[----:B------:R-:W-:Y:S02]  /*12750*/  @P0 LOP3.LUT R215, R215, 0x40, RZ, 0xfc, !PT ;  /* 0x00000040d7d70812 */ /* 0x000fe400078efcff */
[----:B---3--:R-:W-:-:S05]  /*12760*/  IADD3 R194, R194, 0x1, R0 ;  /* 0x00000001c2c27810 */ /* 0x008fca0007ffe000 */
[----:B--2---:R-:W-:-:S05]  /*12770*/  IMAD.IADD R194, R194, 0x1, -R2 ;  /* 0x00000001c2c27824 */ /* 0x004fca00078e0a02 */
[----:B------:R-:W-:Y:S01]  /*12780*/  IADD3 R2, R194, -c[0x0][0x324], RZ ;  /* 0x8000c900c2027a10 */ /* 0x000fe20007ffe0ff */
[----:B------:R-:W-:Y:S05]  /*12790*/  @!P0 BRA `(.L_x_1935) ;  /* 0x0000010000008947 */ /* 0x000fea0003800000 */
[----:B------:R-:W-:Y:S01]  /*127a0*/  MOV R0, R194 ;  /* 0x000000c200007202 */ /* 0x000fe20000000f00 */
        /* <DEDUP_REMOVED lines=9> */
.L_x_1937:
[----:B------:R-:W-:-:S13]  /*12840*/  ISETP.NE.AND P0, PT, R244, 0x1, PT ;  /* 0x00000001f400780c */ /* 0x000fda0003f05270 */
[----:B------:R-:W-:-:S05]  /*12850*/  @P0 IMAD.HI.U32 R3, R0, c[0x0][0x330], RZ ;  /* 0x0000cc0000030a27 */ /* 0x000fca00078e00ff */
[----:B------:R-:W-:Y:S02]  /*12860*/  @P0 SHF.R.U32.HI R0, RZ, c[0x0][0x334], R3 ;  /* 0x0000cd00ff000a19 */ /* 0x000fe40000011603 */
.L_x_1938:
[----:B------:R-:W-:Y:S05]  /*12870*/  BSYNC B0 ;  /* 0x0000000000007941 */ /* 0x000fea0003800000 */
.L_x_1936:
[----:B------:R-:W-:-:S05]  /*12880*/  IMAD R0, R0, c[0x0][0x32c], RZ ;  /* 0x0000cb0000007a24 */ /* 0x000fca00078e02ff */
[----:B------:R-:W-:-:S04]  /*12890*/  IMNMX R2, R2, R0, !PT ;  /* 0x0000000002027217 */ /* 0x000fc80007800200 */
.L_x_1935:
[----:B------:R-:W-:-:S05]  /*128a0*/  IADD3 R2, R2, 0x2f, RZ ;  /* 0x0000002f02027810 */ /* 0x000fca0007ffe0ff */
[----:B------:R-:W-:-:S05]  /*128b0*/  IMAD.HI R2, R2, 0x2aaaaaab, RZ ;  /* 0x2aaaaaab02027827 */ /* 0x000fca00078e02ff */
[----:B------:R-:W-:-:S04]  /*128c0*/  SHF.R.U32.HI R194, RZ, 0x1f, R2 ;  /* 0x0000001fffc27819 */ /* 0x000fc80000011602 */
[----:B------:R-:W-:-:S04]  /*128d0*/  LEA.HI.SX32 R194, R2, R194, 0x1d ;  /* 0x000000c202c27211 */ /* 0x000fc800078feaff */
[----:B------:R-:W-:-:S04]  /*128e0*/  IMNMX R194, R235, R194, !PT ;  /* 0x000000c2ebc27217 */ /* 0x000fc80007800200 */
[----:B------:R-:W-:-:S13]  /*128f0*/  ISETP.GE.AND P0, PT, R221, R194, PT ;  /* 0x000000c2dd00720c */ /* 0x000fda0003f06270 */
[----:B------:R-:W-:Y:S05]  /*12900*/  @!P0 BRA `(.L_x_1939) ;  /* 0x00002ea000008947 */ /* 0x000fea0003800000 */
.L_x_1944:
[----:B------:R-:W-:Y:S04]  /*12910*/  DEPBAR.LE SB0, 0x0 ;  /* 0x000080000000791a */ /* 0x000fe80000000000 */
[----:B------:R-:W-:Y:S01]  /*12920*/  WARPSYNC 0xffffffff ;  /* 0xffffffff00007948 */ /* 0x000fe20003800000 */
[----:B------:R-:W-:Y:S01]  /*12930*/  BAR.SYNC.DEFER_BLOCKING 0x0 ;  /* 0x0000000000007b1d */ /* 0x000fe20000010000 */
[----:B------:R-:W-:Y:S01]  /*12940*/  ISETP.GT.AND P0, PT, R235, R221, PT ;  /* 0x000000ddeb00720c */ /* 0x000fe20003f04270 */
[----:B------:R-:W-:Y:S01]  /*12950*/  IMAD.MOV.U32 R2, RZ, RZ, R9 ;  /* 0x000000ffff027224 */ /* 0x000fe200078e0009 */
        /* <DEDUP_REMOVED lines=33> */
[----:B------:R-:W-:Y:S01]  /*12b70*/  IADD3.X R4, R0, RZ, R228, P1, P0 ;  /* 0x000000ff00047210 */ /* 0x000fe20000fe04e4 */
[----:B------:R-:W-:Y:S01]  /*12b80*/  @!P2 IMAD.MOV.U32 R13, RZ, RZ, c[0x0][0x20c] ;  /* 0x00008300ff0da624 */ /* 0x000fe200078e00ff */
[C---:B-----5:R-:W-:Y:S04]  /*12b90*/  LEA R14, P0, R3.reuse, c[0x0][0x1f8], 0x1 ;  /* 0x00007e00030e7a11 */ /* 0x060fe800078008ff */
[----:B------:R-:W-:Y:S01]  /*12ba0*/  LEA.HI.X R15, R3, c[0x0][0x1fc], R4, 0x1, P0 ;  /* 0x00007f00030f7a11 */ /* 0x000fe200000f0c04 */
[----:B------:R-:W-:Y:S01]  /*12bb0*/  @!P2 IMAD.MOV.U32 R3, RZ, RZ, c[0x0][0x208] ;  /* 0x00008200ff03a624 */ /* 0x000fe200078e00ff */
[----:B------:R-:W-:Y:S03]  /*12bc0*/  IADD3 R4, P1, P0, R12, 0x80, R226 ;  /* 0x000000800c047810 */ /* 0x000fe6000783e0e2 */
[----:B------:R5:W-:Y:S02]  /*12bd0*/  LDGSTS.E.BYPASS.LTC128B.128 [R220+0x5880], [R14.64], !P6 ;  /* 0x058800000edc7fae */ /* 0x000be4000f101d4c */
[----:B-----5:R-:W-:Y:S02]  /*12be0*/  IADD3.X R15, R0, RZ, R228, P1, P0 ;  /* 0x000000ff000f7210 */ /* 0x020fe40000fe04e4 */
        /* <DEDUP_REMOVED lines=30> */
.L_x_1941:
[----:B------:R-:W-:Y:S05]  /*12dd0*/  BSYNC B0 ;  /* 0x0000000000007941 */ /* 0x000fea0003800000 */
.L_x_1940:
        /* <DEDUP_REMOVED lines=175> */
[----:B------:R-:W1:Y:S10]  /*138d0*/  MUFU.TANH R181, R19 ;  /* 0x0000001300b57308 */ /* 0x000e740000002400 */
[----:B------:R5:W1:Y:S10]  /*138e0*/  MUFU.TANH R173, R20 ;  /* 0x0000001400ad7308 */ /* 0x000a740000002400 */
[----:B------:R1:W1:Y:S01]  /*138f0*/  MUFU.TANH R172, R21 ;  /* 0x0000001500ac7308 */ /* 0x0002620000002400 */
[C---:B----4-:R-:W-:Y:S09]  /*13900*/  HMMA.16816.F32 R28, R184.reuse, R12, R28 ;  /* 0x0000000cb81c723c */ /* 0x050ff2000000181c */
[----:B------:R4:W2:Y:S01]  /*13910*/  MUFU.TANH R180, R22 ;  /* 0x0000001600b47308 */ /* 0x0008a20000002400 */
[----:B------:R-:W-:Y:S09]  /*13920*/  HMMA.16816.F32 R32, R184, R14, R32 ;  /* 0x0000000eb820723c */ /* 0x000ff20000001820 */
[----:B------:R2:W2:Y:S05]  /*13930*/  MUFU.TANH R175, R23 ;  /* 0x0000001700af7308 */ /* 0x0004aa0000002400 */
[----:B-----5:R-:W-:Y:S02]  /*13940*/  FMUL.FTZ R20, R28, c[0x0][0x320] ;  /* 0x0000c8001c147a20 */ /* 0x020fe40000410000 */
[----:B------:R-:W-:Y:S02]  /*13950*/  FMUL.FTZ R18, R29, c[0x0][0x320] ;  /* 0x0000c8001d127a20 */ /* 0x000fe40000410000 */
[----:B-1----:R-:W-:Y:S02]  /*13960*/  FMUL.FTZ R21, R30, c[0x0][0x320] ;  /* 0x0000c8001e157a20 */ /* 0x002fe40000410000 */
[----:B------:R-:W1:Y:S01]  /*13970*/  MUFU.TANH R20, R20 ;  /* 0x0000001400147308 */ /* 0x000e620000002400 */
[----:B----4-:R-:W-:Y:S02]  /*13980*/  FMUL.FTZ R22, R25, c[0x0][0x320] ;  /* 0x0000c80019167a20 */ /* 0x010fe40000410000 */
[----:B------:R-:W-:Y:S02]  /*13990*/  FMUL.FTZ R25, R26, c[0x0][0x320] ;  /* 0x0000c8001a197a20 */ /* 0x000fe40000410000 */
[----:B------:R-:W-:Y:S02]  /*139a0*/  FMUL.FTZ R19, R31, c[0x0][0x320] ;  /* 0x0000c8001f137a20 */ /* 0x000fe40000410000 */
[----:B------:R-:W-:Y:S02]  /*139b0*/  FMUL.FTZ R17, R32, c[0x0][0x320] ;  /* 0x0000c80020117a20 */ /* 0x000fe40000410000 */
[----:B------:R-:W-:Y:S01]  /*139c0*/  FMUL.FTZ R16, R33, c[0x0][0x320] ;  /* 0x0000c80021107a20 */ /* 0x000fe20000410000 */
[----:B------:R-:W4:Y:S01]  /*139d0*/  MUFU.TANH R22, R22 ;  /* 0x0000001600167308 */ /* 0x000f220000002400 */
[----:B--2---:R-:W-:Y:S02]  /*139e0*/  FMUL.FTZ R23, R24, c[0x0][0x320] ;  /* 0x0000c80018177a20 */ /* 0x004fe40000410000 */
[----:B------:R-:W-:Y:S02]  /*139f0*/  FMUL.FTZ R24, R27, c[0x0][0x320] ;  /* 0x0000c8001b187a20 */ /* 0x000fe40000410000 */
[----:B------:R-:W-:Y:S02]  /*13a00*/  FMUL.FTZ R7, R34, c[0x0][0x320] ;  /* 0x0000c80022077a20 */ /* 0x000fe40000410000 */
[----:B------:R-:W-:Y:S03]  /*13a10*/  FMUL.FTZ R0, R35, c[0x0][0x320] ;  /* 0x0000c80023007a20 */ /* 0x000fe60000410000 */
[----:B------:R-:W2:Y:S10]  /*13a20*/  MUFU.TANH R23, R23 ;  /* 0x0000001700177308 */ /* 0x000eb40000002400 */
        /* <DEDUP_REMOVED lines=10> */
[----:B-1234-:R-:W-:Y:S02]  /*13ad0*/  IADD3 R0, R221, -0x1, RZ ;  /* 0xffffffffdd007810 */ /* 0x01efe40007ffe0ff */
        /* <DEDUP_REMOVED lines=9> */
[----:B------:R-:W-:Y:S01]  /*13b70*/  IMAD R0, R0, 0x30, RZ ;  /* 0x0000003000007824 */ /* 0x000fe200078e02ff */
[-C--:B------:R-:W-:Y:S03]  /*13b80*/  @P1 IADD3 R4, P2, R224, R12.reuse, RZ ;  /* 0x0000000ce0041210 */ /* 0x080fe60007f5e0ff */
[----:B------:R-:W-:Y:S04]  /*13b90*/  IMAD.IADD R0, R13, 0x1, R0 ;  /* 0x000000010d007824 */ /* 0x000fe800078e0200 */
        /* <DEDUP_REMOVED lines=9> */
[C---:B-1----:R-:W-:Y:S04]  /*13c30*/  @P1 LEA R14, P2, R4.reuse, c[0x0][0x1c8], 0x1 ;  /* 0x00007200040e1a11 */ /* 0x042fe800078408ff */
[----:B------:R-:W-:Y:S02]  /*13c40*/  @P1 LEA.HI.X R15, R4, c[0x0][0x1cc], R13, 0x1, P2 ;  /* 0x00007300040f1a11 */ /* 0x000fe400010f0c0d */
[----:B------:R-:W-:Y:S03]  /*13c50*/  @P1 IADD3 R4, P3, P2, R12, 0x80, R224 ;  /* 0x000000800c041810 */ /* 0x000fe60007a7e0e0 */
[----:B------:R1:W-:Y:S01]  /*13c60*/  @P1 LDGSTS.E.BYPASS.LTC128B.128 [R220+0xb880], [R14.64], !P6 ;  /* 0x0b8800000edc1fae */ /* 0x0003e2000f101d4c */
[----:B------:R-:W-:Y:S02]  /*13c70*/  @P1 IADD3.X R13, R0, RZ, R222, P3, P2 ;  /* 0x000000ff000d1210 */ /* 0x000fe40001fe44de */
[C---:B-1----:R-:W-:Y:S04]  /*13c80*/  @P1 LEA R14, P2, R4.reuse, c[0x0][0x1c8], 0x1 ;  /* 0x00007200040e1a11 */ /* 0x042fe800078408ff */
[----:B------:R-:W-:Y:S02]  /*13c90*/  @P1 LEA.HI.X R15, R4, c[0x0][0x1cc], R13, 0x1, P2 ;  /* 0x00007300040f1a11 */ /* 0x000fe400010f0c0d */
[----:B------:R-:W-:Y:S03]  /*13ca0*/  @P1 IADD3 R4, P3, P2, R12, 0xc0, R224 ;  /* 0x000000c00c041810 */ /* 0x000fe60007a7e0e0 */
[----:B------:R1:W-:Y:S01]  /*13cb0*/  @P1 LDGSTS.E.BYPASS.LTC128B.128 [R220+0xd080], [R14.64], !P5 ;  /* 0x0d0800000edc1fae */ /* 0x0003e2000e901d4c */
[--C-:B------:R-:W-:Y:S02]  /*13cc0*/  @P1 IADD3.X R13, R0, RZ, R222.reuse, P3, P2 ;  /* 0x000000ff000d1210 */ /* 0x100fe40001fe44de */
[----:B------:R-:W-:Y:S02]  /*13cd0*/  LOP3.LUT P3, RZ, R215, 0x800, RZ, 0xc0, !PT ;  /* 0x00000800d7ff7812 */ /* 0x000fe4000786c0ff */
[C---:B-1----:R-:W-:Y:S04]  /*13ce0*/  @P1 LEA R14, P2, R4.reuse, c[0x0][0x1c8], 0x1 ;  /* 0x00007200040e1a11 */ /* 0x042fe800078408ff */
        /* <DEDUP_REMOVED lines=23> */
[C---:B------:R-:W-:Y:S04]  /*13e60*/  @P0 LEA R12, P1, R4.reuse, c[0x0][0x1c8], 0x1 ;  /* 0x00007200040c0a11 */ /* 0x040fe800078208ff */
[----:B------:R-:W-:Y:S05]  /*13e70*/  @P0 LEA.HI.X R13, R4, c[0x0][0x1cc], R0, 0x1, P1 ;  /* 0x00007300040d0a11 */ /* 0x000fea00008f0c00 */
[----:B------:R1:W-:Y:S04]  /*13e80*/  @P0 LDGSTS.E.BYPASS.LTC128B.128 [R223+0xf880], [R12.64], !P4 ;  /* 0x0f8800000cdf0fae */ /* 0x0003e8000e101d4c */
.L_x_1943:
[----:B--234-:R-:W-:Y:S05]  /*13e90*/  BSYNC B0 ;  /* 0x0000000000007941 */ /* 0x01cfea0003800000 */
.L_x_1942:
[----:B------:R-:W-:Y:S01]  /*13ea0*/  FMNMX.FTZ R9, R179, R9, !PT ;  /* 0x00000009b3097209 */ /* 0x000fe20007810000 */
[----:B------:R-:W0:Y:S01]  /*13eb0*/  LDGDEPBAR ;  /* 0x00000000000079af */ /* 0x000e220000000000 */
[C---:B------:R-:W-:Y:S02]  /*13ec0*/  ISETP.GT.AND P0, PT, R221.reuse, R194, PT ;  /* 0x000000c2dd00720c */ /* 0x040fe40003f04270 */
[----:B------:R-:W-:Y:S02]  /*13ed0*/  FMNMX.FTZ R9, R178, R9, !PT ;  /* 0x00000009b2097209 */ /* 0x000fe40007810000 */
[----:B------:R-:W-:Y:S02]  /*13ee0*/  IADD3 R221, R221, -0x1, RZ ;  /* 0xffffffffdddd7810 */ /* 0x000fe40007ffe0ff */
[----:B------:R-:W-:Y:S04]  /*13ef0*/  FMNMX.FTZ R9, R177, R9, !PT ;  /* 0x00000009b1097209 */ /* 0x000fe80007810000 */
        /* <DEDUP_REMOVED lines=17> */
[----:B------:R1:W2:Y:S01]  /*14010*/  MUFU.EX2 R4, R0 ;  /* 0x0000000000047308 */ /* 0x0002a20000000800 */
        /* <DEDUP_REMOVED lines=11> */
[----:B------:R-:W3:Y:S01]  /*140d0*/  MUFU.EX2 R13, R13 ;  /* 0x0000000d000d7308 */ /* 0x000ee20000000800 */
[----:B-1----:R-:W-:Y:S02]  /*140e0*/  FFMA.FTZ R0, R176, c[0x0][0x2d0], -R2 ;  /* 0x0000b400b0007a23 */ /* 0x002fe40000010802 */
[C---:B--2---:R-:W-:Y:S02]  /*140f0*/  FMUL.FTZ R32, R4.reuse, R148 ;  /* 0x0000009404207220 */ /* 0x044fe40000410000 */
[C---:B------:R-:W-:Y:S05]  /*14100*/  FMUL.FTZ R33, R4.reuse, R149 ;  /* 0x0000009504217220 */ /* 0x040fea0000410000 */
[----:B------:R1:W-:Y:S01]  /*14110*/  MUFU.EX2 R174, R0 ;  /* 0x0000000000ae7308 */ /* 0x0003e20000000800 */
[C---:B------:R-:W-:Y:S02]  /*14120*/  FMUL.FTZ R20, R4.reuse, R160 ;  /* 0x000000a004147220 */ /* 0x040fe40000410000 */
[C---:B------:R-:W-:Y:S02]  /*14130*/  FMUL.FTZ R16, R4.reuse, R164 ;  /* 0x000000a404107220 */ /* 0x040fe40000410000 */
[C---:B------:R-:W-:Y:S02]  /*14140*/  FMUL.FTZ R17, R4.reuse, R165 ;  /* 0x000000a504117220 */ /* 0x040fe40000410000 */
[C---:B------:R-:W-:Y:S02]  /*14150*/  FMUL.FTZ R28, R4.reuse, R152 ;  /* 0x00000098041c7220 */ /* 0x040fe40000410000 */
[C---:B------:R-:W-:Y:S01]  /*14160*/  FMUL.FTZ R29, R4.reuse, R153 ;  /* 0x00000099041d7220 */ /* 0x040fe20000410000 */
[----:B------:R-:W2:Y:S01]  /*14170*/  MUFU.EX2 R12, R12 ;  /* 0x0000000c000c7308 */ /* 0x000ea20000000800 */
[C---:B------:R-:W-:Y:S02]  /*14180*/  FMUL.FTZ R36, R4.reuse, R36 ;  /* 0x0000002404247220 */ /* 0x040fe40000410000 */
[C---:B------:R-:W-:Y:S01]  /*14190*/  FMUL.FTZ R37, R4.reuse, R37 ;  /* 0x0000002504257220 */ /* 0x040fe20000410000 */
[C---:B---3--:R-:W-:Y:S01]  /*141a0*/  F2FP.PACK_AB R172, R13.reuse, R14 ;  /* 0x0000000e0dac723e */ /* 0x048fe200000000ff */
[C---:B------:R-:W-:Y:S02]  /*141b0*/  FMUL.FTZ R40, R4.reuse, R40 ;  /* 0x0000002804287220 */ /* 0x040fe40000410000 */
[C---:B------:R-:W-:Y:S02]  /*141c0*/  FMUL.FTZ R41, R4.reuse, R41 ;  /* 0x0000002904297220 */ /* 0x040fe40000410000 */
[C---:B------:R-:W-:Y:S02]  /*141d0*/  FMUL.FTZ R44, R4.reuse, R44 ;  /* 0x0000002c042c7220 */ /* 0x040fe40000410000 */
[C---:B------:R-:W-:Y:S02]  /*141e0*/  FMUL.FTZ R45, R4.reuse, R45 ;  /* 0x0000002d042d7220 */ /* 0x040fe40000410000 */
[C---:B------:R-:W-:Y:S02]  /*141f0*/  FMUL.FTZ R48, R4.reuse, R48 ;  /* 0x0000003004307220 */ /* 0x040fe40000410000 */
[C---:B-1----:R-:W-:Y:S02]  /*14200*/  FFMA.FTZ R0, R4.reuse, R229, R14 ;  /* 0x000000e504007223 */ /* 0x042fe4000001000e */
[C---:B------:R-:W-:Y:S02]  /*14210*/  FMUL.FTZ R49, R4.reuse, R49 ;  /* 0x0000003104317220 */ /* 0x040fe40000410000 */
[----:B------:R-:W-:Y:S02]  /*14220*/  FADD.FTZ R0, R13, R0 ;  /* 0x000000000d007221 */ /* 0x000fe40000010000 */
[C---:B------:R-:W-:Y:S02]  /*14230*/  FMUL.FTZ R52, R4.reuse, R52 ;  /* 0x0000003404347220 */ /* 0x040fe40000410000 */
[----:B------:R-:W-:Y:S02]  /*14240*/  FMUL.FTZ R53, R4, R53 ;  /* 0x0000003504357220 */ /* 0x000fe40000410000 */
[----:B--2---:R-:W-:Y:S02]  /*14250*/  FADD.FTZ R0, R12, R0 ;  /* 0x000000000c007221 */ /* 0x004fe40000010000 */
[----:B------:R-:W-:Y:S02]  /*14260*/  FMUL.FTZ R56, R4, R56 ;  /* 0x0000003804387220 */ /* 0x000fe40000410000 */
[----:B------:R-:W-:Y:S01]  /*14270*/  FADD.FTZ R187, R174, R0 ;  /* 0x00000000aebb7221 */ /* 0x000fe20000010000 */
[----:B------:R-:W-:Y:S01]  /*14280*/  FMNMX.FTZ R0, R183, R8, !PT ;  /* 0x00000008b7007209 */ /* 0x000fe20007810000 */
[----:B------:R-:W-:Y:S01]  /*14290*/  FMUL.FTZ R57, R4, R57 ;  /* 0x0000003904397220 */ /* 0x000fe20000410000 */
[----:B------:R-:W-:Y:S01]  /*142a0*/  F2FP.PACK_AB R174, R174, R12 ;  /* 0x0000000caeae723e */ /* 0x000fe200000000ff */
[----:B------:R-:W-:Y:S01]  /*142b0*/  FMUL.FTZ R60, R4, R60 ;  /* 0x0000003c043c7220 */ /* 0x000fe20000410000 */
[----:B------:R-:W-:Y:S01]  /*142c0*/  FMNMX.FTZ R0, R188, R0, !PT ;  /* 0x00000000bc007209 */ /* 0x000fe20007810000 */
[C---:B------:R-:W-:Y:S02]  /*142d0*/  FMUL.FTZ R61, R4.reuse, R61 ;  /* 0x0000003d043d7220 */ /* 0x040fe40000410000 */
[----:B------:R-:W-:Y:S01]  /*142e0*/  FMUL.FTZ R64, R4, R64 ;  /* 0x0000004004407220 */ /* 0x000fe20000410000 */
[----:B------:R-:W-:Y:S01]  /*142f0*/  FMNMX.FTZ R0, R182, R0, !PT ;  /* 0x00000000b6007209 */ /* 0x000fe20007810000 */
[C---:B------:R-:W-:Y:S02]  /*14300*/  FMUL.FTZ R65, R4.reuse, R65 ;  /* 0x0000004104417220 */ /* 0x040fe40000410000 */
[C---:B------:R-:W-:Y:S01]  /*14310*/  FMUL.FTZ R68, R4.reuse, R68 ;  /* 0x0000004404447220 */ /* 0x040fe20000410000 */
        /* <DEDUP_REMOVED lines=26> */
[C---:B------:R-:W-:Y:S02]  /*144c0*/  FMUL.FTZ R104, R4.reuse, R104 ;  /* 0x0000006804687220 */ /* 0x040fe40000410000 */
[----:B------:R-:W1:Y:S01]  /*144d0*/  SHFL.BFLY PT, R2, R0, 0x2, 0x1f ;  /* 0x0c401f0000027f89 */ /* 0x000e6200000e0000 */
        /* <DEDUP_REMOVED lines=12> */
[----:B-1----:R-:W-:Y:S01]  /*145a0*/  FMNMX.FTZ R0, R0, R2, !PT ;  /* 0x0000000200007209 */ /* 0x002fe20007810000 */
[C---:B------:R-:W-:Y:S02]  /*145b0*/  FMUL.FTZ R129, R4.reuse, R129 ;  /* 0x0000008104817220 */ /* 0x040fe40000410000 */
[C---:B------:R-:W-:Y:S02]  /*145c0*/  FMUL.FTZ R132, R4.reuse, R132 ;  /* 0x0000008404847220 */ /* 0x040fe40000410000 */
[----:B------:R-:W1:Y:S01]  /*145d0*/  SHFL.BFLY PT, R2, R0, 0x1, 0x1f ;  /* 0x0c201f0000027f89 */ /* 0x000e6200000e0000 */
[C---:B------:R-:W-:Y:S02]  /*145e0*/  FMUL.FTZ R133, R4.reuse, R133 ;  /* 0x0000008504857220 */ /* 0x040fe40000410000 */
[C---:B------:R-:W-:Y:S02]  /*145f0*/  FMUL.FTZ R136, R4.reuse, R136 ;  /* 0x0000008804887220 */ /* 0x040fe40000410000 */
[----:B------:R-:W-:Y:S01]  /*14600*/  FMUL.FTZ R137, R4, R137 ;  /* 0x0000008904897220 */ /* 0x000fe20000410000 */
        /* <DEDUP_REMOVED lines=11> */
[----:B------:R-:W-:Y:S01]  /*146c0*/  FMUL.FTZ R21, R4, R161 ;  /* 0x000000a104157220 */ /* 0x000fe20000410000 */
[----:B------:R-:W2:Y:S01]  /*146d0*/  MUFU.EX2 R13, R13 ;  /* 0x0000000d000d7308 */ /* 0x000ea20000000800 */
[--C-:B------:R-:W-:Y:S02]  /*146e0*/  FFMA.FTZ R177, R25, c[0x0][0x2d0], -R8.reuse ;  /* 0x0000b40019b17a23 */ /* 0x100fe40000010808 */
[--C-:B------:R-:W-:Y:S02]  /*146f0*/  FFMA.FTZ R183, R19, c[0x0][0x2d0], -R8.reuse ;  /* 0x0000b40013b77a23 */ /* 0x100fe40000010808 */
[--C-:B------:R-:W-:Y:S02]  /*14700*/  FFMA.FTZ R180, R180, c[0x0][0x2d0], -R8.reuse ;  /* 0x0000b400b4b47a23 */ /* 0x100fe40000010808 */
[--C-:B------:R-:W-:Y:S02]  /*14710*/  FFMA.FTZ R178, R24, c[0x0][0x2d0], -R8.reuse ;  /* 0x0000b40018b27a23 */ /* 0x100fe40000010808 */
[--C-:B------:R-:W-:Y:S01]  /*14720*/  FFMA.FTZ R189, R7, c[0x0][0x2d0], -R8.reuse ;  /* 0x0000b40007bd7a23 */ /* 0x100fe20000010808 */
[----:B------:R-:W3:Y:S01]  /*14730*/  MUFU.EX2 R12, R12 ;  /* 0x0000000c000c7308 */ /* 0x000ee20000000800 */
[----:B------:R-:W-:Y:S02]  /*14740*/  FFMA.FTZ R8, R3, c[0x0][0x2d0], -R8 ;  /* 0x0000b40003087a23 */ /* 0x000fe40000010808 */
[----:B------:R-:W-:Y:S02]  /*14750*/  FMUL.FTZ R25, R4, R157 ;  /* 0x0000009d04197220 */ /* 0x000fe40000410000 */
[C---:B-1----:R-:W-:Y:S02]  /*14760*/  FMUL.FTZ R34, R0.reuse, R150 ;  /* 0x0000009600227220 */ /* 0x042fe40000410000 */
[C---:B------:R-:W-:Y:S02]  /*14770*/  FMUL.FTZ R35, R0.reuse, R151 ;  /* 0x0000009700237220 */ /* 0x040fe40000410000 */
[----:B------:R-:W1:Y:S01]  /*14780*/  LDSM.16.MT88.4 R148, [R147] ;  /* 0x000000009394783b */ /* 0x000e620000004200 */
[----:B------:R-:W-:Y:S01]  /*14790*/  MUFU.EX2 R161, R181 ;  /* 0x000000b500a17308 */ /* 0x000fe20000000800 */
[C---:B------:R-:W-:Y:S02]  /*147a0*/  FMUL.FTZ R14, R0.reuse, R170 ;  /* 0x000000aa000e7220 */ /* 0x040fe40000410000 */
[C---:B------:R-:W-:Y:S02]  /*147b0*/  FMUL.FTZ R15, R0.reuse, R171 ;  /* 0x000000ab000f7220 */ /* 0x040fe40000410000 */
[C---:B--2---:R-:W-:Y:S02]  /*147c0*/  FFMA.FTZ R3, R0.reuse, R230, R13 ;  /* 0x000000e600037223 */ /* 0x044fe4000001000d */
[C---:B------:R-:W-:Y:S02]  /*147d0*/  FMUL.FTZ R18, R0.reuse, R166 ;  /* 0x000000a600127220 */ /* 0x040fe40000410000 */
[C---:B------:R-:W-:Y:S01]  /*147e0*/  FMUL.FTZ R19, R0.reuse, R167 ;  /* 0x000000a700137220 */ /* 0x040fe20000410000 */
[----:B------:R-:W2:Y:S01]  /*147f0*/  MUFU.EX2 R175, R182 ;  /* 0x000000b600af7308 */ /* 0x000ea20000000800 */
[C---:B------:R-:W-:Y:S01]  /*14800*/  FMUL.FTZ R22, R0.reuse, R162 ;  /* 0x000000a200167220 */ /* 0x040fe20000410000 */
[----:B------:R-:W-:Y:S01]  /*14810*/  LDSM.16.MT88.4 R164, [R147+0x1000] ;  /* 0x0010000093a4783b */ /* 0x000fe20000004200 */
[----:B------:R-:W-:Y:S01]  /*14820*/  FMUL.FTZ R23, R0, R163 ;  /* 0x000000a300177220 */ /* 0x000fe20000410000 */
[C---:B---3--:R-:W-:Y:S01]  /*14830*/  F2FP.PACK_AB R173, R12.reuse, R13 ;  /* 0x0000000d0cad723e */ /* 0x048fe200000000ff */
[----:B------:R-:W-:Y:S02]  /*14840*/  FADD.FTZ R3, R12, R3 ;  /* 0x000000030c037221 */ /* 0x000fe40000010000 */
[C---:B------:R-:W-:Y:S02]  /*14850*/  FMUL.FTZ R12, R4.reuse, R168 ;  /* 0x000000a8040c7220 */ /* 0x040fe40000410000 */
[----:B------:R-:W-:Y:S01]  /*14860*/  FMUL.FTZ R13, R4, R169 ;  /* 0x000000a9040d7220 */ /* 0x000fe20000410000 */
[----:B------:R-:W-:Y:S01]  /*14870*/  MUFU.EX2 R7, R179 ;  /* 0x000000b300077308 */ /* 0x000fe20000000800 */
[C---:B------:R-:W-:Y:S02]  /*14880*/  FMUL.FTZ R26, R0.reuse, R158 ;  /* 0x0000009e001a7220 */ /* 0x040fe40000410000 */
[----:B------:R-:W-:Y:S02]  /*14890*/  FMUL.FTZ R27, R0, R159 ;  /* 0x0000009f001b7220 */ /* 0x000fe40000410000 */
[----:B------:R-:W-:Y:S02]  /*148a0*/  FMUL.FTZ R24, R4, R156 ;  /* 0x0000009c04187220 */ /* 0x000fe40000410000 */
[C---:B------:R-:W-:Y:S02]  /*148b0*/  FMUL.FTZ R30, R0.reuse, R154 ;  /* 0x0000009a001e7220 */ /* 0x040fe40000410000 */
[C---:B------:R-:W-:Y:S01]  /*148c0*/  FMUL.FTZ R31, R0.reuse, R155 ;  /* 0x0000009b001f7220 */ /* 0x040fe20000410000 */
[----:B------:R-:W-:Y:S01]  /*148d0*/  MUFU.EX2 R156, R184 ;  /* 0x000000b8009c7308 */ /* 0x000fe20000000800 */
[C---:B------:R-:W-:Y:S01]  /*148e0*/  FMUL.FTZ R38, R0.reuse, R38 ;  /* 0x0000002600267220 */ /* 0x040fe20000410000 */
[----:B------:R-:W-:Y:S01]  /*148f0*/  LDSM.16.MT88.4 R152, [R147+0x800] ;  /* 0x000800009398783b */ /* 0x000fe20000004200 */
[C---:B------:R-:W-:Y:S02]  /*14900*/  FMUL.FTZ R39, R0.reuse, R39 ;  /* 0x0000002700277220 */ /* 0x040fe40000410000 */
[----:B--2---:R-:W-:Y:S01]  /*14910*/  FADD.FTZ R160, R175, R3 ;  /* 0x00000003afa07221 */ /* 0x004fe20000010000 */
[----:B------:R-:W-:Y:S01]  /*14920*/  F2FP.PACK_AB R175, R161, R175 ;  /* 0x000000afa1af723e */ /* 0x000fe200000000ff */
[C---:B------:R-:W-:Y:S02]  /*14930*/  FMUL.FTZ R42, R0.reuse, R42 ;  /* 0x0000002a002a7220 */ /* 0x040fe40000410000 */
[C---:B------:R-:W-:Y:S01]  /*14940*/  FMUL.FTZ R43, R0.reuse, R43 ;  /* 0x0000002b002b7220 */ /* 0x040fe20000410000 */
[----:B------:R-:W2:Y:S01]  /*14950*/  MUFU.EX2 R4, R186 ;  /* 0x000000ba00047308 */ /* 0x000ea20000000800 */
[C---:B------:R-:W-:Y:S02]  /*14960*/  FMUL.FTZ R46, R0.reuse, R46 ;  /* 0x0000002e002e7220 */ /* 0x040fe40000410000 */
[C---:B-1----:R-:W-:Y:S05]  /*14970*/  HMMA.16816.F32 R12, R172.reuse, R148, R12 ;  /* 0x00000094ac0c723c */ /* 0x042fea000000180c */
[C---:B------:R-:W-:Y:S02]  /*14980*/  FMUL.FTZ R47, R0.reuse, R47 ;  /* 0x0000002f002f7220 */ /* 0x040fe40000410000 */
[C---:B------:R-:W-:Y:S01]  /*14990*/  FMUL.FTZ R50, R0.reuse, R50 ;  /* 0x0000003200327220 */ /* 0x040fe20000410000 */
[C---:B------:R-:W-:Y:S01]  /*149a0*/  HMMA.16816.F32 R16, R172.reuse, R150, R16 ;  /* 0x00000096ac10723c */ /* 0x040fe20000001810 */
[----:B------:R-:W1:Y:S01]  /*149b0*/  LDSM.16.MT88.4 R148, [R196] ;  /* 0x00000000c494783b */ /* 0x000e620000004200 */
[----:B------:R-:W3:Y:S02]  /*149c0*/  MUFU.EX2 R3, R185 ;  /* 0x000000b900037308 */ /* 0x000ee40000000800 */
        /* <DEDUP_REMOVED lines=27> */
[----:B------:R-:W5:Y:S03]  /*14b80*/  LDSM.16.MT88.4 R148, [R198] ;  /* 0x00000000c694783b */ /* 0x000f660000004200 */
        /* <DEDUP_REMOVED lines=27> */
[----:B------:R-:W5:Y:S03]  /*14d40*/  LDSM.16.MT88.4 R148, [R197] ;  /* 0x00000000c594783b */ /* 0x000f660000004200 */
[C---:B------:R-:W-:Y:S02]  /*14d50*/  FMUL.FTZ R135, R0.reuse, R135 ;  /* 0x0000008700877220 */ /* 0x040fe40000410000 */
[C---:B------:R-:W-:Y:S02]  /*14d60*/  FMUL.FTZ R138, R0.reuse, R138 ;  /* 0x0000008a008a7220 */ /* 0x040fe40000410000 */
[----:B------:R-:W-:Y:S04]  /*14d70*/  FMUL.FTZ R139, R0, R139 ;  /* 0x0000008b008b7220 */ /* 0x000fe80000410000 */
[----:B--2---:R-:W-:Y:S04]  /*14d80*/  FADD.FTZ R0, R4, R187 ;  /* 0x000000bb04007221 */ /* 0x004fe80000010000 */
[----:B---3--:R-:W-:Y:S04]  /*14d90*/  FADD.FTZ R0, R3, R0 ;  /* 0x0000000003007221 */ /* 0x008fe80000010000 */
[----:B------:R-:W-:Y:S04]  /*14da0*/  FADD.FTZ R0, R156, R0 ;  /* 0x000000009c007221 */ /* 0x000fe80000010000 */
[----:B------:R-:W-:Y:S01]  /*14db0*/  FADD.FTZ R0, R7, R0 ;  /* 0x0000000007007221 */ /* 0x000fe20000010000 */
[C---:B-----5:R-:W-:Y:S08]  /*14dc0*/  HMMA.16816.F32 R36, R172.reuse, R148, R36 ;  /* 0x00000094ac24723c */ /* 0x060ff00000001824 */
        /* <DEDUP_REMOVED lines=39> */
[----:B----4-:R-:W-:Y:S01]  /*15040*/  F2FP.PACK_AB R149, R182, R180 ;  /* 0x000000b4b695723e */ /* 0x010fe200000000ff */
[----:B------:R-:W-:Y:S02]  /*15050*/  FADD.FTZ R3, R161, R160 ;  /* 0x000000a0a1037221 */ /* 0x000fe40000010000 */
[----:B------:R-:W-:Y:S02]  /*15060*/  F2FP.PACK_AB R150, R7, R156 ;  /* 0x0000009c0796723e */ /* 0x000fe400000000ff */
[----:B------:R-:W3:Y:S02]  /*15070*/  LDSM.16.MT88.4 R156, [R196+0x800] ;  /* 0x00080000c49c783b */ /* 0x000ee40000004200 */
[----:B------:R-:W4:Y:S01]  /*15080*/  MUFU.EX2 R172, R192 ;  /* 0x000000c000ac7308 */ /* 0x000f220000000800 */
[----:B-1----:R-:W-:Y:S02]  /*15090*/  F2FP.PACK_AB R151, R179, R181 ;  /* 0x000000b5b397723e */ /* 0x002fe400000000ff */
[----:B------:R-:W-:Y:S02]  /*150a0*/  F2FP.PACK_AB R173, R178, R177 ;  /* 0x000000b1b2ad723e */ /* 0x000fe400000000ff */
[----:B------:R-:W-:Y:S03]  /*150b0*/  F2FP.PACK_AB R175, R8, R176 ;  /* 0x000000b008af723e */ /* 0x000fe600000000ff */
[C---:B------:R-:W-:Y:S02]  /*150c0*/  HMMA.16816.F32 R12, R148.reuse, R152, R12 ;  /* 0x00000098940c723c */ /* 0x040fe4000000180c */
[----:B------:R-:W1:Y:S03]  /*150d0*/  MUFU.EX2 R7, R191 ;  /* 0x000000bf00077308 */ /* 0x000e660000000800 */
[----:B--2---:R-:W-:Y:S03]  /*150e0*/  FADD.FTZ R0, R4, R0 ;  /* 0x0000000004007221 */ /* 0x004fe60000010000 */
[C---:B------:R-:W-:Y:S01]  /*150f0*/  HMMA.16816.F32 R16, R148.reuse, R154, R16 ;  /* 0x0000009a9410723c */ /* 0x040fe20000001810 */
[----:B------:R-:W2:Y:S03]  /*15100*/  LDSM.16.MT88.4 R152, [R198+0x800] ;  /* 0x00080000c698783b */ /* 0x000ea60000004200 */
[----:B------:R-:W5:Y:S01]  /*15110*/  MUFU.EX2 R174, R190 ;  /* 0x000000be00ae7308 */ /* 0x000f620000000800 */
[C---:B----4-:R-:W-:Y:S01]  /*15120*/  FADD.FTZ R0, R172.reuse, R0 ;  /* 0x00000000ac007221 */ /* 0x050fe20000010000 */
[----:B------:R-:W-:Y:S03]  /*15130*/  F2FP.PACK_AB R172, R172, R4 ;  /* 0x00000004acac723e */ /* 0x000fe600000000ff */
[----:B-1----:R-:W-:Y:S01]  /*15140*/  FADD.FTZ R0, R7, R0 ;  /* 0x0000000007007221 */ /* 0x002fe20000010000 */
[C---:B---3--:R-:W-:Y:S03]  /*15150*/  HMMA.16816.F32 R20, R148.reuse, R156, R20 ;  /* 0x0000009c9414723c */ /* 0x048fe60000001814 */
[C---:B-----5:R-:W-:Y:S01]  /*15160*/  FADD.FTZ R229, R174.reuse, R0 ;  /* 0x00000000aee57221 */ /* 0x060fe20000010000 */
[----:B------:R-:W-:Y:S04]  /*15170*/  F2FP.PACK_AB R174, R174, R7 ;  /* 0x00000007aeae723e */ /* 0x000fe800000000ff */
[C---:B------:R-:W-:Y:S01]  /*15180*/  HMMA.16816.F32 R24, R148.reuse, R158, R24 ;  /* 0x0000009e9418723c */ /* 0x040fe20000001818 */
[----:B------:R-:W1:Y:S03]  /*15190*/  LDSM.16.MT88.4 R156, [R197+0x800] ;  /* 0x00080000c59c783b */ /* 0x000e660000004200 */
[----:B------:R-:W-:Y:S04]  /*151a0*/  FADD.FTZ R0, R180, R3 ;  /* 0x00000003b4007221 */ /* 0x000fe80000010000 */
[----:B------:R-:W-:Y:S01]  /*151b0*/  FADD.FTZ R0, R182, R0 ;  /* 0x00000000b6007221 */ /* 0x000fe20000010000 */
[C---:B--2---:R-:W-:Y:S03]  /*151c0*/  HMMA.16816.F32 R28, R148.reuse, R152, R28 ;  /* 0x00000098941c723c */ /* 0x044fe6000000181c */
[----:B------:R-:W-:Y:S04]  /*151d0*/  FADD.FTZ R0, R181, R0 ;  /* 0x00000000b5007221 */ /* 0x000fe80000010000 */
[----:B------:R-:W-:Y:S01]  /*151e0*/  FADD.FTZ R0, R179, R0 ;  /* 0x00000000b3007221 */ /* 0x000fe20000010000 */
[C---:B------:R-:W-:Y:S01]  /*151f0*/  HMMA.16816.F32 R32, R148.reuse, R154, R32 ;  /* 0x0000009a9420723c */ /* 0x040fe20000001820 */
[----:B------:R-:W2:Y:S03]  /*15200*/  LDSM.16.MT88.4 R152, [R147+0x2000] ;  /* 0x002000009398783b */ /* 0x000ea60000004200 */
[----:B------:R-:W-:Y:S04]  /*15210*/  FADD.FTZ R0, R177, R0 ;  /* 0x00000000b1007221 */ /* 0x000fe80000010000 */
[----:B------:R-:W-:Y:S04]  /*15220*/  FADD.FTZ R0, R178, R0 ;  /* 0x00000000b2007221 */ /* 0x000fe80000010000 */
[----:B------:R-:W-:Y:S04]  /*15230*/  FADD.FTZ R0, R176, R0 ;  /* 0x00000000b0007221 */ /* 0x000fe80000010000 */
[----:B------:R-:W-:Y:S01]  /*15240*/  FADD.FTZ R230, R8, R0 ;  /* 0x0000000008e67221 */ /* 0x000fe20000010000 */
[----:B------:R-:W-:Y:S01]  /*15250*/  MOV R8, R2 ;  /* 0x0000000200087202 */ /* 0x000fe20000000f00 */
        /* <DEDUP_REMOVED lines=85> */
.L_x_1939:
[----:B------:R-:W-:-:S13]  /*157b0*/  ISETP.GE.AND P0, PT, R221, R235, PT ;  /* 0x000000ebdd00720c */ /* 0x000fda0003f06270 */
[----:B------:R-:W-:Y:S05]  /*157c0*/  @!P0 BRA `(.L_x_1945) ;  /* 0x000039c000008947 */ /* 0x000fea0003800000 */
[----:B------:R-:W-:Y:S02]  /*157d0*/  MOV R4, R8 ;  /* 0x0000000800047202 */ /* 0x000fe40000000f00 */
[----:B------:R-:W-:Y:S02]  /*157e0*/  MOV R2, R9 ;  /* 0x0000000900027202 */ /* 0x000fe40000000f00 */
.L_x_1956:
[----:B------:R-:W1:Y:S01]  /*157f0*/  S2R R3, SR_TID.X ;  /* 0x0000000000037919 */ /* 0x000e620000002100 */
[----:B------:R-:W-:Y:S01]  /*15800*/  SHF.R.S32.HI R0, RZ, 0x1f, R221 ;  /* 0x0000001fff007819 */ /* 0x000fe200000114dd */
[----:B------:R-:W-:Y:S01]  /*15810*/  IMAD.WIDE.U32 R8, R221, c[0x0][0x208], RZ ;  /* 0x00008200dd087a25 */ /* 0x000fe200078e00ff */
[----:B------:R-:W-:Y:S04]  /*15820*/  DEPBAR.LE SB0, 0x0 ;  /* 0x000080000000791a */ /* 0x000fe80000000000 */
[----:B------:R-:W-:Y:S01]  /*15830*/  IMAD R0, R0, c[0x0][0x208], RZ ;  /* 0x0000820000007a24 */ /* 0x000fe200078e02ff */
[----:B------:R-:W-:Y:S01]  /*15840*/  WARPSYNC 0xffffffff ;  /* 0xffffffff00007948 */ /* 0x000fe20003800000 */
[----:B------:R-:W-:Y:S01]  /*15850*/  BAR.SYNC.DEFER_BLOCKING 0x0 ;  /* 0x0000000000007b1d */ /* 0x000fe20000010000 */
[----:B------:R-:W-:Y:S01]  /*15860*/  LOP3.LUT P3, RZ, R215, 0x800, RZ, 0xc0, !PT ;  /* 0x00000800d7ff7812 */ /* 0x000fe2000786c0ff */
[----:B------:R-:W-:Y:S01]  /*15870*/  IMAD R0, R221, c[0x0][0x20c], R0 ;  /* 0x00008300dd007a24 */ /* 0x000fe200078e0200 */
[C---:B------:R-:W-:Y:S02]  /*15880*/  LOP3.LUT P6, RZ, R215.reuse, 0x400, RZ, 0xc0, !PT ;  /* 0x00000400d7ff7812 */ /* 0x040fe400078cc0ff */
[----:B------:R-:W-:Y:S01]  /*15890*/  LOP3.LUT P5, RZ, R215, 0x200, RZ, 0xc0, !PT ;  /* 0x00000200d7ff7812 */ /* 0x000fe200078ac0ff */
[----:B------:R-:W-:Y:S01]  /*158a0*/  IMAD.IADD R0, R9, 0x1, R0 ;  /* 0x0000000109007824 */ /* 0x000fe200078e0200 */
[----:B------:R-:W-:Y:S01]  /*158b0*/  LOP3.LUT P4, RZ, R215, 0x100, RZ, 0xc0, !PT ;  /* 0x00000100d7ff7812 */ /* 0x000fe2000788c0ff */
[----:B------:R-:W-:Y:S04]  /*158c0*/  IMAD.WIDE.U32 R8, R8, 0x30, RZ ;  /* 0x0000003008087825 */ /* 0x000fe800078e00ff */
[----:B------:R-:W-:Y:S01]  /*158d0*/  IMAD R0, R0, 0x30, RZ ;  /* 0x0000003000007824 */ /* 0x000fe200078e02ff */
[----:B-1----:R-:W-:Y:S03]  /*158e0*/  ISETP.GT.AND P2, PT, R3, 0x7f, PT ;  /* 0x0000007f0300780c */ /* 0x002fe60003f44270 */
[----:B------:R-:W-:Y:S01]  /*158f0*/  IMAD.IADD R0, R9, 0x1, R0 ;  /* 0x0000000109007824 */ /* 0x000fe200078e0200 */
[----:B------:R-:W-:Y:S04]  /*15900*/  IADD3 R9, P1, P0, R8, 0x40, R226 ;  /* 0x0000004008097810 */ /* 0x000fe8000783e0e2 */
[----:B------:R-:W-:Y:S02]  /*15910*/  IADD3.X R16, R0, RZ, R228, P1, P0 ;  /* 0x000000ff00107210 */ /* 0x000fe40000fe04e4 */
[----:B------:R-:W-:Y:S01]  /*15920*/  IADD3 R12, P1, P0, R8, 0x80, R226 ;  /* 0x00000080080c7810 */ /* 0x000fe2000783e0e2 */
[----:B------:R-:W-:Y:S01]  /*15930*/  LDSM.16.M88.4 R32, [R199] ;  /* 0x00000000c720783b */ /* 0x000fe20000000200 */
[----:B------:R-:W-:Y:S02]  /*15940*/  BSSY B0, `(.L_x_1946) ;  /* 0x000013e000007945 */ /* 0x000fe40003800000 */
[----:B------:R-:W-:Y:S01]  /*15950*/  IADD3.X R21, R0, RZ, R228, P1, P0 ;  /* 0x000000ff00157210 */ /* 0x000fe20000fe04e4 */
[----:B------:R-:W-:Y:S01]  /*15960*/  @!P2 IMAD.MOV.U32 R3, RZ, RZ, c[0x0][0x208] ;  /* 0x00008200ff03a624 */ /* 0x000fe200078e00ff */
[----:B------:R-:W-:Y:S01]  /*15970*/  IADD3 R13, P1, P0, R8, 0xc0, R226 ;  /* 0x000000c0080d7810 */ /* 0x000fe2000783e0e2 */
[----:B------:R-:W-:Y:S01]  /*15980*/  @!P2 IMAD.MOV.U32 R14, RZ, RZ, c[0x0][0x20c] ;  /* 0x00008300ff0ea624 */ /* 0x000fe200078e00ff */
[----:B------:R-:W-:Y:S02]  /*15990*/  LDSM.16.M88.4 R176, [R200] ;  /* 0x00000000c8b0783b */ /* 0x000fe40000000200 */
[----:B------:R-:W-:Y:S02]  /*159a0*/  IADD3.X R24, R0, RZ, R228, P1, P0 ;  /* 0x000000ff00187210 */ /* 0x000fe40000fe04e4 */
[C---:B------:R-:W-:Y:S02]  /*159b0*/  @!P2 LEA R7, P0, R3.reuse, R8, 0x5 ;  /* 0x000000080307a211 */ /* 0x040fe400078028ff */
[----:B------:R-:W-:Y:S02]  /*159c0*/  LDSM.16.M88.4 R180, [R203] ;  /* 0x00000000cbb4783b */ /* 0x000fe40000000200 */
[----:B------:R-:W-:Y:S02]  /*159d0*/  @!P2 LEA.HI.X R3, R3, R0, R14, 0x5, P0 ;  /* 0x000000000303a211 */ /* 0x000fe400000f2c0e */
[----:B------:R-:W-:Y:S02]  /*159e0*/  @!P2 IADD3 R14, P1, P0, R7, 0x40, R226 ;  /* 0x00000040070ea810 */ /* 0x000fe4000783e0e2 */
[----:B------:R-:W-:Y:S02]  /*159f0*/  LDSM.16.M88.4 R188, [R214] ;  /* 0x00000000d6bc783b */ /* 0x000fe40000000200 */
[----:B------:R-:W-:Y:S02]  /*15a00*/  @!P2 IADD3.X R172, R3, RZ, R228, P1, P0 ;  /* 0x000000ff03aca210 */ /* 0x000fe40000fe04e4 */
[----:B------:R-:W-:Y:S04]  /*15a10*/  @!P2 IADD3 R15, P1, P0, R7, 0x80, R226 ;  /* 0x00000080070fa810 */ /* 0x000fe8000783e0e2 */
[----:B------:R-:W-:Y:S02]  /*15a20*/  @!P2 IADD3.X R184, R3, RZ, R228, P1, P0 ;  /* 0x000000ff03b8a210 */ /* 0x000fe40000fe04e4 */
[----:B------:R-:W-:Y:S04]  /*15a30*/  @!P2 IADD3 R20, P1, P0, R7, 0xc0, R226 ;  /* 0x000000c00714a810 */ /* 0x000fe8000783e0e2 */
[--C-:B------:R-:W-:Y:S02]  /*15a40*/  @!P2 IADD3.X R185, R3, RZ, R228.reuse, P1, P0 ;  /* 0x000000ff03b9a210 */ /* 0x100fe40000fe04e4 */
[----:B------:R-:W-:Y:S05]  /*15a50*/  IADD3 R8, P0, R226, R8, RZ ;  /* 0x00000008e2087210 */ /* 0x000fea0007f1e0ff */
[----:B------:R-:W-:Y:S01]  /*15a60*/  IMAD.X R0, R0, 0x1, R228, P0 ;  /* 0x0000000100007824 */ /* 0x000fe200000e06e4 */
[C---:B------:R-:W-:Y:S04]  /*15a70*/  LEA R22, P0, R8.reuse, c[0x0][0x1f8], 0x1 ;  /* 0x00007e0008167a11 */ /* 0x040fe800078008ff */
[----:B------:R-:W-:Y:S02]  /*15a80*/  LEA.HI.X R23, R8, c[0x0][0x1fc], R0, 0x1, P0 ;  /* 0x00007f0008177a11 */ /* 0x000fe400000f0c00 */
[C---:B------:R-:W-:Y:S04]  /*15a90*/  LEA R8, P0, R9.reuse, c[0x0][0x1f8], 0x1 ;  /* 0x00007e0009087a11 */ /* 0x040fe800078008ff */
[----:B------:R-:W-:Y:S02]  /*15aa0*/  LEA.HI.X R9, R9, c[0x0][0x1fc], R16, 0x1, P0 ;  /* 0x00007f0009097a11 */ /* 0x000fe400000f0c10 */
[C---:B------:R-:W-:Y:S01]  /*15ab0*/  LEA R28, P0, R12.reuse, c[0x0][0x1f8], 0x1 ;  /* 0x00007e000c1c7a11 */ /* 0x040fe200078008ff */
[----:B------:R-:W1:Y:S03]  /*15ac0*/  LDSM.16.M88.4 R16, [R146] ;  /* 0x000000009210783b */ /* 0x000e660000000200 */
[----:B------:R-:W-:Y:S02]  /*15ad0*/  LEA.HI.X R29, R12, c[0x0][0x1fc], R21, 0x1, P0 ;  /* 0x00007f000c1d7a11 */ /* 0x000fe400000f0c15 */
[C---:B------:R-:W-:Y:S04]  /*15ae0*/  LEA R30, P0, R13.reuse, c[0x0][0x1f8], 0x1 ;  /* 0x00007e000d1e7a11 */ /* 0x040fe800078008ff */
[----:B------:R-:W-:Y:S02]  /*15af0*/  LEA.HI.X R31, R13, c[0x0][0x1fc], R24, 0x1, P0 ;  /* 0x00007f000d1f7a11 */ /* 0x000fe400000f0c18 */
[----:B------:R-:W-:Y:S01]  /*15b00*/  @!P2 IADD3 R7, P0, R7, R226, RZ ;  /* 0x000000e20707a210 */ /* 0x000fe20007f1e0ff */
[----:B------:R-:W2:Y:S04]  /*15b10*/  LDSM.16.M88.4 R24, [R146+0x800] ;  /* 0x000800009218783b */ /* 0x000ea80000000200 */
[----:B------:R-:W-:Y:S01]  /*15b20*/  @!P2 IMAD.X R3, R3, 0x1, R228, P0 ;  /* 0x000000010303a824 */ /* 0x000fe200000e06e4 */
[C---:B------:R-:W-:Y:S04]  /*15b30*/  @!P2 LEA R192, P0, R7.reuse, c[0x0][0x1f8], 0x1 ;  /* 0x00007e0007c0aa11 */ /* 0x040fe800078008ff */
[----:B------:R-:W-:Y:S02]  /*15b40*/  @!P2 LEA.HI.X R193, R7, c[0x0][0x1fc], R3, 0x1, P0 ;  /* 0x00007f0007c1aa11 */ /* 0x000fe400000f0c03 */
[C---:B------:R-:W-:Y:S04]  /*15b50*/  @!P2 LEA R194, P0, R14.reuse, c[0x0][0x1f8], 0x1 ;  /* 0x00007e000ec2aa11 */ /* 0x040fe800078008ff */
[----:B------:R-:W-:Y:S02]  /*15b60*/  @!P2 LEA.HI.X R195, R14, c[0x0][0x1fc], R172, 0x1, P0 ;  /* 0x00007f000ec3aa11 */ /* 0x000fe400000f0cac */
[C---:B------:R-:W-:Y:S01]  /*15b70*/  @!P2 LEA R218, P0, R15.reuse, c[0x0][0x1f8], 0x1 ;  /* 0x00007e000fdaaa11 */ /* 0x040fe200078008ff */
[----:B------:R-:W3:Y:S03]  /*15b80*/  LDSM.16.M88.4 R172, [R146+0x1000] ;  /* 0x0010000092ac783b */ /* 0x000ee60000000200 */
[----:B------:R-:W-:Y:S02]  /*15b90*/  @!P2 LEA.HI.X R219, R15, c[0x0][0x1fc], R184, 0x1, P0 ;  /* 0x00007f000fdbaa11 */ /* 0x000fe400000f0cb8 */
[C---:B------:R-:W-:Y:S04]  /*15ba0*/  @!P2 LEA R216, P0, R20.reuse, c[0x0][0x1f8], 0x1 ;  /* 0x00007e0014d8aa11 */ /* 0x040fe800078008ff */
[----:B------:R-:W-:Y:S01]  /*15bb0*/  @!P2 LEA.HI.X R217, R20, c[0x0][0x1fc], R185, 0x1, P0 ;  /* 0x00007f0014d9aa11 */ /* 0x000fe200000f0cb9 */
[C---:B-1----:R-:W-:Y:S01]  /*15bc0*/  HMMA.16816.F32 R12, R32.reuse, R16, RZ ;  /* 0x00000010200c723c */ /* 0x042fe200000018ff */
[----:B------:R-:W1:Y:S02]  /*15bd0*/  LDSM.16.M88.4 R184, [R213] ;  /* 0x00000000d5b8783b */ /* 0x000e640000000200 */
[----:B------:R-:W-:Y:S04]  /*15be0*/  ISETP.GT.AND P0, PT, R221, R235, PT ;  /* 0x000000ebdd00720c */ /* 0x000fe80003f04270 */
[----:B------:R-:W-:Y:S01]  /*15bf0*/  @!PT LDS RZ, [RZ] ;  /* 0x00000000fffff984 */ /* 0x000fe20000000800 */
[----:B------:R-:W-:Y:S01]  /*15c00*/  @!PT LDS RZ, [RZ] ;  /* 0x00000000fffff984 */ /* 0x000fe20000000800 */
[----:B------:R-:W-:Y:S01]  /*15c10*/  @!PT LDS RZ, [RZ] ;  /* 0x00000000fffff984 */ /* 0x000fe20000000800 */
[----:B------:R2:W-:Y:S01]  /*15c20*/  LDGSTS.E.BYPASS.LTC128B.128 [R223+0x4080], [R22.64], !P3 ;  /* 0x0408000016df7fae */ /* 0x0005e2000d901d4c */
[C---:B------:R-:W-:Y:S05]  /*15c30*/  HMMA.16816.F32 R16, R32.reuse, R18, RZ ;  /* 0x000000122010723c */ /* 0x040fea00000018ff */
[----:B------:R4:W-:Y:S06]  /*15c40*/  LDGSTS.E.BYPASS.LTC128B.128 [R223+0x5880], [R8.64], !P6 ;  /* 0x0588000008df7fae */ /* 0x0009ec000f101d4c */
[----:B------:R3:W-:Y:S06]  /*15c50*/  LDGSTS.E.BYPASS.LTC128B.128 [R223+0x7080], [R28.64], !P5 ;  /* 0x070800001cdf7fae */ /* 0x0007ec000e901d4c */
[----:B------:R3:W-:Y:S06]  /*15c60*/  LDGSTS.E.BYPASS.LTC128B.128 [R223+0x8880], [R30.64], !P4 ;  /* 0x088800001edf7fae */ /* 0x0007ec000e101d4c */
[----:B------:R5:W-:Y:S01]  /*15c70*/  @!P2 LDGSTS.E.BYPASS.LTC128B.128 [R223+0x5080], [R192.64], !P3 ;  /* 0x05080000c0dfafae */ /* 0x000be2000d901d4c */
[C---:B--2---:R-:W-:Y:S05]  /*15c80*/  HMMA.16816.F32 R20, R32.reuse, R24, RZ ;  /* 0x000000182014723c */ /* 0x044fea00000018ff */
[----:B------:R5:W-:Y:S03]  /*15c90*/  @!P2 LDGSTS.E.BYPASS.LTC128B.128 [R223+0x6880], [R194.64], !P6 ;  /* 0x06880000c2dfafae */ /* 0x000be6000f101d4c */
[C---:B------:R-:W-:Y:S03]  /*15ca0*/  HMMA.16816.F32 R24, R32.reuse, R26, RZ ;  /* 0x0000001a2018723c */ /* 0x040fe600000018ff */
[----:B------:R4:W-:Y:S06]  /*15cb0*/  @!P2 LDGSTS.E.BYPASS.LTC128B.128 [R223+0x8080], [R218.64], !P5 ;  /* 0x08080000dadfafae */ /* 0x0009ec000e901d4c */
[----:B------:R4:W-:Y:S01]  /*15cc0*/  @!P2 LDGSTS.E.BYPASS.LTC128B.128 [R223+0x9880], [R216.64], !P4 ;  /* 0x09880000d8dfafae */ /* 0x0009e2000e101d4c */
[C---:B---3--:R-:W-:Y:S05]  /*15cd0*/  HMMA.16816.F32 R28, R32.reuse, R172, RZ ;  /* 0x000000ac201c723c */ /* 0x048fea00000018ff */
[----:B------:R-:W0:Y:S03]  /*15ce0*/  LDGDEPBAR ;  /* 0x00000000000079af */ /* 0x000e260000000000 */
[----:B------:R-:W-:Y:S03]  /*15cf0*/  HMMA.16816.F32 R32, R32, R174, RZ ;  /* 0x000000ae2020723c */ /* 0x000fe600000018ff */
[----:B------:R-:W-:Y:S06]  /*15d00*/  LDSM.16.M88.4 R172, [R202] ;  /* 0x00000000caac783b */ /* 0x000fec0000000200 */
[----:B-----5:R-:W-:Y:S01]  /*15d10*/  LDSM.16.M88.4 R192, [R145+0x800] ;  /* 0x0008000091c0783b */ /* 0x020fe20000000200 */
[C---:B------:R-:W-:Y:S08]  /*15d20*/  HMMA.16816.F32 R12, R176.reuse, R180, R12 ;  /* 0x000000b4b00c723c */ /* 0x040ff0000000180c */
[C---:B------:R-:W-:Y:S01]  /*15d30*/  HMMA.16816.F32 R16, R176.reuse, R182, R16 ;  /* 0x000000b6b010723c */ /* 0x040fe20000001810 */
[----:B------:R-:W2:Y:S07]  /*15d40*/  LDSM.16.M88.4 R180, [R145] ;  /* 0x0000000091b4783b */ /* 0x000eae0000000200 */
[C---:B-1----:R-:W-:Y:S08]  /*15d50*/  HMMA.16816.F32 R20, R176.reuse, R184, R20 ;  /* 0x000000b8b014723c */ /* 0x042ff00000001814 */
[C---:B------:R-:W-:Y:S01]  /*15d60*/  HMMA.16816.F32 R24, R176.reuse, R186, R24 ;  /* 0x000000bab018723c */ /* 0x040fe20000001818 */
[----:B------:R-:W1:Y:S07]  /*15d70*/  LDSM.16.M88.4 R184, [R145+0x1000] ;  /* 0x0010000091b8783b */ /* 0x000e6e0000000200 */
[C---:B------:R-:W-:Y:S08]  /*15d80*/  HMMA.16816.F32 R28, R176.reuse, R188, R28 ;  /* 0x000000bcb01c723c */ /* 0x040ff0000000181c */
[----:B------:R-:W-:Y:S01]  /*15d90*/  HMMA.16816.F32 R32, R176, R190, R32 ;  /* 0x000000beb020723c */ /* 0x000fe20000001820 */
[----:B------:R-:W-:Y:S06]  /*15da0*/  LDSM.16.M88.4 R176, [R201] ;  /* 0x00000000c9b0783b */ /* 0x000fec0000000200 */
[----:B------:R-:W-:Y:S01]  /*15db0*/  LDSM.16.M88.4 R188, [R10+0x800] ;  /* 0x000800000abc783b */ /* 0x000fe20000000200 */
[C---:B--2---:R-:W-:Y:S08]  /*15dc0*/  HMMA.16816.F32 R12, R172.reuse, R180, R12 ;  /* 0x000000b4ac0c723c */ /* 0x044ff0000000180c */
[C---:B------:R-:W-:Y:S01]  /*15dd0*/  HMMA.16816.F32 R16, R172.reuse, R182, R16 ;  /* 0x000000b6ac10723c */ /* 0x040fe20000001810 */
[----:B------:R-:W2:Y:S07]  /*15de0*/  LDSM.16.M88.4 R180, [R10] ;  /* 0x000000000ab4783b */ /* 0x000eae0000000200 */
[C---:B------:R-:W-:Y:S08]  /*15df0*/  HMMA.16816.F32 R20, R172.reuse, R192, R20 ;  /* 0x000000c0ac14723c */ /* 0x040ff00000001814 */
[C---:B------:R-:W-:Y:S01]  /*15e00*/  HMMA.16816.F32 R24, R172.reuse, R194, R24 ;  /* 0x000000c2ac18723c */ /* 0x040fe20000001818 */
[----:B------:R-:W3:Y:S07]  /*15e10*/  LDSM.16.M88.4 R192, [R10+0x1000] ;  /* 0x001000000ac0783b */ /* 0x000eee0000000200 */
[C---:B-1----:R-:W-:Y:S08]  /*15e20*/  HMMA.16816.F32 R28, R172.reuse, R184, R28 ;  /* 0x000000b8ac1c723c */ /* 0x042ff0000000181c */
[----:B------:R-:W-:Y:S01]  /*15e30*/  HMMA.16816.F32 R32, R172, R186, R32 ;  /* 0x000000baac20723c */ /* 0x000fe20000001820 */
[----:B------:R-:W-:Y:S06]  /*15e40*/  LDSM.16.M88.4 R172, [R199+0x4000] ;  /* 0x00400000c7ac783b */ /* 0x000fec0000000200 */
[----:B------:R-:W-:Y:S01]  /*15e50*/  LDSM.16.M88.4 R184, [R146+0x2000] ;  /* 0x0020000092b8783b */ /* 0x000fe20000000200 */
[C---:B--2---:R-:W-:Y:S08]  /*15e60*/  HMMA.16816.F32 R12, R176.reuse, R180, R12 ;  /* 0x000000b4b00c723c */ /* 0x044ff0000000180c */
[C---:B------:R-:W-:Y:S01]  /*15e70*/  HMMA.16816.F32 R16, R176.reuse, R182, R16 ;  /* 0x000000b6b010723c */ /* 0x040fe20000001810 */
[----:B------:R-:W1:Y:S07]  /*15e80*/  LDSM.16.M88.4 R180, [R146+0x1800] ;  /* 0x0018000092b4783b */ /* 0x000e6e0000000200 */
[C---:B------:R-:W-:Y:S08]  /*15e90*/  HMMA.16816.F32 R20, R176.reuse, R188, R20 ;  /* 0x000000bcb014723c */ /* 0x040ff00000001814 */
[C---:B------:R-:W-:Y:S01]  /*15ea0*/  HMMA.16816.F32 R24, R176.reuse, R190, R24 ;  /* 0x000000beb018723c */ /* 0x040fe20000001818 */
[----:B------:R-:W2:Y:S07]  /*15eb0*/  LDSM.16.M88.4 R188, [R146+0x2800] ;  /* 0x0028000092bc783b */ /* 0x000eae0000000200 */
[C---:B---3--:R-:W-:Y:S08]  /*15ec0*/  HMMA.16816.F32 R28, R176.reuse, R192, R28 ;  /* 0x000000c0b01c723c */ /* 0x048ff0000000181c */
[----:B------:R-:W-:Y:S01]  /*15ed0*/  HMMA.16816.F32 R32, R176, R194, R32 ;  /* 0x000000c2b020723c */ /* 0x000fe20000001820 */
[----:B------:R-:W-:Y:S06]  /*15ee0*/  LDSM.16.M88.4 R176, [R200+0x4000] ;  /* 0x00400000c8b0783b */ /* 0x000fec0000000200 */
[----:B------:R-:W-:Y:S01]  /*15ef0*/  LDSM.16.M88.4 R192, [R204] ;  /* 0x00000000ccc0783b */ /* 0x000fe20000000200 */
[C---:B-1----:R-:W-:Y:S08]  /*15f00*/  HMMA.16816.F32 R12, R172.reuse, R180, R12 ;  /* 0x000000b4ac0c723c */ /* 0x042ff0000000180c */
[C---:B------:R-:W-:Y:S01]  /*15f10*/  HMMA.16816.F32 R16, R172.reuse, R182, R16 ;  /* 0x000000b6ac10723c */ /* 0x040fe20000001810 */
[----:B------:R-:W1:Y:S07]  /*15f20*/  LDSM.16.M88.4 R180, [R206] ;  /* 0x00000000ceb4783b */ /* 0x000e6e0000000200 */
[C---:B------:R-:W-:Y:S08]  /*15f30*/  HMMA.16816.F32 R20, R172.reuse, R184, R20 ;  /* 0x000000b8ac14723c */ /* 0x040ff00000001814 */
[C---:B------:R-:W-:Y:S01]  /*15f40*/  HMMA.16816.F32 R24, R172.reuse, R186, R24 ;  /* 0x000000baac18723c */ /* 0x040fe20000001818 */
[----:B------:R-:W3:Y:S07]  /*15f50*/  LDSM.16.M88.4 R184, [R205] ;  /* 0x00000000cdb8783b */ /* 0x000eee0000000200 */
[C---:B--2---:R-:W-:Y:S08]  /*15f60*/  HMMA.16816.F32 R28, R172.reuse, R188, R28 ;  /* 0x000000bcac1c723c */ /* 0x044ff0000000181c */
[----:B------:R-:W-:Y:S01]  /*15f70*/  HMMA.16816.F32 R32, R172, R190, R32 ;  /* 0x000000beac20723c */ /* 0x000fe20000001820 */
[----:B------:R-:W-:Y:S06]  /*15f80*/  LDSM.16.M88.4 R172, [R202+0x4000] ;  /* 0x00400000caac783b */ /* 0x000fec0000000200 */
[----:B------:R-:W2:Y:S01]  /*15f90*/  LDSM.16.M88.4 R188, [R145+0x1800] ;  /* 0x0018000091bc783b */ /* 0x000ea20000000200 */
[C---:B-1----:R-:W-:Y:S08]  /*15fa0*/  HMMA.16816.F32 R12, R176.reuse, R180, R12 ;  /* 0x000000b4b00c723c */ /* 0x042ff0000000180c */
[C---:B------:R-:W-:Y:S01]  /*15fb0*/  HMMA.16816.F32 R16, R176.reuse, R182, R16 ;  /* 0x000000b6b010723c */ /* 0x040fe20000001810 */
[----:B------:R-:W1:Y:S07]  /*15fc0*/  LDSM.16.M88.4 R180, [R145+0x2000] ;  /* 0x0020000091b4783b */ /* 0x000e6e0000000200 */
[C---:B------:R-:W-:Y:S08]  /*15fd0*/  HMMA.16816.F32 R20, R176.reuse, R192, R20 ;  /* 0x000000c0b014723c */ /* 0x040ff00000001814 */
[C---:B------:R-:W-:Y:S01]  /*15fe0*/  HMMA.16816.F32 R24, R176.reuse, R194, R24 ;  /* 0x000000c2b018723c */ /* 0x040fe20000001818 */
[----:B------:R-:W5:Y:S07]  /*15ff0*/  LDSM.16.M88.4 R192, [R145+0x2800] ;  /* 0x0028000091c0783b */ /* 0x000f6e0000000200 */
[C---:B---3--:R-:W-:Y:S08]  /*16000*/  HMMA.16816.F32 R28, R176.reuse, R184, R28 ;  /* 0x000000b8b01c723c */ /* 0x048ff0000000181c */
[----:B------:R-:W-:Y:S01]  /*16010*/  HMMA.16816.F32 R32, R176, R186, R32 ;  /* 0x000000bab020723c */ /* 0x000fe20000001820 */
[----:B------:R-:W-:Y:S06]  /*16020*/  LDSM.16.M88.4 R176, [R201+0x4000] ;  /* 0x00400000c9b0783b */ /* 0x000fec0000000200 */
[----:B------:R-:W3:Y:S01]  /*16030*/  LDSM.16.M88.4 R184, [R10+0x1800] ;  /* 0x001800000ab8783b */ /* 0x000ee20000000200 */
[C---:B--2---:R-:W-:Y:S08]  /*16040*/  HMMA.16816.F32 R12, R172.reuse, R188, R12 ;  /* 0x000000bcac0c723c */ /* 0x044ff0000000180c */
[C---:B------:R-:W-:Y:S01]  /*16050*/  HMMA.16816.F32 R16, R172.reuse, R190, R16 ;  /* 0x000000beac10723c */ /* 0x040fe20000001810 */
[----:B------:R-:W2:Y:S07]  /*16060*/  LDSM.16.M88.4 R188, [R10+0x2000] ;  /* 0x002000000abc783b */ /* 0x000eae0000000200 */
[C---:B-1----:R-:W-:Y:S08]  /*16070*/  HMMA.16816.F32 R20, R172.reuse, R180, R20 ;  /* 0x000000b4ac14723c */ /* 0x042ff00000001814 */
[C---:B------:R-:W-:Y:S01]  /*16080*/  HMMA.16816.F32 R24, R172.reuse, R182, R24 ;  /* 0x000000b6ac18723c */ /* 0x040fe20000001818 */
[----:B------:R-:W1:Y:S07]  /*16090*/  LDSM.16.M88.4 R180, [R10+0x2800] ;  /* 0x002800000ab4783b */ /* 0x000e6e0000000200 */
[C---:B-----5:R-:W-:Y:S08]  /*160a0*/  HMMA.16816.F32 R28, R172.reuse, R192, R28 ;  /* 0x000000c0ac1c723c */ /* 0x060ff0000000181c */
[----:B------:R-:W-:Y:S01]  /*160b0*/  HMMA.16816.F32 R32, R172, R194, R32 ;  /* 0x000000c2ac20723c */ /* 0x000fe20000001820 */
[----:B------:R-:W-:Y:S06]  /*160c0*/  LDSM.16.M88.4 R172, [R199+0x8000] ;  /* 0x00800000c7ac783b */ /* 0x000fec0000000200 */
[----:B------:R-:W-:Y:S01]  /*160d0*/  LDSM.16.M88.4 R192, [R146+0x3800] ;  /* 0x0038000092c0783b */ /* 0x000fe20000000200 */
[C---:B---3--:R-:W-:Y:S08]  /*160e0*/  HMMA.16816.F32 R12, R176.reuse, R184, R12 ;  /* 0x000000b8b00c723c */ /* 0x048ff0000000180c */
[C---:B------:R-:W-:Y:S01]  /*160f0*/  HMMA.16816.F32 R16, R176.reuse, R186, R16 ;  /* 0x000000bab010723c */ /* 0x040fe20000001810 */
[----:B------:R-:W3:Y:S07]  /*16100*/  LDSM.16.M88.4 R184, [R146+0x3000] ;  /* 0x0030000092b8783b */ /* 0x000eee0000000200 */
[C---:B--2---:R-:W-:Y:S08]  /*16110*/  HMMA.16816.F32 R20, R176.reuse, R188, R20 ;  /* 0x000000bcb014723c */ /* 0x044ff00000001814 */
[C---:B------:R-:W-:Y:S01]  /*16120*/  HMMA.16816.F32 R24, R176.reuse, R190, R24 ;  /* 0x000000beb018723c */ /* 0x040fe20000001818 */
[----:B------:R-:W2:Y:S07]  /*16130*/  LDSM.16.M88.4 R188, [R146+0x4000] ;  /* 0x0040000092bc783b */ /* 0x000eae0000000200 */
[C---:B-1----:R-:W-:Y:S08]  /*16140*/  HMMA.16816.F32 R28, R176.reuse, R180, R28 ;  /* 0x000000b4b01c723c */ /* 0x042ff0000000181c */
[----:B------:R-:W-:Y:S01]  /*16150*/  HMMA.16816.F32 R32, R176, R182, R32 ;  /* 0x000000b6b020723c */ /* 0x000fe20000001820 */
[----:B------:R-:W-:Y:S06]  /*16160*/  LDSM.16.M88.4 R176, [R200+0x8000] ;  /* 0x00800000c8b0783b */ /* 0x000fec0000000200 */
[----:B------:R-:W1:Y:S01]  /*16170*/  LDSM.16.M88.4 R180, [R209] ;  /* 0x00000000d1b4783b */ /* 0x000e620000000200 */
[C---:B---3--:R-:W-:Y:S08]  /*16180*/  HMMA.16816.F32 R12, R172.reuse, R184, R12 ;  /* 0x000000b8ac0c723c */ /* 0x048ff0000000180c */
[C---:B------:R-:W-:Y:S01]  /*16190*/  HMMA.16816.F32 R16, R172.reuse, R186, R16 ;  /* 0x000000baac10723c */ /* 0x040fe20000001810 */
[----:B------:R-:W3:Y:S07]  /*161a0*/  LDSM.16.M88.4 R184, [R207] ;  /* 0x00000000cfb8783b */ /* 0x000eee0000000200 */
[C---:B------:R-:W-:Y:S08]  /*161b0*/  HMMA.16816.F32 R20, R172.reuse, R192, R20 ;  /* 0x000000c0ac14723c */ /* 0x040ff00000001814 */
[C---:B------:R-:W-:Y:S01]  /*161c0*/  HMMA.16816.F32 R24, R172.reuse, R194, R24 ;  /* 0x000000c2ac18723c */ /* 0x040fe20000001818 */
[----:B------:R-:W5:Y:S07]  /*161d0*/  LDSM.16.M88.4 R192, [R208] ;  /* 0x00000000d0c0783b */ /* 0x000f6e0000000200 */
[C---:B--2---:R-:W-:Y:S08]  /*161e0*/  HMMA.16816.F32 R28, R172.reuse, R188, R28 ;  /* 0x000000bcac1c723c */ /* 0x044ff0000000181c */
[----:B------:R-:W-:Y:S01]  /*161f0*/  HMMA.16816.F32 R32, R172, R190, R32 ;  /* 0x000000beac20723c */ /* 0x000fe20000001820 */
[----:B------:R-:W-:Y:S06]  /*16200*/  LDSM.16.M88.4 R172, [R202+0x8000] ;  /* 0x00800000caac783b */ /* 0x000fec0000000200 */
[----:B------:R-:W-:Y:S01]  /*16210*/  LDSM.16.M88.4 R188, [R145+0x3800] ;  /* 0x0038000091bc783b */ /* 0x000fe20000000200 */
[C---:B-1----:R-:W-:Y:S08]  /*16220*/  HMMA.16816.F32 R12, R176.reuse, R180, R12 ;  /* 0x000000b4b00c723c */ /* 0x042ff0000000180c */
[C---:B------:R-:W-:Y:S01]  /*16230*/  HMMA.16816.F32 R16, R176.reuse, R182, R16 ;  /* 0x000000b6b010723c */ /* 0x040fe20000001810 */
[----:B------:R-:W1:Y:S07]  /*16240*/  LDSM.16.M88.4 R180, [R145+0x3000] ;  /* 0x0030000091b4783b */ /* 0x000e6e0000000200 */
[C---:B---3--:R-:W-:Y:S08]  /*16250*/  HMMA.16816.F32 R20, R176.reuse, R184, R20 ;  /* 0x000000b8b014723c */ /* 0x048ff00000001814 */
[C---:B------:R-:W-:Y:S01]  /*16260*/  HMMA.16816.F32 R24, R176.reuse, R186, R24 ;  /* 0x000000bab018723c */ /* 0x040fe20000001818 */
[----:B------:R-:W2:Y:S07]  /*16270*/  LDSM.16.M88.4 R184, [R145+0x4000] ;  /* 0x0040000091b8783b */ /* 0x000eae0000000200 */
[C---:B-----5:R-:W-:Y:S08]  /*16280*/  HMMA.16816.F32 R28, R176.reuse, R192, R28 ;  /* 0x000000c0b01c723c */ /* 0x060ff0000000181c */
[----:B------:R-:W-:Y:S01]  /*16290*/  HMMA.16816.F32 R32, R176, R194, R32 ;  /* 0x000000c2b020723c */ /* 0x000fe20000001820 */
[----:B------:R-:W-:Y:S06]  /*162a0*/  LDSM.16.M88.4 R176, [R201+0x8000] ;  /* 0x00800000c9b0783b */ /* 0x000fec0000000200 */
[----:B------:R-:W-:Y:S01]  /*162b0*/  LDSM.16.M88.4 R192, [R10+0x3800] ;  /* 0x003800000ac0783b */ /* 0x000fe20000000200 */
[C---:B-1----:R-:W-:Y:S08]  /*162c0*/  HMMA.16816.F32 R12, R172.reuse, R180, R12 ;  /* 0x000000b4ac0c723c */ /* 0x042ff0000000180c */
[C---:B------:R-:W-:Y:S01]  /*162d0*/  HMMA.16816.F32 R16, R172.reuse, R182, R16 ;  /* 0x000000b6ac10723c */ /* 0x040fe20000001810 */
[----:B------:R-:W1:Y:S07]  /*162e0*/  LDSM.16.M88.4 R180, [R10+0x3000] ;  /* 0x003000000ab4783b */ /* 0x000e6e0000000200 */
[C---:B------:R-:W-:Y:S08]  /*162f0*/  HMMA.16816.F32 R20, R172.reuse, R188, R20 ;  /* 0x000000bcac14723c */ /* 0x040ff00000001814 */
[C---:B------:R-:W-:Y:S01]  /*16300*/  HMMA.16816.F32 R24, R172.reuse, R190, R24 ;  /* 0x000000beac18723c */ /* 0x040fe20000001818 */
[----:B------:R-:W3:Y:S07]  /*16310*/  LDSM.16.M88.4 R188, [R10+0x4000] ;  /* 0x004000000abc783b */ /* 0x000eee0000000200 */
[C---:B--2---:R-:W-:Y:S08]  /*16320*/  HMMA.16816.F32 R28, R172.reuse, R184, R28 ;  /* 0x000000b8ac1c723c */ /* 0x044ff0000000181c */
        /* <DEDUP_REMOVED lines=26> */
[C---:B---3--:R-:W-:Y:S08]  /*164d0*/  HMMA.16816.F32 R20, R176.reuse, R184, R20 ;  /* 0x000000b8b014723c */ /* 0x048ff00000001814 */
[C---:B------:R-:W-:Y:S01]  /*164e0*/  HMMA.16816.F32 R24, R176.reuse, R186, R24 ;  /* 0x000000bab018723c */ /* 0x040fe20000001818 */
[----:B------:R-:W-:Y:S07]  /*164f0*/  LDSM.16.M88.4 R184, [R201+0xc000] ;  /* 0x00c00000c9b8783b */ /* 0x000fee0000000200 */
[C---:B------:R-:W-:Y:S08]  /*16500*/  HMMA.16816.F32 R28, R176.reuse, R188, R28 ;  /* 0x000000bcb01c723c */ /* 0x040ff0000000181c */
[----:B------:R-:W-:Y:S01]  /*16510*/  HMMA.16816.F32 R32, R176, R190, R32 ;  /* 0x000000beb020723c */ /* 0x000fe20000001820 */
[----:B------:R-:W3:Y:S06]  /*16520*/  LDSM.16.M88.4 R176, [R145+0x5800] ;  /* 0x0058000091b0783b */ /* 0x000eec0000000200 */
[----:B------:R-:W5:Y:S01]  /*16530*/  LDSM.16.M88.4 R188, [R10+0x4800] ;  /* 0x004800000abc783b */ /* 0x000f620000000200 */
[C---:B--2---:R-:W-:Y:S08]  /*16540*/  HMMA.16816.F32 R12, R172.reuse, R192, R12 ;  /* 0x000000c0ac0c723c */ /* 0x044ff0000000180c */
[C---:B------:R-:W-:Y:S08]  /*16550*/  HMMA.16816.F32 R16, R172.reuse, R194, R16 ;  /* 0x000000c2ac10723c */ /* 0x040ff00000001810 */
[C---:B-1----:R-:W-:Y:S08]  /*16560*/  HMMA.16816.F32 R20, R172.reuse, R180, R20 ;  /* 0x000000b4ac14723c */ /* 0x042ff00000001814 */
[C---:B------:R-:W-:Y:S08]  /*16570*/  HMMA.16816.F32 R24, R172.reuse, R182, R24 ;  /* 0x000000b6ac18723c */ /* 0x040ff00000001818 */
[C---:B---3--:R-:W-:Y:S08]  /*16580*/  HMMA.16816.F32 R28, R172.reuse, R176, R28 ;  /* 0x000000b0ac1c723c */ /* 0x048ff0000000181c */
[----:B------:R-:W-:Y:S01]  /*16590*/  HMMA.16816.F32 R32, R172, R178, R32 ;  /* 0x000000b2ac20723c */ /* 0x000fe20000001820 */
[----:B------:R-:W1:Y:S07]  /*165a0*/  LDSM.16.M88.4 R172, [R10+0x5000] ;  /* 0x005000000aac783b */ /* 0x000e6e0000000200 */
[C---:B-----5:R-:W-:Y:S08]  /*165b0*/  HMMA.16816.F32 R12, R184.reuse, R188, R12 ;  /* 0x000000bcb80c723c */ /* 0x060ff0000000180c */
        /* <DEDUP_REMOVED lines=22> */
[----:B------:R-:W-:Y:S09]  /*16720*/  FMUL.FTZ R27, R27, c[0x0][0x320] ;  /* 0x0000c8001b1b7a20 */ /* 0x000ff20000410000 */
[----:B------:R-:W1:Y:S01]  /*16730*/  MUFU.TANH R173, R17 ;  /* 0x0000001100ad7308 */ /* 0x000e620000002400 */
[----:B-----5:R-:W5:Y:S01]  /*16740*/  LDSM.16.M88.4 R12, [R10+0x5800] ;  /* 0x005800000a0c783b */ /* 0x020f620000000200 */
[----:B------:R-:W-:Y:S08]  /*16750*/  DEPBAR.LE SB0, 0x0 ;  /* 0x000080000000791a */ /* 0x000ff00000000000 */
[----:B------:R-:W1:Y:S01]  /*16760*/  MUFU.TANH R183, R18 ;  /* 0x0000001200b77308 */ /* 0x000e620000002400 */
[----:B------:R-:W-:Y:S09]  /*16770*/  BAR.SYNC.DEFER_BLOCKING 0x0 ;  /* 0x0000000000007b1d */ /* 0x000ff20000010000 */
[----:B------:R1:W1:Y:S10]  /*16780*/  MUFU.TANH R182, R19 ;  /* 0x0000001300b67308 */ /* 0x0002740000002400 */
[----:B------:R2:W2:Y:S10]  /*16790*/  MUFU.TANH R172, R20 ;  /* 0x0000001400ac7308 */ /* 0x0004b40000002400 */
[----:B------:R3:W3:Y:S01]  /*167a0*/  MUFU.TANH R179, R26 ;  /* 0x0000001a00b37308 */ /* 0x0006e20000002400 */
[C---:B-----5:R-:W-:Y:S05]  /*167b0*/  HMMA.16816.F32 R28, R184.reuse, R12, R28 ;  /* 0x0000000cb81c723c */ /* 0x060fea000000181c */
[----:B-1----:R-:W-:Y:S04]  /*167c0*/  FMUL.FTZ R19, R25, c[0x0][0x320] ;  /* 0x0000c80019137a20 */ /* 0x002fe80000410000 */
[----:B------:R1:W1:Y:S01]  /*167d0*/  MUFU.TANH R174, R27 ;  /* 0x0000001b00ae7308 */ /* 0x0002620000002400 */
[----:B------:R-:W-:Y:S03]  /*167e0*/  HMMA.16816.F32 R32, R184, R14, R32 ;  /* 0x0000000eb820723c */ /* 0x000fe60000001820 */
[----:B--2---:R-:W-:Y:S06]  /*167f0*/  FMUL.FTZ R20, R24, c[0x0][0x320] ;  /* 0x0000c80018147a20 */ /* 0x004fec0000410000 */
[----:B------:R-:W2:Y:S05]  /*16800*/  MUFU.TANH R21, R21 ;  /* 0x0000001500157308 */ /* 0x000eaa0000002400 */
[----:B------:R-:W-:Y:S05]  /*16810*/  FMUL.FTZ R18, R28, c[0x0][0x320] ;  /* 0x0000c8001c127a20 */ /* 0x000fea0000410000 */
[----:B------:R4:W2:Y:S01]  /*16820*/  MUFU.TANH R181, R22 ;  /* 0x0000001600b57308 */ /* 0x0008a20000002400 */
[----:B------:R-:W-:Y:S02]  /*16830*/  FMUL.FTZ R17, R29, c[0x0][0x320] ;  /* 0x0000c8001d117a20 */ /* 0x000fe40000410000 */
[----:B------:R-:W-:Y:S02]  /*16840*/  FMUL.FTZ R29, R30, c[0x0][0x320] ;  /* 0x0000c8001e1d7a20 */ /* 0x000fe40000410000 */
[----:B------:R-:W-:Y:S02]  /*16850*/  FMUL.FTZ R28, R31, c[0x0][0x320] ;  /* 0x0000c8001f1c7a20 */ /* 0x000fe40000410000 */
[----:B------:R-:W-:Y:S02]  /*16860*/  FMUL.FTZ R16, R32, c[0x0][0x320] ;  /* 0x0000c80020107a20 */ /* 0x000fe40000410000 */
[----:B---3--:R-:W-:Y:S01]  /*16870*/  FMUL.FTZ R26, R33, c[0x0][0x320] ;  /* 0x0000c800211a7a20 */ /* 0x008fe20000410000 */
[----:B------:R4:W3:Y:S01]  /*16880*/  MUFU.TANH R180, R23 ;  /* 0x0000001700b47308 */ /* 0x0008e20000002400 */
[----:B-1----:R-:W-:Y:S02]  /*16890*/  FMUL.FTZ R27, R34, c[0x0][0x320] ;  /* 0x0000c800221b7a20 */ /* 0x002fe40000410000 */
[----:B------:R-:W-:Y:S07]  /*168a0*/  FMUL.FTZ R30, R35, c[0x0][0x320] ;  /* 0x0000c800231e7a20 */ /* 0x000fee0000410000 */
        /* <DEDUP_REMOVED lines=14> */
[C---:B------:R-:W-:Y:S01]  /*16990*/  IMAD.WIDE.U32 R8, R0.reuse, c[0x0][0x1e0], RZ ;  /* 0x0000780000087a25 */ /* 0x040fe200078e00ff */
        /* <DEDUP_REMOVED lines=27> */
[--C-:B------:R-:W-:Y:S02]  /*16b50*/  @P1 IADD3.X R7, R0, RZ, R222.reuse, P3, P2 ;  /* 0x000000ff00071210 */ /* 0x100fe40001fe44de */
        /* <DEDUP_REMOVED lines=28> */
.L_x_1947:
[----:B--234-:R-:W-:Y:S05]  /*16d20*/  BSYNC B0 ;  /* 0x0000000000007941 */ /* 0x01cfea0003800000 */
.L_x_1946:
[----:B------:R-:W-:Y:S01]  /*16d30*/  ISETP.GE.AND P1, PT, R244, 0x1, PT ;  /* 0x00000001f400780c */ /* 0x000fe20003f26270 */
[----:B------:R-:W-:Y:S01]  /*16d40*/  IMAD.MOV.U32 R0, RZ, RZ, c[0x0][0x2c4] ;  /* 0x0000b100ff007624 */ /* 0x000fe200078e00ff */
[----:B------:R-:W2:Y:S01]  /*16d50*/  LDL R9, [R1+0x4] ;  /* 0x0000040001097983 */ /* 0x000ea20000100800 */
[----:B------:R-:W-:Y:S03]  /*16d60*/  IMAD R3, R221, -0x30, RZ ;  /* 0xffffffd0dd037824 */ /* 0x000fe600078e02ff */
[----:B------:R-:W-:Y:S01]  /*16d70*/  ISETP.NE.AND P0, PT, R0, 0x1, PT ;  /* 0x000000010000780c */ /* 0x000fe20003f05270 */
[----:B------:R-:W0:Y:S01]  /*16d80*/  LDGDEPBAR ;  /* 0x00000000000079af */ /* 0x000e220000000000 */
[----:B------:R-:W-:Y:S02]  /*16d90*/  IMAD.IADD R15, R3, 0x1, -R236 ;  /* 0x00000001030f7824 */ /* 0x000fe400078e0aec */
[----:B--2---:R-:W-:Y:S05]  /*16da0*/  IMAD R9, R9, 0x80, R240 ;  /* 0x0000008009097824 */ /* 0x004fea00078e02f0 */
[----:B------:R-:W-:Y:S05]  /*16db0*/  IADD3 R9, R237, R9, R238 ;  /* 0x00000009ed097210 */ /* 0x000fea0007ffe0ee */
[----:B------:R-:W-:Y:S05]  /*16dc0*/  @P0 IMAD.HI.U32 R0, R9, c[0x0][0x2c8], RZ ;  /* 0x0000b20009000a27 */ /* 0x000fea00078e00ff */
[----:B------:R-:W-:Y:S02]  /*16dd0*/  @P0 SHF.R.U32.HI R9, RZ, c[0x0][0x2cc], R0 ;  /* 0x0000b300ff090a19 */ /* 0x000fe40000011600 */
[----:B------:R-:W-:Y:S03]  /*16de0*/  IADD3 R0, -R236, 0x1, R3 ;  /* 0x00000001ec007810 */ /* 0x000fe60007ffe103 */
[----:B------:R-:W2:Y:S01]  /*16df0*/  SHFL.IDX PT, R8, R9, RZ, 0x1c1f ;  /* 0x001c1fff09087589 */ /* 0x000ea200000e0000 */
        /* <DEDUP_REMOVED lines=19> */
.L_x_1950:
[----:B------:R-:W-:Y:S04]  /*16f30*/  MOV R14, c[0x0][0x32c] ;  /* 0x0000cb00000e7a02 */ /* 0x000fe80000000f00 */
[----:B------:R-:W-:Y:S11]  /*16f40*/  ISETP.NE.AND P0, PT, R14, 0x1, PT ;  /* 0x000000010e00780c */ /* 0x000ff60003f05270 */
[----:B------:R-:W-:Y:S02]  /*16f50*/  @!UPT UIADD3 URZ, URZ, URZ, URZ ;  /* 0x0000003f3f3ff290 */ /* 0x000fe4000fffe03f */
[----:B------:R-:W-:Y:S05]  /*16f60*/  @P0 IMAD.HI.U32 R14, R8, c[0x0][0x330], RZ ;  /* 0x0000cc00080e0a27 */ /* 0x000fea00078e00ff */
[----:B------:R-:W-:Y:S02]  /*16f70*/  @P0 SHF.R.U32.HI R8, RZ, c[0x0][0x334], R14 ;  /* 0x0000cd00ff080a19 */ /* 0x000fe4000001160e */
.L_x_1951:
[----:B------:R-:W-:Y:S05]  /*16f80*/  BSYNC B0 ;  /* 0x0000000000007941 */ /* 0x000fea0003800000 */
.L_x_1949:
[----:B------:R-:W-:Y:S05]  /*16f90*/  IMAD R8, R8, c[0x0][0x32c], R15 ;  /* 0x0000cb0008087a24 */ /* 0x000fea00078e020f */
[----:B------:R-:W-:Y:S02]  /*16fa0*/  IMNMX R0, R0, R8, !PT ;  /* 0x0000000800007217 */ /* 0x000fe40007800200 */
[----:B------:R-:W-:Y:S04]  /*16fb0*/  IADD3 R8, R8, c[0x0][0x32c], RZ ;  /* 0x0000cb0008087a10 */ /* 0x000fe80007ffe0ff */
[----:B------:R-:W-:Y:S02]  /*16fc0*/  IMNMX R7, R7, R8, PT ;  /* 0x0000000807077217 */ /* 0x000fe40003800200 */
.L_x_1948:
[C---:B------:R-:W-:Y:S02]  /*16fd0*/  ISETP.GE.AND P0, PT, R3.reuse, 0x2, PT ;  /* 0x000000020300780c */ /* 0x040fe40003f06270 */
[----:B------:R-:W-:Y:S02]  /*16fe0*/  ISETP.GE.AND P1, PT, R3, 0x9, PT ;  /* 0x000000090300780c */ /* 0x000fe40003f26270 */
        /* <DEDUP_REMOVED lines=16> */
[C---:B------:R-:W-:Y:S02]  /*170f0*/  ISETP.GT.AND P0, PT, R0.reuse, 0x9, !P1 ;  /* 0x000000090000780c */ /* 0x040fe40004f04270 */
[----:B------:R-:W-:Y:S02]  /*17100*/  ISETP.GE.AND P2, PT, R3, 0x29, PT ;  /* 0x000000290300780c */ /* 0x000fe40003f46270 */
        /* <DEDUP_REMOVED lines=9> */
[----:B------:R-:W-:Y:S02]  /*171a0*/  FSEL R22, R172, -INF , !P0 ;  /* 0xff800000ac167808 */ /* 0x000fe40004000000 */
        /* <DEDUP_REMOVED lines=8> */
[----:B-1----:R-:W-:Y:S02]  /*17230*/  FSEL R20, R20, -INF , !P0 ;  /* 0xff80000014147808 */ /* 0x002fe40004000000 */
        /* <DEDUP_REMOVED lines=40> */
.L_x_1954:
[----:B------:R-:W-:Y:S04]  /*174c0*/  MOV R9, c[0x0][0x32c] ;  /* 0x0000cb0000097a02 */ /* 0x000fe80000000f00 */
[----:B------:R-:W-:Y:S11]  /*174d0*/  ISETP.NE.AND P0, PT, R9, 0x1, PT ;  /* 0x000000010900780c */ /* 0x000ff60003f05270 */
[----:B------:R-:W-:Y:S02]  /*174e0*/  @!UPT UIADD3 URZ, URZ, URZ, URZ ;  /* 0x0000003f3f3ff290 */ /* 0x000fe4000fffe03f */
[----:B------:R-:W-:Y:S05]  /*174f0*/  @P0 IMAD.HI.U32 R9, R0, c[0x0][0x330], RZ ;  /* 0x0000cc0000090a27 */ /* 0x000fea00078e00ff */
[----:B------:R-:W-:Y:S02]  /*17500*/  @P0 SHF.R.U32.HI R0, RZ, c[0x0][0x334], R9 ;  /* 0x0000cd00ff000a19 */ /* 0x000fe40000011609 */
.L_x_1955:
[----:B------:R-:W-:Y:S05]  /*17510*/  BSYNC B0 ;  /* 0x0000000000007941 */ /* 0x000fea0003800000 */
.L_x_1953:
[----:B------:R-:W-:Y:S05]  /*17520*/  IMAD R0, R0, c[0x0][0x32c], R15 ;  /* 0x0000cb0000007a24 */ /* 0x000fea00078e020f */
[----:B------:R-:W-:Y:S02]  /*17530*/  IMNMX R3, R3, R0, !PT ;  /* 0x0000000003037217 */ /* 0x000fe40007800200 */
[----:B------:R-:W-:Y:S04]  /*17540*/  IADD3 R0, R0, c[0x0][0x32c], RZ ;  /* 0x0000cb0000007a10 */ /* 0x000fe80007ffe0ff */
[----:B------:R-:W-:Y:S02]  /*17550*/  IMNMX R7, R7, R0, PT ;  /* 0x0000000007077217 */ /* 0x000fe40003800200 */
.L_x_1952:
        /* <DEDUP_REMOVED lines=22> */
[----:B------:R-:W-:Y:S01]  /*176c0*/  ISETP.GT.AND P0, PT, R3, RZ, !P1 ;  /* 0x000000ff0300720c */ /* 0x000fe20004f04270 */
[----:B------:R-:W1:Y:S01]  /*176d0*/  MUFU.EX2 R0, R0 ;  /* 0x0000000000007308 */ /* 0x000e620000000800 */
[----:B------:R-:W-:Y:S01]  /*176e0*/  LOP3.LUT P1, RZ, R215, 0x8, RZ, 0xc0, !PT ;  /* 0x00000008d7ff7812 */ /* 0x000fe2000782c0ff */
[--C-:B------:R-:W-:Y:S01]  /*176f0*/  FFMA.FTZ R13, R8, c[0x0][0x2d0], -R2.reuse ;  /* 0x0000b400080d7a23 */ /* 0x100fe20000010802 */
[----:B------:R-:W-:Y:S01]  /*17700*/  ISETP.LT.OR P0, PT, R7, 0x1, P0 ;  /* 0x000000010700780c */ /* 0x000fe20000701670 */
[--C-:B------:R-:W-:Y:S02]  /*17710*/  FFMA.FTZ R190, R14, c[0x0][0x2d0], -R2.reuse ;  /* 0x0000b4000ebe7a23 */ /* 0x100fe40000010802 */
[--C-:B------:R-:W-:Y:S01]  /*17720*/  FFMA.FTZ R25, R25, c[0x0][0x2d0], -R2.reuse ;  /* 0x0000b40019197a23 */ /* 0x100fe20000010802 */
[----:B------:R-:W-:Y:S01]  /*17730*/  FSEL R8, R189, -INF , !P0 ;  /* 0xff800000bd087808 */ /* 0x000fe20004000000 */
[--C-:B------:R-:W-:Y:S01]  /*17740*/  FFMA.FTZ R186, R21, c[0x0][0x2d0], -R2.reuse ;  /* 0x0000b40015ba7a23 */ /* 0x100fe20000010802 */
[----:B------:R-:W-:Y:S01]  /*17750*/  LOP3.LUT P0, RZ, R215, 0x10, RZ, 0xc0, !PT ;  /* 0x00000010d7ff7812 */ /* 0x000fe2000780c0ff */
[----:B------:R-:W2:Y:S01]  /*17760*/  MUFU.EX2 R172, R13 ;  /* 0x0000000d00ac7308 */ /* 0x000ea20000000800 */
[--C-:B------:R-:W-:Y:S02]  /*17770*/  FFMA.FTZ R184, R19, c[0x0][0x2d0], -R2.reuse ;  /* 0x0000b40013b87a23 */ /* 0x100fe40000010802 */
[----:B------:R-:W-:Y:S01]  /*17780*/  ISETP.GT.AND P0, PT, R3, 0x1, !P0 ;  /* 0x000000010300780c */ /* 0x000fe20004704270 */
[--C-:B------:R-:W-:Y:S02]  /*17790*/  FFMA.FTZ R193, R18, c[0x0][0x2d0], -R2.reuse ;  /* 0x0000b40012c17a23 */ /* 0x100fe40000010802 */
[--C-:B------:R-:W-:Y:S01]  /*177a0*/  FFMA.FTZ R192, R17, c[0x0][0x2d0], -R2.reuse ;  /* 0x0000b40011c07a23 */ /* 0x100fe20000010802 */
[----:B------:R-:W-:Y:S01]  /*177b0*/  ISETP.LT.OR P0, PT, R7, 0x2, P0 ;  /* 0x000000020700780c */ /* 0x000fe20000701670 */
[--C-:B------:R-:W-:Y:S02]  /*177c0*/  FFMA.FTZ R191, R16, c[0x0][0x2d0], -R2.reuse ;  /* 0x0000b40010bf7a23 */ /* 0x100fe40000010802 */
[----:B------:R-:W3:Y:S01]  /*177d0*/  MUFU.EX2 R25, R25 ;  /* 0x0000001900197308 */ /* 0x000ee20000000800 */
[----:B------:R-:W-:Y:S01]  /*177e0*/  FSEL R12, R188, -INF , !P0 ;  /* 0xff800000bc0c7808 */ /* 0x000fe20004000000 */
[--C-:B------:R-:W-:Y:S01]  /*177f0*/  FFMA.FTZ R187, R22, c[0x0][0x2d0], -R2.reuse ;  /* 0x0000b40016bb7a23 */ /* 0x100fe20000010802 */
[----:B------:R-:W-:Y:S01]  /*17800*/  ISETP.GT.AND P0, PT, R3, 0x8, !P1 ;  /* 0x000000080300780c */ /* 0x000fe20004f04270 */
[--C-:B------:R-:W-:Y:S01]  /*17810*/  FFMA.FTZ R185, R20, c[0x0][0x2d0], -R2.reuse ;  /* 0x0000b40014b97a23 */ /* 0x100fe20000010802 */
[----:B------:R-:W-:Y:S01]  /*17820*/  LOP3.LUT P1, RZ, R215, 0x20, RZ, 0xc0, !PT ;  /* 0x00000020d7ff7812 */ /* 0x000fe2000782c0ff */
[--C-:B------:R-:W-:Y:S01]  /*17830*/  FFMA.FTZ R24, R24, c[0x0][0x2d0], -R2.reuse ;  /* 0x0000b40018187a23 */ /* 0x100fe20000010802 */
[----:B------:R-:W-:Y:S01]  /*17840*/  ISETP.LT.OR P0, PT, R7, 0x9, P0 ;  /* 0x000000090700780c */ /* 0x000fe20000701670 */
[----:B------:R-:W-:Y:S02]  /*17850*/  FFMA.FTZ R23, R23, c[0x0][0x2d0], -R2 ;  /* 0x0000b40017177a23 */ /* 0x000fe40000010802 */
[C---:B-1----:R-:W-:Y:S01]  /*17860*/  FMUL.FTZ R16, R0.reuse, R164 ;  /* 0x000000a400107220 */ /* 0x042fe20000410000 */
[----:B------:R-:W-:Y:S01]  /*17870*/  FSEL R14, R183, -INF , !P0 ;  /* 0xff800000b70e7808 */ /* 0x000fe20004000000 */
[----:B------:R-:W-:Y:S01]  /*17880*/  MUFU.EX2 R24, R24 ;  /* 0x0000001800187308 */ /* 0x000fe20000000800 */
[----:B------:R-:W-:Y:S01]  /*17890*/  LOP3.LUT P0, RZ, R215, 0x4, RZ, 0xc0, !PT ;  /* 0x00000004d7ff7812 */ /* 0x000fe2000780c0ff */
[C---:B--2---:R-:W-:Y:S02]  /*178a0*/  FFMA.FTZ R2, R0.reuse, R229, R172 ;  /* 0x000000e500027223 */ /* 0x044fe400000100ac */
[C---:B------:R-:W-:Y:S01]  /*178b0*/  FMUL.FTZ R17, R0.reuse, R165 ;  /* 0x000000a500117220 */ /* 0x040fe20000410000 */
[----:B------:R-:W-:Y:S01]  /*178c0*/  ISETP.GT.AND P0, PT, R3, 0x9, !P0 ;  /* 0x000000090300780c */ /* 0x000fe20004704270 */
[C---:B------:R-:W-:Y:S02]  /*178d0*/  FMUL.FTZ R32, R0.reuse, R148 ;  /* 0x0000009400207220 */ /* 0x040fe40000410000 */
[C---:B------:R-:W-:Y:S01]  /*178e0*/  FMUL.FTZ R33, R0.reuse, R149 ;  /* 0x0000009500217220 */ /* 0x040fe20000410000 */
[----:B------:R-:W-:Y:S01]  /*178f0*/  ISETP.LT.OR P0, PT, R7, 0xa, P0 ;  /* 0x0000000a0700780c */ /* 0x000fe20000701670 */
[----:B------:R-:W1:Y:S01]  /*17900*/  MUFU.EX2 R23, R23 ;  /* 0x0000001700177308 */ /* 0x000e620000000800 */
[----:B------:R-:W-:Y:S01]  /*17910*/  FMUL.FTZ R20, R0, R160 ;  /* 0x000000a000147220 */ /* 0x000fe20000410000 */
[C---:B---3--:R-:W-:Y:S01]  /*17920*/  F2FP.PACK_AB R172, R25.reuse, R172 ;  /* 0x000000ac19ac723e */ /* 0x048fe200000000ff */
[----:B------:R-:W-:Y:S01]  /*17930*/  FADD.FTZ R13, R25, R2 ;  /* 0x00000002190d7221 */ /* 0x000fe20000010000 */
[----:B------:R-:W-:Y:S01]  /*17940*/  FSEL R175, R182, -INF , !P0 ;  /* 0xff800000b6af7808 */ /* 0x000fe20004000000 */
[C---:B------:R-:W-:Y:S01]  /*17950*/  FMUL.FTZ R21, R0.reuse, R161 ;  /* 0x000000a100157220 */ /* 0x040fe20000410000 */
[----:B------:R-:W-:Y:S01]  /*17960*/  LOP3.LUT P0, RZ, R215, 0x2, RZ, 0xc0, !PT ;  /* 0x00000002d7ff7812 */ /* 0x000fe2000780c0ff */
[----:B------:R-:W-:Y:S01]  /*17970*/  FMUL.FTZ R25, R0, R157 ;  /* 0x0000009d00197220 */ /* 0x000fe20000410000 */
[----:B------:R-:W-:Y:S01]  /*17980*/  FMNMX.FTZ R2, R8, R4, !PT ;  /* 0x0000000408027209 */ /* 0x000fe20007810000 */
[C---:B------:R-:W-:Y:S01]  /*17990*/  FMUL.FTZ R36, R0.reuse, R36 ;  /* 0x0000002400247220 */ /* 0x040fe20000410000 */
[----:B------:R-:W-:Y:S01]  /*179a0*/  ISETP.GT.AND P0, PT, R3, 0x10, !P0 ;  /* 0x000000100300780c */ /* 0x000fe20004704270 */
[----:B------:R-:W-:Y:S01]  /*179b0*/  FMUL.FTZ R37, R0, R37 ;  /* 0x0000002500257220 */ /* 0x000fe20000410000 */
[----:B------:R-:W-:Y:S01]  /*179c0*/  FMNMX.FTZ R2, R12, R2, !PT ;  /* 0x000000020c027209 */ /* 0x000fe20007810000 */
[C---:B------:R-:W-:Y:S01]  /*179d0*/  FMUL.FTZ R40, R0.reuse, R40 ;  /* 0x0000002800287220 */ /* 0x040fe20000410000 */
[----:B------:R-:W-:Y:S01]  /*179e0*/  ISETP.LT.OR P0, PT, R7, 0x11, P0 ;  /* 0x000000110700780c */ /* 0x000fe20000701670 */
[----:B------:R-:W-:Y:S01]  /*179f0*/  FMUL.FTZ R41, R0, R41 ;  /* 0x0000002900297220 */ /* 0x000fe20000410000 */
[----:B------:R-:W-:Y:S01]  /*17a00*/  FMNMX.FTZ R2, R14, R2, !PT ;  /* 0x000000020e027209 */ /* 0x000fe20007810000 */
[C---:B------:R-:W-:Y:S01]  /*17a10*/  FMUL.FTZ R44, R0.reuse, R44 ;  /* 0x0000002c002c7220 */ /* 0x040fe20000410000 */
[----:B------:R-:W-:Y:S01]  /*17a20*/  FSEL R181, R181, -INF , !P0 ;  /* 0xff800000b5b57808 */ /* 0x000fe20004000000 */
[C---:B------:R-:W-:Y:S01]  /*17a30*/  FMUL.FTZ R45, R0.reuse, R45 ;  /* 0x0000002d002d7220 */ /* 0x040fe20000410000 */
[----:B------:R-:W-:Y:S01]  /*17a40*/  LOP3.LUT P0, RZ, R215, 0x1, RZ, 0xc0, !PT ;  /* 0x00000001d7ff7812 */ /* 0x000fe2000780c0ff */
[C---:B------:R-:W-:Y:S01]  /*17a50*/  FMUL.FTZ R48, R0.reuse, R48 ;  /* 0x0000003000307220 */ /* 0x040fe20000410000 */
[----:B------:R-:W-:Y:S01]  /*17a60*/  FMNMX.FTZ R2, R175, R2, !PT ;  /* 0x00000002af027209 */ /* 0x000fe20007810000 */
[C---:B------:R-:W-:Y:S01]  /*17a70*/  FMUL.FTZ R49, R0.reuse, R49 ;  /* 0x0000003100317220 */ /* 0x040fe20000410000 */
[----:B------:R-:W-:Y:S01]  /*17a80*/  ISETP.GT.AND P0, PT, R3, 0x11, !P0 ;  /* 0x000000110300780c */ /* 0x000fe20004704270 */
[C---:B------:R-:W-:Y:S01]  /*17a90*/  FMUL.FTZ R52, R0.reuse, R52 ;  /* 0x0000003400347220 */ /* 0x040fe20000410000 */
[----:B------:R-:W-:Y:S01]  /*17aa0*/  FMNMX.FTZ R2, R181, R2, !PT ;  /* 0x00000002b5027209 */ /* 0x000fe20007810000 */
[C---:B------:R-:W-:Y:S01]  /*17ab0*/  FMUL.FTZ R53, R0.reuse, R53 ;  /* 0x0000003500357220 */ /* 0x040fe20000410000 */
[----:B------:R-:W-:Y:S01]  /*17ac0*/  ISETP.LT.OR P0, PT, R7, 0x12, P0 ;  /* 0x000000120700780c */ /* 0x000fe20000701670 */
[C---:B------:R-:W-:Y:S01]  /*17ad0*/  FMUL.FTZ R56, R0.reuse, R56 ;  /* 0x0000003800387220 */ /* 0x040fe20000410000 */
[----:B------:R-:W-:Y:S01]  /*17ae0*/  MUFU.EX2 R185, R185 ;  /* 0x000000b900b97308 */ /* 0x000fe20000000800 */
[----:B------:R-:W-:Y:S01]  /*17af0*/  FMUL.FTZ R57, R0, R57 ;  /* 0x0000003900397220 */ /* 0x000fe20000410000 */
[----:B------:R-:W-:Y:S01]  /*17b00*/  FSEL R180, R180, -INF , !P0 ;  /* 0xff800000b4b47808 */ /* 0x000fe20004000000 */
[C---:B------:R-:W-:Y:S01]  /*17b10*/  FMUL.FTZ R60, R0.reuse, R60 ;  /* 0x0000003c003c7220 */ /* 0x040fe20000410000 */
[----:B------:R-:W-:Y:S01]  /*17b20*/  ISETP.GT.AND P0, PT, R3, 0x18, !P6 ;  /* 0x000000180300780c */ /* 0x000fe20007704270 */
[----:B------:R-:W-:Y:S01]  /*17b30*/  FMUL.FTZ R61, R0, R61 ;  /* 0x0000003d003d7220 */ /* 0x000fe20000410000 */
[----:B------:R-:W-:Y:S01]  /*17b40*/  FMNMX.FTZ R2, R180, R2, !PT ;  /* 0x00000002b4027209 */ /* 0x000fe20007810000 */
[C---:B------:R-:W-:Y:S01]  /*17b50*/  FMUL.FTZ R64, R0.reuse, R64 ;  /* 0x0000004000407220 */ /* 0x040fe20000410000 */
[----:B------:R-:W-:Y:S01]  /*17b60*/  ISETP.LT.OR P0, PT, R7, 0x19, P0 ;  /* 0x000000190700780c */ /* 0x000fe20000701670 */
[C---:B------:R-:W-:Y:S01]  /*17b70*/  FMUL.FTZ R65, R0.reuse, R65 ;  /* 0x0000004100417220 */ /* 0x040fe20000410000 */
[----:B------:R-:W-:Y:S01]  /*17b80*/  MUFU.EX2 R184, R184 ;  /* 0x000000b800b87308 */ /* 0x000fe20000000800 */
[C---:B------:R-:W-:Y:S01]  /*17b90*/  FMUL.FTZ R68, R0.reuse, R68 ;  /* 0x0000004400447220 */ /* 0x040fe20000410000 */
[----:B------:R-:W-:Y:S01]  /*17ba0*/  FSEL R179, R179, -INF , !P0 ;  /* 0xff800000b3b37808 */ /* 0x000fe20004000000 */
[C---:B------:R-:W-:Y:S01]  /*17bb0*/  FMUL.FTZ R69, R0.reuse, R69 ;  /* 0x0000004500457220 */ /* 0x040fe20000410000 */
[----:B------:R-:W-:Y:S01]  /*17bc0*/  ISETP.GT.AND P0, PT, R3, 0x19, !P5 ;  /* 0x000000190300780c */ /* 0x000fe20006f04270 */
[C---:B------:R-:W-:Y:S01]  /*17bd0*/  FMUL.FTZ R72, R0.reuse, R72 ;  /* 0x0000004800487220 */ /* 0x040fe20000410000 */
[----:B------:R-:W-:Y:S01]  /*17be0*/  FMNMX.FTZ R2, R179, R2, !PT ;  /* 0x00000002b3027209 */ /* 0x000fe20007810000 */
[C---:B------:R-:W-:Y:S01]  /*17bf0*/  FMUL.FTZ R73, R0.reuse, R73 ;  /* 0x0000004900497220 */ /* 0x040fe20000410000 */
[----:B------:R-:W-:Y:S01]  /*17c00*/  ISETP.LT.OR P0, PT, R7, 0x1a, P0 ;  /* 0x0000001a0700780c */ /* 0x000fe20000701670 */
[C---:B------:R-:W-:Y:S02]  /*17c10*/  FMUL.FTZ R76, R0.reuse, R76 ;  /* 0x0000004c004c7220 */ /* 0x040fe40000410000 */
        /* <DEDUP_REMOVED lines=9> */
[----:B-1----:R-:W-:Y:S01]  /*17cb0*/  F2FP.PACK_AB R174, R23, R24 ;  /* 0x0000001817ae723e */ /* 0x002fe200000000ff */
        /* <DEDUP_REMOVED lines=17> */
[C---:B------:R-:W-:Y:S02]  /*17dd0*/  FMUL.FTZ R101, R0.reuse, R101 ;  /* 0x0000006500657220 */ /* 0x040fe40000410000 */
[C---:B------:R-:W-:Y:S01]  /*17de0*/  FMUL.FTZ R104, R0.reuse, R104 ;  /* 0x0000006800687220 */ /* 0x040fe20000410000 */
        /* <DEDUP_REMOVED lines=8> */
[----:B------:R-:W-:Y:S01]  /*17e70*/  FMUL.FTZ R113, R0, R113 ;  /* 0x0000007100717220 */ /* 0x000fe20000410000 */
[----:B------:R-:W-:Y:S01]  /*17e80*/  FSEL R7, R30, -INF , !P0 ;  /* 0xff8000001e077808 */ /* 0x000fe20004000000 */
        /* <DEDUP_REMOVED lines=14> */
[----:B-1----:R-:W-:Y:S05]  /*17f70*/  FMNMX.FTZ R2, R2, R3, !PT ;  /* 0x0000000302027209 */ /* 0x002fea0007810000 */
[----:B------:R-:W1:Y:S02]  /*17f80*/  SHFL.BFLY PT, R3, R2, 0x1, 0x1f ;  /* 0x0c201f0002037f89 */ /* 0x000e6400000e0000 */
[----:B-1----:R-:W-:Y:S01]  /*17f90*/  FMNMX.FTZ R3, R2, R3, !PT ;  /* 0x0000000302037209 */ /* 0x002fe20007810000 */
[----:B------:R-:W-:Y:S02]  /*17fa0*/  FADD.FTZ R2, R24, R13 ;  /* 0x0000000d18027221 */ /* 0x000fe40000010000 */
[C---:B------:R-:W-:Y:S01]  /*17fb0*/  FMUL.FTZ R13, R0.reuse, R169 ;  /* 0x000000a9000d7220 */ /* 0x040fe20000410000 */
[----:B------:R-:W-:Y:S01]  /*17fc0*/  FSETP.NEU.FTZ.AND P0, PT, R3, -INF , PT ;  /* 0xff8000000300780b */ /* 0x000fe20003f1d000 */
[----:B------:R-:W-:Y:S02]  /*17fd0*/  FADD.FTZ R183, R23, R2 ;  /* 0x0000000217b77221 */ /* 0x000fe40000010000 */
[----:B------:R-:W-:Y:S01]  /*17fe0*/  FMUL.FTZ R24, R0, R156 ;  /* 0x0000009c00187220 */ /* 0x000fe20000410000 */
[C---:B------:R-:W-:Y:S01]  /*17ff0*/  FSEL R2, R3.reuse, RZ, P0 ;  /* 0x000000ff03027208 */ /* 0x040fe20000000000 */
[----:B------:R-:W-:Y:S04]  /*18000*/  MUFU.EX2 R156, R186 ;  /* 0x000000ba009c7308 */ /* 0x000fe80000000800 */
[----:B------:R-:W-:Y:S02]  /*18010*/  FADD.FTZ R2, -R2, R4 ;  /* 0x0000000402027221 */ /* 0x000fe40000010100 */
[----:B------:R-:W-:Y:S02]  /*18020*/  FMUL.FTZ R4, R3, c[0x0][0x2d0] ;  /* 0x0000b40003047a20 */ /* 0x000fe40000410000 */
[----:B------:R-:W-:Y:S02]  /*18030*/  FMUL.FTZ R2, R2, c[0x0][0x2d0] ;  /* 0x0000b40002027a20 */ /* 0x000fe40000410000 */
[----:B------:R-:W-:Y:S01]  /*18040*/  MUFU.EX2 R186, R190 ;  /* 0x000000be00ba7308 */ /* 0x000fe20000000800 */
[----:B------:R-:W-:Y:S02]  /*18050*/  FSEL R4, R4, RZ, P0 ;  /* 0x000000ff04047208 */ /* 0x000fe40000000000 */
[----:B------:R-:W-:Y:S03]  /*18060*/  ISETP.GT.AND P0, PT, R221, R235, PT ;  /* 0x000000ebdd00720c */ /* 0x000fe60003f04270 */
[--C-:B------:R-:W-:Y:S02]  /*18070*/  FFMA.FTZ R173, R8, c[0x0][0x2d0], -R4.reuse ;  /* 0x0000b40008ad7a23 */ /* 0x100fe40000010804 */
[--C-:B------:R-:W-:Y:S02]  /*18080*/  FFMA.FTZ R8, R12, c[0x0][0x2d0], -R4.reuse ;  /* 0x0000b4000c087a23 */ /* 0x100fe40000010804 */
[----:B------:R-:W1:Y:S01]  /*18090*/  MUFU.EX2 R2, R2 ;  /* 0x0000000200027308 */ /* 0x000e620000000800 */
[----:B------:R-:W-:Y:S02]  /*180a0*/  FMUL.FTZ R12, R0, R168 ;  /* 0x000000a8000c7220 */ /* 0x000fe40000410000 */
[--C-:B------:R-:W-:Y:S07]  /*180b0*/  FFMA.FTZ R0, R14, c[0x0][0x2d0], -R4.reuse ;  /* 0x0000b4000e007a23 */ /* 0x100fee0000010804 */
        /* <DEDUP_REMOVED lines=153> */
[--C-:B-1----:R-:W-:Y:S04]  /*18a50*/  FFMA.FTZ R0, R178, c[0x0][0x2d0], -R4.reuse ;  /* 0x0000b400b2007a23 */ /* 0x102fe80000010804 */
[----:B------:R-:W1:Y:S01]  /*18a60*/  MUFU.EX2 R178, R0 ;  /* 0x0000000000b27308 */ /* 0x000e620000000800 */
[C---:B--2---:R-:W-:Y:S03]  /*18a70*/  HMMA.16816.F32 R20, R148.reuse, R152, R20 ;  /* 0x000000989414723c */ /* 0x044fe60000001814 */
[----:B-1----:R-:W-:Y:S01]  /*18a80*/  F2FP.PACK_AB R173, R178, R177 ;  /* 0x000000b1b2ad723e */ /* 0x002fe200000000ff */
[--C-:B------:R-:W-:Y:S04]  /*18a90*/  FFMA.FTZ R0, R182, c[0x0][0x2d0], -R4.reuse ;  /* 0x0000b400b6007a23 */ /* 0x100fe80000010804 */
[C---:B------:R-:W-:Y:S01]  /*18aa0*/  HMMA.16816.F32 R24, R148.reuse, R154, R24 ;  /* 0x0000009a9418723c */ /* 0x040fe20000001818 */
[----:B------:R-:W1:Y:S03]  /*18ab0*/  LDSM.16.MT88.4 R152, [R198+0x800] ;  /* 0x00080000c698783b */ /* 0x000e660000004200 */
[----:B------:R-:W-:Y:S02]  /*18ac0*/  FFMA.FTZ R4, R7, c[0x0][0x2d0], -R4 ;  /* 0x0000b40007047a23 */ /* 0x000fe40000010804 */
[----:B------:R2:W-:Y:S10]  /*18ad0*/  MUFU.EX2 R7, R0 ;  /* 0x0000000000077308 */ /* 0x0005f40000000800 */
[----:B------:R-:W3:Y:S01]  /*18ae0*/  MUFU.EX2 R176, R4 ;  /* 0x0000000400b07308 */ /* 0x000ee20000000800 */
[----:B--2---:R-:W-:Y:S01]  /*18af0*/  FADD.FTZ R0, R185, R161 ;  /* 0x000000a1b9007221 */ /* 0x004fe20000010000 */
[----:B---3--:R-:W-:Y:S01]  /*18b00*/  F2FP.PACK_AB R175, R176, R7 ;  /* 0x00000007b0af723e */ /* 0x008fe200000000ff */
[C---:B-1----:R-:W-:Y:S03]  /*18b10*/  HMMA.16816.F32 R28, R148.reuse, R152, R28 ;  /* 0x00000098941c723c */ /* 0x042fe6000000181c */
[----:B------:R-:W-:Y:S02]  /*18b20*/  FADD.FTZ R4, R184, R0 ;  /* 0x00000000b8047221 */ /* 0x000fe40000010000 */
[----:B------:R-:W-:Y:S01]  /*18b30*/  FADD.FTZ R0, R8, R2 ;  /* 0x0000000208007221 */ /* 0x000fe20000010000 */
[-C--:B------:R-:W-:Y:S01]  /*18b40*/  MOV R8, R3.reuse ;  /* 0x0000000300087202 */ /* 0x080fe20000000f00 */
[----:B------:R-:W-:Y:S01]  /*18b50*/  FADD.FTZ R2, R180, R4 ;  /* 0x00000004b4027221 */ /* 0x000fe20000010000 */
[C---:B------:R-:W-:Y:S01]  /*18b60*/  HMMA.16816.F32 R32, R148.reuse, R154, R32 ;  /* 0x0000009a9420723c */ /* 0x040fe20000001820 */
[----:B------:R-:W1:Y:S03]  /*18b70*/  LDSM.16.MT88.4 R152, [R197+0x800] ;  /* 0x00080000c598783b */ /* 0x000e660000004200 */
        /* <DEDUP_REMOVED lines=97> */
.L_x_1945:
[----:B------:R-:W-:Y:S07]  /*19190*/  @!UPT UIADD3 URZ, URZ, URZ, URZ ;  /* 0x0000003f3f3ff290 */ /* 0x000fee000fffe03f */
[----:B------:R-:W-:Y:S02]  /*191a0*/  MOV R7, 0x1f ;  /* 0x0000001f00077802 */ /* 0x000fe40000000f00 */
[----:B------:R-:W-:Y:S01]  /*191b0*/  MOV R5, 0xffffffff ;  /* 0xffffffff00057802 */ /* 0x000fe20000000f00 */
[----:B------:R-:W-:Y:S06]  /*191c0*/  BRA.DIV ~URZ, `(.L_x_1957) ;  /* 0x000066c27f007947 */ /* 0x000fec000b800000 */
[----:B------:R1:W2:Y:S02]  /*191d0*/  SHFL.BFLY PT, R0, R229, 0x2, 0x1f ;  /* 0x0c401f00e5007f89 */ /* 0x0002a400000e0000 */
.L_x_2030:
[----:B--2---:R-:W-:Y:S01]  /*191e0*/  FADD.FTZ R0, R0, R229 ;  /* 0x000000e500007221 */ /* 0x004fe20000010000 */
[----:B------:R-:W-:Y:S05]  /*191f0*/  BRA.DIV ~URZ, `(.L_x_1958) ;  /* 0x000066f27f007947 */ /* 0x000fea000b800000 */
[----:B------:R-:W2:Y:S02]  /*19200*/  SHFL.BFLY PT, R2, R230, 0x2, 0x1f ;  /* 0x0c401f00e6027f89 */ /* 0x000ea400000e0000 */
[----:B--2---:R-:W-:-:S02]  /*19210*/  FADD.FTZ R230, R2, R230 ;  /* 0x000000e602e67221 */ /* 0x004fc40000010000 */
[----:B------:R-:W2:Y:S04]  /*19220*/  SHFL.BFLY PT, R2, R0, 0x1, 0x1f ;  /* 0x0c201f0000027f89 */ /* 0x000ea800000e0000 */
[----:B------:R3:W4:Y:S01]  /*19230*/  SHFL.BFLY PT, R3, R230, 0x1, 0x1f ;  /* 0x0c201f00e6037f89 */ /* 0x00072200000e0000 */
[----:B--2---:R-:W-:-:S05]  /*19240*/  FADD.FTZ R0, R0, R2 ;  /* 0x0000000200007221 */ /* 0x004fca0000010000 */
.L_x_2031:
[----:B------:R-:W-:Y:S01]  /*19250*/  FSETP.NE.FTZ.AND P0, PT, R0, RZ, PT ;  /* 0x000000ff0000720b */ /* 0x000fe20003f15000 */
[----:B----4-:R-:W-:Y:S01]  /*19260*/  FADD.FTZ R3, R3, R230 ;  /* 0x000000e603037221 */ /* 0x010fe20000010000 */
[----:B------:R-:W-:Y:S02]  /*19270*/  MOV R2, RZ ;  /* 0x000000ff00027202 */ /* 0x000fe40000000f00 */
[----:B------:R-:W-:Y:S02]  /*19280*/  MOV R17, 0xff800000 ;  /* 0xff80000000117802 */ /* 0x000fe40000000f00 */
[----:B------:R-:W-:-:S07]  /*19290*/  MOV R19, 0xff800000 ;  /* 0xff80000000137802 */ /* 0x000fce0000000f00 */
[----:B------:R-:W2:Y:S08]  /*192a0*/  @P0 MUFU.LG2 R4, R0 ;  /* 0x0000000000040308 */ /* 0x000eb00000000c00 */
[----:B------:R4:W5:Y:S01]  /*192b0*/  @P0 MUFU.RCP R2, R0 ;  /* 0x0000000000020308 */ /* 0x0009620000001000 */
[----:B--2---:R-:W-:Y:S01]  /*192c0*/  @P0 FMUL.FTZ R4, R4, 0.69314718246459960938 ;  /* 0x3f31721804040820 */ /* 0x004fe20000410000 */
[----:B----4-:R-:W-:Y:S01]  /*192d0*/  @P0 MOV R0, 0x3f317218 ;  /* 0x3f31721800000802 */ /* 0x010fe20000000f00 */
[----:B-----5:R-:W-:-:S02]  /*192e0*/  FMUL.FTZ R168, R2, R168 ;  /* 0x000000a802a87220 */ /* 0x020fc40000410000 */
[----:B------:R-:W-:Y:S02]  /*192f0*/  FMUL.FTZ R169, R2, R169 ;  /* 0x000000a902a97220 */ /* 0x000fe40000410000 */
[----:B------:R-:W-:Y:S02]  /*19300*/  @P0 FMUL.FTZ R0, R0, c[0x0][0x2d0] ;  /* 0x0000b40000000a20 */ /* 0x000fe40000410000 */
[----:B------:R-:W-:Y:S02]  /*19310*/  FMUL.FTZ R164, R2, R164 ;  /* 0x000000a402a47220 */ /* 0x000fe40000410000 */
[----:B------:R-:W-:Y:S01]  /*19320*/  @P0 FFMA.FTZ R17, R0, R9, R4 ;  /* 0x0000000900110223 */ /* 0x000fe20000010004 */
[----:B------:R-:W-:Y:S01]  /*19330*/  FSETP.NE.FTZ.AND P0, PT, R3, RZ, PT ;  /* 0x000000ff0300720b */ /* 0x000fe20003f15000 */
[C---:B------:R-:W-:Y:S01]  /*19340*/  FMUL.FTZ R165, R2.reuse, R165 ;  /* 0x000000a502a57220 */ /* 0x040fe20000410000 */
[----:B------:R-:W-:Y:S01]  /*19350*/  MOV R0, RZ ;  /* 0x000000ff00007202 */ /* 0x000fe20000000f00 */
[----:B------:R-:W-:-:S02]  /*19360*/  FMUL.FTZ R160, R2, R160 ;  /* 0x000000a002a07220 */ /* 0x000fc40000410000 */
[C---:B------:R-:W-:Y:S02]  /*19370*/  FMUL.FTZ R161, R2.reuse, R161 ;  /* 0x000000a102a17220 */ /* 0x040fe40000410000 */
[C---:B------:R-:W-:Y:S02]  /*19380*/  FMUL.FTZ R156, R2.reuse, R156 ;  /* 0x0000009c029c7220 */ /* 0x040fe40000410000 */
[C---:B------:R-:W-:Y:S02]  /*19390*/  FMUL.FTZ R157, R2.reuse, R157 ;  /* 0x0000009d029d7220 */ /* 0x040fe40000410000 */
[C---:B------:R-:W-:Y:S02]  /*193a0*/  FMUL.FTZ R152, R2.reuse, R152 ;  /* 0x0000009802987220 */ /* 0x040fe40000410000 */
[----:B------:R-:W2:Y:S01]  /*193b0*/  @P0 MUFU.LG2 R4, R3 ;  /* 0x0000000300040308 */ /* 0x000ea20000000c00 */
[----:B------:R-:W-:Y:S01]  /*193c0*/  @P0 MOV R5, 0x3f317218 ;  /* 0x3f31721800050802 */ /* 0x000fe20000000f00 */
[----:B------:R-:W-:-:S02]  /*193d0*/  FMUL.FTZ R153, R2, R153 ;  /* 0x0000009902997220 */ /* 0x000fc40000410000 */
[C---:B------:R-:W-:Y:S02]  /*193e0*/  FMUL.FTZ R148, R2.reuse, R148 ;  /* 0x0000009402947220 */ /* 0x040fe40000410000 */
[C---:B------:R-:W-:Y:S02]  /*193f0*/  FMUL.FTZ R149, R2.reuse, R149 ;  /* 0x0000009502957220 */ /* 0x040fe40000410000 */
[----:B------:R2:W4:Y:S01]  /*19400*/  @P0 MUFU.RCP R0, R3 ;  /* 0x0000000300000308 */ /* 0x0005220000001000 */
        /* <DEDUP_REMOVED lines=8> */
[----:B--2---:R-:W-:Y:S02]  /*19490*/  @P0 FMUL.FTZ R3, R4, 0.69314718246459960938 ;  /* 0x3f31721804030820 */ /* 0x004fe40000410000 */
[----:B------:R-:W-:-:S02]  /*194a0*/  @P0 FMUL.FTZ R4, R5, c[0x0][0x2d0] ;  /* 0x0000b40005040a20 */ /* 0x000fc40000410000 */
[C---:B----4-:R-:W-:Y:S02]  /*194b0*/  FMUL.FTZ R170, R0.reuse, R170 ;  /* 0x000000aa00aa7220 */ /* 0x050fe40000410000 */
        /* <DEDUP_REMOVED lines=62> */
[----:B------:R-:W-:Y:S01]  /*198a0*/  FMUL.FTZ R139, R0, R139 ;  /* 0x0000008b008b7220 */ /* 0x000fe20000410000 */
[----:B------:R-:W-:Y:S01]  /*198b0*/  MOV R0, 0x1 ;  /* 0x0000000100007802 */ /* 0x000fe20000000f00 */
[----:B------:R-:W-:Y:S02]  /*198c0*/  @P0 FFMA.FTZ R19, R4, R8, R3 ;  /* 0x0000000804130223 */ /* 0x000fe40000010003 */
        /* <DEDUP_REMOVED lines=44> */
.L_x_1893:
[----:B------:R2:W5:Y:S04]  /*19b90*/  LDL R7, [R1+0xa8] ;  /* 0x0000a80001077983 */ /* 0x0005680000100800 */
[----:B------:R-:W4:Y:S01]  /*19ba0*/  S2R R2, SR_TID.X ;  /* 0x0000000000027919 */ /* 0x000f220000002100 */
[----:B------:R-:W-:Y:S01]  /*19bb0*/  BSSY B0, `(.L_x_1959) ;  /* 0x0000011000007945 */ /* 0x000fe20003800000 */
[----:B----4-:R-:W-:-:S13]  /*19bc0*/  LOP3.LUT P0, RZ, R2, 0xff, RZ, 0xc0, !PT ;  /* 0x000000ff02ff7812 */ /* 0x010fda000780c0ff */
[----:B------:R-:W-:Y:S05]  /*19bd0*/  @P0 BRA `(.L_x_1960) ;  /* 0x000000e000000947 */ /* 0x000fea0003800000 */
[----:B--2---:R-:W2:Y:S01]  /*19be0*/  S2R R2, SR_LANEID ;  /* 0x0000000000027919 */ /* 0x004ea20000000000 */
[----:B------:R-:W-:Y:S01]  /*19bf0*/  VOTEU.ANY UR4, UPT, PT ;  /* 0x0000000000047886 */ /* 0x000fe200038e0100 */
[----:B------:R-:W-:Y:S01]  /*19c00*/  IMAD.MOV.U32 R4, RZ, RZ, c[0x0][0x560] ;  /* 0x00015800ff047624 */ /* 0x000fe200078e00ff */
[----:B------:R-:W2:Y:S01]  /*19c10*/  FLO.U32 R3, UR4 ;  /* 0x0000000400037d00 */ /* 0x000ea200080e0000 */
[----:B------:R-:W-:Y:S01]  /*19c20*/  IMAD.MOV.U32 R5, RZ, RZ, c[0x0][0x564] ;  /* 0x00015900ff057624 */ /* 0x000fe200078e00ff */
[----:B--2---:R-:W-:-:S06]  /*19c30*/  ISETP.EQ.U32.AND P0, PT, R3, R2, PT ;  /* 0x000000020300720c */ /* 0x004fcc0003f02070 */
[----:B------:R-:W2:Y:S07]  /*19c40*/  POPC R2, UR4 ;  /* 0x0000000400027d09 */ /* 0x000eae0008000000 */
[----:B--2---:R2:W4:Y:S04]  /*19c50*/  @P0 ATOMG.E.ADD.STRONG.GPU PT, R2, [R4.64], R2 ;  /* 0x00000002040209a8 */ /* 0x00452800081ee1cc */
[----:B--2---:R-:W2:Y:S04]  /*19c60*/  S2R R4, SR_LTMASK ;  /* 0x0000000000047919 */ /* 0x004ea80000003900 */
[----:B----4-:R2:W4:Y:S02]  /*19c70*/  SHFL.IDX PT, R3, R2, R3, 0x1f ;  /* 0x00001f0302037589 */ /* 0x01052400000e0000 */
[----:B--2---:R-:W-:-:S06]  /*19c80*/  LOP3.LUT R2, R4, UR4, RZ, 0xc0, !PT ;  /* 0x0000000404027c12 */ /* 0x004fcc000f8ec0ff */
[----:B------:R-:W4:Y:S02]  /*19c90*/  POPC R2, R2 ;  /* 0x0000000200027309 */ /* 0x000f240000000000 */
[----:B----45:R-:W-:-:S05]  /*19ca0*/  IADD3 R7, R3, c[0x0][0xc], R2 ;  /* 0x0000030003077a10 */ /* 0x030fca0007ffe002 */
[----:B------:R2:W-:Y:S02]  /*19cb0*/  STL [R1+0xa8], R7 ;  /* 0x0000a80701007387 */ /* 0x0005e40000100800 */
.L_x_1960:
[----:B--2---:R-:W-:Y:S05]  /*19cc0*/  BSYNC B0 ;  /* 0x0000000000007941 */ /* 0x004fea0003800000 */
.L_x_1959:
[----:B------:R-:W-:Y:S01]  /*19cd0*/  PRMT R0, R0, 0x9910, RZ ;  /* 0x0000991000007816 */ /* 0x000fe200000000ff */
[----:B------:R-:W-:Y:S01]  /*19ce0*/  BSSY B1, `(.L_x_1961) ;  /* 0x0000434000017945 */ /* 0x000fe20003800000 */
[----:B-----5:R-:W-:Y:S02]  /*19cf0*/  IMAD.MOV.U32 R145, RZ, RZ, R7 ;  /* 0x000000ffff917224 */ /* 0x020fe400078e0007 */
[----:B------:R-:W-:-:S13]  /*19d00*/  ISETP.NE.AND P0, PT, R0, RZ, PT ;  /* 0x000000ff0000720c */ /* 0x000fda0003f05270 */
[----:B------:R-:W-:Y:S05]  /*19d10*/  @!P0 BRA `(.L_x_1962) ;  /* 0x000034e000008947 */ /* 0x000fea0003800000 */
[----:B------:R-:W2:Y:S04]  /*19d20*/  LDL R12, [R1+0x88] ;  /* 0x00008800010c7983 */ /* 0x000ea80000100800 */
[----:B------:R-:W4:Y:S04]  /*19d30*/  LDL R10, [R1+0x8c] ;  /* 0x00008c00010a7983 */ /* 0x000f280000100800 */
[----:B---3--:R-:W3:Y:S04]  /*19d40*/  LDL R7, [R1+0x94] ;  /* 0x0000940001077983 */ /* 0x008ee80000100800 */
[----:B------:R-:W3:Y:S04]  /*19d50*/  LDL R9, [R1+0x90] ;  /* 0x0000900001097983 */ /* 0x000ee80000100800 */
[----:B------:R-:W3:Y:S04]  /*19d60*/  LDL R8, [R1+0xa4] ;  /* 0x0000a40001087983 */ /* 0x000ee80000100800 */
[----:B------:R-:W3:Y:S04]  /*19d70*/  LDL R5, [R1+0x9c] ;  /* 0x00009c0001057983 */ /* 0x000ee80000100800 */
[----:B------:R-:W3:Y:S04]  /*19d80*/  LDL R4, [R1+0xa0] ;  /* 0x0000a00001047983 */ /* 0x000ee80000100800 */
[----:B------:R-:W3:Y:S01]  /*19d90*/  LDL R3, [R1+0x98] ;  /* 0x0000980001037983 */ /* 0x000ee20000100800 */
[----:B------:R-:W-:Y:S01]  /*19da0*/  WARPSYNC 0xffffffff ;  /* 0xffffffff00007948 */ /* 0x000fe20003800000 */
[----:B------:R-:W-:-:S02]  /*19db0*/  F2FP.PACK_AB R2, R169, R168 ;  /* 0x000000a8a902723e */ /* 0x000fc400000000ff */
[----:B------:R-:W-:Y:S01]  /*19dc0*/  BAR.SYNC.DEFER_BLOCKING 0x1, 0x100 ;  /* 0x0044000000007b1d */ /* 0x000fe20000010000 */
[----:B------:R-:W-:Y:S02]  /*19dd0*/  F2FP.PACK_AB R0, R171, R170 ;  /* 0x000000aaab00723e */ /* 0x000fe400000000ff */
[----:B------:R-:W-:-:S04]  /*19de0*/  ISETP.NE.U32.AND P0, PT, RZ, c[0x0][0x508], PT ;  /* 0x00014200ff007a0c */ /* 0x000fc80003f05070 */
[----:B------:R-:W-:Y:S02]  /*19df0*/  ISETP.NE.AND.EX P1, PT, RZ, c[0x0][0x50c], PT, P0 ;  /* 0x00014300ff007a0c */ /* 0x000fe40003f25300 */
[----:B------:R-:W-:Y:S01]  /*19e00*/  ISETP.NE.U32.AND P2, PT, RZ, c[0x0][0x500], PT ;  /* 0x00014000ff007a0c */ /* 0x000fe20003f45070 */
[----:B------:R-:W-:-:S03]  /*19e10*/  IMAD.MOV.U32 R18, RZ, RZ, c[0x0][0x388] ;  /* 0x0000e200ff127624 */ /* 0x000fc600078e00ff */
[----:B------:R-:W-:Y:S01]  /*19e20*/  ISETP.NE.AND.EX P2, PT, RZ, c[0x0][0x504], PT, P2 ;  /* 0x00014100ff007a0c */ /* 0x000fe20003f45320 */
[----:B--2---:R2:W-:Y:S04]  /*19e30*/  STS [R12+0x80], R2 ;  /* 0x000080020c007388 */ /* 0x0045e80000000800 */
[----:B------:R1:W-:Y:S01]  /*19e40*/  STS [R12+0x480], R0 ;  /* 0x000480000c007388 */ /* 0x0003e20000000800 */
[----:B--2---:R-:W-:Y:S02]  /*19e50*/  F2FP.PACK_AB R2, R165, R164 ;  /* 0x000000a4a502723e */ /* 0x004fe400000000ff */
[----:B-1----:R-:W-:-:S03]  /*19e60*/  F2FP.PACK_AB R0, R167, R166 ;  /* 0x000000a6a700723e */ /* 0x002fc600000000ff */
[----:B----4-:R1:W-:Y:S04]  /*19e70*/  STS [R10], R2 ;  /* 0x000000020a007388 */ /* 0x0103e80000000800 */
[----:B------:R2:W-:Y:S01]  /*19e80*/  STS [R10+0x400], R0 ;  /* 0x000400000a007388 */ /* 0x0005e20000000800 */
[----:B-1----:R-:W-:Y:S02]  /*19e90*/  F2FP.PACK_AB R2, R161, R160 ;  /* 0x000000a0a102723e */ /* 0x002fe400000000ff */
[----:B--2---:R-:W-:-:S03]  /*19ea0*/  F2FP.PACK_AB R0, R163, R162 ;  /* 0x000000a2a300723e */ /* 0x004fc600000000ff */
[----:B---3--:R1:W-:Y:S04]  /*19eb0*/  STS [R7+0x80], R2 ;  /* 0x0000800207007388 */ /* 0x0083e80000000800 */
[----:B------:R2:W-:Y:S01]  /*19ec0*/  STS [R7+0x480], R0 ;  /* 0x0004800007007388 */ /* 0x0005e20000000800 */
[----:B-1----:R-:W-:Y:S02]  /*19ed0*/  F2FP.PACK_AB R2, R157, R156 ;  /* 0x0000009c9d02723e */ /* 0x002fe400000000ff */
[----:B--2---:R-:W-:-:S03]  /*19ee0*/  F2FP.PACK_AB R0, R159, R158 ;  /* 0x0000009e9f00723e */ /* 0x004fc600000000ff */
[----:B------:R1:W-:Y:S04]  /*19ef0*/  STS [R9], R2 ;  /* 0x0000000209007388 */ /* 0x0003e80000000800 */
[----:B------:R2:W-:Y:S01]  /*19f00*/  STS [R9+0x400], R0 ;  /* 0x0004000009007388 */ /* 0x0005e20000000800 */
[----:B-1----:R-:W-:Y:S02]  /*19f10*/  F2FP.PACK_AB R2, R153, R152 ;  /* 0x000000989902723e */ /* 0x002fe400000000ff */
[----:B--2---:R-:W-:-:S03]  /*19f20*/  F2FP.PACK_AB R0, R155, R154 ;  /* 0x0000009a9b00723e */ /* 0x004fc600000000ff */
[----:B------:R1:W-:Y:S04]  /*19f30*/  STS [R8+0x80], R2 ;  /* 0x0000800208007388 */ /* 0x0003e80000000800 */
        /* <DEDUP_REMOVED lines=92> */
[----:B------:R2:W-:Y:S04]  /*1a500*/  STS [R9+0xc400], R0 ;  /* 0x00c4000009007388 */ /* 0x0005e80000000800 */
[----:B------:R-:W3:Y:S01]  /*1a510*/  LDL.LU R7, [R1+0x84] ;  /* 0x0000840001077983 */ /* 0x000ee20000300800 */
        /* <DEDUP_REMOVED lines=14> */
[----:B------:R-:W-:Y:S01]  /*1a600*/  STS [R3+0xc000], R2 ;  /* 0x00c0000203007388 */ /* 0x000fe20000000800 */
[----:B------:R-:W-:-:S03]  /*1a610*/  IMAD.MOV.U32 R4, RZ, RZ, 0x4 ;  /* 0x00000004ff047424 */ /* 0x000fc600078e00ff */
[----:B------:R1:W-:Y:S02]  /*1a620*/  STS [R3+0xc400], R0 ;  /* 0x00c4000003007388 */ /* 0x0003e40000000800 */
[CC--:B-1----:R-:W-:Y:S02]  /*1a630*/  @P1 IMAD.WIDE R2, R239.reuse, R4.reuse, c[0x0][0x508] ;  /* 0x00014200ef021625 */ /* 0x0c2fe400078e0204 */
[----:B------:R-:W-:Y:S02]  /*1a640*/  BAR.SYNC.DEFER_BLOCKING 0x1, 0x100 ;  /* 0x0044000000007b1d */ /* 0x000fe40000010000 */
[----:B------:R-:W-:-:S04]  /*1a650*/  IMAD.WIDE R4, R239, R4, c[0x0][0x500] ;  /* 0x00014000ef047625 */ /* 0x000fc800078e0204 */
[----:B------:R1:W5:Y:S02]  /*1a660*/  @P1 LDG.E R18, [R2.64] ;  /* 0x0000000c02121981 */ /* 0x000364000c1e1900 */
[----:B-1----:R-:W-:-:S06]  /*1a670*/  IMAD.MOV.U32 R2, RZ, RZ, RZ ;  /* 0x000000ffff027224 */ /* 0x002fcc00078e00ff */
[----:B------:R1:W5:Y:S01]  /*1a680*/  @P2 LDG.E R2, [R4.64] ;  /* 0x0000000c04022981 */ /* 0x000362000c1e1900 */
[----:B---3--:R-:W-:-:S04]  /*1a690*/  ISETP.NE.AND P0, PT, R7, RZ, PT ;  /* 0x000000ff0700720c */ /* 0x008fc80003f05270 */
[----:B------:R-:W-:Y:S01]  /*1a6a0*/  SEL R3, R7, c[0x0][0x3d4], P0 ;  /* 0x0000f50007037a07 */ /* 0x000fe20000000000 */
[----:B------:R-:W-:Y:S05]  /*1a6b0*/  @P1 BRA `(.L_x_1963) ;  /* 0x0000004000001947 */ /* 0x000fea0003800000 */
[----:B-1----:R-:W-:Y:S05]  /*1a6c0*/  @!P2 BRA `(.L_x_1963) ;  /* 0x000000300000a947 */ /* 0x002fea0003800000 */
[----:B------:R1:W2:Y:S04]  /*1a6d0*/  LDG.E R0, [R4.64] ;  /* 0x0000000c04007981 */ /* 0x0002a8000c1e1900 */
[----:B-1----:R-:W2:Y:S02]  /*1a6e0*/  LDG.E R4, [R4.64+0x4] ;  /* 0x0000040c04047981 */ /* 0x002ea4000c1e1900 */
[----:B--2--5:R-:W-:Y:S02]  /*1a6f0*/  IADD3 R18, -R0, R4, RZ ;  /* 0x0000000400127210 */ /* 0x024fe40007ffe1ff */
.L_x_1963:
[----:B-1----:R-:W2:Y:S04]  /*1a700*/  LDL R21, [R1+0x1b8] ;  /* 0x0001b80001157983 */ /* 0x002ea80000100800 */
[----:B------:R-:W2:Y:S04]  /*1a710*/  LDL R172, [R1+0x70] ;  /* 0x0000700001ac7983 */ /* 0x000ea80000100800 */
[----:B------:R-:W3:Y:S04]  /*1a720*/  LDL R22, [R1+0xac] ;  /* 0x0000ac0001167983 */ /* 0x000ee80000100800 */
[----:B------:R-:W4:Y:S01]  /*1a730*/  LDL R20, [R1+0x1b4] ;  /* 0x0001b40001147983 */ /* 0x000f220000100800 */
[----:B------:R-:W-:Y:S01]  /*1a740*/  IMAD.MOV.U32 R16, RZ, RZ, 0x368 ;  /* 0x00000368ff107424 */ /* 0x000fe200078e00ff */
[----:B------:R-:W-:-:S04]  /*1a750*/  ISETP.GT.AND P2, PT, R3, 0x1, PT ;  /* 0x000000010300780c */ /* 0x000fc80003f44270 */
[----:B------:R-:W-:-:S04]  /*1a760*/  SEL R16, R16, 0x328, P2 ;  /* 0x0000032810107807 */ /* 0x000fc80001000000 */
[----:B------:R-:W1:Y:S08]  /*1a770*/  LDC.64 R8, c[0x0][R16+0x170] ;  /* 0x00005c0010087b82 */ /* 0x000e700000000a00 */
[----:B------:R-:W1:Y:S01]  /*1a780*/  LDC.64 R12, c[0x0][R16+0x168] ;  /* 0x00005a00100c7b82 */ /* 0x000e620000000a00 */
[----:B------:R-:W-:-:S07]  /*1a790*/  ISETP.NE.U32.AND P0, PT, RZ, c[0x0][0x500], PT ;  /* 0x00014000ff007a0c */ /* 0x000fce0003f05070 */
[----:B------:R-:W2:Y:S01]  /*1a7a0*/  LDC.64 R14, c[0x0][R16+0x178] ;  /* 0x00005e00100e7b82 */ /* 0x000ea20000000a00 */
[----:B------:R-:W-:Y:S02]  /*1a7b0*/  ISETP.NE.AND.EX P0, PT, RZ, c[0x0][0x504], PT, P0 ;  /* 0x00014100ff007a0c */ /* 0x000fe40003f05300 */
[----:B------:R-:W-:Y:S02]  /*1a7c0*/  SHF.R.S32.HI R3, RZ, 0x1f, R239 ;  /* 0x0000001fff037819 */ /* 0x000fe400000114ef */
[----:B------:R-:W-:Y:S02]  /*1a7d0*/  SEL R0, R239, RZ, !P0 ;  /* 0x000000ffef007207 */ /* 0x000fe40004000000 */
[----:B------:R-:W-:Y:S02]  /*1a7e0*/  SEL R4, R3, RZ, !P0 ;  /* 0x000000ff03047207 */ /* 0x000fe40004000000 */
[----:B-----5:R-:W-:Y:S01]  /*1a7f0*/  SHF.R.S32.HI R10, RZ, 0x1f, R2 ;  /* 0x0000001fff0a7819 */ /* 0x020fe20000011402 */
[----:B-1----:R-:W-:-:S04]  /*1a800*/  IMAD R3, R9, R0, RZ ;  /* 0x0000000009037224 */ /* 0x002fc800078e02ff */
[C---:B------:R-:W-:Y:S02]  /*1a810*/  IMAD R7, R8.reuse, R4, R3 ;  /* 0x0000000408077224 */ /* 0x040fe400078e0203 */
[----:B------:R-:W-:-:S04]  /*1a820*/  IMAD.WIDE.U32 R4, R8, R0, RZ ;  /* 0x0000000008047225 */ /* 0x000fc800078e00ff */
[----:B------:R-:W-:-:S04]  /*1a830*/  IMAD.WIDE.U32 R8, R12, R243, RZ ;  /* 0x000000f30c087225 */ /* 0x000fc800078e00ff */
[----:B------:R-:W-:Y:S01]  /*1a840*/  IMAD R3, R13, R243, RZ ;  /* 0x000000f30d037224 */ /* 0x000fe200078e02ff */
[----:B------:R-:W-:-:S03]  /*1a850*/  IADD3 R13, P1, P0, R4, R8, R2 ;  /* 0x00000008040d7210 */ /* 0x000fc6000783e002 */
[----:B------:R-:W-:Y:S02]  /*1a860*/  IMAD.IADD R8, R9, 0x1, R3 ;  /* 0x0000000109087824 */ /* 0x000fe400078e0203 */
[----:B------:R-:W-:Y:S02]  /*1a870*/  IMAD.MOV.U32 R3, RZ, RZ, c[0x0][0x4e8] ;  /* 0x00013a00ff037624 */ /* 0x000fe400078e00ff */
[----:B------:R-:W-:-:S03]  /*1a880*/  IMAD.IADD R7, R5, 0x1, R7 ;  /* 0x0000000105077824 */ /* 0x000fc600078e0207 */
[----:B------:R-:W-:Y:S02]  /*1a890*/  ISETP.NE.AND P3, PT, R3, 0x1, PT ;  /* 0x000000010300780c */ /* 0x000fe40003f65270 */
[----:B------:R-:W-:Y:S01]  /*1a8a0*/  IADD3.X R12, R7, R8, R10, P1, P0 ;  /* 0x00000008070c7210 */ /* 0x000fe20000fe040a */
[----:B--2---:R-:W-:Y:S01]  /*1a8b0*/  IMAD.IADD R7, R21, 0x1, R172 ;  /* 0x0000000115077824 */ /* 0x004fe200078e02ac */
[----:B---3--:R-:W-:-:S09]  /*1a8c0*/  SEL R4, R22, RZ, P2 ;  /* 0x000000ff16047207 */ /* 0x008fd20001000000 */
[----:B------:R-:W-:-:S04]  /*1a8d0*/  @P3 IMAD.HI.U32 R8, R7, c[0x0][0x4ec], RZ ;  /* 0x00013b0007083a27 */ /* 0x000fc800078e00ff */
[-C--:B------:R-:W-:Y:S02]  /*1a8e0*/  IMAD R9, R15, R4.reuse, RZ ;  /* 0x000000040f097224 */ /* 0x080fe400078e02ff */
[----:B------:R-:W-:-:S04]  /*1a8f0*/  IMAD.WIDE.U32 R4, R14, R4, RZ ;  /* 0x000000040e047225 */ /* 0x000fc800078e00ff */
[----:B------:R-:W-:Y:S01]  /*1a900*/  IMAD.MOV.U32 R3, RZ, RZ, R7 ;  /* 0x000000ffff037224 */ /* 0x000fe200078e0007 */
[----:B------:R-:W-:Y:S01]  /*1a910*/  @P3 SHF.R.U32.HI R3, RZ, c[0x0][0x4f0], R8 ;  /* 0x00013c00ff033a19 */ /* 0x000fe20000011608 */
[----:B------:R-:W-:-:S03]  /*1a920*/  IMAD.IADD R9, R5, 0x1, R9 ;  /* 0x0000000105097824 */ /* 0x000fc600078e0209 */
[----:B------:R-:W-:Y:S02]  /*1a930*/  IADD3 R4, P1, P0, R3, R13, R4 ;  /* 0x0000000d03047210 */ /* 0x000fe4000783e004 */
[----:B------:R-:W-:-:S04]  /*1a940*/  SHF.R.S32.HI R5, RZ, 0x1f, R3 ;  /* 0x0000001fff057819 */ /* 0x000fc80000011403 */
[----:B------:R-:W-:Y:S02]  /*1a950*/  IADD3.X R5, R5, R12, R9, P1, P0 ;  /* 0x0000000c05057210 */ /* 0x000fe40000fe0409 */
[----:B------:R-:W1:Y:S01]  /*1a960*/  LDC.64 R8, c[0x0][R16+0x160] ;  /* 0x0000580010087b82 */ /* 0x000e620000000a00 */
[----:B------:R-:W2:Y:S01]  /*1a970*/  S2R R22, SR_TID.X ;  /* 0x0000000000167919 */ /* 0x000ea20000002100 */
[----:B------:R-:W-:-:S04]  /*1a980*/  IMAD.MOV R3, RZ, RZ, -R3 ;  /* 0x000000ffff037224 */ /* 0x000fc800078e0a03 */
[----:B------:R-:W-:-:S05]  /*1a990*/  IMAD R3, R3, c[0x0][0x4e8], R7 ;  /* 0x00013a0003037a24 */ /* 0x000fca00078e0207 */
[----:B------:R-:W-:Y:S02]  /*1a9a0*/  SHF.R.S32.HI R12, RZ, 0x1f, R3 ;  /* 0x0000001fff0c7819 */ /* 0x000fe40000011403 */
[----:B--2---:R-:W-:-:S04]  /*1a9b0*/  SHF.R.S32.HI R21, RZ, 0x1f, R22 ;  /* 0x0000001fff157819 */ /* 0x004fc80000011416 */
[----:B------:R-:W-:Y:S01]  /*1a9c0*/  LEA.HI R21, R21, R22, RZ, 0x5 ;  /* 0x0000001615157211 */ /* 0x000fe200078f28ff */
[----:B-1----:R-:W-:-:S04]  /*1a9d0*/  IMAD.WIDE.U32 R4, R8, R3, R4 ;  /* 0x0000000308047225 */ /* 0x002fc800078e0004 */
[----:B------:R-:W-:Y:S02]  /*1a9e0*/  IMAD R3, R9, R3, RZ ;  /* 0x0000000309037224 */ /* 0x000fe400078e02ff */
[----:B------:R-:W-:Y:S02]  /*1a9f0*/  IMAD.MOV.U32 R9, RZ, RZ, c[0x0][0x4a8] ;  /* 0x00012a00ff097624 */ /* 0x000fe400078e00ff */
[----:B------:R-:W-:Y:S02]  /*1aa00*/  IMAD R3, R8, R12, R3 ;  /* 0x0000000c08037224 */ /* 0x000fe400078e0203 */
[----:B------:R-:W-:Y:S01]  /*1aa10*/  IMAD.MOV.U32 R8, RZ, RZ, c[0x0][0x4ac] ;  /* 0x00012b00ff087624 */ /* 0x000fe200078e00ff */
[----:B------:R-:W-:Y:S01]  /*1aa20*/  SEL R9, R9, c[0x0][0x450], P2 ;  /* 0x0001140009097a07 */ /* 0x000fe20001000000 */
[----:B------:R-:W-:-:S03]  /*1aa30*/  IMAD.IADD R3, R5, 0x1, R3 ;  /* 0x0000000105037824 */ /* 0x000fc600078e0203 */
[----:B------:R-:W-:Y:S02]  /*1aa40*/  SEL R8, R8, c[0x0][0x454], P2 ;  /* 0x0001150008087a07 */ /* 0x000fe40001000000 */
[C---:B------:R-:W-:Y:S02]  /*1aa50*/  LEA R9, P0, R4.reuse, R9, 0x2 ;  /* 0x0000000904097211 */ /* 0x040fe400078010ff */
[----:B------:R-:W-:Y:S02]  /*1aa60*/  LOP3.LUT R21, R21, 0xffffffe0, RZ, 0xc0, !PT ;  /* 0xffffffe015157812 */ /* 0x000fe400078ec0ff */
[----:B------:R-:W-:Y:S02]  /*1aa70*/  LEA.HI.X R5, R4, R8, R3, 0x2, P0 ;  /* 0x0000000804057211 */ /* 0x000fe400000f1403 */
[----:B------:R-:W-:Y:S01]  /*1aa80*/  SHFL.IDX PT, R8, R9, RZ, 0x1c1f ;  /* 0x001c1fff09087589 */ /* 0x000fe200000e0000 */
[----:B------:R-:W-:-:S03]  /*1aa90*/  IMAD.IADD R21, R22, 0x1, -R21 ;  /* 0x0000000116157824 */ /* 0x000fc600078e0a15 */
[----:B------:R-:W-:Y:S01]  /*1aaa0*/  SHFL.IDX PT, R4, R9, 0x1, 0x1c1f ;  /* 0x003c1f0009047f89 */ /* 0x000fe200000e0000 */
[----:B----4-:R-:W-:-:S03]  /*1aab0*/  IMAD.IADD R14, R20, 0x1, R172 ;  /* 0x00000001140e7824 */ /* 0x010fc600078e02ac */
[----:B------:R-:W1:Y:S04]  /*1aac0*/  SHFL.IDX PT, R9, R5, RZ, 0x1c1f ;  /* 0x001c1fff05097589 */ /* 0x000e6800000e0000 */
[----:B------:R-:W2:Y:S01]  /*1aad0*/  SHFL.IDX PT, R5, R5, 0x1, 0x1c1f ;  /* 0x003c1f0005057f89 */ /* 0x000ea200000e0000 */
[----:B------:R-:W-:Y:S01]  /*1aae0*/  IMAD R3, R18, c[0x0][0x4e8], RZ ;  /* 0x00013a0012037a24 */ /* 0x000fe200078e02ff */
[----:B------:R-:W-:Y:S02]  /*1aaf0*/  LOP3.LUT P0, RZ, R21, 0x3, RZ, 0xc0, !PT ;  /* 0x0000000315ff7812 */ /* 0x000fe4000780c0ff */
[C---:B------:R-:W-:Y:S02]  /*1ab00*/  IADD3 R16, R14.reuse, 0x8, RZ ;  /* 0x000000080e107810 */ /* 0x040fe40007ffe0ff */
[----:B------:R-:W-:-:S02]  /*1ab10*/  ISETP.GE.OR P1, PT, R14, R3, P0 ;  /* 0x000000030e00720c */ /* 0x000fc40000726670 */
[----:B------:R-:W-:-:S11]  /*1ab20*/  ISETP.GE.OR P0, PT, R16, R3, P0 ;  /* 0x000000031000720c */ /* 0x000fd60000706670 */
[----:B-1----:R1:W-:Y:S04]  /*1ab30*/  @!P1 ST.E [R8.64], R17 ;  /* 0x0000001108009985 */ /* 0x0023e8000c10190c */
[----:B--2---:R1:W-:Y:S01]  /*1ab40*/  @!P0 ST.E [R4.64], R19 ;  /* 0x0000001304008985 */ /* 0x0043e2000c10190c */
[----:B------:R-:W-:Y:S05]  /*1ab50*/  @P2 BRA `(.L_x_1964) ;  /* 0x00000a3000002947 */ /* 0x000fea0003800000 */
[----:B------:R-:W2:Y:S01]  /*1ab60*/  S2R R20, SR_TID.X ;  /* 0x0000000000147919 */ /* 0x000ea20000002100 */
[----:B------:R-:W-:Y:S01]  /*1ab70*/  IMAD R10, R10, c[0x0][0x3a0], RZ ;  /* 0x0000e8000a0a7a24 */ /* 0x000fe200078e02ff */
[----:B-1----:R-:W-:Y:S01]  /*1ab80*/  SHF.R.S32.HI R8, RZ, 0x1f, R0 ;  /* 0x0000001fff087819 */ /* 0x002fe20000011400 */
[----:B------:R-:W-:Y:S01]  /*1ab90*/  IMAD.WIDE.U32 R4, R2, c[0x0][0x3a0], RZ ;  /* 0x0000e80002047a25 */ /* 0x000fe200078e00ff */
[----:B------:R1:W3:Y:S01]  /*1aba0*/  LDS.128 R32, [R220+0x80] ;  /* 0x00008000dc207984 */ /* 0x0002e20000000c00 */
[----:B------:R-:W-:-:S02]  /*1abb0*/  IADD3 R14, R231, R172, RZ ;  /* 0x000000ace70e7210 */ /* 0x000fc40007ffe0ff */
[----:B------:R-:W-:Y:S01]  /*1abc0*/  IMAD R2, R2, c[0x0][0x3a4], R10 ;  /* 0x0000e90002027a24 */ /* 0x000fe200078e020a */
[----:B------:R1:W4:Y:S04]  /*1abd0*/  LDS.128 R48, [R220+0x1080] ;  /* 0x00108000dc307984 */ /* 0x0003280000000c00 */
[----:B------:R-:W-:Y:S01]  /*1abe0*/  IADD3 R3, R5, R2, RZ ;  /* 0x0000000205037210 */ /* 0x000fe20007ffe0ff */
[----:B------:R-:W-:Y:S01]  /*1abf0*/  IMAD.MOV.U32 R2, RZ, RZ, R4 ;  /* 0x000000ffff027224 */ /* 0x000fe200078e0004 */
[----:B------:R1:W1:Y:S03]  /*1ac00*/  LDS.128 R64, [R220+0x2080] ;  /* 0x00208000dc407984 */ /* 0x0002660000000c00 */
[C---:B------:R-:W-:Y:S01]  /*1ac10*/  IMAD.WIDE.U32 R4, R243.reuse, c[0x0][0x3e8], R2 ;  /* 0x0000fa00f3047a25 */ /* 0x040fe200078e0002 */
[----:B------:R1:W1:Y:S03]  /*1ac20*/  LDS.128 R80, [R220+0x3080] ;  /* 0x00308000dc507984 */ /* 0x0002660000000c00 */
[----:B------:R-:W-:Y:S01]  /*1ac30*/  IMAD R3, R8, c[0x0][0x3f0], RZ ;  /* 0x0000fc0008037a24 */ /* 0x000fe200078e02ff */
[----:B------:R1:W1:Y:S01]  /*1ac40*/  LDS.128 R28, [R220+0x4080] ;  /* 0x00408000dc1c7984 */ /* 0x0002620000000c00 */
[----:B------:R-:W-:Y:S01]  /*1ac50*/  IMAD R5, R243, c[0x0][0x3ec], R5 ;  /* 0x0000fb00f3057a24 */ /* 0x000fe200078e0205 */
[----:B--2---:R-:W-:Y:S01]  /*1ac60*/  SHF.R.S32.HI R15, RZ, 0x1f, R20 ;  /* 0x0000001fff0f7819 */ /* 0x004fe20000011414 */
[C---:B------:R-:W-:Y:S01]  /*1ac70*/  IMAD R9, R0.reuse, c[0x0][0x3f4], R3 ;  /* 0x0000fd0000097a24 */ /* 0x040fe200078e0203 */
[----:B------:R2:W1:Y:S01]  /*1ac80*/  LDS.128 R44, [R220+0x5080] ;  /* 0x00508000dc2c7984 */ /* 0x0004620000000c00 */
[----:B------:R-:W-:Y:S01]  /*1ac90*/  IMAD.WIDE.U32 R4, R0, c[0x0][0x3f0], R4 ;  /* 0x0000fc0000047a25 */ /* 0x000fe200078e0004 */
[----:B------:R-:W-:-:S02]  /*1aca0*/  LEA.HI R15, R15, R20, RZ, 0x3 ;  /* 0x000000140f0f7211 */ /* 0x000fc400078f18ff */
[----:B------:R2:W1:Y:S01]  /*1acb0*/  LDS.128 R60, [R220+0x6080] ;  /* 0x00608000dc3c7984 */ /* 0x0004620000000c00 */
[----:B------:R-:W-:Y:S01]  /*1acc0*/  IMAD.IADD R5, R5, 0x1, R9 ;  /* 0x0000000105057824 */ /* 0x000fe200078e0209 */
[----:B------:R-:W-:Y:S02]  /*1acd0*/  LOP3.LUT R15, R15, 0xfffffff8, RZ, 0xc0, !PT ;  /* 0xfffffff80f0f7812 */ /* 0x000fe400078ec0ff */
[----:B------:R2:W1:Y:S02]  /*1ace0*/  LDS.128 R76, [R220+0x7080] ;  /* 0x00708000dc4c7984 */ /* 0x0004640000000c00 */
[----:B------:R-:W-:Y:S02]  /*1acf0*/  IADD3 R15, -R15, R20, RZ ;  /* 0x000000140f0f7210 */ /* 0x000fe40007ffe1ff */
[----:B------:R2:W1:Y:S02]  /*1ad00*/  LDS.128 R24, [R220+0x8080] ;  /* 0x00808000dc187984 */ /* 0x0004640000000c00 */
[----:B------:R-:W-:-:S02]  /*1ad10*/  LEA R7, R15, R231, 0x5 ;  /* 0x000000e70f077211 */ /* 0x000fc400078e28ff */
[----:B------:R2:W1:Y:S02]  /*1ad20*/  LDS.128 R40, [R220+0x9080] ;  /* 0x00908000dc287984 */ /* 0x0004640000000c00 */
[----:B------:R-:W-:Y:S02]  /*1ad30*/  IADD3 R7, R172, R7, RZ ;  /* 0x00000007ac077210 */ /* 0x000fe40007ffe0ff */
[----:B------:R2:W1:Y:S02]  /*1ad40*/  LDS.128 R56, [R220+0xa080] ;  /* 0x00a08000dc387984 */ /* 0x0004640000000c00 */
[----:B------:R-:W-:Y:S01]  /*1ad50*/  MOV R2, R7 ;  /* 0x0000000700027202 */ /* 0x000fe20000000f00 */
[----:B------:R-:W-:Y:S01]  /*1ad60*/  @P3 IMAD.HI.U32 R8, R7, c[0x0][0x4ec], RZ ;  /* 0x00013b0007083a27 */ /* 0x000fe200078e00ff */
[----:B------:R2:W1:Y:S04]  /*1ad70*/  LDS.128 R72, [R220+0xb080] ;  /* 0x00b08000dc487984 */ /* 0x0004680000000c00 */
[----:B------:R2:W1:Y:S01]  /*1ad80*/  LDS.128 R20, [R220+0xc080] ;  /* 0x00c08000dc147984 */ /* 0x0004620000000c00 */
[----:B------:R-:W-:-:S03]  /*1ad90*/  @P3 SHF.R.U32.HI R2, RZ, c[0x0][0x4f0], R8 ;  /* 0x00013c00ff023a19 */ /* 0x000fc60000011608 */
[----:B------:R2:W1:Y:S01]  /*1ada0*/  LDS.128 R36, [R220+0xd080] ;  /* 0x00d08000dc247984 */ /* 0x0004620000000c00 */
[----:B------:R-:W-:Y:S02]  /*1adb0*/  SHF.R.S32.HI R3, RZ, 0x1f, R2 ;  /* 0x0000001fff037819 */ /* 0x000fe40000011402 */
[----:B------:R-:W-:Y:S01]  /*1adc0*/  IADD3 R0, -R2, RZ, RZ ;  /* 0x000000ff02007210 */ /* 0x000fe20007ffe1ff */
[----:B------:R2:W1:Y:S02]  /*1add0*/  LDS.128 R52, [R220+0xe080] ;  /* 0x00e08000dc347984 */ /* 0x0004640000000c00 */
[----:B------:R-:W-:Y:S02]  /*1ade0*/  IMAD R3, R3, c[0x0][0x3e0], RZ ;  /* 0x0000f80003037a24 */ /* 0x000fe400078e02ff */
[----:B------:R2:W1:Y:S01]  /*1adf0*/  LDS.128 R68, [R220+0xf080] ;  /* 0x00f08000dc447984 */ /* 0x0004620000000c00 */
[----:B------:R-:W-:Y:S02]  /*1ae00*/  IMAD R0, R0, c[0x0][0x4e8], R7 ;  /* 0x00013a0000007a24 */ /* 0x000fe400078e0207 */
[----:B------:R-:W-:-:S02]  /*1ae10*/  IMAD R7, R2, c[0x0][0x3e4], R3 ;  /* 0x0000f90002077a24 */ /* 0x000fc400078e0203 */
        /* <DEDUP_REMOVED lines=10> */
[----:B--234-:R2:W3:Y:S02]  /*1aec0*/  SHFL.IDX PT, R7, R15, RZ, 0x181f ;  /* 0x00181fff0f077589 */ /* 0x01c4e400000e0000 */
.L_x_2032:
[----:B------:R-:W-:Y:S05]  /*1aed0*/  BRA.DIV ~URZ, `(.L_x_1966) ;  /* 0x00004b927f007947 */ /* 0x000fea000b800000 */
[----:B------:R4:W2:Y:S02]  /*1aee0*/  SHFL.IDX PT, R0, R17, RZ, 0x181f ;  /* 0x00181fff11007589 */ /* 0x0008a400000e0000 */
.L_x_2033:
[----:B------:R-:W-:Y:S01]  /*1aef0*/  IMAD R16, R18, c[0x0][0x4e8], RZ ;  /* 0x00013a0012107a24 */ /* 0x000fe200078e02ff */
[----:B------:R-:W-:Y:S04]  /*1af00*/  BSSY B0, `(.L_x_1967) ;  /* 0x0000016000007945 */ /* 0x000fe80003800000 */
[----:B------:R-:W-:-:S13]  /*1af10*/  ISETP.GE.AND P0, PT, R14, R16, PT ;  /* 0x000000100e00720c */ /* 0x000fda0003f06270 */
[----:B------:R-:W-:Y:S05]  /*1af20*/  @P0 BRA `(.L_x_1968) ;  /* 0x0000013000000947 */ /* 0x000fea0003800000 */
[----:B------:R-:W5:Y:S04]  /*1af30*/  LDL R84, [R1+0x78] ;  /* 0x0000780001547983 */ /* 0x000f680000100800 */
[----:B----4-:R-:W4:Y:S04]  /*1af40*/  LDL R19, [R1+0x80] ;  /* 0x0000800001137983 */ /* 0x010f280000100800 */
[----:B---3--:R-:W3:Y:S01]  /*1af50*/  LDL R10, [R1+0x7c] ;  /* 0x00007c00010a7983 */ /* 0x008ee20000100800 */
[----:B------:R-:W-:Y:S02]  /*1af60*/  ISETP.GE.AND P3, PT, R140, c[0x0][0x3c8], PT ;  /* 0x0000f2008c007a0c */ /* 0x000fe40003f66270 */
[----:B------:R-:W-:-:S02]  /*1af70*/  ISETP.GE.AND P2, PT, R144, c[0x0][0x3c8], PT ;  /* 0x0000f20090007a0c */ /* 0x000fc40003f46270 */
[----:B------:R-:W-:Y:S02]  /*1af80*/  ISETP.GE.AND P1, PT, R233, c[0x0][0x3c8], PT ;  /* 0x0000f200e9007a0c */ /* 0x000fe40003f26270 */
[----:B------:R-:W-:-:S07]  /*1af90*/  ISETP.GE.AND P0, PT, R234, c[0x0][0x3c8], PT ;  /* 0x0000f200ea007a0c */ /* 0x000fce0003f06270 */
[-C--:B--2---:R-:W-:Y:S02]  /*1afa0*/  @!P3 LEA R12, P4, R140, R0.reuse, 0x1 ;  /* 0x000000008c0cb211 */ /* 0x084fe400078808ff */
[-C--:B------:R-:W-:Y:S02]  /*1afb0*/  @!P2 LEA R8, P6, R252, R0.reuse, 0x1 ;  /* 0x00000000fc08a211 */ /* 0x080fe400078c08ff */
[-C--:B------:R-:W-:Y:S02]  /*1afc0*/  @!P1 LEA R4, P5, R233, R0.reuse, 0x1 ;  /* 0x00000000e9049211 */ /* 0x080fe400078a08ff */
[----:B------:R-:W-:Y:S02]  /*1afd0*/  @!P3 LEA.HI.X R13, R140, R7, R141, 0x1, P4 ;  /* 0x000000078c0db211 */ /* 0x000fe400020f0c8d */
[----:B------:R-:W-:-:S03]  /*1afe0*/  @!P0 LEA R2, P4, R234, R0, 0x1 ;  /* 0x00000000ea028211 */ /* 0x000fc600078808ff */
[----:B------:R2:W-:Y:S01]  /*1aff0*/  @!P3 ST.E.128 [R12.64], R32 ;  /* 0x000000200c00b985 */ /* 0x0005e2000c101d0c */
[-C--:B-----5:R-:W-:Y:S02]  /*1b000*/  @!P2 LEA.HI.X R9, R252, R7.reuse, R84, 0x1, P6 ;  /* 0x00000007fc09a211 */ /* 0x0a0fe400030f0c54 */
[----:B----4-:R-:W-:-:S03]  /*1b010*/  @!P1 LEA.HI.X R5, R233, R7, R19, 0x1, P5 ;  /* 0x00000007e9059211 */ /* 0x010fc600028f0c13 */
[----:B-1----:R2:W-:Y:S01]  /*1b020*/  @!P2 ST.E.128 [R8.64], R28 ;  /* 0x0000001c0800a985 */ /* 0x0025e2000c101d0c */
[----:B---3--:R-:W-:-:S03]  /*1b030*/  @!P0 LEA.HI.X R3, R234, R7, R10, 0x1, P4 ;  /* 0x00000007ea038211 */ /* 0x008fc600020f0c0a */
[----:B------:R2:W-:Y:S04]  /*1b040*/  @!P1 ST.E.128 [R4.64], R24 ;  /* 0x0000001804009985 */ /* 0x0005e8000c101d0c */
[----:B------:R2:W-:Y:S02]  /*1b050*/  @!P0 ST.E.128 [R2.64], R20 ;  /* 0x0000001402008985 */ /* 0x0005e4000c101d0c */
.L_x_1968:
[----:B------:R-:W-:Y:S05]  /*1b060*/  BSYNC B0 ;  /* 0x0000000000007941 */ /* 0x000fea0003800000 */
.L_x_1967:
[----:B------:R-:W-:Y:S05]  /*1b070*/  BRA.DIV ~URZ, `(.L_x_1969) ;  /* 0x00004a727f007947 */ /* 0x000fea000b800000 */
[----:B---3--:R3:W4:Y:S04]  /*1b080*/  SHFL.IDX PT, R7, R15, 0x1, 0x181f ;  /* 0x00381f000f077f89 */ /* 0x00872800000e0000 */
[----:B--2---:R3:W2:Y:S02]  /*1b090*/  SHFL.IDX PT, R0, R17, 0x1, 0x181f ;  /* 0x00381f0011007f89 */ /* 0x0046a400000e0000 */
.L_x_2034:
[----:B------:R-:W-:Y:S01]  /*1b0a0*/  IADD3 R2, R14, 0x20, RZ ;  /* 0x000000200e027810 */ /* 0x000fe20007ffe0ff */
[----:B------:R-:W-:Y:S03]  /*1b0b0*/  BSSY B0, `(.L_x_1970) ;  /* 0x0000016000007945 */ /* 0x000fe60003800000 */
[----:B------:R-:W-:-:S13]  /*1b0c0*/  ISETP.GE.AND P0, PT, R2, R16, PT ;  /* 0x000000100200720c */ /* 0x000fda0003f06270 */
[----:B------:R-:W-:Y:S05]  /*1b0d0*/  @P0 BRA `(.L_x_1971) ;  /* 0x0000013000000947 */ /* 0x000fea0003800000 */
[----:B------:R-:W5:Y:S04]  /*1b0e0*/  LDL R19, [R1+0x78] ;  /* 0x0000780001137983 */ /* 0x000f680000100800 */
[----:B---3--:R-:W3:Y:S04]  /*1b0f0*/  LDL R18, [R1+0x80] ;  /* 0x0000800001127983 */ /* 0x008ee80000100800 */
[----:B----4-:R-:W4:Y:S01]  /*1b100*/  LDL R10, [R1+0x7c] ;  /* 0x00007c00010a7983 */ /* 0x010f220000100800 */
        /* <DEDUP_REMOVED lines=11> */
[----:B---3--:R-:W-:-:S03]  /*1b1c0*/  @!P1 LEA.HI.X R5, R233, R7, R18, 0x1, P5 ;  /* 0x00000007e9059211 */ /* 0x008fc600028f0c12 */
[----:B-1----:R2:W-:Y:S01]  /*1b1d0*/  @!P2 ST.E.128 [R8.64], R44 ;  /* 0x0000002c0800a985 */ /* 0x0025e2000c101d0c */
[----:B----4-:R-:W-:-:S03]  /*1b1e0*/  @!P0 LEA.HI.X R3, R234, R7, R10, 0x1, P4 ;  /* 0x00000007ea038211 */ /* 0x010fc600020f0c0a */
[----:B------:R2:W-:Y:S04]  /*1b1f0*/  @!P1 ST.E.128 [R4.64], R40 ;  /* 0x0000002804009985 */ /* 0x0005e8000c101d0c */
[----:B------:R2:W-:Y:S02]  /*1b200*/  @!P0 ST.E.128 [R2.64], R36 ;  /* 0x0000002402008985 */ /* 0x0005e4000c101d0c */
.L_x_1971:
[----:B------:R-:W-:Y:S05]  /*1b210*/  BSYNC B0 ;  /* 0x0000000000007941 */ /* 0x000fea0003800000 */
.L_x_1970:
[----:B------:R-:W-:Y:S05]  /*1b220*/  BRA.DIV ~URZ, `(.L_x_1972) ;  /* 0x000049b27f007947 */ /* 0x000fea000b800000 */
[----:B----4-:R4:W3:Y:S02]  /*1b230*/  SHFL.IDX PT, R7, R15, 0x2, 0x181f ;  /* 0x00581f000f077f89 */ /* 0x0108e400000e0000 */
.L_x_2035:
[----:B------:R-:W-:Y:S05]  /*1b240*/  BRA.DIV ~URZ, `(.L_x_1973) ;  /* 0x00004a127f007947 */ /* 0x000fea000b800000 */
[----:B--2---:R2:W4:Y:S02]  /*1b250*/  SHFL.IDX PT, R0, R17, 0x2, 0x181f ;  /* 0x00581f0011007f89 */ /* 0x00452400000e0000 */
.L_x_2036:
[----:B------:R-:W-:Y:S01]  /*1b260*/  IADD3 R2, R14, 0x40, RZ ;  /* 0x000000400e027810 */ /* 0x000fe20007ffe0ff */
[----:B------:R-:W-:Y:S03]  /*1b270*/  BSSY B0, `(.L_x_1974) ;  /* 0x0000016000007945 */ /* 0x000fe60003800000 */
[----:B------:R-:W-:-:S13]  /*1b280*/  ISETP.GE.AND P0, PT, R2, R16, PT ;  /* 0x000000100200720c */ /* 0x000fda0003f06270 */
[----:B------:R-:W-:Y:S05]  /*1b290*/  @P0 BRA `(.L_x_1975) ;  /* 0x0000013000000947 */ /* 0x000fea0003800000 */
[----:B------:R-:W5:Y:S04]  /*1b2a0*/  LDL R19, [R1+0x78] ;  /* 0x0000780001137983 */ /* 0x000f680000100800 */
[----:B--2---:R-:W2:Y:S04]  /*1b2b0*/  LDL R18, [R1+0x80] ;  /* 0x0000800001127983 */ /* 0x004ea80000100800 */
[----:B----4-:R-:W4:Y:S01]  /*1b2c0*/  LDL R10, [R1+0x7c] ;  /* 0x00007c00010a7983 */ /* 0x010f220000100800 */
[----:B------:R-:W-:Y:S02]  /*1b2d0*/  ISETP.GE.AND P3, PT, R140, c[0x0][0x3c8], PT ;  /* 0x0000f2008c007a0c */ /* 0x000fe40003f66270 */
[----:B------:R-:W-:-:S02]  /*1b2e0*/  ISETP.GE.AND P2, PT, R144, c[0x0][0x3c8], PT ;  /* 0x0000f20090007a0c */ /* 0x000fc40003f46270 */
[----:B------:R-:W-:Y:S02]  /*1b2f0*/  ISETP.GE.AND P1, PT, R233, c[0x0][0x3c8], PT ;  /* 0x0000f200e9007a0c */ /* 0x000fe40003f26270 */
[----:B------:R-:W-:-:S07]  /*1b300*/  ISETP.GE.AND P0, PT, R234, c[0x0][0x3c8], PT ;  /* 0x0000f200ea007a0c */ /* 0x000fce0003f06270 */
[-C--:B------:R-:W-:Y:S02]  /*1b310*/  @!P3 LEA R12, P4, R140, R0.reuse, 0x1 ;  /* 0x000000008c0cb211 */ /* 0x080fe400078808ff */
[-C--:B------:R-:W-:Y:S02]  /*1b320*/  @!P2 LEA R8, P6, R252, R0.reuse, 0x1 ;  /* 0x00000000fc08a211 */ /* 0x080fe400078c08ff */
[-C--:B------:R-:W-:Y:S02]  /*1b330*/  @!P1 LEA R4, P5, R233, R0.reuse, 0x1 ;  /* 0x00000000e9049211 */ /* 0x080fe400078a08ff */
[----:B---3--:R-:W-:Y:S02]  /*1b340*/  @!P3 LEA.HI.X R13, R140, R7, R141, 0x1, P4 ;  /* 0x000000078c0db211 */ /* 0x008fe400020f0c8d */
[----:B------:R-:W-:-:S03]  /*1b350*/  @!P0 LEA R2, P4, R234, R0, 0x1 ;  /* 0x00000000ea028211 */ /* 0x000fc600078808ff */
[----:B-1----:R1:W-:Y:S01]  /*1b360*/  @!P3 ST.E.128 [R12.64], R64 ;  /* 0x000000400c00b985 */ /* 0x0023e2000c101d0c */
[-C--:B-----5:R-:W-:Y:S02]  /*1b370*/  @!P2 LEA.HI.X R9, R252, R7.reuse, R19, 0x1, P6 ;  /* 0x00000007fc09a211 */ /* 0x0a0fe400030f0c13 */
[----:B--2---:R-:W-:-:S03]  /*1b380*/  @!P1 LEA.HI.X R5, R233, R7, R18, 0x1, P5 ;  /* 0x00000007e9059211 */ /* 0x004fc600028f0c12 */
[----:B------:R1:W-:Y:S01]  /*1b390*/  @!P2 ST.E.128 [R8.64], R60 ;  /* 0x0000003c0800a985 */ /* 0x0003e2000c101d0c */
[----:B----4-:R-:W-:-:S03]  /*1b3a0*/  @!P0 LEA.HI.X R3, R234, R7, R10, 0x1, P4 ;  /* 0x00000007ea038211 */ /* 0x010fc600020f0c0a */
[----:B------:R1:W-:Y:S04]  /*1b3b0*/  @!P1 ST.E.128 [R4.64], R56 ;  /* 0x0000003804009985 */ /* 0x0003e8000c101d0c */
[----:B------:R1:W-:Y:S02]  /*1b3c0*/  @!P0 ST.E.128 [R2.64], R52 ;  /* 0x0000003402008985 */ /* 0x0003e4000c101d0c */
.L_x_1975:
[----:B------:R-:W-:Y:S05]  /*1b3d0*/  BSYNC B0 ;  /* 0x0000000000007941 */ /* 0x000fea0003800000 */
.L_x_1974:
[----:B------:R-:W-:Y:S05]  /*1b3e0*/  BRA.DIV ~URZ, `(.L_x_1976) ;  /* 0x000048f27f007947 */ /* 0x000fea000b800000 */
[----:B---3--:R3:W2:Y:S04]  /*1b3f0*/  SHFL.IDX PT, R7, R15, 0x3, 0x181f ;  /* 0x00781f000f077f89 */ /* 0x0086a800000e0000 */
[----:B----4-:R3:W4:Y:S02]  /*1b400*/  SHFL.IDX PT, R0, R17, 0x3, 0x181f ;  /* 0x00781f0011007f89 */ /* 0x01072400000e0000 */
.L_x_2037:
[----:B-1----:R-:W-:-:S04]  /*1b410*/  IADD3 R2, R14, 0x60, RZ ;  /* 0x000000600e027810 */ /* 0x002fc80007ffe0ff */
[----:B------:R-:W-:-:S13]  /*1b420*/  ISETP.GE.AND P0, PT, R2, R16, PT ;  /* 0x000000100200720c */ /* 0x000fda0003f06270 */
[----:B------:R-:W-:Y:S05]  /*1b430*/  @P0 BRA `(.L_x_1977) ;  /* 0x00002be000000947 */ /* 0x000fea0003800000 */
[----:B------:R-:W5:Y:S04]  /*1b440*/  LDL R12, [R1+0x78] ;  /* 0x00007800010c7983 */ /* 0x000f680000100800 */
[----:B---3--:R-:W3:Y:S01]  /*1b450*/  LDL R10, [R1+0x80] ;  /* 0x00008000010a7983 */ /* 0x008ee20000100800 */
[----:B------:R-:W-:Y:S02]  /*1b460*/  ISETP.GE.AND P2, PT, R140, c[0x0][0x3c8], PT ;  /* 0x0000f2008c007a0c */ /* 0x000fe40003f46270 */
[----:B------:R-:W-:Y:S02]  /*1b470*/  ISETP.GE.AND P1, PT, R144, c[0x0][0x3c8], PT ;  /* 0x0000f20090007a0c */ /* 0x000fe40003f26270 */
[----:B------:R-:W-:-:S09]  /*1b480*/  ISETP.GE.AND P0, PT, R233, c[0x0][0x3c8], PT ;  /* 0x0000f200e9007a0c */ /* 0x000fd20003f06270 */
[-C--:B----4-:R-:W-:Y:S02]  /*1b490*/  @!P2 LEA R8, P5, R140, R0.reuse, 0x1 ;  /* 0x000000008c08a211 */ /* 0x090fe400078a08ff */
[-C--:B------:R-:W-:Y:S02]  /*1b4a0*/  @!P1 LEA R4, P4, R252, R0.reuse, 0x1 ;  /* 0x00000000fc049211 */ /* 0x080fe400078808ff */
[----:B------:R-:W-:Y:S02]  /*1b4b0*/  @!P0 LEA R2, P3, R233, R0, 0x1 ;  /* 0x00000000e9028211 */ /* 0x000fe400078608ff */
[----:B--2---:R-:W-:-:S05]  /*1b4c0*/  @!P2 LEA.HI.X R9, R140, R7, R141, 0x1, P5 ;  /* 0x000000078c09a211 */ /* 0x004fca00028f0c8d */
[----:B------:R1:W-:Y:S01]  /*1b4d0*/  @!P2 ST.E.128 [R8.64], R80 ;  /* 0x000000500800a985 */ /* 0x0003e2000c101d0c */
[-C--:B-----5:R-:W-:Y:S02]  /*1b4e0*/  @!P1 LEA.HI.X R5, R252, R7.reuse, R12, 0x1, P4 ;  /* 0x00000007fc059211 */ /* 0x0a0fe400020f0c0c */
[----:B---3--:R-:W-:-:S03]  /*1b4f0*/  @!P0 LEA.HI.X R3, R233, R7, R10, 0x1, P3 ;  /* 0x00000007e9038211 */ /* 0x008fc600018f0c0a */
        /* <DEDUP_REMOVED lines=9> */
.L_x_1964:
[----:B-1----:R-:W2:Y:S01]  /*1b590*/  LDL.LU R5, [R1+0xac] ;  /* 0x0000ac0001057983 */ /* 0x002ea20000300800 */
[----:B------:R-:W-:Y:S01]  /*1b5a0*/  IMAD R10, R10, c[0x0][0x408], RZ ;  /* 0x000102000a0a7a24 */ /* 0x000fe200078e02ff */
[----:B------:R-:W-:-:S03]  /*1b5b0*/  SHF.R.S32.HI R4, RZ, 0x1f, R0 ;  /* 0x0000001fff047819 */ /* 0x000fc60000011400 */
[C---:B------:R-:W-:Y:S02]  /*1b5c0*/  IMAD R10, R2.reuse, c[0x0][0x40c], R10 ;  /* 0x00010300020a7a24 */ /* 0x040fe400078e020a */
[----:B------:R-:W-:-:S04]  /*1b5d0*/  IMAD.WIDE.U32 R2, R2, c[0x0][0x408], RZ ;  /* 0x0001020002027a25 */ /* 0x000fc800078e00ff */
[----:B------:R-:W-:Y:S01]  /*1b5e0*/  IMAD R4, R4, c[0x0][0x440], RZ ;  /* 0x0001100004047a24 */ /* 0x000fe200078e02ff */
[----:B------:R-:W-:-:S03]  /*1b5f0*/  IADD3 R3, R3, R10, RZ ;  /* 0x0000000a03037210 */ /* 0x000fc60007ffe0ff */
[----:B------:R-:W-:Y:S02]  /*1b600*/  IMAD R4, R0, c[0x0][0x444], R4 ;  /* 0x0001110000047a24 */ /* 0x000fe400078e0204 */
[----:B------:R-:W-:-:S04]  /*1b610*/  IMAD.WIDE.U32 R2, R243, c[0x0][0x438], R2 ;  /* 0x00010e00f3027a25 */ /* 0x000fc800078e0002 */
[----:B------:R-:W-:-:S04]  /*1b620*/  IMAD R3, R243, c[0x0][0x43c], R3 ;  /* 0x00010f00f3037a24 */ /* 0x000fc800078e0203 */
[----:B------:R-:W-:Y:S01]  /*1b630*/  IMAD.WIDE.U32 R2, R0, c[0x0][0x440], R2 ;  /* 0x0001100000027a25 */ /* 0x000fe200078e0002 */
[----:B------:R-:W-:-:S04]  /*1b640*/  MOV R0, R7 ;  /* 0x0000000700007202 */ /* 0x000fc80000000f00 */
[----:B------:R-:W-:Y:S01]  /*1b650*/  IADD3 R3, R3, R4, RZ ;  /* 0x0000000403037210 */ /* 0x000fe20007ffe0ff */
[----:B------:R-:W-:-:S05]  /*1b660*/  @P3 IMAD.HI.U32 R4, R7, c[0x0][0x4ec], RZ ;  /* 0x00013b0007043a27 */ /* 0x000fca00078e00ff */
[----:B------:R-:W-:-:S04]  /*1b670*/  @P3 SHF.R.U32.HI R0, RZ, c[0x0][0x4f0], R4 ;  /* 0x00013c00ff003a19 */ /* 0x000fc80000011604 */
[----:B------:R-:W-:-:S05]  /*1b680*/  SHF.R.S32.HI R4, RZ, 0x1f, R0 ;  /* 0x0000001fff047819 */ /* 0x000fca0000011400 */
[----:B------:R-:W-:-:S04]  /*1b690*/  IMAD R4, R4, c[0x0][0x430], RZ ;  /* 0x00010c0004047a24 */ /* 0x000fc800078e02ff */
[----:B------:R-:W-:Y:S02]  /*1b6a0*/  IMAD R4, R0, c[0x0][0x434], R4 ;  /* 0x00010d0000047a24 */ /* 0x000fe400078e0204 */
[----:B--2---:R-:W-:-:S04]  /*1b6b0*/  IMAD.WIDE.U32 R2, R5, c[0x0][0x448], R2 ;  /* 0x0001120005027a25 */ /* 0x004fc800078e0002 */
[----:B------:R-:W-:-:S04]  /*1b6c0*/  IMAD R3, R5, c[0x0][0x44c], R3 ;  /* 0x0001130005037a24 */ /* 0x000fc800078e0203 */
[C---:B------:R-:W-:Y:S01]  /*1b6d0*/  IMAD.WIDE.U32 R2, R0.reuse, c[0x0][0x430], R2 ;  /* 0x00010c0000027a25 */ /* 0x040fe200078e0002 */
[----:B------:R-:W-:-:S04]  /*1b6e0*/  IADD3 R0, -R0, RZ, RZ ;  /* 0x000000ff00007210 */ /* 0x000fc80007ffe1ff */
[----:B------:R-:W-:Y:S01]  /*1b6f0*/  IADD3 R3, R3, R4, RZ ;  /* 0x0000000403037210 */ /* 0x000fe20007ffe0ff */
[----:B------:R-:W-:-:S04]  /*1b700*/  IMAD R7, R0, c[0x0][0x4e8], R7 ;  /* 0x00013a0000077a24 */ /* 0x000fc800078e0207 */
[----:B------:R-:W-:Y:S01]  /*1b710*/  IMAD.WIDE.U32 R2, R7, c[0x0][0x428], R2 ;  /* 0x00010a0007027a25 */ /* 0x000fe200078e0002 */
[----:B------:R-:W-:-:S04]  /*1b720*/  SHF.R.S32.HI R0, RZ, 0x1f, R7 ;  /* 0x0000001fff007819 */ /* 0x000fc80000011407 */
[----:B------:R-:W-:Y:S01]  /*1b730*/  LEA R5, P0, R2, c[0x0][0x400], 0x2 ;  /* 0x0001000002057a11 */ /* 0x000fe200078010ff */
[----:B------:R-:W-:-:S04]  /*1b740*/  IMAD R0, R0, c[0x0][0x428], RZ ;  /* 0x00010a0000007a24 */ /* 0x000fc800078e02ff */
[----:B------:R-:W-:-:S05]  /*1b750*/  IMAD R7, R7, c[0x0][0x42c], R0 ;  /* 0x00010b0007077a24 */ /* 0x000fca00078e0200 */
[----:B------:R-:W-:-:S04]  /*1b760*/  IADD3 R7, R3, R7, RZ ;  /* 0x0000000703077210 */ /* 0x000fc80007ffe0ff */
[----:B------:R-:W-:Y:S01]  /*1b770*/  LEA.HI.X R7, R2, c[0x0][0x404], R7, 0x2, P0 ;  /* 0x0001010002077a11 */ /* 0x000fe200000f1407 */
[----:B------:R-:W-:Y:S05]  /*1b780*/  BRA.DIV ~URZ, `(.L_x_1978) ;  /* 0x000046427f007947 */ /* 0x000fea000b800000 */
[----:B------:R1:W2:Y:S02]  /*1b790*/  SHFL.IDX PT, R4, R7, RZ, 0x1c1f ;  /* 0x001c1fff07047589 */ /* 0x0002a400000e0000 */
.L_x_2038:
[----:B------:R-:W-:Y:S05]  /*1b7a0*/  BRA.DIV ~URZ, `(.L_x_1979) ;  /* 0x000046a27f007947 */ /* 0x000fea000b800000 */
[----:B------:R3:W4:Y:S02]  /*1b7b0*/  SHFL.IDX PT, R0, R5, RZ, 0x1c1f ;  /* 0x001c1fff05007589 */ /* 0x00072400000e0000 */
.L_x_2039:
[----:B------:R-:W-:Y:S01]  /*1b7c0*/  IMAD R18, R18, c[0x0][0x4e8], RZ ;  /* 0x00013a0012127a24 */ /* 0x000fe200078e02ff */
[----:B------:R-:W-:Y:S04]  /*1b7d0*/  BSSY B0, `(.L_x_1980) ;  /* 0x00000cb000007945 */ /* 0x000fe80003800000 */
[----:B------:R-:W-:-:S13]  /*1b7e0*/  ISETP.GE.AND P0, PT, R14, R18, PT ;  /* 0x000000120e00720c */ /* 0x000fda0003f06270 */
        /* <DEDUP_REMOVED lines=22> */
[----:B------:R-:W2:Y:S01]  /*1b950*/  LDL R32, [R1+0x154] ;  /* 0x0001540001207983 */ /* 0x000ea20000100800 */
[----:B-----5:R-:W-:-:S02]  /*1b960*/  ISETP.GE.AND P0, PT, R8, c[0x0][0x3c8], PT ;  /* 0x0000f20008007a0c */ /* 0x020fc40003f06270 */
[----:B---3--:R-:W-:-:S11]  /*1b970*/  ISETP.GE.AND P1, PT, R10, c[0x0][0x3c8], PT ;  /* 0x0000f2000a007a0c */ /* 0x008fd60003f26270 */
[----:B------:R-:W-:Y:S02]  /*1b980*/  @!P0 IMAD.MOV.U32 R2, RZ, RZ, R0 ;  /* 0x000000ffff028224 */ /* 0x000fe400078e0000 */
[----:B------:R-:W-:Y:S01]  /*1b990*/  @!P0 IMAD.MOV.U32 R3, RZ, RZ, R4 ;  /* 0x000000ffff038224 */ /* 0x000fe200078e0004 */
[----:B----4-:R-:W-:-:S03]  /*1b9a0*/  ISETP.GE.AND P2, PT, R9, c[0x0][0x3c8], PT ;  /* 0x0000f20009007a0c */ /* 0x010fc60003f46270 */
[----:B------:R-:W-:Y:S02]  /*1b9b0*/  @!P0 IMAD.WIDE R2, R8, 0x4, R2 ;  /* 0x0000000408028825 */ /* 0x000fe400078e0202 */
[----:B------:R-:W3:Y:S04]  /*1b9c0*/  LDL R8, [R1+0x11c] ;  /* 0x00011c0001087983 */ /* 0x000ee80000100800 */
[----:B------:R4:W-:Y:S02]  /*1b9d0*/  @!P0 ST.E.64 [R2.64], R168 ;  /* 0x000000a802008985 */ /* 0x0009e4000c101b0c */
[----:B----4-:R-:W-:-:S04]  /*1b9e0*/  @!P1 LEA R2, P0, R10, R0, 0x2 ;  /* 0x000000000a029211 */ /* 0x010fc800078010ff */
[----:B--2---:R-:W-:Y:S02]  /*1b9f0*/  @!P1 LEA.HI.X R3, R10, R4, R13, 0x2, P0 ;  /* 0x000000040a039211 */ /* 0x004fe400000f140d */
[----:B------:R-:W2:Y:S04]  /*1ba00*/  LDL R13, [R1+0x198] ;  /* 0x00019800010d7983 */ /* 0x000ea80000100800 */
[----:B------:R4:W-:Y:S04]  /*1ba10*/  @!P1 ST.E.64 [R2.64], R164 ;  /* 0x000000a402009985 */ /* 0x0009e8000c101b0c */
[----:B------:R-:W5:Y:S01]  /*1ba20*/  LDL R10, [R1+0x110] ;  /* 0x00011000010a7983 */ /* 0x000f620000100800 */
[----:B----4-:R-:W-:-:S04]  /*1ba30*/  @!P2 LEA R2, P0, R9, R0, 0x2 ;  /* 0x000000000902a211 */ /* 0x010fc800078010ff */
[----:B------:R-:W-:Y:S02]  /*1ba40*/  @!P2 LEA.HI.X R3, R9, R4, R24, 0x2, P0 ;  /* 0x000000040903a211 */ /* 0x000fe400000f1418 */
[----:B------:R-:W4:Y:S04]  /*1ba50*/  LDL R9, [R1+0x194] ;  /* 0x0001940001097983 */ /* 0x000f280000100800 */
[----:B------:R-:W4:Y:S01]  /*1ba60*/  LDL R24, [R1+0x188] ;  /* 0x0001880001187983 */ /* 0x000f220000100800 */
[----:B------:R-:W-:-:S03]  /*1ba70*/  ISETP.GE.AND P1, PT, R22, c[0x0][0x3c8], PT ;  /* 0x0000f20016007a0c */ /* 0x000fc60003f26270 */
[----:B------:R1:W-:Y:S01]  /*1ba80*/  @!P2 ST.E.64 [R2.64], R160 ;  /* 0x000000a00200a985 */ /* 0x0003e2000c101b0c */
[----:B------:R-:W-:-:S09]  /*1ba90*/  ISETP.GE.AND P2, PT, R20, c[0x0][0x3c8], PT ;  /* 0x0000f20014007a0c */ /* 0x000fd20003f46270 */
[----:B-1----:R-:W-:-:S04]  /*1baa0*/  @!P1 LEA R2, P0, R22, R0, 0x2 ;  /* 0x0000000016029211 */ /* 0x002fc800078010ff */
[----:B------:R-:W-:Y:S02]  /*1bab0*/  @!P1 LEA.HI.X R3, R22, R4, R23, 0x2, P0 ;  /* 0x0000000416039211 */ /* 0x000fe400000f1417 */
[----:B------:R-:W4:Y:S04]  /*1bac0*/  LDL R22, [R1+0x104] ;  /* 0x0001040001167983 */ /* 0x000f280000100800 */
[----:B------:R1:W-:Y:S01]  /*1bad0*/  @!P1 ST.E.64 [R2.64], R156 ;  /* 0x0000009c02009985 */ /* 0x0003e2000c101b0c */
[----:B------:R-:W-:Y:S02]  /*1bae0*/  ISETP.GE.AND P1, PT, R15, c[0x0][0x3c8], PT ;  /* 0x0000f2000f007a0c */ /* 0x000fe40003f26270 */
[----:B------:R-:W-:Y:S01]  /*1baf0*/  ISETP.GE.AND P6, PT, R25, c[0x0][0x3c8], PT ;  /* 0x0000f20019007a0c */ /* 0x000fe20003fc6270 */
[----:B------:R-:W4:Y:S01]  /*1bb00*/  LDL R23, [R1+0xf8] ;  /* 0x0000f80001177983 */ /* 0x000f220000100800 */
[----:B-1----:R-:W-:-:S04]  /*1bb10*/  @!P2 LEA R2, P0, R20, R0, 0x2 ;  /* 0x000000001402a211 */ /* 0x002fc800078010ff */
[----:B------:R-:W-:Y:S02]  /*1bb20*/  @!P2 LEA.HI.X R3, R20, R4, R21, 0x2, P0 ;  /* 0x000000041403a211 */ /* 0x000fe400000f1415 */
[----:B------:R-:W-:Y:S01]  /*1bb30*/  ISETP.GE.AND P0, PT, R12, c[0x0][0x3c8], PT ;  /* 0x0000f2000c007a0c */ /* 0x000fe20003f06270 */
[----:B------:R-:W4:Y:S04]  /*1bb40*/  LDL R20, [R1+0xfc] ;  /* 0x0000fc0001147983 */ /* 0x000f280000100800 */
[----:B------:R1:W-:Y:S04]  /*1bb50*/  @!P2 ST.E.64 [R2.64], R152 ;  /* 0x000000980200a985 */ /* 0x0003e8000c101b0c */
[----:B------:R-:W4:Y:S01]  /*1bb60*/  LDL R21, [R1+0x17c] ;  /* 0x00017c0001157983 */ /* 0x000f220000100800 */
[----:B-1----:R-:W-:-:S04]  /*1bb70*/  @!P1 LEA R2, P2, R15, R0, 0x2 ;  /* 0x000000000f029211 */ /* 0x002fc800078410ff */
[----:B------:R-:W-:Y:S02]  /*1bb80*/  @!P1 LEA.HI.X R3, R15, R4, R17, 0x2, P2 ;  /* 0x000000040f039211 */ /* 0x000fe400010f1411 */
[----:B------:R-:W4:Y:S04]  /*1bb90*/  LDL R17, [R1+0xb4] ;  /* 0x0000b40001117983 */ /* 0x000f280000100800 */
[----:B------:R1:W-:Y:S01]  /*1bba0*/  @!P1 ST.E.64 [R2.64], R148 ;  /* 0x0000009402009985 */ /* 0x0003e2000c101b0c */
[----:B------:R-:W-:-:S03]  /*1bbb0*/  ISETP.GE.AND P2, PT, R28, c[0x0][0x3c8], PT ;  /* 0x0000f2001c007a0c */ /* 0x000fc60003f46270 */
[----:B------:R-:W4:Y:S01]  /*1bbc0*/  LDL R15, [R1+0x184] ;  /* 0x00018400010f7983 */ /* 0x000f220000100800 */
[----:B-1----:R-:W-:Y:S02]  /*1bbd0*/  @!P0 LEA R2, P1, R12, R0, 0x2 ;  /* 0x000000000c028211 */ /* 0x002fe400078210ff */
[----:B---3--:R-:W-:Y:S02]  /*1bbe0*/  ISETP.GE.AND P3, PT, R8, c[0x0][0x3c8], PT ;  /* 0x0000f20008007a0c */ /* 0x008fe40003f66270 */
[----:B--2---:R-:W-:-:S05]  /*1bbf0*/  @!P0 LEA.HI.X R3, R12, R4, R13, 0x2, P1 ;  /* 0x000000040c038211 */ /* 0x004fca00008f140d */
[----:B------:R1:W-:Y:S01]  /*1bc00*/  @!P0 ST.E.64 [R2.64], R36 ;  /* 0x0000002402008985 */ /* 0x0003e2000c101b0c */
[----:B------:R-:W-:Y:S02]  /*1bc10*/  ISETP.GE.AND P1, PT, R19, c[0x0][0x3c8], PT ;  /* 0x0000f20013007a0c */ /* 0x000fe40003f26270 */
[----:B-----5:R-:W-:-:S03]  /*1bc20*/  ISETP.GE.AND P0, PT, R10, c[0x0][0x3c8], PT ;  /* 0x0000f2000a007a0c */ /* 0x020fc60003f06270 */
[----:B-1----:R-:W-:-:S04]  /*1bc30*/  @!P3 LEA R2, P4, R8, R0, 0x2 ;  /* 0x000000000802b211 */ /* 0x002fc800078810ff */
[----:B----4-:R-:W-:-:S05]  /*1bc40*/  @!P3 LEA.HI.X R3, R8, R4, R9, 0x2, P4 ;  /* 0x000000040803b211 */ /* 0x010fca00020f1409 */
[----:B------:R1:W-:Y:S01]  /*1bc50*/  @!P3 ST.E.64 [R2.64], R40 ;  /* 0x000000280200b985 */ /* 0x0003e2000c101b0c */
[----:B------:R-:W-:-:S04]  /*1bc60*/  @!P2 LEA R12, P3, R28, R0, 0x2 ;  /* 0x000000001c0ca211 */ /* 0x000fc800078610ff */
[----:B------:R-:W-:Y:S02]  /*1bc70*/  @!P2 LEA.HI.X R13, R28, R4, R30, 0x2, P3 ;  /* 0x000000041c0da211 */ /* 0x000fe400018f141e */
[----:B------:R-:W2:Y:S01]  /*1bc80*/  LDL R28, [R1+0x178] ;  /* 0x00017800011c7983 */ /* 0x000ea20000100800 */
[C---:B------:R-:W-:Y:S02]  /*1bc90*/  @!P1 LEA R8, P4, R19.reuse, R0, 0x2 ;  /* 0x0000000013089211 */ /* 0x040fe400078810ff */
[----:B------:R-:W-:Y:S01]  /*1bca0*/  ISETP.GE.AND P5, PT, R14, c[0x0][0x3c8], PT ;  /* 0x0000f2000e007a0c */ /* 0x000fe20003fa6270 */
[----:B------:R-:W3:Y:S01]  /*1bcb0*/  LDL R30, [R1+0x150] ;  /* 0x00015000011e7983 */ /* 0x000ee20000100800 */
[----:B------:R-:W-:-:S03]  /*1bcc0*/  @!P1 LEA.HI.X R9, R19, R4, R27, 0x2, P4 ;  /* 0x0000000413099211 */ /* 0x000fc600020f141b */
[----:B------:R-:W4:Y:S01]  /*1bcd0*/  LDL R27, [R1+0x174] ;  /* 0x00017400011b7983 */ /* 0x000f220000100800 */
[----:B-1----:R-:W-:-:S03]  /*1bce0*/  @!P0 LEA R2, P3, R10, R0, 0x2 ;  /* 0x000000000a028211 */ /* 0x002fc600078610ff */
[----:B------:R-:W-:Y:S01]  /*1bcf0*/  @!P2 ST.E.64 [R12.64], R44 ;  /* 0x0000002c0c00a985 */ /* 0x000fe2000c101b0c */
[----:B------:R-:W-:-:S03]  /*1bd00*/  @!P0 LEA.HI.X R3, R10, R4, R24, 0x2, P3 ;  /* 0x000000040a038211 */ /* 0x000fc600018f1418 */
[----:B------:R-:W5:Y:S04]  /*1bd10*/  LDL R19, [R1+0xf4] ;  /* 0x0000f40001137983 */ /* 0x000f680000100800 */
[----:B------:R-:W3:Y:S04]  /*1bd20*/  LDL R24, [R1+0x170] ;  /* 0x0001700001187983 */ /* 0x000ee80000100800 */
[----:B------:R1:W-:Y:S01]  /*1bd30*/  @!P1 ST.E.64 [R8.64], R48 ;  /* 0x0000003008009985 */ /* 0x0003e2000c101b0c */
[----:B------:R-:W-:-:S03]  /*1bd40*/  ISETP.GE.AND P4, PT, R22, c[0x0][0x3c8], PT ;  /* 0x0000f20016007a0c */ /* 0x000fc60003f86270 */
[----:B------:R1:W-:Y:S04]  /*1bd50*/  @!P0 ST.E.64 [R2.64], R52 ;  /* 0x0000003402008985 */ /* 0x0003e8000c101b0c */
[----:B------:R-:W5:Y:S01]  /*1bd60*/  LDL R10, [R1+0xf0] ;  /* 0x0000f000010a7983 */ /* 0x000f620000100800 */
[----:B-1----:R-:W-:-:S04]  /*1bd70*/  @!P6 LEA R8, P1, R25, R0, 0x2 ;  /* 0x000000001908e211 */ /* 0x002fc800078210ff */
[----:B------:R-:W-:Y:S02]  /*1bd80*/  @!P6 LEA.HI.X R9, R25, R4, R29, 0x2, P1 ;  /* 0x000000041909e211 */ /* 0x000fe400008f141d */
[----:B------:R-:W-:Y:S01]  /*1bd90*/  ISETP.GE.AND P3, PT, R26, c[0x0][0x3c8], PT ;  /* 0x0000f2001a007a0c */ /* 0x000fe20003f66270 */
[----:B------:R-:W5:Y:S04]  /*1bda0*/  LDL R25, [R1+0x16c] ;  /* 0x00016c0001197983 */ /* 0x000f680000100800 */
[----:B------:R-:W5:Y:S01]  /*1bdb0*/  LDL R29, [R1+0xe0] ;  /* 0x0000e000011d7983 */ /* 0x000f620000100800 */
[C---:B------:R-:W-:Y:S02]  /*1bdc0*/  ISETP.GE.AND P2, PT, R17.reuse, c[0x0][0x3c8], PT ;  /* 0x0000f20011007a0c */ /* 0x040fe40003f46270 */
[----:B------:R-:W-:-:S11]  /*1bdd0*/  ISETP.GE.AND P1, PT, R17, c[0x0][0x3c8], PT ;  /* 0x0000f20011007a0c */ /* 0x000fd60003f26270 */
[----:B------:R-:W-:-:S04]  /*1bde0*/  @!P2 LEA R12, P0, R17, R0, 0x2 ;  /* 0x00000000110ca211 */ /* 0x000fc800078010ff */
[----:B------:R-:W-:Y:S02]  /*1bdf0*/  @!P2 LEA.HI.X R13, R17, R4, R15, 0x2, P0 ;  /* 0x00000004110da211 */ /* 0x000fe400000f140f */
[----:B------:R-:W-:Y:S01]  /*1be00*/  ISETP.GE.AND P2, PT, R20, c[0x0][0x3c8], PT ;  /* 0x0000f20014007a0c */ /* 0x000fe20003f46270 */
[----:B------:R-:W5:Y:S01]  /*1be10*/  LDL R15, [R1+0xec] ;  /* 0x0000ec00010f7983 */ /* 0x000f620000100800 */
[----:B------:R-:W-:-:S03]  /*1be20*/  @!P5 LEA R2, P0, R14, R0, 0x2 ;  /* 0x000000000e02d211 */ /* 0x000fc600078010ff */
[----:B------:R1:W-:Y:S01]  /*1be30*/  @!P1 ST.E.64 [R12.64], R56 ;  /* 0x000000380c009985 */ /* 0x0003e2000c101b0c */
[----:B------:R-:W-:-:S03]  /*1be40*/  @!P5 LEA.HI.X R3, R14, R4, R21, 0x2, P0 ;  /* 0x000000040e03d211 */ /* 0x000fc600000f1415 */
[----:B------:R-:W-:Y:S04]  /*1be50*/  @!P6 ST.E.64 [R8.64], R60 ;  /* 0x0000003c0800e985 */ /* 0x000fe8000c101b0c */
[----:B------:R-:W5:Y:S04]  /*1be60*/  LDL R21, [R1+0x168] ;  /* 0x0001680001157983 */ /* 0x000f680000100800 */
[----:B------:R1:W-:Y:S04]  /*1be70*/  @!P5 ST.E.64 [R2.64], R64 ;  /* 0x000000400200d985 */ /* 0x0003e8000c101b0c */
[----:B------:R-:W5:Y:S04]  /*1be80*/  LDL R14, [R1+0x164] ;  /* 0x00016400010e7983 */ /* 0x000f680000100800 */
[----:B------:R-:W5:Y:S01]  /*1be90*/  LDL R17, [R1+0xe8] ;  /* 0x0000e80001117983 */ /* 0x000f620000100800 */
[----:B-1----:R-:W-:-:S02]  /*1bea0*/  @!P4 LEA R12, P0, R22, R0, 0x2 ;  /* 0x00000000160cc211 */ /* 0x002fc400078010ff */
[-C--:B------:R-:W-:Y:S02]  /*1beb0*/  @!P2 LEA R2, P1, R20, R0.reuse, 0x2 ;  /* 0x000000001402a211 */ /* 0x080fe400078210ff */
[----:B------:R-:W-:-:S11]  /*1bec0*/  @!P3 LEA R8, P6, R26, R0, 0x2 ;  /* 0x000000001a08b211 */ /* 0x000fd600078c10ff */
[----:B------:R-:W-:Y:S02]  /*1bed0*/  P2R R3, PR, RZ, 0x2 ;  /* 0x00000002ff037803 */ /* 0x000fe40000000000 */
[-C--:B--2---:R-:W-:Y:S02]  /*1bee0*/  @!P4 LEA.HI.X R13, R22, R4.reuse, R28, 0x2, P0 ;  /* 0x00000004160dc211 */ /* 0x084fe400000f141c */
[----:B------:R-:W2:Y:S01]  /*1bef0*/  LDL R22, [R1+0xb0] ;  /* 0x0000b00001167983 */ /* 0x000ea20000100800 */
[----:B----4-:R-:W-:-:S03]  /*1bf00*/  @!P3 LEA.HI.X R9, R26, R4, R27, 0x2, P6 ;  /* 0x000000041a09b211 */ /* 0x010fc600030f141b */
[----:B------:R-:W4:Y:S01]  /*1bf10*/  LDL R28, [R1+0x14c] ;  /* 0x00014c00011c7983 */ /* 0x000f220000100800 */
[----:B------:R-:W-:-:S03]  /*1bf20*/  ISETP.NE.AND P6, PT, R3, RZ, PT ;  /* 0x000000ff0300720c */ /* 0x000fc60003fc5270 */
[----:B------:R-:W4:Y:S01]  /*1bf30*/  LDL R26, [R1+0x160] ;  /* 0x00016000011a7983 */ /* 0x000f220000100800 */
[----:B------:R-:W-:-:S03]  /*1bf40*/  ISETP.GE.AND P5, PT, R23, c[0x0][0x3c8], PT ;  /* 0x0000f20017007a0c */ /* 0x000fc60003fa6270 */
[----:B------:R-:W4:Y:S01]  /*1bf50*/  LDL R27, [R1+0xdc] ;  /* 0x0000dc00011b7983 */ /* 0x000f220000100800 */
[----:B---3--:R-:W-:-:S03]  /*1bf60*/  @!P2 LEA.HI.X R3, R20, R4, R24, 0x2, P6 ;  /* 0x000000041403a211 */ /* 0x008fc600030f1418 */
[----:B------:R-:W3:Y:S04]  /*1bf70*/  LDL R24, [R1+0x15c] ;  /* 0x00015c0001187983 */ /* 0x000ee80000100800 */
[----:B------:R-:W3:Y:S01]  /*1bf80*/  LDL R20, [R1+0x158] ;  /* 0x0001580001147983 */ /* 0x000ee20000100800 */
[----:B-----5:R-:W-:Y:S02]  /*1bf90*/  ISETP.GE.AND P1, PT, R19, c[0x0][0x3c8], PT ;  /* 0x0000f20013007a0c */ /* 0x020fe40003f26270 */
[----:B------:R-:W-:Y:S01]  /*1bfa0*/  ISETP.GE.AND P0, PT, R10, c[0x0][0x3c8], PT ;  /* 0x0000f2000a007a0c */ /* 0x000fe20003f06270 */
[----:B------:R1:W-:Y:S04]  /*1bfb0*/  @!P4 ST.E.64 [R12.64], R68 ;  /* 0x000000440c00c985 */ /* 0x0003e8000c101b0c */
[----:B------:R5:W-:Y:S04]  /*1bfc0*/  @!P3 ST.E.64 [R8.64], R72 ;  /* 0x000000480800b985 */ /* 0x000be8000c101b0c */
[----:B------:R5:W-:Y:S01]  /*1bfd0*/  @!P2 ST.E.64 [R2.64], R76 ;  /* 0x0000004c0200a985 */ /* 0x000be2000c101b0c */
[----:B-1----:R-:W-:-:S02]  /*1bfe0*/  @!P5 LEA R12, P2, R23, R0, 0x2 ;  /* 0x00000000170cd211 */ /* 0x002fc400078410ff */
[----:B-----5:R-:W-:Y:S02]  /*1bff0*/  @!P1 LEA R8, P3, R19, R0, 0x2 ;  /* 0x0000000013089211 */ /* 0x020fe400078610ff */
[----:B------:R-:W-:Y:S02]  /*1c000*/  @!P5 LEA.HI.X R13, R23, R4, R25, 0x2, P2 ;  /* 0x00000004170dd211 */ /* 0x000fe400010f1419 */
[----:B------:R-:W-:Y:S01]  /*1c010*/  @!P0 LEA R2, P2, R10, R0, 0x2 ;  /* 0x000000000a028211 */ /* 0x000fe200078410ff */
[----:B------:R-:W5:Y:S04]  /*1c020*/  LDL R25, [R1+0xd8] ;  /* 0x0000d80001197983 */ /* 0x000f680000100800 */
[----:B------:R-:W-:Y:S04]  /*1c030*/  @!P5 ST.E.64 [R12.64], R80 ;  /* 0x000000500c00d985 */ /* 0x000fe8000c101b0c */
[----:B------:R-:W5:Y:S01]  /*1c040*/  LDL R23, [R1+0xd0] ;  /* 0x0000d00001177983 */ /* 0x000f620000100800 */
[----:B------:R-:W-:-:S02]  /*1c050*/  ISETP.GE.AND P6, PT, R15, c[0x0][0x3c8], PT ;  /* 0x0000f2000f007a0c */ /* 0x000fc40003fc6270 */
[-C--:B------:R-:W-:Y:S02]  /*1c060*/  @!P1 LEA.HI.X R9, R19, R4.reuse, R21, 0x2, P3 ;  /* 0x0000000413099211 */ /* 0x080fe400018f1415 */
[----:B------:R-:W5:Y:S01]  /*1c070*/  LDL R21, [R1+0xcc] ;  /* 0x0000cc0001157983 */ /* 0x000f620000100800 */
[----:B------:R-:W-:-:S03]  /*1c080*/  @!P0 LEA.HI.X R3, R10, R4, R14, 0x2, P2 ;  /* 0x000000040a038211 */ /* 0x000fc600010f140e */
[----:B------:R-:W5:Y:S04]  /*1c090*/  LDL R19, [R1+0xc8] ;  /* 0x0000c80001137983 */ /* 0x000f680000100800 */
[----:B------:R-:W5:Y:S04]  /*1c0a0*/  LDL R14, [R1+0xd4] ;  /* 0x0000d400010e7983 */ /* 0x000f680000100800 */
[----:B------:R1:W-:Y:S04]  /*1c0b0*/  @!P1 ST.E.64 [R8.64], R84 ;  /* 0x0000005408009985 */ /* 0x0003e8000c101b0c */
[----:B------:R2:W-:Y:S01]  /*1c0c0*/  @!P0 ST.E.64 [R2.64], R88 ;  /* 0x0000005802008985 */ /* 0x0005e2000c101b0c */
[----:B------:R-:W-:-:S03]  /*1c0d0*/  ISETP.GE.AND P4, PT, R17, c[0x0][0x3c8], PT ;  /* 0x0000f20011007a0c */ /* 0x000fc60003f86270 */
[----:B------:R-:W5:Y:S01]  /*1c0e0*/  LDL R10, [R1+0xc4] ;  /* 0x0000c400010a7983 */ /* 0x000f620000100800 */
[----:B-1----:R-:W-:Y:S02]  /*1c0f0*/  @!P6 LEA R8, P5, R15, R0, 0x2 ;  /* 0x000000000f08e211 */ /* 0x002fe400078a10ff */
[----:B--2---:R-:W-:-:S13]  /*1c100*/  ISETP.GE.AND P3, PT, R22, c[0x0][0x3c8], PT ;  /* 0x0000f20016007a0c */ /* 0x004fda0003f66270 */
[----:B------:R-:W-:-:S04]  /*1c110*/  @!P3 LEA R12, P0, R22, R0, 0x2 ;  /* 0x00000000160cb211 */ /* 0x000fc800078010ff */
[-C--:B----4-:R-:W-:Y:S02]  /*1c120*/  @!P3 LEA.HI.X R13, R22, R4.reuse, R26, 0x2, P0 ;  /* 0x00000004160db211 */ /* 0x090fe400000f141a */
[----:B------:R-:W2:Y:S01]  /*1c130*/  LDL R26, [R1+0x148] ;  /* 0x00014800011a7983 */ /* 0x000ea20000100800 */
[----:B---3--:R-:W-:-:S03]  /*1c140*/  @!P6 LEA.HI.X R9, R15, R4, R24, 0x2, P5 ;  /* 0x000000040f09e211 */ /* 0x008fc600028f1418 */
[----:B------:R-:W3:Y:S01]  /*1c150*/  LDL R15, [R1+0x144] ;  /* 0x00014400010f7983 */ /* 0x000ee20000100800 */
[----:B------:R-:W-:-:S03]  /*1c160*/  @!P4 LEA R2, P3, R17, R0, 0x2 ;  /* 0x000000001102c211 */ /* 0x000fc600078610ff */
[----:B------:R-:W4:Y:S01]  /*1c170*/  LDL R24, [R1+0x140] ;  /* 0x0001400001187983 */ /* 0x000f220000100800 */
[----:B------:R-:W-:Y:S02]  /*1c180*/  ISETP.GE.AND P5, PT, R22, c[0x0][0x3c8], PT ;  /* 0x0000f20016007a0c */ /* 0x000fe40003fa6270 */
[----:B------:R-:W-:Y:S01]  /*1c190*/  @!P4 LEA.HI.X R3, R17, R4, R20, 0x2, P3 ;  /* 0x000000041103c211 */ /* 0x000fe200018f1414 */
[----:B------:R-:W4:Y:S04]  /*1c1a0*/  LDL R22, [R1+0x13c] ;  /* 0x00013c0001167983 */ /* 0x000f280000100800 */
[----:B------:R-:W4:Y:S04]  /*1c1b0*/  LDL R20, [R1+0x138] ;  /* 0x0001380001147983 */ /* 0x000f280000100800 */
[----:B------:R-:W4:Y:S01]  /*1c1c0*/  LDL R17, [R1+0x134] ;  /* 0x0001340001117983 */ /* 0x000f220000100800 */
[----:B------:R-:W-:-:S03]  /*1c1d0*/  ISETP.GE.AND P1, PT, R29, c[0x0][0x3c8], PT ;  /* 0x0000f2001d007a0c */ /* 0x000fc60003f26270 */
[----:B------:R-:W-:Y:S01]  /*1c1e0*/  @!P5 ST.E.64 [R12.64], R92 ;  /* 0x0000005c0c00d985 */ /* 0x000fe2000c101b0c */
[----:B------:R-:W-:-:S03]  /*1c1f0*/  ISETP.GE.AND P2, PT, R31, c[0x0][0x3c8], PT ;  /* 0x0000f2001f007a0c */ /* 0x000fc60003f46270 */
[----:B------:R1:W-:Y:S04]  /*1c200*/  @!P6 ST.E.64 [R8.64], R96 ;  /* 0x000000600800e985 */ /* 0x0003e8000c101b0c */
[----:B------:R5:W-:Y:S01]  /*1c210*/  @!P4 ST.E.64 [R2.64], R100 ;  /* 0x000000640200c985 */ /* 0x000be2000c101b0c */
[----:B------:R-:W-:Y:S02]  /*1c220*/  ISETP.GE.AND P0, PT, R27, c[0x0][0x3c8], PT ;  /* 0x0000f2001b007a0c */ /* 0x000fe40003f06270 */
[----:B-1----:R-:W-:-:S03]  /*1c230*/  @!P1 LEA R8, P4, R29, R0, 0x2 ;  /* 0x000000001d089211 */ /* 0x002fc600078810ff */
[----:B------:R-:W-:Y:S02]  /*1c240*/  @!P2 LEA R12, P3, R31, R0, 0x2 ;  /* 0x000000001f0ca211 */ /* 0x000fe400078610ff */
[----:B-----5:R-:W-:Y:S02]  /*1c250*/  ISETP.GE.AND P5, PT, R25, c[0x0][0x3c8], PT ;  /* 0x0000f20019007a0c */ /* 0x020fe40003fa6270 */
[----:B------:R-:W-:-:S04]  /*1c260*/  @!P2 LEA.HI.X R13, R31, R4, R32, 0x2, P3 ;  /* 0x000000041f0da211 */ /* 0x000fc800018f1420 */
[----:B------:R-:W-:Y:S02]  /*1c270*/  @!P0 LEA R2, P6, R27, R0, 0x2 ;  /* 0x000000001b028211 */ /* 0x000fe400078c10ff */
[----:B------:R-:W-:-:S04]  /*1c280*/  P2R R3, PR, RZ, 0x10 ;  /* 0x00000010ff037803 */ /* 0x000fc80000000000 */
[----:B------:R-:W-:Y:S02]  /*1c290*/  ISETP.NE.AND P3, PT, R3, RZ, PT ;  /* 0x000000ff0300720c */ /* 0x000fe40003f65270 */
[-C--:B------:R-:W-:Y:S02]  /*1c2a0*/  @!P0 LEA.HI.X R3, R27, R4.reuse, R28, 0x2, P6 ;  /* 0x000000041b038211 */ /* 0x080fe400030f141c */
[----:B------:R-:W-:Y:S01]  /*1c2b0*/  @!P1 LEA.HI.X R9, R29, R4, R30, 0x2, P3 ;  /* 0x000000041d099211 */ /* 0x000fe200018f141e */
[----:B------:R-:W-:Y:S01]  /*1c2c0*/  @!P2 ST.E.64 [R12.64], R104 ;  /* 0x000000680c00a985 */ /* 0x000fe2000c101b0c */
[----:B------:R-:W-:-:S03]  /*1c2d0*/  ISETP.GE.AND P3, PT, R23, c[0x0][0x3c8], PT ;  /* 0x0000f20017007a0c */ /* 0x000fc60003f66270 */
[----:B------:R1:W-:Y:S04]  /*1c2e0*/  @!P1 ST.E.64 [R8.64], R108 ;  /* 0x0000006c08009985 */ /* 0x0003e8000c101b0c */
[----:B------:R5:W-:Y:S01]  /*1c2f0*/  @!P0 ST.E.64 [R2.64], R112 ;  /* 0x0000007002008985 */ /* 0x000be2000c101b0c */
[----:B-1----:R-:W-:Y:S02]  /*1c300*/  @!P5 LEA R8, P0, R25, R0, 0x2 ;  /* 0x000000001908d211 */ /* 0x002fe400078010ff */
[----:B------:R-:W-:-:S13]  /*1c310*/  ISETP.GE.AND P4, PT, R14, c[0x0][0x3c8], PT ;  /* 0x0000f2000e007a0c */ /* 0x000fda0003f86270 */
[----:B-----5:R-:W-:Y:S02]  /*1c320*/  @!P4 LEA R2, P6, R14, R0, 0x2 ;  /* 0x000000000e02c211 */ /* 0x020fe400078c10ff */
[----:B------:R-:W-:Y:S02]  /*1c330*/  ISETP.GE.AND P2, PT, R21, c[0x0][0x3c8], PT ;  /* 0x0000f20015007a0c */ /* 0x000fe40003f46270 */
[----:B------:R-:W-:Y:S02]  /*1c340*/  ISETP.GE.AND P1, PT, R19, c[0x0][0x3c8], PT ;  /* 0x0000f20013007a0c */ /* 0x000fe40003f26270 */
[----:B--2---:R-:W-:-:S05]  /*1c350*/  @!P5 LEA.HI.X R9, R25, R4, R26, 0x2, P0 ;  /* 0x000000041909d211 */ /* 0x004fca00000f141a */
[----:B------:R-:W-:Y:S01]  /*1c360*/  @!P5 ST.E.64 [R8.64], R116 ;  /* 0x000000740800d985 */ /* 0x000fe2000c101b0c */
[----:B---3--:R-:W-:Y:S02]  /*1c370*/  @!P4 LEA.HI.X R3, R14, R4, R15, 0x2, P6 ;  /* 0x000000040e03c211 */ /* 0x008fe400030f140f */
[-C--:B------:R-:W-:Y:S02]  /*1c380*/  @!P3 LEA R14, P5, R23, R0.reuse, 0x2 ;  /* 0x00000000170eb211 */ /* 0x080fe400078a10ff */
[----:B------:R-:W-:Y:S01]  /*1c390*/  ISETP.GE.AND P0, PT, R10, c[0x0][0x3c8], PT ;  /* 0x0000f2000a007a0c */ /* 0x000fe20003f06270 */
[----:B------:R1:W-:Y:S01]  /*1c3a0*/  @!P4 ST.E.64 [R2.64], R120 ;  /* 0x000000780200c985 */ /* 0x0003e2000c101b0c */
[----:B------:R-:W-:-:S04]  /*1c3b0*/  @!P2 LEA R12, P6, R21, R0, 0x2 ;  /* 0x00000000150ca211 */ /* 0x000fc800078c10ff */
[----:B----4-:R-:W-:-:S05]  /*1c3c0*/  @!P2 LEA.HI.X R13, R21, R4, R22, 0x2, P6 ;  /* 0x00000004150da211 */ /* 0x010fca00030f1416 */
[----:B-1----:R-:W-:-:S04]  /*1c3d0*/  P2R R2, PR, RZ, 0x20 ;  /* 0x00000020ff027803 */ /* 0x002fc80000000000 */
[----:B------:R-:W-:Y:S02]  /*1c3e0*/  ISETP.NE.AND P4, PT, R2, RZ, PT ;  /* 0x000000ff0200720c */ /* 0x000fe40003f85270 */
[----:B------:R-:W-:Y:S02]  /*1c3f0*/  @!P1 LEA R8, P5, R19, R0, 0x2 ;  /* 0x0000000013089211 */ /* 0x000fe400078a10ff */
[----:B------:R-:W-:Y:S02]  /*1c400*/  @!P3 LEA.HI.X R15, R23, R4, R24, 0x2, P4 ;  /* 0x00000004170fb211 */ /* 0x000fe400020f1418 */
[C---:B------:R-:W-:Y:S02]  /*1c410*/  @!P0 LEA R2, P4, R10.reuse, R0, 0x2 ;  /* 0x000000000a028211 */ /* 0x040fe400078810ff */
[-C--:B------:R-:W-:Y:S02]  /*1c420*/  @!P1 LEA.HI.X R9, R19, R4.reuse, R20, 0x2, P5 ;  /* 0x0000000413099211 */ /* 0x080fe400028f1414 */
[----:B------:R-:W-:Y:S01]  /*1c430*/  @!P0 LEA.HI.X R3, R10, R4, R17, 0x2, P4 ;  /* 0x000000040a038211 */ /* 0x000fe200020f1411 */
[----:B------:R1:W-:Y:S04]  /*1c440*/  @!P3 ST.E.64 [R14.64], R124 ;  /* 0x0000007c0e00b985 */ /* 0x0003e8000c101b0c */
[----:B------:R1:W-:Y:S04]  /*1c450*/  @!P2 ST.E.64 [R12.64], R128 ;  /* 0x000000800c00a985 */ /* 0x0003e8000c101b0c */
[----:B------:R1:W-:Y:S04]  /*1c460*/  @!P1 ST.E.64 [R8.64], R132 ;  /* 0x0000008408009985 */ /* 0x0003e8000c101b0c */
[----:B------:R1:W-:Y:S02]  /*1c470*/  @!P0 ST.E.64 [R2.64], R136 ;  /* 0x0000008802008985 */ /* 0x0003e4000c101b0c */
.L_x_1981:
[----:B------:R-:W-:Y:S05]  /*1c480*/  BSYNC B0 ;  /* 0x0000000000007941 */ /* 0x000fea0003800000 */
.L_x_1980:
[----:B------:R-:W-:Y:S05]  /*1c490*/  BRA.DIV ~URZ, `(.L_x_1982) ;  /* 0x00003a327f007947 */ /* 0x000fea000b800000 */
[----:B--2---:R2:W1:Y:S04]  /*1c4a0*/  SHFL.IDX PT, R4, R7, 0x1, 0x1c1f ;  /* 0x003c1f0007047f89 */ /* 0x00446800000e0000 */
[----:B----4-:R2:W4:Y:S02]  /*1c4b0*/  SHFL.IDX PT, R0, R5, 0x1, 0x1c1f ;  /* 0x003c1f0005007f89 */ /* 0x01052400000e0000 */
.L_x_2040:
[----:B------:R-:W-:-:S13]  /*1c4c0*/  ISETP.GE.AND P0, PT, R16, R18, PT ;  /* 0x000000121000720c */ /* 0x000fda0003f06270 */
[----:B------:R-:W-:Y:S05]  /*1c4d0*/  @P0 BRA `(.L_x_1977) ;  /* 0x00001b4000000947 */ /* 0x000fea0003800000 */
[----:B-1----:R-:W5:Y:S04]  /*1c4e0*/  LDL R8, [R1+0x130] ;  /* 0x0001300001087983 */ /* 0x002f680000100800 */
[----:B--2---:R-:W2:Y:S04]  /*1c4f0*/  LDL R24, [R1+0x128] ;  /* 0x0001280001187983 */ /* 0x004ea80000100800 */
[----:B---3--:R-:W3:Y:S04]  /*1c500*/  LDL R7, [R1+0x12c] ;  /* 0x00012c0001077983 */ /* 0x008ee80000100800 */
[----:B----4-:R-:W4:Y:S04]  /*1c510*/  LDL R10, [R1+0x124] ;  /* 0x00012400010a7983 */ /* 0x010f280000100800 */
        /* <DEDUP_REMOVED lines=15> */
[----:B-----5:R-:W-:-:S02]  /*1c610*/  ISETP.GE.AND P3, PT, R8, c[0x0][0x3c8], PT ;  /* 0x0000f20008007a0c */ /* 0x020fc40003f66270 */
[----:B--2---:R-:W-:Y:S02]  /*1c620*/  ISETP.GE.AND P1, PT, R24, c[0x0][0x3c8], PT ;  /* 0x0000f20018007a0c */ /* 0x004fe40003f26270 */
[----:B---3--:R-:W-:-:S09]  /*1c630*/  ISETP.GE.AND P2, PT, R7, c[0x0][0x3c8], PT ;  /* 0x0000f20007007a0c */ /* 0x008fd20003f46270 */
[----:B------:R-:W-:Y:S02]  /*1c640*/  @!P3 IMAD.MOV.U32 R2, RZ, RZ, R0 ;  /* 0x000000ffff02b224 */ /* 0x000fe400078e0000 */
[----:B------:R-:W-:Y:S01]  /*1c650*/  @!P3 IMAD.MOV.U32 R3, RZ, RZ, R4 ;  /* 0x000000ffff03b224 */ /* 0x000fe200078e0004 */
[----:B----4-:R-:W-:-:S03]  /*1c660*/  ISETP.GE.AND P0, PT, R10, c[0x0][0x3c8], PT ;  /* 0x0000f2000a007a0c */ /* 0x010fc60003f06270 */
[----:B------:R-:W-:Y:S01]  /*1c670*/  @!P3 IMAD.WIDE R2, R8, 0x4, R2 ;  /* 0x000000040802b825 */ /* 0x000fe200078e0202 */
[----:B------:R-:W-:-:S04]  /*1c680*/  @!P1 LEA R8, P4, R24, R0, 0x2 ;  /* 0x0000000018089211 */ /* 0x000fc800078810ff */
[----:B------:R1:W-:Y:S01]  /*1c690*/  @!P3 ST.E.64 [R2.64], R170 ;  /* 0x000000aa0200b985 */ /* 0x0003e2000c101b0c */
[C---:B------:R-:W-:Y:S02]  /*1c6a0*/  @!P2 LEA R12, P3, R7.reuse, R0, 0x2 ;  /* 0x00000000070ca211 */ /* 0x040fe400078610ff */
[-C--:B------:R-:W-:Y:S02]  /*1c6b0*/  @!P1 LEA.HI.X R9, R24, R4.reuse, R25, 0x2, P4 ;  /* 0x0000000418099211 */ /* 0x080fe400020f1419 */
[----:B------:R-:W2:Y:S01]  /*1c6c0*/  LDL R25, [R1+0x194] ;  /* 0x0001940001197983 */ /* 0x000ea20000100800 */
[----:B------:R-:W-:-:S03]  /*1c6d0*/  @!P2 LEA.HI.X R13, R7, R4, R20, 0x2, P3 ;  /* 0x00000004070da211 */ /* 0x000fc600018f1414 */
[----:B------:R-:W3:Y:S01]  /*1c6e0*/  LDL R20, [R1+0xb4] ;  /* 0x0000b40001147983 */ /* 0x000ee20000100800 */
[----:B------:R-:W-:Y:S02]  /*1c6f0*/  ISETP.GE.AND P4, PT, R19, c[0x0][0x3c8], PT ;  /* 0x0000f20013007a0c */ /* 0x000fe40003f86270 */
[----:B------:R-:W-:Y:S01]  /*1c700*/  ISETP.GE.AND P6, PT, R15, c[0x0][0x3c8], PT ;  /* 0x0000f2000f007a0c */ /* 0x000fe20003fc6270 */
[----:B------:R-:W4:Y:S04]  /*1c710*/  LDL R7, [R1+0x110] ;  /* 0x0001100001077983 */ /* 0x000f280000100800 */
[----:B------:R5:W-:Y:S04]  /*1c720*/  @!P2 ST.E.64 [R12.64], R166 ;  /* 0x000000a60c00a985 */ /* 0x000be8000c101b0c */
[----:B------:R-:W4:Y:S01]  /*1c730*/  LDL R24, [R1+0x108] ;  /* 0x0001080001187983 */ /* 0x000f220000100800 */
[----:B-1----:R-:W-:-:S04]  /*1c740*/  @!P0 LEA R2, P3, R10, R0, 0x2 ;  /* 0x000000000a028211 */ /* 0x002fc800078610ff */
[----:B------:R-:W-:Y:S02]  /*1c750*/  @!P0 LEA.HI.X R3, R10, R4, R21, 0x2, P3 ;  /* 0x000000040a038211 */ /* 0x000fe400018f1415 */
[----:B------:R-:W4:Y:S01]  /*1c760*/  LDL R21, [R1+0x18c] ;  /* 0x00018c0001157983 */ /* 0x000f220000100800 */
[----:B------:R-:W-:-:S03]  /*1c770*/  ISETP.GE.AND P3, PT, R22, c[0x0][0x3c8], PT ;  /* 0x0000f20016007a0c */ /* 0x000fc60003f66270 */
[----:B------:R1:W-:Y:S04]  /*1c780*/  @!P1 ST.E.64 [R8.64], R162 ;  /* 0x000000a208009985 */ /* 0x0003e8000c101b0c */
[----:B------:R1:W-:Y:S01]  /*1c790*/  @!P0 ST.E.64 [R2.64], R158 ;  /* 0x0000009e02008985 */ /* 0x0003e2000c101b0c */
[----:B-----5:R-:W-:-:S03]  /*1c7a0*/  @!P4 LEA R12, P0, R19, R0, 0x2 ;  /* 0x00000000130cc211 */ /* 0x020fc600078010ff */
[----:B------:R-:W5:Y:S01]  /*1c7b0*/  LDL R10, [R1+0x10c] ;  /* 0x00010c00010a7983 */ /* 0x000f620000100800 */
[----:B------:R-:W-:Y:S02]  /*1c7c0*/  @!P4 LEA.HI.X R13, R19, R4, R5, 0x2, P0 ;  /* 0x00000004130dc211 */ /* 0x000fe400000f1405 */
[C---:B------:R-:W-:Y:S01]  /*1c7d0*/  ISETP.GE.AND P0, PT, R22.reuse, c[0x0][0x3c8], PT ;  /* 0x0000f20016007a0c */ /* 0x040fe20003f06270 */
[----:B------:R-:W5:Y:S01]  /*1c7e0*/  LDL R5, [R1+0x104] ;  /* 0x0001040001057983 */ /* 0x000f620000100800 */
[-C--:B-1----:R-:W-:Y:S02]  /*1c7f0*/  @!P3 LEA R8, P1, R22, R0.reuse, 0x2 ;  /* 0x000000001608b211 */ /* 0x082fe400078210ff */
[----:B------:R-:W-:-:S04]  /*1c800*/  @!P6 LEA R2, P2, R15, R0, 0x2 ;  /* 0x000000000f02e211 */ /* 0x000fc800078410ff */
[-C--:B------:R-:W-:Y:S02]  /*1c810*/  @!P6 LEA.HI.X R3, R15, R4.reuse, R16, 0x2, P2 ;  /* 0x000000040f03e211 */ /* 0x080fe400010f1410 */
[----:B------:R-:W5:Y:S05]  /*1c820*/  LDL R15, [R1+0x188] ;  /* 0x00018800010f7983 */ /* 0x000f6a0000100800 */
[----:B------:R-:W-:Y:S01]  /*1c830*/  @!P0 LEA.HI.X R9, R22, R4, R26, 0x2, P1 ;  /* 0x0000000416098211 */ /* 0x000fe200008f141a */
[----:B------:R-:W5:Y:S04]  /*1c840*/  LDL R16, [R1+0x180] ;  /* 0x0001800001107983 */ /* 0x000f680000100800 */
[----:B------:R-:W5:Y:S01]  /*1c850*/  LDL R22, [R1+0x184] ;  /* 0x0001840001167983 */ /* 0x000f620000100800 */
[----:B------:R-:W-:-:S02]  /*1c860*/  ISETP.GE.AND P1, PT, R19, c[0x0][0x3c8], PT ;  /* 0x0000f20013007a0c */ /* 0x000fc40003f26270 */
[----:B------:R-:W-:Y:S01]  /*1c870*/  ISETP.GE.AND P4, PT, R23, c[0x0][0x3c8], PT ;  /* 0x0000f20017007a0c */ /* 0x000fe20003f86270 */
[----:B------:R-:W5:Y:S01]  /*1c880*/  LDL R19, [R1+0x100] ;  /* 0x0001000001137983 */ /* 0x000f620000100800 */
[----:B------:R-:W-:Y:S02]  /*1c890*/  ISETP.GE.AND P5, PT, R17, c[0x0][0x3c8], PT ;  /* 0x0000f20011007a0c */ /* 0x000fe40003fa6270 */
[----:B------:R-:W-:Y:S01]  /*1c8a0*/  ISETP.GE.AND P3, PT, R14, c[0x0][0x3c8], PT ;  /* 0x0000f2000e007a0c */ /* 0x000fe20003f66270 */
[----:B------:R-:W5:Y:S06]  /*1c8b0*/  LDL R26, [R1+0xe4] ;  /* 0x0000e400011a7983 */ /* 0x000f6c0000100800 */
[----:B------:R-:W-:Y:S04]  /*1c8c0*/  @!P1 ST.E.64 [R12.64], R154 ;  /* 0x0000009a0c009985 */ /* 0x000fe8000c101b0c */
[----:B------:R1:W-:Y:S04]  /*1c8d0*/  @!P0 ST.E.64 [R8.64], R150 ;  /* 0x0000009608008985 */ /* 0x0003e8000c101b0c */
[----:B------:R1:W-:Y:S02]  /*1c8e0*/  @!P6 ST.E.64 [R2.64], R38 ;  /* 0x000000260200e985 */ /* 0x0003e4000c101b0c */
[----:B-1----:R-:W-:-:S02]  /*1c8f0*/  @!P4 LEA R8, P6, R23, R0, 0x2 ;  /* 0x000000001708c211 */ /* 0x002fc400078c10ff */
[----:B------:R-:W-:-:S11]  /*1c900*/  @!P5 LEA R12, P0, R17, R0, 0x2 ;  /* 0x00000000110cd211 */ /* 0x000fd600078010ff */
[----:B------:R-:W-:Y:S02]  /*1c910*/  P2R R2, PR, RZ, 0x40 ;  /* 0x00000040ff027803 */ /* 0x000fe40000000000 */
[-C--:B--2---:R-:W-:Y:S02]  /*1c920*/  @!P5 LEA.HI.X R13, R17, R4.reuse, R25, 0x2, P0 ;  /* 0x00000004110dd211 */ /* 0x084fe400000f1419 */
[----:B------:R-:W-:Y:S01]  /*1c930*/  ISETP.NE.AND P0, PT, R2, RZ, PT ;  /* 0x000000ff0200720c */ /* 0x000fe20003f05270 */
[----:B------:R-:W2:Y:S01]  /*1c940*/  LDL R17, [R1+0xfc] ;  /* 0x0000fc0001117983 */ /* 0x000ea20000100800 */
[----:B---3--:R-:W-:Y:S02]  /*1c950*/  ISETP.GE.AND P1, PT, R20, c[0x0][0x3c8], PT ;  /* 0x0000f20014007a0c */ /* 0x008fe40003f26270 */
[----:B------:R-:W-:Y:S01]  /*1c960*/  @!P4 LEA.HI.X R9, R23, R4, R18, 0x2, P0 ;  /* 0x000000041709c211 */ /* 0x000fe200000f1412 */
[----:B------:R-:W3:Y:S01]  /*1c970*/  LDL R25, [R1+0x17c] ;  /* 0x00017c0001197983 */ /* 0x000ee20000100800 */
[----:B------:R-:W-:-:S03]  /*1c980*/  @!P3 LEA R2, P6, R14, R0, 0x2 ;  /* 0x000000000e02b211 */ /* 0x000fc600078c10ff */
[----:B------:R-:W2:Y:S01]  /*1c990*/  LDL R23, [R1+0x178] ;  /* 0x0001780001177983 */ /* 0x000ea20000100800 */
[----:B----4-:R-:W-:-:S03]  /*1c9a0*/  ISETP.GE.AND P2, PT, R7, c[0x0][0x3c8], PT ;  /* 0x0000f20007007a0c */ /* 0x010fc60003f46270 */
[----:B------:R-:W-:Y:S04]  /*1c9b0*/  @!P5 ST.E.64 [R12.64], R42 ;  /* 0x0000002a0c00d985 */ /* 0x000fe8000c101b0c */
[----:B------:R1:W-:Y:S04]  /*1c9c0*/  @!P4 ST.E.64 [R8.64], R46 ;  /* 0x0000002e0800c985 */ /* 0x0003e8000c101b0c */
[----:B------:R-:W4:Y:S01]  /*1c9d0*/  LDL R18, [R1+0xf8] ;  /* 0x0000f80001127983 */ /* 0x000f220000100800 */
[----:B------:R-:W-:-:S03]  /*1c9e0*/  @!P3 LEA.HI.X R3, R14, R4, R21, 0x2, P6 ;  /* 0x000000040e03b211 */ /* 0x000fc600030f1415 */
[----:B------:R-:W4:Y:S04]  /*1c9f0*/  LDL R21, [R1+0x174] ;  /* 0x0001740001157983 */ /* 0x000f280000100800 */
[----:B------:R5:W-:Y:S04]  /*1ca00*/  @!P3 ST.E.64 [R2.64], R50 ;  /* 0x000000320200b985 */ /* 0x000be8000c101b0c */
[----:B------:R-:W4:Y:S01]  /*1ca10*/  LDL R14, [R1+0xf4] ;  /* 0x0000f400010e7983 */ /* 0x000f220000100800 */
[-C--:B-1----:R-:W-:Y:S02]  /*1ca20*/  @!P1 LEA R8, P6, R20, R0.reuse, 0x2 ;  /* 0x0000000014089211 */ /* 0x082fe400078c10ff */
[----:B------:R-:W-:-:S11]  /*1ca30*/  @!P2 LEA R12, P3, R7, R0, 0x2 ;  /* 0x00000000070ca211 */ /* 0x000fd600078610ff */
[----:B-----5:R-:W-:Y:S02]  /*1ca40*/  P2R R2, PR, RZ, 0x40 ;  /* 0x00000040ff027803 */ /* 0x020fe40000000000 */
[-C--:B------:R-:W-:Y:S02]  /*1ca50*/  @!P2 LEA.HI.X R13, R7, R4.reuse, R15, 0x2, P3 ;  /* 0x00000004070da211 */ /* 0x080fe400018f140f */
[----:B------:R-:W-:Y:S01]  /*1ca60*/  ISETP.NE.AND P3, PT, R2, RZ, PT ;  /* 0x000000ff0200720c */ /* 0x000fe20003f65270 */
[----:B------:R-:W5:Y:S01]  /*1ca70*/  LDL R15, [R1+0xb0] ;  /* 0x0000b000010f7983 */ /* 0x000f620000100800 */
[----:B------:R-:W-:Y:S02]  /*1ca80*/  ISETP.GE.AND P0, PT, R10, c[0x0][0x3c8], PT ;  /* 0x0000f2000a007a0c */ /* 0x000fe40003f06270 */
[----:B------:R-:W-:Y:S01]  /*1ca90*/  ISETP.GE.AND P4, PT, R5, c[0x0][0x3c8], PT ;  /* 0x0000f20005007a0c */ /* 0x000fe20003f86270 */
[----:B------:R-:W5:Y:S01]  /*1caa0*/  LDL R7, [R1+0xf0] ;  /* 0x0000f00001077983 */ /* 0x000f620000100800 */
[----:B------:R-:W-:-:S03]  /*1cab0*/  @!P1 LEA.HI.X R9, R20, R4, R22, 0x2, P3 ;  /* 0x0000000414099211 */ /* 0x000fc600018f1416 */
[----:B------:R-:W5:Y:S01]  /*1cac0*/  LDL R22, [R1+0x170] ;  /* 0x0001700001167983 */ /* 0x000f620000100800 */
[----:B------:R-:W-:-:S03]  /*1cad0*/  ISETP.GE.AND P3, PT, R19, c[0x0][0x3c8], PT ;  /* 0x0000f20013007a0c */ /* 0x000fc60003f66270 */
[----:B------:R-:W-:Y:S02]  /*1cae0*/  @!P2 ST.E.64 [R12.64], R54 ;  /* 0x000000360c00a985 */ /* 0x000fe4000c101b0c */
[C---:B------:R-:W-:Y:S02]  /*1caf0*/  @!P0 LEA R2, P6, R10.reuse, R0, 0x2 ;  /* 0x000000000a028211 */ /* 0x040fe400078c10ff */
[----:B------:R-:W5:Y:S02]  /*1cb00*/  LDL R20, [R1+0x16c] ;  /* 0x00016c0001147983 */ /* 0x000f640000100800 */
[----:B------:R-:W-:Y:S02]  /*1cb10*/  @!P0 LEA.HI.X R3, R10, R4, R16, 0x2, P6 ;  /* 0x000000040a038211 */ /* 0x000fe400030f1410 */
[----:B------:R-:W-:Y:S04]  /*1cb20*/  @!P1 ST.E.64 [R8.64], R58 ;  /* 0x0000003a08009985 */ /* 0x000fe8000c101b0c */
[----:B------:R1:W-:Y:S04]  /*1cb30*/  @!P0 ST.E.64 [R2.64], R62 ;  /* 0x0000003e02008985 */ /* 0x0003e8000c101b0c */
[----:B------:R-:W5:Y:S01]  /*1cb40*/  LDL R16, [R1+0x168] ;  /* 0x0001680001107983 */ /* 0x000f620000100800 */
[----:B------:R-:W-:-:S03]  /*1cb50*/  ISETP.GE.AND P5, PT, R24, c[0x0][0x3c8], PT ;  /* 0x0000f20018007a0c */ /* 0x000fc60003fa6270 */
[----:B------:R-:W5:Y:S01]  /*1cb60*/  LDL R10, [R1+0xec] ;  /* 0x0000ec00010a7983 */ /* 0x000f620000100800 */
[-C--:B-1----:R-:W-:Y:S02]  /*1cb70*/  @!P3 LEA R2, P1, R19, R0.reuse, 0x2 ;  /* 0x000000001302b211 */ /* 0x082fe400078210ff */
[----:B------:R-:W-:-:S11]  /*1cb80*/  @!P4 LEA R8, P6, R5, R0, 0x2 ;  /* 0x000000000508c211 */ /* 0x000fd600078c10ff */
[----:B------:R-:W-:Y:S02]  /*1cb90*/  P2R R3, PR, RZ, 0x2 ;  /* 0x00000002ff037803 */ /* 0x000fe40000000000 */
[C---:B------:R-:W-:Y:S02]  /*1cba0*/  @!P5 LEA R12, P0, R24.reuse, R0, 0x2 ;  /* 0x00000000180cd211 */ /* 0x040fe400078010ff */
[-C--:B--2---:R-:W-:Y:S02]  /*1cbb0*/  @!P4 LEA.HI.X R9, R5, R4.reuse, R23, 0x2, P6 ;  /* 0x000000040509c211 */ /* 0x084fe400030f1417 */
[----:B------:R-:W-:Y:S01]  /*1cbc0*/  ISETP.NE.AND P6, PT, R3, RZ, PT ;  /* 0x000000ff0300720c */ /* 0x000fe20003fc5270 */
[----:B------:R-:W2:Y:S01]  /*1cbd0*/  LDL R5, [R1+0xe8] ;  /* 0x0000e80001057983 */ /* 0x000ea20000100800 */
[----:B------:R-:W-:Y:S02]  /*1cbe0*/  ISETP.GE.AND P2, PT, R17, c[0x0][0x3c8], PT ;  /* 0x0000f20011007a0c */ /* 0x000fe40003f46270 */
[-C--:B---3--:R-:W-:Y:S01]  /*1cbf0*/  @!P5 LEA.HI.X R13, R24, R4.reuse, R25, 0x2, P0 ;  /* 0x00000004180dd211 */ /* 0x088fe200000f1419 */
[----:B------:R-:W3:Y:S01]  /*1cc00*/  LDL R23, [R1+0x14c] ;  /* 0x00014c0001177983 */ /* 0x000ee20000100800 */
[----:B----4-:R-:W-:-:S03]  /*1cc10*/  @!P3 LEA.HI.X R3, R19, R4, R21, 0x2, P6 ;  /* 0x000000041303b211 */ /* 0x010fc600030f1415 */
[----:B------:R-:W4:Y:S04]  /*1cc20*/  LDL R24, [R1+0xe0] ;  /* 0x0000e00001187983 */ /* 0x000f280000100800 */
[----:B------:R-:W3:Y:S04]  /*1cc30*/  LDL R21, [R1+0x164] ;  /* 0x0001640001157983 */ /* 0x000ee80000100800 */
[----:B------:R-:W4:Y:S04]  /*1cc40*/  LDL R19, [R1+0x160] ;  /* 0x0001600001137983 */ /* 0x000f280000100800 */
[----:B------:R1:W-:Y:S04]  /*1cc50*/  @!P5 ST.E.64 [R12.64], R66 ;  /* 0x000000420c00d985 */ /* 0x0003e8000c101b0c */
[----:B------:R5:W-:Y:S04]  /*1cc60*/  @!P4 ST.E.64 [R8.64], R70 ;  /* 0x000000460800c985 */ /* 0x000be8000c101b0c */
[----:B------:R5:W-:Y:S01]  /*1cc70*/  @!P3 ST.E.64 [R2.64], R74 ;  /* 0x0000004a0200b985 */ /* 0x000be2000c101b0c */
[----:B------:R-:W-:-:S03]  /*1cc80*/  ISETP.GE.AND P1, PT, R18, c[0x0][0x3c8], PT ;  /* 0x0000f20012007a0c */ /* 0x000fc60003f26270 */
[----:B------:R-:W4:Y:S01]  /*1cc90*/  LDL R25, [R1+0x150] ;  /* 0x0001500001197983 */ /* 0x000f220000100800 */
[----:B-1----:R-:W-:-:S04]  /*1cca0*/  @!P2 LEA R12, P3, R17, R0, 0x2 ;  /* 0x00000000110ca211 */ /* 0x002fc800078610ff */
[----:B-----5:R-:W-:Y:S02]  /*1ccb0*/  @!P2 LEA.HI.X R13, R17, R4, R22, 0x2, P3 ;  /* 0x00000004110da211 */ /* 0x020fe400018f1416 */
[----:B------:R-:W5:Y:S03]  /*1ccc0*/  LDL R17, [R1+0x15c] ;  /* 0x00015c0001117983 */ /* 0x000f660000100800 */
[----:B------:R-:W-:Y:S02]  /*1ccd0*/  @!P1 LEA R8, P6, R18, R0, 0x2 ;  /* 0x0000000012089211 */ /* 0x000fe400078c10ff */
[----:B------:R-:W-:Y:S01]  /*1cce0*/  ISETP.GE.AND P0, PT, R14, c[0x0][0x3c8], PT ;  /* 0x0000f2000e007a0c */ /* 0x000fe20003f06270 */
[----:B------:R-:W5:Y:S01]  /*1ccf0*/  LDL R22, [R1+0xdc] ;  /* 0x0000dc0001167983 */ /* 0x000f620000100800 */
[----:B------:R-:W-:-:S09]  /*1cd00*/  ISETP.GE.AND P4, PT, R15, c[0x0][0x3c8], PT ;  /* 0x0000f2000f007a0c */ /* 0x000fd20003f86270 */
[----:B------:R-:W-:-:S04]  /*1cd10*/  P2R R2, PR, RZ, 0x40 ;  /* 0x00000040ff027803 */ /* 0x000fc80000000000 */
[----:B------:R-:W-:Y:S02]  /*1cd20*/  ISETP.NE.AND P3, PT, R2, RZ, PT ;  /* 0x000000ff0200720c */ /* 0x000fe40003f65270 */
[----:B------:R-:W-:Y:S02]  /*1cd30*/  @!P0 LEA R2, P6, R14, R0, 0x2 ;  /* 0x000000000e028211 */ /* 0x000fe400078c10ff */
[-C--:B------:R-:W-:Y:S01]  /*1cd40*/  @!P1 LEA.HI.X R9, R18, R4.reuse, R20, 0x2, P3 ;  /* 0x0000000412099211 */ /* 0x080fe200018f1414 */
[----:B------:R-:W-:Y:S01]  /*1cd50*/  @!P2 ST.E.64 [R12.64], R78 ;  /* 0x0000004e0c00a985 */ /* 0x000fe2000c101b0c */
[----:B------:R-:W-:Y:S02]  /*1cd60*/  ISETP.GE.AND P5, PT, R7, c[0x0][0x3c8], PT ;  /* 0x0000f20007007a0c */ /* 0x000fe40003fa6270 */
[----:B------:R-:W-:Y:S01]  /*1cd70*/  @!P0 LEA.HI.X R3, R14, R4, R16, 0x2, P6 ;  /* 0x000000040e038211 */ /* 0x000fe200030f1410 */
[----:B------:R1:W-:Y:S04]  /*1cd80*/  @!P1 ST.E.64 [R8.64], R82 ;  /* 0x0000005208009985 */ /* 0x0003e8000c101b0c */
[----:B------:R-:W5:Y:S04]  /*1cd90*/  LDL R14, [R1+0xd8] ;  /* 0x0000d800010e7983 */ /* 0x000f680000100800 */
[----:B------:R-:W5:Y:S04]  /*1cda0*/  LDL R20, [R1+0xd4] ;  /* 0x0000d40001147983 */ /* 0x000f680000100800 */
[----:B------:R1:W-:Y:S01]  /*1cdb0*/  @!P0 ST.E.64 [R2.64], R86 ;  /* 0x0000005602008985 */ /* 0x0003e2000c101b0c */
[----:B------:R-:W-:-:S03]  /*1cdc0*/  ISETP.GE.AND P3, PT, R10, c[0x0][0x3c8], PT ;  /* 0x0000f2000a007a0c */ /* 0x000fc60003f66270 */
[----:B------:R-:W5:Y:S04]  /*1cdd0*/  LDL R18, [R1+0xd0] ;  /* 0x0000d00001127983 */ /* 0x000f680000100800 */
[----:B------:R-:W5:Y:S01]  /*1cde0*/  LDL R16, [R1+0xcc] ;  /* 0x0000cc0001107983 */ /* 0x000f620000100800 */
[-C--:B-1----:R-:W-:Y:S02]  /*1cdf0*/  @!P4 LEA R8, P6, R15, R0.reuse, 0x2 ;  /* 0x000000000f08c211 */ /* 0x082fe400078c10ff */
[----:B------:R-:W-:-:S11]  /*1ce00*/  @!P5 LEA R12, P0, R7, R0, 0x2 ;  /* 0x00000000070cd211 */ /* 0x000fd600078010ff */
[----:B------:R-:W-:Y:S02]  /*1ce10*/  P2R R2, PR, RZ, 0x40 ;  /* 0x00000040ff027803 */ /* 0x000fe40000000000 */
[----:B--2---:R-:W-:Y:S02]  /*1ce20*/  ISETP.GE.AND P2, PT, R5, c[0x0][0x3c8], PT ;  /* 0x0000f20005007a0c */ /* 0x004fe40003f46270 */
[-C--:B---3--:R-:W-:Y:S02]  /*1ce30*/  @!P5 LEA.HI.X R13, R7, R4.reuse, R21, 0x2, P0 ;  /* 0x00000004070dd211 */ /* 0x088fe400000f1415 */
[----:B------:R-:W-:Y:S01]  /*1ce40*/  ISETP.NE.AND P0, PT, R2, RZ, PT ;  /* 0x000000ff0200720c */ /* 0x000fe20003f05270 */
[----:B------:R-:W2:Y:S03]  /*1ce50*/  LDL R7, [R1+0xc8] ;  /* 0x0000c80001077983 */ /* 0x000ea60000100800 */
[----:B----4-:R-:W-:Y:S01]  /*1ce60*/  @!P4 LEA.HI.X R9, R15, R4, R19, 0x2, P0 ;  /* 0x000000040f09c211 */ /* 0x010fe200000f1413 */
[----:B------:R-:W3:Y:S04]  /*1ce70*/  LDL R21, [R1+0x144] ;  /* 0x0001440001157983 */ /* 0x000ee80000100800 */
[----:B------:R-:W4:Y:S01]  /*1ce80*/  LDL R15, [R1+0x148] ;  /* 0x00014800010f7983 */ /* 0x000f220000100800 */
[----:B------:R-:W-:-:S03]  /*1ce90*/  @!P3 LEA R2, P6, R10, R0, 0x2 ;  /* 0x000000000a02b211 */ /* 0x000fc600078c10ff */
[----:B------:R-:W2:Y:S04]  /*1cea0*/  LDL R19, [R1+0x140] ;  /* 0x0001400001137983 */ /* 0x000ea80000100800 */
[----:B------:R1:W-:Y:S04]  /*1ceb0*/  @!P5 ST.E.64 [R12.64], R90 ;  /* 0x0000005a0c00d985 */ /* 0x0003e8000c101b0c */
[----:B------:R1:W-:Y:S01]  /*1cec0*/  @!P4 ST.E.64 [R8.64], R94 ;  /* 0x0000005e0800c985 */ /* 0x0003e2000c101b0c */
[----:B-----5:R-:W-:-:S03]  /*1ced0*/  @!P3 LEA.HI.X R3, R10, R4, R17, 0x2, P6 ;  /* 0x000000040a03b211 */ /* 0x020fc600030f1411 */
[----:B------:R-:W5:Y:S04]  /*1cee0*/  LDL R17, [R1+0x13c] ;  /* 0x00013c0001117983 */ /* 0x000f680000100800 */
[----:B------:R-:W5:Y:S04]  /*1cef0*/  LDL R10, [R1+0x138] ;  /* 0x00013800010a7983 */ /* 0x000f680000100800 */
[----:B------:R1:W-:Y:S02]  /*1cf00*/  @!P3 ST.E.64 [R2.64], R98 ;  /* 0x000000620200b985 */ /* 0x0003e4000c101b0c */
[----:B-1----:R-:W-:-:S04]  /*1cf10*/  @!P2 LEA R12, P3, R5, R0, 0x2 ;  /* 0x00000000050ca211 */ /* 0x002fc800078610ff */
[----:B------:R-:W-:Y:S02]  /*1cf20*/  @!P2 LEA.HI.X R13, R5, R4, R28, 0x2, P3 ;  /* 0x00000004050da211 */ /* 0x000fe400018f141c */
[----:B------:R-:W5:Y:S01]  /*1cf30*/  LDL R5, [R1+0xc4] ;  /* 0x0000c40001057983 */ /* 0x000f620000100800 */
[----:B------:R-:W-:Y:S02]  /*1cf40*/  ISETP.GE.AND P1, PT, R26, c[0x0][0x3c8], PT ;  /* 0x0000f2001a007a0c */ /* 0x000fe40003f26270 */
[----:B------:R-:W-:-:S11]  /*1cf50*/  ISETP.GE.AND P0, PT, R24, c[0x0][0x3c8], PT ;  /* 0x0000f20018007a0c */ /* 0x000fd60003f06270 */
[-C--:B------:R-:W-:Y:S02]  /*1cf60*/  @!P1 LEA R8, P4, R26, R0.reuse, 0x2 ;  /* 0x000000001a089211 */ /* 0x080fe400078810ff */
[----:B------:R-:W-:Y:S02]  /*1cf70*/  ISETP.GE.AND P5, PT, R22, c[0x0][0x3c8], PT ;  /* 0x0000f20016007a0c */ /* 0x000fe40003fa6270 */
[----:B------:R-:W-:-:S09]  /*1cf80*/  @!P0 LEA R2, P6, R24, R0, 0x2 ;  /* 0x0000000018028211 */ /* 0x000fd200078c10ff */
[----:B------:R-:W-:-:S04]  /*1cf90*/  P2R R3, PR, RZ, 0x10 ;  /* 0x00000010ff037803 */ /* 0x000fc80000000000 */
[----:B------:R-:W-:Y:S02]  /*1cfa0*/  ISETP.NE.AND P3, PT, R3, RZ, PT ;  /* 0x000000ff0300720c */ /* 0x000fe40003f65270 */
        /* <DEDUP_REMOVED lines=9> */
[----:B-1----:R-:W-:-:S04]  /*1d040*/  @!P5 LEA R8, P0, R22, R0, 0x2 ;  /* 0x000000001608d211 */ /* 0x002fc800078010ff */
[----:B------:R-:W-:Y:S02]  /*1d050*/  @!P5 LEA.HI.X R9, R22, R4, R23, 0x2, P0 ;  /* 0x000000041609d211 */ /* 0x000fe400000f1417 */
[----:B------:R-:W-:-:S03]  /*1d060*/  @!P4 LEA R2, P6, R14, R0, 0x2 ;  /* 0x000000000e02c211 */ /* 0x000fc600078c10ff */
[----:B------:R-:W-:Y:S01]  /*1d070*/  @!P5 ST.E.64 [R8.64], R114 ;  /* 0x000000720800d985 */ /* 0x000fe2000c101b0c */
[----:B----4-:R-:W-:Y:S02]  /*1d080*/  @!P4 LEA.HI.X R3, R14, R4, R15, 0x2, P6 ;  /* 0x000000040e03c211 */ /* 0x010fe400030f140f */
[-C--:B------:R-:W-:Y:S02]  /*1d090*/  @!P3 LEA R14, P5, R20, R0.reuse, 0x2 ;  /* 0x00000000140eb211 */ /* 0x080fe400078a10ff */
[----:B--2---:R-:W-:Y:S01]  /*1d0a0*/  ISETP.GE.AND P0, PT, R7, c[0x0][0x3c8], PT ;  /* 0x0000f20007007a0c */ /* 0x004fe20003f06270 */
[----:B------:R1:W-:Y:S01]  /*1d0b0*/  @!P4 ST.E.64 [R2.64], R118 ;  /* 0x000000760200c985 */ /* 0x0003e2000c101b0c */
[----:B------:R-:W-:-:S04]  /*1d0c0*/  @!P2 LEA R12, P6, R18, R0, 0x2 ;  /* 0x00000000120ca211 */ /* 0x000fc800078c10ff */
[----:B------:R-:W-:-:S05]  /*1d0d0*/  @!P2 LEA.HI.X R13, R18, R4, R19, 0x2, P6 ;  /* 0x00000004120da211 */ /* 0x000fca00030f1413 */
[----:B-1----:R-:W-:-:S04]  /*1d0e0*/  P2R R2, PR, RZ, 0x20 ;  /* 0x00000020ff027803 */ /* 0x002fc80000000000 */
[----:B------:R-:W-:Y:S02]  /*1d0f0*/  ISETP.NE.AND P4, PT, R2, RZ, PT ;  /* 0x000000ff0200720c */ /* 0x000fe40003f85270 */
[----:B------:R-:W-:Y:S02]  /*1d100*/  @!P1 LEA R8, P5, R16, R0, 0x2 ;  /* 0x0000000010089211 */ /* 0x000fe400078a10ff */
[----:B---3--:R-:W-:Y:S02]  /*1d110*/  @!P3 LEA.HI.X R15, R20, R4, R21, 0x2, P4 ;  /* 0x00000004140fb211 */ /* 0x008fe400020f1415 */
[C---:B------:R-:W-:Y:S02]  /*1d120*/  @!P0 LEA R2, P4, R7.reuse, R0, 0x2 ;  /* 0x0000000007028211 */ /* 0x040fe400078810ff */
[-C--:B-----5:R-:W-:Y:S02]  /*1d130*/  @!P1 LEA.HI.X R9, R16, R4.reuse, R17, 0x2, P5 ;  /* 0x0000000410099211 */ /* 0x0a0fe400028f1411 */
        /* <DEDUP_REMOVED lines=12> */
.L_x_1962:
[----:B------:R-:W-:Y:S01]  /*1d200*/  ISETP.NE.U32.AND P0, PT, RZ, c[0x0][0x508], PT ;  /* 0x00014200ff007a0c */ /* 0x000fe20003f05070 */
[----:B------:R-:W2:Y:S01]  /*1d210*/  LDL.LU R7, [R1+0x84] ;  /* 0x0000840001077983 */ /* 0x000ea20000300800 */
[----:B------:R-:W-:Y:S01]  /*1d220*/  ISETP.NE.U32.AND P2, PT, RZ, c[0x0][0x500], PT ;  /* 0x00014000ff007a0c */ /* 0x000fe20003f45070 */
[----:B------:R-:W-:Y:S01]  /*1d230*/  IMAD.MOV.U32 R4, RZ, RZ, 0x4 ;  /* 0x00000004ff047424 */ /* 0x000fe200078e00ff */
[----:B------:R-:W-:Y:S01]  /*1d240*/  ISETP.NE.AND.EX P0, PT, RZ, c[0x0][0x50c], PT, P0 ;  /* 0x00014300ff007a0c */ /* 0x000fe20003f05300 */
[----:B------:R-:W-:Y:S01]  /*1d250*/  IMAD.MOV.U32 R21, RZ, RZ, c[0x0][0x388] ;  /* 0x0000e200ff157624 */ /* 0x000fe200078e00ff */
[----:B------:R-:W-:Y:S01]  /*1d260*/  ISETP.NE.AND.EX P2, PT, RZ, c[0x0][0x504], PT, P2 ;  /* 0x00014100ff007a0c */ /* 0x000fe20003f45320 */
[----:B------:R-:W-:Y:S02]  /*1d270*/  IMAD.MOV.U32 R0, RZ, RZ, RZ ;  /* 0x000000ffff007224 */ /* 0x000fe400078e00ff */
[----:B------:R-:W-:-:S08]  /*1d280*/  IMAD.WIDE R2, R239, R4, c[0x0][0x500] ;  /* 0x00014000ef027625 */ /* 0x000fd000078e0204 */
[----:B------:R-:W-:Y:S02]  /*1d290*/  @P0 IMAD.WIDE R4, R239, R4, c[0x0][0x508] ;  /* 0x00014200ef040625 */ /* 0x000fe400078e0204 */
[----:B------:R4:W5:Y:S04]  /*1d2a0*/  @P2 LDG.E R0, [R2.64] ;  /* 0x0000000c02002981 */ /* 0x000968000c1e1900 */
[----:B------:R4:W5:Y:S01]  /*1d2b0*/  @P0 LDG.E R21, [R4.64] ;  /* 0x0000000c04150981 */ /* 0x000962000c1e1900 */
[----:B--2---:R-:W-:-:S04]  /*1d2c0*/  ISETP.NE.AND P1, PT, R7, RZ, PT ;  /* 0x000000ff0700720c */ /* 0x004fc80003f25270 */
[----:B------:R-:W-:Y:S01]  /*1d2d0*/  SEL R20, R7, c[0x0][0x3d4], P1 ;  /* 0x0000f50007147a07 */ /* 0x000fe20000800000 */
[----:B------:R-:W-:Y:S05]  /*1d2e0*/  @P0 BRA `(.L_x_1983) ;  /* 0x0000004000000947 */ /* 0x000fea0003800000 */
[----:B----4-:R-:W-:Y:S05]  /*1d2f0*/  @!P2 BRA `(.L_x_1983) ;  /* 0x000000300000a947 */ /* 0x010fea0003800000 */
[----:B------:R2:W4:Y:S04]  /*1d300*/  LDG.E R4, [R2.64] ;  /* 0x0000000c02047981 */ /* 0x000528000c1e1900 */
[----:B--2---:R-:W4:Y:S02]  /*1d310*/  LDG.E R2, [R2.64+0x4] ;  /* 0x0000040c02027981 */ /* 0x004f24000c1e1900 */
[----:B----45:R-:W-:Y:S02]  /*1d320*/  IADD3 R21, -R4, R2, RZ ;  /* 0x0000000204157210 */ /* 0x030fe40007ffe1ff */
.L_x_1983:
[----:B----4-:R-:W2:Y:S01]  /*1d330*/  S2R R4, SR_TID.X ;  /* 0x0000000000047919 */ /* 0x010ea20000002100 */
        /* <DEDUP_REMOVED lines=12> */
[----:B------:R-:W2:Y:S01]  /*1d400*/  LDL.LU R23, [R1+0xac] ;  /* 0x0000ac0001177983 */ /* 0x000ea20000300800 */
[----:B------:R-:W-:Y:S01]  /*1d410*/  IMAD.MOV.U32 R2, RZ, RZ, 0x368 ;  /* 0x00000368ff027424 */ /* 0x000fe200078e00ff */
[----:B------:R-:W-:-:S04]  /*1d420*/  ISETP.GT.AND P2, PT, R20, 0x1, PT ;  /* 0x000000011400780c */ /* 0x000fc80003f44270 */
[----:B------:R-:W-:-:S04]  /*1d430*/  SEL R2, R2, 0x328, P2 ;  /* 0x0000032802027807 */ /* 0x000fc80001000000 */
[----:B------:R4:W5:Y:S08]  /*1d440*/  LDC.64 R12, c[0x0][R2+0x170] ;  /* 0x00005c00020c7b82 */ /* 0x0009700000000a00 */
[----:B------:R4:W1:Y:S08]  /*1d450*/  LDC.64 R8, c[0x0][R2+0x168] ;  /* 0x00005a0002087b82 */ /* 0x0008700000000a00 */
[----:B------:R4:W3:Y:S08]  /*1d460*/  LDC.64 R16, c[0x0][R2+0x178] ;  /* 0x00005e0002107b82 */ /* 0x0008f00000000a00 */
[----:B------:R4:W2:Y:S02]  /*1d470*/  LDC.64 R14, c[0x0][R2+0x160] ;  /* 0x00005800020e7b82 */ /* 0x0008a40000000a00 */
[----:B----4-:R-:W-:-:S02]  /*1d480*/  IMAD.MOV.U32 R2, RZ, RZ, c[0x0][0x4e8] ;  /* 0x00013a00ff027624 */ /* 0x010fc400078e00ff */
[-C--:B-----5:R-:W-:Y:S02]  /*1d490*/  IMAD R3, R13, R7.reuse, RZ ;  /* 0x000000070d037224 */ /* 0x0a0fe400078e02ff */
[----:B------:R-:W-:Y:S01]  /*1d4a0*/  IMAD.WIDE.U32 R4, R12, R7, RZ ;  /* 0x000000070c047225 */ /* 0x000fe200078e00ff */
[----:B------:R-:W-:Y:S02]  /*1d4b0*/  ISETP.NE.AND P0, PT, R2, 0x1, PT ;  /* 0x000000010200780c */ /* 0x000fe40003f05270 */
[----:B------:R-:W-:Y:S01]  /*1d4c0*/  MOV R2, R10 ;  /* 0x0000000a00027202 */ /* 0x000fe20000000f00 */
[----:B------:R-:W-:Y:S02]  /*1d4d0*/  IMAD R12, R12, R22, R3 ;  /* 0x000000160c0c7224 */ /* 0x000fe400078e0203 */
[-C--:B-1----:R-:W-:Y:S02]  /*1d4e0*/  IMAD R13, R9, R243.reuse, RZ ;  /* 0x000000f3090d7224 */ /* 0x082fe400078e02ff */
[----:B------:R-:W-:-:S04]  /*1d4f0*/  IMAD.WIDE.U32 R8, R8, R243, RZ ;  /* 0x000000f308087225 */ /* 0x000fc800078e00ff */
[----:B------:R-:W-:Y:S01]  /*1d500*/  IMAD.IADD R13, R9, 0x1, R13 ;  /* 0x00000001090d7824 */ /* 0x000fe200078e020d */
[----:B------:R-:W-:Y:S01]  /*1d510*/  IADD3 R9, R5, R12, RZ ;  /* 0x0000000c05097210 */ /* 0x000fe20007ffe0ff */
[----:B------:R-:W-:-:S05]  /*1d520*/  @P0 IMAD.HI.U32 R18, R10, c[0x0][0x4ec], RZ ;  /* 0x00013b000a120a27 */ /* 0x000fca00078e00ff */
[----:B------:R-:W-:Y:S02]  /*1d530*/  @P0 SHF.R.U32.HI R2, RZ, c[0x0][0x4f0], R18 ;  /* 0x00013c00ff020a19 */ /* 0x000fe40000011612 */
[----:B------:R-:W-:-:S03]  /*1d540*/  IADD3 R18, P1, P0, R4, R8, R0 ;  /* 0x0000000804127210 */ /* 0x000fc6000783e000 */
[----:B------:R-:W-:Y:S01]  /*1d550*/  IMAD.MOV R8, RZ, RZ, -R2 ;  /* 0x000000ffff087224 */ /* 0x000fe200078e0a02 */
[----:B--2---:R-:W-:-:S05]  /*1d560*/  SEL R3, R23, RZ, P2 ;  /* 0x000000ff17037207 */ /* 0x004fca0001000000 */
[-C--:B---3--:R-:W-:Y:S02]  /*1d570*/  IMAD R12, R17, R3.reuse, RZ ;  /* 0x00000003110c7224 */ /* 0x088fe400078e02ff */
[----:B------:R-:W-:-:S04]  /*1d580*/  IMAD.WIDE.U32 R4, R16, R3, RZ ;  /* 0x0000000310047225 */ /* 0x000fc800078e00ff */
[----:B------:R-:W-:Y:S01]  /*1d590*/  IMAD R3, R8, c[0x0][0x4e8], R10 ;  /* 0x00013a0008037a24 */ /* 0x000fe200078e020a */
[----:B------:R-:W-:Y:S02]  /*1d5a0*/  IADD3.X R10, R9, R13, R19, P1, P0 ;  /* 0x0000000d090a7210 */ /* 0x000fe40000fe0413 */
[----:B------:R-:W-:Y:S02]  /*1d5b0*/  IADD3 R9, R5, R12, RZ ;  /* 0x0000000c05097210 */ /* 0x000fe40007ffe0ff */
[----:B------:R-:W-:Y:S02]  /*1d5c0*/  IADD3 R4, P1, P0, R2, R18, R4 ;  /* 0x0000001202047210 */ /* 0x000fe4000783e004 */
[----:B------:R-:W-:Y:S01]  /*1d5d0*/  SHF.R.S32.HI R5, RZ, 0x1f, R2 ;  /* 0x0000001fff057819 */ /* 0x000fe20000011402 */
[----:B------:R-:W-:Y:S01]  /*1d5e0*/  IMAD R2, R15, R3, RZ ;  /* 0x000000030f027224 */ /* 0x000fe200078e02ff */
[----:B------:R-:W-:Y:S02]  /*1d5f0*/  SHF.R.S32.HI R8, RZ, 0x1f, R3 ;  /* 0x0000001fff087819 */ /* 0x000fe40000011403 */
[----:B------:R-:W-:Y:S01]  /*1d600*/  IADD3.X R5, R5, R10, R9, P1, P0 ;  /* 0x0000000a05057210 */ /* 0x000fe20000fe0409 */
[----:B------:R-:W-:-:S02]  /*1d610*/  IMAD.MOV.U32 R9, RZ, RZ, c[0x0][0x4a8] ;  /* 0x00012a00ff097624 */ /* 0x000fc400078e00ff */
        /* <DEDUP_REMOVED lines=10> */
.L_x_1985:
[----:B------:R-:W-:Y:S05]  /*1d6c0*/  BSYNC B0 ;  /* 0x0000000000007941 */ /* 0x000fea0003800000 */
.L_x_1984:
[----:B------:R-:W-:-:S13]  /*1d6d0*/  ISETP.GT.AND P0, PT, R20, 0x1, PT ;  /* 0x000000011400780c */ /* 0x000fda0003f04270 */
[----:B------:R-:W-:Y:S05]  /*1d6e0*/  @P0 BRA `(.L_x_1977) ;  /* 0x0000093000000947 */ /* 0x000fea0003800000 */
[----:B-1----:R-:W2:Y:S01]  /*1d6f0*/  LDL.LU R2, [R1+0x70] ;  /* 0x0000700001027983 */ /* 0x002ea20000300800 */
[----:B------:R-:W-:-:S03]  /*1d700*/  IMAD R4, R19, c[0x0][0x3a0], RZ ;  /* 0x0000e80013047a24 */ /* 0x000fc600078e02ff */
[----:B------:R-:W1:Y:S02]  /*1d710*/  S2R R3, SR_TID.X ;  /* 0x0000000000037919 */ /* 0x000e640000002100 */
[----:B-1----:R-:W-:-:S04]  /*1d720*/  SHF.R.S32.HI R5, RZ, 0x1f, R3 ;  /* 0x0000001fff057819 */ /* 0x002fc80000011403 */
[----:B------:R-:W-:-:S04]  /*1d730*/  LEA.HI R5, R5, R3, RZ, 0x3 ;  /* 0x0000000305057211 */ /* 0x000fc800078f18ff */
[----:B------:R-:W-:-:S04]  /*1d740*/  LOP3.LUT R5, R5, 0xfffffff8, RZ, 0xc0, !PT ;  /* 0xfffffff805057812 */ /* 0x000fc800078ec0ff */
[----:B------:R-:W-:Y:S02]  /*1d750*/  IADD3 R5, -R5, R3, RZ ;  /* 0x0000000305057210 */ /* 0x000fe40007ffe1ff */
[----:B--2---:R-:W-:Y:S02]  /*1d760*/  MOV R10, R2 ;  /* 0x00000002000a7202 */ /* 0x004fe40000000f00 */
[----:B------:R-:W-:Y:S02]  /*1d770*/  MOV R2, c[0x0][0x4e8] ;  /* 0x00013a0000027a02 */ /* 0x000fe40000000f00 */
[----:B------:R-:W-:Y:S02]  /*1d780*/  IADD3 R16, R231, R10, RZ ;  /* 0x0000000ae7107210 */ /* 0x000fe40007ffe0ff */
[----:B------:R-:W-:Y:S01]  /*1d790*/  ISETP.NE.AND P0, PT, R2, 0x1, PT ;  /* 0x000000010200780c */ /* 0x000fe20003f05270 */
[----:B------:R-:W-:-:S04]  /*1d7a0*/  IMAD.WIDE.U32 R2, R0, c[0x0][0x3a0], RZ ;  /* 0x0000e80000027a25 */ /* 0x000fc800078e00ff */
[----:B------:R-:W-:Y:S01]  /*1d7b0*/  IMAD R0, R0, c[0x0][0x3a4], R4 ;  /* 0x0000e90000007a24 */ /* 0x000fe200078e0204 */
[----:B------:R-:W-:Y:S01]  /*1d7c0*/  LEA R4, R5, R231, 0x5 ;  /* 0x000000e705047211 */ /* 0x000fe200078e28ff */
[----:B------:R-:W-:Y:S02]  /*1d7d0*/  IMAD R5, R22, c[0x0][0x3f0], RZ ;  /* 0x0000fc0016057a24 */ /* 0x000fe400078e02ff */
[----:B------:R-:W-:Y:S01]  /*1d7e0*/  IMAD.IADD R3, R3, 0x1, R0 ;  /* 0x0000000103037824 */ /* 0x000fe200078e0200 */
[----:B------:R-:W-:Y:S01]  /*1d7f0*/  IADD3 R4, R10, R4, RZ ;  /* 0x000000040a047210 */ /* 0x000fe20007ffe0ff */
[----:B------:R-:W-:Y:S02]  /*1d800*/  IMAD R9, R7, c[0x0][0x3f4], R5 ;  /* 0x0000fd0007097a24 */ /* 0x000fe400078e0205 */
[----:B------:R-:W-:Y:S01]  /*1d810*/  IMAD.WIDE.U32 R2, R243, c[0x0][0x3e8], R2 ;  /* 0x0000fa00f3027a25 */ /* 0x000fe200078e0002 */
[----:B------:R-:W-:-:S03]  /*1d820*/  MOV R0, R4 ;  /* 0x0000000400007202 */ /* 0x000fc60000000f00 */
[----:B------:R-:W-:-:S04]  /*1d830*/  @P0 IMAD.HI.U32 R8, R4, c[0x0][0x4ec], RZ ;  /* 0x00013b0004080a27 */ /* 0x000fc800078e00ff */
[----:B------:R-:W-:Y:S01]  /*1d840*/  IMAD R3, R243, c[0x0][0x3ec], R3 ;  /* 0x0000fb00f3037a24 */ /* 0x000fe200078e0203 */
[----:B------:R-:W-:-:S03]  /*1d850*/  @P0 SHF.R.U32.HI R0, RZ, c[0x0][0x4f0], R8 ;  /* 0x00013c00ff000a19 */ /* 0x000fc60000011608 */
[----:B------:R-:W-:Y:S01]  /*1d860*/  IMAD.WIDE.U32 R2, R7, c[0x0][0x3f0], R2 ;  /* 0x0000fc0007027a25 */ /* 0x000fe200078e0002 */
[----:B------:R-:W-:Y:S02]  /*1d870*/  SHF.R.S32.HI R8, RZ, 0x1f, R0 ;  /* 0x0000001fff087819 */ /* 0x000fe40000011400 */
[----:B------:R-:W-:Y:S01]  /*1d880*/  IADD3 R5, -R0, RZ, RZ ;  /* 0x000000ff00057210 */ /* 0x000fe20007ffe1ff */
[----:B------:R-:W-:Y:S02]  /*1d890*/  IMAD.IADD R3, R3, 0x1, R9 ;  /* 0x0000000103037824 */ /* 0x000fe400078e0209 */
[----:B------:R-:W-:Y:S02]  /*1d8a0*/  IMAD R7, R8, c[0x0][0x3e0], RZ ;  /* 0x0000f80008077a24 */ /* 0x000fe400078e02ff */
        /* <DEDUP_REMOVED lines=13> */
.L_x_2041:
[----:B------:R-:W-:Y:S05]  /*1d980*/  BRA.DIV ~URZ, `(.L_x_1987) ;  /* 0x000026b27f007947 */ /* 0x000fea000b800000 */
[----:B------:R4:W1:Y:S02]  /*1d990*/  SHFL.IDX PT, R0, R17, RZ, 0x181f ;  /* 0x00181fff11007589 */ /* 0x00086400000e0000 */
.L_x_2042:
[----:B------:R-:W-:Y:S01]  /*1d9a0*/  IMAD R15, R21, c[0x0][0x4e8], RZ ;  /* 0x00013a00150f7a24 */ /* 0x000fe200078e02ff */
[----:B------:R-:W-:Y:S04]  /*1d9b0*/  BSSY B0, `(.L_x_1988) ;  /* 0x0000016000007945 */ /* 0x000fe80003800000 */
        /* <DEDUP_REMOVED lines=9> */
[-C--:B-1----:R-:W-:Y:S02]  /*1da50*/  @!P3 LEA R12, P4, R140, R0.reuse, 0x1 ;  /* 0x000000008c0cb211 */ /* 0x082fe400078808ff */
[-C--:B------:R-:W-:Y:S02]  /*1da60*/  @!P2 LEA R8, P6, R252, R0.reuse, 0x1 ;  /* 0x00000000fc08a211 */ /* 0x080fe400078c08ff */
[-C--:B------:R-:W-:Y:S02]  /*1da70*/  @!P1 LEA R4, P5, R233, R0.reuse, 0x1 ;  /* 0x00000000e9049211 */ /* 0x080fe400078a08ff */
[----:B--2---:R-:W-:Y:S02]  /*1da80*/  @!P3 LEA.HI.X R13, R140, R7, R141, 0x1, P4 ;  /* 0x000000078c0db211 */ /* 0x004fe400020f0c8d */
[----:B------:R-:W-:-:S03]  /*1da90*/  @!P0 LEA R2, P4, R234, R0, 0x1 ;  /* 0x00000000ea028211 */ /* 0x000fc600078808ff */
[----:B------:R1:W-:Y:S01]  /*1daa0*/  @!P3 ST.E.128 [R12.64], RZ ;  /* 0x000000ff0c00b985 */ /* 0x0003e2000c101d0c */
[-C--:B-----5:R-:W-:Y:S02]  /*1dab0*/  @!P2 LEA.HI.X R9, R252, R7.reuse, R19, 0x1, P6 ;  /* 0x00000007fc09a211 */ /* 0x0a0fe400030f0c13 */
[----:B---3--:R-:W-:-:S03]  /*1dac0*/  @!P1 LEA.HI.X R5, R233, R7, R18, 0x1, P5 ;  /* 0x00000007e9059211 */ /* 0x008fc600028f0c12 */
[----:B------:R1:W-:Y:S01]  /*1dad0*/  @!P2 ST.E.128 [R8.64], RZ ;  /* 0x000000ff0800a985 */ /* 0x0003e2000c101d0c */
[----:B----4-:R-:W-:-:S03]  /*1dae0*/  @!P0 LEA.HI.X R3, R234, R7, R10, 0x1, P4 ;  /* 0x00000007ea038211 */ /* 0x010fc600020f0c0a */
[----:B------:R1:W-:Y:S04]  /*1daf0*/  @!P1 ST.E.128 [R4.64], RZ ;  /* 0x000000ff04009985 */ /* 0x0003e8000c101d0c */
[----:B------:R1:W-:Y:S02]  /*1db00*/  @!P0 ST.E.128 [R2.64], RZ ;  /* 0x000000ff02008985 */ /* 0x0003e4000c101d0c */
.L_x_1989:
[----:B------:R-:W-:Y:S05]  /*1db10*/  BSYNC B0 ;  /* 0x0000000000007941 */ /* 0x000fea0003800000 */
.L_x_1988:
[----:B------:R-:W-:Y:S05]  /*1db20*/  BRA.DIV ~URZ, `(.L_x_1990) ;  /* 0x000025927f007947 */ /* 0x000fea000b800000 */
[----:B--2---:R2:W3:Y:S04]  /*1db30*/  SHFL.IDX PT, R7, R14, 0x1, 0x181f ;  /* 0x00381f000e077f89 */ /* 0x0044e800000e0000 */
[----:B-1----:R2:W1:Y:S02]  /*1db40*/  SHFL.IDX PT, R0, R17, 0x1, 0x181f ;  /* 0x00381f0011007f89 */ /* 0x00246400000e0000 */
.L_x_2043:
        /* <DEDUP_REMOVED lines=14> */
[----:B---3--:R-:W-:Y:S02]  /*1dc30*/  @!P3 LEA.HI.X R13, R140, R7, R141, 0x1, P4 ;  /* 0x000000078c0db211 */ /* 0x008fe400020f0c8d */
[----:B------:R-:W-:-:S03]  /*1dc40*/  @!P0 LEA R2, P4, R234, R0, 0x1 ;  /* 0x00000000ea028211 */ /* 0x000fc600078808ff */
[----:B------:R1:W-:Y:S01]  /*1dc50*/  @!P3 ST.E.128 [R12.64], RZ ;  /* 0x000000ff0c00b985 */ /* 0x0003e2000c101d0c */
[-C--:B-----5:R-:W-:Y:S02]  /*1dc60*/  @!P2 LEA.HI.X R9, R252, R7.reuse, R19, 0x1, P6 ;  /* 0x00000007fc09a211 */ /* 0x0a0fe400030f0c13 */
[----:B--2---:R-:W-:-:S03]  /*1dc70*/  @!P1 LEA.HI.X R5, R233, R7, R18, 0x1, P5 ;  /* 0x00000007e9059211 */ /* 0x004fc600028f0c12 */
[----:B------:R1:W-:Y:S01]  /*1dc80*/  @!P2 ST.E.128 [R8.64], RZ ;  /* 0x000000ff0800a985 */ /* 0x0003e2000c101d0c */
[----:B----4-:R-:W-:-:S03]  /*1dc90*/  @!P0 LEA.HI.X R3, R234, R7, R10, 0x1, P4 ;  /* 0x00000007ea038211 */ /* 0x010fc600020f0c0a */
[----:B------:R1:W-:Y:S04]  /*1dca0*/  @!P1 ST.E.128 [R4.64], RZ ;  /* 0x000000ff04009985 */ /* 0x0003e8000c101d0c */
[----:B------:R1:W-:Y:S02]  /*1dcb0*/  @!P0 ST.E.128 [R2.64], RZ ;  /* 0x000000ff02008985 */ /* 0x0003e4000c101d0c */
.L_x_1992:
[----:B------:R-:W-:Y:S05]  /*1dcc0*/  BSYNC B0 ;  /* 0x0000000000007941 */ /* 0x000fea0003800000 */
.L_x_1991:
[----:B------:R-:W-:Y:S05]  /*1dcd0*/  BRA.DIV ~URZ, `(.L_x_1993) ;  /* 0x000024d27f007947 */ /* 0x000fea000b800000 */
[----:B---3--:R3:W2:Y:S02]  /*1dce0*/  SHFL.IDX PT, R7, R14, 0x2, 0x181f ;  /* 0x00581f000e077f89 */ /* 0x0086a400000e0000 */
.L_x_2044:
[----:B------:R-:W-:Y:S05]  /*1dcf0*/  BRA.DIV ~URZ, `(.L_x_1994) ;  /* 0x000025327f007947 */ /* 0x000fea000b800000 */
[----:B-1----:R1:W3:Y:S02]  /*1dd00*/  SHFL.IDX PT, R0, R17, 0x2, 0x181f ;  /* 0x00581f0011007f89 */ /* 0x0022e400000e0000 */
.L_x_2045:
[----:B------:R-:W-:Y:S01]  /*1dd10*/  IADD3 R2, R16, 0x40, RZ ;  /* 0x0000004010027810 */ /* 0x000fe20007ffe0ff */
[----:B------:R-:W-:Y:S03]  /*1dd20*/  BSSY B0, `(.L_x_1995) ;  /* 0x0000016000007945 */ /* 0x000fe60003800000 */
        /* <DEDUP_REMOVED lines=9> */
[-C--:B------:R-:W-:Y:S02]  /*1ddc0*/  @!P3 LEA R12, P4, R140, R0.reuse, 0x1 ;  /* 0x000000008c0cb211 */ /* 0x080fe400078808ff */
[-C--:B------:R-:W-:Y:S02]  /*1ddd0*/  @!P2 LEA R8, P6, R252, R0.reuse, 0x1 ;  /* 0x00000000fc08a211 */ /* 0x080fe400078c08ff */
[-C--:B------:R-:W-:Y:S02]  /*1dde0*/  @!P1 LEA R4, P5, R233, R0.reuse, 0x1 ;  /* 0x00000000e9049211 */ /* 0x080fe400078a08ff */
[----:B--2---:R-:W-:Y:S02]  /*1ddf0*/  @!P3 LEA.HI.X R13, R140, R7, R141, 0x1, P4 ;  /* 0x000000078c0db211 */ /* 0x004fe400020f0c8d */
[----:B------:R-:W-:-:S03]  /*1de00*/  @!P0 LEA R2, P4, R234, R0, 0x1 ;  /* 0x00000000ea028211 */ /* 0x000fc600078808ff */
[----:B------:R2:W-:Y:S01]  /*1de10*/  @!P3 ST.E.128 [R12.64], RZ ;  /* 0x000000ff0c00b985 */ /* 0x0005e2000c101d0c */
[-C--:B-----5:R-:W-:Y:S02]  /*1de20*/  @!P2 LEA.HI.X R9, R252, R7.reuse, R19, 0x1, P6 ;  /* 0x00000007fc09a211 */ /* 0x0a0fe400030f0c13 */
[----:B----4-:R-:W-:-:S03]  /*1de30*/  @!P1 LEA.HI.X R5, R233, R7, R18, 0x1, P5 ;  /* 0x00000007e9059211 */ /* 0x010fc600028f0c12 */
[----:B------:R2:W-:Y:S01]  /*1de40*/  @!P2 ST.E.128 [R8.64], RZ ;  /* 0x000000ff0800a985 */ /* 0x0005e2000c101d0c */
[----:B---3--:R-:W-:-:S03]  /*1de50*/  @!P0 LEA.HI.X R3, R234, R7, R10, 0x1, P4 ;  /* 0x00000007ea038211 */ /* 0x008fc600020f0c0a */
[----:B------:R2:W-:Y:S04]  /*1de60*/  @!P1 ST.E.128 [R4.64], RZ ;  /* 0x000000ff04009985 */ /* 0x0005e8000c101d0c */
[----:B------:R2:W-:Y:S02]  /*1de70*/  @!P0 ST.E.128 [R2.64], RZ ;  /* 0x000000ff02008985 */ /* 0x0005e4000c101d0c */
.L_x_1996:
[----:B------:R-:W-:Y:S05]  /*1de80*/  BSYNC B0 ;  /* 0x0000000000007941 */ /* 0x000fea0003800000 */
.L_x_1995:
[----:B------:R-:W-:Y:S05]  /*1de90*/  BRA.DIV ~URZ, `(.L_x_1997) ;  /* 0x000024127f007947 */ /* 0x000fea000b800000 */
[----:B--2---:R2:W1:Y:S04]  /*1dea0*/  SHFL.IDX PT, R7, R14, 0x3, 0x181f ;  /* 0x00781f000e077f89 */ /* 0x00446800000e0000 */
[----:B---3--:R2:W3:Y:S02]  /*1deb0*/  SHFL.IDX PT, R0, R17, 0x3, 0x181f ;  /* 0x00781f0011007f89 */ /* 0x0084e400000e0000 */
.L_x_2046:
[----:B------:R-:W-:-:S04]  /*1dec0*/  IADD3 R2, R16, 0x60, RZ ;  /* 0x0000006010027810 */ /* 0x000fc80007ffe0ff */
[----:B------:R-:W-:-:S13]  /*1ded0*/  ISETP.GE.AND P0, PT, R2, R15, PT ;  /* 0x0000000f0200720c */ /* 0x000fda0003f06270 */
[----:B------:R-:W-:Y:S05]  /*1dee0*/  @P0 BRA `(.L_x_1977) ;  /* 0x0000013000000947 */ /* 0x000fea0003800000 */
[----:B-12-4-:R-:W2:Y:S04]  /*1def0*/  LDL R17, [R1+0x78] ;  /* 0x0000780001117983 */ /* 0x016ea80000100800 */
[----:B------:R-:W4:Y:S04]  /*1df00*/  LDL R14, [R1+0x80] ;  /* 0x00008000010e7983 */ /* 0x000f280000100800 */
[----:B------:R-:W5:Y:S01]  /*1df10*/  LDL R10, [R1+0x7c] ;  /* 0x00007c00010a7983 */ /* 0x000f620000100800 */
[----:B------:R-:W-:Y:S02]  /*1df20*/  ISETP.GE.AND P3, PT, R140, c[0x0][0x3c8], PT ;  /* 0x0000f2008c007a0c */ /* 0x000fe40003f66270 */
[----:B------:R-:W-:-:S02]  /*1df30*/  ISETP.GE.AND P2, PT, R144, c[0x0][0x3c8], PT ;  /* 0x0000f20090007a0c */ /* 0x000fc40003f46270 */
[----:B------:R-:W-:Y:S02]  /*1df40*/  ISETP.GE.AND P1, PT, R233, c[0x0][0x3c8], PT ;  /* 0x0000f200e9007a0c */ /* 0x000fe40003f26270 */
[----:B------:R-:W-:-:S07]  /*1df50*/  ISETP.GE.AND P0, PT, R234, c[0x0][0x3c8], PT ;  /* 0x0000f200ea007a0c */ /* 0x000fce0003f06270 */
[-C--:B---3--:R-:W-:Y:S02]  /*1df60*/  @!P3 LEA R12, P4, R140, R0.reuse, 0x1 ;  /* 0x000000008c0cb211 */ /* 0x088fe400078808ff */
[-C--:B------:R-:W-:Y:S02]  /*1df70*/  @!P2 LEA R8, P6, R252, R0.reuse, 0x1 ;  /* 0x00000000fc08a211 */ /* 0x080fe400078c08ff */
[-C--:B------:R-:W-:Y:S02]  /*1df80*/  @!P1 LEA R4, P5, R233, R0.reuse, 0x1 ;  /* 0x00000000e9049211 */ /* 0x080fe400078a08ff */
[----:B------:R-:W-:Y:S02]  /*1df90*/  @!P3 LEA.HI.X R13, R140, R7, R141, 0x1, P4 ;  /* 0x000000078c0db211 */ /* 0x000fe400020f0c8d */
[----:B------:R-:W-:-:S03]  /*1dfa0*/  @!P0 LEA R2, P4, R234, R0, 0x1 ;  /* 0x00000000ea028211 */ /* 0x000fc600078808ff */
[----:B------:R1:W-:Y:S01]  /*1dfb0*/  @!P3 ST.E.128 [R12.64], RZ ;  /* 0x000000ff0c00b985 */ /* 0x0003e2000c101d0c */
[-C--:B--2---:R-:W-:Y:S02]  /*1dfc0*/  @!P2 LEA.HI.X R9, R252, R7.reuse, R17, 0x1, P6 ;  /* 0x00000007fc09a211 */ /* 0x084fe400030f0c11 */
[----:B----4-:R-:W-:-:S03]  /*1dfd0*/  @!P1 LEA.HI.X R5, R233, R7, R14, 0x1, P5 ;  /* 0x00000007e9059211 */ /* 0x010fc600028f0c0e */
[----:B------:R1:W-:Y:S01]  /*1dfe0*/  @!P2 ST.E.128 [R8.64], RZ ;  /* 0x000000ff0800a985 */ /* 0x0003e2000c101d0c */
[----:B-----5:R-:W-:-:S03]  /*1dff0*/  @!P0 LEA.HI.X R3, R234, R7, R10, 0x1, P4 ;  /* 0x00000007ea038211 */ /* 0x020fc600020f0c0a */
[----:B------:R1:W-:Y:S04]  /*1e000*/  @!P1 ST.E.128 [R4.64], RZ ;  /* 0x000000ff04009985 */ /* 0x0003e8000c101d0c */
[----:B------:R1:W-:Y:S02]  /*1e010*/  @!P0 ST.E.128 [R2.64], RZ ;  /* 0x000000ff02008985 */ /* 0x0003e4000c101d0c */
.L_x_1977:
[----:B------:R-:W-:Y:S05]  /*1e020*/  BSYNC B1 ;  /* 0x0000000000017941 */ /* 0x000fea0003800000 */
.L_x_1961:
[----:B------:R-:W-:-:S13]  /*1e030*/  ISETP.NE.AND P0, PT, RZ, UR10, PT ;  /* 0x0000000aff007c0c */ /* 0x000fda000bf05270 */
[----:B------:R-:W-:Y:S01]  /*1e040*/  @P0 WARPSYNC 0xffffffff ;  /* 0xffffffff00000948 */ /* 0x000fe20003800000 */
[----:B------:R-:W-:Y:S06]  /*1e050*/  @P0 BAR.SYNC.DEFER_BLOCKING 0x5, 0x100 ;  /* 0x0144000000000b1d */ /* 0x000fec0000010000 */
[----:B------:R-:W5:Y:S02]  /*1e060*/  @P0 LDS.128 R236, [0x20080] ;  /* 0x02008000ffec0984 */ /* 0x000f640000000c00 */
[----:B-1---5:R-:W-:Y:S01]  /*1e070*/  @P0 IMAD.MOV.U32 R2, RZ, RZ, R236 ;  /* 0x000000ffff020224 */ /* 0x022fe200078e00ec */
[----:B---34-:R-:W-:-:S04]  /*1e080*/  @P0 MOV R0, R237 ;  /* 0x000000ed00000202 */ /* 0x018fc80000000f00 */
[----:B------:R1:W-:Y:S04]  /*1e090*/  @P0 STL [R1+0xa8], R2 ;  /* 0x0000a80201000387 */ /* 0x0003e80000100800 */
[----:B------:R1:W-:Y:S04]  /*1e0a0*/  @P0 STL [R1+0xc0], R0 ;  /* 0x0000c00001000387 */ /* 0x0003e80000100800 */
[----:B------:R-:W-:Y:S06]  /*1e0b0*/  @P0 BAR.ARV 0x4, 0x100 ;  /* 0x0104000000000b1d */ /* 0x000fec0000002000 */
[----:B------:R-:W-:Y:S05]  /*1e0c0*/  @P0 BRA `(.L_x_1998) ;  /* 0x00000fd000000947 */ /* 0x000fea0003800000 */
[----:B-1----:R-:W1:Y:S01]  /*1e0d0*/  S2R R0, SR_TID.X ;  /* 0x0000000000007919 */ /* 0x002e620000002100 */
[----:B------:R-:W-:Y:S01]  /*1e0e0*/  IMAD.MOV.U32 R8, RZ, RZ, RZ ;  /* 0x000000ffff087224 */ /* 0x000fe200078e00ff */
[----:B-12---:R-:W-:-:S04]  /*1e0f0*/  LOP3.LUT R17, R0, 0x1f, RZ, 0xc0, !PT ;  /* 0x0000001f00117812 */ /* 0x006fc800078ec0ff */
[----:B------:R-:W-:Y:S01]  /*1e100*/  ISETP.NE.AND P6, PT, R17, 0x1f, PT ;  /* 0x0000001f1100780c */ /* 0x000fe20003fc5270 */
[----:B------:R-:W-:Y:S10]  /*1e110*/  BRA.DIV ~URZ, `(.L_x_1999) ;  /* 0x000022827f007947 */ /* 0x000ff4000b800000 */
[----:B------:R1:W2:Y:S02]  /*1e120*/  SHFL.IDX PT, R14, R145, RZ, 0x1f ;  /* 0x00001fff910e7589 */ /* 0x0002a400000e0000 */
.L_x_2047:
[----:B------:R-:W-:Y:S05]  /*1e130*/  BRA.DIV ~URZ, `(.L_x_2000) ;  /* 0x000022e27f007947 */ /* 0x000fea000b800000 */
[----:B------:R3:W4:Y:S02]  /*1e140*/  SHFL.IDX PT, R9, R145, 0x1, 0x1f ;  /* 0x00201f0091097f89 */ /* 0x00072400000e0000 */
.L_x_2048:
[----:B------:R-:W-:Y:S02]  /*1e150*/  IMAD.IADD R0, R239, 0x1, R17 ;  /* 0x00000001ef007824 */ /* 0x000fe400078e0211 */
        /* <DEDUP_REMOVED lines=17> */
.L_x_2049:
        /* <DEDUP_REMOVED lines=16> */
.L_x_2050:
[----:B---3--:R-:W-:Y:S01]  /*1e370*/  IMAD R0, R0, c[0x0][0x538], RZ ;  /* 0x00014e0000007a24 */ /* 0x008fe200078e02ff */
[----:B------:R-:W-:Y:S04]  /*1e380*/  BSSY B1, `(.L_x_2003) ;  /* 0x00000c5000017945 */ /* 0x000fe80003800000 */
[----:B----4-:R-:W-:-:S04]  /*1e390*/  IADD3 R9, R0, R9, RZ ;  /* 0x0000000900097210 */ /* 0x010fc80007ffe0ff */
[----:B--2---:R-:W-:-:S13]  /*1e3a0*/  ISETP.GT.AND P0, PT, R9, R14, PT ;  /* 0x0000000e0900720c */ /* 0x004fda0003f04270 */
[----:B------:R-:W-:Y:S05]  /*1e3b0*/  @P0 BRA `(.L_x_2004) ;  /* 0x0000025000000947 */ /* 0x000fea0003800000 */
.L_x_2008:
        /* <DEDUP_REMOVED lines=8> */
[----:B-1----:R-:W-:Y:S01]  /*1e440*/  @!P0 MOV R4, 0x4 ;  /* 0x0000000400048802 */ /* 0x002fe20000000f00 */
        /* <DEDUP_REMOVED lines=8> */
.L_x_2051:
        /* <DEDUP_REMOVED lines=16> */
.L_x_2052:
[----:B--2---:R-:W-:-:S05]  /*1e5d0*/  IMAD R0, R0, c[0x0][0x538], RZ ;  /* 0x00014e0000007a24 */ /* 0x004fca00078e02ff */
[----:B------:R-:W-:-:S04]  /*1e5e0*/  IADD3 R9, R0, R9, RZ ;  /* 0x0000000900097210 */ /* 0x000fc80007ffe0ff */
[----:B------:R-:W-:-:S13]  /*1e5f0*/  ISETP.GT.AND P0, PT, R9, R14, PT ;  /* 0x0000000e0900720c */ /* 0x000fda0003f04270 */
[----:B-1----:R-:W-:Y:S05]  /*1e600*/  @!P0 BRA `(.L_x_2008) ;  /* 0xfffffdb000008947 */ /* 0x002fea000383ffff */
.L_x_2004:
[----:B------:R-:W-:-:S05]  /*1e610*/  IADD3 R15, -R0, R9, RZ ;  /* 0x00000009000f7210 */ /* 0x000fca0007ffe1ff */
[----:B------:R-:W-:-:S05]  /*1e620*/  IMAD R0, R4, c[0x0][0x538], R15 ;  /* 0x00014e0004007a24 */ /* 0x000fca00078e020f */
[----:B------:R-:W-:Y:S01]  /*1e630*/  ISETP.GT.AND P0, PT, R0, R14, PT ;  /* 0x0000000e0000720c */ /* 0x000fe20003f04270 */
[----:B------:R-:W-:-:S12]  /*1e640*/  BRA.DIV ~URZ, `(.L_x_2009) ;  /* 0x000022627f007947 */ /* 0x000fd8000b800000 */
[----:B------:R-:W-:-:S04]  /*1e650*/  VOTE.ANY R5, PT, !P0 ;  /* 0x0000000000057806 */ /* 0x000fc800040e0100 */
.L_x_2053:
[----:B------:R-:W2:Y:S02]  /*1e660*/  POPC R0, R5 ;  /* 0x0000000500007309 */ /* 0x000ea40000000000 */
[----:B--2---:R-:W-:Y:S01]  /*1e670*/  IADD3 R239, R0, R239, RZ ;  /* 0x000000ef00ef7210 */ /* 0x004fe20007ffe0ff */
[----:B------:R-:W-:Y:S05]  /*1e680*/  BRA.DIV ~URZ, `(.L_x_2010) ;  /* 0x000022727f007947 */ /* 0x000fea000b800000 */
[----:B------:R2:W3:Y:S04]  /*1e690*/  SHFL.IDX PT, R9, R7, R0, 0x1f ;  /* 0x00001f0007097589 */ /* 0x0004e800000e0000 */
[----:B------:R2:W4:Y:S02]  /*1e6a0*/  SHFL.IDX PT, R8, R8, R0, 0x1f ;  /* 0x00001f0008087589 */ /* 0x00052400000e0000 */
.L_x_2054:
[----:B------:R-:W-:Y:S01]  /*1e6b0*/  ISETP.NE.AND P0, PT, R5, RZ, PT ;  /* 0x000000ff0500720c */ /* 0x000fe20003f05270 */
[----:B------:R-:W-:-:S12]  /*1e6c0*/  BSSY B0, `(.L_x_2011) ;  /* 0x0000005000007945 */ /* 0x000fd80003800000 */
[----:B------:R-:W-:Y:S05]  /*1e6d0*/  @!P0 BRA `(.L_x_2012) ;  /* 0x0000003000008947 */ /* 0x000fea0003800000 */
[----:B--2---:R-:W-:Y:S01]  /*1e6e0*/  IADD3 R0, R0, -0x1, RZ ;  /* 0xffffffff00007810 */ /* 0x004fe20007ffe0ff */
[----:B------:R-:W-:Y:S05]  /*1e6f0*/  BRA.DIV ~URZ, `(.L_x_2013) ;  /* 0x000022f27f007947 */ /* 0x000fea000b800000 */
[----:B------:R2:W1:Y:S02]  /*1e700*/  SHFL.IDX PT, R16, R4, R0, 0x1f ;  /* 0x00001f0004107589 */ /* 0x00046400000e0000 */
.L_x_2012:
[----:B------:R-:W-:Y:S05]  /*1e710*/  BSYNC B0 ;  /* 0x0000000000007941 */ /* 0x000fea0003800000 */
.L_x_2011:
[----:B-12---:R-:W-:Y:S01]  /*1e720*/  IMAD R0, R16, c[0x0][0x538], R15 ;  /* 0x00014e0010007a24 */ /* 0x006fe200078e020f */
[----:B----4-:R-:W-:Y:S01]  /*1e730*/  ISETP.NE.AND P0, PT, R8, 0x1, PT ;  /* 0x000000010800780c */ /* 0x010fe20003f05270 */
[----:B------:R-:W-:Y:S03]  /*1e740*/  BSSY B0, `(.L_x_2014) ;  /* 0x0000080000007945 */ /* 0x000fe60003800000 */
[----:B------:R1:W-:Y:S01]  /*1e750*/  STL [R1+0xa8], R0 ;  /* 0x0000a80001007387 */ /* 0x0003e20000100800 */
[----:B------:R-:W-:-:S08]  /*1e760*/  IADD3 R7, -R0, R14, RZ ;  /* 0x0000000e00077210 */ /* 0x000fd00007ffe1ff */
[----:B------:R-:W-:Y:S05]  /*1e770*/  @!P0 BRA `(.L_x_2015) ;  /* 0x000003d000008947 */ /* 0x000fea0003800000 */
[-C--:B---3--:R-:W-:Y:S02]  /*1e780*/  IABS R4, R9.reuse ;  /* 0x0000000900047213 */ /* 0x088fe40000000000 */
[----:B------:R-:W-:Y:S02]  /*1e790*/  IABS R5, R8 ;  /* 0x0000000800057213 */ /* 0x000fe40000000000 */
[----:B------:R-:W2:Y:S01]  /*1e7a0*/  I2F.RP R2, R4 ;  /* 0x0000000400027306 */ /* 0x000ea20000209400 */
[----:B------:R-:W-:-:S07]  /*1e7b0*/  IABS R12, R9 ;  /* 0x00000009000c7213 */ /* 0x000fce0000000000 */
[----:B------:R-:W-:Y:S08]  /*1e7c0*/  I2F.RP R13, R5 ;  /* 0x00000005000d7306 */ /* 0x000ff00000209400 */
[----:B--2---:R-:W2:Y:S02]  /*1e7d0*/  MUFU.RCP R2, R2 ;  /* 0x0000000200027308 */ /* 0x004ea40000001000 */
[----:B--2---:R-:W-:-:S06]  /*1e7e0*/  IADD3 R2, R2, 0xffffffe, RZ ;  /* 0x0ffffffe02027810 */ /* 0x004fcc0007ffe0ff */
[----:B------:R-:W2:Y:S02]  /*1e7f0*/  F2I.FTZ.U32.TRUNC.NTZ R3, R2 ;  /* 0x0000000200037305 */ /* 0x000ea4000021f000 */
[----:B-12---:R-:W-:Y:S02]  /*1e800*/  IMAD.MOV R0, RZ, RZ, -R3 ;  /* 0x000000ffff007224 */ /* 0x006fe400078e0a03 */
[----:B------:R-:W-:Y:S02]  /*1e810*/  IMAD.MOV.U32 R2, RZ, RZ, RZ ;  /* 0x000000ffff027224 */ /* 0x000fe400078e00ff */
[----:B------:R-:W-:Y:S01]  /*1e820*/  IMAD.MOV.U32 R10, RZ, RZ, R0 ;  /* 0x000000ffff0a7224 */ /* 0x000fe200078e0000 */
[----:B------:R-:W-:-:S03]  /*1e830*/  IABS R0, R7 ;  /* 0x0000000700007213 */ /* 0x000fc60000000000 */
[----:B------:R-:W-:-:S04]  /*1e840*/  IMAD R10, R10, R4, RZ ;  /* 0x000000040a0a7224 */ /* 0x000fc800078e02ff */
[----:B------:R-:W-:-:S04]  /*1e850*/  IMAD.HI.U32 R10, R3, R10, R2 ;  /* 0x0000000a030a7227 */ /* 0x000fc800078e0002 */
[----:B------:R-:W-:Y:S02]  /*1e860*/  IMAD.MOV.U32 R2, RZ, RZ, R0 ;  /* 0x000000ffff027224 */ /* 0x000fe400078e0000 */
[----:B------:R-:W-:-:S05]  /*1e870*/  IMAD.MOV R0, RZ, RZ, -R12 ;  /* 0x000000ffff007224 */ /* 0x000fca00078e0a0c */
[----:B------:R-:W-:Y:S01]  /*1e880*/  MOV R3, R0 ;  /* 0x0000000000037202 */ /* 0x000fe20000000f00 */
        /* <DEDUP_REMOVED lines=42> */
[----:B------:R-:W-:Y:S01]  /*1eb30*/  IMAD R238, R3, 0x10000, R8 ;  /* 0x0001000003ee7824 */ /* 0x000fe200078e0208 */
[----:B------:R-:W-:Y:S05]  /*1eb40*/  BRA `(.L_x_2016) ;  /* 0x000003f000007947 */ /* 0x000fea0003800000 */
.L_x_2015:
[----:B------:R-:W-:-:S04]  /*1eb50*/  IMAD.MOV.U32 R4, RZ, RZ, 0x4 ;  /* 0x00000004ff047424 */ /* 0x000fc800078e00ff */
[----:B------:R-:W-:-:S06]  /*1eb60*/  IMAD.WIDE R4, R239, R4, c[0x0][0x590] ;  /* 0x00016400ef047625 */ /* 0x000fcc00078e0204 */
[----:B------:R-:W2:Y:S01]  /*1eb70*/  LDG.E R4, [R4.64] ;  /* 0x0000000c04047981 */ /* 0x000ea2000c1e1900 */
[----:B------:R-:W-:Y:S01]  /*1eb80*/  IABS R8, R7 ;  /* 0x0000000700087213 */ /* 0x000fe20000000000 */
[----:B--23--:R-:W-:-:S05]  /*1eb90*/  IMAD R10, R4, R9, RZ ;  /* 0x00000009040a7224 */ /* 0x00cfca00078e02ff */
[-C--:B------:R-:W-:Y:S02]  /*1eba0*/  IABS R5, R10.reuse ;  /* 0x0000000a00057213 */ /* 0x080fe40000000000 */
[----:B------:R-:W-:Y:S02]  /*1ebb0*/  IABS R12, R10 ;  /* 0x0000000a000c7213 */ /* 0x000fe40000000000 */
[----:B------:R-:W2:Y:S08]  /*1ebc0*/  I2F.RP R2, R5 ;  /* 0x0000000500027306 */ /* 0x000eb00000209400 */
[----:B--2---:R-:W2:Y:S02]  /*1ebd0*/  MUFU.RCP R2, R2 ;  /* 0x0000000200027308 */ /* 0x004ea40000001000 */
[----:B--2---:R-:W-:-:S06]  /*1ebe0*/  IADD3 R2, R2, 0xffffffe, RZ ;  /* 0x0ffffffe02027810 */ /* 0x004fcc0007ffe0ff */
[----:B------:R-:W2:Y:S02]  /*1ebf0*/  F2I.FTZ.U32.TRUNC.NTZ R3, R2 ;  /* 0x0000000200037305 */ /* 0x000ea4000021f000 */
[----:B-12---:R-:W-:Y:S02]  /*1ec00*/  IMAD.MOV R0, RZ, RZ, -R3 ;  /* 0x000000ffff007224 */ /* 0x006fe400078e0a03 */
[----:B------:R-:W-:Y:S02]  /*1ec10*/  IMAD.MOV.U32 R2, RZ, RZ, RZ ;  /* 0x000000ffff027224 */ /* 0x000fe400078e00ff */
[----:B------:R-:W-:-:S04]  /*1ec20*/  IMAD R0, R0, R5, RZ ;  /* 0x0000000500007224 */ /* 0x000fc800078e02ff */
        /* <DEDUP_REMOVED lines=12> */
[----:B------:R-:W-:-:S04]  /*1ecf0*/  IMAD.MOV.U32 R2, RZ, RZ, R0 ;  /* 0x000000ffff027224 */ /* 0x000fc800078e0000 */
[----:B------:R-:W-:Y:S01]  /*1ed00*/  @!P1 IMAD.MOV R2, RZ, RZ, -R2 ;  /* 0x000000ffff029224 */ /* 0x000fe200078e0a02 */
[----:B------:R-:W-:-:S05]  /*1ed10*/  @!P0 LOP3.LUT R2, RZ, R10, RZ, 0x33, !PT ;  /* 0x0000000aff028212 */ /* 0x000fca00078e33ff */
[----:B------:R-:W-:Y:S02]  /*1ed20*/  IMAD R12, R4, R2, RZ ;  /* 0x00000002040c7224 */ /* 0x000fe400078e02ff */
[----:B------:R-:W-:-:S03]  /*1ed30*/  IMAD.MOV R2, RZ, RZ, -R2 ;  /* 0x000000ffff027224 */ /* 0x000fc600078e0a02 */
[----:B------:R-:W-:Y:S01]  /*1ed40*/  IADD3 R0, -R12, c[0x0][0x538], RZ ;  /* 0x00014e000c007a10 */ /* 0x000fe20007ffe1ff */
[----:B------:R-:W-:Y:S02]  /*1ed50*/  IMAD R7, R10, R2, R7 ;  /* 0x000000020a077224 */ /* 0x000fe400078e0207 */
[----:B------:R-:W-:Y:S01]  /*1ed60*/  IMAD.MOV.U32 R2, RZ, RZ, RZ ;  /* 0x000000ffff027224 */ /* 0x000fe200078e00ff */
[----:B------:R-:W-:-:S04]  /*1ed70*/  IMNMX R0, R4, R0, PT ;  /* 0x0000000004007217 */ /* 0x000fc80003800200 */
[-C--:B------:R-:W-:Y:S02]  /*1ed80*/  IABS R4, R0.reuse ;  /* 0x0000000000047213 */ /* 0x080fe40000000000 */
[----:B------:R-:W-:Y:S02]  /*1ed90*/  IABS R10, R0 ;  /* 0x00000000000a7213 */ /* 0x000fe40000000000 */
[----:B------:R-:W1:Y:S08]  /*1eda0*/  I2F.RP R3, R4 ;  /* 0x0000000400037306 */ /* 0x000e700000209400 */
[----:B-1----:R-:W1:Y:S02]  /*1edb0*/  MUFU.RCP R3, R3 ;  /* 0x0000000300037308 */ /* 0x002e640000001000 */
[----:B-1----:R-:W-:-:S06]  /*1edc0*/  IADD3 R3, R3, 0xffffffe, RZ ;  /* 0x0ffffffe03037810 */ /* 0x002fcc0007ffe0ff */
[----:B------:R-:W1:Y:S02]  /*1edd0*/  F2I.FTZ.U32.TRUNC.NTZ R3, R3 ;  /* 0x0000000300037305 */ /* 0x000e64000021f000 */
[----:B-1----:R-:W-:-:S05]  /*1ede0*/  IADD3 R5, RZ, -R3, RZ ;  /* 0x80000003ff057210 */ /* 0x002fca0007ffe0ff */
[----:B------:R-:W-:Y:S01]  /*1edf0*/  IMAD.MOV.U32 R8, RZ, RZ, R5 ;  /* 0x000000ffff087224 */ /* 0x000fe200078e0005 */
[----:B------:R-:W-:-:S03]  /*1ee00*/  IABS R5, R7 ;  /* 0x0000000700057213 */ /* 0x000fc60000000000 */
[----:B------:R-:W-:-:S04]  /*1ee10*/  IMAD R8, R8, R4, RZ ;  /* 0x0000000408087224 */ /* 0x000fc800078e02ff */
        /* <DEDUP_REMOVED lines=18> */
.L_x_2016:
[----:B------:R-:W-:Y:S05]  /*1ef40*/  BSYNC B0 ;  /* 0x0000000000007941 */ /* 0x000fea0003800000 */
.L_x_2014:
[----:B------:R-:W-:-:S04]  /*1ef50*/  LOP3.LUT R2, RZ, R2, RZ, 0x33, !PT ;  /* 0x00000002ff027212 */ /* 0x000fc800078e33ff */
[----:B------:R-:W-:-:S05]  /*1ef60*/  IADD3 R0, R2, R9, RZ ;  /* 0x0000000902007210 */ /* 0x000fca0007ffe0ff */
[----:B------:R1:W-:Y:S01]  /*1ef70*/  STL [R1+0xc0], R0 ;  /* 0x0000c00001007387 */ /* 0x0003e20000100800 */
[----:B------:R-:W-:Y:S05]  /*1ef80*/  BRA `(.L_x_2017) ;  /* 0x0000004000007947 */ /* 0x000fea0003800000 */
.L_x_2005:
[----:B------:R2:W-:Y:S01]  /*1ef90*/  STL [R1+0xa8], R14 ;  /* 0x0000a80e01007387 */ /* 0x0005e20000100800 */
[----:B------:R-:W-:Y:S02]  /*1efa0*/  MOV R238, RZ ;  /* 0x000000ff00ee7202 */ /* 0x000fe40000000f00 */
[----:B------:R-:W-:Y:S01]  /*1efb0*/  MOV R239, c[0x0][0x53c] ;  /* 0x00014f0000ef7a02 */ /* 0x000fe20000000f00 */
[----:B------:R2:W-:Y:S04]  /*1efc0*/  STL [R1+0xc0], RZ ;  /* 0x0000c0ff01007387 */ /* 0x0005e80000100800 */
.L_x_2017:
[----:B------:R-:W-:Y:S05]  /*1efd0*/  BSYNC B1 ;  /* 0x0000000000017941 */ /* 0x000fea0003800000 */
.L_x_2003:
[----:B------:R-:W3:Y:S04]  /*1efe0*/  LDL R2, [R1+0xa8] ;  /* 0x0000a80001027983 */ /* 0x000ee80000100800 */
[----:B-1----:R-:W4:Y:S01]  /*1eff0*/  LDL R0, [R1+0xc0] ;  /* 0x0000c00001007983 */ /* 0x002f220000100800 */
[----:B------:R-:W-:Y:S03]  /*1f000*/  WARPSYNC 0xffffffff ;  /* 0xffffffff00007948 */ /* 0x000fe60003800000 */
[----:B------:R-:W-:Y:S01]  /*1f010*/  BAR.SYNC.DEFER_BLOCKING 0x4, 0x100 ;  /* 0x0104000000007b1d */ /* 0x000fe20000010000 */
[----:B------:R-:W-:Y:S01]  /*1f020*/  ISETP.NE.AND P0, PT, R17, RZ, PT ;  /* 0x000000ff1100720c */ /* 0x000fe20003f05270 */
[----:B--2---:R-:W-:Y:S01]  /*1f030*/  IMAD.MOV.U32 R14, RZ, RZ, R238 ;  /* 0x000000ffff0e7224 */ /* 0x004fe200078e00ee */
[----:B------:R-:W-:-:S11]  /*1f040*/  MOV R15, R239 ;  /* 0x000000ef000f7202 */ /* 0x000fd60000000f00 */
[----:B---3--:R-:W-:Y:S01]  /*1f050*/  @!P0 IMAD.MOV.U32 R236, RZ, RZ, R2 ;  /* 0x000000ffffec8224 */ /* 0x008fe200078e0002 */
[----:B----4-:R-:W-:-:S03]  /*1f060*/  MOV R13, R0 ;  /* 0x00000000000d7202 */ /* 0x010fc60000000f00 */
[----:B------:R-:W-:-:S05]  /*1f070*/  IMAD.MOV.U32 R12, RZ, RZ, R236 ;  /* 0x000000ffff0c7224 */ /* 0x000fca00078e00ec */
[----:B------:R1:W-:Y:S04]  /*1f080*/  @!P0 STS.128 [0x20080], R12 ;  /* 0x0200800cff008388 */ /* 0x0003e80000000c00 */
[----:B------:R-:W-:Y:S06]  /*1f090*/  BAR.ARV 0x5, 0x100 ;  /* 0x0144000000007b1d */ /* 0x000fec0000002000 */
.L_x_1998:
[----:B------:R-:W-:-:S13]  /*1f0a0*/  ISETP.GE.AND P0, PT, R239, c[0x0][0x53c], PT ;  /* 0x00014f00ef007a0c */ /* 0x000fda0003f06270 */
[----:B-12---:R-:W-:Y:S01]  /*1f0b0*/  @P0 CALL.REL.NOINC `(.L_x_2018) ;  /* 0x0000001000000944 */ /* 0x006fe20003c00000 */
[----:B------:R-:W-:Y:S05]  /*1f0c0*/  BRA `(.L_x_2019) ;  /* 0xfffe310000007947 */ /* 0x000fea000383ffff */
.L_x_2018:
[----:B------:R-:W-:Y:S05]  /*1f0d0*/  EXIT ;  /* 0x000000000000794d */ /* 0x000fea0003800000 */
.L_x_1816:
[----:B------:R-:W-:Y:S01]  /*1f0e0*/  IMAD.MOV.U32 R0, RZ, RZ, R5 ;  /* 0x000000ffff007224 */ /* 0x000fe200078e0005 */
[----:B------:R-:W-:Y:S02]  /*1f0f0*/  MOV R3, 0x1 ;  /* 0x0000000100037802 */ /* 0x000fe40000000f00 */
[----:B------:R-:W-:Y:S02]  /*1f100*/  MOV R2, 0x1f120 ;  /* 0x0001f12000027802 */ /* 0x000fe40000000f00 */
[----:B------:R-:W-:Y:S05]  /*1f110*/  CALL.REL.NOINC `($__internal_40_$__cuda_sm70_shflsync_up_p) ;  /* 0x0000c17000007944 */ /* 0x000fea0003c00000 */
[----:B------:R-:W-:Y:S01]  /*1f120*/  MOV R0, R4 ;  /* 0x0000000400007202 */ /* 0x000fe20000000f00 */
[----:B------:R-:W-:Y:S05]  /*1f130*/  BRA `(.L_x_2020) ;  /* 0xfffe139000007947 */ /* 0x000fea000383ffff */
.L_x_1817:
[----:B------:R-:W-:Y:S01]  /*1f140*/  IMAD.MOV.U32 R0, RZ, RZ, R5 ;  /* 0x000000ffff007224 */ /* 0x000fe200078e0005 */
[----:B------:R-:W-:Y:S02]  /*1f150*/  MOV R3, 0x2 ;  /* 0x0000000200037802 */ /* 0x000fe40000000f00 */
[----:B------:R-:W-:Y:S02]  /*1f160*/  MOV R2, 0x1f180 ;  /* 0x0001f18000027802 */ /* 0x000fe40000000f00 */
[----:B------:R-:W-:Y:S05]  /*1f170*/  CALL.REL.NOINC `($__internal_40_$__cuda_sm70_shflsync_up_p) ;  /* 0x0000c11000007944 */ /* 0x000fea0003c00000 */
[----:B------:R-:W-:Y:S01]  /*1f180*/  SEL R4, R4, RZ, P4 ;  /* 0x000000ff04047207 */ /* 0x000fe20002000000 */
[----:B------:R-:W-:Y:S01]  /*1f190*/  IMAD.MOV.U32 R3, RZ, RZ, 0x4 ;  /* 0x00000004ff037424 */ /* 0x000fe200078e00ff */
[----:B------:R-:W-:-:S03]  /*1f1a0*/  MOV R2, 0x1f1d0 ;  /* 0x0001f1d000027802 */ /* 0x000fc60000000f00 */
[----:B------:R-:W-:Y:S02]  /*1f1b0*/  IMAD.IADD R0, R5, 0x1, R4 ;  /* 0x0000000105007824 */ /* 0x000fe400078e0204 */
        /* <DEDUP_REMOVED lines=13> */
[----:B------:R-:W-:Y:S02]  /*1f290*/  MOV R10, 0x1f ;  /* 0x0000001f000a7802 */ /* 0x000fe40000000f00 */
[----:B------:R-:W-:Y:S01]  /*1f2a0*/  MOV R172, 0xffffffff ;  /* 0xffffffff00ac7802 */ /* 0x000fe20000000f00 */
[----:B------:R-:W-:Y:S01]  /*1f2b0*/  IMAD.IADD R4, R0, 0x1, R4 ;  /* 0x0000000100047824 */ /* 0x000fe200078e0204 */
[----:B------:R-:W-:-:S03]  /*1f2c0*/  MOV R2, 0x1f2f0 ;  /* 0x0001f2f000027802 */ /* 0x000fc60000000f00 */
[----:B------:R-:W-:Y:S02]  /*1f2d0*/  IMAD.MOV.U32 R12, RZ, RZ, R4 ;  /* 0x000000ffff0c7224 */ /* 0x000fe400078e0004 */
[----:B------:R-:W-:Y:S05]  /*1f2e0*/  CALL.REL.NOINC `($__internal_39_$__cuda_sm70_shflsync_idx_p) ;  /* 0x0000bf6000007944 */ /* 0x000fea0003c00000 */
[----:B------:R-:W-:Y:S01]  /*1f2f0*/  MOV R0, R13 ;  /* 0x0000000d00007202 */ /* 0x000fe20000000f00 */
[----:B------:R-:W-:Y:S05]  /*1f300*/  BRA `(.L_x_2021) ;  /* 0xfffe12c000007947 */ /* 0x000fea000383ffff */
.L_x_1819:
[----:B------:R-:W-:Y:S02]  /*1f310*/  SEL R0, RZ, 0x1, P0 ;  /* 0x00000001ff007807 */ /* 0x000fe40000000000 */
[----:B------:R-:W-:Y:S02]  /*1f320*/  MOV R2, 0x1f340 ;  /* 0x0001f34000027802 */ /* 0x000fe40000000f00 */
[----:B------:R-:W-:Y:S05]  /*1f330*/  CALL.REL.NOINC `($__internal_41_$__cuda_sm70_votesync_ballot) ;  /* 0x0000bfb000007944 */ /* 0x000fea0003c00000 */
[----:B------:R-:W-:Y:S01]  /*1f340*/  MOV R5, R0 ;  /* 0x0000000000057202 */ /* 0x000fe20000000f00 */
[----:B------:R-:W-:Y:S05]  /*1f350*/  BRA `(.L_x_2022) ;  /* 0xfffe130000007947 */ /* 0x000fea000383ffff */
.L_x_1820:
[----:B------:R-:W-:Y:S01]  /*1f360*/  IMAD.MOV.U32 R12, RZ, RZ, R9 ;  /* 0x000000ffff0c7224 */ /* 0x000fe200078e0009 */
[----:B------:R-:W-:Y:S01]  /*1f370*/  MOV R3, 0x1f ;  /* 0x0000001f00037802 */ /* 0x000fe20000000f00 */
[----:B------:R-:W-:Y:S01]  /*1f380*/  IMAD.MOV.U32 R172, RZ, RZ, -0x1 ;  /* 0xffffffffffac7424 */ /* 0x000fe200078e00ff */
[----:B------:R-:W-:Y:S02]  /*1f390*/  MOV R2, 0x1f3b0 ;  /* 0x0001f3b000027802 */ /* 0x000fe40000000f00 */
[----:B------:R-:W-:Y:S05]  /*1f3a0*/  CALL.REL.NOINC `($__internal_39_$__cuda_sm70_shflsync_idx_p) ;  /* 0x0000bea000007944 */ /* 0x000fea0003c00000 */
[----:B------:R-:W-:Y:S01]  /*1f3b0*/  IMAD.MOV.U32 R14, RZ, RZ, R13 ;  /* 0x000000ffff0e7224 */ /* 0x000fe200078e000d */
[----:B------:R-:W-:Y:S01]  /*1f3c0*/  MOV R12, R8 ;  /* 0x00000008000c7202 */ /* 0x000fe20000000f00 */
[----:B------:R-:W-:Y:S01]  /*1f3d0*/  IMAD.MOV.U32 R0, RZ, RZ, RZ ;  /* 0x000000ffff007224 */ /* 0x000fe200078e00ff */
[----:B------:R-:W-:Y:S01]  /*1f3e0*/  MOV R3, 0x1f ;  /* 0x0000001f00037802 */ /* 0x000fe20000000f00 */
[----:B------:R-:W-:Y:S01]  /*1f3f0*/  IMAD.MOV.U32 R172, RZ, RZ, -0x1 ;  /* 0xffffffffffac7424 */ /* 0x000fe200078e00ff */
[----:B------:R-:W-:-:S02]  /*1f400*/  MOV R2, 0x1f420 ;  /* 0x0001f42000027802 */ /* 0x000fc40000000f00 */
[----:B------:R-:W-:Y:S05]  /*1f410*/  CALL.REL.NOINC `($__internal_39_$__cuda_sm70_shflsync_idx_p) ;  /* 0x0000be3000007944 */ /* 0x000fea0003c00000 */
[----:B------:R-:W-:Y:S01]  /*1f420*/  MOV R9, R13 ;  /* 0x0000000d00097202 */ /* 0x000fe20000000f00 */
[----:B------:R-:W-:Y:S05]  /*1f430*/  BRA `(.L_x_2023) ;  /* 0xfffe128000007947 */ /* 0x000fea000383ffff */
.L_x_1823:
[----:B------:R-:W-:Y:S01]  /*1f440*/  IMAD.MOV.U32 R12, RZ, RZ, R4 ;  /* 0x000000ffff0c7224 */ /* 0x000fe200078e0004 */
[----:B------:R-:W-:Y:S01]  /*1f450*/  MOV R3, 0x1f ;  /* 0x0000001f00037802 */ /* 0x000fe20000000f00 */
[----:B------:R-:W-:Y:S01]  /*1f460*/  IMAD.MOV.U32 R172, RZ, RZ, -0x1 ;  /* 0xffffffffffac7424 */ /* 0x000fe200078e00ff */
[----:B------:R-:W-:-:S02]  /*1f470*/  MOV R2, 0x1f490 ;  /* 0x0001f49000027802 */ /* 0x000fc40000000f00 */
[----:B--23--:R-:W-:Y:S05]  /*1f480*/  CALL.REL.NOINC `($__internal_39_$__cuda_sm70_shflsync_idx_p) ;  /* 0x0000bdc000007944 */ /* 0x00cfea0003c00000 */
[----:B------:R-:W-:Y:S01]  /*1f490*/  MOV R0, R13 ;  /* 0x0000000d00007202 */ /* 0x000fe20000000f00 */
[----:B------:R-:W-:Y:S05]  /*1f4a0*/  BRA `(.L_x_1822) ;  /* 0xfffe127000007947 */ /* 0x000fea000383ffff */
.L_x_1894:
[----:B-1----:R-:W-:Y:S01]  /*1f4b0*/  IMAD.MOV.U32 R12, RZ, RZ, R17 ;  /* 0x000000ffff0c7224 */ /* 0x002fe200078e0011 */
[----:B------:R-:W-:Y:S01]  /*1f4c0*/  MOV R3, 0x181f ;  /* 0x0000181f00037802 */ /* 0x000fe20000000f00 */
[----:B------:R-:W-:Y:S01]  /*1f4d0*/  IMAD.MOV.U32 R10, RZ, RZ, RZ ;  /* 0x000000ffff0a7224 */ /* 0x000fe200078e00ff */
[----:B------:R-:W-:-:S02]  /*1f4e0*/  MOV R172, 0xffffffff ;  /* 0xffffffff00ac7802 */ /* 0x000fc40000000f00 */
[----:B------:R-:W-:Y:S02]  /*1f4f0*/  MOV R2, 0x1f510 ;  /* 0x0001f51000027802 */ /* 0x000fe40000000f00 */
[----:B------:R-:W-:Y:S05]  /*1f500*/  CALL.REL.NOINC `($__internal_39_$__cuda_sm70_shflsync_idx_p) ;  /* 0x0000bd4000007944 */ /* 0x000fea0003c00000 */
[----:B------:R-:W-:Y:S01]  /*1f510*/  MOV R4, R13 ;  /* 0x0000000d00047202 */ /* 0x000fe20000000f00 */
[----:B------:R-:W-:Y:S05]  /*1f520*/  BRA `(.L_x_2024) ;  /* 0xfffeb61000007947 */ /* 0x000fea000383ffff */
.L_x_1895:
[----:B------:R-:W-:Y:S01]  /*1f530*/  IMAD.MOV.U32 R12, RZ, RZ, R20 ;  /* 0x000000ffff0c7224 */ /* 0x000fe200078e0014 */
[----:B------:R-:W-:Y:S01]  /*1f540*/  MOV R3, 0x181f ;  /* 0x0000181f00037802 */ /* 0x000fe20000000f00 */
[----:B------:R-:W-:Y:S01]  /*1f550*/  IMAD.MOV.U32 R10, RZ, RZ, RZ ;  /* 0x000000ffff0a7224 */ /* 0x000fe200078e00ff */
[----:B------:R-:W-:Y:S02]  /*1f560*/  MOV R172, 0xffffffff ;  /* 0xffffffff00ac7802 */ /* 0x000fe40000000f00 */
[----:B------:R-:W-:Y:S02]  /*1f570*/  MOV R2, 0x1f590 ;  /* 0x0001f59000027802 */ /* 0x000fe40000000f00 */
[----:B-12---:R-:W-:Y:S05]  /*1f580*/  CALL.REL.NOINC `($__internal_39_$__cuda_sm70_shflsync_idx_p) ;  /* 0x0000bcc000007944 */ /* 0x006fea0003c00000 */
[----:B------:R-:W-:Y:S01]  /*1f590*/  MOV R0, R13 ;  /* 0x0000000d00007202 */ /* 0x000fe20000000f00 */
[----:B------:R-:W-:Y:S05]  /*1f5a0*/  BRA `(.L_x_2025) ;  /* 0xfffeb5b000007947 */ /* 0x000fea000383ffff */
.L_x_1898:
[----:B--2---:R-:W-:Y:S01]  /*1f5b0*/  IMAD.MOV.U32 R12, RZ, RZ, R17 ;  /* 0x000000ffff0c7224 */ /* 0x004fe200078e0011 */
[----:B------:R-:W-:Y:S01]  /*1f5c0*/  MOV R3, 0x181f ;  /* 0x0000181f00037802 */ /* 0x000fe20000000f00 */
[----:B------:R-:W-:Y:S01]  /*1f5d0*/  IMAD.MOV.U32 R10, RZ, RZ, 0x1 ;  /* 0x00000001ff0a7424 */ /* 0x000fe200078e00ff */
[----:B------:R-:W-:-:S02]  /*1f5e0*/  MOV R172, 0xffffffff ;  /* 0xffffffff00ac7802 */ /* 0x000fc40000000f00 */
[----:B------:R-:W-:Y:S02]  /*1f5f0*/  MOV R2, 0x1f610 ;  /* 0x0001f61000027802 */ /* 0x000fe40000000f00 */
[----:B-1-34-:R-:W-:Y:S05]  /*1f600*/  CALL.REL.NOINC `($__internal_39_$__cuda_sm70_shflsync_idx_p) ;  /* 0x0000bc4000007944 */ /* 0x01afea0003c00000 */
[----:B------:R-:W-:Y:S01]  /*1f610*/  IMAD.MOV.U32 R4, RZ, RZ, R13 ;  /* 0x000000ffff047224 */ /* 0x000fe200078e000d */
[----:B------:R-:W-:Y:S01]  /*1f620*/  MOV R12, R20 ;  /* 0x00000014000c7202 */ /* 0x000fe20000000f00 */
[----:B------:R-:W-:Y:S01]  /*1f630*/  IMAD.MOV.U32 R10, RZ, RZ, 0x1 ;  /* 0x00000001ff0a7424 */ /* 0x000fe200078e00ff */
[----:B------:R-:W-:Y:S01]  /*1f640*/  MOV R3, 0x181f ;  /* 0x0000181f00037802 */ /* 0x000fe20000000f00 */
[----:B------:R-:W-:Y:S01]  /*1f650*/  IMAD.MOV.U32 R172, RZ, RZ, -0x1 ;  /* 0xffffffffffac7424 */ /* 0x000fe200078e00ff */
[----:B------:R-:W-:Y:S02]  /*1f660*/  MOV R2, 0x1f680 ;  /* 0x0001f68000027802 */ /* 0x000fe40000000f00 */
[----:B------:R-:W-:Y:S05]  /*1f670*/  CALL.REL.NOINC `($__internal_39_$__cuda_sm70_shflsync_idx_p) ;  /* 0x0000bbd000007944 */ /* 0x000fea0003c00000 */
[----:B------:R-:W-:Y:S01]  /*1f680*/  MOV R0, R13 ;  /* 0x0000000d00007202 */ /* 0x000fe20000000f00 */
[----:B------:R-:W-:Y:S05]  /*1f690*/  BRA `(.L_x_2026) ;  /* 0xfffeb66000007947 */ /* 0x000fea000383ffff */
.L_x_1901:
[----:B-1----:R-:W-:Y:S01]  /*1f6a0*/  IMAD.MOV.U32 R12, RZ, RZ, R17 ;  /* 0x000000ffff0c7224 */ /* 0x002fe200078e0011 */
[----:B------:R-:W-:Y:S01]  /*1f6b0*/  MOV R3, 0x181f ;  /* 0x0000181f00037802 */ /* 0x000fe20000000f00 */
[----:B------:R-:W-:Y:S01]  /*1f6c0*/  IMAD.MOV.U32 R10, RZ, RZ, 0x2 ;  /* 0x00000002ff0a7424 */ /* 0x000fe200078e00ff */
[----:B------:R-:W-:Y:S02]  /*1f6d0*/  MOV R172, 0xffffffff ;  /* 0xffffffff00ac7802 */ /* 0x000fe40000000f00 */
[----:B------:R-:W-:-:S02]  /*1f6e0*/  MOV R2, 0x1f700 ;  /* 0x0001f70000027802 */ /* 0x000fc40000000f00 */
[----:B--234-:R-:W-:Y:S05]  /*1f6f0*/  CALL.REL.NOINC `($__internal_39_$__cuda_sm70_shflsync_idx_p) ;  /* 0x0000bb5000007944 */ /* 0x01cfea0003c00000 */
[----:B------:R-:W-:Y:S01]  /*1f700*/  MOV R4, R13 ;  /* 0x0000000d00047202 */ /* 0x000fe20000000f00 */
[----:B------:R-:W-:Y:S05]  /*1f710*/  BRA `(.L_x_2027) ;  /* 0xfffeb77000007947 */ /* 0x000fea000383ffff */
.L_x_1902:
[----:B------:R-:W-:Y:S01]  /*1f720*/  IMAD.MOV.U32 R12, RZ, RZ, R20 ;  /* 0x000000ffff0c7224 */ /* 0x000fe200078e0014 */
[----:B------:R-:W-:Y:S01]  /*1f730*/  MOV R3, 0x181f ;  /* 0x0000181f00037802 */ /* 0x000fe20000000f00 */
[----:B------:R-:W-:Y:S01]  /*1f740*/  IMAD.MOV.U32 R10, RZ, RZ, 0x2 ;  /* 0x00000002ff0a7424 */ /* 0x000fe200078e00ff */
[----:B------:R-:W-:-:S02]  /*1f750*/  MOV R172, 0xffffffff ;  /* 0xffffffff00ac7802 */ /* 0x000fc40000000f00 */
[----:B------:R-:W-:Y:S02]  /*1f760*/  MOV R2, 0x1f780 ;  /* 0x0001f78000027802 */ /* 0x000fe40000000f00 */
[----:B-1234-:R-:W-:Y:S05]  /*1f770*/  CALL.REL.NOINC `($__internal_39_$__cuda_sm70_shflsync_idx_p) ;  /* 0x0000bad000007944 */ /* 0x01efea0003c00000 */
[----:B------:R-:W-:Y:S01]  /*1f780*/  MOV R0, R13 ;  /* 0x0000000d00007202 */ /* 0x000fe20000000f00 */
[----:B------:R-:W-:Y:S05]  /*1f790*/  BRA `(.L_x_2028) ;  /* 0xfffeb71000007947 */ /* 0x000fea000383ffff */
.L_x_1905:
[----:B-1----:R-:W-:Y:S01]  /*1f7a0*/  IMAD.MOV.U32 R12, RZ, RZ, R17 ;  /* 0x000000ffff0c7224 */ /* 0x002fe200078e0011 */
[----:B------:R-:W-:Y:S01]  /*1f7b0*/  MOV R3, 0x181f ;  /* 0x0000181f00037802 */ /* 0x000fe20000000f00 */
[----:B------:R-:W-:Y:S01]  /*1f7c0*/  IMAD.MOV.U32 R10, RZ, RZ, 0x3 ;  /* 0x00000003ff0a7424 */ /* 0x000fe200078e00ff */
[----:B------:R-:W-:Y:S02]  /*1f7d0*/  MOV R172, 0xffffffff ;  /* 0xffffffff00ac7802 */ /* 0x000fe40000000f00 */
[----:B------:R-:W-:Y:S02]  /*1f7e0*/  MOV R2, 0x1f800 ;  /* 0x0001f80000027802 */ /* 0x000fe40000000f00 */
[----:B--234-:R-:W-:Y:S05]  /*1f7f0*/  CALL.REL.NOINC `($__internal_39_$__cuda_sm70_shflsync_idx_p) ;  /* 0x0000ba5000007944 */ /* 0x01cfea0003c00000 */
[----:B------:R-:W-:Y:S01]  /*1f800*/  IMAD.MOV.U32 R4, RZ, RZ, R13 ;  /* 0x000000ffff047224 */ /* 0x000fe200078e000d */
[----:B------:R-:W-:Y:S01]  /*1f810*/  MOV R12, R20 ;  /* 0x00000014000c7202 */ /* 0x000fe20000000f00 */
[----:B------:R-:W-:Y:S01]  /*1f820*/  IMAD.MOV.U32 R10, RZ, RZ, 0x3 ;  /* 0x00000003ff0a7424 */ /* 0x000fe200078e00ff */
[----:B------:R-:W-:Y:S01]  /*1f830*/  MOV R3, 0x181f ;  /* 0x0000181f00037802 */ /* 0x000fe20000000f00 */
[----:B------:R-:W-:Y:S01]  /*1f840*/  IMAD.MOV.U32 R172, RZ, RZ, -0x1 ;  /* 0xffffffffffac7424 */ /* 0x000fe200078e00ff */
[----:B------:R-:W-:-:S02]  /*1f850*/  MOV R2, 0x1f870 ;  /* 0x0001f87000027802 */ /* 0x000fc40000000f00 */
[----:B------:R-:W-:Y:S05]  /*1f860*/  CALL.REL.NOINC `($__internal_39_$__cuda_sm70_shflsync_idx_p) ;  /* 0x0000b9e000007944 */ /* 0x000fea0003c00000 */
[----:B------:R-:W-:Y:S01]  /*1f870*/  MOV R0, R13 ;  /* 0x0000000d00007202 */ /* 0x000fe20000000f00 */
[----:B------:R-:W-:Y:S05]  /*1f880*/  BRA `(.L_x_2029) ;  /* 0xfffeb7c000007947 */ /* 0x000fea000383ffff */
.L_x_1957:
[----:B------:R-:W-:Y:S01]  /*1f890*/  IMAD.MOV.U32 R2, RZ, RZ, R229 ;  /* 0x000000ffff027224 */ /* 0x000fe200078e00e5 */
[----:B------:R-:W-:-:S02]  /*1f8a0*/  MOV R4, 0x2 ;  /* 0x0000000200047802 */ /* 0x000fc40000000f00 */
[----:B------:R-:W-:Y:S02]  /*1f8b0*/  MOV R3, 0x1f8d0 ;  /* 0x0001f8d000037802 */ /* 0x000fe40000000f00 */
[----:B------:R-:W-:Y:S05]  /*1f8c0*/  CALL.REL.NOINC `($__internal_38_$__cuda_sm70_shflsync_bfly_p) ;  /* 0x0000b93000007944 */ /* 0x000fea0003c00000 */
[----:B------:R-:W-:Y:S01]  /*1f8d0*/  MOV R0, R4 ;  /* 0x0000000400007202 */ /* 0x000fe20000000f00 */
[----:B------:R-:W-:Y:S05]  /*1f8e0*/  BRA `(.L_x_2030) ;  /* 0xffff98f000007947 */ /* 0x000fea000383ffff */
.L_x_1958:
[----:B------:R-:W-:Y:S01]  /*1f8f0*/  IMAD.MOV.U32 R2, RZ, RZ, R0 ;  /* 0x000000ffff027224 */ /* 0x000fe200078e0000 */
[----:B------:R-:W-:Y:S02]  /*1f900*/  MOV R4, 0x1 ;  /* 0x0000000100047802 */ /* 0x000fe40000000f00 */
[----:B------:R-:W-:Y:S02]  /*1f910*/  MOV R3, 0x1f930 ;  /* 0x0001f93000037802 */ /* 0x000fe40000000f00 */
[----:B-1----:R-:W-:Y:S05]  /*1f920*/  CALL.REL.NOINC `($__internal_38_$__cuda_sm70_shflsync_bfly_p) ;  /* 0x0000b8d000007944 */ /* 0x002fea0003c00000 */
[----:B------:R-:W-:Y:S01]  /*1f930*/  FADD.FTZ R0, R0, R4 ;  /* 0x0000000400007221 */ /* 0x000fe20000010000 */
[----:B------:R-:W-:Y:S02]  /*1f940*/  MOV R2, R230 ;  /* 0x000000e600027202 */ /* 0x000fe40000000f00 */
[----:B------:R-:W-:Y:S02]  /*1f950*/  MOV R4, 0x2 ;  /* 0x0000000200047802 */ /* 0x000fe40000000f00 */
[----:B------:R-:W-:Y:S02]  /*1f960*/  MOV R3, 0x1f980 ;  /* 0x0001f98000037802 */ /* 0x000fe40000000f00 */
[----:B------:R-:W-:Y:S05]  /*1f970*/  CALL.REL.NOINC `($__internal_38_$__cuda_sm70_shflsync_bfly_p) ;  /* 0x0000b88000007944 */ /* 0x000fea0003c00000 */
[----:B------:R-:W-:Y:S01]  /*1f980*/  FADD.FTZ R230, R230, R4 ;  /* 0x00000004e6e67221 */ /* 0x000fe20000010000 */
[----:B------:R-:W-:-:S02]  /*1f990*/  MOV R4, 0x1 ;  /* 0x0000000100047802 */ /* 0x000fc40000000f00 */
[----:B------:R-:W-:Y:S02]  /*1f9a0*/  MOV R3, 0x1f9d0 ;  /* 0x0001f9d000037802 */ /* 0x000fe40000000f00 */
[----:B------:R-:W-:Y:S02]  /*1f9b0*/  MOV R2, R230 ;  /* 0x000000e600027202 */ /* 0x000fe40000000f00 */
[----:B------:R-:W-:Y:S05]  /*1f9c0*/  CALL.REL.NOINC `($__internal_38_$__cuda_sm70_shflsync_bfly_p) ;  /* 0x0000b83000007944 */ /* 0x000fea0003c00000 */
[----:B------:R-:W-:Y:S01]  /*1f9d0*/  MOV R3, R4 ;  /* 0x0000000400037202 */ /* 0x000fe20000000f00 */
[----:B------:R-:W-:Y:S05]  /*1f9e0*/  BRA `(.L_x_2031) ;  /* 0xffff986000007947 */ /* 0x000fea000383ffff */
.L_x_1965:
[----:B--234-:R-:W-:Y:S01]  /*1f9f0*/  IMAD.MOV.U32 R12, RZ, RZ, R15 ;  /* 0x000000ffff0c7224 */ /* 0x01cfe200078e000f */
[----:B------:R-:W-:Y:S01]  /*1fa00*/  MOV R3, 0x181f ;  /* 0x0000181f00037802 */ /* 0x000fe20000000f00 */
[----:B------:R-:W-:Y:S01]  /*1fa10*/  IMAD.MOV.U32 R10, RZ, RZ, RZ ;  /* 0x000000ffff0a7224 */ /* 0x000fe200078e00ff */
[----:B------:R-:W-:Y:S02]  /*1fa20*/  MOV R172, 0xffffffff ;  /* 0xffffffff00ac7802 */ /* 0x000fe40000000f00 */
[----:B------:R-:W-:Y:S02]  /*1fa30*/  MOV R2, 0x1fa50 ;  /* 0x0001fa5000027802 */ /* 0x000fe40000000f00 */
[----:B-1----:R-:W-:Y:S05]  /*1fa40*/  CALL.REL.NOINC `($__internal_39_$__cuda_sm70_shflsync_idx_p) ;  /* 0x0000b80000007944 */ /* 0x002fea0003c00000 */
[----:B------:R-:W-:Y:S01]  /*1fa50*/  MOV R7, R13 ;  /* 0x0000000d00077202 */ /* 0x000fe20000000f00 */
[----:B------:R-:W-:Y:S05]  /*1fa60*/  BRA `(.L_x_2032) ;  /* 0xffffb46000007947 */ /* 0x000fea000383ffff */
.L_x_1966:
[----:B------:R-:W-:Y:S01]  /*1fa70*/  IMAD.MOV.U32 R12, RZ, RZ, R17 ;  /* 0x000000ffff0c7224 */ /* 0x000fe200078e0011 */
[----:B------:R-:W-:Y:S01]  /*1fa80*/  MOV R3, 0x181f ;  /* 0x0000181f00037802 */ /* 0x000fe20000000f00 */
[----:B------:R-:W-:Y:S01]  /*1fa90*/  IMAD.MOV.U32 R10, RZ, RZ, RZ ;  /* 0x000000ffff0a7224 */ /* 0x000fe200078e00ff */
[----:B------:R-:W-:-:S02]  /*1faa0*/  MOV R172, 0xffffffff ;  /* 0xffffffff00ac7802 */ /* 0x000fc40000000f00 */
[----:B------:R-:W-:Y:S02]  /*1fab0*/  MOV R2, 0x1fad0 ;  /* 0x0001fad000027802 */ /* 0x000fe40000000f00 */
[----:B-123--:R-:W-:Y:S05]  /*1fac0*/  CALL.REL.NOINC `($__internal_39_$__cuda_sm70_shflsync_idx_p) ;  /* 0x0000b78000007944 */ /* 0x00efea0003c00000 */
[----:B------:R-:W-:Y:S01]  /*1fad0*/  MOV R0, R13 ;  /* 0x0000000d00007202 */ /* 0x000fe20000000f00 */
[----:B------:R-:W-:Y:S05]  /*1fae0*/  BRA `(.L_x_2033) ;  /* 0xffffb40000007947 */ /* 0x000fea000383ffff */
.L_x_1969:
[----:B--2---:R-:W-:Y:S01]  /*1faf0*/  IMAD.MOV.U32 R12, RZ, RZ, R15 ;  /* 0x000000ffff0c7224 */ /* 0x004fe200078e000f */
[----:B------:R-:W-:Y:S01]  /*1fb00*/  MOV R3, 0x181f ;  /* 0x0000181f00037802 */ /* 0x000fe20000000f00 */
[----:B------:R-:W-:Y:S01]  /*1fb10*/  IMAD.MOV.U32 R10, RZ, RZ, 0x1 ;  /* 0x00000001ff0a7424 */ /* 0x000fe200078e00ff */
[----:B------:R-:W-:Y:S02]  /*1fb20*/  MOV R172, 0xffffffff ;  /* 0xffffffff00ac7802 */ /* 0x000fe40000000f00 */
[----:B------:R-:W-:Y:S02]  /*1fb30*/  MOV R2, 0x1fb50 ;  /* 0x0001fb5000027802 */ /* 0x000fe40000000f00 */
[----:B-1-34-:R-:W-:Y:S05]  /*1fb40*/  CALL.REL.NOINC `($__internal_39_$__cuda_sm70_shflsync_idx_p) ;  /* 0x0000b70000007944 */ /* 0x01afea0003c00000 */
        /* <DEDUP_REMOVED lines=9> */
.L_x_1972:
[----:B--2---:R-:W-:Y:S01]  /*1fbe0*/  IMAD.MOV.U32 R12, RZ, RZ, R15 ;  /* 0x000000ffff0c7224 */ /* 0x004fe200078e000f */
[----:B------:R-:W-:Y:S01]  /*1fbf0*/  MOV R3, 0x181f ;  /* 0x0000181f00037802 */ /* 0x000fe20000000f00 */
[----:B------:R-:W-:Y:S01]  /*1fc00*/  IMAD.MOV.U32 R10, RZ, RZ, 0x2 ;  /* 0x00000002ff0a7424 */ /* 0x000fe200078e00ff */
[----:B------:R-:W-:-:S02]  /*1fc10*/  MOV R172, 0xffffffff ;  /* 0xffffffff00ac7802 */ /* 0x000fc40000000f00 */
[----:B------:R-:W-:Y:S02]  /*1fc20*/  MOV R2, 0x1fc40 ;  /* 0x0001fc4000027802 */ /* 0x000fe40000000f00 */
[----:B-1-34-:R-:W-:Y:S05]  /*1fc30*/  CALL.REL.NOINC `($__internal_39_$__cuda_sm70_shflsync_idx_p) ;  /* 0x0000b61000007944 */ /* 0x01afea0003c00000 */
[----:B------:R-:W-:Y:S01]  /*1fc40*/  MOV R7, R13 ;  /* 0x0000000d00077202 */ /* 0x000fe20000000f00 */
[----:B------:R-:W-:Y:S05]  /*1fc50*/  BRA `(.L_x_2035) ;  /* 0xffffb5e000007947 */ /* 0x000fea000383ffff */
.L_x_1973:
[----:B--2---:R-:W-:Y:S01]  /*1fc60*/  IMAD.MOV.U32 R12, RZ, RZ, R17 ;  /* 0x000000ffff0c7224 */ /* 0x004fe200078e0011 */
[----:B------:R-:W-:Y:S01]  /*1fc70*/  MOV R3, 0x181f ;  /* 0x0000181f00037802 */ /* 0x000fe20000000f00 */
[----:B------:R-:W-:Y:S01]  /*1fc80*/  IMAD.MOV.U32 R10, RZ, RZ, 0x2 ;  /* 0x00000002ff0a7424 */ /* 0x000fe200078e00ff */
[----:B------:R-:W-:Y:S02]  /*1fc90*/  MOV R172, 0xffffffff ;  /* 0xffffffff00ac7802 */ /* 0x000fe40000000f00 */
[----:B------:R-:W-:Y:S02]  /*1fca0*/  MOV R2, 0x1fcc0 ;  /* 0x0001fcc000027802 */ /* 0x000fe40000000f00 */
[----:B-1-34-:R-:W-:Y:S05]  /*1fcb0*/  CALL.REL.NOINC `($__internal_39_$__cuda_sm70_shflsync_idx_p) ;  /* 0x0000b59000007944 */ /* 0x01afea0003c00000 */
[----:B------:R-:W-:Y:S01]  /*1fcc0*/  MOV R0, R13 ;  /* 0x0000000d00007202 */ /* 0x000fe20000000f00 */
[----:B------:R-:W-:Y:S05]  /*1fcd0*/  BRA `(.L_x_2036) ;  /* 0xffffb58000007947 */ /* 0x000fea000383ffff */
.L_x_1976:
[----:B-1----:R-:W-:Y:S01]  /*1fce0*/  IMAD.MOV.U32 R12, RZ, RZ, R15 ;  /* 0x000000ffff0c7224 */ /* 0x002fe200078e000f */
[----:B------:R-:W-:Y:S01]  /*1fcf0*/  MOV R3, 0x181f ;  /* 0x0000181f00037802 */ /* 0x000fe20000000f00 */
[----:B------:R-:W-:Y:S01]  /*1fd00*/  IMAD.MOV.U32 R10, RZ, RZ, 0x3 ;  /* 0x00000003ff0a7424 */ /* 0x000fe200078e00ff */
[----:B------:R-:W-:-:S02]  /*1fd10*/  MOV R172, 0xffffffff ;  /* 0xffffffff00ac7802 */ /* 0x000fc40000000f00 */
[----:B------:R-:W-:Y:S02]  /*1fd20*/  MOV R2, 0x1fd40 ;  /* 0x0001fd4000027802 */ /* 0x000fe40000000f00 */
[----:B--234-:R-:W-:Y:S05]  /*1fd30*/  CALL.REL.NOINC `($__internal_39_$__cuda_sm70_shflsync_idx_p) ;  /* 0x0000b51000007944 */ /* 0x01cfea0003c00000 */
        /* <DEDUP_REMOVED lines=9> */
.L_x_1978:
[----:B------:R-:W-:Y:S01]  /*1fdd0*/  IMAD.MOV.U32 R12, RZ, RZ, R7 ;  /* 0x000000ffff0c7224 */ /* 0x000fe200078e0007 */
[----:B------:R-:W-:Y:S01]  /*1fde0*/  MOV R3, 0x1c1f ;  /* 0x00001c1f00037802 */ /* 0x000fe20000000f00 */
[----:B------:R-:W-:Y:S01]  /*1fdf0*/  IMAD.MOV.U32 R10, RZ, RZ, RZ ;  /* 0x000000ffff0a7224 */ /* 0x000fe200078e00ff */
[----:B------:R-:W-:Y:S02]  /*1fe00*/  MOV R172, 0xffffffff ;  /* 0xffffffff00ac7802 */ /* 0x000fe40000000f00 */
[----:B------:R-:W-:-:S02]  /*1fe10*/  MOV R2, 0x1fe30 ;  /* 0x0001fe3000027802 */ /* 0x000fc40000000f00 */
[----:B------:R-:W-:Y:S05]  /*1fe20*/  CALL.REL.NOINC `($__internal_39_$__cuda_sm70_shflsync_idx_p) ;  /* 0x0000b42000007944 */ /* 0x000fea0003c00000 */
[----:B------:R-:W-:Y:S01]  /*1fe30*/  MOV R4, R13 ;  /* 0x0000000d00047202 */ /* 0x000fe20000000f00 */
[----:B------:R-:W-:Y:S05]  /*1fe40*/  BRA `(.L_x_2038) ;  /* 0xffffb95000007947 */ /* 0x000fea000383ffff */
.L_x_1979:
[----:B------:R-:W-:Y:S01]  /*1fe50*/  IMAD.MOV.U32 R12, RZ, RZ, R5 ;  /* 0x000000ffff0c7224 */ /* 0x000fe200078e0005 */
[----:B------:R-:W-:Y:S01]  /*1fe60*/  MOV R3, 0x1c1f ;  /* 0x00001c1f00037802 */ /* 0x000fe20000000f00 */
[----:B------:R-:W-:Y:S01]  /*1fe70*/  IMAD.MOV.U32 R10, RZ, RZ, RZ ;  /* 0x000000ffff0a7224 */ /* 0x000fe200078e00ff */
[----:B------:R-:W-:-:S02]  /*1fe80*/  MOV R172, 0xffffffff ;  /* 0xffffffff00ac7802 */ /* 0x000fc40000000f00 */
[----:B------:R-:W-:Y:S02]  /*1fe90*/  MOV R2, 0x1feb0 ;  /* 0x0001feb000027802 */ /* 0x000fe40000000f00 */
[----:B-12---:R-:W-:Y:S05]  /*1fea0*/  CALL.REL.NOINC `($__internal_39_$__cuda_sm70_shflsync_idx_p) ;  /* 0x0000b3a000007944 */ /* 0x006fea0003c00000 */
[----:B------:R-:W-:Y:S01]  /*1feb0*/  MOV R0, R13 ;  /* 0x0000000d00007202 */ /* 0x000fe20000000f00 */
[----:B------:R-:W-:Y:S05]  /*1fec0*/  BRA `(.L_x_2039) ;  /* 0xffffb8f000007947 */ /* 0x000fea000383ffff */
.L_x_1982:
        /* <DEDUP_REMOVED lines=15> */
.L_x_1986:
[----:B------:R-:W-:Y:S01]  /*1ffc0*/  IMAD.MOV.U32 R12, RZ, RZ, R14 ;  /* 0x000000ffff0c7224 */ /* 0x000fe200078e000e */
[----:B------:R-:W-:Y:S01]  /*1ffd0*/  MOV R3, 0x181f ;  /* 0x0000181f00037802 */ /* 0x000fe20000000f00 */
[----:B------:R-:W-:Y:S01]  /*1ffe0*/  IMAD.MOV.U32 R10, RZ, RZ, RZ ;  /* 0x000000ffff0a7224 */ /* 0x000fe200078e00ff */
[----:B------:R-:W-:-:S02]  /*1fff0*/  MOV R172, 0xffffffff ;  /* 0xffffffff00ac7802 */ /* 0x000fc40000000f00 */
[----:B------:R-:W-:Y:S02]  /*20000*/  MOV R2, 0x20020 ;  /* 0x0002002000027802 */ /* 0x000fe40000000f00 */
[----:B---3--:R-:W-:Y:S05]  /*20010*/  CALL.REL.NOINC `($__internal_39_$__cuda_sm70_shflsync_idx_p) ;  /* 0x0000b23000007944 */ /* 0x008fea0003c00000 */
[----:B------:R-:W-:Y:S01]  /*20020*/  MOV R7, R13 ;  /* 0x0000000d00077202 */ /* 0x000fe20000000f00 */
[----:B------:R-:W-:Y:S05]  /*20030*/  BRA `(.L_x_2041) ;  /* 0xffffd94000007947 */ /* 0x000fea000383ffff */
.L_x_1987:
[----:B------:R-:W-:Y:S01]  /*20040*/  IMAD.MOV.U32 R12, RZ, RZ, R17 ;  /* 0x000000ffff0c7224 */ /* 0x000fe200078e0011 */
[----:B------:R-:W-:Y:S01]  /*20050*/  MOV R3, 0x181f ;  /* 0x0000181f00037802 */ /* 0x000fe20000000f00 */
[----:B------:R-:W-:Y:S01]  /*20060*/  IMAD.MOV.U32 R10, RZ, RZ, RZ ;  /* 0x000000ffff0a7224 */ /* 0x000fe200078e00ff */
[----:B------:R-:W-:Y:S02]  /*20070*/  MOV R172, 0xffffffff ;  /* 0xffffffff00ac7802 */ /* 0x000fe40000000f00 */
[----:B------:R-:W-:Y:S02]  /*20080*/  MOV R2, 0x200a0 ;  /* 0x000200a000027802 */ /* 0x000fe40000000f00 */
[----:B-123--:R-:W-:Y:S05]  /*20090*/  CALL.REL.NOINC `($__internal_39_$__cuda_sm70_shflsync_idx_p) ;  /* 0x0000b1b000007944 */ /* 0x00efea0003c00000 */
[----:B------:R-:W-:Y:S01]  /*200a0*/  MOV R0, R13 ;  /* 0x0000000d00007202 */ /* 0x000fe20000000f00 */
[----:B------:R-:W-:Y:S05]  /*200b0*/  BRA `(.L_x_2042) ;  /* 0xffffd8e000007947 */ /* 0x000fea000383ffff */
.L_x_1990:
        /* <DEDUP_REMOVED lines=15> */
.L_x_1993:
        /* <DEDUP_REMOVED lines=8> */
.L_x_1994:
[----:B-1----:R-:W-:Y:S01]  /*20230*/  IMAD.MOV.U32 R12, RZ, RZ, R17 ;  /* 0x000000ffff0c7224 */ /* 0x002fe200078e0011 */
[----:B------:R-:W-:Y:S01]  /*20240*/  MOV R3, 0x181f ;  /* 0x0000181f00037802 */ /* 0x000fe20000000f00 */
[----:B------:R-:W-:Y:S01]  /*20250*/  IMAD.MOV.U32 R10, RZ, RZ, 0x2 ;  /* 0x00000002ff0a7424 */ /* 0x000fe200078e00ff */
[----:B------:R-:W-:-:S02]  /*20260*/  MOV R172, 0xffffffff ;  /* 0xffffffff00ac7802 */ /* 0x000fc40000000f00 */
[----:B------:R-:W-:Y:S02]  /*20270*/  MOV R2, 0x20290 ;  /* 0x0002029000027802 */ /* 0x000fe40000000f00 */
[----:B--234-:R-:W-:Y:S05]  /*20280*/  CALL.REL.NOINC `($__internal_39_$__cuda_sm70_shflsync_idx_p) ;  /* 0x0000afc000007944 */ /* 0x01cfea0003c00000 */
[----:B------:R-:W-:Y:S01]  /*20290*/  MOV R0, R13 ;  /* 0x0000000d00007202 */ /* 0x000fe20000000f00 */
[----:B------:R-:W-:Y:S05]  /*202a0*/  BRA `(.L_x_2045) ;  /* 0xffffda6000007947 */ /* 0x000fea000383ffff */
.L_x_1997:
        /* <DEDUP_REMOVED lines=15> */
.L_x_1999:
[----:B------:R-:W-:Y:S01]  /*203a0*/  IMAD.MOV.U32 R12, RZ, RZ, R145 ;  /* 0x000000ffff0c7224 */ /* 0x000fe200078e0091 */
[----:B------:R-:W-:Y:S01]  /*203b0*/  MOV R3, 0x1f ;  /* 0x0000001f00037802 */ /* 0x000fe20000000f00 */
[----:B------:R-:W-:Y:S01]  /*203c0*/  IMAD.MOV.U32 R10, RZ, RZ, RZ ;  /* 0x000000ffff0a7224 */ /* 0x000fe200078e00ff */
[----:B------:R-:W-:-:S02]  /*203d0*/  MOV R172, 0xffffffff ;  /* 0xffffffff00ac7802 */ /* 0x000fc40000000f00 */
[----:B------:R-:W-:Y:S02]  /*203e0*/  MOV R2, 0x20400 ;  /* 0x0002040000027802 */ /* 0x000fe40000000f00 */
[----:B------:R-:W-:Y:S05]  /*203f0*/  CALL.REL.NOINC `($__internal_39_$__cuda_sm70_shflsync_idx_p) ;  /* 0x0000ae5000007944 */ /* 0x000fea0003c00000 */
[----:B------:R-:W-:Y:S01]  /*20400*/  MOV R14, R13 ;  /* 0x0000000d000e7202 */ /* 0x000fe20000000f00 */
[----:B------:R-:W-:Y:S05]  /*20410*/  BRA `(.L_x_2047) ;  /* 0xffffdd1000007947 */ /* 0x000fea000383ffff */
.L_x_2000:
[----:B------:R-:W-:Y:S01]  /*20420*/  IMAD.MOV.U32 R12, RZ, RZ, R145 ;  /* 0x000000ffff0c7224 */ /* 0x000fe200078e0091 */
[----:B------:R-:W-:Y:S01]  /*20430*/  MOV R3, 0x1f ;  /* 0x0000001f00037802 */ /* 0x000fe20000000f00 */
[----:B------:R-:W-:Y:S01]  /*20440*/  IMAD.MOV.U32 R10, RZ, RZ, 0x1 ;  /* 0x00000001ff0a7424 */ /* 0x000fe200078e00ff */
[----:B------:R-:W-:Y:S02]  /*20450*/  MOV R172, 0xffffffff ;  /* 0xffffffff00ac7802 */ /* 0x000fe40000000f00 */
[----:B------:R-:W-:Y:S02]  /*20460*/  MOV R2, 0x20480 ;  /* 0x0002048000027802 */ /* 0x000fe40000000f00 */
[----:B-12---:R-:W-:Y:S05]  /*20470*/  CALL.REL.NOINC `($__internal_39_$__cuda_sm70_shflsync_idx_p) ;  /* 0x0000add000007944 */ /* 0x006fea0003c00000 */
[----:B------:R-:W-:Y:S01]  /*20480*/  MOV R9, R13 ;  /* 0x0000000d00097202 */ /* 0x000fe20000000f00 */
[----:B------:R-:W-:Y:S05]  /*20490*/  BRA `(.L_x_2048) ;  /* 0xffffdcb000007947 */ /* 0x000fea000383ffff */
.L_x_2001:
[----:B------:R-:W-:Y:S02]  /*204a0*/  MOV R3, 0x1 ;  /* 0x0000000100037802 */ /* 0x000fe40000000f00 */
[----:B------:R-:W-:Y:S02]  /*204b0*/  MOV R2, 0x204d0 ;  /* 0x000204d000027802 */ /* 0x000fe40000000f00 */
[----:B-1234-:R-:W-:Y:S05]  /*204c0*/  CALL.REL.NOINC `($__internal_40_$__cuda_sm70_shflsync_up_p) ;  /* 0x0000adc000007944 */ /* 0x01efea0003c00000 */
[----:B------:R-:W-:Y:S05]  /*204d0*/  BRA `(.L_x_2049) ;  /* 0xffffdd9000007947 */ /* 0x000fea000383ffff */
.L_x_2002:
[----:B------:R-:W-:Y:S02]  /*204e0*/  MOV R3, 0x2 ;  /* 0x0000000200037802 */ /* 0x000fe40000000f00 */
[----:B------:R-:W-:-:S02]  /*204f0*/  MOV R2, 0x20510 ;  /* 0x0002051000027802 */ /* 0x000fc40000000f00 */
[----:B--2-4-:R-:W-:Y:S05]  /*20500*/  CALL.REL.NOINC `($__internal_40_$__cuda_sm70_shflsync_up_p) ;  /* 0x0000ad8000007944 */ /* 0x014fea0003c00000 */
        /* <DEDUP_REMOVED lines=25> */
.L_x_2006:
[----:B------:R-:W-:Y:S02]  /*206a0*/  MOV R3, 0x1 ;  /* 0x0000000100037802 */ /* 0x000fe40000000f00 */
[----:B------:R-:W-:Y:S02]  /*206b0*/  MOV R2, 0x206d0 ;  /* 0x000206d000027802 */ /* 0x000fe40000000f00 */
[----:B------:R-:W-:Y:S05]  /*206c0*/  CALL.REL.NOINC `($__internal_40_$__cuda_sm70_shflsync_up_p) ;  /* 0x0000abc000007944 */ /* 0x000fea0003c00000 */
[----:B------:R-:W-:Y:S01]  /*206d0*/  MOV R2, R4 ;  /* 0x0000000400027202 */ /* 0x000fe20000000f00 */
[----:B------:R-:W-:Y:S05]  /*206e0*/  BRA `(.L_x_2051) ;  /* 0xffffdde000007947 */ /* 0x000fea000383ffff */
.L_x_2007:
        /* <DEDUP_REMOVED lines=28> */
.L_x_2009:
[----:B------:R-:W-:Y:S02]  /*208b0*/  SEL R0, RZ, 0x1, P0 ;  /* 0x00000001ff007807 */ /* 0x000fe40000000000 */
[----:B------:R-:W-:Y:S02]  /*208c0*/  MOV R2, 0x208e0 ;  /* 0x000208e000027802 */ /* 0x000fe40000000f00 */
[----:B-1----:R-:W-:Y:S05]  /*208d0*/  CALL.REL.NOINC `($__internal_41_$__cuda_sm70_votesync_ballot) ;  /* 0x0000aa1000007944 */ /* 0x002fea0003c00000 */
[----:B------:R-:W-:Y:S01]  /*208e0*/  MOV R5, R0 ;  /* 0x0000000000057202 */ /* 0x000fe20000000f00 */
[----:B------:R-:W-:Y:S05]  /*208f0*/  BRA `(.L_x_2053) ;  /* 0xffffdd6000007947 */ /* 0x000fea000383ffff */
.L_x_2010:
[----:B------:R-:W-:Y:S01]  /*20900*/  IMAD.MOV.U32 R12, RZ, RZ, R7 ;  /* 0x000000ffff0c7224 */ /* 0x000fe200078e0007 */
[----:B------:R-:W-:Y:S01]  /*20910*/  MOV R3, 0x1f ;  /* 0x0000001f00037802 */ /* 0x000fe20000000f00 */
[----:B------:R-:W-:Y:S01]  /*20920*/  IMAD.MOV.U32 R10, RZ, RZ, R0 ;  /* 0x000000ffff0a7224 */ /* 0x000fe200078e0000 */
[----:B------:R-:W-:Y:S02]  /*20930*/  MOV R172, 0xffffffff ;  /* 0xffffffff00ac7802 */ /* 0x000fe40000000f00 */
[----:B------:R-:W-:Y:S02]  /*20940*/  MOV R2, 0x20960 ;  /* 0x0002096000027802 */ /* 0x000fe40000000f00 */
[----:B-1----:R-:W-:Y:S05]  /*20950*/  CALL.REL.NOINC `($__internal_39_$__cuda_sm70_shflsync_idx_p) ;  /* 0x0000a8f000007944 */ /* 0x002fea0003c00000 */
[----:B------:R-:W-:Y:S01]  /*20960*/  IMAD.MOV.U32 R9, RZ, RZ, R13 ;  /* 0x000000ffff097224 */ /* 0x000fe200078e000d */
[----:B------:R-:W-:Y:S01]  /*20970*/  MOV R12, R8 ;  /* 0x00000008000c7202 */ /* 0x000fe20000000f00 */
[----:B------:R-:W-:Y:S01]  /*20980*/  IMAD.MOV.U32 R10, RZ, RZ, R0 ;  /* 0x000000ffff0a7224 */ /* 0x000fe200078e0000 */
[----:B------:R-:W-:Y:S01]  /*20990*/  MOV R3, 0x1f ;  /* 0x0000001f00037802 */ /* 0x000fe20000000f00 */
[----:B------:R-:W-:Y:S01]  /*209a0*/  IMAD.MOV.U32 R172, RZ, RZ, -0x1 ;  /* 0xffffffffffac7424 */ /* 0x000fe200078e00ff */
[----:B------:R-:W-:-:S02]  /*209b0*/  MOV R2, 0x209d0 ;  /* 0x000209d000027802 */ /* 0x000fc40000000f00 */
[----:B------:R-:W-:Y:S05]  /*209c0*/  CALL.REL.NOINC `($__internal_39_$__cuda_sm70_shflsync_idx_p) ;  /* 0x0000a88000007944 */ /* 0x000fea0003c00000 */
[----:B------:R-:W-:Y:S01]  /*209d0*/  MOV R8, R13 ;  /* 0x0000000d00087202 */ /* 0x000fe20000000f00 */
[----:B------:R-:W-:Y:S05]  /*209e0*/  BRA `(.L_x_2054) ;  /* 0xffffdcc000007947 */ /* 0x000fea000383ffff */
.L_x_2013:
[----:B------:R-:W-:Y:S01]  /*209f0*/  IMAD.MOV.U32 R12, RZ, RZ, R4 ;  /* 0x000000ffff0c7224 */ /* 0x000fe200078e0004 */
[----:B------:R-:W-:Y:S01]  /*20a00*/  MOV R3, 0x1f ;  /* 0x0000001f00037802 */ /* 0x000fe20000000f00 */
[----:B------:R-:W-:Y:S01]  /*20a10*/  IMAD.MOV.U32 R10, RZ, RZ, R0 ;  /* 0x000000ffff0a7224 */ /* 0x000fe200078e0000 */
[----:B------:R-:W-:-:S02]  /*20a20*/  MOV R172, 0xffffffff ;  /* 0xffffffff00ac7802 */ /* 0x000fc40000000f00 */
[----:B------:R-:W-:Y:S02]  /*20a30*/  MOV R2, 0x20a50 ;  /* 0x00020a5000027802 */ /* 0x000fe40000000f00 */
[----:B-1-34-:R-:W-:Y:S05]  /*20a40*/  CALL.REL.NOINC `($__internal_39_$__cuda_sm70_shflsync_idx_p) ;  /* 0x0000a80000007944 */ /* 0x01afea0003c00000 */
[----:B------:R-:W-:Y:S01]  /*20a50*/  MOV R16, R13 ;  /* 0x0000000d00107202 */ /* 0x000fe20000000f00 */
[----:B------:R-:W-:Y:S05]  /*20a60*/  BRA `(.L_x_2012) ;  /* 0xffffdca000007947 */ /* 0x000fea000383ffff */
        .type           $_ZN7cutlass13device_kernelIN5flash19enable_sm80_to_sm89INS1_16FlashAttnFwdSm80INS1_25CollectiveMainloopFwdSm80ILi8ELi1ELb0EN4cute5tupleIJNS5_1CILi128EEENS7_ILi48EEENS7_ILi256EEEEEELi256ENS_6half_tEfNS_4arch4Sm80ELb0ELb1ELb1ELb1ELb0ELb1ELb1ELb1EEENS1_21CollectiveEpilogueFwdINS6_IJS8_SA_S9_EEENS6_IJNS7_ILi1EEESI_SI_EEESC_SE_Li256ELb1ELb1ELb1ELb0EEENS1_36VarlenDynamicPersistentTileSchedulerILi128ELi48ELi256ELi256ELb1ELb1ELb0ELb1ELb0ELb1EEEEEEEEEvNT_6ParamsE$_ZZN5flash25CollectiveMainloopFwdSm80ILi8ELi1ELb0EN4cute5tupleIJNS1_1CILi128EEENS3_ILi48EEENS3_ILi256EEEEEELi256EN7cutlass6half_tEfNS8_4arch4Sm80ELb0ELb1ELb1ELb1ELb0ELb1ELb1ELb1EE3mmaINS_16FlashAttnFwdSm80ISC_NS_21CollectiveEpilogueFwdINS2_IJS4_S6_S5_EEENS2_IJNS3_ILi1EEESH_SH_EEES9_SB_Li256ELb1ELb1ELb1ELb0EEENS_36VarlenDynamicPersistentTileSchedulerILi128ELi48ELi256ELi256ELb1ELb1ELb0ELb1ELb0ELb1EEEE13SharedStorageENS1_6TensorINS1_11ArrayEngineIfLm128EEENS1_6LayoutINS2_IJNS2_IJNS3_ILi2EEESS_EEESH_NS3_ILi32EEEEEENS2_IJNS2_IJSH_SS_EEENS3_ILi0EEENS3_ILi4EEEEEEEEEENS_7SoftmaxILi2ELi0EEEEEbRKNSC_6ParamsERT0_RT1_iRKNS_16SeqlenInfoQKNewKILb1ELb1EEENS2_IJiiiiEEERT_ENKUlvE_clEv,@function
        .size           $_ZN7cutlass13device_kernelIN5flash19enable_sm80_to_sm89INS1_16FlashAttnFwdSm80INS1_25CollectiveMainloopFwdSm80ILi8ELi1ELb0EN4cute5tupleIJNS5_1CILi128EEENS7_ILi48EEENS7_ILi256EEEEEELi256ENS_6half_tEfNS_4arch4Sm80ELb0ELb1ELb1ELb1ELb0ELb1ELb1ELb1EEENS1_21CollectiveEpilogueFwdINS6_IJS8_SA_S9_EEENS6_IJNS7_ILi1EEESI_SI_EEESC_SE_Li256ELb1ELb1ELb1ELb0EEENS1_36VarlenDynamicPersistentTileSchedulerILi128ELi48ELi256ELi256ELb1ELb1ELb0ELb1ELb0ELb1EEEEEEEEEvNT_6ParamsE$_ZZN5flash25CollectiveMainloopFwdSm80ILi8ELi1ELb0EN4cute5tupleIJNS1_1CILi128EEENS3_ILi48EEENS3_ILi256EEEEEELi256EN7cutlass6half_tEfNS8_4arch4Sm80ELb0ELb1ELb1ELb1ELb0ELb1ELb1ELb1EE3mmaINS_16FlashAttnFwdSm80ISC_NS_21CollectiveEpilogueFwdINS2_IJS4_S6_S5_EEENS2_IJNS3_ILi1EEESH_SH_EEES9_SB_Li256ELb1ELb1ELb1ELb0EEENS_36VarlenDynamicPersistentTileSchedulerILi128ELi48ELi256ELi256ELb1ELb1ELb0ELb1ELb0ELb1EEEE13SharedStorageENS1_6TensorINS1_11ArrayEngineIfLm128EEENS1_6LayoutINS2_IJNS2_IJNS3_ILi2EEESS_EEESH_NS3_ILi32EEEEEENS2_IJNS2_IJSH_SS_EEENS3_ILi0EEENS3_ILi4EEEEEEEEEENS_7SoftmaxILi2ELi0EEEEEbRKNSC_6ParamsERT0_RT1_iRKNS_16SeqlenInfoQKNewKILb1ELb1EEENS2_IJiiiiEEERT_ENKUlvE_clEv,($__internal_38_$__cuda_sm70_shflsync_bfly_p - $_ZN7cutlass13device_kernelIN5flash19enable_sm80_to_sm89INS1_16FlashAttnFwdSm80INS1_25CollectiveMainloopFwdSm80ILi8ELi1ELb0EN4cute5tupleIJNS5_1CILi128EEENS7_ILi48EEENS7_ILi256EEEEEELi256ENS_6half_tEfNS_4arch4Sm80ELb0ELb1ELb1ELb1ELb0ELb1ELb1ELb1EEENS1_21CollectiveEpilogueFwdINS6_IJS8_SA_S9_EEENS6_IJNS7_ILi1EEESI_SI_EEESC_SE_Li256ELb1ELb1ELb1ELb0EEENS1_36VarlenDynamicPersistentTileSchedulerILi128ELi48ELi256ELi256ELb1ELb1ELb0ELb1ELb0ELb1EEEEEEEEEvNT_6ParamsE$_ZZN5flash25CollectiveMainloopFwdSm80ILi8ELi1ELb0EN4cute5tupleIJNS1_1CILi128EEENS3_ILi48EEENS3_ILi256EEEEEELi256EN7cutlass6half_tEfNS8_4arch4Sm80ELb0ELb1ELb1ELb1ELb0ELb1ELb1ELb1EE3mmaINS_16FlashAttnFwdSm80ISC_NS_21CollectiveEpilogueFwdINS2_IJS4_S6_S5_EEENS2_IJNS3_ILi1EEESH_SH_EEES9_SB_Li256ELb1ELb1ELb1ELb0EEENS_36VarlenDynamicPersistentTileSchedulerILi128ELi48ELi256ELi256ELb1ELb1ELb0ELb1ELb0ELb1EEEE13SharedStorageENS1_6TensorINS1_11ArrayEngineIfLm128EEENS1_6LayoutINS2_IJNS2_IJNS3_ILi2EEESS_EEESH_NS3_ILi32EEEEEENS2_IJNS2_IJSH_SS_EEENS3_ILi0EEENS3_ILi4EEEEEEEEEENS_7SoftmaxILi2ELi0EEEEEbRKNSC_6ParamsERT0_RT1_iRKNS_16SeqlenInfoQKNewKILb1ELb1EEENS2_IJiiiiEEERT_ENKUlvE_clEv)
$_ZN7cutlass13device_kernelIN5flash19enable_sm80_to_sm89INS1_16FlashAttnFwdSm80INS1_25CollectiveMainloopFwdSm80ILi8ELi1ELb0EN4cute5tupleIJNS5_1CILi128EEENS7_ILi48EEENS7_ILi256EEEEEELi256ENS_6half_tEfNS_4arch4Sm80ELb0ELb1ELb1ELb1ELb0ELb1ELb1ELb1EEENS1_21CollectiveEpilogueFwdINS6_IJS8_SA_S9_EEENS6_IJNS7_ILi1EEESI_SI_EEESC_SE_Li256ELb1ELb1ELb1ELb0EEENS1_36VarlenDynamicPersistentTileSchedulerILi128ELi48ELi256ELi256ELb1ELb1ELb0ELb1ELb0ELb1EEEEEEEEEvNT_6ParamsE$_ZZN5flash25CollectiveMainloopFwdSm80ILi8ELi1ELb0EN4cute5tupleIJNS1_1CILi128EEENS3_ILi48EEENS3_ILi256EEEEEELi256EN7cutlass6half_tEfNS8_4arch4Sm80ELb0ELb1ELb1ELb1ELb0ELb1ELb1ELb1EE3mmaINS_16FlashAttnFwdSm80ISC_NS_21CollectiveEpilogueFwdINS2_IJS4_S6_S5_EEENS2_IJNS3_ILi1EEESH_SH_EEES9_SB_Li256ELb1ELb1ELb1ELb0EEENS_36VarlenDynamicPersistentTileSchedulerILi128ELi48ELi256ELi256ELb1ELb1ELb0ELb1ELb0ELb1EEEE13SharedStorageENS1_6TensorINS1_11ArrayEngineIfLm128EEENS1_6LayoutINS2_IJNS2_IJNS3_ILi2EEESS_EEESH_NS3_ILi32EEEEEENS2_IJNS2_IJSH_SS_EEENS3_ILi0EEENS3_ILi4EEEEEEEEEENS_7SoftmaxILi2ELi0EEEEEbRKNSC_6ParamsERT0_RT1_iRKNS_16SeqlenInfoQKNewKILb1ELb1EEENS2_IJiiiiEEERT_ENKUlvE_clEv:
[----:B------:R-:W-:-:S05]  /*20a70*/  IADD3 R16, R92, -c[0x0][0x20], RZ ;  /* 0x800008005c107a10 */ /* 0x000fca0007ffe0ff */
[----:B------:R-:W2:Y:S01]  /*20a80*/  LDL.64 R12, [R16] ;  /* 0x00000000100c7983 */ /* 0x000ea20000100a00 */
[----:B------:R-:W-:-:S03]  /*20a90*/  ULDC.64 UR4, c[0x0][0x118] ;  /* 0x0000460000047ab9 */ /* 0x000fc60000000a00 */
[----:B--2---:R-:W2:Y:S02]  /*20aa0*/  LD.E R0, [R12.64+0x11c] ;  /* 0x00011c040c007980 */ /* 0x004ea4000c101900 */
[----:B--2---:R-:W-:-:S13]  /*20ab0*/  ISETP.GT.AND P0, PT, R0, RZ, PT ;  /* 0x000000ff0000720c */ /* 0x004fda0003f04270 */
[----:B------:R-:W-:Y:S05]  /*20ac0*/  @P0 BRA `(.L_x_2055) ;  /* 0x0000004000000947 */ /* 0x000fea0003800000 */
[----:B------:R-:W-:Y:S01]  /*20ad0*/  MOV R2, R134 ;  /* 0x0000008600027202 */ /* 0x000fe20000000f00 */
[----:B------:R-:W-:-:S04]  /*20ae0*/  DEPBAR.LE SB0, 0x1 ;  /* 0x000080400000791a */ /* 0x000fc80000000000 */
[----:B------:R-:W-:-:S04]  /*20af0*/  MOV R3, 0x0 ;  /* 0x0000000000037802 */ /* 0x000fc80000000f00 */
[----:B------:R-:W-:Y:S05]  /*20b00*/  RET.REL.NODEC R2 `(_ZN7cutlass13device_kernelIN5flash19enable_sm80_to_sm89INS1_16FlashAttnFwdSm80INS1_25CollectiveMainloopFwdSm80ILi8ELi1ELb0EN4cute5tupleIJNS5_1CILi128EEENS7_ILi48EEENS7_ILi256EEEEEELi256ENS_6half_tEfNS_4arch4Sm80ELb0ELb1ELb1ELb1ELb0ELb1ELb1ELb1EEENS1_21CollectiveEpilogueFwdINS6_IJS8_SA_S9_EEENS6_IJNS7_ILi1EEESI_SI_EEESC_SE_Li256ELb1ELb1ELb1ELb0EEENS1_36VarlenDynamicPersistentTileSchedulerILi128ELi48ELi256ELi256ELb1ELb1ELb0ELb1ELb0ELb1EEEEEEEEEvNT_6ParamsE) ;  /* 0xfffdf4f002007950 */ /* 0x000fea0003c3ffff */
.L_x_2055:
[----:B------:R1:W2:Y:S04]  /*20b10*/  LDL.64 R8, [R16+0x8] ;  /* 0x0000080010087983 */ /* 0x0002a80000100a00 */
[----:B------:R1:W3:Y:S04]  /*20b20*/  LDL.64 R2, [R16+0x20] ;  /* 0x0000200010027983 */ /* 0x0002e80000100a00 */
[----:B------:R1:W4:Y:S04]  /*20b30*/  LDL.64 R14, [R16+0x18] ;  /* 0x00001800100e7983 */ /* 0x0003280000100a00 */
[----:B------:R-:W4:Y:S04]  /*20b40*/  LD.E.U8 R18, [R12.64+0x138] ;  /* 0x000138040c127980 */ /* 0x000f28000c101100 */
[----:B------:R2:W5:Y:S04]  /*20b50*/  LD.E R20, [R12.64+0x164] ;  /* 0x000164040c147980 */ /* 0x000568000c101900 */
[----:B-1----:R-:W4:Y:S04]  /*20b60*/  LDL.64 R16, [R16+0x10] ;  /* 0x0000100010107983 */ /* 0x002f280000100a00 */
[----:B--2---:R1:W2:Y:S04]  /*20b70*/  LD.E R22, [R8.64] ;  /* 0x0000000408167980 */ /* 0x0042a8000c101900 */
[----:B---3--:R3:W2:Y:S04]  /*20b80*/  LD.E R76, [R2.64] ;  /* 0x00000004024c7980 */ /* 0x0086a8000c101900 */
[----:B----4-:R4:W2:Y:S04]  /*20b90*/  LD.E R7, [R14.64+0x20] ;  /* 0x000020040e077980 */ /* 0x0108a8000c101900 */
[----:B-1----:R1:W5:Y:S04]  /*20ba0*/  LD.E.64 R8, [R12.64+0x120] ;  /* 0x000120040c087980 */ /* 0x002368000c101b00 */
[----:B---3--:R1:W5:Y:S04]  /*20bb0*/  LD.E.64 R2, [R12.64+0x130] ;  /* 0x000130040c027980 */ /* 0x008368000c101b00 */
[----:B------:R3:W5:Y:S04]  /*20bc0*/  LD.E R24, [R16.64] ;  /* 0x0000000410187980 */ /* 0x000768000c101900 */
[----:B----4-:R1:W5:Y:S04]  /*20bd0*/  LD.E.64 R14, [R12.64+0x110] ;  /* 0x000110040c0e7980 */ /* 0x010368000c101b00 */
[----:B---3--:R1:W5:Y:S01]  /*20be0*/  LD.E.64 R16, [R12.64+0x128] ;  /* 0x000128040c107980 */ /* 0x008362000c101b00 */
[----:B------:R-:W-:-:S02]  /*20bf0*/  ISETP.NE.AND P0, PT, R18, RZ, PT ;  /* 0x000000ff1200720c */ /* 0x000fc40003f05270 */
[----:B--2---:R-:W-:-:S04]  /*20c00*/  SHF.R.S32.HI R4, RZ, 0x1f, R22 ;  /* 0x0000001fff047819 */ /* 0x004fc80000011416 */
[----:B------:R-:W-:-:S04]  /*20c10*/  LEA.HI R4, R4, R22, RZ, 0x3 ;  /* 0x0000001604047211 */ /* 0x000fc800078f18ff */
[----:B------:R-:W-:Y:S02]  /*20c20*/  LOP3.LUT R10, R4, 0xfffffff8, RZ, 0xc0, !PT ;  /* 0xfffffff8040a7812 */ /* 0x000fe400078ec0ff */
[----:B------:R-:W-:-:S03]  /*20c30*/  SHF.R.S32.HI R93, RZ, 0x3, R4 ;  /* 0x00000003ff5d7819 */ /* 0x000fc60000011404 */
[----:B------:R-:W-:Y:S02]  /*20c40*/  IMAD.IADD R41, R22, 0x1, -R10 ;  /* 0x0000000116297824 */ /* 0x000fe400078e0a0a */
[----:B------:R-:W-:Y:S01]  /*20c50*/  IMAD R57, R76, 0x80, R93 ;  /* 0x000000804c397824 */ /* 0x000fe200078e025d */
[----:B------:R-:W-:Y:S01]  /*20c60*/  SHF.R.S32.HI R23, RZ, 0x1f, R7 ;  /* 0x0000001fff177819 */ /* 0x000fe20000011407 */
[C---:B------:R-:W-:Y:S02]  /*20c70*/  IMAD.SHL.U32 R56, R41.reuse, 0x8, RZ ;  /* 0x0000000829387824 */ /* 0x040fe400078e00ff */
[----:B------:R-:W-:Y:S01]  /*20c80*/  IMAD R4, R41, 0x20, R57 ;  /* 0x0000002029047824 */ /* 0x000fe200078e0239 */
[----:B------:R-:W-:Y:S05]  /*20c90*/  @!P0 BRA `(.L_x_2056) ;  /* 0x000049e000008947 */ /* 0x000fea0003800000 */
[----:B-1---5:R-:W-:-:S13]  /*20ca0*/  ISETP.NE.AND P0, PT, R20, 0x1, PT ;  /* 0x000000011400780c */ /* 0x022fda0003f05270 */
[----:B------:R1:W2:Y:S04]  /*20cb0*/  @P0 LD.E R10, [R12.64+0x168] ;  /* 0x000168040c0a0980 */ /* 0x0002a8000c101900 */
[----:B-1----:R-:W3:Y:S01]  /*20cc0*/  @P0 LD.E R12, [R12.64+0x16c] ;  /* 0x00016c040c0c0980 */ /* 0x002ee2000c101900 */
[----:B--2---:R-:W-:-:S05]  /*20cd0*/  @P0 IMAD.HI.U32 R10, R4, R10, RZ ;  /* 0x0000000a040a0227 */ /* 0x004fca00078e00ff */
[----:B---3--:R-:W-:-:S04]  /*20ce0*/  @P0 SHF.R.U32.HI R4, RZ, R12, R10 ;  /* 0x0000000cff040219 */ /* 0x008fc8000001160a */
[----:B------:R-:W-:Y:S01]  /*20cf0*/  SHF.R.S32.HI R10, RZ, 0x1f, R4 ;  /* 0x0000001fff0a7819 */ /* 0x000fe20000011404 */
[-C--:B------:R-:W-:Y:S02]  /*20d00*/  IMAD R19, R9, R4.reuse, RZ ;  /* 0x0000000409137224 */ /* 0x080fe400078e02ff */
[-C--:B------:R-:W-:Y:S02]  /*20d10*/  IMAD R18, R3, R4.reuse, RZ ;  /* 0x0000000403127224 */ /* 0x080fe400078e02ff */
[----:B------:R-:W-:-:S04]  /*20d20*/  IMAD.WIDE.U32 R12, R8, R4, RZ ;  /* 0x00000004080c7225 */ /* 0x000fc800078e00ff */
[-C--:B------:R-:W-:Y:S02]  /*20d30*/  IMAD R21, R8, R10.reuse, R19 ;  /* 0x0000000a08157224 */ /* 0x080fe400078e0213 */
[C---:B------:R-:W-:Y:S02]  /*20d40*/  IMAD R10, R2.reuse, R10, R18 ;  /* 0x0000000a020a7224 */ /* 0x040fe400078e0212 */
[----:B------:R-:W-:Y:S01]  /*20d50*/  IMAD.WIDE.U32 R18, R2, R4, RZ ;  /* 0x0000000402127225 */ /* 0x000fe200078e00ff */
[----:B------:R-:W-:-:S03]  /*20d60*/  IADD3 R13, R13, R21, RZ ;  /* 0x000000150d0d7210 */ /* 0x000fc60007ffe0ff */
[----:B------:R-:W-:Y:S01]  /*20d70*/  IMAD R4, R9, R7, RZ ;  /* 0x0000000709047224 */ /* 0x000fe200078e02ff */
[----:B------:R-:W-:Y:S01]  /*20d80*/  IADD3 R9, R19, R10, RZ ;  /* 0x0000000a13097210 */ /* 0x000fe20007ffe0ff */
[----:B------:R-:W-:-:S04]  /*20d90*/  IMAD.WIDE.U32 R12, R7, R8, R12 ;  /* 0x00000008070c7225 */ /* 0x000fc800078e000c */
[----:B------:R-:W-:Y:S01]  /*20da0*/  IMAD R4, R8, R23, R4 ;  /* 0x0000001708047224 */ /* 0x000fe200078e0204 */
[----:B------:R-:W-:Y:S01]  /*20db0*/  MOV R8, R18 ;  /* 0x0000001200087202 */ /* 0x000fe20000000f00 */
[----:B------:R-:W-:Y:S01]  /*20dc0*/  IMAD R3, R3, R7, RZ ;  /* 0x0000000703037224 */ /* 0x000fe200078e02ff */
[----:B------:R-:W-:-:S03]  /*20dd0*/  LEA R33, P1, R12, R14, 0x1 ;  /* 0x0000000e0c217211 */ /* 0x000fc600078208ff */
[----:B------:R-:W-:-:S04]  /*20de0*/  IMAD.WIDE.U32 R8, R7, R2, R8 ;  /* 0x0000000207087225 */ /* 0x000fc800078e0008 */
[----:B------:R-:W-:Y:S01]  /*20df0*/  IMAD R2, R2, R23, R3 ;  /* 0x0000001702027224 */ /* 0x000fe200078e0203 */
[----:B------:R-:W-:Y:S02]  /*20e00*/  IADD3 R3, R13, R4, RZ ;  /* 0x000000040d037210 */ /* 0x000fe40007ffe0ff */
[----:B------:R-:W-:Y:S02]  /*20e10*/  LEA R34, P0, R8, R16, 0x1 ;  /* 0x0000001008227211 */ /* 0x000fe400078008ff */
[----:B------:R-:W-:Y:S02]  /*20e20*/  IADD3 R2, R9, R2, RZ ;  /* 0x0000000209027210 */ /* 0x000fe40007ffe0ff */
[----:B------:R-:W-:Y:S02]  /*20e30*/  LEA.HI.X R32, R12, R15, R3, 0x1, P1 ;  /* 0x0000000f0c207211 */ /* 0x000fe400008f0c03 */
[----:B------:R-:W-:Y:S02]  /*20e40*/  SHF.L.U32 R4, R41, 0x2, RZ ;  /* 0x0000000229047819 */ /* 0x000fe400000006ff */
[----:B------:R-:W-:Y:S01]  /*20e50*/  LEA.HI.X R23, R8, R17, R2, 0x1, P0 ;  /* 0x0000001108177211 */ /* 0x000fe200000f0c02 */
[----:B------:R-:W-:Y:S05]  /*20e60*/  BRA.DIV ~URZ, `(.L_x_2057) ;  /* 0x000094527f007947 */ /* 0x000fea000b800000 */
[----:B------:R1:W2:Y:S02]  /*20e70*/  SHFL.IDX PT, R7, R32, RZ, 0x181f ;  /* 0x00181fff20077589 */ /* 0x0002a400000e0000 */
.L_x_2131:
[----:B------:R-:W-:Y:S05]  /*20e80*/  BRA.DIV ~URZ, `(.L_x_2058) ;  /* 0x000094b27f007947 */ /* 0x000fea000b800000 */
[----:B------:R3:W4:Y:S01]  /*20e90*/  SHFL.IDX PT, R8, R33, RZ, 0x181f ;  /* 0x00181fff21087589 */ /* 0x00072200000e0000 */
[----:B--2---:R-:W-:-:S03]  /*20ea0*/  MOV R9, R7 ;  /* 0x0000000700097202 */ /* 0x004fc60000000f00 */
[----:B------:R3:W2:Y:S04]  /*20eb0*/  SHFL.IDX PT, R14, R23, RZ, 0x181f ;  /* 0x00181fff170e7589 */ /* 0x0006a800000e0000 */
[----:B------:R3:W1:Y:S02]  /*20ec0*/  SHFL.IDX PT, R2, R34, RZ, 0x181f ;  /* 0x00181fff22027589 */ /* 0x00066400000e0000 */
.L_x_2132:
[----:B------:R-:W-:Y:S01]  /*20ed0*/  IMAD R35, R24, R20, RZ ;  /* 0x0000001418237224 */ /* 0x000fe200078e02ff */
[----:B------:R-:W-:Y:S01]  /*20ee0*/  BSSY B0, `(.L_x_2059) ;  /* 0x0000035000007945 */ /* 0x000fe20003800000 */
[----:B------:R-:W-:Y:S01]  /*20ef0*/  CS2R R58, SRZ ;  /* 0x00000000003a7805 */ /* 0x000fe2000001ff00 */
[----:B------:R-:W-:Y:S01]  /*20f00*/  CS2R R36, SRZ ;  /* 0x0000000000247805 */ /* 0x000fe2000001ff00 */
[----:B------:R-:W-:Y:S01]  /*20f10*/  CS2R R28, SRZ ;  /* 0x00000000001c7805 */ /* 0x000fe2000001ff00 */
[----:B------:R-:W-:Y:S01]  /*20f20*/  ISETP.GE.AND P0, PT, R57, R35, PT ;  /* 0x000000233900720c */ /* 0x000fe20003f06270 */
[----:B------:R-:W-:Y:S01]  /*20f30*/  CS2R R26, SRZ ;  /* 0x00000000001a7805 */ /* 0x000fe2000001ff00 */
[----:B------:R-:W-:Y:S01]  /*20f40*/  CS2R R20, SRZ ;  /* 0x0000000000147805 */ /* 0x000fe2000001ff00 */
[----:B------:R-:W-:Y:S01]  /*20f50*/  CS2R R38, SRZ ;  /* 0x0000000000267805 */ /* 0x000fe2000001ff00 */
[----:B------:R-:W-:Y:S01]  /*20f60*/  CS2R R30, SRZ ;  /* 0x00000000001e7805 */ /* 0x000fe2000001ff00 */
[----:B------:R-:W-:Y:S01]  /*20f70*/  CS2R R24, SRZ ;  /* 0x0000000000187805 */ /* 0x000fe2000001ff00 */
[----:B------:R-:W-:Y:S01]  /*20f80*/  CS2R R18, SRZ ;  /* 0x0000000000127805 */ /* 0x000fe2000001ff00 */
[----:B--2---:R-:W-:-:S06]  /*20f90*/  MOV R3, R14 ;  /* 0x0000000e00037202 */ /* 0x004fcc0000000f00 */
[----:B------:R-:W-:Y:S05]  /*20fa0*/  @P0 BRA `(.L_x_2060) ;  /* 0x0000028000000947 */ /* 0x000fea0003800000 */
[C---:B------:R-:W-:Y:S01]  /*20fb0*/  IADD3 R10, R4.reuse, 0x20, RZ ;  /* 0x00000020040a7810 */ /* 0x040fe20007ffe0ff */
[----:B------:R-:W-:Y:S01]  /*20fc0*/  CS2R R20, SRZ ;  /* 0x0000000000147805 */ /* 0x000fe2000001ff00 */
[-C--:B------:R-:W-:Y:S01]  /*20fd0*/  ISETP.GE.AND P1, PT, R4, R0.reuse, PT ;  /* 0x000000000400720c */ /* 0x080fe20003f26270 */
[----:B------:R-:W-:Y:S01]  /*20fe0*/  CS2R R18, SRZ ;  /* 0x0000000000127805 */ /* 0x000fe2000001ff00 */
[----:B------:R-:W-:Y:S01]  /*20ff0*/  ISETP.GE.AND P0, PT, R10, R0, PT ;  /* 0x000000000a00720c */ /* 0x000fe20003f06270 */
[----:B------:R-:W-:Y:S01]  /*21000*/  CS2R R26, SRZ ;  /* 0x00000000001a7805 */ /* 0x000fe2000001ff00 */
[----:B------:R-:W-:-:S09]  /*21010*/  CS2R R24, SRZ ;  /* 0x0000000000187805 */ /* 0x000fd2000001ff00 */
[C---:B----4-:R-:W-:Y:S02]  /*21020*/  @!P1 IMAD.WIDE R12, R4.reuse, 0x2, R8 ;  /* 0x00000002040c9825 */ /* 0x050fe400078e0208 */
[----:B------:R-:W-:Y:S02]  /*21030*/  @!P0 SHF.R.S32.HI R7, RZ, 0x1f, R10 ;  /* 0x0000001fff078819 */ /* 0x000fe4000001140a */
[----:B-1----:R-:W-:Y:S01]  /*21040*/  @!P1 IMAD.WIDE R16, R4, 0x2, R2 ;  /* 0x0000000204109825 */ /* 0x002fe200078e0202 */
[----:B------:R1:W5:Y:S01]  /*21050*/  @!P1 LD.E.64 R20, [R12.64] ;  /* 0x000000040c149980 */ /* 0x000362000c101b00 */
[----:B------:R-:W-:-:S03]  /*21060*/  @!P0 LEA.HI R7, R7, R10, RZ, 0x2 ;  /* 0x0000000a07078211 */ /* 0x000fc600078f10ff */
[----:B------:R2:W5:Y:S01]  /*21070*/  @!P1 LD.E.64 R18, [R16.64] ;  /* 0x0000000410129980 */ /* 0x000562000c101b00 */
[----:B------:R-:W-:-:S05]  /*21080*/  @!P0 LOP3.LUT R7, R7, 0xfffffffc, RZ, 0xc0, !PT ;  /* 0xfffffffc07078812 */ /* 0x000fca00078ec0ff */
[----:B------:R-:W-:-:S05]  /*21090*/  @!P0 IMAD.WIDE R14, R7, 0x2, R8 ;  /* 0x00000002070e8825 */ /* 0x000fca00078e0208 */
[----:B------:R4:W5:Y:S01]  /*210a0*/  @!P0 LD.E.64 R26, [R14.64] ;  /* 0x000000040e1a8980 */ /* 0x000962000c101b00 */
[----:B-1----:R-:W-:Y:S01]  /*210b0*/  @!P0 IMAD.WIDE R12, R7, 0x2, R2 ;  /* 0x00000002070c8825 */ /* 0x002fe200078e0202 */
[----:B--2---:R-:W-:-:S04]  /*210c0*/  IADD3 R16, R4, 0x40, RZ ;  /* 0x0000004004107810 */ /* 0x004fc80007ffe0ff */
[----:B------:R1:W5:Y:S01]  /*210d0*/  @!P0 LD.E.64 R24, [R12.64] ;  /* 0x000000040c188980 */ /* 0x000362000c101b00 */
[----:B------:R-:W-:Y:S02]  /*210e0*/  IADD3 R17, R4, 0x60, RZ ;  /* 0x0000006004117810 */ /* 0x000fe40007ffe0ff */
[-C--:B------:R-:W-:Y:S02]  /*210f0*/  ISETP.GE.AND P1, PT, R16, R0.reuse, PT ;  /* 0x000000001000720c */ /* 0x080fe40003f26270 */
[----:B------:R-:W-:-:S11]  /*21100*/  ISETP.GE.AND P0, PT, R17, R0, PT ;  /* 0x000000001100720c */ /* 0x000fd60003f06270 */
[----:B------:R-:W-:Y:S02]  /*21110*/  @!P1 SHF.R.S32.HI R10, RZ, 0x1f, R16 ;  /* 0x0000001fff0a9819 */ /* 0x000fe40000011410 */
[----:B------:R-:W-:Y:S02]  /*21120*/  @!P0 SHF.R.S32.HI R7, RZ, 0x1f, R17 ;  /* 0x0000001fff078819 */ /* 0x000fe40000011411 */
[----:B------:R-:W-:Y:S02]  /*21130*/  @!P1 LEA.HI R10, R10, R16, RZ, 0x2 ;  /* 0x000000100a0a9211 */ /* 0x000fe400078f10ff */
[----:B------:R-:W-:Y:S02]  /*21140*/  @!P0 LEA.HI R7, R7, R17, RZ, 0x2 ;  /* 0x0000001107078211 */ /* 0x000fe400078f10ff */
[----:B------:R-:W-:Y:S02]  /*21150*/  @!P1 LOP3.LUT R10, R10, 0xfffffffc, RZ, 0xc0, !PT ;  /* 0xfffffffc0a0a9812 */ /* 0x000fe400078ec0ff */
[----:B------:R-:W-:Y:S01]  /*21160*/  @!P0 LOP3.LUT R7, R7, 0xfffffffc, RZ, 0xc0, !PT ;  /* 0xfffffffc07078812 */ /* 0x000fe200078ec0ff */
[----:B------:R-:W-:Y:S01]  /*21170*/  CS2R R28, SRZ ;  /* 0x00000000001c7805 */ /* 0x000fe2000001ff00 */
[----:B------:R-:W-:Y:S01]  /*21180*/  CS2R R36, SRZ ;  /* 0x0000000000247805 */ /* 0x000fe2000001ff00 */
[----:B----4-:R-:W-:Y:S01]  /*21190*/  @!P1 IMAD.WIDE R14, R10, 0x2, R8 ;  /* 0x000000020a0e9825 */ /* 0x010fe200078e0208 */
[----:B------:R-:W-:Y:S01]  /*211a0*/  CS2R R30, SRZ ;  /* 0x00000000001e7805 */ /* 0x000fe2000001ff00 */
[----:B------:R-:W-:-:S02]  /*211b0*/  CS2R R38, SRZ ;  /* 0x0000000000267805 */ /* 0x000fc4000001ff00 */
[C---:B-1----:R-:W-:Y:S01]  /*211c0*/  @!P0 IMAD.WIDE R12, R7.reuse, 0x2, R8 ;  /* 0x00000002070c8825 */ /* 0x042fe200078e0208 */
[----:B------:R1:W5:Y:S03]  /*211d0*/  @!P1 LD.E.64 R28, [R14.64] ;  /* 0x000000040e1c9980 */ /* 0x000366000c101b00 */
[--C-:B------:R-:W-:Y:S01]  /*211e0*/  @!P1 IMAD.WIDE R8, R10, 0x2, R2.reuse ;  /* 0x000000020a089825 */ /* 0x100fe200078e0202 */
[----:B------:R1:W5:Y:S03]  /*211f0*/  @!P0 LD.E.64 R36, [R12.64] ;  /* 0x000000040c248980 */ /* 0x000366000c101b00 */
[----:B------:R-:W-:Y:S01]  /*21200*/  @!P0 IMAD.WIDE R2, R7, 0x2, R2 ;  /* 0x0000000207028825 */ /* 0x000fe200078e0202 */
[----:B------:R1:W5:Y:S04]  /*21210*/  @!P1 LD.E.64 R30, [R8.64] ;  /* 0x00000004081e9980 */ /* 0x000368000c101b00 */
[----:B------:R1:W5:Y:S02]  /*21220*/  @!P0 LD.E.64 R38, [R2.64] ;  /* 0x0000000402268980 */ /* 0x000364000c101b00 */
.L_x_2060:
[----:B------:R-:W-:Y:S05]  /*21230*/  BSYNC B0 ;  /* 0x0000000000007941 */ /* 0x000fea0003800000 */
.L_x_2059:
[----:B-1---5:R-:W-:Y:S02]  /*21240*/  IMAD.MOV.U32 R3, RZ, RZ, R28 ;  /* 0x000000ffff037224 */ /* 0x022fe400078e001c */
[----:B------:R-:W-:-:S02]  /*21250*/  IMAD.MOV.U32 R2, RZ, RZ, R29 ;  /* 0x000000ffff027224 */ /* 0x000fc400078e001d */
[----:B----4-:R-:W-:Y:S01]  /*21260*/  IMAD.MOV.U32 R8, RZ, RZ, R36 ;  /* 0x000000ffff087224 */ /* 0x010fe200078e0024 */
        /* <DEDUP_REMOVED lines=11> */
[----:B------:R-:W-:-:S02]  /*21320*/  IMAD.MOV.U32 R3, RZ, RZ, R30 ;  /* 0x000000ffff037224 */ /* 0x000fc400078e001e */
        /* <DEDUP_REMOVED lines=8> */
[----:B------:R-:W-:Y:S01]  /*213b0*/  PRMT R91, R2, 0x7610, R91 ;  /* 0x00007610025b7816 */ /* 0x000fe2000000005b */
[----:B------:R-:W-:Y:S01]  /*213c0*/  IMAD.MOV.U32 R2, RZ, RZ, R19 ;  /* 0x000000ffff027224 */ /* 0x000fe200078e0013 */
[----:B------:R-:W-:-:S02]  /*213d0*/  PRMT R97, R7, 0x7610, R97 ;  /* 0x0000761007617816 */ /* 0x000fc40000000061 */
[----:B------:R-:W-:Y:S02]  /*213e0*/  MOV R7, R25 ;  /* 0x0000001900077202 */ /* 0x000fe40000000f00 */
[----:B------:R-:W-:Y:S02]  /*213f0*/  PRMT R86, R3, 0x7610, R86 ;  /* 0x0000761003567816 */ /* 0x000fe40000000056 */
[----:B------:R-:W-:Y:S02]  /*21400*/  PRMT R88, R8, 0x5410, R7 ;  /* 0x0000541008587816 */ /* 0x000fe40000000007 */
[----:B------:R-:W-:Y:S01]  /*21410*/  PRMT R87, R2, 0x7610, R87 ;  /* 0x0000761002577816 */ /* 0x000fe20000000057 */
[----:B------:R-:W-:Y:S05]  /*21420*/  BRA.DIV ~URZ, `(.L_x_2061) ;  /* 0x000090827f007947 */ /* 0x000fea000b800000 */
[----:B------:R1:W2:Y:S04]  /*21430*/  SHFL.IDX PT, R9, R32, 0x1, 0x181f ;  /* 0x00381f0020097f89 */ /* 0x0002a800000e0000 */
[----:B------:R1:W4:Y:S04]  /*21440*/  SHFL.IDX PT, R8, R33, 0x1, 0x181f ;  /* 0x00381f0021087f89 */ /* 0x00032800000e0000 */
[----:B------:R1:W3:Y:S04]  /*21450*/  SHFL.IDX PT, R7, R23, 0x1, 0x181f ;  /* 0x00381f0017077f89 */ /* 0x0002e800000e0000 */
[----:B------:R1:W1:Y:S02]  /*21460*/  SHFL.IDX PT, R2, R34, 0x1, 0x181f ;  /* 0x00381f0022027f89 */ /* 0x00026400000e0000 */
.L_x_2133:
[----:B------:R-:W-:Y:S01]  /*21470*/  IADD3 R3, R57, 0x20, RZ ;  /* 0x0000002039037810 */ /* 0x000fe20007ffe0ff */
[----:B------:R-:W-:Y:S01]  /*21480*/  BSSY B0, `(.L_x_2062) ;  /* 0x0000033000007945 */ /* 0x000fe20003800000 */
        /* <DEDUP_REMOVED lines=8> */
[----:B---3--:R-:W-:-:S07]  /*21510*/  IMAD.MOV.U32 R3, RZ, RZ, R7 ;  /* 0x000000ffff037224 */ /* 0x008fce00078e0007 */
        /* <DEDUP_REMOVED lines=8> */
[C---:B--2-4-:R-:W-:Y:S02]  /*215a0*/  @!P1 IMAD.WIDE R12, R4.reuse, 0x2, R8 ;  /* 0x00000002040c9825 */ /* 0x054fe400078e0208 */
        /* <DEDUP_REMOVED lines=22> */
[----:B---3--:R-:W-:Y:S01]  /*21710*/  @!P1 IMAD.WIDE R14, R10, 0x2, R8 ;  /* 0x000000020a0e9825 */ /* 0x008fe200078e0208 */
        /* <DEDUP_REMOVED lines=9> */
.L_x_2063:
[----:B------:R-:W-:Y:S05]  /*217b0*/  BSYNC B0 ;  /* 0x0000000000007941 */ /* 0x000fea0003800000 */
.L_x_2062:
[----:B-1--45:R-:W-:Y:S02]  /*217c0*/  IMAD.MOV.U32 R8, RZ, RZ, R58 ;  /* 0x000000ffff087224 */ /* 0x032fe400078e003a */
[----:B------:R-:W-:-:S02]  /*217d0*/  IMAD.MOV.U32 R7, RZ, RZ, R59 ;  /* 0x000000ffff077224 */ /* 0x000fc400078e003b */
        /* <DEDUP_REMOVED lines=27> */
[----:B------:R-:W-:-:S02]  /*21990*/  PRMT R99, R7, 0x7610, R99 ;  /* 0x0000761007637816 */ /* 0x000fc40000000063 */
[----:B------:R-:W-:Y:S02]  /*219a0*/  PRMT R94, R3, 0x7610, R94 ;  /* 0x00007610035e7816 */ /* 0x000fe4000000005e */
[----:B------:R-:W-:Y:S01]  /*219b0*/  PRMT R95, R95, 0x5410, R2 ;  /* 0x000054105f5f7816 */ /* 0x000fe20000000002 */
[----:B------:R-:W-:Y:S05]  /*219c0*/  BRA.DIV ~URZ, `(.L_x_2064) ;  /* 0x00008cc27f007947 */ /* 0x000fea000b800000 */
[----:B------:R1:W3:Y:S02]  /*219d0*/  SHFL.IDX PT, R7, R32, 0x2, 0x181f ;  /* 0x00581f0020077f89 */ /* 0x0002e400000e0000 */
.L_x_2134:
[----:B------:R-:W-:Y:S05]  /*219e0*/  BRA.DIV ~URZ, `(.L_x_2065) ;  /* 0x00008d227f007947 */ /* 0x000fea000b800000 */
[----:B------:R4:W1:Y:S01]  /*219f0*/  SHFL.IDX PT, R8, R33, 0x2, 0x181f ;  /* 0x00581f0021087f89 */ /* 0x00086200000e0000 */
[----:B--23--:R-:W-:-:S03]  /*21a00*/  MOV R9, R7 ;  /* 0x0000000700097202 */ /* 0x00cfc60000000f00 */
[----:B------:R4:W2:Y:S04]  /*21a10*/  SHFL.IDX PT, R14, R23, 0x2, 0x181f ;  /* 0x00581f00170e7f89 */ /* 0x0008a800000e0000 */
[----:B------:R4:W3:Y:S02]  /*21a20*/  SHFL.IDX PT, R2, R34, 0x2, 0x181f ;  /* 0x00581f0022027f89 */ /* 0x0008e400000e0000 */
.L_x_2135:
        /* <DEDUP_REMOVED lines=11> */
[----:B--2---:R-:W-:-:S06]  /*21ae0*/  IMAD.MOV.U32 R3, RZ, RZ, R14 ;  /* 0x000000ffff037224 */ /* 0x004fcc00078e000e */
        /* <DEDUP_REMOVED lines=8> */
[C---:B-1----:R-:W-:Y:S02]  /*21b70*/  @!P1 IMAD.WIDE R12, R4.reuse, 0x2, R8 ;  /* 0x00000002040c9825 */ /* 0x042fe400078e0208 */
[----:B------:R-:W-:Y:S02]  /*21b80*/  @!P0 SHF.R.S32.HI R7, RZ, 0x1f, R10 ;  /* 0x0000001fff078819 */ /* 0x000fe4000001140a */
[----:B---3--:R-:W-:Y:S01]  /*21b90*/  @!P1 IMAD.WIDE R16, R4, 0x2, R2 ;  /* 0x0000000204109825 */ /* 0x008fe200078e0202 */
        /* <DEDUP_REMOVED lines=30> */
.L_x_2067:
[----:B------:R-:W-:Y:S05]  /*21d80*/  BSYNC B0 ;  /* 0x0000000000007941 */ /* 0x000fea0003800000 */
.L_x_2066:
[----:B-1-3-5:R-:W-:Y:S01]  /*21d90*/  IMAD.MOV.U32 R2, RZ, RZ, R68 ;  /* 0x000000ffff027224 */ /* 0x02afe200078e0044 */
[----:B------:R-:W-:Y:S01]  /*21da0*/  CS2R R84, SRZ ;  /* 0x0000000000547805 */ /* 0x000fe2000001ff00 */
        /* <DEDUP_REMOVED lines=22> */
[----:B------:R-:W-:Y:S01]  /*21f10*/  SHF.R.S32.HI R8, RZ, 0x1f, R22 ;  /* 0x0000001fff087819 */ /* 0x000fe20000011416 */
[----:B------:R-:W-:Y:S01]  /*21f20*/  IMAD.SHL.U32 R76, R76, 0x80, RZ ;  /* 0x000000804c4c7824 */ /* 0x000fe200078e00ff */
[----:B------:R-:W-:Y:S01]  /*21f30*/  PRMT R109, R7, 0x7610, R109 ;  /* 0x00007610076d7816 */ /* 0x000fe2000000006d */
[----:B------:R-:W-:Y:S01]  /*21f40*/  IMAD.MOV.U32 R7, RZ, RZ, R63 ;  /* 0x000000ffff077224 */ /* 0x000fe200078e003f */
[----:B------:R-:W-:Y:S01]  /*21f50*/  PRMT R110, R3, 0x7610, R110 ;  /* 0x00007610036e7816 */ /* 0x000fe2000000006e */
[----:B------:R-:W-:Y:S01]  /*21f60*/  IMAD.MOV.U32 R3, RZ, RZ, R54 ;  /* 0x000000ffff037224 */ /* 0x000fe200078e0036 */
[----:B------:R-:W-:Y:S01]  /*21f70*/  PRMT R107, R2, 0x7610, R107 ;  /* 0x00007610026b7816 */ /* 0x000fe2000000006b */
[----:B------:R-:W-:Y:S01]  /*21f80*/  IMAD.MOV.U32 R2, RZ, RZ, R55 ;  /* 0x000000ffff027224 */ /* 0x000fe200078e0037 */
[----:B------:R-:W-:-:S02]  /*21f90*/  LEA.HI R8, R8, R22, RZ, 0x3 ;  /* 0x0000001608087211 */ /* 0x000fc400078f18ff */
[----:B------:R-:W-:Y:S02]  /*21fa0*/  PRMT R108, R7, 0x7610, R108 ;  /* 0x00007610076c7816 */ /* 0x000fe4000000006c */
[----:B------:R-:W-:Y:S02]  /*21fb0*/  PRMT R102, R3, 0x7610, R102 ;  /* 0x0000761003667816 */ /* 0x000fe40000000066 */
[----:B------:R-:W-:Y:S02]  /*21fc0*/  PRMT R103, R103, 0x5410, R2 ;  /* 0x0000541067677816 */ /* 0x000fe40000000002 */
[----:B------:R-:W-:Y:S01]  /*21fd0*/  LEA.HI.SX32 R7, R8, R76, 0x1d ;  /* 0x0000004c08077211 */ /* 0x000fe200078feaff */
[----:B------:R-:W-:Y:S05]  /*21fe0*/  BRA.DIV ~URZ, `(.L_x_2068) ;  /* 0x000088927f007947 */ /* 0x000fea000b800000 */
[----:B------:R1:W2:Y:S02]  /*21ff0*/  SHFL.IDX PT, R9, R32, 0x3, 0x181f ;  /* 0x00781f0020097f89 */ /* 0x0002a400000e0000 */
.L_x_2136:
[----:B------:R-:W-:Y:S05]  /*22000*/  BRA.DIV ~URZ, `(.L_x_2069) ;  /* 0x000088f27f007947 */ /* 0x000fea000b800000 */
[----:B------:R3:W1:Y:S04]  /*22010*/  SHFL.IDX PT, R8, R33, 0x3, 0x181f ;  /* 0x00781f0021087f89 */ /* 0x00066800000e0000 */
[----:B------:R3:W4:Y:S04]  /*22020*/  SHFL.IDX PT, R14, R23, 0x3, 0x181f ;  /* 0x00781f00170e7f89 */ /* 0x00072800000e0000 */
[----:B------:R3:W2:Y:S02]  /*22030*/  SHFL.IDX PT, R2, R34, 0x3, 0x181f ;  /* 0x00781f0022027f89 */ /* 0x0006a400000e0000 */
.L_x_2137:
        /* <DEDUP_REMOVED lines=9> */
[----:B-1-34-:R-:W-:Y:S01]  /*220d0*/  CS2R R32, SRZ ;  /* 0x0000000000207805 */ /* 0x01afe2000001ff00 */
[----:B------:R-:W-:-:S07]  /*220e0*/  IMAD.MOV.U32 R3, RZ, RZ, R14 ;  /* 0x000000ffff037224 */ /* 0x000fce00078e000e */
        /* <DEDUP_REMOVED lines=8> */
[C---:B--2---:R-:W-:Y:S02]  /*22170*/  @!P1 IMAD.WIDE R12, R4.reuse, 0x2, R8 ;  /* 0x00000002040c9825 */ /* 0x044fe400078e0208 */
[----:B------:R-:W-:Y:S02]  /*22180*/  @!P0 SHF.R.S32.HI R7, RZ, 0x1f, R10 ;  /* 0x0000001fff078819 */ /* 0x000fe4000001140a */
[----:B------:R-:W-:Y:S01]  /*22190*/  @!P1 IMAD.WIDE R16, R4, 0x2, R2 ;  /* 0x0000000204109825 */ /* 0x000fe200078e0202 */
        /* <DEDUP_REMOVED lines=30> */
.L_x_2071:
[----:B------:R-:W-:Y:S05]  /*22380*/  BSYNC B0 ;  /* 0x0000000000007941 */ /* 0x000fea0003800000 */
.L_x_2070:
[----:B-1----:R-:W-:Y:S01]  /*22390*/  IADD3 R8, R92, -c[0x0][0x20], RZ ;  /* 0x800008005c087a10 */ /* 0x002fe20007ffe0ff */
[----:B------:R-:W-:-:S04]  /*223a0*/  DEPBAR.LE SB0, 0x1 ;  /* 0x000080400000791a */ /* 0x000fc80000000000 */
[----:B--2---:R1:W2:Y:S04]  /*223b0*/  LDL.64 R2, [R8+0x20] ;  /* 0x0000200008027983 */ /* 0x0042a80000100a00 */
[----:B-1----:R-:W3:Y:S01]  /*223c0*/  LDL.64 R8, [R8+0x28] ;  /* 0x0000280008087983 */ /* 0x002ee20000100a00 */
[----:B------:R-:W-:Y:S03]  /*223d0*/  WARPSYNC 0xffffffff ;  /* 0xffffffff00007948 */ /* 0x000fe60003800000 */
[----:B------:R-:W-:Y:S01]  /*223e0*/  BAR.SYNC.DEFER_BLOCKING 0x0 ;  /* 0x0000000000007b1d */ /* 0x000fe20000010000 */
[----:B------:R-:W-:-:S05]  /*223f0*/  SHF.R.S32.HI R10, RZ, 0x1f, R22 ;  /* 0x0000001fff0a7819 */ /* 0x000fca0000011416 */
[----:B--2---:R1:W2:Y:S04]  /*22400*/  LD.E R14, [R2.64] ;  /* 0x00000004020e7980 */ /* 0x0042a8000c101900 */
[----:B---3--:R3:W4:Y:S01]  /*22410*/  LD.E.64 R12, [R8.64] ;  /* 0x00000004080c7980 */ /* 0x008722000c101b00 */
[----:B-----5:R-:W-:Y:S01]  /*22420*/  IMAD.MOV.U32 R7, RZ, RZ, R79 ;  /* 0x000000ffff077224 */ /* 0x020fe200078e004f */
[----:B------:R-:W-:Y:S01]  /*22430*/  BSSY B1, `(.L_x_2072) ;  /* 0x00000e5000017945 */ /* 0x000fe20003800000 */
[----:B-1----:R-:W-:Y:S02]  /*22440*/  IMAD.MOV.U32 R2, RZ, RZ, R84 ;  /* 0x000000ffff027224 */ /* 0x002fe400078e0054 */
[----:B------:R-:W-:-:S03]  /*22450*/  IMAD.MOV.U32 R3, RZ, RZ, R85 ;  /* 0x000000ffff037224 */ /* 0x000fc600078e0055 */
[----:B------:R-:W-:Y:S01]  /*22460*/  PRMT R118, R2, 0x7610, R118 ;  /* 0x0000761002767816 */ /* 0x000fe20000000076 */
[----:B------:R-:W-:-:S03]  /*22470*/  IMAD.MOV.U32 R2, RZ, RZ, R78 ;  /* 0x000000ffff027224 */ /* 0x000fc600078e004e */
[----:B------:R-:W-:Y:S02]  /*22480*/  PRMT R118, R118, 0x5410, R3 ;  /* 0x0000541076767816 */ /* 0x000fe40000000003 */
[----:B------:R-:W-:Y:S01]  /*22490*/  PRMT R116, R2, 0x5410, R7 ;  /* 0x0000541002747816 */ /* 0x000fe20000000007 */
[----:B------:R-:W-:-:S05]  /*224a0*/  IMAD.MOV.U32 R7, RZ, RZ, R75 ;  /* 0x000000ffff077224 */ /* 0x000fca00078e004b */
[----:B------:R-:W-:Y:S02]  /*224b0*/  PRMT R114, R114, 0x5410, R7 ;  /* 0x0000541072727816 */ /* 0x000fe40000000007 */
[CC--:B---3--:R-:W-:Y:S01]  /*224c0*/  LEA.HI R8, R10.reuse, R22.reuse, RZ, 0x3 ;  /* 0x000000160a087211 */ /* 0x0c8fe200078f18ff */
[----:B------:R-:W-:Y:S01]  /*224d0*/  IMAD.SHL.U32 R9, R93, 0x40, RZ ;  /* 0x000000405d097824 */ /* 0x000fe200078e00ff */
[----:B------:R-:W-:Y:S02]  /*224e0*/  LEA.HI R10, R10, R22, RZ, 0x6 ;  /* 0x000000160a0a7211 */ /* 0x000fe400078f30ff */
[----:B------:R-:W-:Y:S01]  /*224f0*/  LOP3.LUT R2, R8, 0xfffffff8, RZ, 0xc0, !PT ;  /* 0xfffffff808027812 */ /* 0x000fe200078ec0ff */
[----:B------:R-:W-:-:S04]  /*22500*/  IMAD.MOV.U32 R8, RZ, RZ, R74 ;  /* 0x000000ffff087224 */ /* 0x000fc800078e004a */
[----:B------:R-:W-:Y:S01]  /*22510*/  IMAD.IADD R3, R22, 0x1, -R2 ;  /* 0x0000000116037824 */ /* 0x000fe200078e0a02 */
[----:B------:R-:W-:Y:S02]  /*22520*/  LOP3.LUT R2, R9, 0x1c0, RZ, 0xc0, !PT ;  /* 0x000001c009027812 */ /* 0x000fe400078ec0ff */
[----:B------:R-:W-:Y:S01]  /*22530*/  PRMT R113, R8, 0x7610, R113 ;  /* 0x0000761008717816 */ /* 0x000fe20000000071 */
[----:B------:R-:W-:Y:S02]  /*22540*/  IMAD.SHL.U32 R3, R3, 0x8, RZ ;  /* 0x0000000803037824 */ /* 0x000fe400078e00ff */
[----:B------:R-:W-:-:S03]  /*22550*/  IMAD.MOV.U32 R8, RZ, RZ, R72 ;  /* 0x000000ffff087224 */ /* 0x000fc600078e0048 */
[----:B------:R-:W-:Y:S01]  /*22560*/  LOP3.LUT R7, R2, 0x38, R3, 0xf8, !PT ;  /* 0x0000003802077812 */ /* 0x000fe200078ef803 */
[----:B------:R-:W-:Y:S01]  /*22570*/  IMAD.MOV.U32 R3, RZ, RZ, R73 ;  /* 0x000000ffff037224 */ /* 0x000fe200078e0049 */
[----:B------:R-:W-:-:S04]  /*22580*/  SHF.R.U32.HI R2, RZ, 0x3, R2 ;  /* 0x00000003ff027819 */ /* 0x000fc80000011602 */
[----:B------:R-:W-:Y:S01]  /*22590*/  PRMT R92, R8, 0x5410, R3 ;  /* 0x00005410085c7816 */ /* 0x000fe20000000003 */
[----:B------:R-:W-:Y:S01]  /*225a0*/  IMAD.MOV.U32 R3, RZ, RZ, R82 ;  /* 0x000000ffff037224 */ /* 0x000fe200078e0052 */
[----:B------:R-:W-:Y:S01]  /*225b0*/  LOP3.LUT R7, R7, R2, RZ, 0x3c, !PT ;  /* 0x0000000207077212 */ /* 0x000fe200078e3cff */
[----:B------:R-:W-:Y:S02]  /*225c0*/  IMAD.MOV.U32 R2, RZ, RZ, R83 ;  /* 0x000000ffff027224 */ /* 0x000fe400078e0053 */
[----:B------:R-:W-:-:S03]  /*225d0*/  IMAD.SHL.U32 R8, R10, 0x8, RZ ;  /* 0x000000080a087824 */ /* 0x000fc600078e00ff */
[----:B------:R-:W-:Y:S01]  /*225e0*/  PRMT R117, R3, 0x5410, R2 ;  /* 0x0000541003757816 */ /* 0x000fe20000000002 */
[----:B------:R-:W-:Y:S01]  /*225f0*/  IMAD.MOV.U32 R3, RZ, RZ, R80 ;  /* 0x000000ffff037224 */ /* 0x000fe200078e0050 */
[----:B------:R-:W-:Y:S01]  /*22600*/  LOP3.LUT R8, R7, 0xfffffe00, R8, 0xf8, !PT ;  /* 0xfffffe0007087812 */ /* 0x000fe200078ef808 */
[----:B------:R-:W-:-:S05]  /*22610*/  IMAD.MOV.U32 R2, RZ, RZ, R81 ;  /* 0x000000ffff027224 */ /* 0x000fca00078e0051 */
[----:B------:R-:W-:Y:S01]  /*22620*/  PRMT R115, R3, 0x5410, R2 ;  /* 0x0000541003737816 */ /* 0x000fe20000000002 */
[----:B------:R-:W-:Y:S02]  /*22630*/  IMAD.MOV.U32 R3, RZ, RZ, R76 ;  /* 0x000000ffff037224 */ /* 0x000fe400078e004c */
[----:B------:R-:W-:-:S03]  /*22640*/  IMAD.MOV.U32 R2, RZ, RZ, R77 ;  /* 0x000000ffff027224 */ /* 0x000fc600078e004d */
[----:B------:R-:W-:Y:S01]  /*22650*/  PRMT R111, R3, 0x7610, R111 ;  /* 0x00007610036f7816 */ /* 0x000fe2000000006f */
[----:B------:R-:W-:Y:S01]  /*22660*/  IMAD.MOV.U32 R3, RZ, RZ, R32 ;  /* 0x000000ffff037224 */ /* 0x000fe200078e0020 */
[----:B------:R-:W-:Y:S01]  /*22670*/  PRMT R112, R112, 0x5410, R2 ;  /* 0x0000541070707816 */ /* 0x000fe20000000002 */
[----:B------:R-:W-:Y:S02]  /*22680*/  IMAD.MOV.U32 R2, RZ, RZ, R33 ;  /* 0x000000ffff027224 */ /* 0x000fe400078e0021 */
[----:B--2---:R-:W-:-:S03]  /*22690*/  IMAD R9, R14, -0x80, R35 ;  /* 0xffffff800e097824 */ /* 0x004fc600078e0223 */
[----:B------:R-:W-:Y:S02]  /*226a0*/  PRMT R35, R3, 0x5410, R2 ;  /* 0x0000541003237816 */ /* 0x000fe40000000002 */
[----:B------:R-:W-:-:S04]  /*226b0*/  IMNMX R34, R9, 0x80, PT ;  /* 0x0000008009227817 */ /* 0x000fc80003800200 */
[----:B------:R-:W-:Y:S01]  /*226c0*/  ISETP.GE.AND P0, PT, R93, R34, PT ;  /* 0x000000225d00720c */ /* 0x000fe20003f06270 */
[----:B----4-:R-:W-:-:S12]  /*226d0*/  IMAD.WIDE.U32 R8, R8, 0x2, R12 ;  /* 0x0000000208087825 */ /* 0x010fd800078e000c */
[----:B------:R-:W-:Y:S05]  /*226e0*/  @P0 BRA `(.L_x_2073) ;  /* 0x00000b9000000947 */ /* 0x000fea0003800000 */
[----:B------:R-:W-:Y:S01]  /*226f0*/  ISETP.GE.AND P0, PT, R4, R0, PT ;  /* 0x000000000400720c */ /* 0x000fe20003f06270 */
[----:B------:R-:W-:-:S12]  /*22700*/  BSSY B0, `(.L_x_2074) ;  /* 0x000002c000007945 */ /* 0x000fd80003800000 */
[----:B------:R-:W-:Y:S05]  /*22710*/  @P0 BRA `(.L_x_2075) ;  /* 0x000002a000000947 */ /* 0x000fea0003800000 */
[----:B------:R-:W2:Y:S01]  /*22720*/  LD.E.128 R12, [R8.64] ;  /* 0x00000004080c7980 */ /* 0x000ea2000c101d00 */
[----:B------:R-:W-:Y:S02]  /*22730*/  SHF.R.U32.HI R2, RZ, 0x10, R19 ;  /* 0x00000010ff027819 */ /* 0x000fe40000011613 */
[----:B------:R-:W-:-:S03]  /*22740*/  SHF.R.U32.HI R3, RZ, 0x10, R21 ;  /* 0x00000010ff037819 */ /* 0x000fc60000011615 */
[----:B------:R-:W-:Y:S02]  /*22750*/  HADD2.F32 R2, -RZ, R2.H0_H0 ;  /* 0x20000002ff027230 */ /* 0x000fe40000004100 */
[----:B------:R-:W-:Y:S02]  /*22760*/  HADD2.F32 R3, -RZ, R3.H0_H0 ;  /* 0x20000003ff037230 */ /* 0x000fe40000004100 */
[--C-:B--2---:R-:W-:Y:S02]  /*22770*/  HADD2.F32 R7, -RZ, R15.reuse.H1_H1 ;  /* 0x3000000fff077230 */ /* 0x104fe40000004100 */
[----:B------:R-:W-:-:S03]  /*22780*/  HADD2.F32 R10, -RZ, R15.H0_H0 ;  /* 0x2000000fff0a7230 */ /* 0x000fc60000004100 */
[CC--:B------:R-:W-:Y:S02]  /*22790*/  FMUL.FTZ R15, R7.reuse, R2.reuse ;  /* 0x00000002070f7220 */ /* 0x0c0fe40000410000 */
[-C--:B------:R-:W-:Y:S02]  /*227a0*/  FMUL.FTZ R7, R7, R3.reuse ;  /* 0x0000000307077220 */ /* 0x080fe40000410000 */
[C---:B------:R-:W-:Y:S01]  /*227b0*/  FFMA.FTZ R17, R10.reuse, R3, -R15 ;  /* 0x000000030a117223 */ /* 0x040fe2000001080f */
[--C-:B------:R-:W-:Y:S01]  /*227c0*/  HADD2.F32 R3, -RZ, R86.reuse.H1_H1 ;  /* 0x30000056ff037230 */ /* 0x100fe20000004100 */
[----:B------:R-:W-:Y:S01]  /*227d0*/  FFMA.FTZ R16, R10, R2, R7 ;  /* 0x000000020a107223 */ /* 0x000fe20000010007 */
[----:B------:R-:W-:Y:S01]  /*227e0*/  HADD2.F32 R2, -RZ, R86.H0_H0 ;  /* 0x20000056ff027230 */ /* 0x000fe20000004100 */
[----:B------:R-:W-:Y:S01]  /*227f0*/  SHF.R.U64 R15, R18, 0x10, R19 ;  /* 0x00000010120f7819 */ /* 0x000fe20000001213 */
[--C-:B------:R-:W-:Y:S02]  /*22800*/  HADD2.F32 R7, -RZ, R12.reuse.H1_H1 ;  /* 0x3000000cff077230 */ /* 0x100fe40000004100 */
[----:B------:R-:W-:-:S02]  /*22810*/  HADD2.F32 R10, -RZ, R12.H0_H0 ;  /* 0x2000000cff0a7230 */ /* 0x000fc40000004100 */
[----:B------:R-:W-:Y:S01]  /*22820*/  HADD2.F32 R15, -RZ, R15.H0_H0 ;  /* 0x2000000fff0f7230 */ /* 0x000fe20000004100 */
[CC--:B------:R-:W-:Y:S02]  /*22830*/  FMUL.FTZ R12, R7.reuse, R2.reuse ;  /* 0x00000002070c7220 */ /* 0x0c0fe40000410000 */
[-C--:B------:R-:W-:Y:S02]  /*22840*/  FMUL.FTZ R7, R7, R3.reuse ;  /* 0x0000000307077220 */ /* 0x080fe40000410000 */
[C---:B------:R-:W-:Y:S01]  /*22850*/  FFMA.FTZ R23, R10.reuse, R3, -R12 ;  /* 0x000000030a177223 */ /* 0x040fe2000001080c */
[--C-:B------:R-:W-:Y:S01]  /*22860*/  HADD2.F32 R3, -RZ, R87.reuse.H1_H1 ;  /* 0x30000057ff037230 */ /* 0x100fe20000004100 */
[----:B------:R-:W-:Y:S01]  /*22870*/  FFMA.FTZ R22, R10, R2, R7 ;  /* 0x000000020a167223 */ /* 0x000fe20000010007 */
[----:B------:R-:W-:Y:S01]  /*22880*/  HADD2.F32 R7, -RZ, R14.H1_H1 ;  /* 0x3000000eff077230 */ /* 0x000fe20000004100 */
[----:B------:R-:W-:Y:S01]  /*22890*/  SHF.R.U64 R12, R20, 0x10, R21 ;  /* 0x00000010140c7819 */ /* 0x000fe20000001215 */
[----:B------:R-:W-:-:S02]  /*228a0*/  HADD2.F32 R2, -RZ, R87.H0_H0 ;  /* 0x20000057ff027230 */ /* 0x000fc40000004100 */
[----:B------:R-:W-:Y:S01]  /*228b0*/  HADD2.F32 R10, -RZ, R14.H0_H0 ;  /* 0x2000000eff0a7230 */ /* 0x000fe20000004100 */
[CC--:B------:R-:W-:Y:S01]  /*228c0*/  FMUL.FTZ R14, R7.reuse, R3.reuse ;  /* 0x00000003070e7220 */ /* 0x0c0fe20000410000 */
[----:B------:R-:W-:Y:S01]  /*228d0*/  HADD2.F32 R12, -RZ, R12.H0_H0 ;  /* 0x2000000cff0c7230 */ /* 0x000fe20000004100 */
[-C--:B------:R-:W-:Y:S02]  /*228e0*/  FMUL.FTZ R18, R7, R2.reuse ;  /* 0x0000000207127220 */ /* 0x080fe40000410000 */
[C---:B------:R-:W-:Y:S01]  /*228f0*/  FFMA.FTZ R14, R10.reuse, R2, R14 ;  /* 0x000000020a0e7223 */ /* 0x040fe2000001000e */
[--C-:B------:R-:W-:Y:S01]  /*22900*/  HADD2.F32 R2, -RZ, R13.reuse.H1_H1 ;  /* 0x3000000dff027230 */ /* 0x100fe20000004100 */
[----:B------:R-:W-:Y:S01]  /*22910*/  FFMA.FTZ R18, R10, R3, -R18 ;  /* 0x000000030a127223 */ /* 0x000fe20000010812 */
[----:B------:R-:W-:-:S03]  /*22920*/  HADD2.F32 R3, -RZ, R13.H0_H0 ;  /* 0x2000000dff037230 */ /* 0x000fc60000004100 */
[----:B------:R-:W-:Y:S01]  /*22930*/  FMUL.FTZ R7, R2, R15 ;  /* 0x0000000f02077220 */ /* 0x000fe20000410000 */
[----:B------:R-:W-:Y:S01]  /*22940*/  F2FP.PACK_AB R14, R14, R18 ;  /* 0x000000120e0e723e */ /* 0x000fe200000000ff */
[-C--:B------:R-:W-:Y:S02]  /*22950*/  FMUL.FTZ R13, R2, R12.reuse ;  /* 0x0000000c020d7220 */ /* 0x080fe40000410000 */
[C---:B------:R-:W-:Y:S01]  /*22960*/  FFMA.FTZ R2, R3.reuse, R12, -R7 ;  /* 0x0000000c03027223 */ /* 0x040fe20000010807 */
[----:B------:R-:W-:Y:S01]  /*22970*/  F2FP.PACK_AB R12, R22, R23 ;  /* 0x00000017160c723e */ /* 0x000fe200000000ff */
[----:B------:R-:W-:Y:S01]  /*22980*/  FFMA.FTZ R13, R3, R15, R13 ;  /* 0x0000000f030d7223 */ /* 0x000fe2000001000d */
[----:B------:R-:W-:-:S04]  /*22990*/  F2FP.PACK_AB R15, R16, R17 ;  /* 0x00000011100f723e */ /* 0x000fc800000000ff */
[----:B------:R-:W-:-:S05]  /*229a0*/  F2FP.PACK_AB R13, R13, R2 ;  /* 0x000000020d0d723e */ /* 0x000fca00000000ff */
[----:B------:R1:W-:Y:S02]  /*229b0*/  ST.E.128 [R8.64], R12 ;  /* 0x0000000c08007985 */ /* 0x0003e4000c101d04 */
.L_x_2075:
[----:B------:R-:W-:Y:S05]  /*229c0*/  BSYNC B0 ;  /* 0x0000000000007941 */ /* 0x000fea0003800000 */
.L_x_2074:
[----:B------:R-:W-:Y:S01]  /*229d0*/  IADD3 R2, R4, 0x20, RZ ;  /* 0x0000002004027810 */ /* 0x000fe20007ffe0ff */
[----:B------:R-:W-:Y:S03]  /*229e0*/  BSSY B0, `(.L_x_2076) ;  /* 0x000002d000007945 */ /* 0x000fe60003800000 */
[----:B------:R-:W-:-:S13]  /*229f0*/  ISETP.GE.AND P0, PT, R2, R0, PT ;  /* 0x000000000200720c */ /* 0x000fda0003f06270 */
[----:B------:R-:W-:Y:S05]  /*22a00*/  @P0 BRA `(.L_x_2077) ;  /* 0x000002a000000947 */ /* 0x000fea0003800000 */
[----:B-1----:R-:W2:Y:S01]  /*22a10*/  LD.E.128 R12, [R8.64+0x4000] ;  /* 0x00400004080c7980 */ /* 0x002ea2000c101d00 */
[----:B------:R-:W-:Y:S02]  /*22a20*/  SHF.R.U32.HI R2, RZ, 0x10, R25 ;  /* 0x00000010ff027819 */ /* 0x000fe40000011619 */
[----:B------:R-:W-:Y:S02]  /*22a30*/  SHF.R.U32.HI R3, RZ, 0x10, R27 ;  /* 0x00000010ff037819 */ /* 0x000fe4000001161b */
[----:B------:R-:W-:Y:S01]  /*22a40*/  SHF.R.U64 R16, R24, 0x10, R25 ;  /* 0x0000001018107819 */ /* 0x000fe20000001219 */
[----:B------:R-:W-:Y:S02]  /*22a50*/  HADD2.F32 R2, -RZ, R2.H0_H0 ;  /* 0x20000002ff027230 */ /* 0x000fe40000004100 */
[----:B------:R-:W-:Y:S02]  /*22a60*/  HADD2.F32 R3, -RZ, R3.H0_H0 ;  /* 0x20000003ff037230 */ /* 0x000fe40000004100 */
[----:B------:R-:W-:-:S02]  /*22a70*/  HADD2.F32 R21, -RZ, R16.H0_H0 ;  /* 0x20000010ff157230 */ /* 0x000fc40000004100 */
[--C-:B--2---:R-:W-:Y:S02]  /*22a80*/  HADD2.F32 R7, -RZ, R15.reuse.H1_H1 ;  /* 0x3000000fff077230 */ /* 0x104fe40000004100 */
[----:B------:R-:W-:-:S03]  /*22a90*/  HADD2.F32 R10, -RZ, R15.H0_H0 ;  /* 0x2000000fff0a7230 */ /* 0x000fc60000004100 */
[CC--:B------:R-:W-:Y:S02]  /*22aa0*/  FMUL.FTZ R15, R7.reuse, R2.reuse ;  /* 0x00000002070f7220 */ /* 0x0c0fe40000410000 */
[-C--:B------:R-:W-:Y:S02]  /*22ab0*/  FMUL.FTZ R7, R7, R3.reuse ;  /* 0x0000000307077220 */ /* 0x080fe40000410000 */
[C---:B------:R-:W-:Y:S01]  /*22ac0*/  FFMA.FTZ R18, R10.reuse, R3, -R15 ;  /* 0x000000030a127223 */ /* 0x040fe2000001080f */
[----:B------:R-:W-:Y:S01]  /*22ad0*/  HADD2.F32 R3, -RZ, R89.H0_H0 ;  /* 0x20000059ff037230 */ /* 0x000fe20000004100 */
        /* <DEDUP_REMOVED lines=9> */
[----:B------:R-:W-:Y:S01]  /*22b70*/  HADD2.F32 R3, -RZ, R14.H1_H1 ;  /* 0x3000000eff037230 */ /* 0x000fe20000004100 */
[----:B------:R-:W-:Y:S01]  /*22b80*/  FFMA.FTZ R19, R10, R2, R7 ;  /* 0x000000020a137223 */ /* 0x000fe20000010007 */
[----:B------:R-:W-:Y:S02]  /*22b90*/  HADD2.F32 R7, -RZ, R88.H1_H1 ;  /* 0x30000058ff077230 */ /* 0x000fe40000004100 */
[----:B------:R-:W-:-:S02]  /*22ba0*/  HADD2.F32 R2, -RZ, R89.H1_H1 ;  /* 0x30000059ff027230 */ /* 0x000fc40000004100 */
[----:B------:R-:W-:Y:S01]  /*22bb0*/  HADD2.F32 R10, -RZ, R14.H0_H0 ;  /* 0x2000000eff0a7230 */ /* 0x000fe20000004100 */
[C---:B------:R-:W-:Y:S01]  /*22bc0*/  FMUL.FTZ R16, R3.reuse, R7 ;  /* 0x0000000703107220 */ /* 0x040fe20000410000 */
[--C-:B------:R-:W-:Y:S01]  /*22bd0*/  HADD2.F32 R12, -RZ, R13.reuse.H1_H1 ;  /* 0x3000000dff0c7230 */ /* 0x100fe20000004100 */
[-C--:B------:R-:W-:Y:S02]  /*22be0*/  FMUL.FTZ R14, R3, R2.reuse ;  /* 0x00000002030e7220 */ /* 0x080fe40000410000 */
[----:B------:R-:W-:Y:S01]  /*22bf0*/  FFMA.FTZ R16, R10, R2, -R16 ;  /* 0x000000020a107223 */ /* 0x000fe20000010810 */
[----:B------:R-:W-:Y:S01]  /*22c00*/  HADD2.F32 R2, -RZ, R13.H0_H0 ;  /* 0x2000000dff027230 */ /* 0x000fe20000004100 */
[C---:B------:R-:W-:Y:S02]  /*22c10*/  FMUL.FTZ R3, R12.reuse, R21 ;  /* 0x000000150c037220 */ /* 0x040fe40000410000 */
[----:B------:R-:W-:Y:S01]  /*22c20*/  FMUL.FTZ R13, R12, R15 ;  /* 0x0000000f0c0d7220 */ /* 0x000fe20000410000 */
[----:B------:R-:W-:Y:S01]  /*22c30*/  F2FP.PACK_AB R12, R19, R20 ;  /* 0x00000014130c723e */ /* 0x000fe200000000ff */
[----:B------:R-:W-:-:S02]  /*22c40*/  FFMA.FTZ R14, R10, R7, R14 ;  /* 0x000000070a0e7223 */ /* 0x000fc4000001000e */
[C---:B------:R-:W-:Y:S01]  /*22c50*/  FFMA.FTZ R3, R2.reuse, R15, -R3 ;  /* 0x0000000f02037223 */ /* 0x040fe20000010803 */
[----:B------:R-:W-:Y:S01]  /*22c60*/  F2FP.PACK_AB R15, R17, R18 ;  /* 0x00000012110f723e */ /* 0x000fe200000000ff */
[----:B------:R-:W-:Y:S01]  /*22c70*/  FFMA.FTZ R13, R2, R21, R13 ;  /* 0x00000015020d7223 */ /* 0x000fe2000001000d */
[----:B------:R-:W-:-:S04]  /*22c80*/  F2FP.PACK_AB R14, R14, R16 ;  /* 0x000000100e0e723e */ /* 0x000fc800000000ff */
[----:B------:R-:W-:-:S05]  /*22c90*/  F2FP.PACK_AB R13, R13, R3 ;  /* 0x000000030d0d723e */ /* 0x000fca00000000ff */
[----:B------:R1:W-:Y:S02]  /*22ca0*/  ST.E.128 [R8.64+0x4000], R12 ;  /* 0x0040000c08007985 */ /* 0x0003e4000c101d04 */
.L_x_2077:
[----:B------:R-:W-:Y:S05]  /*22cb0*/  BSYNC B0 ;  /* 0x0000000000007941 */ /* 0x000fea0003800000 */
.L_x_2076:
[----:B------:R-:W-:Y:S01]  /*22cc0*/  IADD3 R2, R4, 0x40, RZ ;  /* 0x0000004004027810 */ /* 0x000fe20007ffe0ff */
[----:B------:R-:W-:Y:S03]  /*22cd0*/  BSSY B0, `(.L_x_2078) ;  /* 0x000002d000007945 */ /* 0x000fe60003800000 */
[----:B------:R-:W-:-:S13]  /*22ce0*/  ISETP.GE.AND P0, PT, R2, R0, PT ;  /* 0x000000000200720c */ /* 0x000fda0003f06270 */
[----:B------:R-:W-:Y:S05]  /*22cf0*/  @P0 BRA `(.L_x_2079) ;  /* 0x000002a000000947 */ /* 0x000fea0003800000 */
[----:B-1----:R-:W2:Y:S01]  /*22d00*/  LD.E.128 R12, [R8.64+0x8000] ;  /* 0x00800004080c7980 */ /* 0x002ea2000c101d00 */
[----:B------:R-:W-:Y:S01]  /*22d10*/  SHF.R.U32.HI R10, RZ, 0x10, R31 ;  /* 0x00000010ff0a7819 */ /* 0x000fe2000001161f */
[--C-:B------:R-:W-:Y:S01]  /*22d20*/  HADD2.F32 R16, -RZ, R90.reuse.H1_H1 ;  /* 0x3000005aff107230 */ /* 0x100fe20000004100 */
[--C-:B------:R-:W-:Y:S01]  /*22d30*/  SHF.R.U32.HI R7, RZ, 0x10, R29.reuse ;  /* 0x00000010ff077819 */ /* 0x100fe2000001161d */
[----:B------:R-:W-:Y:S01]  /*22d40*/  HADD2.F32 R18, -RZ, R90.H0_H0 ;  /* 0x2000005aff127230 */ /* 0x000fe20000004100 */
[----:B------:R-:W-:Y:S01]  /*22d50*/  SHF.R.U64 R19, R28, 0x10, R29 ;  /* 0x000000101c137819 */ /* 0x000fe2000000121d */
[----:B------:R-:W-:Y:S01]  /*22d60*/  HADD2.F32 R24, -RZ, R10.H0_H0 ;  /* 0x2000000aff187230 */ /* 0x000fe20000004100 */
[----:B------:R-:W-:Y:S01]  /*22d70*/  SHF.R.U64 R20, R30, 0x10, R31 ;  /* 0x000000101e147819 */ /* 0x000fe2000000121f */
[----:B------:R-:W-:Y:S02]  /*22d80*/  HADD2.F32 R23, -RZ, R7.H0_H0 ;  /* 0x20000007ff177230 */ /* 0x000fe40000004100 */
[----:B------:R-:W-:-:S02]  /*22d90*/  HADD2.F32 R19, -RZ, R19.H0_H0 ;  /* 0x20000013ff137230 */ /* 0x000fc40000004100 */
[----:B------:R-:W-:Y:S02]  /*22da0*/  HADD2.F32 R20, -RZ, R20.H0_H0 ;  /* 0x20000014ff147230 */ /* 0x000fe40000004100 */
[--C-:B--2---:R-:W-:Y:S02]  /*22db0*/  HADD2.F32 R2, -RZ, R15.reuse.H1_H1 ;  /* 0x3000000fff027230 */ /* 0x104fe40000004100 */
[----:B------:R-:W-:Y:S02]  /*22dc0*/  HADD2.F32 R17, -RZ, R15.H0_H0 ;  /* 0x2000000fff117230 */ /* 0x000fe40000004100 */
[--C-:B------:R-:W-:Y:S01]  /*22dd0*/  HADD2.F32 R3, -RZ, R12.reuse.H1_H1 ;  /* 0x3000000cff037230 */ /* 0x100fe20000004100 */
[CC--:B------:R-:W-:Y:S01]  /*22de0*/  FMUL.FTZ R21, R2.reuse, R24.reuse ;  /* 0x0000001802157220 */ /* 0x0c0fe20000410000 */
[----:B------:R-:W-:Y:S01]  /*22df0*/  HADD2.F32 R15, -RZ, R12.H0_H0 ;  /* 0x2000000cff0f7230 */ /* 0x000fe20000004100 */
[-C--:B------:R-:W-:Y:S01]  /*22e00*/  FMUL.FTZ R2, R2, R23.reuse ;  /* 0x0000001702027220 */ /* 0x080fe20000410000 */
[--C-:B------:R-:W-:Y:S01]  /*22e10*/  HADD2.F32 R12, -RZ, R14.reuse.H0_H0 ;  /* 0x2000000eff0c7230 */ /* 0x100fe20000004100 */
[C---:B------:R-:W-:Y:S01]  /*22e20*/  FFMA.FTZ R21, R17.reuse, R23, -R21 ;  /* 0x0000001711157223 */ /* 0x040fe20000010815 */
[--C-:B------:R-:W-:Y:S01]  /*22e30*/  HADD2.F32 R10, -RZ, R13.reuse.H0_H0 ;  /* 0x2000000dff0a7230 */ /* 0x100fe20000004100 */
[----:B------:R-:W-:Y:S01]  /*22e40*/  FFMA.FTZ R17, R17, R24, R2 ;  /* 0x0000001811117223 */ /* 0x000fe20000010002 */
[----:B------:R-:W-:Y:S01]  /*22e50*/  HADD2.F32 R7, -RZ, R13.H1_H1 ;  /* 0x3000000dff077230 */ /* 0x000fe20000004100 */
[C---:B------:R-:W-:Y:S01]  /*22e60*/  FMUL.FTZ R22, R3.reuse, R18 ;  /* 0x0000001203167220 */ /* 0x040fe20000410000 */
[----:B------:R-:W-:Y:S01]  /*22e70*/  HADD2.F32 R14, -RZ, R14.H1_H1 ;  /* 0x3000000eff0e7230 */ /* 0x000fe20000004100 */
[-C--:B------:R-:W-:Y:S01]  /*22e80*/  FMUL.FTZ R13, R3, R16.reuse ;  /* 0x00000010030d7220 */ /* 0x080fe20000410000 */
[--C-:B------:R-:W-:Y:S01]  /*22e90*/  HADD2.F32 R2, -RZ, R91.reuse.H0_H0 ;  /* 0x2000005bff027230 */ /* 0x100fe20000004100 */
[C---:B------:R-:W-:Y:S01]  /*22ea0*/  FFMA.FTZ R22, R15.reuse, R16, -R22 ;  /* 0x000000100f167223 */ /* 0x040fe20000010816 */
[----:B------:R-:W-:Y:S01]  /*22eb0*/  HADD2.F32 R3, -RZ, R91.H1_H1 ;  /* 0x3000005bff037230 */ /* 0x000fe20000004100 */
[----:B------:R-:W-:-:S02]  /*22ec0*/  FFMA.FTZ R18, R15, R18, R13 ;  /* 0x000000120f127223 */ /* 0x000fc4000001000d */
[C---:B------:R-:W-:Y:S02]  /*22ed0*/  FMUL.FTZ R16, R14.reuse, R2 ;  /* 0x000000020e107220 */ /* 0x040fe40000410000 */
[----:B------:R-:W-:Y:S02]  /*22ee0*/  FMUL.FTZ R14, R14, R3 ;  /* 0x000000030e0e7220 */ /* 0x000fe40000410000 */
[C---:B------:R-:W-:Y:S02]  /*22ef0*/  FMUL.FTZ R15, R7.reuse, R20 ;  /* 0x00000014070f7220 */ /* 0x040fe40000410000 */
[----:B------:R-:W-:Y:S02]  /*22f00*/  FMUL.FTZ R13, R7, R19 ;  /* 0x00000013070d7220 */ /* 0x000fe40000410000 */
[C---:B------:R-:W-:Y:S02]  /*22f10*/  FFMA.FTZ R14, R12.reuse, R2, R14 ;  /* 0x000000020c0e7223 */ /* 0x040fe4000001000e */
[----:B------:R-:W-:Y:S01]  /*22f20*/  FFMA.FTZ R3, R12, R3, -R16 ;  /* 0x000000030c037223 */ /* 0x000fe20000010810 */
[----:B------:R-:W-:Y:S01]  /*22f30*/  F2FP.PACK_AB R12, R18, R22 ;  /* 0x00000016120c723e */ /* 0x000fe200000000ff */
[C---:B------:R-:W-:Y:S01]  /*22f40*/  FFMA.FTZ R2, R10.reuse, R19, -R15 ;  /* 0x000000130a027223 */ /* 0x040fe2000001080f */
[----:B------:R-:W-:Y:S01]  /*22f50*/  F2FP.PACK_AB R15, R17, R21 ;  /* 0x00000015110f723e */ /* 0x000fe200000000ff */
[----:B------:R-:W-:Y:S01]  /*22f60*/  FFMA.FTZ R13, R10, R20, R13 ;  /* 0x000000140a0d7223 */ /* 0x000fe2000001000d */
[----:B------:R-:W-:-:S04]  /*22f70*/  F2FP.PACK_AB R14, R14, R3 ;  /* 0x000000030e0e723e */ /* 0x000fc800000000ff */
[----:B------:R-:W-:-:S05]  /*22f80*/  F2FP.PACK_AB R13, R13, R2 ;  /* 0x000000020d0d723e */ /* 0x000fca00000000ff */
[----:B------:R1:W-:Y:S02]  /*22f90*/  ST.E.128 [R8.64+0x8000], R12 ;  /* 0x0080000c08007985 */ /* 0x0003e4000c101d04 */
.L_x_2079:
[----:B------:R-:W-:Y:S05]  /*22fa0*/  BSYNC B0 ;  /* 0x0000000000007941 */ /* 0x000fea0003800000 */
.L_x_2078:
[----:B------:R-:W-:-:S04]  /*22fb0*/  IADD3 R2, R4, 0x60, RZ ;  /* 0x0000006004027810 */ /* 0x000fc80007ffe0ff */
[----:B------:R-:W-:-:S13]  /*22fc0*/  ISETP.GE.AND P0, PT, R2, R0, PT ;  /* 0x000000000200720c */ /* 0x000fda0003f06270 */
[----:B------:R-:W-:Y:S05]  /*22fd0*/  @P0 BRA `(.L_x_2073) ;  /* 0x000002a000000947 */ /* 0x000fea0003800000 */
[----:B-1----:R-:W2:Y:S01]  /*22fe0*/  LD.E.128 R12, [R8.64+0xc000] ;  /* 0x00c00004080c7980 */ /* 0x002ea2000c101d00 */
[----:B------:R-:W-:Y:S01]  /*22ff0*/  SHF.R.U32.HI R10, RZ, 0x10, R39 ;  /* 0x00000010ff0a7819 */ /* 0x000fe20000011627 */
[----:B------:R-:W-:Y:S01]  /*23000*/  HADD2.F32 R16, -RZ, R96.H0_H0 ;  /* 0x20000060ff107230 */ /* 0x000fe20000004100 */
        /* <DEDUP_REMOVED lines=39> */
.L_x_2073:
[----:B------:R-:W-:Y:S05]  /*23280*/  BSYNC B1 ;  /* 0x0000000000017941 */ /* 0x000fea0003800000 */
.L_x_2072:
[----:B------:R-:W-:Y:S01]  /*23290*/  IADD3 R2, R93, 0x20, RZ ;  /* 0x000000205d027810 */ /* 0x000fe20007ffe0ff */
[----:B------:R-:W-:Y:S03]  /*232a0*/  BSSY B1, `(.L_x_2080) ;  /* 0x00000bc000017945 */ /* 0x000fe60003800000 */
[----:B------:R-:W-:-:S13]  /*232b0*/  ISETP.GE.AND P0, PT, R2, R34, PT ;  /* 0x000000220200720c */ /* 0x000fda0003f06270 */
[----:B------:R-:W-:Y:S05]  /*232c0*/  @P0 BRA `(.L_x_2081) ;  /* 0x00000b9000000947 */ /* 0x000fea0003800000 */
[----:B------:R-:W-:Y:S01]  /*232d0*/  ISETP.GE.AND P0, PT, R4, R0, PT ;  /* 0x000000000400720c */ /* 0x000fe20003f06270 */
[----:B------:R-:W-:-:S12]  /*232e0*/  BSSY B0, `(.L_x_2082) ;  /* 0x000002c000007945 */ /* 0x000fd80003800000 */
        /* <DEDUP_REMOVED lines=26> */
[----:B------:R-:W-:Y:S01]  /*23490*/  HADD2.F32 R2, -RZ, R95.H1_H1 ;  /* 0x3000005fff027230 */ /* 0x000fe20000004100 */
        /* <DEDUP_REMOVED lines=16> */
.L_x_2083:
[----:B------:R-:W-:Y:S05]  /*235a0*/  BSYNC B0 ;  /* 0x0000000000007941 */ /* 0x000fea0003800000 */
.L_x_2082:
        /* <DEDUP_REMOVED lines=46> */
.L_x_2085:
[----:B------:R-:W-:Y:S05]  /*23890*/  BSYNC B0 ;  /* 0x0000000000007941 */ /* 0x000fea0003800000 */
.L_x_2084:
        /* <DEDUP_REMOVED lines=46> */
.L_x_2087:
[----:B------:R-:W-:Y:S05]  /*23b80*/  BSYNC B0 ;  /* 0x0000000000007941 */ /* 0x000fea0003800000 */
.L_x_2086:
        /* <DEDUP_REMOVED lines=45> */
.L_x_2081:
[----:B------:R-:W-:Y:S05]  /*23e60*/  BSYNC B1 ;  /* 0x0000000000017941 */ /* 0x000fea0003800000 */
.L_x_2080:
        /* <DEDUP_REMOVED lines=49> */
.L_x_2091:
[----:B------:R-:W-:Y:S05]  /*24180*/  BSYNC B0 ;  /* 0x0000000000007941 */ /* 0x000fea0003800000 */
.L_x_2090:
        /* <DEDUP_REMOVED lines=46> */
.L_x_2093:
[----:B------:R-:W-:Y:S05]  /*24470*/  BSYNC B0 ;  /* 0x0000000000007941 */ /* 0x000fea0003800000 */
.L_x_2092:
        /* <DEDUP_REMOVED lines=46> */
.L_x_2095:
[----:B------:R-:W-:Y:S05]  /*24760*/  BSYNC B0 ;  /* 0x0000000000007941 */ /* 0x000fea0003800000 */
.L_x_2094:
[----:B------:R-:W-:-:S04]  /*24770*/  IADD3 R2, R4, 0x60, RZ ;  /* 0x0000006004027810 */ /* 0x000fc80007ffe0ff */
[----:B------:R-:W-:-:S13]  /*24780*/  ISETP.GE.AND P0, PT, R2, R0, PT ;  /* 0x000000000200720c */ /* 0x000fda0003f06270 */
[----:B------:R-:W-:Y:S05]  /*24790*/  @P0 BRA `(.L_x_2089) ;  /* 0x000002a000000947 */ /* 0x000fea0003800000 */
[----:B-1----:R-:W2:Y:S01]  /*247a0*/  LD.E.128 R12, [R8.64+0xe000] ;  /* 0x00e00004080c7980 */ /* 0x002ea2000c101d00 */
[----:B------:R-:W-:Y:S01]  /*247b0*/  SHF.R.U32.HI R10, RZ, 0x10, R71 ;  /* 0x00000010ff0a7819 */ /* 0x000fe20000011647 */
[----:B------:R-:W-:Y:S01]  /*247c0*/  HADD2.F32 R16, -RZ, R112.H0_H0 ;  /* 0x20000070ff107230 */ /* 0x000fe20000004100 */
[--C-:B------:R-:W-:Y:S01]  /*247d0*/  SHF.R.U32.HI R7, RZ, 0x10, R69.reuse ;  /* 0x00000010ff077819 */ /* 0x100fe20000011645 */
[----:B------:R-:W-:Y:S01]  /*247e0*/  HADD2.F32 R18, -RZ, R111.H1_H1 ;  /* 0x3000006fff127230 */ /* 0x000fe20000004100 */
        /* <DEDUP_REMOVED lines=22> */
[----:B------:R-:W-:Y:S01]  /*24950*/  HADD2.F32 R3, -RZ, R114.H0_H0 ;  /* 0x20000072ff037230 */ /* 0x000fe20000004100 */
        /* <DEDUP_REMOVED lines=14> */
.L_x_2089:
[----:B------:R-:W-:Y:S05]  /*24a40*/  BSYNC B1 ;  /* 0x0000000000017941 */ /* 0x000fea0003800000 */
.L_x_2088:
[----:B------:R-:W-:Y:S01]  /*24a50*/  IADD3 R2, R93, 0x60, RZ ;  /* 0x000000605d027810 */ /* 0x000fe20007ffe0ff */
[----:B------:R-:W-:-:S03]  /*24a60*/  IMAD.MOV.U32 R3, RZ, RZ, 0x0 ;  /* 0x00000000ff037424 */ /* 0x000fc600078e00ff */
[----:B------:R-:W-:Y:S01]  /*24a70*/  ISETP.GE.AND P0, PT, R2, R34, PT ;  /* 0x000000220200720c */ /* 0x000fe20003f06270 */
[----:B------:R-:W-:-:S12]  /*24a80*/  IMAD.MOV.U32 R2, RZ, RZ, R134 ;  /* 0x000000ffff027224 */ /* 0x000fd800078e0086 */
[----:B------:R-:W-:Y:S05]  /*24a90*/  @P0 RET.REL.NODEC R2 `(_ZN7cutlass13device_kernelIN5flash19enable_sm80_to_sm89INS1_16FlashAttnFwdSm80INS1_25CollectiveMainloopFwdSm80ILi8ELi1ELb0EN4cute5tupleIJNS5_1CILi128EEENS7_ILi48EEENS7_ILi256EEEEEELi256ENS_6half_tEfNS_4arch4Sm80ELb0ELb1ELb1ELb1ELb0ELb1ELb1ELb1EEENS1_21CollectiveEpilogueFwdINS6_IJS8_SA_S9_EEENS6_IJNS7_ILi1EEESI_SI_EEESC_SE_Li256ELb1ELb1ELb1ELb0EEENS1_36VarlenDynamicPersistentTileSchedulerILi128ELi48ELi256ELi256ELb1ELb1ELb0ELb1ELb0ELb1EEEEEEEEEvNT_6ParamsE) ;  /* 0xfffdb56002000950 */ /* 0x000fea0003c3ffff */
[----:B------:R-:W-:Y:S01]  /*24aa0*/  ISETP.GE.AND P0, PT, R4, R0, PT ;  /* 0x000000000400720c */ /* 0x000fe20003f06270 */
[----:B------:R-:W-:-:S12]  /*24ab0*/  BSSY B0, `(.L_x_2096) ;  /* 0x000002c000007945 */ /* 0x000fd80003800000 */
        /* <DEDUP_REMOVED lines=43> */
.L_x_2097:
[----:B------:R-:W-:Y:S05]  /*24d70*/  BSYNC B0 ;  /* 0x0000000000007941 */ /* 0x000fea0003800000 */
.L_x_2096:
[----:B------:R-:W-:Y:S01]  /*24d80*/  IADD3 R2, R4, 0x20, RZ ;  /* 0x0000002004027810 */ /* 0x000fe20007ffe0ff */
[----:B------:R-:W-:Y:S03]  /*24d90*/  BSSY B0, `(.L_x_2098) ;  /* 0x000002d000007945 */ /* 0x000fe60003800000 */
        /* <DEDUP_REMOVED lines=44> */
.L_x_2099:
[----:B------:R-:W-:Y:S05]  /*25060*/  BSYNC B0 ;  /* 0x0000000000007941 */ /* 0x000fea0003800000 */
.L_x_2098:
        /* <DEDUP_REMOVED lines=46> */
.L_x_2101:
[----:B------:R-:W-:Y:S05]  /*25350*/  BSYNC B0 ;  /* 0x0000000000007941 */ /* 0x000fea0003800000 */
.L_x_2100:
[----:B------:R-:W-:Y:S01]  /*25360*/  IADD3 R4, R4, 0x60, RZ ;  /* 0x0000006004047810 */ /* 0x000fe20007ffe0ff */
[----:B------:R-:W-:Y:S02]  /*25370*/  IMAD.MOV.U32 R2, RZ, RZ, R134 ;  /* 0x000000ffff027224 */ /* 0x000fe400078e0086 */
[----:B------:R-:W-:Y:S01]  /*25380*/  IMAD.MOV.U32 R3, RZ, RZ, 0x0 ;  /* 0x00000000ff037424 */ /* 0x000fe200078e00ff */
[----:B------:R-:W-:-:S13]  /*25390*/  ISETP.GE.AND P0, PT, R4, R0, PT ;  /* 0x000000000400720c */ /* 0x000fda0003f06270 */
[----:B------:R-:W-:Y:S05]  /*253a0*/  @P0 RET.REL.NODEC R2 `(_ZN7cutlass13device_kernelIN5flash19enable_sm80_to_sm89INS1_16FlashAttnFwdSm80INS1_25CollectiveMainloopFwdSm80ILi8ELi1ELb0EN4cute5tupleIJNS5_1CILi128EEENS7_ILi48EEENS7_ILi256EEEEEELi256ENS_6half_tEfNS_4arch4Sm80ELb0ELb1ELb1ELb1ELb0ELb1ELb1ELb1EEENS1_21CollectiveEpilogueFwdINS6_IJS8_SA_S9_EEENS6_IJNS7_ILi1EEESI_SI_EEESC_SE_Li256ELb1ELb1ELb1ELb0EEENS1_36VarlenDynamicPersistentTileSchedulerILi128ELi48ELi256ELi256ELb1ELb1ELb0ELb1ELb0ELb1EEEEEEEEEvNT_6ParamsE) ;  /* 0xfffdac5002000950 */ /* 0x000fea0003c3ffff */
        /* <DEDUP_REMOVED lines=22> */
[CC--:B------:R-:W-:Y:S01]  /*25510*/  FMUL.FTZ R20, R2.reuse, R16.reuse ;  /* 0x0000001002147220 */ /* 0x0c0fe20000410000 */
        /* <DEDUP_REMOVED lines=9> */
[----:B------:R-:W-:Y:S01]  /*255b0*/  FMUL.FTZ R13, R3, R17 ;  /* 0x00000011030d7220 */ /* 0x000fe20000410000 */
[----:B------:R-:W-:Y:S01]  /*255c0*/  MOV R3, 0x0 ;  /* 0x0000000000037802 */ /* 0x000fe20000000f00 */
[C---:B------:R-:W-:Y:S02]  /*255d0*/  FFMA.FTZ R14, R12.reuse, R0, R14 ;  /* 0x000000000c0e7223 */ /* 0x040fe4000001000e */
[----:B------:R-:W-:Y:S01]  /*255e0*/  FFMA.FTZ R2, R12, R2, -R15 ;  /* 0x000000020c027223 */ /* 0x000fe2000001080f */
[----:B------:R-:W-:Y:S01]  /*255f0*/  F2FP.PACK_AB R15, R10, R19 ;  /* 0x000000130a0f723e */ /* 0x000fe200000000ff */
[----:B------:R-:W-:Y:S01]  /*25600*/  FFMA.FTZ R0, R4, R17, -R7 ;  /* 0x0000001104007223 */ /* 0x000fe20000010807 */
[----:B------:R-:W-:Y:S01]  /*25610*/  F2FP.PACK_AB R12, R16, R20 ;  /* 0x00000014100c723e */ /* 0x000fe200000000ff */
[----:B------:R-:W-:Y:S01]  /*25620*/  FFMA.FTZ R13, R4, R18, R13 ;  /* 0x00000012040d7223 */ /* 0x000fe2000001000d */
[----:B------:R-:W-:-:S02]  /*25630*/  F2FP.PACK_AB R14, R14, R2 ;  /* 0x000000020e0e723e */ /* 0x000fc400000000ff */
[----:B------:R-:W-:Y:S02]  /*25640*/  MOV R2, R134 ;  /* 0x0000008600027202 */ /* 0x000fe40000000f00 */
[----:B------:R-:W-:-:S05]  /*25650*/  F2FP.PACK_AB R13, R13, R0 ;  /* 0x000000000d0d723e */ /* 0x000fca00000000ff */
[----:B------:R1:W-:Y:S01]  /*25660*/  ST.E.128 [R8.64+0xf000], R12 ;  /* 0x00f0000c08007985 */ /* 0x0003e2000c101d04 */
[----:B------:R-:W-:Y:S05]  /*25670*/  RET.REL.NODEC R2 `(_ZN7cutlass13device_kernelIN5flash19enable_sm80_to_sm89INS1_16FlashAttnFwdSm80INS1_25CollectiveMainloopFwdSm80ILi8ELi1ELb0EN4cute5tupleIJNS5_1CILi128EEENS7_ILi48EEENS7_ILi256EEEEEELi256ENS_6half_tEfNS_4arch4Sm80ELb0ELb1ELb1ELb1ELb0ELb1ELb1ELb1EEENS1_21CollectiveEpilogueFwdINS6_IJS8_SA_S9_EEENS6_IJNS7_ILi1EEESI_SI_EEESC_SE_Li256ELb1ELb1ELb1ELb0EEENS1_36VarlenDynamicPersistentTileSchedulerILi128ELi48ELi256ELi256ELb1ELb1ELb0ELb1ELb0ELb1EEEEEEEEEvNT_6ParamsE) ;  /* 0xfffda98002007950 */ /* 0x000fea0003c3ffff */
.L_x_2056:
[----:B-1---5:R-:W-:-:S13]  /*25680*/  ISETP.NE.AND P0, PT, R20, 0x1, PT ;  /* 0x000000011400780c */ /* 0x022fda0003f05270 */
[----:B------:R1:W2:Y:S04]  /*25690*/  @P0 LD.E R10, [R12.64+0x168] ;  /* 0x000168040c0a0980 */ /* 0x0002a8000c101900 */
[----:B-1----:R-:W3:Y:S01]  /*256a0*/  @P0 LD.E R12, [R12.64+0x16c] ;  /* 0x00016c040c0c0980 */ /* 0x002ee2000c101900 */
[----:B--2---:R-:W-:-:S05]  /*256b0*/  @P0 IMAD.HI.U32 R10, R4, R10, RZ ;  /* 0x0000000a040a0227 */ /* 0x004fca00078e00ff */
[----:B---3--:R-:W-:-:S04]  /*256c0*/  @P0 SHF.R.U32.HI R4, RZ, R12, R10 ;  /* 0x0000000cff040219 */ /* 0x008fc8000001160a */
[----:B------:R-:W-:Y:S01]  /*256d0*/  SHF.R.S32.HI R10, RZ, 0x1f, R4 ;  /* 0x0000001fff0a7819 */ /* 0x000fe20000011404 */
[-C--:B------:R-:W-:Y:S02]  /*256e0*/  IMAD R13, R9, R4.reuse, RZ ;  /* 0x00000004090d7224 */ /* 0x080fe400078e02ff */
[----:B------:R-:W-:Y:S02]  /*256f0*/  IMAD R12, R3, R4, RZ ;  /* 0x00000004030c7224 */ /* 0x000fe400078e02ff */
[-C--:B------:R-:W-:Y:S02]  /*25700*/  IMAD R21, R8, R10.reuse, R13 ;  /* 0x0000000a08157224 */ /* 0x080fe400078e020d */
[C---:B------:R-:W-:Y:S02]  /*25710*/  IMAD R10, R2.reuse, R10, R12 ;  /* 0x0000000a020a7224 */ /* 0x040fe400078e020c */
[----:B------:R-:W-:-:S04]  /*25720*/  IMAD.WIDE.U32 R12, R2, R4, RZ ;  /* 0x00000004020c7225 */ /* 0x000fc800078e00ff */
[----:B------:R-:W-:Y:S01]  /*25730*/  IMAD.WIDE.U32 R18, R8, R4, RZ ;  /* 0x0000000408127225 */ /* 0x000fe200078e00ff */
[----:B------:R-:W-:-:S03]  /*25740*/  IADD3 R13, R13, R10, RZ ;  /* 0x0000000a0d0d7210 */ /* 0x000fc60007ffe0ff */
[----:B------:R-:W-:Y:S01]  /*25750*/  IMAD R9, R9, R7, RZ ;  /* 0x0000000709097224 */ /* 0x000fe200078e02ff */
[----:B------:R-:W-:Y:S01]  /*25760*/  IADD3 R19, R19, R21, RZ ;  /* 0x0000001513137210 */ /* 0x000fe20007ffe0ff */
[----:B------:R-:W-:Y:S02]  /*25770*/  IMAD R4, R3, R7, RZ ;  /* 0x0000000703047224 */ /* 0x000fe400078e02ff */
[----:B------:R-:W-:-:S04]  /*25780*/  IMAD.WIDE.U32 R12, R7, R2, R12 ;  /* 0x00000002070c7225 */ /* 0x000fc800078e000c */
[----:B------:R-:W-:-:S04]  /*25790*/  IMAD.WIDE.U32 R18, R7, R8, R18 ;  /* 0x0000000807127225 */ /* 0x000fc800078e0012 */
[-C--:B------:R-:W-:Y:S01]  /*257a0*/  IMAD R3, R8, R23.reuse, R9 ;  /* 0x0000001708037224 */ /* 0x080fe200078e0209 */
[----:B------:R-:W-:Y:S01]  /*257b0*/  LEA R21, P1, R18, R14, 0x1 ;  /* 0x0000000e12157211 */ /* 0x000fe200078208ff */
[----:B------:R-:W-:Y:S01]  /*257c0*/  IMAD R2, R2, R23, R4 ;  /* 0x0000001702027224 */ /* 0x000fe200078e0204 */
[----:B------:R-:W-:Y:S02]  /*257d0*/  LEA R23, P0, R12, R16, 0x1 ;  /* 0x000000100c177211 */ /* 0x000fe400078008ff */
[----:B------:R-:W-:Y:S02]  /*257e0*/  IADD3 R3, R19, R3, RZ ;  /* 0x0000000313037210 */ /* 0x000fe40007ffe0ff */
[----:B------:R-:W-:Y:S02]  /*257f0*/  IADD3 R2, R13, R2, RZ ;  /* 0x000000020d027210 */ /* 0x000fe40007ffe0ff */
[----:B------:R-:W-:Y:S02]  /*25800*/  LEA.HI.X R18, R18, R15, R3, 0x1, P1 ;  /* 0x0000000f12127211 */ /* 0x000fe400008f0c03 */
[----:B------:R-:W-:Y:S01]  /*25810*/  LEA.HI.X R16, R12, R17, R2, 0x1, P0 ;  /* 0x000000110c107211 */ /* 0x000fe200000f0c02 */
[----:B------:R-:W-:Y:S05]  /*25820*/  BRA.DIV ~URZ, `(.L_x_2102) ;  /* 0x000052327f007947 */ /* 0x000fea000b800000 */
[----:B------:R1:W2:Y:S02]  /*25830*/  SHFL.IDX PT, R4, R18, RZ, 0x181f ;  /* 0x00181fff12047589 */ /* 0x0002a400000e0000 */
.L_x_2138:
[----:B------:R-:W-:Y:S05]  /*25840*/  BRA.DIV ~URZ, `(.L_x_2103) ;  /* 0x000052927f007947 */ /* 0x000fea000b800000 */
[----:B------:R3:W4:Y:S01]  /*25850*/  SHFL.IDX PT, R8, R21, RZ, 0x181f ;  /* 0x00181fff15087589 */ /* 0x00072200000e0000 */
[----:B--2---:R-:W-:-:S03]  /*25860*/  MOV R9, R4 ;  /* 0x0000000400097202 */ /* 0x004fc60000000f00 */
[----:B------:R3:W2:Y:S04]  /*25870*/  SHFL.IDX PT, R7, R16, RZ, 0x181f ;  /* 0x00181fff10077589 */ /* 0x0006a800000e0000 */
[----:B------:R3:W1:Y:S02]  /*25880*/  SHFL.IDX PT, R2, R23, RZ, 0x181f ;  /* 0x00181fff17027589 */ /* 0x00066400000e0000 */
.L_x_2139:
        /* <DEDUP_REMOVED lines=20> */
[----:B------:R-:W-:Y:S01]  /*259d0*/  CS2R R24, SRZ ;  /* 0x0000000000187805 */ /* 0x000fe2000001ff00 */
[----:B------:R-:W-:Y:S01]  /*259e0*/  CS2R R46, SRZ ;  /* 0x00000000002e7805 */ /* 0x000fe2000001ff00 */
[----:B------:R-:W-:Y:S01]  /*259f0*/  CS2R R44, SRZ ;  /* 0x00000000002c7805 */ /* 0x000fe2000001ff00 */
[----:B------:R-:W-:Y:S01]  /*25a00*/  CS2R R38, SRZ ;  /* 0x0000000000267805 */ /* 0x000fe2000001ff00 */
[----:B------:R-:W-:-:S05]  /*25a10*/  CS2R R36, SRZ ;  /* 0x0000000000247805 */ /* 0x000fca000001ff00 */
[----:B----4-:R-:W-:Y:S02]  /*25a20*/  @!P1 IMAD.WIDE R14, R56, 0x2, R8 ;  /* 0x00000002380e9825 */ /* 0x010fe400078e0208 */
[----:B------:R-:W-:-:S03]  /*25a30*/  @!P0 SHF.R.S32.HI R4, RZ, 0x1f, R7 ;  /* 0x0000001fff048819 */ /* 0x000fc60000011407 */
[----:B------:R2:W5:Y:S01]  /*25a40*/  @!P1 LD.E.128 R28, [R14.64] ;  /* 0x000000040e1c9980 */ /* 0x000562000c101d00 */
[----:B------:R-:W-:-:S04]  /*25a50*/  @!P0 LEA.HI R4, R4, R7, RZ, 0x3 ;  /* 0x0000000704048211 */ /* 0x000fc800078f18ff */
[----:B------:R-:W-:-:S05]  /*25a60*/  @!P0 LOP3.LUT R4, R4, 0xfffffff8, RZ, 0xc0, !PT ;  /* 0xfffffff804048812 */ /* 0x000fca00078ec0ff */
[----:B------:R-:W-:-:S04]  /*25a70*/  @!P0 IMAD.WIDE R12, R4, 0x2, R8 ;  /* 0x00000002040c8825 */ /* 0x000fc800078e0208 */
[--C-:B-1----:R-:W-:Y:S01]  /*25a80*/  @!P0 IMAD.WIDE R8, R4, 0x2, R2.reuse ;  /* 0x0000000204088825 */ /* 0x102fe200078e0202 */
[----:B------:R2:W5:Y:S03]  /*25a90*/  @!P0 LD.E.128 R44, [R12.64] ;  /* 0x000000040c2c8980 */ /* 0x000566000c101d00 */
[----:B------:R-:W-:Y:S01]  /*25aa0*/  @!P1 IMAD.WIDE R2, R56, 0x2, R2 ;  /* 0x0000000238029825 */ /* 0x000fe200078e0202 */
[----:B------:R2:W5:Y:S04]  /*25ab0*/  @!P0 LD.E.128 R36, [R8.64] ;  /* 0x0000000408248980 */ /* 0x000568000c101d00 */
[----:B------:R2:W5:Y:S02]  /*25ac0*/  @!P1 LD.E.128 R24, [R2.64] ;  /* 0x0000000402189980 */ /* 0x000564000c101d00 */
.L_x_2105:
[----:B------:R-:W-:Y:S05]  /*25ad0*/  BSYNC B0 ;  /* 0x0000000000007941 */ /* 0x000fea0003800000 */
.L_x_2104:
[----:B-----5:R-:W-:Y:S02]  /*25ae0*/  IMAD.MOV.U32 R7, RZ, RZ, R46 ;  /* 0x000000ffff077224 */ /* 0x020fe400078e002e */
[----:B------:R-:W-:-:S02]  /*25af0*/  IMAD.MOV.U32 R4, RZ, RZ, R47 ;  /* 0x000000ffff047224 */ /* 0x000fc400078e002f */
[----:B--2---:R-:W-:Y:S01]  /*25b00*/  IMAD.MOV.U32 R3, RZ, RZ, R44 ;  /* 0x000000ffff037224 */ /* 0x004fe200078e002c */
[----:B------:R-:W-:Y:S01]  /*25b10*/  PRMT R107, R107, 0x5410, R7 ;  /* 0x000054106b6b7816 */ /* 0x000fe20000000007 */
[----:B-1----:R-:W-:Y:S01]  /*25b20*/  IMAD.MOV.U32 R2, RZ, RZ, R45 ;  /* 0x000000ffff027224 */ /* 0x002fe200078e002d */
        /* <DEDUP_REMOVED lines=28> */
[----:B------:R1:W2:Y:S04]  /*25cf0*/  SHFL.IDX PT, R9, R18, 0x1, 0x181f ;  /* 0x00381f0012097f89 */ /* 0x0002a800000e0000 */
[----:B----4-:R1:W4:Y:S04]  /*25d00*/  SHFL.IDX PT, R8, R21, 0x1, 0x181f ;  /* 0x00381f0015087f89 */ /* 0x01032800000e0000 */
[----:B------:R1:W3:Y:S04]  /*25d10*/  SHFL.IDX PT, R4, R16, 0x1, 0x181f ;  /* 0x00381f0010047f89 */ /* 0x0002e800000e0000 */
[----:B------:R1:W1:Y:S02]  /*25d20*/  SHFL.IDX PT, R2, R23, 0x1, 0x181f ;  /* 0x00381f0017027f89 */ /* 0x00026400000e0000 */
.L_x_2140:
        /* <DEDUP_REMOVED lines=23> */
[----:B--2-4-:R-:W-:Y:S02]  /*25ea0*/  @!P1 IMAD.WIDE R14, R56, 0x2, R8 ;  /* 0x00000002380e9825 */ /* 0x014fe400078e0208 */
        /* <DEDUP_REMOVED lines=10> */
.L_x_2108:
[----:B------:R-:W-:Y:S05]  /*25f50*/  BSYNC B0 ;  /* 0x0000000000007941 */ /* 0x000fea0003800000 */
.L_x_2107:
[----:B-----5:R-:W-:Y:S02]  /*25f60*/  IMAD.MOV.U32 R7, RZ, RZ, R66 ;  /* 0x000000ffff077224 */ /* 0x020fe400078e0042 */
[----:B--2---:R-:W-:-:S02]  /*25f70*/  IMAD.MOV.U32 R3, RZ, RZ, R64 ;  /* 0x000000ffff037224 */ /* 0x004fc400078e0040 */
[----:B-1----:R-:W-:Y:S02]  /*25f80*/  IMAD.MOV.U32 R2, RZ, RZ, R65 ;  /* 0x000000ffff027224 */ /* 0x002fe400078e0041 */
        /* <DEDUP_REMOVED lines=16> */
[----:B------:R-:W-:Y:S01]  /*26090*/  IMAD.MOV.U32 R7, RZ, RZ, R54 ;  /* 0x000000ffff077224 */ /* 0x000fe200078e0036 */
[----:B------:R-:W-:Y:S01]  /*260a0*/  PRMT R112, R2, 0x7610, R112 ;  /* 0x0000761002707816 */ /* 0x000fe20000000070 */
[----:B------:R-:W-:Y:S01]  /*260b0*/  IMAD.MOV.U32 R3, RZ, RZ, R52 ;  /* 0x000000ffff037224 */ /* 0x000fe200078e0034 */
[----:B------:R-:W-:Y:S01]  /*260c0*/  PRMT R113, R4, 0x7610, R113 ;  /* 0x0000761004717816 */ /* 0x000fe20000000071 */
[----:B------:R-:W-:Y:S01]  /*260d0*/  IMAD.MOV.U32 R2, RZ, RZ, R53 ;  /* 0x000000ffff027224 */ /* 0x000fe200078e0035 */
[----:B------:R-:W-:Y:S02]  /*260e0*/  MOV R4, R55 ;  /* 0x0000003700047202 */ /* 0x000fe40000000f00 */
[----:B------:R-:W-:Y:S02]  /*260f0*/  PRMT R109, R3, 0x5410, R7 ;  /* 0x00005410036d7816 */ /* 0x000fe40000000007 */
[----:B------:R-:W-:-:S02]  /*26100*/  PRMT R110, R110, 0x5410, R4 ;  /* 0x000054106e6e7816 */ /* 0x000fc40000000004 */
[----:B------:R-:W-:Y:S01]  /*26110*/  PRMT R108, R2, 0x7610, R108 ;  /* 0x00007610026c7816 */ /* 0x000fe2000000006c */
[----:B------:R-:W-:Y:S05]  /*26120*/  BRA.DIV ~URZ, `(.L_x_2109) ;  /* 0x00004cf27f007947 */ /* 0x000fea000b800000 */
[----:B------:R1:W2:Y:S02]  /*26130*/  SHFL.IDX PT, R4, R18, 0x2, 0x181f ;  /* 0x00581f0012047f89 */ /* 0x0002a400000e0000 */
.L_x_2141:
[----:B------:R-:W-:Y:S05]  /*26140*/  BRA.DIV ~URZ, `(.L_x_2110) ;  /* 0x00004d527f007947 */ /* 0x000fea000b800000 */
[----:B----4-:R3:W4:Y:S01]  /*26150*/  SHFL.IDX PT, R8, R21, 0x2, 0x181f ;  /* 0x00581f0015087f89 */ /* 0x01072200000e0000 */
[----:B--2---:R-:W-:-:S03]  /*26160*/  MOV R9, R4 ;  /* 0x0000000400097202 */ /* 0x004fc60000000f00 */
[----:B------:R3:W2:Y:S04]  /*26170*/  SHFL.IDX PT, R7, R16, 0x2, 0x181f ;  /* 0x00581f0010077f89 */ /* 0x0006a800000e0000 */
[----:B------:R3:W1:Y:S02]  /*26180*/  SHFL.IDX PT, R2, R23, 0x2, 0x181f ;  /* 0x00581f0017027f89 */ /* 0x00066400000e0000 */
.L_x_2142:
        /* <DEDUP_REMOVED lines=35> */
.L_x_2112:
[----:B------:R-:W-:Y:S05]  /*263c0*/  BSYNC B0 ;  /* 0x0000000000007941 */ /* 0x000fea0003800000 */
.L_x_2111:
[----:B-12--5:R-:W-:Y:S01]  /*263d0*/  IMAD.MOV.U32 R2, RZ, RZ, R86 ;  /* 0x000000ffff027224 */ /* 0x026fe200078e0056 */
[----:B------:R-:W-:Y:S01]  /*263e0*/  CS2R R102, SRZ ;  /* 0x0000000000667805 */ /* 0x000fe2000001ff00 */
[----:B------:R-:W-:-:S02]  /*263f0*/  IMAD.MOV.U32 R4, RZ, RZ, R84 ;  /* 0x000000ffff047224 */ /* 0x000fc400078e0054 */
        /* <DEDUP_REMOVED lines=20> */
[----:B----4-:R-:W-:Y:S01]  /*26540*/  IMAD.SHL.U32 R8, R76, 0x80, RZ ;  /* 0x000000804c087824 */ /* 0x010fe200078e00ff */
[----:B------:R-:W-:-:S02]  /*26550*/  SHF.R.S32.HI R7, RZ, 0x1f, R22 ;  /* 0x0000001fff077819 */ /* 0x000fc40000011416 */
[----:B------:R-:W-:Y:S01]  /*26560*/  PRMT R122, R4, 0x7610, R122 ;  /* 0x00007610047a7816 */ /* 0x000fe2000000007a */
[----:B------:R-:W-:Y:S01]  /*26570*/  IMAD.MOV.U32 R4, RZ, RZ, R75 ;  /* 0x000000ffff047224 */ /* 0x000fe200078e004b */
[----:B------:R-:W-:Y:S01]  /*26580*/  PRMT R121, R3, 0x7610, R121 ;  /* 0x0000761003797816 */ /* 0x000fe20000000079 */
[----:B------:R-:W-:Y:S01]  /*26590*/  IMAD.MOV.U32 R3, RZ, RZ, R72 ;  /* 0x000000ffff037224 */ /* 0x000fe200078e0048 */
[----:B------:R-:W-:Y:S01]  /*265a0*/  PRMT R117, R117, 0x5410, R2 ;  /* 0x0000541075757816 */ /* 0x000fe20000000002 */
[----:B------:R-:W-:Y:S01]  /*265b0*/  IMAD.MOV.U32 R2, RZ, RZ, R73 ;  /* 0x000000ffff027224 */ /* 0x000fe200078e0049 */
[----:B------:R-:W-:Y:S02]  /*265c0*/  LEA.HI R7, R7, R22, RZ, 0x3 ;  /* 0x0000001607077211 */ /* 0x000fe400078f18ff */
[----:B------:R-:W-:Y:S02]  /*265d0*/  PRMT R118, R118, 0x5410, R4 ;  /* 0x0000541076767816 */ /* 0x000fe40000000004 */
[----:B------:R-:W-:-:S02]  /*265e0*/  PRMT R117, R3, 0x7610, R117 ;  /* 0x0000761003757816 */ /* 0x000fc40000000075 */
[----:B------:R-:W-:Y:S02]  /*265f0*/  PRMT R116, R2, 0x7610, R116 ;  /* 0x0000761002747816 */ /* 0x000fe40000000074 */
[----:B------:R-:W-:Y:S01]  /*26600*/  LEA.HI.SX32 R7, R7, R8, 0x1d ;  /* 0x0000000807077211 */ /* 0x000fe200078feaff */
[----:B------:R-:W-:Y:S05]  /*26610*/  BRA.DIV ~URZ, `(.L_x_2113) ;  /* 0x000049f27f007947 */ /* 0x000fea000b800000 */
[----:B------:R1:W2:Y:S02]  /*26620*/  SHFL.IDX PT, R4, R18, 0x3, 0x181f ;  /* 0x00781f0012047f89 */ /* 0x0002a400000e0000 */
.L_x_2143:
[----:B------:R-:W-:Y:S05]  /*26630*/  BRA.DIV ~URZ, `(.L_x_2114) ;  /* 0x00004a527f007947 */ /* 0x000fea000b800000 */
[----:B------:R4:W1:Y:S01]  /*26640*/  SHFL.IDX PT, R8, R21, 0x3, 0x181f ;  /* 0x00781f0015087f89 */ /* 0x00086200000e0000 */
[----:B--2---:R-:W-:-:S03]  /*26650*/  MOV R9, R4 ;  /* 0x0000000400097202 */ /* 0x004fc60000000f00 */
[----:B------:R4:W2:Y:S04]  /*26660*/  SHFL.IDX PT, R14, R16, 0x3, 0x181f ;  /* 0x00781f00100e7f89 */ /* 0x0008a800000e0000 */
[----:B------:R4:W3:Y:S02]  /*26670*/  SHFL.IDX PT, R2, R23, 0x3, 0x181f ;  /* 0x00781f0017027f89 */ /* 0x0008e400000e0000 */
.L_x_2144:
        /* <DEDUP_REMOVED lines=10> */
[----:B--2---:R-:W-:-:S07]  /*26720*/  IMAD.MOV.U32 R3, RZ, RZ, R14 ;  /* 0x000000ffff037224 */ /* 0x004fce00078e000e */
        /* <DEDUP_REMOVED lines=12> */
[----:B-1----:R-:W-:Y:S02]  /*267f0*/  @!P1 IMAD.WIDE R14, R56, 0x2, R8 ;  /* 0x00000002380e9825 */ /* 0x002fe400078e0208 */
[----:B------:R-:W-:-:S03]  /*26800*/  @!P0 SHF.R.S32.HI R4, RZ, 0x1f, R7 ;  /* 0x0000001fff048819 */ /* 0x000fc60000011407 */
[----:B------:R1:W5:Y:S01]  /*26810*/  @!P1 LD.E.128 R76, [R14.64] ;  /* 0x000000040e4c9980 */ /* 0x000362000c101d00 */
[----:B------:R-:W-:-:S04]  /*26820*/  @!P0 LEA.HI R4, R4, R7, RZ, 0x3 ;  /* 0x0000000704048211 */ /* 0x000fc800078f18ff */
[----:B------:R-:W-:-:S05]  /*26830*/  @!P0 LOP3.LUT R4, R4, 0xfffffff8, RZ, 0xc0, !PT ;  /* 0xfffffff804048812 */ /* 0x000fca00078ec0ff */
[----:B------:R-:W-:-:S04]  /*26840*/  @!P0 IMAD.WIDE R12, R4, 0x2, R8 ;  /* 0x00000002040c8825 */ /* 0x000fc800078e0208 */
[--C-:B---3--:R-:W-:Y:S01]  /*26850*/  @!P0 IMAD.WIDE R8, R4, 0x2, R2.reuse ;  /* 0x0000000204088825 */ /* 0x108fe200078e0202 */
[----:B------:R1:W5:Y:S03]  /*26860*/  @!P0 LD.E.128 R100, [R12.64] ;  /* 0x000000040c648980 */ /* 0x000366000c101d00 */
[----:B------:R-:W-:Y:S01]  /*26870*/  @!P1 IMAD.WIDE R2, R56, 0x2, R2 ;  /* 0x0000000238029825 */ /* 0x000fe200078e0202 */
[----:B------:R1:W5:Y:S04]  /*26880*/  @!P0 LD.E.128 R96, [R8.64] ;  /* 0x0000000408608980 */ /* 0x000368000c101d00 */
[----:B------:R1:W5:Y:S02]  /*26890*/  @!P1 LD.E.128 R88, [R2.64] ;  /* 0x0000000402589980 */ /* 0x000364000c101d00 */
.L_x_2116:
[----:B------:R-:W-:Y:S05]  /*268a0*/  BSYNC B0 ;  /* 0x0000000000007941 */ /* 0x000fea0003800000 */
.L_x_2115:
[----:B------:R-:W-:Y:S01]  /*268b0*/  IADD3 R4, R92, -c[0x0][0x20], RZ ;  /* 0x800008005c047a10 */ /* 0x000fe20007ffe0ff */
[----:B------:R-:W-:-:S04]  /*268c0*/  DEPBAR.LE SB0, 0x1 ;  /* 0x000080400000791a */ /* 0x000fc80000000000 */
[----:B-1-3--:R-:W2:Y:S04]  /*268d0*/  LDL.64 R2, [R4+0x20] ;  /* 0x0000200004027983 */ /* 0x00aea80000100a00 */
[----:B------:R-:W3:Y:S01]  /*268e0*/  LDL.64 R8, [R4+0x28] ;  /* 0x0000280004087983 */ /* 0x000ee20000100a00 */
[----:B------:R-:W-:Y:S03]  /*268f0*/  WARPSYNC 0xffffffff ;  /* 0xffffffff00007948 */ /* 0x000fe60003800000 */
[----:B------:R-:W-:Y:S01]  /*26900*/  BAR.SYNC.DEFER_BLOCKING 0x0 ;  /* 0x0000000000007b1d */ /* 0x000fe20000010000 */
[----:B-----5:R-:W-:-:S05]  /*26910*/  IMAD.MOV.U32 R7, RZ, RZ, R102 ;  /* 0x000000ffff077224 */ /* 0x020fca00078e0066 */
[----:B--2---:R1:W2:Y:S04]  /*26920*/  LD.E R10, [R2.64] ;  /* 0x00000004020a7980 */ /* 0x0042a8000c101900 */
[----:B---3--:R3:W5:Y:S01]  /*26930*/  LD.E.64 R34, [R8.64] ;  /* 0x0000000408227980 */ /* 0x008762000c101b00 */
[----:B------:R-:W-:Y:S01]  /*26940*/  IMAD.MOV.U32 R4, RZ, RZ, R103 ;  /* 0x000000ffff047224 */ /* 0x000fe200078e0067 */
[----:B------:R-:W-:Y:S04]  /*26950*/  BSSY B1, `(.L_x_2117) ;  /* 0x00000fa000017945 */ /* 0x000fe80003800000 */
[----:B------:R-:W-:Y:S01]  /*26960*/  PRMT R129, R129, 0x5410, R4 ;  /* 0x0000541081817816 */ /* 0x000fe20000000004 */
[----:B------:R-:W-:-:S02]  /*26970*/  IMAD.MOV.U32 R4, RZ, RZ, R79 ;  /* 0x000000ffff047224 */ /* 0x000fc400078e004f */
[----:B-1----:R-:W-:Y:S02]  /*26980*/  IMAD.MOV.U32 R3, RZ, RZ, R100 ;  /* 0x000000ffff037224 */ /* 0x002fe400078e0064 */
[----:B------:R-:W-:-:S03]  /*26990*/  IMAD.MOV.U32 R2, RZ, RZ, R101 ;  /* 0x000000ffff027224 */ /* 0x000fc600078e0065 */
[----:B------:R-:W-:Y:S01]  /*269a0*/  PRMT R132, R3, 0x5410, R7 ;  /* 0x0000541003847816 */ /* 0x000fe20000000007 */
[----:B------:R-:W-:Y:S01]  /*269b0*/  IMAD.MOV.U32 R7, RZ, RZ, R78 ;  /* 0x000000ffff077224 */ /* 0x000fe200078e004e */
[----:B------:R-:W-:Y:S01]  /*269c0*/  PRMT R128, R128, 0x5410, R2 ;  /* 0x0000541080807816 */ /* 0x000fe20000000002 */
[----:B------:R-:W-:Y:S02]  /*269d0*/  IMAD.MOV.U32 R3, RZ, RZ, R76 ;  /* 0x000000ffff037224 */ /* 0x000fe400078e004c */
[----:B------:R-:W-:Y:S01]  /*269e0*/  IMAD.MOV.U32 R2, RZ, RZ, R77 ;  /* 0x000000ffff027224 */ /* 0x000fe200078e004d */
[----:B------:R-:W-:Y:S02]  /*269f0*/  PRMT R127, R7, 0x5410, R4 ;  /* 0x00005410077f7816 */ /* 0x000fe40000000004 */
[----:B------:R-:W-:Y:S01]  /*26a00*/  PRMT R126, R3, 0x7610, R126 ;  /* 0x00007610037e7816 */ /* 0x000fe2000000007e */
[----:B------:R-:W-:Y:S01]  /*26a10*/  IMAD.MOV.U32 R3, RZ, RZ, R98 ;  /* 0x000000ffff037224 */ /* 0x000fe200078e0062 */
[----:B------:R-:W-:Y:S01]  /*26a20*/  PRMT R92, R92, 0x5410, R2 ;  /* 0x000054105c5c7816 */ /* 0x000fe20000000002 */
[----:B------:R-:W-:-:S03]  /*26a30*/  IMAD.MOV.U32 R2, RZ, RZ, R99 ;  /* 0x000000ffff027224 */ /* 0x000fc600078e0063 */
        /* <DEDUP_REMOVED lines=12> */
[----:B------:R-:W-:Y:S02]  /*26b00*/  PRMT R125, R3, 0x7610, R125 ;  /* 0x00007610037d7816 */ /* 0x000fe4000000007d */
[----:B------:R-:W-:Y:S01]  /*26b10*/  PRMT R92, R2, 0x7610, R92 ;  /* 0x00007610025c7816 */ /* 0x000fe2000000005c */
[----:B--2---:R-:W-:-:S05]  /*26b20*/  IMAD R4, R10, -0x80, R17 ;  /* 0xffffff800a047824 */ /* 0x004fca00078e0211 */
[----:B------:R-:W-:-:S04]  /*26b30*/  IMNMX R58, R4, 0x80, PT ;  /* 0x00000080043a7817 */ /* 0x000fc80003800200 */
[----:B------:R-:W-:-:S13]  /*26b40*/  ISETP.GE.AND P0, PT, R93, R58, PT ;  /* 0x0000003a5d00720c */ /* 0x000fda0003f06270 */
[----:B------:R-:W-:Y:S05]  /*26b50*/  @P0 BRA `(.L_x_2118) ;  /* 0x00000d9000000947 */ /* 0x000fea0003800000 */
[----:B---3--:R-:W-:Y:S01]  /*26b60*/  SHF.R.S32.HI R2, RZ, 0x1f, R22 ;  /* 0x0000001fff027819 */ /* 0x008fe20000011416 */
[----:B------:R-:W-:Y:S01]  /*26b70*/  BSSY B0, `(.L_x_2119) ;  /* 0x000006b000007945 */ /* 0x000fe20003800000 */
[----:B------:R-:W-:Y:S02]  /*26b80*/  ISETP.GE.AND P0, PT, R56, R0, PT ;  /* 0x000000003800720c */ /* 0x000fe40003f06270 */
[----:B------:R-:W-:-:S05]  /*26b90*/  LEA.HI R2, R2, R22, RZ, 0x6 ;  /* 0x0000001602027211 */ /* 0x000fca00078f30ff */
[----:B------:R-:W-:Y:S02]  /*26ba0*/  IMAD.SHL.U32 R3, R2, 0x8, RZ ;  /* 0x0000000802037824 */ /* 0x000fe400078e00ff */
[----:B------:R-:W-:-:S03]  /*26bb0*/  IMAD.SHL.U32 R2, R93, 0x40, RZ ;  /* 0x000000405d027824 */ /* 0x000fc600078e00ff */
[----:B------:R-:W-:Y:S02]  /*26bc0*/  LOP3.LUT R20, R3, 0xfffffe00, RZ, 0xc0, !PT ;  /* 0xfffffe0003147812 */ /* 0x000fe400078ec0ff */
[----:B------:R-:W-:Y:S01]  /*26bd0*/  LOP3.LUT R2, R2, 0x1c0, RZ, 0xc0, !PT ;  /* 0x000001c002027812 */ /* 0x000fe200078ec0ff */
[----:B------:R-:W-:Y:S05]  /*26be0*/  @P0 BRA `(.L_x_2120) ;  /* 0x0000063000000947 */ /* 0x000fea0003800000 */
[----:B------:R-:W-:Y:S02]  /*26bf0*/  LEA.HI R4, R0, R41, RZ, 0x1d ;  /* 0x0000002900047211 */ /* 0x000fe400078fe8ff */
[----:B------:R-:W-:Y:S02]  /*26c00*/  SHF.R.U32.HI R7, RZ, 0x3, R2 ;  /* 0x00000003ff077819 */ /* 0x000fe40000011602 */
[----:B------:R-:W-:-:S04]  /*26c10*/  SHF.R.S32.HI R3, RZ, 0x1f, R4 ;  /* 0x0000001fff037819 */ /* 0x000fc80000011404 */
[----:B------:R-:W-:Y:S02]  /*26c20*/  LEA.HI R3, R3, R4, RZ, 0x3 ;  /* 0x0000000403037211 */ /* 0x000fe400078f18ff */
[----:B------:R-:W-:Y:S02]  /*26c30*/  SHF.L.U32 R4, R4, 0x3, RZ ;  /* 0x0000000304047819 */ /* 0x000fe400000006ff */
[----:B------:R-:W-:Y:S02]  /*26c40*/  SHF.L.U32 R3, R3, 0xa, RZ ;  /* 0x0000000a03037819 */ /* 0x000fe400000006ff */
[----:B------:R-:W-:Y:S02]  /*26c50*/  LOP3.LUT R4, R2, 0x38, R4, 0xf8, !PT ;  /* 0x0000003802047812 */ /* 0x000fe400078ef804 */
[----:B------:R-:W-:Y:S02]  /*26c60*/  LOP3.LUT R3, R3, 0xffffe000, RZ, 0xc0, !PT ;  /* 0xffffe00003037812 */ /* 0x000fe400078ec0ff */
[----:B------:R-:W-:-:S04]  /*26c70*/  LOP3.LUT R4, R4, R7, RZ, 0x3c, !PT ;  /* 0x0000000704047212 */ /* 0x000fc800078e3cff */
[----:B------:R-:W-:Y:S02]  /*26c80*/  IADD3 R4, R4, R3, R20 ;  /* 0x0000000304047210 */ /* 0x000fe40007ffe014 */
[----:B------:R-:W-:-:S03]  /*26c90*/  LOP3.LUT R3, R2, 0x38, R56, 0xf8, !PT ;  /* 0x0000003802037812 */ /* 0x000fc600078ef838 */
[----:B-----5:R-:W-:Y:S01]  /*26ca0*/  IMAD.WIDE.U32 R32, R4, 0x2, R34 ;  /* 0x0000000204207825 */ /* 0x020fe200078e0022 */
[----:B------:R-:W-:-:S04]  /*26cb0*/  LOP3.LUT R3, R3, R7, RZ, 0x3c, !PT ;  /* 0x0000000703037212 */ /* 0x000fc800078e3cff */
[----:B------:R-:W-:Y:S01]  /*26cc0*/  IADD3 R3, R20, R3, RZ ;  /* 0x0000000314037210 */ /* 0x000fe20007ffe0ff */
[----:B------:R-:W2:Y:S04]  /*26cd0*/  LD.E.128 R12, [R32.64] ;  /* 0x00000004200c7980 */ /* 0x000ea8000c101d00 */
[----:B----4-:R-:W-:-:S05]  /*26ce0*/  IMAD.WIDE.U32 R22, R3, 0x2, R34 ;  /* 0x0000000203167825 */ /* 0x010fca00078e0022 */
[----:B------:R-:W3:Y:S01]  /*26cf0*/  LD.E.128 R16, [R22.64] ;  /* 0x0000000416107980 */ /* 0x000ee2000c101d00 */
[--C-:B------:R-:W-:Y:S02]  /*26d00*/  HADD2.F32 R3, -RZ, R40.reuse.H0_H0 ;  /* 0x20000028ff037230 */ /* 0x100fe40000004100 */
[----:B------:R-:W-:Y:S01]  /*26d10*/  HADD2.F32 R4, -RZ, R40.H1_H1 ;  /* 0x30000028ff047230 */ /* 0x000fe20000004100 */
[----:B------:R-:W-:Y:S02]  /*26d20*/  SHF.R.U64 R24, R24, 0x10, R25 ;  /* 0x0000001018187819 */ /* 0x000fe40000001219 */
[----:B------:R-:W-:Y:S01]  /*26d30*/  SHF.R.U64 R28, R28, 0x10, R29 ;  /* 0x000000101c1c7819 */ /* 0x000fe2000000121d */
[----:B--2---:R-:W-:-:S05]  /*26d40*/  HADD2.F32 R8, -RZ, R13.H0_H0 ;  /* 0x2000000dff087230 */ /* 0x004fca0000004100 */
[----:B------:R-:W-:Y:S01]  /*26d50*/  FMUL.FTZ R7, R8, R3 ;  /* 0x0000000308077220 */ /* 0x000fe20000410000 */
[----:B---3--:R-:W-:-:S05]  /*26d60*/  HADD2.F32 R9, -RZ, R17.H0_H0 ;  /* 0x20000011ff097230 */ /* 0x008fca0000004100 */
[-C--:B------:R-:W-:Y:S02]  /*26d70*/  FFMA.FTZ R42, R9, R4.reuse, -R7 ;  /* 0x00000004092a7223 */ /* 0x080fe40000010807 */
[----:B------:R-:W-:-:S04]  /*26d80*/  FMUL.FTZ R4, R8, R4 ;  /* 0x0000000408047220 */ /* 0x000fc80000410000 */
[----:B------:R-:W-:Y:S01]  /*26d90*/  FFMA.FTZ R57, R9, R3, R4 ;  /* 0x0000000309397223 */ /* 0x000fe20000010004 */
[----:B------:R-:W-:Y:S02]  /*26da0*/  SHF.R.U32.HI R3, RZ, 0x10, R25 ;  /* 0x00000010ff037819 */ /* 0x000fe40000011619 */
[----:B------:R-:W-:-:S03]  /*26db0*/  SHF.R.U32.HI R4, RZ, 0x10, R29 ;  /* 0x00000010ff047819 */ /* 0x000fc6000001161d */
[----:B------:R-:W-:Y:S02]  /*26dc0*/  HADD2.F32 R9, -RZ, R3.H0_H0 ;  /* 0x20000003ff097230 */ /* 0x000fe40000004100 */
[----:B------:R-:W-:Y:S02]  /*26dd0*/  HADD2.F32 R3, -RZ, R13.H1_H1 ;  /* 0x3000000dff037230 */ /* 0x000fe40000004100 */
[----:B------:R-:W-:Y:S02]  /*26de0*/  HADD2.F32 R8, -RZ, R4.H0_H0 ;  /* 0x20000004ff087230 */ /* 0x000fe40000004100 */
[----:B------:R-:W-:Y:S01]  /*26df0*/  HADD2.F32 R4, -RZ, R17.H1_H1 ;  /* 0x30000011ff047230 */ /* 0x000fe20000004100 */
[CC--:B------:R-:W-:Y:S02]  /*26e00*/  FMUL.FTZ R7, R3.reuse, R9.reuse ;  /* 0x0000000903077220 */ /* 0x0c0fe40000410000 */
[-C--:B------:R-:W-:Y:S02]  /*26e10*/  FMUL.FTZ R3, R3, R8.reuse ;  /* 0x0000000803037220 */ /* 0x080fe40000410000 */
[C---:B------:R-:W-:Y:S01]  /*26e20*/  FFMA.FTZ R17, R4.reuse, R8, -R7 ;  /* 0x0000000804117223 */ /* 0x040fe20000010807 */
[----:B------:R-:W-:Y:S01]  /*26e30*/  HADD2.F32 R8, -RZ, R15.H0_H0 ;  /* 0x2000000fff087230 */ /* 0x000fe20000004100 */
[----:B------:R-:W-:Y:S01]  /*26e40*/  FFMA.FTZ R40, R4, R9, R3 ;  /* 0x0000000904287223 */ /* 0x000fe20000010003 */
[----:B------:R-:W-:-:S02]  /*26e50*/  HADD2.F32 R3, -RZ, R43.H0_H0 ;  /* 0x2000002bff037230 */ /* 0x000fc40000004100 */
[----:B------:R-:W-:Y:S02]  /*26e60*/  HADD2.F32 R4, -RZ, R43.H1_H1 ;  /* 0x3000002bff047230 */ /* 0x000fe40000004100 */
[----:B------:R-:W-:Y:S01]  /*26e70*/  HADD2.F32 R9, -RZ, R19.H0_H0 ;  /* 0x20000013ff097230 */ /* 0x000fe20000004100 */
[----:B------:R-:W-:-:S04]  /*26e80*/  FMUL.FTZ R7, R8, R3 ;  /* 0x0000000308077220 */ /* 0x000fc80000410000 */
[-C--:B------:R-:W-:Y:S02]  /*26e90*/  FFMA.FTZ R25, R9, R4.reuse, -R7 ;  /* 0x0000000409197223 */ /* 0x080fe40000010807 */
[----:B------:R-:W-:-:S04]  /*26ea0*/  FMUL.FTZ R4, R8, R4 ;  /* 0x0000000408047220 */ /* 0x000fc80000410000 */
[----:B------:R-:W-:Y:S01]  /*26eb0*/  FFMA.FTZ R43, R9, R3, R4 ;  /* 0x00000003092b7223 */ /* 0x000fe20000010004 */
[----:B------:R-:W-:Y:S01]  /*26ec0*/  SHF.R.U32.HI R3, RZ, 0x10, R27 ;  /* 0x00000010ff037819 */ /* 0x000fe2000001161b */
[----:B------:R-:W-:Y:S01]  /*26ed0*/  HADD2.F32 R7, -RZ, R15.H1_H1 ;  /* 0x3000000fff077230 */ /* 0x000fe20000004100 */
[----:B------:R-:W-:-:S03]  /*26ee0*/  SHF.R.U32.HI R4, RZ, 0x10, R31 ;  /* 0x00000010ff047819 */ /* 0x000fc6000001161f */
[----:B------:R-:W-:Y:S02]  /*26ef0*/  HADD2.F32 R3, -RZ, R3.H0_H0 ;  /* 0x20000003ff037230 */ /* 0x000fe40000004100 */
[----:B------:R-:W-:Y:S02]  /*26f00*/  HADD2.F32 R4, -RZ, R4.H0_H0 ;  /* 0x20000004ff047230 */ /* 0x000fe40000004100 */
[----:B------:R-:W-:Y:S01]  /*26f10*/  HADD2.F32 R8, -RZ, R19.H1_H1 ;  /* 0x30000013ff087230 */ /* 0x000fe20000004100 */
[----:B------:R-:W-:-:S04]  /*26f20*/  FMUL.FTZ R9, R7, R3 ;  /* 0x0000000307097220 */ /* 0x000fc80000410000 */
[-C--:B------:R-:W-:Y:S02]  /*26f30*/  FFMA.FTZ R10, R8, R4.reuse, -R9 ;  /* 0x00000004080a7223 */ /* 0x080fe40000010809 */
[----:B------:R-:W-:-:S04]  /*26f40*/  FMUL.FTZ R4, R7, R4 ;  /* 0x0000000407047220 */ /* 0x000fc80000410000 */
[----:B------:R-:W-:Y:S01]  /*26f50*/  FFMA.FTZ R21, R8, R3, R4 ;  /* 0x0000000308157223 */ /* 0x000fe20000010004 */
[--C-:B------:R-:W-:Y:S02]  /*26f60*/  HADD2.F32 R3, -RZ, R59.reuse.H0_H0 ;  /* 0x2000003bff037230 */ /* 0x100fe40000004100 */
[----:B------:R-:W-:Y:S02]  /*26f70*/  HADD2.F32 R8, -RZ, R12.H0_H0 ;  /* 0x2000000cff087230 */ /* 0x000fe40000004100 */
[----:B------:R-:W-:Y:S02]  /*26f80*/  HADD2.F32 R4, -RZ, R59.H1_H1 ;  /* 0x3000003bff047230 */ /* 0x000fe40000004100 */
[----:B------:R-:W-:Y:S01]  /*26f90*/  HADD2.F32 R9, -RZ, R16.H0_H0 ;  /* 0x20000010ff097230 */ /* 0x000fe20000004100 */
[----:B------:R-:W-:-:S04]  /*26fa0*/  FMUL.FTZ R7, R8, R3 ;  /* 0x0000000308077220 */ /* 0x000fc80000410000 */
[-C--:B------:R-:W-:Y:S02]  /*26fb0*/  FFMA.FTZ R7, R9, R4.reuse, -R7 ;  /* 0x0000000409077223 */ /* 0x080fe40000010807 */
[----:B------:R-:W-:-:S04]  /*26fc0*/  FMUL.FTZ R4, R8, R4 ;  /* 0x0000000408047220 */ /* 0x000fc80000410000 */
[----:B------:R-:W-:Y:S01]  /*26fd0*/  FFMA.FTZ R29, R9, R3, R4 ;  /* 0x00000003091d7223 */ /* 0x000fe20000010004 */
[----:B------:R-:W-:Y:S01]  /*26fe0*/  SHF.R.U64 R3, R26, 0x10, R27 ;  /* 0x000000101a037819 */ /* 0x000fe2000000121b */
[----:B------:R-:W-:Y:S02]  /*26ff0*/  HADD2.F32 R27, -RZ, R24.H0_H0 ;  /* 0x20000018ff1b7230 */ /* 0x000fe40000004100 */
[----:B------:R-:W-:Y:S02]  /*27000*/  HADD2.F32 R9, -RZ, R12.H1_H1 ;  /* 0x3000000cff097230 */ /* 0x000fe40000004100 */
[----:B------:R-:W-:Y:S02]  /*27010*/  HADD2.F32 R26, -RZ, R28.H0_H0 ;  /* 0x2000001cff1a7230 */ /* 0x000fe40000004100 */
[----:B------:R-:W-:Y:S01]  /*27020*/  HADD2.F32 R13, -RZ, R16.H1_H1 ;  /* 0x30000010ff0d7230 */ /* 0x000fe20000004100 */
[----:B------:R-:W-:-:S04]  /*27030*/  FMUL.FTZ R4, R9, R27 ;  /* 0x0000001b09047220 */ /* 0x000fc80000410000 */
[----:B------:R-:W-:Y:S01]  /*27040*/  FFMA.FTZ R4, R13, R26, -R4 ;  /* 0x0000001a0d047223 */ /* 0x000fe20000010804 */
[----:B------:R-:W-:Y:S01]  /*27050*/  F2FP.PACK_AB R19, R10, R25 ;  /* 0x000000190a13723e */ /* 0x000fe200000000ff */
[----:B------:R-:W-:Y:S01]  /*27060*/  HADD2.F32 R25, -RZ, R3.H0_H0 ;  /* 0x20000003ff197230 */ /* 0x000fe20000004100 */
[----:B------:R-:W-:Y:S01]  /*27070*/  SHF.R.U64 R15, R30, 0x10, R31 ;  /* 0x000000101e0f7819 */ /* 0x000fe2000000121f */
[--C-:B------:R-:W-:Y:S01]  /*27080*/  HADD2.F32 R8, -RZ, R14.reuse.H0_H0 ;  /* 0x2000000eff087230 */ /* 0x100fe20000004100 */
[----:B------:R-:W-:Y:S01]  /*27090*/  F2FP.PACK_AB R16, R4, R7 ;  /* 0x000000070410723e */ /* 0x000fe200000000ff */
[----:B------:R-:W-:Y:S02]  /*270a0*/  HADD2.F32 R7, -RZ, R14.H1_H1 ;  /* 0x3000000eff077230 */ /* 0x000fe40000004100 */
[----:B------:R-:W-:Y:S02]  /*270b0*/  HADD2.F32 R3, -RZ, R94.H0_H0 ;  /* 0x2000005eff037230 */ /* 0x000fe40000004100 */
[--C-:B------:R-:W-:Y:S01]  /*270c0*/  HADD2.F32 R12, -RZ, R18.reuse.H0_H0 ;  /* 0x20000012ff0c7230 */ /* 0x100fe20000004100 */
[----:B------:R-:W-:Y:S01]  /*270d0*/  FMUL.FTZ R14, R7, R25 ;  /* 0x00000019070e7220 */ /* 0x000fe20000410000 */
[----:B------:R-:W-:-:S02]  /*270e0*/  HADD2.F32 R10, -RZ, R18.H1_H1 ;  /* 0x30000012ff0a7230 */ /* 0x000fc40000004100 */
[----:B------:R-:W-:Y:S02]  /*270f0*/  HADD2.F32 R4, -RZ, R94.H1_H1 ;  /* 0x3000005eff047230 */ /* 0x000fe40000004100 */
[----:B------:R-:W-:Y:S01]  /*27100*/  HADD2.F32 R24, -RZ, R15.H0_H0 ;  /* 0x2000000fff187230 */ /* 0x000fe20000004100 */
[----:B------:R-:W-:-:S04]  /*27110*/  FMUL.FTZ R15, R8, R3 ;  /* 0x00000003080f7220 */ /* 0x000fc80000410000 */
[----:B------:R-:W-:Y:S02]  /*27120*/  FFMA.FTZ R15, R12, R4, -R15 ;  /* 0x000000040c0f7223 */ /* 0x000fe4000001080f */
[----:B------:R-:W-:-:S05]  /*27130*/  FFMA.FTZ R14, R10, R24, -R14 ;  /* 0x000000180a0e7223 */ /* 0x000fca000001080e */
[----:B------:R-:W-:Y:S01]  /*27140*/  F2FP.PACK_AB R18, R14, R15 ;  /* 0x0000000f0e12723e */ /* 0x000fe200000000ff */
[----:B------:R-:W-:Y:S02]  /*27150*/  FMUL.FTZ R14, R8, R4 ;  /* 0x00000004080e7220 */ /* 0x000fe40000410000 */
[----:B------:R-:W-:Y:S02]  /*27160*/  FMUL.FTZ R4, R9, R26 ;  /* 0x0000001a09047220 */ /* 0x000fe40000410000 */
[----:B------:R-:W-:Y:S02]  /*27170*/  FMUL.FTZ R8, R7, R24 ;  /* 0x0000001807087220 */ /* 0x000fe40000410000 */
[----:B------:R-:W-:Y:S02]  /*27180*/  FFMA.FTZ R7, R12, R3, R14 ;  /* 0x000000030c077223 */ /* 0x000fe4000001000e */
[----:B------:R-:W-:Y:S02]  /*27190*/  FFMA.FTZ R4, R13, R27, R4 ;  /* 0x0000001b0d047223 */ /* 0x000fe40000010004 */
[----:B------:R-:W-:Y:S01]  /*271a0*/  FFMA.FTZ R3, R10, R25, R8 ;  /* 0x000000190a037223 */ /* 0x000fe20000010008 */
[----:B------:R-:W-:-:S02]  /*271b0*/  F2FP.PACK_AB R17, R17, R42 ;  /* 0x0000002a1111723e */ /* 0x000fc400000000ff */
[----:B------:R-:W-:Y:S02]  /*271c0*/  F2FP.PACK_AB R13, R40, R57 ;  /* 0x00000039280d723e */ /* 0x000fe400000000ff */
[----:B------:R-:W-:Y:S02]  /*271d0*/  F2FP.PACK_AB R15, R21, R43 ;  /* 0x0000002b150f723e */ /* 0x000fe400000000ff */
[----:B------:R-:W-:Y:S02]  /*271e0*/  F2FP.PACK_AB R12, R4, R29 ;  /* 0x0000001d040c723e */ /* 0x000fe400000000ff */
[----:B------:R-:W-:Y:S01]  /*271f0*/  F2FP.PACK_AB R14, R3, R7 ;  /* 0x00000007030e723e */ /* 0x000fe200000000ff */
[----:B------:R1:W-:Y:S04]  /*27200*/  ST.E.128 [R22.64], R16 ;  /* 0x0000001016007985 */ /* 0x0003e8000c101d04 */
[----:B------:R1:W-:Y:S02]  /*27210*/  ST.E.128 [R32.64], R12 ;  /* 0x0000000c20007985 */ /* 0x0003e4000c101d04 */
.L_x_2120:
[----:B------:R-:W-:Y:S05]  /*27220*/  BSYNC B0 ;  /* 0x0000000000007941 */ /* 0x000fea0003800000 */
.L_x_2119:
[----:B------:R-:W-:-:S04]  /*27230*/  IADD3 R9, R56, 0x40, RZ ;  /* 0x0000004038097810 */ /* 0x000fc80007ffe0ff */
[----:B------:R-:W-:-:S13]  /*27240*/  ISETP.GE.AND P0, PT, R9, R0, PT ;  /* 0x000000000900720c */ /* 0x000fda0003f06270 */
[----:B------:R-:W-:Y:S05]  /*27250*/  @P0 BRA `(.L_x_2118) ;  /* 0x0000069000000947 */ /* 0x000fea0003800000 */
[----:B------:R-:W-:-:S04]  /*27260*/  SHF.R.S32.HI R10, RZ, 0x1f, R9 ;  /* 0x0000001fff0a7819 */ /* 0x000fc80000011409 */
[CC--:B------:R-:W-:Y:S02]  /*27270*/  LEA.HI R4, R10.reuse, R9.reuse, RZ, 0x3 ;  /* 0x000000090a047211 */ /* 0x0c0fe400078f18ff */
[----:B------:R-:W-:Y:S02]  /*27280*/  LEA.HI R9, R10, R9, RZ, 0x6 ;  /* 0x000000090a097211 */ /* 0x000fe400078f30ff */
[----:B------:R-:W-:Y:S02]  /*27290*/  SHF.R.S32.HI R3, RZ, 0x3, R4 ;  /* 0x00000003ff037819 */ /* 0x000fe40000011404 */
[----:B------:R-:W-:Y:S02]  /*272a0*/  SHF.R.U32.HI R10, RZ, 0x3, R2 ;  /* 0x00000003ff0a7819 */ /* 0x000fe40000011602 */
[----:B------:R-:W-:-:S04]  /*272b0*/  LEA.HI R3, R0, R3, RZ, 0x1d ;  /* 0x0000000300037211 */ /* 0x000fc800078fe8ff */
[----:B------:R-:W-:Y:S02]  /*272c0*/  SHF.R.S32.HI R7, RZ, 0x1f, R3 ;  /* 0x0000001fff077819 */ /* 0x000fe40000011403 */
[----:B------:R-:W-:Y:S02]  /*272d0*/  SHF.L.U32 R8, R3, 0x3, RZ ;  /* 0x0000000303087819 */ /* 0x000fe400000006ff */
[----:B------:R-:W-:Y:S02]  /*272e0*/  LEA.HI R3, R7, R3, RZ, 0x3 ;  /* 0x0000000307037211 */ /* 0x000fe400078f18ff */
[C---:B------:R-:W-:Y:S02]  /*272f0*/  LOP3.LUT R8, R2.reuse, 0x38, R8, 0xf8, !PT ;  /* 0x0000003802087812 */ /* 0x040fe400078ef808 */
[----:B------:R-:W-:Y:S02]  /*27300*/  SHF.L.U32 R7, R3, 0xa, RZ ;  /* 0x0000000a03077819 */ /* 0x000fe400000006ff */
[----:B------:R-:W-:-:S02]  /*27310*/  LOP3.LUT R3, R2, 0x38, R4, 0xf8, !PT ;  /* 0x0000003802037812 */ /* 0x000fc400078ef804 */
[----:B------:R-:W-:Y:S02]  /*27320*/  LOP3.LUT R8, R8, R10, RZ, 0x3c, !PT ;  /* 0x0000000a08087212 */ /* 0x000fe400078e3cff */
[----:B------:R-:W-:Y:S02]  /*27330*/  LOP3.LUT R2, R7, 0xffffe000, RZ, 0xc0, !PT ;  /* 0xffffe00007027812 */ /* 0x000fe400078ec0ff */
[----:B------:R-:W-:Y:S02]  /*27340*/  SHF.L.U32 R4, R9, 0x7, RZ ;  /* 0x0000000709047819 */ /* 0x000fe400000006ff */
[----:B------:R-:W-:Y:S02]  /*27350*/  IADD3 R2, R8, R2, R20 ;  /* 0x0000000208027210 */ /* 0x000fe40007ffe014 */
[----:B------:R-:W-:Y:S02]  /*27360*/  LOP3.LUT R3, R3, R10, RZ, 0x3c, !PT ;  /* 0x0000000a03037212 */ /* 0x000fe400078e3cff */
[----:B------:R-:W-:Y:S01]  /*27370*/  LOP3.LUT R4, R4, 0xffffe000, RZ, 0xc0, !PT ;  /* 0xffffe00004047812 */ /* 0x000fe200078ec0ff */
[----:B-1--45:R-:W-:-:S03]  /*27380*/  IMAD.WIDE.U32 R22, R2, 0x2, R34 ;  /* 0x0000000202167825 */ /* 0x032fc600078e0022 */
[----:B------:R-:W-:Y:S02]  /*27390*/  IADD3 R3, R3, R4, R20 ;  /* 0x0000000403037210 */ /* 0x000fe40007ffe014 */
[----:B------:R-:W2:Y:S03]  /*273a0*/  LD.E.128 R12, [R22.64] ;  /* 0x00000004160c7980 */ /* 0x000ea6000c101d00 */
[----:B------:R-:W-:-:S05]  /*273b0*/  IMAD.WIDE.U32 R20, R3, 0x2, R34 ;  /* 0x0000000203147825 */ /* 0x000fca00078e0022 */
[----:B------:R-:W3:Y:S01]  /*273c0*/  LD.E.128 R16, [R20.64] ;  /* 0x0000000414107980 */ /* 0x000ee2000c101d00 */
[--C-:B------:R-:W-:Y:S02]  /*273d0*/  HADD2.F32 R2, -RZ, R95.reuse.H0_H0 ;  /* 0x2000005fff027230 */ /* 0x100fe40000004100 */
[----:B------:R-:W-:Y:S02]  /*273e0*/  HADD2.F32 R3, -RZ, R95.H1_H1 ;  /* 0x3000005fff037230 */ /* 0x000fe40000004100 */
[----:B--2---:R-:W-:-:S05]  /*273f0*/  HADD2.F32 R4, -RZ, R13.H0_H0 ;  /* 0x2000000dff047230 */ /* 0x004fca0000004100 */
[C---:B------:R-:W-:Y:S02]  /*27400*/  FMUL.FTZ R7, R4.reuse, R2 ;  /* 0x0000000204077220 */ /* 0x040fe40000410000 */
[----:B------:R-:W-:Y:S01]  /*27410*/  FMUL.FTZ R4, R4, R3 ;  /* 0x0000000304047220 */ /* 0x000fe20000410000 */
[----:B---3--:R-:W-:-:S05]  /*27420*/  HADD2.F32 R8, -RZ, R17.H0_H0 ;  /* 0x20000011ff087230 */ /* 0x008fca0000004100 */
[C---:B------:R-:W-:Y:S01]  /*27430*/  FFMA.FTZ R32, R8.reuse, R2, R4 ;  /* 0x0000000208207223 */ /* 0x040fe20000010004 */
[----:B------:R-:W-:Y:S01]  /*27440*/  SHF.R.U32.HI R2, RZ, 0x10, R37 ;  /* 0x00000010ff027819 */ /* 0x000fe20000011625 */
[----:B------:R-:W-:Y:S01]  /*27450*/  FFMA.FTZ R33, R8, R3, -R7 ;  /* 0x0000000308217223 */ /* 0x000fe20000010807 */
[----:B------:R-:W-:Y:S01]  /*27460*/  SHF.R.U32.HI R3, RZ, 0x10, R45 ;  /* 0x00000010ff037819 */ /* 0x000fe2000001162d */
[----:B------:R-:W-:Y:S02]  /*27470*/  HADD2.F32 R4, -RZ, R13.H1_H1 ;  /* 0x3000000dff047230 */ /* 0x000fe40000004100 */
[----:B------:R-:W-:Y:S02]  /*27480*/  HADD2.F32 R2, -RZ, R2.H0_H0 ;  /* 0x20000002ff027230 */ /* 0x000fe40000004100 */
[----:B------:R-:W-:Y:S02]  /*27490*/  HADD2.F32 R3, -RZ, R3.H0_H0 ;  /* 0x20000003ff037230 */ /* 0x000fe40000004100 */
[----:B------:R-:W-:Y:S01]  /*274a0*/  HADD2.F32 R7, -RZ, R17.H1_H1 ;  /* 0x30000011ff077230 */ /* 0x000fe20000004100 */
[----:B------:R-:W-:-:S02]  /*274b0*/  FMUL.FTZ R8, R4, R2 ;  /* 0x0000000204087220 */ /* 0x000fc40000410000 */
[-C--:B------:R-:W-:Y:S02]  /*274c0*/  FMUL.FTZ R4, R4, R3.reuse ;  /* 0x0000000304047220 */ /* 0x080fe40000410000 */
[C---:B------:R-:W-:Y:S02]  /*274d0*/  FFMA.FTZ R25, R7.reuse, R3, -R8 ;  /* 0x0000000307197223 */ /* 0x040fe40000010808 */
[----:B------:R-:W-:Y:S01]  /*274e0*/  FFMA.FTZ R24, R7, R2, R4 ;  /* 0x0000000207187223 */ /* 0x000fe20000010004 */
[----:B------:R-:W-:Y:S02]  /*274f0*/  HADD2.F32 R2, -RZ, R105.H0_H0 ;  /* 0x20000069ff027230 */ /* 0x000fe40000004100 */
[----:B------:R-:W-:Y:S02]  /*27500*/  HADD2.F32 R4, -RZ, R15.H0_H0 ;  /* 0x2000000fff047230 */ /* 0x000fe40000004100 */
[----:B------:R-:W-:Y:S02]  /*27510*/  HADD2.F32 R3, -RZ, R105.H1_H1 ;  /* 0x30000069ff037230 */ /* 0x000fe40000004100 */
[----:B------:R-:W-:Y:S01]  /*27520*/  HADD2.F32 R8, -RZ, R19.H0_H0 ;  /* 0x20000013ff087230 */ /* 0x000fe20000004100 */
[----:B------:R-:W-:-:S02]  /*27530*/  FMUL.FTZ R7, R4, R2 ;  /* 0x0000000204077220 */ /* 0x000fc40000410000 */
[-C--:B------:R-:W-:Y:S02]  /*27540*/  FMUL.FTZ R4, R4, R3.reuse ;  /* 0x0000000304047220 */ /* 0x080fe40000410000 */
[C---:B------:R-:W-:Y:S02]  /*27550*/  FFMA.FTZ R31, R8.reuse, R3, -R7 ;  /* 0x00000003081f7223 */ /* 0x040fe40000010807 */
[----:B------:R-:W-:Y:S01]  /*27560*/  FFMA.FTZ R30, R8, R2, R4 ;  /* 0x00000002081e7223 */ /* 0x000fe20000010004 */
[----:B------:R-:W-:Y:S02]  /*27570*/  SHF.R.U32.HI R2, RZ, 0x10, R39 ;  /* 0x00000010ff027819 */ /* 0x000fe40000011627 */
[----:B------:R-:W-:Y:S01]  /*27580*/  SHF.R.U32.HI R3, RZ, 0x10, R47 ;  /* 0x00000010ff037819 */ /* 0x000fe2000001162f */
[----:B------:R-:W-:Y:S02]  /*27590*/  HADD2.F32 R4, -RZ, R15.H1_H1 ;  /* 0x3000000fff047230 */ /* 0x000fe40000004100 */
[----:B------:R-:W-:-:S02]  /*275a0*/  HADD2.F32 R2, -RZ, R2.H0_H0 ;  /* 0x20000002ff027230 */ /* 0x000fc40000004100 */
[----:B------:R-:W-:Y:S02]  /*275b0*/  HADD2.F32 R3, -RZ, R3.H0_H0 ;  /* 0x20000003ff037230 */ /* 0x000fe40000004100 */
[----:B------:R-:W-:Y:S01]  /*275c0*/  HADD2.F32 R7, -RZ, R19.H1_H1 ;  /* 0x30000013ff077230 */ /* 0x000fe20000004100 */
[CC--:B------:R-:W-:Y:S02]  /*275d0*/  FMUL.FTZ R8, R4.reuse, R2.reuse ;  /* 0x0000000204087220 */ /* 0x0c0fe40000410000 */
[-C--:B------:R-:W-:Y:S02]  /*275e0*/  FMUL.FTZ R4, R4, R3.reuse ;  /* 0x0000000304047220 */ /* 0x080fe40000410000 */
[C---:B------:R-:W-:Y:S02]  /*275f0*/  FFMA.FTZ R9, R7.reuse, R3, -R8 ;  /* 0x0000000307097223 */ /* 0x040fe40000010808 */
[----:B------:R-:W-:Y:S01]  /*27600*/  FFMA.FTZ R8, R7, R2, R4 ;  /* 0x0000000207087223 */ /* 0x000fe20000010004 */
[----:B------:R-:W-:-:S02]  /*27610*/  HADD2.F32 R2, -RZ, R106.H0_H0 ;  /* 0x2000006aff027230 */ /* 0x000fc40000004100 */
[----:B------:R-:W-:Y:S02]  /*27620*/  HADD2.F32 R4, -RZ, R12.H0_H0 ;  /* 0x2000000cff047230 */ /* 0x000fe40000004100 */
[----:B------:R-:W-:Y:S02]  /*27630*/  HADD2.F32 R3, -RZ, R106.H1_H1 ;  /* 0x3000006aff037230 */ /* 0x000fe40000004100 */
[----:B------:R-:W-:Y:S01]  /*27640*/  HADD2.F32 R10, -RZ, R16.H0_H0 ;  /* 0x20000010ff0a7230 */ /* 0x000fe20000004100 */
        /* <DEDUP_REMOVED lines=12> */
[----:B------:R-:W-:-:S02]  /*27710*/  SHF.R.U64 R2, R36, 0x10, R37 ;  /* 0x0000001024027819 */ /* 0x000fc40000001225 */
[----:B------:R-:W-:-:S03]  /*27720*/  SHF.R.U64 R3, R44, 0x10, R45 ;  /* 0x000000102c037819 */ /* 0x000fc6000000122d */
[----:B------:R-:W-:Y:S02]  /*27730*/  HADD2.F32 R17, -RZ, R2.H0_H0 ;  /* 0x20000002ff117230 */ /* 0x000fe40000004100 */
[----:B------:R-:W-:Y:S01]  /*27740*/  HADD2.F32 R2, -RZ, R12.H1_H1 ;  /* 0x3000000cff027230 */ /* 0x000fe20000004100 */
[----:B------:R-:W-:Y:S01]  /*27750*/  SHF.R.U64 R7, R38, 0x10, R39 ;  /* 0x0000001026077819 */ /* 0x000fe20000001227 */
[----:B------:R-:W-:Y:S01]  /*27760*/  HADD2.F32 R12, -RZ, R3.H0_H0 ;  /* 0x20000003ff0c7230 */ /* 0x000fe20000004100 */
[----:B------:R-:W-:Y:S01]  /*27770*/  SHF.R.U64 R4, R46, 0x10, R47 ;  /* 0x000000102e047819 */ /* 0x000fe2000000122f */
[----:B------:R-:W-:Y:S01]  /*27780*/  HADD2.F32 R3, -RZ, R16.H1_H1 ;  /* 0x30000010ff037230 */ /* 0x000fe20000004100 */
[C---:B------:R-:W-:Y:S01]  /*27790*/  FMUL.FTZ R10, R2.reuse, R17 ;  /* 0x00000011020a7220 */ /* 0x040fe20000410000 */
[----:B------:R-:W-:Y:S01]  /*277a0*/  HADD2.F32 R15, -RZ, R7.H0_H0 ;  /* 0x20000007ff0f7230 */ /* 0x000fe20000004100 */
[----:B------:R-:W-:Y:S01]  /*277b0*/  FMUL.FTZ R13, R2, R12 ;  /* 0x0000000c020d7220 */ /* 0x000fe20000410000 */
[----:B------:R-:W-:-:S02]  /*277c0*/  HADD2.F32 R2, -RZ, R14.H1_H1 ;  /* 0x3000000eff027230 */ /* 0x000fc40000004100 */
[----:B------:R-:W-:Y:S01]  /*277d0*/  HADD2.F32 R14, -RZ, R4.H0_H0 ;  /* 0x20000004ff0e7230 */ /* 0x000fe20000004100 */
[C---:B------:R-:W-:Y:S02]  /*277e0*/  FFMA.FTZ R12, R3.reuse, R12, -R10 ;  /* 0x0000000c030c7223 */ /* 0x040fe4000001080a */
[----:B------:R-:W-:Y:S01]  /*277f0*/  FFMA.FTZ R4, R3, R17, R13 ;  /* 0x0000001103047223 */ /* 0x000fe2000001000d */
[----:B------:R-:W-:Y:S01]  /*27800*/  HADD2.F32 R3, -RZ, R18.H1_H1 ;  /* 0x30000012ff037230 */ /* 0x000fe20000004100 */
[CC--:B------:R-:W-:Y:S02]  /*27810*/  FMUL.FTZ R10, R2.reuse, R15.reuse ;  /* 0x0000000f020a7220 */ /* 0x0c0fe40000410000 */
[-C--:B------:R-:W-:Y:S02]  /*27820*/  FMUL.FTZ R7, R2, R14.reuse ;  /* 0x0000000e02077220 */ /* 0x080fe40000410000 */
[C---:B------:R-:W-:Y:S02]  /*27830*/  FFMA.FTZ R2, R3.reuse, R14, -R10 ;  /* 0x0000000e03027223 */ /* 0x040fe4000001080a */
[----:B------:R-:W-:Y:S01]  /*27840*/  FFMA.FTZ R3, R3, R15, R7 ;  /* 0x0000000f03037223 */ /* 0x000fe20000010007 */
[----:B------:R-:W-:-:S02]  /*27850*/  F2FP.PACK_AB R17, R25, R33 ;  /* 0x000000211911723e */ /* 0x000fc400000000ff */
[----:B------:R-:W-:Y:S02]  /*27860*/  F2FP.PACK_AB R19, R9, R31 ;  /* 0x0000001f0913723e */ /* 0x000fe400000000ff */
[----:B------:R-:W-:Y:S02]  /*27870*/  F2FP.PACK_AB R16, R12, R29 ;  /* 0x0000001d0c10723e */ /* 0x000fe400000000ff */
[----:B------:R-:W-:Y:S02]  /*27880*/  F2FP.PACK_AB R18, R2, R27 ;  /* 0x0000001b0212723e */ /* 0x000fe400000000ff */
[----:B------:R-:W-:Y:S02]  /*27890*/  F2FP.PACK_AB R13, R24, R32 ;  /* 0x00000020180d723e */ /* 0x000fe400000000ff */
[----:B------:R-:W-:Y:S02]  /*278a0*/  F2FP.PACK_AB R15, R8, R30 ;  /* 0x0000001e080f723e */ /* 0x000fe400000000ff */
[----:B------:R-:W-:-:S02]  /*278b0*/  F2FP.PACK_AB R12, R4, R28 ;  /* 0x0000001c040c723e */ /* 0x000fc400000000ff */
[----:B------:R-:W-:Y:S01]  /*278c0*/  F2FP.PACK_AB R14, R3, R26 ;  /* 0x0000001a030e723e */ /* 0x000fe200000000ff */
[----:B------:R1:W-:Y:S04]  /*278d0*/  ST.E.128 [R20.64], R16 ;  /* 0x0000001014007985 */ /* 0x0003e8000c101d04 */
[----:B------:R1:W-:Y:S02]  /*278e0*/  ST.E.128 [R22.64], R12 ;  /* 0x0000000c16007985 */ /* 0x0003e4000c101d04 */
.L_x_2118:
[----:B---3--:R-:W-:Y:S05]  /*278f0*/  BSYNC B1 ;  /* 0x0000000000017941 */ /* 0x008fea0003800000 */
.L_x_2117:
[----:B------:R-:W-:Y:S01]  /*27900*/  IADD3 R3, R93, 0x20, RZ ;  /* 0x000000205d037810 */ /* 0x000fe20007ffe0ff */
[----:B------:R-:W-:Y:S03]  /*27910*/  BSSY B1, `(.L_x_2121) ;  /* 0x00000db000017945 */ /* 0x000fe60003800000 */
[----:B------:R-:W-:-:S13]  /*27920*/  ISETP.GE.AND P0, PT, R3, R58, PT ;  /* 0x0000003a0300720c */ /* 0x000fda0003f06270 */
[----:B------:R-:W-:Y:S05]  /*27930*/  @P0 BRA `(.L_x_2122) ;  /* 0x00000d8000000947 */ /* 0x000fea0003800000 */
[----:B------:R-:W-:Y:S01]  /*27940*/  ISETP.GE.AND P0, PT, R56, R0, PT ;  /* 0x000000003800720c */ /* 0x000fe20003f06270 */
[----:B------:R-:W-:Y:S01]  /*27950*/  IMAD.SHL.U32 R4, R3, 0x40, RZ ;  /* 0x0000004003047824 */ /* 0x000fe200078e00ff */
[----:B------:R-:W-:Y:S01]  /*27960*/  SHF.R.S32.HI R2, RZ, 0x1f, R3 ;  /* 0x0000001fff027819 */ /* 0x000fe20000011403 */
[----:B------:R-:W-:Y:S03]  /*27970*/  BSSY B0, `(.L_x_2123) ;  /* 0x0000069000007945 */ /* 0x000fe60003800000 */
[----:B------:R-:W-:Y:S02]  /*27980*/  LEA.HI R3, R2, R3, RZ, 0x3 ;  /* 0x0000000302037211 */ /* 0x000fe400078f18ff */
[----:B------:R-:W-:-:S03]  /*27990*/  LOP3.LUT R2, R4, 0x1c0, RZ, 0xc0, !PT ;  /* 0x000001c004027812 */ /* 0x000fc600078ec0ff */
[----:B------:R-:W-:Y:S01]  /*279a0*/  IMAD.SHL.U32 R3, R3, 0x40, RZ ;  /* 0x0000004003037824 */ /* 0x000fe200078e00ff */
[----:B------:R-:W-:-:S04]  /*279b0*/  SHF.R.U32.HI R45, RZ, 0x3, R2 ;  /* 0x00000003ff2d7819 */ /* 0x000fc80000011602 */
[----:B-1--4-:R-:W-:Y:S01]  /*279c0*/  LOP3.LUT R23, R3, 0xfffffe00, RZ, 0xc0, !PT ;  /* 0xfffffe0003177812 */ /* 0x012fe200078ec0ff */
[----:B------:R-:W-:Y:S05]  /*279d0*/  @P0 BRA `(.L_x_2124) ;  /* 0x0000062000000947 */ /* 0x000fea0003800000 */
[----:B------:R-:W-:Y:S02]  /*279e0*/  LEA.HI R7, R0, R41, RZ, 0x1d ;  /* 0x0000002900077211 */ /* 0x000fe400078fe8ff */
[----:B------:R-:W-:Y:S02]  /*279f0*/  LOP3.LUT R4, R2, 0x38, R56, 0xf8, !PT ;  /* 0x0000003802047812 */ /* 0x000fe400078ef838 */
[----:B------:R-:W-:Y:S02]  /*27a00*/  SHF.R.S32.HI R8, RZ, 0x1f, R7 ;  /* 0x0000001fff087819 */ /* 0x000fe40000011407 */
[----:B------:R-:W-:Y:S02]  /*27a10*/  SHF.L.U32 R3, R7, 0x3, RZ ;  /* 0x0000000307037819 */ /* 0x000fe400000006ff */
[----:B------:R-:W-:Y:S02]  /*27a20*/  LEA.HI R7, R8, R7, RZ, 0x3 ;  /* 0x0000000708077211 */ /* 0x000fe400078f18ff */
[----:B------:R-:W-:-:S02]  /*27a30*/  LOP3.LUT R8, R4, R45, RZ, 0x3c, !PT ;  /* 0x0000002d04087212 */ /* 0x000fc400078e3cff */
[----:B------:R-:W-:Y:S02]  /*27a40*/  LOP3.LUT R4, R2, 0x38, R3, 0xf8, !PT ;  /* 0x0000003802047812 */ /* 0x000fe400078ef803 */
[----:B------:R-:W-:Y:S02]  /*27a50*/  SHF.L.U32 R3, R7, 0xa, RZ ;  /* 0x0000000a07037819 */ /* 0x000fe400000006ff */
[----:B------:R-:W-:Y:S02]  /*27a60*/  LOP3.LUT R4, R4, R45, RZ, 0x3c, !PT ;  /* 0x0000002d04047212 */ /* 0x000fe400078e3cff */
[----:B------:R-:W-:Y:S02]  /*27a70*/  LOP3.LUT R3, R3, 0xffffe000, RZ, 0xc0, !PT ;  /* 0xffffe00003037812 */ /* 0x000fe400078ec0ff */
[----:B------:R-:W-:Y:S02]  /*27a80*/  IADD3 R7, R23, R8, RZ ;  /* 0x0000000817077210 */ /* 0x000fe40007ffe0ff */
[----:B------:R-:W-:-:S03]  /*27a90*/  IADD3 R3, R4, R3, R23 ;  /* 0x0000000304037210 */ /* 0x000fc60007ffe017 */
[----:B-----5:R-:W-:-:S04]  /*27aa0*/  IMAD.WIDE.U32 R28, R7, 0x2, R34 ;  /* 0x00000002071c7825 */ /* 0x020fc800078e0022 */
[----:B------:R-:W-:Y:S01]  /*27ab0*/  IMAD.WIDE.U32 R26, R3, 0x2, R34 ;  /* 0x00000002031a7825 */ /* 0x000fe200078e0022 */
[----:B------:R-:W2:Y:S04]  /*27ac0*/  LD.E.128 R12, [R28.64] ;  /* 0x000000041c0c7980 */ /* 0x000ea8000c101d00 */
[----:B------:R-:W3:Y:S01]  /*27ad0*/  LD.E.128 R16, [R26.64] ;  /* 0x000000041a107980 */ /* 0x000ee2000c101d00 */
[----:B------:R-:W-:Y:S01]  /*27ae0*/  SHF.R.U32.HI R4, RZ, 0x10, R53 ;  /* 0x00000010ff047819 */ /* 0x000fe20000011635 */
[--C-:B------:R-:W-:Y:S01]  /*27af0*/  HADD2.F32 R9, -RZ, R108.reuse.H1_H1 ;  /* 0x3000006cff097230 */ /* 0x100fe20000004100 */
[----:B------:R-:W-:Y:S01]  /*27b00*/  SHF.R.U32.HI R3, RZ, 0x10, R49 ;  /* 0x00000010ff037819 */ /* 0x000fe20000011631 */
[----:B------:R-:W-:Y:S01]  /*27b10*/  HADD2.F32 R8, -RZ, R108.H0_H0 ;  /* 0x2000006cff087230 */ /* 0x000fe20000004100 */
[----:B------:R-:W-:Y:S01]  /*27b20*/  SHF.R.U32.HI R30, RZ, 0x10, R55 ;  /* 0x00000010ff1e7819 */ /* 0x000fe20000011637 */
[----:B------:R-:W-:Y:S01]  /*27b30*/  HADD2.F32 R37, -RZ, R4.H0_H0 ;  /* 0x20000004ff257230 */ /* 0x000fe20000004100 */
[----:B------:R-:W-:Y:S01]  /*27b40*/  SHF.R.U32.HI R25, RZ, 0x10, R51 ;  /* 0x00000010ff197819 */ /* 0x000fe20000011633 */
[----:B------:R-:W-:Y:S01]  /*27b50*/  HADD2.F32 R38, -RZ, R3.H0_H0 ;  /* 0x20000003ff267230 */ /* 0x000fe20000004100 */
[----:B------:R-:W-:Y:S01]  /*27b60*/  SHF.R.U64 R32, R52, 0x10, R53 ;  /* 0x0000001034207819 */ /* 0x000fe20000001235 */
[----:B------:R-:W-:Y:S01]  /*27b70*/  HADD2.F32 R30, -RZ, R30.H0_H0 ;  /* 0x2000001eff1e7230 */ /* 0x000fe20000004100 */
[----:B------:R-:W-:-:S02]  /*27b80*/  SHF.R.U64 R31, R54, 0x10, R55 ;  /* 0x00000010361f7819 */ /* 0x000fc40000001237 */
[----:B------:R-:W-:Y:S02]  /*27b90*/  SHF.R.U64 R36, R48, 0x10, R49 ;  /* 0x0000001030247819 */ /* 0x000fe40000001231 */
[----:B------:R-:W-:Y:S01]  /*27ba0*/  SHF.R.U64 R33, R50, 0x10, R51 ;  /* 0x0000001032217819 */ /* 0x000fe20000001233 */
[--C-:B--2---:R-:W-:Y:S02]  /*27bb0*/  HADD2.F32 R10, -RZ, R13.reuse.H0_H0 ;  /* 0x2000000dff0a7230 */ /* 0x104fe40000004100 */
[----:B------:R-:W-:Y:S02]  /*27bc0*/  HADD2.F32 R7, -RZ, R13.H1_H1 ;  /* 0x3000000dff077230 */ /* 0x000fe40000004100 */
[--C-:B---3--:R-:W-:Y:S02]  /*27bd0*/  HADD2.F32 R4, -RZ, R17.reuse.H0_H0 ;  /* 0x20000011ff047230 */ /* 0x108fe40000004100 */
[----:B------:R-:W-:Y:S02]  /*27be0*/  HADD2.F32 R3, -RZ, R17.H1_H1 ;  /* 0x30000011ff037230 */ /* 0x000fe40000004100 */
[--C-:B------:R-:W-:Y:S01]  /*27bf0*/  HADD2.F32 R21, -RZ, R12.reuse.H0_H0 ;  /* 0x2000000cff157230 */ /* 0x100fe20000004100 */
[C---:B------:R-:W-:Y:S01]  /*27c00*/  FMUL.FTZ R13, R4.reuse, R8 ;  /* 0x00000008040d7220 */ /* 0x040fe20000410000 */
[----:B------:R-:W-:Y:S01]  /*27c10*/  HADD2.F32 R24, -RZ, R12.H1_H1 ;  /* 0x3000000cff187230 */ /* 0x000fe20000004100 */
[----:B------:R-:W-:Y:S01]  /*27c20*/  FMUL.FTZ R12, R4, R9 ;  /* 0x00000009040c7220 */ /* 0x000fe20000410000 */
[--C-:B------:R-:W-:Y:S01]  /*27c30*/  HADD2.F32 R22, -RZ, R14.reuse.H0_H0 ;  /* 0x2000000eff167230 */ /* 0x100fe20000004100 */
[CC--:B------:R-:W-:Y:S01]  /*27c40*/  FMUL.FTZ R4, R3.reuse, R37.reuse ;  /* 0x0000002503047220 */ /* 0x0c0fe20000410000 */
[----:B------:R-:W-:Y:S01]  /*27c50*/  HADD2.F32 R20, -RZ, R14.H1_H1 ;  /* 0x3000000eff147230 */ /* 0x000fe20000004100 */
[-C--:B------:R-:W-:Y:S01]  /*27c60*/  FMUL.FTZ R3, R3, R38.reuse ;  /* 0x0000002603037220 */ /* 0x080fe20000410000 */
[----:B------:R-:W-:Y:S01]  /*27c70*/  HADD2.F32 R14, -RZ, R16.H1_H1 ;  /* 0x30000010ff0e7230 */ /* 0x000fe20000004100 */
[C---:B------:R-:W-:Y:S01]  /*27c80*/  FFMA.FTZ R39, R7.reuse, R38, -R4 ;  /* 0x0000002607277223 */ /* 0x040fe20000010804 */
[----:B------:R-:W-:Y:S01]  /*27c90*/  HADD2.F32 R4, -RZ, R110.H0_H0 ;  /* 0x2000006eff047230 */ /* 0x000fe20000004100 */
[----:B------:R-:W-:Y:S01]  /*27ca0*/  FFMA.FTZ R38, R7, R37, R3 ;  /* 0x0000002507267223 */ /* 0x000fe20000010003 */
[----:B------:R-:W-:Y:S01]  /*27cb0*/  HADD2.F32 R7, -RZ, R16.H0_H0 ;  /* 0x20000010ff077230 */ /* 0x000fe20000004100 */
[C---:B------:R-:W-:Y:S01]  /*27cc0*/  FFMA.FTZ R44, R10.reuse, R9, -R13 ;  /* 0x000000090a2c7223 */ /* 0x040fe2000001080d */
[--C-:B------:R-:W-:Y:S01]  /*27cd0*/  HADD2.F32 R3, -RZ, R109.reuse.H0_H0 ;  /* 0x2000006dff037230 */ /* 0x100fe20000004100 */
[----:B------:R-:W-:Y:S01]  /*27ce0*/  FFMA.FTZ R43, R10, R8, R12 ;  /* 0x000000080a2b7223 */ /* 0x000fe2000001000c */
[--C-:B------:R-:W-:Y:S01]  /*27cf0*/  HADD2.F32 R13, -RZ, R18.reuse.H0_H0 ;  /* 0x20000012ff0d7230 */ /* 0x100fe20000004100 */
[CC--:B------:R-:W-:Y:S01]  /*27d00*/  FMUL.FTZ R16, R7.reuse, R4.reuse ;  /* 0x0000000407107220 */ /* 0x0c0fe20000410000 */
[----:B------:R-:W-:Y:S01]  /*27d10*/  HADD2.F32 R12, -RZ, R18.H1_H1 ;  /* 0x30000012ff0c7230 */ /* 0x000fe20000004100 */
[-C--:B------:R-:W-:Y:S01]  /*27d20*/  FMUL.FTZ R18, R7, R3.reuse ;  /* 0x0000000307127220 */ /* 0x080fe20000410000 */
[----:B------:R-:W-:Y:S01]  /*27d30*/  HADD2.F32 R9, -RZ, R109.H1_H1 ;  /* 0x3000006dff097230 */ /* 0x000fe20000004100 */
[C---:B------:R-:W-:Y:S01]  /*27d40*/  FFMA.FTZ R40, R21.reuse, R3, R16 ;  /* 0x0000000315287223 */ /* 0x040fe20000010010 */
[----:B------:R-:W-:Y:S01]  /*27d50*/  HADD2.F32 R7, -RZ, R111.H0_H0 ;  /* 0x2000006fff077230 */ /* 0x000fe20000004100 */
[----:B------:R-:W-:Y:S01]  /*27d60*/  FFMA.FTZ R42, R21, R4, -R18 ;  /* 0x00000004152a7223 */ /* 0x000fe20000010812 */
[----:B------:R-:W-:Y:S01]  /*27d70*/  HADD2.F32 R10, -RZ, R19.H0_H0 ;  /* 0x20000013ff0a7230 */ /* 0x000fe20000004100 */
[C---:B------:R-:W-:Y:S01]  /*27d80*/  FMUL.FTZ R16, R13.reuse, R9 ;  /* 0x000000090d107220 */ /* 0x040fe20000410000 */
[----:B------:R-:W-:Y:S01]  /*27d90*/  HADD2.F32 R3, -RZ, R110.H1_H1 ;  /* 0x3000006eff037230 */ /* 0x000fe20000004100 */
[-C--:B------:R-:W-:Y:S01]  /*27da0*/  FMUL.FTZ R18, R13, R7.reuse ;  /* 0x000000070d127220 */ /* 0x080fe20000410000 */
[----:B------:R-:W-:Y:S01]  /*27db0*/  HADD2.F32 R4, -RZ, R111.H1_H1 ;  /* 0x3000006fff047230 */ /* 0x000fe20000004100 */
[----:B------:R-:W-:Y:S01]  /*27dc0*/  FFMA.FTZ R37, R22, R7, -R16 ;  /* 0x0000000716257223 */ /* 0x000fe20000010810 */
[----:B------:R-:W-:Y:S01]  /*27dd0*/  HADD2.F32 R8, -RZ, R19.H1_H1 ;  /* 0x30000013ff087230 */ /* 0x000fe20000004100 */
[CC--:B------:R-:W-:Y:S01]  /*27de0*/  FMUL.FTZ R13, R10.reuse, R3.reuse ;  /* 0x000000030a0d7220 */ /* 0x0c0fe20000410000 */
[--C-:B------:R-:W-:Y:S01]  /*27df0*/  HADD2.F32 R17, -RZ, R15.reuse.H0_H0 ;  /* 0x2000000fff117230 */ /* 0x100fe20000004100 */
[----:B------:R-:W-:Y:S01]  /*27e00*/  FMUL.FTZ R10, R10, R4 ;  /* 0x000000040a0a7220 */ /* 0x000fe20000410000 */
[----:B------:R-:W-:Y:S01]  /*27e10*/  HADD2.F32 R15, -RZ, R15.H1_H1 ;  /* 0x3000000fff0f7230 */ /* 0x000fe20000004100 */
[----:B------:R-:W-:Y:S01]  /*27e20*/  FMUL.FTZ R7, R8, R30 ;  /* 0x0000001e08077220 */ /* 0x000fe20000410000 */
[----:B------:R-:W-:Y:S01]  /*27e30*/  HADD2.F32 R16, -RZ, R25.H0_H0 ;  /* 0x20000019ff107230 */ /* 0x000fe20000004100 */
[C---:B------:R-:W-:Y:S01]  /*27e40*/  FFMA.FTZ R19, R17.reuse, R4, -R13 ;  /* 0x0000000411137223 */ /* 0x040fe2000001080d */
[----:B------:R-:W-:Y:S01]  /*27e50*/  HADD2.F32 R21, -RZ, R31.H0_H0 ;  /* 0x2000001fff157230 */ /* 0x000fe20000004100 */
[----:B------:R-:W-:Y:S01]  /*27e60*/  FFMA.FTZ R13, R17, R3, R10 ;  /* 0x00000003110d7223 */ /* 0x000fe2000001000a */
[----:B------:R-:W-:Y:S01]  /*27e70*/  HADD2.F32 R17, -RZ, R32.H0_H0 ;  /* 0x20000020ff117230 */ /* 0x000fe20000004100 */
[----:B------:R-:W-:Y:S01]  /*27e80*/  FFMA.FTZ R22, R22, R9, R18 ;  /* 0x0000000916167223 */ /* 0x000fe20000010012 */
[----:B------:R-:W-:Y:S01]  /*27e90*/  HADD2.F32 R18, -RZ, R33.H0_H0 ;  /* 0x20000021ff127230 */ /* 0x000fe20000004100 */
[----:B------:R-:W-:-:S02]  /*27ea0*/  FMUL.FTZ R4, R8, R16 ;  /* 0x0000001008047220 */ /* 0x000fc40000410000 */
[----:B------:R-:W-:Y:S01]  /*27eb0*/  FFMA.FTZ R3, R15, R16, -R7 ;  /* 0x000000100f037223 */ /* 0x000fe20000010807 */
[----:B------:R-:W-:Y:S01]  /*27ec0*/  HADD2.F32 R16, -RZ, R36.H0_H0 ;  /* 0x20000024ff107230 */ /* 0x000fe20000004100 */
[----:B------:R-:W-:Y:S02]  /*27ed0*/  FMUL.FTZ R8, R14, R17 ;  /* 0x000000110e087220 */ /* 0x000fe40000410000 */
[----:B------:R-:W-:Y:S01]  /*27ee0*/  FMUL.FTZ R10, R12, R21 ;  /* 0x000000150c0a7220 */ /* 0x000fe20000410000 */
[----:B------:R-:W-:Y:S01]  /*27ef0*/  F2FP.PACK_AB R19, R3, R19 ;  /* 0x000000130313723e */ /* 0x000fe200000000ff */
[----:B------:R-:W-:Y:S02]  /*27f00*/  FMUL.FTZ R7, R14, R16 ;  /* 0x000000100e077220 */ /* 0x000fe40000410000 */
[----:B------:R-:W-:Y:S02]  /*27f10*/  FMUL.FTZ R9, R12, R18 ;  /* 0x000000120c097220 */ /* 0x000fe40000410000 */
[----:B------:R-:W-:-:S02]  /*27f20*/  FFMA.FTZ R4, R15, R30, R4 ;  /* 0x0000001e0f047223 */ /* 0x000fc40000010004 */
[----:B------:R-:W-:Y:S02]  /*27f30*/  FFMA.FTZ R8, R24, R16, -R8 ;  /* 0x0000001018087223 */ /* 0x000fe40000010808 */
[----:B------:R-:W-:Y:S01]  /*27f40*/  FFMA.FTZ R10, R20, R18, -R10 ;  /* 0x00000012140a7223 */ /* 0x000fe2000001080a */
[----:B------:R-:W-:Y:S01]  /*27f50*/  F2FP.PACK_AB R15, R4, R13 ;  /* 0x0000000d040f723e */ /* 0x000fe200000000ff */
[----:B------:R-:W-:Y:S01]  /*27f60*/  FFMA.FTZ R7, R24, R17, R7 ;  /* 0x0000001118077223 */ /* 0x000fe20000010007 */
[----:B------:R-:W-:Y:S01]  /*27f70*/  F2FP.PACK_AB R17, R39, R44 ;  /* 0x0000002c2711723e */ /* 0x000fe200000000ff */
[----:B------:R-:W-:Y:S01]  /*27f80*/  FFMA.FTZ R9, R20, R21, R9 ;  /* 0x0000001514097223 */ /* 0x000fe20000010009 */
[----:B------:R-:W-:Y:S02]  /*27f90*/  F2FP.PACK_AB R16, R8, R42 ;  /* 0x0000002a0810723e */ /* 0x000fe400000000ff */
[----:B------:R-:W-:Y:S02]  /*27fa0*/  F2FP.PACK_AB R18, R10, R37 ;  /* 0x000000250a12723e */ /* 0x000fe400000000ff */
[----:B------:R-:W-:-:S02]  /*27fb0*/  F2FP.PACK_AB R13, R38, R43 ;  /* 0x0000002b260d723e */ /* 0x000fc400000000ff */
[----:B------:R-:W-:Y:S01]  /*27fc0*/  F2FP.PACK_AB R12, R7, R40 ;  /* 0x00000028070c723e */ /* 0x000fe200000000ff */
[----:B------:R1:W-:Y:S01]  /*27fd0*/  ST.E.128 [R28.64], R16 ;  /* 0x000000101c007985 */ /* 0x0003e2000c101d04 */
[----:B------:R-:W-:-:S05]  /*27fe0*/  F2FP.PACK_AB R14, R9, R22 ;  /* 0x00000016090e723e */ /* 0x000fca00000000ff */
[----:B------:R1:W-:Y:S02]  /*27ff0*/  ST.E.128 [R26.64], R12 ;  /* 0x0000000c1a007985 */ /* 0x0003e4000c101d04 */
.L_x_2124:
[----:B------:R-:W-:Y:S05]  /*28000*/  BSYNC B0 ;  /* 0x0000000000007941 */ /* 0x000fea0003800000 */
.L_x_2123:
[----:B------:R-:W-:-:S04]  /*28010*/  IADD3 R3, R56, 0x40, RZ ;  /* 0x0000004038037810 */ /* 0x000fc80007ffe0ff */
[----:B------:R-:W-:-:S13]  /*28020*/  ISETP.GE.AND P0, PT, R3, R0, PT ;  /* 0x000000000300720c */ /* 0x000fda0003f06270 */
[----:B------:R-:W-:Y:S05]  /*28030*/  @P0 BRA `(.L_x_2122) ;  /* 0x0000068000000947 */ /* 0x000fea0003800000 */
[----:B------:R-:W-:-:S04]  /*28040*/  SHF.R.S32.HI R7, RZ, 0x1f, R3 ;  /* 0x0000001fff077819 */ /* 0x000fc80000011403 */
[CC--:B------:R-:W-:Y:S02]  /*28050*/  LEA.HI R4, R7.reuse, R3.reuse, RZ, 0x3 ;  /* 0x0000000307047211 */ /* 0x0c0fe400078f18ff */
[----:B------:R-:W-:Y:S02]  /*28060*/  LEA.HI R3, R7, R3, RZ, 0x6 ;  /* 0x0000000307037211 */ /* 0x000fe400078f30ff */
[--C-:B------:R-:W-:Y:S02]  /*28070*/  SHF.R.S32.HI R7, RZ, 0x3, R4.reuse ;  /* 0x00000003ff077819 */ /* 0x100fe40000011404 */
[----:B------:R-:W-:Y:S02]  /*28080*/  SHF.L.U32 R8, R3, 0x7, RZ ;  /* 0x0000000703087819 */ /* 0x000fe400000006ff */
[----:B------:R-:W-:Y:S02]  /*28090*/  LEA.HI R3, R0, R7, RZ, 0x1d ;  /* 0x0000000700037211 */ /* 0x000fe400078fe8ff */
[----:B------:R-:W-:-:S02]  /*280a0*/  LOP3.LUT R7, R2, 0x38, R4, 0xf8, !PT ;  /* 0x0000003802077812 */ /* 0x000fc400078ef804 */
[----:B------:R-:W-:Y:S02]  /*280b0*/  SHF.R.S32.HI R4, RZ, 0x1f, R3 ;  /* 0x0000001fff047819 */ /* 0x000fe40000011403 */
[----:B------:R-:W-:Y:S02]  /*280c0*/  LOP3.LUT R9, R8, 0xffffe000, RZ, 0xc0, !PT ;  /* 0xffffe00008097812 */ /* 0x000fe400078ec0ff */
[----:B------:R-:W-:Y:S02]  /*280d0*/  SHF.L.U32 R8, R3, 0x3, RZ ;  /* 0x0000000303087819 */ /* 0x000fe400000006ff */
[----:B------:R-:W-:Y:S02]  /*280e0*/  LEA.HI R3, R4, R3, RZ, 0x3 ;  /* 0x0000000304037211 */ /* 0x000fe400078f18ff */
[----:B------:R-:W-:Y:S02]  /*280f0*/  LOP3.LUT R4, R2, 0x38, R8, 0xf8, !PT ;  /* 0x0000003802047812 */ /* 0x000fe400078ef808 */
[----:B------:R-:W-:-:S02]  /*28100*/  SHF.L.U32 R2, R3, 0xa, RZ ;  /* 0x0000000a03027819 */ /* 0x000fc400000006ff */
[-C--:B------:R-:W-:Y:S02]  /*28110*/  LOP3.LUT R3, R4, R45.reuse, RZ, 0x3c, !PT ;  /* 0x0000002d04037212 */ /* 0x080fe400078e3cff */
[----:B------:R-:W-:Y:S02]  /*28120*/  LOP3.LUT R2, R2, 0xffffe000, RZ, 0xc0, !PT ;  /* 0xffffe00002027812 */ /* 0x000fe400078ec0ff */
[----:B------:R-:W-:Y:S02]  /*28130*/  LOP3.LUT R7, R7, R45, RZ, 0x3c, !PT ;  /* 0x0000002d07077212 */ /* 0x000fe400078e3cff */
[--C-:B------:R-:W-:Y:S02]  /*28140*/  IADD3 R2, R3, R2, R23.reuse ;  /* 0x0000000203027210 */ /* 0x100fe40007ffe017 */
[----:B------:R-:W-:-:S03]  /*28150*/  IADD3 R7, R7, R9, R23 ;  /* 0x0000000907077210 */ /* 0x000fc60007ffe017 */
[----:B-1---5:R-:W-:-:S04]  /*28160*/  IMAD.WIDE.U32 R28, R2, 0x2, R34 ;  /* 0x00000002021c7825 */ /* 0x022fc800078e0022 */
[----:B------:R-:W-:Y:S01]  /*28170*/  IMAD.WIDE.U32 R30, R7, 0x2, R34 ;  /* 0x00000002071e7825 */ /* 0x000fe200078e0022 */
[----:B------:R-:W2:Y:S04]  /*28180*/  LD.E.128 R16, [R28.64] ;  /* 0x000000041c107980 */ /* 0x000ea8000c101d00 */
[----:B------:R-:W3:Y:S01]  /*28190*/  LD.E.128 R12, [R30.64] ;  /* 0x000000041e0c7980 */ /* 0x000ee2000c101d00 */
[--C-:B------:R-:W-:Y:S01]  /*281a0*/  HADD2.F32 R4, -RZ, R112.reuse.H0_H0 ;  /* 0x20000070ff047230 */ /* 0x100fe20000004100 */
[----:B------:R-:W-:Y:S01]  /*281b0*/  SHF.R.U32.HI R32, RZ, 0x10, R61 ;  /* 0x00000010ff207819 */ /* 0x000fe2000001163d */
[----:B------:R-:W-:Y:S01]  /*281c0*/  HADD2.F32 R2, -RZ, R112.H1_H1 ;  /* 0x30000070ff027230 */ /* 0x000fe20000004100 */
[----:B------:R-:W-:Y:S02]  /*281d0*/  SHF.R.U32.HI R27, RZ, 0x10, R65 ;  /* 0x00000010ff1b7819 */ /* 0x000fe40000011641 */
[----:B------:R-:W-:-:S02]  /*281e0*/  SHF.R.U32.HI R36, RZ, 0x10, R63 ;  /* 0x00000010ff247819 */ /* 0x000fc4000001163f */
[----:B------:R-:W-:Y:S02]  /*281f0*/  SHF.R.U32.HI R33, RZ, 0x10, R67 ;  /* 0x00000010ff217819 */ /* 0x000fe40000011643 */
[----:B------:R-:W-:Y:S02]  /*28200*/  SHF.R.U64 R39, R60, 0x10, R61 ;  /* 0x000000103c277819 */ /* 0x000fe4000000123d */
[----:B------:R-:W-:Y:S02]  /*28210*/  SHF.R.U64 R40, R62, 0x10, R63 ;  /* 0x000000103e287819 */ /* 0x000fe4000000123f */
[----:B------:R-:W-:Y:S02]  /*28220*/  SHF.R.U64 R37, R64, 0x10, R65 ;  /* 0x0000001040257819 */ /* 0x000fe40000001241 */
[----:B------:R-:W-:Y:S01]  /*28230*/  SHF.R.U64 R38, R66, 0x10, R67 ;  /* 0x0000001042267819 */ /* 0x000fe20000001243 */
[----:B--2---:R-:W-:Y:S02]  /*28240*/  HADD2.F32 R3, -RZ, R17.H0_H0 ;  /* 0x20000011ff037230 */ /* 0x004fe40000004100 */
[----:B---3--:R-:W-:-:S02]  /*28250*/  HADD2.F32 R20, -RZ, R15.H0_H0 ;  /* 0x2000000fff147230 */ /* 0x008fc40000004100 */
[----:B------:R-:W-:Y:S02]  /*28260*/  HADD2.F32 R25, -RZ, R15.H1_H1 ;  /* 0x3000000fff197230 */ /* 0x000fe40000004100 */
[--C-:B------:R-:W-:Y:S02]  /*28270*/  HADD2.F32 R22, -RZ, R13.reuse.H0_H0 ;  /* 0x2000000dff167230 */ /* 0x100fe40000004100 */
[----:B------:R-:W-:Y:S02]  /*28280*/  HADD2.F32 R21, -RZ, R13.H1_H1 ;  /* 0x3000000dff157230 */ /* 0x000fe40000004100 */
[--C-:B------:R-:W-:Y:S02]  /*28290*/  HADD2.F32 R23, -RZ, R14.reuse.H0_H0 ;  /* 0x2000000eff177230 */ /* 0x100fe40000004100 */
[----:B------:R-:W-:Y:S02]  /*282a0*/  HADD2.F32 R15, -RZ, R14.H1_H1 ;  /* 0x3000000eff0f7230 */ /* 0x000fe40000004100 */
[----:B------:R-:W-:-:S02]  /*282b0*/  HADD2.F32 R26, -RZ, R12.H0_H0 ;  /* 0x2000000cff1a7230 */ /* 0x000fc40000004100 */
[----:B------:R-:W-:Y:S02]  /*282c0*/  HADD2.F32 R24, -RZ, R12.H1_H1 ;  /* 0x3000000cff187230 */ /* 0x000fe40000004100 */
[--C-:B------:R-:W-:Y:S02]  /*282d0*/  HADD2.F32 R14, -RZ, R16.reuse.H0_H0 ;  /* 0x20000010ff0e7230 */ /* 0x100fe40000004100 */
[----:B------:R-:W-:Y:S01]  /*282e0*/  HADD2.F32 R13, -RZ, R16.H1_H1 ;  /* 0x30000010ff0d7230 */ /* 0x000fe20000004100 */
[C---:B------:R-:W-:Y:S01]  /*282f0*/  FMUL.FTZ R16, R3.reuse, R4 ;  /* 0x0000000403107220 */ /* 0x040fe20000410000 */
[--C-:B------:R-:W-:Y:S01]  /*28300*/  HADD2.F32 R12, -RZ, R18.reuse.H0_H0 ;  /* 0x20000012ff0c7230 */ /* 0x100fe20000004100 */
[----:B------:R-:W-:Y:S01]  /*28310*/  FMUL.FTZ R3, R3, R2 ;  /* 0x0000000203037220 */ /* 0x000fe20000410000 */
[----:B------:R-:W-:Y:S02]  /*28320*/  HADD2.F32 R10, -RZ, R18.H1_H1 ;  /* 0x30000012ff0a7230 */ /* 0x000fe40000004100 */
[----:B------:R-:W-:-:S02]  /*28330*/  HADD2.F32 R8, -RZ, R17.H1_H1 ;  /* 0x30000011ff087230 */ /* 0x000fc40000004100 */
[----:B------:R-:W-:Y:S01]  /*28340*/  HADD2.F32 R18, -RZ, R32.H0_H0 ;  /* 0x20000020ff127230 */ /* 0x000fe20000004100 */
[C---:B------:R-:W-:Y:S01]  /*28350*/  FFMA.FTZ R43, R22.reuse, R2, -R16 ;  /* 0x00000002162b7223 */ /* 0x040fe20000010810 */
[----:B------:R-:W-:Y:S01]  /*28360*/  HADD2.F32 R17, -RZ, R27.H0_H0 ;  /* 0x2000001bff117230 */ /* 0x000fe20000004100 */
[----:B------:R-:W-:Y:S01]  /*28370*/  FFMA.FTZ R42, R22, R4, R3 ;  /* 0x00000004162a7223 */ /* 0x000fe20000010003 */
[----:B------:R-:W-:Y:S01]  /*28380*/  HADD2.F32 R7, -RZ, R19.H0_H0 ;  /* 0x20000013ff077230 */ /* 0x000fe20000004100 */
[C---:B------:R-:W-:Y:S01]  /*28390*/  FMUL.FTZ R16, R8.reuse, R18 ;  /* 0x0000001208107220 */ /* 0x040fe20000410000 */
[--C-:B------:R-:W-:Y:S02]  /*283a0*/  HADD2.F32 R2, -RZ, R113.reuse.H0_H0 ;  /* 0x20000071ff027230 */ /* 0x100fe40000004100 */
[----:B------:R-:W-:Y:S01]  /*283b0*/  HADD2.F32 R3, -RZ, R113.H1_H1 ;  /* 0x30000071ff037230 */ /* 0x000fe20000004100 */
[-C--:B------:R-:W-:Y:S01]  /*283c0*/  FMUL.FTZ R4, R8, R17.reuse ;  /* 0x0000001108047220 */ /* 0x080fe20000410000 */
[----:B------:R-:W-:Y:S01]  /*283d0*/  HADD2.F32 R9, -RZ, R19.H1_H1 ;  /* 0x30000013ff097230 */ /* 0x000fe20000004100 */
[----:B------:R-:W-:Y:S01]  /*283e0*/  FFMA.FTZ R27, R21, R17, -R16 ;  /* 0x00000011151b7223 */ /* 0x000fe20000010810 */
[----:B------:R-:W-:Y:S01]  /*283f0*/  HADD2.F32 R17, -RZ, R36.H0_H0 ;  /* 0x20000024ff117230 */ /* 0x000fe20000004100 */
[----:B------:R-:W-:-:S02]  /*28400*/  FMUL.FTZ R8, R7, R2 ;  /* 0x0000000207087220 */ /* 0x000fc40000410000 */
[-C--:B------:R-:W-:Y:S02]  /*28410*/  FMUL.FTZ R7, R7, R3.reuse ;  /* 0x0000000307077220 */ /* 0x080fe40000410000 */
[----:B------:R-:W-:Y:S01]  /*28420*/  FFMA.FTZ R22, R21, R18, R4 ;  /* 0x0000001215167223 */ /* 0x000fe20000010004 */
[----:B------:R-:W-:Y:S01]  /*28430*/  HADD2.F32 R4, -RZ, R33.H0_H0 ;  /* 0x20000021ff047230 */ /* 0x000fe20000004100 */
[C---:B------:R-:W-:Y:S01]  /*28440*/  FFMA.FTZ R36, R20.reuse, R3, -R8 ;  /* 0x0000000314247223 */ /* 0x040fe20000010808 */
[----:B------:R-:W-:Y:S01]  /*28450*/  HADD2.F32 R3, -RZ, R114.H0_H0 ;  /* 0x20000072ff037230 */ /* 0x000fe20000004100 */
[----:B------:R-:W-:Y:S01]  /*28460*/  FFMA.FTZ R32, R20, R2, R7 ;  /* 0x0000000214207223 */ /* 0x000fe20000010007 */
[----:B------:R-:W-:Y:S01]  /*28470*/  HADD2.F32 R7, -RZ, R115.H0_H0 ;  /* 0x20000073ff077230 */ /* 0x000fe20000004100 */
[C---:B------:R-:W-:Y:S02]  /*28480*/  FMUL.FTZ R2, R9.reuse, R17 ;  /* 0x0000001109027220 */ /* 0x040fe40000410000 */
[----:B------:R-:W-:-:S02]  /*28490*/  FMUL.FTZ R9, R9, R4 ;  /* 0x0000000409097220 */ /* 0x000fc40000410000 */
[C---:B------:R-:W-:Y:S01]  /*284a0*/  FFMA.FTZ R19, R25.reuse, R4, -R2 ;  /* 0x0000000419137223 */ /* 0x040fe20000010802 */
[----:B------:R-:W-:Y:S01]  /*284b0*/  HADD2.F32 R2, -RZ, R114.H1_H1 ;  /* 0x30000072ff027230 */ /* 0x000fe20000004100 */
[C---:B------:R-:W-:Y:S01]  /*284c0*/  FMUL.FTZ R16, R14.reuse, R3 ;  /* 0x000000030e107220 */ /* 0x040fe20000410000 */
[----:B------:R-:W-:Y:S01]  /*284d0*/  HADD2.F32 R4, -RZ, R115.H1_H1 ;  /* 0x30000073ff047230 */ /* 0x000fe20000004100 */
[----:B------:R-:W-:Y:S02]  /*284e0*/  FMUL.FTZ R14, R14, R7 ;  /* 0x000000070e0e7220 */ /* 0x000fe40000410000 */
[----:B------:R-:W-:Y:S01]  /*284f0*/  FFMA.FTZ R9, R25, R17, R9 ;  /* 0x0000001119097223 */ /* 0x000fe20000010009 */
[----:B------:R-:W-:Y:S01]  /*28500*/  HADD2.F32 R17, -RZ, R39.H0_H0 ;  /* 0x20000027ff117230 */ /* 0x000fe20000004100 */
[----:B------:R-:W-:Y:S02]  /*28510*/  FMUL.FTZ R8, R12, R2 ;  /* 0x000000020c087220 */ /* 0x000fe40000410000 */
[C---:B------:R-:W-:Y:S01]  /*28520*/  FFMA.FTZ R21, R26.reuse, R7, -R16 ;  /* 0x000000071a157223 */ /* 0x040fe20000010810 */
[----:B------:R-:W-:Y:S01]  /*28530*/  HADD2.F32 R16, -RZ, R40.H0_H0 ;  /* 0x20000028ff107230 */ /* 0x000fe20000004100 */
[----:B------:R-:W-:Y:S01]  /*28540*/  FFMA.FTZ R20, R26, R3, R14 ;  /* 0x000000031a147223 */ /* 0x000fe2000001000e */
[----:B------:R-:W-:Y:S01]  /*28550*/  HADD2.F32 R14, -RZ, R37.H0_H0 ;  /* 0x20000025ff0e7230 */ /* 0x000fe20000004100 */
[-C--:B------:R-:W-:Y:S01]  /*28560*/  FMUL.FTZ R3, R12, R4.reuse ;  /* 0x000000040c037220 */ /* 0x080fe20000410000 */
[----:B------:R-:W-:Y:S01]  /*28570*/  HADD2.F32 R12, -RZ, R38.H0_H0 ;  /* 0x20000026ff0c7230 */ /* 0x000fe20000004100 */
[----:B------:R-:W-:-:S02]  /*28580*/  FFMA.FTZ R18, R23, R4, -R8 ;  /* 0x0000000417127223 */ /* 0x000fc40000010808 */
[----:B------:R-:W-:Y:S02]  /*28590*/  FFMA.FTZ R8, R23, R2, R3 ;  /* 0x0000000217087223 */ /* 0x000fe40000010003 */
[C---:B------:R-:W-:Y:S02]  /*285a0*/  FMUL.FTZ R3, R13.reuse, R17 ;  /* 0x000000110d037220 */ /* 0x040fe40000410000 */
[C---:B------:R-:W-:Y:S02]  /*285b0*/  FMUL.FTZ R7, R10.reuse, R16 ;  /* 0x000000100a077220 */ /* 0x040fe40000410000 */
[----:B------:R-:W-:Y:S02]  /*285c0*/  FMUL.FTZ R2, R13, R14 ;  /* 0x0000000e0d027220 */ /* 0x000fe40000410000 */
[----:B------:R-:W-:Y:S02]  /*285d0*/  FMUL.FTZ R4, R10, R12 ;  /* 0x0000000c0a047220 */ /* 0x000fe40000410000 */
[----:B------:R-:W-:-:S02]  /*285e0*/  FFMA.FTZ R3, R24, R14, -R3 ;  /* 0x0000000e18037223 */ /* 0x000fc40000010803 */
[C---:B------:R-:W-:Y:S02]  /*285f0*/  FFMA.FTZ R7, R15.reuse, R12, -R7 ;  /* 0x0000000c0f077223 */ /* 0x040fe40000010807 */
[----:B------:R-:W-:Y:S02]  /*28600*/  FFMA.FTZ R2, R24, R17, R2 ;  /* 0x0000001118027223 */ /* 0x000fe40000010002 */
[----:B------:R-:W-:Y:S01]  /*28610*/  FFMA.FTZ R4, R15, R16, R4 ;  /* 0x000000100f047223 */ /* 0x000fe20000010004 */
[----:B------:R-:W-:Y:S02]  /*28620*/  F2FP.PACK_AB R17, R27, R43 ;  /* 0x0000002b1b11723e */ /* 0x000fe400000000ff */
[----:B------:R-:W-:Y:S02]  /*28630*/  F2FP.PACK_AB R19, R19, R36 ;  /* 0x000000241313723e */ /* 0x000fe400000000ff */
[----:B------:R-:W-:Y:S02]  /*28640*/  F2FP.PACK_AB R16, R3, R21 ;  /* 0x000000150310723e */ /* 0x000fe400000000ff */
[----:B------:R-:W-:-:S02]  /*28650*/  F2FP.PACK_AB R18, R7, R18 ;  /* 0x000000120712723e */ /* 0x000fc400000000ff */
[----:B------:R-:W-:Y:S02]  /*28660*/  F2FP.PACK_AB R13, R22, R42 ;  /* 0x0000002a160d723e */ /* 0x000fe400000000ff */
[----:B------:R-:W-:Y:S02]  /*28670*/  F2FP.PACK_AB R15, R9, R32 ;  /* 0x00000020090f723e */ /* 0x000fe400000000ff */
[----:B------:R-:W-:Y:S02]  /*28680*/  F2FP.PACK_AB R12, R2, R20 ;  /* 0x00000014020c723e */ /* 0x000fe400000000ff */
[----:B------:R-:W-:Y:S01]  /*28690*/  F2FP.PACK_AB R14, R4, R8 ;  /* 0x00000008040e723e */ /* 0x000fe200000000ff */
[----:B------:R1:W-:Y:S04]  /*286a0*/  ST.E.128 [R30.64], R16 ;  /* 0x000000101e007985 */ /* 0x0003e8000c101d04 */
[----:B------:R1:W-:Y:S02]  /*286b0*/  ST.E.128 [R28.64], R12 ;  /* 0x0000000c1c007985 */ /* 0x0003e4000c101d04 */
.L_x_2122:
[----:B------:R-:W-:Y:S05]  /*286c0*/  BSYNC B1 ;  /* 0x0000000000017941 */ /* 0x000fea0003800000 */
.L_x_2121:
[----:B------:R-:W-:Y:S01]  /*286d0*/  IADD3 R3, R93, 0x40, RZ ;  /* 0x000000405d037810 */ /* 0x000fe20007ffe0ff */
[----:B------:R-:W-:Y:S03]  /*286e0*/  BSSY B1, `(.L_x_2125) ;  /* 0x00000db000017945 */ /* 0x000fe60003800000 */
[----:B------:R-:W-:-:S13]  /*286f0*/  ISETP.GE.AND P0, PT, R3, R58, PT ;  /* 0x0000003a0300720c */ /* 0x000fda0003f06270 */
[----:B------:R-:W-:Y:S05]  /*28700*/  @P0 BRA `(.L_x_2126) ;  /* 0x00000d8000000947 */ /* 0x000fea0003800000 */
[----:B------:R-:W-:Y:S01]  /*28710*/  ISETP.GE.AND P0, PT, R56, R0, PT ;  /* 0x000000003800720c */ /* 0x000fe20003f06270 */
[----:B------:R-:W-:Y:S01]  /*28720*/  IMAD.SHL.U32 R4, R3, 0x40, RZ ;  /* 0x0000004003047824 */ /* 0x000fe200078e00ff */
[----:B------:R-:W-:Y:S01]  /*28730*/  SHF.R.S32.HI R2, RZ, 0x1f, R3 ;  /* 0x0000001fff027819 */ /* 0x000fe20000011403 */
[----:B------:R-:W-:Y:S01]  /*28740*/  BSSY B0, `(.L_x_2127) ;  /* 0x000006a000007945 */ /* 0x000fe20003800000 */
[----:B------:R-:W-:Y:S02]  /*28750*/  SHF.R.U32.HI R46, RZ, 0x3, R0 ;  /* 0x00000003ff2e7819 */ /* 0x000fe40000011600 */
[----:B------:R-:W-:Y:S02]  /*28760*/  LEA.HI R3, R2, R3, RZ, 0x3 ;  /* 0x0000000302037211 */ /* 0x000fe400078f18ff */
[----:B------:R-:W-:-:S03]  /*28770*/  LOP3.LUT R2, R4, 0x1c0, RZ, 0xc0, !PT ;  /* 0x000001c004027812 */ /* 0x000fc600078ec0ff */
[----:B------:R-:W-:Y:S01]  /*28780*/  IMAD.SHL.U32 R3, R3, 0x40, RZ ;  /* 0x0000004003037824 */ /* 0x000fe200078e00ff */
[----:B------:R-:W-:-:S04]  /*28790*/  SHF.R.U32.HI R48, RZ, 0x3, R2 ;  /* 0x00000003ff307819 */ /* 0x000fc80000011602 */
[----:B-1----:R-:W-:Y:S01]  /*287a0*/  LOP3.LUT R26, R3, 0xfffffe00, RZ, 0xc0, !PT ;  /* 0xfffffe00031a7812 */ /* 0x002fe200078ec0ff */
[----:B------:R-:W-:Y:S05]  /*287b0*/  @P0 BRA `(.L_x_2128) ;  /* 0x0000062000000947 */ /* 0x000fea0003800000 */
[----:B------:R-:W-:Y:S02]  /*287c0*/  IADD3 R7, R41, R46, RZ ;  /* 0x0000002e29077210 */ /* 0x000fe40007ffe0ff */
[----:B------:R-:W-:Y:S02]  /*287d0*/  LOP3.LUT R3, R2, 0x38, R56, 0xf8, !PT ;  /* 0x0000003802037812 */ /* 0x000fe400078ef838 */
[----:B------:R-:W-:Y:S02]  /*287e0*/  SHF.R.S32.HI R8, RZ, 0x1f, R7 ;  /* 0x0000001fff087819 */ /* 0x000fe40000011407 */
[----:B------:R-:W-:Y:S02]  /*287f0*/  LOP3.LUT R4, R3, R48, RZ, 0x3c, !PT ;  /* 0x0000003003047212 */ /* 0x000fe400078e3cff */
[----:B------:R-:W-:Y:S02]  /*28800*/  SHF.L.U32 R3, R7, 0x3, RZ ;  /* 0x0000000307037819 */ /* 0x000fe400000006ff */
[----:B------:R-:W-:-:S02]  /*28810*/  LEA.HI R7, R8, R7, RZ, 0x3 ;  /* 0x0000000708077211 */ /* 0x000fc400078f18ff */
[----:B------:R-:W-:Y:S02]  /*28820*/  IADD3 R8, R26, R4, RZ ;  /* 0x000000041a087210 */ /* 0x000fe40007ffe0ff */
[----:B------:R-:W-:Y:S02]  /*28830*/  LOP3.LUT R4, R2, 0x38, R3, 0xf8, !PT ;  /* 0x0000003802047812 */ /* 0x000fe400078ef803 */
[----:B------:R-:W-:Y:S01]  /*28840*/  SHF.L.U32 R3, R7, 0xa, RZ ;  /* 0x0000000a07037819 */ /* 0x000fe200000006ff */
[----:B-----5:R-:W-:Y:S01]  /*28850*/  IMAD.WIDE.U32 R32, R8, 0x2, R34 ;  /* 0x0000000208207825 */ /* 0x020fe200078e0022 */
[----:B------:R-:W-:Y:S02]  /*28860*/  LOP3.LUT R4, R4, R48, RZ, 0x3c, !PT ;  /* 0x0000003004047212 */ /* 0x000fe400078e3cff */
[----:B------:R-:W-:Y:S02]  /*28870*/  LOP3.LUT R3, R3, 0xffffe000, RZ, 0xc0, !PT ;  /* 0xffffe00003037812 */ /* 0x000fe400078ec0ff */
[----:B------:R-:W2:Y:S02]  /*28880*/  LD.E.128 R12, [R32.64] ;  /* 0x00000004200c7980 */ /* 0x000ea4000c101d00 */
[----:B------:R-:W-:-:S05]  /*28890*/  IADD3 R3, R4, R3, R26 ;  /* 0x0000000304037210 */ /* 0x000fca0007ffe01a */
[----:B------:R-:W-:-:S05]  /*288a0*/  IMAD.WIDE.U32 R30, R3, 0x2, R34 ;  /* 0x00000002031e7825 */ /* 0x000fca00078e0022 */
[----:B----4-:R-:W3:Y:S01]  /*288b0*/  LD.E.128 R16, [R30.64] ;  /* 0x000000041e107980 */ /* 0x010ee2000c101d00 */
[----:B------:R-:W-:Y:S01]  /*288c0*/  SHF.R.U32.HI R36, RZ, 0x10, R73 ;  /* 0x00000010ff247819 */ /* 0x000fe20000011649 */
[--C-:B------:R-:W-:Y:S01]  /*288d0*/  HADD2.F32 R7, -RZ, R116.reuse.H0_H0 ;  /* 0x20000074ff077230 */ /* 0x100fe20000004100 */
[----:B------:R-:W-:Y:S01]  /*288e0*/  SHF.R.U32.HI R29, RZ, 0x10, R69 ;  /* 0x00000010ff1d7819 */ /* 0x000fe20000011645 */
[----:B------:R-:W-:Y:S01]  /*288f0*/  HADD2.F32 R3, -RZ, R116.H1_H1 ;  /* 0x30000074ff037230 */ /* 0x000fe20000004100 */
[----:B------:R-:W-:Y:S02]  /*28900*/  SHF.R.U32.HI R38, RZ, 0x10, R75 ;  /* 0x00000010ff267819 */ /* 0x000fe4000001164b */
[----:B------:R-:W-:Y:S02]  /*28910*/  SHF.R.U32.HI R37, RZ, 0x10, R71 ;  /* 0x00000010ff257819 */ /* 0x000fe40000011647 */
[----:B------:R-:W-:Y:S01]  /*28920*/  SHF.R.U64 R42, R72, 0x10, R73 ;  /* 0x00000010482a7819 */ /* 0x000fe20000001249 */
[----:B------:R-:W-:Y:S01]  /*28930*/  HADD2.F32 R38, -RZ, R38.H0_H0 ;  /* 0x20000026ff267230 */ /* 0x000fe20000004100 */
[----:B------:R-:W-:-:S02]  /*28940*/  SHF.R.U64 R43, R74, 0x10, R75 ;  /* 0x000000104a2b7819 */ /* 0x000fc4000000124b */
[----:B------:R-:W-:Y:S02]  /*28950*/  SHF.R.U64 R39, R68, 0x10, R69 ;  /* 0x0000001044277819 */ /* 0x000fe40000001245 */
[----:B------:R-:W-:Y:S01]  /*28960*/  SHF.R.U64 R40, R70, 0x10, R71 ;  /* 0x0000001046287819 */ /* 0x000fe20000001247 */
[--C-:B--2---:R-:W-:Y:S02]  /*28970*/  HADD2.F32 R20, -RZ, R13.reuse.H0_H0 ;  /* 0x2000000dff147230 */ /* 0x104fe40000004100 */
[----:B------:R-:W-:Y:S02]  /*28980*/  HADD2.F32 R22, -RZ, R13.H1_H1 ;  /* 0x3000000dff167230 */ /* 0x000fe40000004100 */
[--C-:B------:R-:W-:Y:S02]  /*28990*/  HADD2.F32 R27, -RZ, R14.reuse.H0_H0 ;  /* 0x2000000eff1b7230 */ /* 0x100fe40000004100 */
[----:B------:R-:W-:Y:S02]  /*289a0*/  HADD2.F32 R24, -RZ, R14.H1_H1 ;  /* 0x3000000eff187230 */ /* 0x000fe40000004100 */
[----:B------:R-:W-:-:S02]  /*289b0*/  HADD2.F32 R23, -RZ, R15.H0_H0 ;  /* 0x2000000fff177230 */ /* 0x000fc40000004100 */
[----:B------:R-:W-:Y:S02]  /*289c0*/  HADD2.F32 R21, -RZ, R15.H1_H1 ;  /* 0x3000000fff157230 */ /* 0x000fe40000004100 */
[--C-:B---3--:R-:W-:Y:S02]  /*289d0*/  HADD2.F32 R4, -RZ, R17.reuse.H0_H0 ;  /* 0x20000011ff047230 */ /* 0x108fe40000004100 */
[--C-:B------:R-:W-:Y:S02]  /*289e0*/  HADD2.F32 R9, -RZ, R16.reuse.H0_H0 ;  /* 0x20000010ff097230 */ /* 0x100fe40000004100 */
[----:B------:R-:W-:Y:S01]  /*289f0*/  HADD2.F32 R15, -RZ, R16.H1_H1 ;  /* 0x30000010ff0f7230 */ /* 0x000fe20000004100 */
[C---:B------:R-:W-:Y:S01]  /*28a00*/  FMUL.FTZ R16, R4.reuse, R7 ;  /* 0x0000000704107220 */ /* 0x040fe20000410000 */
[--C-:B------:R-:W-:Y:S01]  /*28a10*/  HADD2.F32 R14, -RZ, R18.reuse.H0_H0 ;  /* 0x20000012ff0e7230 */ /* 0x100fe20000004100 */
[-C--:B------:R-:W-:Y:S01]  /*28a20*/  FMUL.FTZ R4, R4, R3.reuse ;  /* 0x0000000304047220 */ /* 0x080fe20000410000 */
[----:B------:R-:W-:Y:S01]  /*28a30*/  HADD2.F32 R13, -RZ, R18.H1_H1 ;  /* 0x30000012ff0d7230 */ /* 0x000fe20000004100 */
[C---:B------:R-:W-:Y:S01]  /*28a40*/  FFMA.FTZ R47, R20.reuse, R3, -R16 ;  /* 0x00000003142f7223 */ /* 0x040fe20000010810 */
[----:B------:R-:W-:Y:S01]  /*28a50*/  HADD2.F32 R8, -RZ, R17.H1_H1 ;  /* 0x30000011ff087230 */ /* 0x000fe20000004100 */
[----:B------:R-:W-:Y:S01]  /*28a60*/  FFMA.FTZ R45, R20, R7, R4 ;  /* 0x00000007142d7223 */ /* 0x000fe20000010004 */
[----:B------:R-:W-:-:S02]  /*28a70*/  HADD2.F32 R18, -RZ, R36.H0_H0 ;  /* 0x20000024ff127230 */ /* 0x000fc40000004100 */
[----:B------:R-:W-:Y:S02]  /*28a80*/  HADD2.F32 R17, -RZ, R29.H0_H0 ;  /* 0x2000001dff117230 */ /* 0x000fe40000004100 */
[--C-:B------:R-:W-:Y:S01]  /*28a90*/  HADD2.F32 R3, -RZ, R117.reuse.H0_H0 ;  /* 0x20000075ff037230 */ /* 0x100fe20000004100 */
[C---:B------:R-:W-:Y:S01]  /*28aa0*/  FMUL.FTZ R16, R8.reuse, R18 ;  /* 0x0000001208107220 */ /* 0x040fe20000410000 */
[----:B------:R-:W-:Y:S01]  /*28ab0*/  HADD2.F32 R4, -RZ, R118.H0_H0 ;  /* 0x20000076ff047230 */ /* 0x000fe20000004100 */
[-C--:B------:R-:W-:Y:S01]  /*28ac0*/  FMUL.FTZ R7, R8, R17.reuse ;  /* 0x0000001108077220 */ /* 0x080fe20000410000 */
[--C-:B------:R-:W-:Y:S01]  /*28ad0*/  HADD2.F32 R25, -RZ, R12.reuse.H0_H0 ;  /* 0x2000000cff197230 */ /* 0x100fe20000004100 */
[C---:B------:R-:W-:Y:S01]  /*28ae0*/  FFMA.FTZ R29, R22.reuse, R17, -R16 ;  /* 0x00000011161d7223 */ /* 0x040fe20000010810 */
[----:B------:R-:W-:Y:S01]  /*28af0*/  HADD2.F32 R8, -RZ, R117.H1_H1 ;  /* 0x30000075ff087230 */ /* 0x000fe20000004100 */
[CC--:B------:R-:W-:Y:S01]  /*28b00*/  FMUL.FTZ R16, R9.reuse, R3.reuse ;  /* 0x0000000309107220 */ /* 0x0c0fe20000410000 */
[----:B------:R-:W-:Y:S01]  /*28b10*/  HADD2.F32 R28, -RZ, R12.H1_H1 ;  /* 0x3000000cff1c7230 */ /* 0x000fe20000004100 */
[----:B------:R-:W-:Y:S01]  /*28b20*/  FMUL.FTZ R9, R9, R4 ;  /* 0x0000000409097220 */ /* 0x000fe20000410000 */
[----:B------:R-:W-:Y:S01]  /*28b30*/  HADD2.F32 R12, -RZ, R19.H0_H0 ;  /* 0x20000013ff0c7230 */ /* 0x000fe20000004100 */
[----:B------:R-:W-:Y:S01]  /*28b40*/  FFMA.FTZ R22, R22, R18, R7 ;  /* 0x0000001216167223 */ /* 0x000fe20000010007 */
[--C-:B------:R-:W-:Y:S01]  /*28b50*/  HADD2.F32 R7, -RZ, R119.reuse.H0_H0 ;  /* 0x20000077ff077230 */ /* 0x100fe20000004100 */
[C---:B------:R-:W-:Y:S01]  /*28b60*/  FFMA.FTZ R44, R25.reuse, R4, -R16 ;  /* 0x00000004192c7223 */ /* 0x040fe20000010810 */
[----:B------:R-:W-:Y:S01]  /*28b70*/  HADD2.F32 R4, -RZ, R119.H1_H1 ;  /* 0x30000077ff047230 */ /* 0x000fe20000004100 */
[----:B------:R-:W-:Y:S01]  /*28b80*/  FFMA.FTZ R36, R25, R3, R9 ;  /* 0x0000000319247223 */ /* 0x000fe20000010009 */
[----:B------:R-:W-:Y:S01]  /*28b90*/  HADD2.F32 R3, -RZ, R118.H1_H1 ;  /* 0x30000076ff037230 */ /* 0x000fe20000004100 */
[C---:B------:R-:W-:Y:S01]  /*28ba0*/  FMUL.FTZ R9, R14.reuse, R8 ;  /* 0x000000080e097220 */ /* 0x040fe20000410000 */
[----:B------:R-:W-:Y:S01]  /*28bb0*/  HADD2.F32 R10, -RZ, R19.H1_H1 ;  /* 0x30000013ff0a7230 */ /* 0x000fe20000004100 */
[-C--:B------:R-:W-:Y:S01]  /*28bc0*/  FMUL.FTZ R16, R14, R7.reuse ;  /* 0x000000070e107220 */ /* 0x080fe20000410000 */
[----:B------:R-:W-:Y:S01]  /*28bd0*/  HADD2.F32 R17, -RZ, R37.H0_H0 ;  /* 0x20000025ff117230 */ /* 0x000fe20000004100 */
[----:B------:R-:W-:Y:S01]  /*28be0*/  FFMA.FTZ R25, R27, R7, -R9 ;  /* 0x000000071b197223 */ /* 0x000fe20000010809 */
[----:B------:R-:W-:Y:S01]  /*28bf0*/  HADD2.F32 R19, -RZ, R42.H0_H0 ;  /* 0x2000002aff137230 */ /* 0x000fe20000004100 */
[C---:B------:R-:W-:Y:S01]  /*28c00*/  FMUL.FTZ R14, R12.reuse, R3 ;  /* 0x000000030c0e7220 */ /* 0x040fe20000410000 */
[----:B------:R-:W-:Y:S01]  /*28c10*/  HADD2.F32 R18, -RZ, R43.H0_H0 ;  /* 0x2000002bff127230 */ /* 0x000fe20000004100 */
[----:B------:R-:W-:-:S02]  /*28c20*/  FMUL.FTZ R9, R12, R4 ;  /* 0x000000040c097220 */ /* 0x000fc40000410000 */
[C---:B------:R-:W-:Y:S02]  /*28c30*/  FMUL.FTZ R7, R10.reuse, R38 ;  /* 0x000000260a077220 */ /* 0x040fe40000410000 */
[C---:B------:R-:W-:Y:S02]  /*28c40*/  FFMA.FTZ R14, R23.reuse, R4, -R14 ;  /* 0x00000004170e7223 */ /* 0x040fe4000001080e */
[----:B------:R-:W-:Y:S02]  /*28c50*/  FFMA.FTZ R12, R23, R3, R9 ;  /* 0x00000003170c7223 */ /* 0x000fe40000010009 */
[----:B------:R-:W-:Y:S01]  /*28c60*/  FFMA.FTZ R20, R27, R8, R16 ;  /* 0x000000081b147223 */ /* 0x000fe20000010010 */
[----:B------:R-:W-:Y:S01]  /*28c70*/  HADD2.F32 R16, -RZ, R40.H0_H0 ;  /* 0x20000028ff107230 */ /* 0x000fe20000004100 */
[-C--:B------:R-:W-:Y:S02]  /*28c80*/  FMUL.FTZ R4, R10, R17.reuse ;  /* 0x000000110a047220 */ /* 0x080fe40000410000 */
[----:B------:R-:W-:Y:S01]  /*28c90*/  FFMA.FTZ R3, R21, R17, -R7 ;  /* 0x0000001115037223 */ /* 0x000fe20000010807 */
[----:B------:R-:W-:Y:S01]  /*28ca0*/  HADD2.F32 R17, -RZ, R39.H0_H0 ;  /* 0x20000027ff117230 */ /* 0x000fe20000004100 */
[----:B------:R-:W-:-:S02]  /*28cb0*/  FMUL.FTZ R8, R15, R19 ;  /* 0x000000130f087220 */ /* 0x000fc40000410000 */
[----:B------:R-:W-:Y:S02]  /*28cc0*/  FMUL.FTZ R10, R13, R18 ;  /* 0x000000120d0a7220 */ /* 0x000fe40000410000 */
[----:B------:R-:W-:Y:S02]  /*28cd0*/  FMUL.FTZ R7, R15, R17 ;  /* 0x000000110f077220 */ /* 0x000fe40000410000 */
[----:B------:R-:W-:Y:S01]  /*28ce0*/  FMUL.FTZ R9, R13, R16 ;  /* 0x000000100d097220 */ /* 0x000fe20000410000 */
[----:B------:R-:W-:Y:S01]  /*28cf0*/  F2FP.PACK_AB R13, R22, R45 ;  /* 0x0000002d160d723e */ /* 0x000fe200000000ff */
[----:B------:R-:W-:Y:S02]  /*28d00*/  FFMA.FTZ R4, R21, R38, R4 ;  /* 0x0000002615047223 */ /* 0x000fe40000010004 */
[----:B------:R-:W-:Y:S01]  /*28d10*/  FFMA.FTZ R8, R28, R17, -R8 ;  /* 0x000000111c087223 */ /* 0x000fe20000010808 */
[----:B------:R-:W-:Y:S01]  /*28d20*/  F2FP.PACK_AB R17, R29, R47 ;  /* 0x0000002f1d11723e */ /* 0x000fe200000000ff */
[----:B------:R-:W-:Y:S01]  /*28d30*/  FFMA.FTZ R10, R24, R16, -R10 ;  /* 0x00000010180a7223 */ /* 0x000fe2000001080a */
[----:B------:R-:W-:Y:S01]  /*28d40*/  F2FP.PACK_AB R15, R4, R12 ;  /* 0x0000000c040f723e */ /* 0x000fe200000000ff */
[----:B------:R-:W-:Y:S01]  /*28d50*/  FFMA.FTZ R7, R28, R19, R7 ;  /* 0x000000131c077223 */ /* 0x000fe20000010007 */
[----:B------:R-:W-:Y:S01]  /*28d60*/  F2FP.PACK_AB R19, R3, R14 ;  /* 0x0000000e0313723e */ /* 0x000fe200000000ff */
[----:B------:R-:W-:Y:S01]  /*28d70*/  FFMA.FTZ R9, R24, R18, R9 ;  /* 0x0000001218097223 */ /* 0x000fe20000010009 */
[----:B------:R-:W-:-:S02]  /*28d80*/  F2FP.PACK_AB R16, R8, R44 ;  /* 0x0000002c0810723e */ /* 0x000fc400000000ff */
[----:B------:R-:W-:Y:S02]  /*28d90*/  F2FP.PACK_AB R18, R10, R25 ;  /* 0x000000190a12723e */ /* 0x000fe400000000ff */
[----:B------:R-:W-:Y:S02]  /*28da0*/  F2FP.PACK_AB R12, R7, R36 ;  /* 0x00000024070c723e */ /* 0x000fe400000000ff */
[----:B------:R-:W-:Y:S01]  /*28db0*/  F2FP.PACK_AB R14, R9, R20 ;  /* 0x00000014090e723e */ /* 0x000fe200000000ff */
[----:B------:R1:W-:Y:S04]  /*28dc0*/  ST.E.128 [R32.64], R16 ;  /* 0x0000001020007985 */ /* 0x0003e8000c101d04 */
[----:B------:R1:W-:Y:S02]  /*28dd0*/  ST.E.128 [R30.64], R12 ;  /* 0x0000000c1e007985 */ /* 0x0003e4000c101d04 */
.L_x_2128:
[----:B------:R-:W-:Y:S05]  /*28de0*/  BSYNC B0 ;  /* 0x0000000000007941 */ /* 0x000fea0003800000 */
.L_x_2127:
[----:B------:R-:W-:-:S04]  /*28df0*/  IADD3 R4, R56, 0x40, RZ ;  /* 0x0000004038047810 */ /* 0x000fc80007ffe0ff */
[----:B------:R-:W-:-:S13]  /*28e00*/  ISETP.GE.AND P0, PT, R4, R0, PT ;  /* 0x000000000400720c */ /* 0x000fda0003f06270 */
[----:B------:R-:W-:Y:S05]  /*28e10*/  @P0 BRA `(.L_x_2126) ;  /* 0x0000067000000947 */ /* 0x000fea0003800000 */
[----:B------:R-:W-:-:S04]  /*28e20*/  SHF.R.S32.HI R7, RZ, 0x1f, R4 ;  /* 0x0000001fff077819 */ /* 0x000fc80000011404 */
[CC--:B------:R-:W-:Y:S02]  /*28e30*/  LEA.HI R3, R7.reuse, R4.reuse, RZ, 0x6 ;  /* 0x0000000407037211 */ /* 0x0c0fe400078f30ff */
[----:B------:R-:W-:Y:S02]  /*28e40*/  LEA.HI R4, R7, R4, RZ, 0x3 ;  /* 0x0000000407047211 */ /* 0x000fe400078f18ff */
[----:B------:R-:W-:Y:S02]  /*28e50*/  SHF.L.U32 R7, R3, 0x7, RZ ;  /* 0x0000000703077819 */ /* 0x000fe400000006ff */
[----:B------:R-:W-:Y:S02]  /*28e60*/  LEA.HI.SX32 R3, R4, R46, 0x1d ;  /* 0x0000002e04037211 */ /* 0x000fe400078feaff */
[----:B------:R-:W-:Y:S02]  /*28e70*/  LOP3.LUT R8, R2, 0x38, R4, 0xf8, !PT ;  /* 0x0000003802087812 */ /* 0x000fe400078ef804 */
[----:B------:R-:W-:-:S02]  /*28e80*/  SHF.R.S32.HI R4, RZ, 0x1f, R3 ;  /* 0x0000001fff047819 */ /* 0x000fc40000011403 */
[----:B------:R-:W-:Y:S02]  /*28e90*/  LOP3.LUT R9, R7, 0xffffe000, RZ, 0xc0, !PT ;  /* 0xffffe00007097812 */ /* 0x000fe400078ec0ff */
[----:B------:R-:W-:Y:S02]  /*28ea0*/  LOP3.LUT R7, R8, R48, RZ, 0x3c, !PT ;  /* 0x0000003008077212 */ /* 0x000fe400078e3cff */
[----:B------:R-:W-:Y:S02]  /*28eb0*/  SHF.L.U32 R8, R3, 0x3, RZ ;  /* 0x0000000303087819 */ /* 0x000fe400000006ff */
[----:B------:R-:W-:Y:S02]  /*28ec0*/  LEA.HI R3, R4, R3, RZ, 0x3 ;  /* 0x0000000304037211 */ /* 0x000fe400078f18ff */
[----:B------:R-:W-:Y:S02]  /*28ed0*/  LOP3.LUT R4, R2, 0x38, R8, 0xf8, !PT ;  /* 0x0000003802047812 */ /* 0x000fe400078ef808 */
[----:B------:R-:W-:-:S02]  /*28ee0*/  SHF.L.U32 R2, R3, 0xa, RZ ;  /* 0x0000000a03027819 */ /* 0x000fc400000006ff */
[----:B------:R-:W-:Y:S02]  /*28ef0*/  LOP3.LUT R3, R4, R48, RZ, 0x3c, !PT ;  /* 0x0000003004037212 */ /* 0x000fe400078e3cff */
[----:B------:R-:W-:Y:S02]  /*28f00*/  LOP3.LUT R2, R2, 0xffffe000, RZ, 0xc0, !PT ;  /* 0xffffe00002027812 */ /* 0x000fe400078ec0ff */
[--C-:B------:R-:W-:Y:S02]  /*28f10*/  IADD3 R7, R7, R9, R26.reuse ;  /* 0x0000000907077210 */ /* 0x100fe40007ffe01a */
[----:B------:R-:W-:-:S03]  /*28f20*/  IADD3 R2, R3, R2, R26 ;  /* 0x0000000203027210 */ /* 0x000fc60007ffe01a */
[----:B-1---5:R-:W-:-:S04]  /*28f30*/  IMAD.WIDE.U32 R30, R7, 0x2, R34 ;  /* 0x00000002071e7825 */ /* 0x022fc800078e0022 */
[----:B------:R-:W-:Y:S01]  /*28f40*/  IMAD.WIDE.U32 R28, R2, 0x2, R34 ;  /* 0x00000002021c7825 */ /* 0x000fe200078e0022 */
[----:B------:R-:W2:Y:S04]  /*28f50*/  LD.E.128 R12, [R30.64] ;  /* 0x000000041e0c7980 */ /* 0x000ea8000c101d00 */
[----:B----4-:R-:W3:Y:S01]  /*28f60*/  LD.E.128 R16, [R28.64] ;  /* 0x000000041c107980 */ /* 0x010ee2000c101d00 */
        /* <DEDUP_REMOVED lines=10> */
[--C-:B--2---:R-:W-:Y:S02]  /*29010*/  HADD2.F32 R21, -RZ, R13.reuse.H0_H0 ;  /* 0x2000000dff157230 */ /* 0x104fe40000004100 */
[----:B------:R-:W-:-:S02]  /*29020*/  HADD2.F32 R25, -RZ, R13.H1_H1 ;  /* 0x3000000dff197230 */ /* 0x000fc40000004100 */
[----:B---3--:R-:W-:Y:S02]  /*29030*/  HADD2.F32 R3, -RZ, R19.H0_H0 ;  /* 0x20000013ff037230 */ /* 0x008fe40000004100 */
[--C-:B------:R-:W-:Y:S02]  /*29040*/  HADD2.F32 R23, -RZ, R14.reuse.H0_H0 ;  /* 0x2000000eff177230 */ /* 0x100fe40000004100 */
[----:B------:R-:W-:Y:S02]  /*29050*/  HADD2.F32 R22, -RZ, R14.H1_H1 ;  /* 0x3000000eff167230 */ /* 0x000fe40000004100 */
[--C-:B------:R-:W-:Y:S02]  /*29060*/  HADD2.F32 R26, -RZ, R12.reuse.H0_H0 ;  /* 0x2000000cff1a7230 */ /* 0x100fe40000004100 */
[----:B------:R-:W-:Y:S02]  /*29070*/  HADD2.F32 R24, -RZ, R12.H1_H1 ;  /* 0x3000000cff187230 */ /* 0x000fe40000004100 */
[----:B------:R-:W-:-:S02]  /*29080*/  HADD2.F32 R14, -RZ, R16.H0_H0 ;  /* 0x20000010ff0e7230 */ /* 0x000fc40000004100 */
[----:B------:R-:W-:Y:S01]  /*29090*/  HADD2.F32 R13, -RZ, R16.H1_H1 ;  /* 0x30000010ff0d7230 */ /* 0x000fe20000004100 */
[C---:B------:R-:W-:Y:S01]  /*290a0*/  FMUL.FTZ R16, R3.reuse, R4 ;  /* 0x0000000403107220 */ /* 0x040fe20000410000 */
[----:B------:R-:W-:Y:S01]  /*290b0*/  HADD2.F32 R20, -RZ, R15.H0_H0 ;  /* 0x2000000fff147230 */ /* 0x000fe20000004100 */
[-C--:B------:R-:W-:Y:S01]  /*290c0*/  FMUL.FTZ R3, R3, R2.reuse ;  /* 0x0000000203037220 */ /* 0x080fe20000410000 */
[--C-:B------:R-:W-:Y:S02]  /*290d0*/  HADD2.F32 R12, -RZ, R18.reuse.H0_H0 ;  /* 0x20000012ff0c7230 */ /* 0x100fe40000004100 */
[----:B------:R-:W-:Y:S01]  /*290e0*/  HADD2.F32 R9, -RZ, R18.H1_H1 ;  /* 0x30000012ff097230 */ /* 0x000fe20000004100 */
[C---:B------:R-:W-:Y:S01]  /*290f0*/  FFMA.FTZ R43, R20.reuse, R2, -R16 ;  /* 0x00000002142b7223 */ /* 0x040fe20000010810 */
[----:B------:R-:W-:Y:S01]  /*29100*/  HADD2.F32 R7, -RZ, R19.H1_H1 ;  /* 0x30000013ff077230 */ /* 0x000fe20000004100 */
[----:B------:R-:W-:Y:S01]  /*29110*/  FFMA.FTZ R42, R20, R4, R3 ;  /* 0x00000004142a7223 */ /* 0x000fe20000010003 */
[----:B------:R-:W-:-:S02]  /*29120*/  HADD2.F32 R18, -RZ, R32.H0_H0 ;  /* 0x20000020ff127230 */ /* 0x000fc40000004100 */
[--C-:B------:R-:W-:Y:S02]  /*29130*/  HADD2.F32 R8, -RZ, R17.reuse.H0_H0 ;  /* 0x20000011ff087230 */ /* 0x100fe40000004100 */
[----:B------:R-:W-:Y:S01]  /*29140*/  HADD2.F32 R10, -RZ, R17.H1_H1 ;  /* 0x30000011ff0a7230 */ /* 0x000fe20000004100 */
[----:B------:R-:W-:Y:S01]  /*29150*/  FMUL.FTZ R16, R7, R18 ;  /* 0x0000001207107220 */ /* 0x000fe20000410000 */
[----:B------:R-:W-:Y:S02]  /*29160*/  HADD2.F32 R15, -RZ, R15.H1_H1 ;  /* 0x3000000fff0f7230 */ /* 0x000fe40000004100 */
[----:B------:R-:W-:Y:S02]  /*29170*/  HADD2.F32 R17, -RZ, R27.H0_H0 ;  /* 0x2000001bff117230 */ /* 0x000fe40000004100 */
[--C-:B------:R-:W-:Y:S02]  /*29180*/  HADD2.F32 R2, -RZ, R121.reuse.H0_H0 ;  /* 0x20000079ff027230 */ /* 0x100fe40000004100 */
[----:B------:R-:W-:Y:S01]  /*29190*/  HADD2.F32 R3, -RZ, R121.H1_H1 ;  /* 0x30000079ff037230 */ /* 0x000fe20000004100 */
[----:B------:R-:W-:Y:S01]  /*291a0*/  FFMA.FTZ R19, R15, R17, -R16 ;  /* 0x000000110f137223 */ /* 0x000fe20000010810 */
[----:B------:R-:W-:Y:S01]  /*291b0*/  HADD2.F32 R20, -RZ, R36.H0_H0 ;  /* 0x20000024ff147230 */ /* 0x000fe20000004100 */
[----:B------:R-:W-:-:S02]  /*291c0*/  FMUL.FTZ R16, R8, R2 ;  /* 0x0000000208107220 */ /* 0x000fc40000410000 */
[----:B------:R-:W-:Y:S01]  /*291d0*/  FMUL.FTZ R4, R8, R3 ;  /* 0x0000000308047220 */ /* 0x000fe20000410000 */
[----:B------:R-:W-:Y:S01]  /*291e0*/  HADD2.F32 R8, -RZ, R33.H0_H0 ;  /* 0x20000021ff087230 */ /* 0x000fe20000004100 */
[----:B------:R-:W-:Y:S01]  /*291f0*/  FMUL.FTZ R7, R7, R17 ;  /* 0x0000001107077220 */ /* 0x000fe20000410000 */
[----:B------:R-:W-:Y:S01]  /*29200*/  F2FP.PACK_AB R19, R19, R43 ;  /* 0x0000002b1313723e */ /* 0x000fe200000000ff */
[C---:B------:R-:W-:Y:S01]  /*29210*/  FFMA.FTZ R36, R21.reuse, R3, -R16 ;  /* 0x0000000315247223 */ /* 0x040fe20000010810 */
[----:B------:R-:W-:Y:S01]  /*29220*/  HADD2.F32 R3, -RZ, R122.H0_H0 ;  /* 0x2000007aff037230 */ /* 0x000fe20000004100 */
[----:B------:R-:W-:Y:S01]  /*29230*/  FFMA.FTZ R32, R21, R2, R4 ;  /* 0x0000000215207223 */ /* 0x000fe20000010004 */
[--C-:B------:R-:W-:Y:S01]  /*29240*/  HADD2.F32 R4, -RZ, R123.reuse.H1_H1 ;  /* 0x3000007bff047230 */ /* 0x100fe20000004100 */
[----:B------:R-:W-:Y:S01]  /*29250*/  FFMA.FTZ R27, R15, R18, R7 ;  /* 0x000000120f1b7223 */ /* 0x000fe20000010007 */
[----:B------:R-:W-:Y:S01]  /*29260*/  HADD2.F32 R7, -RZ, R123.H0_H0 ;  /* 0x2000007bff077230 */ /* 0x000fe20000004100 */
[C---:B------:R-:W-:Y:S01]  /*29270*/  FMUL.FTZ R2, R10.reuse, R20 ;  /* 0x000000140a027220 */ /* 0x040fe20000410000 */
[----:B------:R-:W-:Y:S01]  /*29280*/  HADD2.F32 R16, -RZ, R39.H0_H0 ;  /* 0x20000027ff107230 */ /* 0x000fe20000004100 */
[----:B------:R-:W-:-:S02]  /*29290*/  FMUL.FTZ R10, R10, R8 ;  /* 0x000000080a0a7220 */ /* 0x000fc40000410000 */
[----:B------:R-:W-:Y:S01]  /*292a0*/  FFMA.FTZ R17, R25, R8, -R2 ;  /* 0x0000000819117223 */ /* 0x000fe20000010802 */
[----:B------:R-:W-:Y:S01]  /*292b0*/  HADD2.F32 R2, -RZ, R122.H1_H1 ;  /* 0x3000007aff027230 */ /* 0x000fe20000004100 */
[C---:B------:R-:W-:Y:S02]  /*292c0*/  FMUL.FTZ R15, R14.reuse, R3 ;  /* 0x000000030e0f7220 */ /* 0x040fe40000410000 */
[-C--:B------:R-:W-:Y:S01]  /*292d0*/  FMUL.FTZ R14, R14, R7.reuse ;  /* 0x000000070e0e7220 */ /* 0x080fe20000410000 */
[----:B------:R-:W-:Y:S01]  /*292e0*/  F2FP.PACK_AB R17, R17, R36 ;  /* 0x000000241111723e */ /* 0x000fe200000000ff */
[----:B------:R-:W-:Y:S02]  /*292f0*/  FFMA.FTZ R10, R25, R20, R10 ;  /* 0x00000014190a7223 */ /* 0x000fe4000001000a */
        /* <DEDUP_REMOVED lines=9> */
[----:B------:R-:W-:Y:S02]  /*29390*/  FMUL.FTZ R3, R13, R16 ;  /* 0x000000100d037220 */ /* 0x000fe40000410000 */
[----:B------:R-:W-:Y:S02]  /*293a0*/  FMUL.FTZ R7, R9, R15 ;  /* 0x0000000f09077220 */ /* 0x000fe40000410000 */
[----:B------:R-:W-:Y:S01]  /*293b0*/  FMUL.FTZ R2, R13, R14 ;  /* 0x0000000e0d027220 */ /* 0x000fe20000410000 */
[----:B------:R-:W-:Y:S01]  /*293c0*/  F2FP.PACK_AB R13, R10, R32 ;  /* 0x000000200a0d723e */ /* 0x000fe200000000ff */
[----:B------:R-:W-:Y:S02]  /*293d0*/  FMUL.FTZ R4, R9, R12 ;  /* 0x0000000c09047220 */ /* 0x000fe40000410000 */
[----:B------:R-:W-:-:S02]  /*293e0*/  FFMA.FTZ R3, R24, R14, -R3 ;  /* 0x0000000e18037223 */ /* 0x000fc40000010803 */
[----:B------:R-:W-:Y:S02]  /*293f0*/  FFMA.FTZ R7, R22, R12, -R7 ;  /* 0x0000000c16077223 */ /* 0x000fe40000010807 */
[----:B------:R-:W-:Y:S01]  /*29400*/  FFMA.FTZ R2, R24, R16, R2 ;  /* 0x0000001018027223 */ /* 0x000fe20000010002 */
[----:B------:R-:W-:Y:S01]  /*29410*/  F2FP.PACK_AB R16, R3, R21 ;  /* 0x000000150310723e */ /* 0x000fe200000000ff */
[----:B------:R-:W-:Y:S01]  /*29420*/  FFMA.FTZ R4, R22, R15, R4 ;  /* 0x0000000f16047223 */ /* 0x000fe20000010004 */
[----:B------:R-:W-:Y:S02]  /*29430*/  F2FP.PACK_AB R18, R7, R18 ;  /* 0x000000120712723e */ /* 0x000fe400000000ff */
[----:B------:R-:W-:Y:S02]  /*29440*/  F2FP.PACK_AB R15, R27, R42 ;  /* 0x0000002a1b0f723e */ /* 0x000fe400000000ff */
[----:B------:R-:W-:Y:S01]  /*29450*/  F2FP.PACK_AB R12, R2, R20 ;  /* 0x00000014020c723e */ /* 0x000fe200000000ff */
[----:B------:R1:W-:Y:S01]  /*29460*/  ST.E.128 [R30.64], R16 ;  /* 0x000000101e007985 */ /* 0x0003e2000c101d04 */
[----:B------:R-:W-:-:S05]  /*29470*/  F2FP.PACK_AB R14, R4, R8 ;  /* 0x00000008040e723e */ /* 0x000fca00000000ff */
[----:B------:R1:W-:Y:S02]  /*29480*/  ST.E.128 [R28.64], R12 ;  /* 0x0000000c1c007985 */ /* 0x0003e4000c101d04 */
.L_x_2126:
[----:B------:R-:W-:Y:S05]  /*29490*/  BSYNC B1 ;  /* 0x0000000000017941 */ /* 0x000fea0003800000 */
.L_x_2125:
[----:B------:R-:W-:Y:S01]  /*294a0*/  IADD3 R4, R93, 0x60, RZ ;  /* 0x000000605d047810 */ /* 0x000fe20007ffe0ff */
[----:B------:R-:W-:Y:S02]  /*294b0*/  IMAD.MOV.U32 R2, RZ, RZ, R134 ;  /* 0x000000ffff027224 */ /* 0x000fe400078e0086 */
[----:B------:R-:W-:Y:S01]  /*294c0*/  IMAD.MOV.U32 R3, RZ, RZ, 0x0 ;  /* 0x00000000ff037424 */ /* 0x000fe200078e00ff */
[----:B------:R-:W-:-:S13]  /*294d0*/  ISETP.GE.AND P0, PT, R4, R58, PT ;  /* 0x0000003a0400720c */ /* 0x000fda0003f06270 */
[----:B------:R-:W-:Y:S05]  /*294e0*/  @P0 RET.REL.NODEC R2 `(_ZN7cutlass13device_kernelIN5flash19enable_sm80_to_sm89INS1_16FlashAttnFwdSm80INS1_25CollectiveMainloopFwdSm80ILi8ELi1ELb0EN4cute5tupleIJNS5_1CILi128EEENS7_ILi48EEENS7_ILi256EEEEEELi256ENS_6half_tEfNS_4arch4Sm80ELb0ELb1ELb1ELb1ELb0ELb1ELb1ELb1EEENS1_21CollectiveEpilogueFwdINS6_IJS8_SA_S9_EEENS6_IJNS7_ILi1EEESI_SI_EEESC_SE_Li256ELb1ELb1ELb1ELb0EEENS1_36VarlenDynamicPersistentTileSchedulerILi128ELi48ELi256ELi256ELb1ELb1ELb0ELb1ELb0ELb1EEEEEEEEEvNT_6ParamsE) ;  /* 0xfffd6b1002000950 */ /* 0x000fea0003c3ffff */
        /* <DEDUP_REMOVED lines=47> */
[CC--:B------:R-:W-:Y:S01]  /*297e0*/  FMUL.FTZ R16, R3.reuse, R7.reuse ;  /* 0x0000000703107220 */ /* 0x0c0fe20000410000 */
        /* <DEDUP_REMOVED lines=15> */
[C---:B------:R-:W-:Y:S01]  /*298e0*/  FMUL.FTZ R16, R9.reuse, R2 ;  /* 0x0000000209107220 */ /* 0x040fe20000410000 */
[----:B------:R-:W-:Y:S01]  /*298f0*/  HADD2.F32 R27, -RZ, R12.H1_H1 ;  /* 0x3000000cff1b7230 */ /* 0x000fe20000004100 */
[-C--:B------:R-:W-:Y:S01]  /*29900*/  FMUL.FTZ R9, R9, R3.reuse ;  /* 0x0000000309097220 */ /* 0x080fe20000410000 */
        /* <DEDUP_REMOVED lines=16> */
[----:B------:R-:W-:Y:S02]  /*29a10*/  FMUL.FTZ R7, R10, R38 ;  /* 0x000000260a077220 */ /* 0x000fe40000410000 */
        /* <DEDUP_REMOVED lines=26> */
.L_x_2130:
[----:B------:R-:W-:Y:S05]  /*29bc0*/  BSYNC B0 ;  /* 0x0000000000007941 */ /* 0x000fea0003800000 */
.L_x_2129:
[----:B------:R-:W-:Y:S01]  /*29bd0*/  IADD3 R7, R56, 0x40, RZ ;  /* 0x0000004038077810 */ /* 0x000fe20007ffe0ff */
[----:B------:R-:W-:-:S02]  /*29be0*/  IMAD.MOV.U32 R2, RZ, RZ, R134 ;  /* 0x000000ffff027224 */ /* 0x000fc400078e0086 */
[----:B------:R-:W-:Y:S01]  /*29bf0*/  IMAD.MOV.U32 R3, RZ, RZ, 0x0 ;  /* 0x00000000ff037424 */ /* 0x000fe200078e00ff */
[----:B------:R-:W-:-:S13]  /*29c00*/  ISETP.GE.AND P0, PT, R7, R0, PT ;  /* 0x000000000700720c */ /* 0x000fda0003f06270 */
[----:B------:R-:W-:Y:S05]  /*29c10*/  @P0 RET.REL.NODEC R2 `(_ZN7cutlass13device_kernelIN5flash19enable_sm80_to_sm89INS1_16FlashAttnFwdSm80INS1_25CollectiveMainloopFwdSm80ILi8ELi1ELb0EN4cute5tupleIJNS5_1CILi128EEENS7_ILi48EEENS7_ILi256EEEEEELi256ENS_6half_tEfNS_4arch4Sm80ELb0ELb1ELb1ELb1ELb0ELb1ELb1ELb1EEENS1_21CollectiveEpilogueFwdINS6_IJS8_SA_S9_EEENS6_IJNS7_ILi1EEESI_SI_EEESC_SE_Li256ELb1ELb1ELb1ELb0EEENS1_36VarlenDynamicPersistentTileSchedulerILi128ELi48ELi256ELi256ELb1ELb1ELb0ELb1ELb0ELb1EEEEEEEEEvNT_6ParamsE) ;  /* 0xfffd63e002000950 */ /* 0x000fea0003c3ffff */
        /* <DEDUP_REMOVED lines=17> */
[----:B-----5:R-:W-:-:S04]  /*29d30*/  IMAD.WIDE.U32 R26, R3, 0x2, R34 ;  /* 0x00000002031a7825 */ /* 0x020fc800078e0022 */
[----:B------:R-:W-:Y:S01]  /*29d40*/  IMAD.WIDE.U32 R24, R0, 0x2, R34 ;  /* 0x0000000200187825 */ /* 0x000fe200078e0022 */
[----:B-1----:R-:W2:Y:S04]  /*29d50*/  LD.E.128 R12, [R26.64] ;  /* 0x000000041a0c7980 */ /* 0x002ea8000c101d00 */
[----:B----4-:R-:W3:Y:S01]  /*29d60*/  LD.E.128 R16, [R24.64] ;  /* 0x0000000418107980 */ /* 0x010ee2000c101d00 */
[--C-:B------:R-:W-:Y:S01]  /*29d70*/  HADD2.F32 R3, -RZ, R128.reuse.H0_H0 ;  /* 0x20000080ff037230 */ /* 0x100fe20000004100 */
[----:B------:R-:W-:Y:S01]  /*29d80*/  SHF.R.U32.HI R29, RZ, 0x10, R97 ;  /* 0x00000010ff1d7819 */ /* 0x000fe20000011661 */
[----:B------:R-:W-:Y:S01]  /*29d90*/  HADD2.F32 R0, -RZ, R128.H1_H1 ;  /* 0x30000080ff007230 */ /* 0x000fe20000004100 */
[----:B------:R-:W-:Y:S02]  /*29da0*/  SHF.R.U32.HI R31, RZ, 0x10, R99 ;  /* 0x00000010ff1f7819 */ /* 0x000fe40000011663 */
[----:B------:R-:W-:Y:S01]  /*29db0*/  SHF.R.U32.HI R28, RZ, 0x10, R101 ;  /* 0x00000010ff1c7819 */ /* 0x000fe20000011665 */
[----:B------:R-:W-:Y:S01]  /*29dc0*/  HADD2.F32 R29, -RZ, R29.H0_H0 ;  /* 0x2000001dff1d7230 */ /* 0x000fe20000004100 */
[----:B------:R-:W-:Y:S01]  /*29dd0*/  SHF.R.U32.HI R30, RZ, 0x10, R103 ;  /* 0x00000010ff1e7819 */ /* 0x000fe20000011667 */
[----:B------:R-:W-:Y:S01]  /*29de0*/  HADD2.F32 R31, -RZ, R31.H0_H0 ;  /* 0x2000001fff1f7230 */ /* 0x000fe20000004100 */
        /* <DEDUP_REMOVED lines=9> */
[--C-:B--2---:R-:W-:Y:S02]  /*29e80*/  HADD2.F32 R21, -RZ, R13.reuse.H0_H0 ;  /* 0x2000000dff157230 */ /* 0x104fe40000004100 */
[----:B------:R-:W-:Y:S02]  /*29e90*/  HADD2.F32 R20, -RZ, R13.H1_H1 ;  /* 0x3000000dff147230 */ /* 0x000fe40000004100 */
[--C-:B---3--:R-:W-:Y:S02]  /*29ea0*/  HADD2.F32 R2, -RZ, R17.reuse.H0_H0 ;  /* 0x20000011ff027230 */ /* 0x108fe40000004100 */
[----:B------:R-:W-:Y:S02]  /*29eb0*/  HADD2.F32 R7, -RZ, R17.H1_H1 ;  /* 0x30000011ff077230 */ /* 0x000fe40000004100 */
[----:B------:R-:W-:Y:S01]  /*29ec0*/  HADD2.F32 R4, -RZ, R19.H0_H0 ;  /* 0x20000013ff047230 */ /* 0x000fe20000004100 */
[CC--:B------:R-:W-:Y:S01]  /*29ed0*/  FMUL.FTZ R17, R2.reuse, R3.reuse ;  /* 0x0000000302117220 */ /* 0x0c0fe20000410000 */
[----:B------:R-:W-:Y:S01]  /*29ee0*/  HADD2.F32 R13, -RZ, R15.H0_H0 ;  /* 0x2000000fff0d7230 */ /* 0x000fe20000004100 */
[-C--:B------:R-:W-:Y:S01]  /*29ef0*/  FMUL.FTZ R2, R2, R0.reuse ;  /* 0x0000000002027220 */ /* 0x080fe20000410000 */
[----:B------:R-:W-:Y:S01]  /*29f00*/  HADD2.F32 R8, -RZ, R19.H1_H1 ;  /* 0x30000013ff087230 */ /* 0x000fe20000004100 */
[C---:B------:R-:W-:Y:S01]  /*29f10*/  FFMA.FTZ R37, R21.reuse, R0, -R17 ;  /* 0x0000000015257223 */ /* 0x040fe20000010811 */
[--C-:B------:R-:W-:Y:S01]  /*29f20*/  HADD2.F32 R0, -RZ, R129.reuse.H0_H0 ;  /* 0x20000081ff007230 */ /* 0x100fe20000004100 */
[----:B------:R-:W-:Y:S01]  /*29f30*/  FFMA.FTZ R36, R21, R3, R2 ;  /* 0x0000000315247223 */ /* 0x000fe20000010002 */
[----:B------:R-:W-:Y:S01]  /*29f40*/  HADD2.F32 R2, -RZ, R129.H1_H1 ;  /* 0x30000081ff027230 */ /* 0x000fe20000004100 */
[C---:B------:R-:W-:Y:S01]  /*29f50*/  FMUL.FTZ R17, R7.reuse, R29 ;  /* 0x0000001d07117220 */ /* 0x040fe20000410000 */
[----:B------:R-:W-:Y:S01]  /*29f60*/  HADD2.F32 R22, -RZ, R15.H1_H1 ;  /* 0x3000000fff167230 */ /* 0x000fe20000004100 */
[C---:B------:R-:W-:Y:S01]  /*29f70*/  FMUL.FTZ R3, R4.reuse, R0 ;  /* 0x0000000004037220 */ /* 0x040fe20000410000 */
[----:B------:R-:W-:Y:S01]  /*29f80*/  HADD2.F32 R10, -RZ, R16.H0_H0 ;  /* 0x20000010ff0a7230 */ /* 0x000fe20000004100 */
[----:B------:R-:W-:Y:S01]  /*29f90*/  FMUL.FTZ R4, R4, R2 ;  /* 0x0000000204047220 */ /* 0x000fe20000410000 */
[----:B------:R-:W-:Y:S01]  /*29fa0*/  HADD2.F32 R9, -RZ, R18.H0_H0 ;  /* 0x20000012ff097230 */ /* 0x000fe20000004100 */
[----:B------:R-:W-:Y:S01]  /*29fb0*/  FMUL.FTZ R7, R7, R28 ;  /* 0x0000001c07077220 */ /* 0x000fe20000410000 */
[--C-:B------:R-:W-:Y:S01]  /*29fc0*/  HADD2.F32 R23, -RZ, R12.reuse.H0_H0 ;  /* 0x2000000cff177230 */ /* 0x100fe20000004100 */
[C---:B------:R-:W-:Y:S01]  /*29fd0*/  FFMA.FTZ R21, R13.reuse, R0, R4 ;  /* 0x000000000d157223 */ /* 0x040fe20000010004 */
[----:B------:R-:W-:Y:S01]  /*29fe0*/  HADD2.F32 R15, -RZ, R12.H1_H1 ;  /* 0x3000000cff0f7230 */ /* 0x000fe20000004100 */
[----:B------:R-:W-:Y:S01]  /*29ff0*/  FMUL.FTZ R0, R8, R31 ;  /* 0x0000001f08007220 */ /* 0x000fe20000410000 */
[----:B------:R-:W-:Y:S01]  /*2a000*/  HADD2.F32 R4, -RZ, R132.H0_H0 ;  /* 0x20000084ff047230 */ /* 0x000fe20000004100 */
[----:B------:R-:W-:Y:S01]  /*2a010*/  FFMA.FTZ R17, R20, R28, -R17 ;  /* 0x0000001c14117223 */ /* 0x000fe20000010811 */
[----:B------:R-:W-:Y:S01]  /*2a020*/  HADD2.F32 R12, -RZ, R14.H0_H0 ;  /* 0x2000000eff0c7230 */ /* 0x000fe20000004100 */
[----:B------:R-:W-:Y:S01]  /*2a030*/  FFMA.FTZ R28, R13, R2, -R3 ;  /* 0x000000020d1c7223 */ /* 0x000fe20000010803 */
[--C-:B------:R-:W-:Y:S01]  /*2a040*/  HADD2.F32 R2, -RZ, R131.reuse.H0_H0 ;  /* 0x20000083ff027230 */ /* 0x100fe20000004100 */
[-C--:B------:R-:W-:Y:S01]  /*2a050*/  FFMA.FTZ R19, R22, R30.reuse, -R0 ;  /* 0x0000001e16137223 */ /* 0x080fe20000010800 */
[----:B------:R-:W-:Y:S01]  /*2a060*/  HADD2.F32 R0, -RZ, R131.H1_H1 ;  /* 0x30000083ff007230 */ /* 0x000fe20000004100 */
[----:B------:R-:W-:Y:S01]  /*2a070*/  FMUL.FTZ R8, R8, R30 ;  /* 0x0000001e08087220 */ /* 0x000fe20000410000 */
[----:B------:R-:W-:Y:S01]  /*2a080*/  HADD2.F32 R3, -RZ, R132.H1_H1 ;  /* 0x30000084ff037230 */ /* 0x000fe20000004100 */
[----:B------:R-:W-:Y:S01]  /*2a090*/  FFMA.FTZ R20, R20, R29, R7 ;  /* 0x0000001d14147223 */ /* 0x000fe20000010007 */
[----:B------:R-:W-:Y:S01]  /*2a0a0*/  HADD2.F32 R16, -RZ, R16.H1_H1 ;  /* 0x30000010ff107230 */ /* 0x000fe20000004100 */
[----:B------:R-:W-:Y:S01]  /*2a0b0*/  FMUL.FTZ R13, R10, R2 ;  /* 0x000000020a0d7220 */ /* 0x000fe20000410000 */
[----:B------:R-:W-:Y:S01]  /*2a0c0*/  HADD2.F32 R18, -RZ, R18.H1_H1 ;  /* 0x30000012ff127230 */ /* 0x000fe20000004100 */
[----:B------:R-:W-:Y:S01]  /*2a0d0*/  FMUL.FTZ R7, R9, R0 ;  /* 0x0000000009077220 */ /* 0x000fe20000410000 */
[----:B------:R-:W-:Y:S01]  /*2a0e0*/  HADD2.F32 R14, -RZ, R14.H1_H1 ;  /* 0x3000000eff0e7230 */ /* 0x000fe20000004100 */
[----:B------:R-:W-:Y:S01]  /*2a0f0*/  FFMA.FTZ R22, R22, R31, R8 ;  /* 0x0000001f16167223 */ /* 0x000fe20000010008 */
[----:B------:R-:W-:Y:S01]  /*2a100*/  F2FP.PACK_AB R17, R17, R37 ;  /* 0x000000251111723e */ /* 0x000fe200000000ff */
[----:B------:R-:W-:Y:S01]  /*2a110*/  FMUL.FTZ R10, R10, R4 ;  /* 0x000000040a0a7220 */ /* 0x000fe20000410000 */
[----:B------:R-:W-:Y:S01]  /*2a120*/  F2FP.PACK_AB R19, R19, R28 ;  /* 0x0000001c1313723e */ /* 0x000fe200000000ff */
[----:B------:R-:W-:Y:S01]  /*2a130*/  FFMA.FTZ R8, R23, R4, -R13 ;  /* 0x0000000417087223 */ /* 0x000fe2000001080d */
[----:B------:R-:W-:Y:S01]  /*2a140*/  F2FP.PACK_AB R13, R20, R36 ;  /* 0x00000024140d723e */ /* 0x000fe200000000ff */
[-C--:B------:R-:W-:Y:S01]  /*2a150*/  FFMA.FTZ R4, R12, R3.reuse, -R7 ;  /* 0x000000030c047223 */ /* 0x080fe20000010807 */
[----:B------:R-:W-:Y:S01]  /*2a160*/  HADD2.F32 R7, -RZ, R35.H0_H0 ;  /* 0x20000023ff077230 */ /* 0x000fe20000004100 */
[----:B------:R-:W-:-:S02]  /*2a170*/  FMUL.FTZ R9, R9, R3 ;  /* 0x0000000309097220 */ /* 0x000fc40000410000 */
[----:B------:R-:W-:Y:S02]  /*2a180*/  FFMA.FTZ R10, R23, R2, R10 ;  /* 0x00000002170a7223 */ /* 0x000fe4000001000a */
[----:B------:R-:W-:Y:S02]  /*2a190*/  FFMA.FTZ R9, R12, R0, R9 ;  /* 0x000000000c097223 */ /* 0x000fe40000010009 */
[----:B------:R-:W-:Y:S02]  /*2a1a0*/  FMUL.FTZ R2, R18, R33 ;  /* 0x0000002112027220 */ /* 0x000fe40000410000 */
[----:B------:R-:W-:Y:S02]  /*2a1b0*/  FMUL.FTZ R3, R16, R34 ;  /* 0x0000002210037220 */ /* 0x000fe40000410000 */
[----:B------:R-:W-:Y:S02]  /*2a1c0*/  FMUL.FTZ R0, R18, R32 ;  /* 0x0000002012007220 */ /* 0x000fe40000410000 */
[----:B------:R-:W-:-:S02]  /*2a1d0*/  FMUL.FTZ R12, R16, R7 ;  /* 0x00000007100c7220 */ /* 0x000fc40000410000 */
[C---:B------:R-:W-:Y:S01]  /*2a1e0*/  FFMA.FTZ R18, R14.reuse, R32, -R2 ;  /* 0x000000200e127223 */ /* 0x040fe20000010802 */
[----:B------:R-:W-:Y:S01]  /*2a1f0*/  MOV R2, R134 ;  /* 0x0000008600027202 */ /* 0x000fe20000000f00 */
[C---:B------:R-:W-:Y:S01]  /*2a200*/  FFMA.FTZ R16, R15.reuse, R7, -R3 ;  /* 0x000000070f107223 */ /* 0x040fe20000010803 */
[----:B------:R-:W-:Y:S01]  /*2a210*/  MOV R3, 0x0 ;  /* 0x0000000000037802 */ /* 0x000fe20000000f00 */
        /* <DEDUP_REMOVED lines=8> */
[----:B------:R1:W-:Y:S01]  /*2a2a0*/  ST.E.128 [R24.64], R12 ;  /* 0x0000000c18007985 */ /* 0x0003e2000c101d04 */
[----:B------:R-:W-:Y:S05]  /*2a2b0*/  RET.REL.NODEC R2 `(_ZN7cutlass13device_kernelIN5flash19enable_sm80_to_sm89INS1_16FlashAttnFwdSm80INS1_25CollectiveMainloopFwdSm80ILi8ELi1ELb0EN4cute5tupleIJNS5_1CILi128EEENS7_ILi48EEENS7_ILi256EEEEEELi256ENS_6half_tEfNS_4arch4Sm80ELb0ELb1ELb1ELb1ELb0ELb1ELb1ELb1EEENS1_21CollectiveEpilogueFwdINS6_IJS8_SA_S9_EEENS6_IJNS7_ILi1EEESI_SI_EEESC_SE_Li256ELb1ELb1ELb1ELb0EEENS1_36VarlenDynamicPersistentTileSchedulerILi128ELi48ELi256ELi256ELb1ELb1ELb0ELb1ELb0ELb1EEEEEEEEEvNT_6ParamsE) ;  /* 0xfffd5d4002007950 */ /* 0x000fea0003c3ffff */
.L_x_2057:
[----:B------:R-:W-:Y:S01]  /*2a2c0*/  IMAD.MOV.U32 R12, RZ, RZ, R32 ;  /* 0x000000ffff0c7224 */ /* 0x000fe200078e0020 */
[----:B------:R-:W-:Y:S01]  /*2a2d0*/  MOV R3, 0x181f ;  /* 0x0000181f00037802 */ /* 0x000fe20000000f00 */
[----:B------:R-:W-:Y:S01]  /*2a2e0*/  IMAD.MOV.U32 R10, RZ, RZ, RZ ;  /* 0x000000ffff0a7224 */ /* 0x000fe200078e00ff */
[----:B------:R-:W-:Y:S02]  /*2a2f0*/  MOV R172, 0xffffffff ;  /* 0xffffffff00ac7802 */ /* 0x000fe40000000f00 */
[----:B------:R-:W-:Y:S02]  /*2a300*/  MOV R2, 0x2a320 ;  /* 0x0002a32000027802 */ /* 0x000fe40000000f00 */
[----:B------:R-:W-:Y:S05]  /*2a310*/  CALL.REL.NOINC `($__internal_39_$__cuda_sm70_shflsync_idx_p) ;  /* 0x00000f3000007944 */ /* 0x000fea0003c00000 */
[----:B------:R-:W-:Y:S01]  /*2a320*/  MOV R7, R13 ;  /* 0x0000000d00077202 */ /* 0x000fe20000000f00 */
[----:B------:R-:W-:Y:S05]  /*2a330*/  BRA `(.L_x_2131) ;  /* 0xffff6b4000007947 */ /* 0x000fea000383ffff */
.L_x_2058:
[----:B------:R-:W-:Y:S01]  /*2a340*/  IMAD.MOV.U32 R12, RZ, RZ, R33 ;  /* 0x000000ffff0c7224 */ /* 0x000fe200078e0021 */
[----:B------:R-:W-:Y:S01]  /*2a350*/  MOV R3, 0x181f ;  /* 0x0000181f00037802 */ /* 0x000fe20000000f00 */
[----:B------:R-:W-:Y:S01]  /*2a360*/  IMAD.MOV.U32 R10, RZ, RZ, RZ ;  /* 0x000000ffff0a7224 */ /* 0x000fe200078e00ff */
[----:B------:R-:W-:-:S02]  /*2a370*/  MOV R172, 0xffffffff ;  /* 0xffffffff00ac7802 */ /* 0x000fc40000000f00 */
[----:B------:R-:W-:Y:S02]  /*2a380*/  MOV R2, 0x2a3a0 ;  /* 0x0002a3a000027802 */ /* 0x000fe40000000f00 */
[----:B-12---:R-:W-:Y:S05]  /*2a390*/  CALL.REL.NOINC `($__internal_39_$__cuda_sm70_shflsync_idx_p) ;  /* 0x00000eb000007944 */ /* 0x006fea0003c00000 */
[----:B------:R-:W-:Y:S01]  /*2a3a0*/  IMAD.MOV.U32 R12, RZ, RZ, R23 ;  /* 0x000000ffff0c7224 */ /* 0x000fe200078e0017 */
[----:B------:R-:W-:Y:S01]  /*2a3b0*/  MOV R3, 0x181f ;  /* 0x0000181f00037802 */ /* 0x000fe20000000f00 */
[----:B------:R-:W-:Y:S01]  /*2a3c0*/  IMAD.MOV.U32 R10, RZ, RZ, RZ ;  /* 0x000000ffff0a7224 */ /* 0x000fe200078e00ff */
[----:B------:R-:W-:Y:S01]  /*2a3d0*/  MOV R8, R13 ;  /* 0x0000000d00087202 */ /* 0x000fe20000000f00 */
[----:B------:R-:W-:Y:S01]  /*2a3e0*/  IMAD.MOV.U32 R172, RZ, RZ, -0x1 ;  /* 0xffffffffffac7424 */ /* 0x000fe200078e00ff */
[----:B------:R-:W-:Y:S02]  /*2a3f0*/  MOV R9, R7 ;  /* 0x0000000700097202 */ /* 0x000fe40000000f00 */
        /* <DEDUP_REMOVED lines=11> */
.L_x_2061:
[----:B------:R-:W-:Y:S01]  /*2a4b0*/  IMAD.MOV.U32 R12, RZ, RZ, R32 ;  /* 0x000000ffff0c7224 */ /* 0x000fe200078e0020 */
[----:B------:R-:W-:Y:S01]  /*2a4c0*/  MOV R3, 0x181f ;  /* 0x0000181f00037802 */ /* 0x000fe20000000f00 */
[----:B------:R-:W-:Y:S01]  /*2a4d0*/  IMAD.MOV.U32 R10, RZ, RZ, 0x1 ;  /* 0x00000001ff0a7424 */ /* 0x000fe200078e00ff */
[----:B------:R-:W-:-:S02]  /*2a4e0*/  MOV R172, 0xffffffff ;  /* 0xffffffff00ac7802 */ /* 0x000fc40000000f00 */
[----:B------:R-:W-:Y:S02]  /*2a4f0*/  MOV R2, 0x2a510 ;  /* 0x0002a51000027802 */ /* 0x000fe40000000f00 */
[----:B---3--:R-:W-:Y:S05]  /*2a500*/  CALL.REL.NOINC `($__internal_39_$__cuda_sm70_shflsync_idx_p) ;  /* 0x00000d4000007944 */ /* 0x008fea0003c00000 */
[----:B------:R-:W-:Y:S01]  /*2a510*/  IMAD.MOV.U32 R7, RZ, RZ, R13 ;  /* 0x000000ffff077224 */ /* 0x000fe200078e000d */
[----:B------:R-:W-:Y:S01]  /*2a520*/  MOV R12, R33 ;  /* 0x00000021000c7202 */ /* 0x000fe20000000f00 */
[----:B------:R-:W-:Y:S01]  /*2a530*/  IMAD.MOV.U32 R10, RZ, RZ, 0x1 ;  /* 0x00000001ff0a7424 */ /* 0x000fe200078e00ff */
[----:B------:R-:W-:Y:S01]  /*2a540*/  MOV R3, 0x181f ;  /* 0x0000181f00037802 */ /* 0x000fe20000000f00 */
[----:B------:R-:W-:Y:S01]  /*2a550*/  IMAD.MOV.U32 R172, RZ, RZ, -0x1 ;  /* 0xffffffffffac7424 */ /* 0x000fe200078e00ff */
[----:B------:R-:W-:Y:S02]  /*2a560*/  MOV R2, 0x2a580 ;  /* 0x0002a58000027802 */ /* 0x000fe40000000f00 */
[----:B------:R-:W-:Y:S05]  /*2a570*/  CALL.REL.NOINC `($__internal_39_$__cuda_sm70_shflsync_idx_p) ;  /* 0x00000cd000007944 */ /* 0x000fea0003c00000 */
[----:B------:R-:W-:Y:S01]  /*2a580*/  IMAD.MOV.U32 R12, RZ, RZ, R23 ;  /* 0x000000ffff0c7224 */ /* 0x000fe200078e0017 */
[----:B------:R-:W-:Y:S01]  /*2a590*/  MOV R3, 0x181f ;  /* 0x0000181f00037802 */ /* 0x000fe20000000f00 */
[----:B------:R-:W-:Y:S01]  /*2a5a0*/  IMAD.MOV.U32 R10, RZ, RZ, 0x1 ;  /* 0x00000001ff0a7424 */ /* 0x000fe200078e00ff */
[----:B------:R-:W-:Y:S01]  /*2a5b0*/  MOV R8, R13 ;  /* 0x0000000d00087202 */ /* 0x000fe20000000f00 */
[----:B------:R-:W-:Y:S01]  /*2a5c0*/  IMAD.MOV.U32 R172, RZ, RZ, -0x1 ;  /* 0xffffffffffac7424 */ /* 0x000fe200078e00ff */
[----:B------:R-:W-:-:S02]  /*2a5d0*/  MOV R9, R7 ;  /* 0x0000000700097202 */ /* 0x000fc40000000f00 */
[----:B------:R-:W-:Y:S02]  /*2a5e0*/  MOV R2, 0x2a600 ;  /* 0x0002a60000027802 */ /* 0x000fe40000000f00 */
[----:B------:R-:W-:Y:S05]  /*2a5f0*/  CALL.REL.NOINC `($__internal_39_$__cuda_sm70_shflsync_idx_p) ;  /* 0x00000c5000007944 */ /* 0x000fea0003c00000 */
        /* <DEDUP_REMOVED lines=9> */
.L_x_2064:
[----:B------:R-:W-:Y:S01]  /*2a690*/  IMAD.MOV.U32 R12, RZ, RZ, R32 ;  /* 0x000000ffff0c7224 */ /* 0x000fe200078e0020 */
[----:B------:R-:W-:Y:S01]  /*2a6a0*/  MOV R3, 0x181f ;  /* 0x0000181f00037802 */ /* 0x000fe20000000f00 */
[----:B------:R-:W-:Y:S01]  /*2a6b0*/  IMAD.MOV.U32 R10, RZ, RZ, 0x2 ;  /* 0x00000002ff0a7424 */ /* 0x000fe200078e00ff */
[----:B------:R-:W-:Y:S02]  /*2a6c0*/  MOV R172, 0xffffffff ;  /* 0xffffffff00ac7802 */ /* 0x000fe40000000f00 */
[----:B------:R-:W-:-:S02]  /*2a6d0*/  MOV R2, 0x2a6f0 ;  /* 0x0002a6f000027802 */ /* 0x000fc40000000f00 */
[----:B--2---:R-:W-:Y:S05]  /*2a6e0*/  CALL.REL.NOINC `($__internal_39_$__cuda_sm70_shflsync_idx_p) ;  /* 0x00000b6000007944 */ /* 0x004fea0003c00000 */
[----:B------:R-:W-:Y:S01]  /*2a6f0*/  MOV R7, R13 ;  /* 0x0000000d00077202 */ /* 0x000fe20000000f00 */
[----:B------:R-:W-:Y:S05]  /*2a700*/  BRA `(.L_x_2134) ;  /* 0xffff72d000007947 */ /* 0x000fea000383ffff */
.L_x_2065:
[----:B------:R-:W-:Y:S01]  /*2a710*/  IMAD.MOV.U32 R12, RZ, RZ, R33 ;  /* 0x000000ffff0c7224 */ /* 0x000fe200078e0021 */
[----:B------:R-:W-:Y:S01]  /*2a720*/  MOV R3, 0x181f ;  /* 0x0000181f00037802 */ /* 0x000fe20000000f00 */
[----:B------:R-:W-:Y:S01]  /*2a730*/  IMAD.MOV.U32 R10, RZ, RZ, 0x2 ;  /* 0x00000002ff0a7424 */ /* 0x000fe200078e00ff */
[----:B------:R-:W-:-:S02]  /*2a740*/  MOV R172, 0xffffffff ;  /* 0xffffffff00ac7802 */ /* 0x000fc40000000f00 */
[----:B------:R-:W-:Y:S02]  /*2a750*/  MOV R2, 0x2a770 ;  /* 0x0002a77000027802 */ /* 0x000fe40000000f00 */
[----:B-123--:R-:W-:Y:S05]  /*2a760*/  CALL.REL.NOINC `($__internal_39_$__cuda_sm70_shflsync_idx_p) ;  /* 0x00000ae000007944 */ /* 0x00efea0003c00000 */
[----:B------:R-:W-:Y:S01]  /*2a770*/  IMAD.MOV.U32 R12, RZ, RZ, R23 ;  /* 0x000000ffff0c7224 */ /* 0x000fe200078e0017 */
[----:B------:R-:W-:Y:S01]  /*2a780*/  MOV R3, 0x181f ;  /* 0x0000181f00037802 */ /* 0x000fe20000000f00 */
[----:B------:R-:W-:Y:S01]  /*2a790*/  IMAD.MOV.U32 R10, RZ, RZ, 0x2 ;  /* 0x00000002ff0a7424 */ /* 0x000fe200078e00ff */
[----:B------:R-:W-:Y:S01]  /*2a7a0*/  MOV R8, R13 ;  /* 0x0000000d00087202 */ /* 0x000fe20000000f00 */
[----:B------:R-:W-:Y:S01]  /*2a7b0*/  IMAD.MOV.U32 R172, RZ, RZ, -0x1 ;  /* 0xffffffffffac7424 */ /* 0x000fe200078e00ff */
[----:B------:R-:W-:Y:S02]  /*2a7c0*/  MOV R9, R7 ;  /* 0x0000000700097202 */ /* 0x000fe40000000f00 */
[----:B------:R-:W-:Y:S02]  /*2a7d0*/  MOV R2, 0x2a7f0 ;  /* 0x0002a7f000027802 */ /* 0x000fe40000000f00 */
[----:B------:R-:W-:Y:S05]  /*2a7e0*/  CALL.REL.NOINC `($__internal_39_$__cuda_sm70_shflsync_idx_p) ;  /* 0x00000a6000007944 */ /* 0x000fea0003c00000 */
        /* <DEDUP_REMOVED lines=9> */
.L_x_2068:
[----:B------:R-:W-:Y:S01]  /*2a880*/  IMAD.MOV.U32 R12, RZ, RZ, R32 ;  /* 0x000000ffff0c7224 */ /* 0x000fe200078e0020 */
[----:B------:R-:W-:Y:S01]  /*2a890*/  MOV R3, 0x181f ;  /* 0x0000181f00037802 */ /* 0x000fe20000000f00 */
[----:B------:R-:W-:Y:S01]  /*2a8a0*/  IMAD.MOV.U32 R10, RZ, RZ, 0x3 ;  /* 0x00000003ff0a7424 */ /* 0x000fe200078e00ff */
[----:B------:R-:W-:-:S02]  /*2a8b0*/  MOV R172, 0xffffffff ;  /* 0xffffffff00ac7802 */ /* 0x000fc40000000f00 */
[----:B------:R-:W-:Y:S02]  /*2a8c0*/  MOV R2, 0x2a8e0 ;  /* 0x0002a8e000027802 */ /* 0x000fe40000000f00 */
[----:B----4-:R-:W-:Y:S05]  /*2a8d0*/  CALL.REL.NOINC `($__internal_39_$__cuda_sm70_shflsync_idx_p) ;  /* 0x0000097000007944 */ /* 0x010fea0003c00000 */
[----:B------:R-:W-:Y:S01]  /*2a8e0*/  MOV R9, R13 ;  /* 0x0000000d00097202 */ /* 0x000fe20000000f00 */
[----:B------:R-:W-:Y:S05]  /*2a8f0*/  BRA `(.L_x_2136) ;  /* 0xffff770000007947 */ /* 0x000fea000383ffff */
.L_x_2069:
[----:B------:R-:W-:Y:S01]  /*2a900*/  IMAD.MOV.U32 R12, RZ, RZ, R33 ;  /* 0x000000ffff0c7224 */ /* 0x000fe200078e0021 */
[----:B------:R-:W-:Y:S01]  /*2a910*/  MOV R3, 0x181f ;  /* 0x0000181f00037802 */ /* 0x000fe20000000f00 */
[----:B------:R-:W-:Y:S01]  /*2a920*/  IMAD.MOV.U32 R10, RZ, RZ, 0x3 ;  /* 0x00000003ff0a7424 */ /* 0x000fe200078e00ff */
[----:B------:R-:W-:Y:S02]  /*2a930*/  MOV R172, 0xffffffff ;  /* 0xffffffff00ac7802 */ /* 0x000fe40000000f00 */
[----:B------:R-:W-:Y:S02]  /*2a940*/  MOV R2, 0x2a960 ;  /* 0x0002a96000027802 */ /* 0x000fe40000000f00 */
[----:B-12-4-:R-:W-:Y:S05]  /*2a950*/  CALL.REL.NOINC `($__internal_39_$__cuda_sm70_shflsync_idx_p) ;  /* 0x000008f000007944 */ /* 0x016fea0003c00000 */
[----:B------:R-:W-:Y:S01]  /*2a960*/  IMAD.MOV.U32 R12, RZ, RZ, R23 ;  /* 0x000000ffff0c7224 */ /* 0x000fe200078e0017 */
[----:B------:R-:W-:Y:S01]  /*2a970*/  MOV R10, 0x3 ;  /* 0x00000003000a7802 */ /* 0x000fe20000000f00 */
[----:B------:R-:W-:Y:S01]  /*2a980*/  IMAD.MOV.U32 R3, RZ, RZ, 0x181f ;  /* 0x0000181fff037424 */ /* 0x000fe200078e00ff */
[----:B------:R-:W-:Y:S01]  /*2a990*/  MOV R172, 0xffffffff ;  /* 0xffffffff00ac7802 */ /* 0x000fe20000000f00 */
[----:B------:R-:W-:Y:S01]  /*2a9a0*/  IMAD.MOV.U32 R8, RZ, RZ, R13 ;  /* 0x000000ffff087224 */ /* 0x000fe200078e000d */
[----:B------:R-:W-:-:S02]  /*2a9b0*/  MOV R2, 0x2a9d0 ;  /* 0x0002a9d000027802 */ /* 0x000fc40000000f00 */
        /* <DEDUP_REMOVED lines=10> */
.L_x_2102:
        /* <DEDUP_REMOVED lines=8> */
.L_x_2103:
[----:B------:R-:W-:Y:S01]  /*2aae0*/  IMAD.MOV.U32 R12, RZ, RZ, R21 ;  /* 0x000000ffff0c7224 */ /* 0x000fe200078e0015 */
[----:B------:R-:W-:Y:S01]  /*2aaf0*/  MOV R3, 0x181f ;  /* 0x0000181f00037802 */ /* 0x000fe20000000f00 */
[----:B------:R-:W-:Y:S01]  /*2ab00*/  IMAD.MOV.U32 R10, RZ, RZ, RZ ;  /* 0x000000ffff0a7224 */ /* 0x000fe200078e00ff */
[----:B------:R-:W-:Y:S02]  /*2ab10*/  MOV R172, 0xffffffff ;  /* 0xffffffff00ac7802 */ /* 0x000fe40000000f00 */
[----:B------:R-:W-:Y:S02]  /*2ab20*/  MOV R2, 0x2ab40 ;  /* 0x0002ab4000027802 */ /* 0x000fe40000000f00 */
[----:B-12---:R-:W-:Y:S05]  /*2ab30*/  CALL.REL.NOINC `($__internal_39_$__cuda_sm70_shflsync_idx_p) ;  /* 0x0000071000007944 */ /* 0x006fea0003c00000 */
[----:B------:R-:W-:Y:S01]  /*2ab40*/  IMAD.MOV.U32 R12, RZ, RZ, R16 ;  /* 0x000000ffff0c7224 */ /* 0x000fe200078e0010 */
[----:B------:R-:W-:Y:S01]  /*2ab50*/  MOV R3, 0x181f ;  /* 0x0000181f00037802 */ /* 0x000fe20000000f00 */
[----:B------:R-:W-:Y:S01]  /*2ab60*/  IMAD.MOV.U32 R10, RZ, RZ, RZ ;  /* 0x000000ffff0a7224 */ /* 0x000fe200078e00ff */
[----:B------:R-:W-:Y:S01]  /*2ab70*/  MOV R8, R13 ;  /* 0x0000000d00087202 */ /* 0x000fe20000000f00 */
[----:B------:R-:W-:Y:S01]  /*2ab80*/  IMAD.MOV.U32 R172, RZ, RZ, -0x1 ;  /* 0xffffffffffac7424 */ /* 0x000fe200078e00ff */
[----:B------:R-:W-:-:S02]  /*2ab90*/  MOV R9, R4 ;  /* 0x0000000400097202 */ /* 0x000fc40000000f00 */
[----:B------:R-:W-:Y:S02]  /*2aba0*/  MOV R2, 0x2abc0 ;  /* 0x0002abc000027802 */ /* 0x000fe40000000f00 */
[----:B------:R-:W-:Y:S05]  /*2abb0*/  CALL.REL.NOINC `($__internal_39_$__cuda_sm70_shflsync_idx_p) ;  /* 0x0000069000007944 */ /* 0x000fea0003c00000 */
[----:B------:R-:W-:Y:S01]  /*2abc0*/  IMAD.MOV.U32 R7, RZ, RZ, R13 ;  /* 0x000000ffff077224 */ /* 0x000fe200078e000d */
[----:B------:R-:W-:Y:S01]  /*2abd0*/  MOV R12, R23 ;  /* 0x00000017000c7202 */ /* 0x000fe20000000f00 */
[----:B------:R-:W-:Y:S01]  /*2abe0*/  IMAD.MOV.U32 R10, RZ, RZ, RZ ;  /* 0x000000ffff0a7224 */ /* 0x000fe200078e00ff */
[----:B------:R-:W-:Y:S01]  /*2abf0*/  MOV R3, 0x181f ;  /* 0x0000181f00037802 */ /* 0x000fe20000000f00 */
[----:B------:R-:W-:Y:S01]  /*2ac00*/  IMAD.MOV.U32 R172, RZ, RZ, -0x1 ;  /* 0xffffffffffac7424 */ /* 0x000fe200078e00ff */
[----:B------:R-:W-:Y:S02]  /*2ac10*/  MOV R2, 0x2ac30 ;  /* 0x0002ac3000027802 */ /* 0x000fe40000000f00 */
[----:B------:R-:W-:Y:S05]  /*2ac20*/  CALL.REL.NOINC `($__internal_39_$__cuda_sm70_shflsync_idx_p) ;  /* 0x0000062000007944 */ /* 0x000fea0003c00000 */
[----:B------:R-:W-:Y:S01]  /*2ac30*/  MOV R2, R13 ;  /* 0x0000000d00027202 */ /* 0x000fe20000000f00 */
[----:B------:R-:W-:Y:S05]  /*2ac40*/  BRA `(.L_x_2139) ;  /* 0xffffac4000007947 */ /* 0x000fea000383ffff */
.L_x_2106:
[----:B------:R-:W-:Y:S01]  /*2ac50*/  IMAD.MOV.U32 R12, RZ, RZ, R18 ;  /* 0x000000ffff0c7224 */ /* 0x000fe200078e0012 */
[----:B------:R-:W-:Y:S01]  /*2ac60*/  MOV R3, 0x181f ;  /* 0x0000181f00037802 */ /* 0x000fe20000000f00 */
[----:B------:R-:W-:Y:S01]  /*2ac70*/  IMAD.MOV.U32 R10, RZ, RZ, 0x1 ;  /* 0x00000001ff0a7424 */ /* 0x000fe200078e00ff */
[----:B------:R-:W-:Y:S02]  /*2ac80*/  MOV R172, 0xffffffff ;  /* 0xffffffff00ac7802 */ /* 0x000fe40000000f00 */
[----:B------:R-:W-:-:S02]  /*2ac90*/  MOV R2, 0x2acb0 ;  /* 0x0002acb000027802 */ /* 0x000fc40000000f00 */
[----:B---34-:R-:W-:Y:S05]  /*2aca0*/  CALL.REL.NOINC `($__internal_39_$__cuda_sm70_shflsync_idx_p) ;  /* 0x000005a000007944 */ /* 0x018fea0003c00000 */
[----:B------:R-:W-:Y:S01]  /*2acb0*/  IMAD.MOV.U32 R9, RZ, RZ, R13 ;  /* 0x000000ffff097224 */ /* 0x000fe200078e000d */
[----:B------:R-:W-:Y:S01]  /*2acc0*/  MOV R12, R21 ;  /* 0x00000015000c7202 */ /* 0x000fe20000000f00 */
[----:B------:R-:W-:Y:S01]  /*2acd0*/  IMAD.MOV.U32 R10, RZ, RZ, 0x1 ;  /* 0x00000001ff0a7424 */ /* 0x000fe200078e00ff */
[----:B------:R-:W-:Y:S01]  /*2ace0*/  MOV R3, 0x181f ;  /* 0x0000181f00037802 */ /* 0x000fe20000000f00 */
[----:B------:R-:W-:Y:S01]  /*2acf0*/  IMAD.MOV.U32 R172, RZ, RZ, -0x1 ;  /* 0xffffffffffac7424 */ /* 0x000fe200078e00ff */
[----:B------:R-:W-:-:S02]  /*2ad00*/  MOV R2, 0x2ad20 ;  /* 0x0002ad2000027802 */ /* 0x000fc40000000f00 */
[----:B------:R-:W-:Y:S05]  /*2ad10*/  CALL.REL.NOINC `($__internal_39_$__cuda_sm70_shflsync_idx_p) ;  /* 0x0000053000007944 */ /* 0x000fea0003c00000 */
        /* <DEDUP_REMOVED lines=16> */
.L_x_2109:
        /* <DEDUP_REMOVED lines=8> */
.L_x_2110:
        /* <DEDUP_REMOVED lines=23> */
.L_x_2113:
[----:B------:R-:W-:Y:S01]  /*2b010*/  IMAD.MOV.U32 R12, RZ, RZ, R18 ;  /* 0x000000ffff0c7224 */ /* 0x000fe200078e0012 */
[----:B------:R-:W-:Y:S01]  /*2b020*/  MOV R3, 0x181f ;  /* 0x0000181f00037802 */ /* 0x000fe20000000f00 */
[----:B------:R-:W-:Y:S01]  /*2b030*/  IMAD.MOV.U32 R10, RZ, RZ, 0x3 ;  /* 0x00000003ff0a7424 */ /* 0x000fe200078e00ff */
[----:B------:R-:W-:Y:S02]  /*2b040*/  MOV R172, 0xffffffff ;  /* 0xffffffff00ac7802 */ /* 0x000fe40000000f00 */
[----:B------:R-:W-:-:S02]  /*2b050*/  MOV R2, 0x2b070 ;  /* 0x0002b07000027802 */ /* 0x000fc40000000f00 */
[----:B---3--:R-:W-:Y:S05]  /*2b060*/  CALL.REL.NOINC `($__internal_39_$__cuda_sm70_shflsync_idx_p) ;  /* 0x000001e000007944 */ /* 0x008fea0003c00000 */
[----:B------:R-:W-:Y:S01]  /*2b070*/  MOV R4, R13 ;  /* 0x0000000d00047202 */ /* 0x000fe20000000f00 */
[----:B------:R-:W-:Y:S05]  /*2b080*/  BRA `(.L_x_2143) ;  /* 0xffffb5a000007947 */ /* 0x000fea000383ffff */
.L_x_2114:
        /* <DEDUP_REMOVED lines=23> */
        .weak           $__internal_38_$__cuda_sm70_shflsync_bfly_p
        .type           $__internal_38_$__cuda_sm70_shflsync_bfly_p,@function
        .size           $__internal_38_$__cuda_sm70_shflsync_bfly_p,($__internal_39_$__cuda_sm70_shflsync_idx_p - $__internal_38_$__cuda_sm70_shflsync_bfly_p)
$__internal_38_$__cuda_sm70_shflsync_bfly_p:
[----:B------:R-:W-:Y:S04]  /*2b200*/  WARPSYNC R5 ;  /* 0x0000000500007348 */ /* 0x000fe80003800000 */
[----:B------:R1:W2:Y:S02]  /*2b210*/  SHFL.BFLY PT, R4, R2, R4, R7 ;  /* 0x0c00000402047389 */ /* 0x0002a400000e0007 */
[----:B-1----:R-:W-:-:S02]  /*2b220*/  MOV R2, R3 ;  /* 0x0000000300027202 */ /* 0x002fc40000000f00 */
[----:B------:R-:W-:-:S04]  /*2b230*/  MOV R3, 0x0 ;  /* 0x0000000000037802 */ /* 0x000fc80000000f00 */
[----:B--2---:R-:W-:Y:S05]  /*2b240*/  RET.REL.NODEC R2 `(_ZN7cutlass13device_kernelIN5flash19enable_sm80_to_sm89INS1_16FlashAttnFwdSm80INS1_25CollectiveMainloopFwdSm80ILi8ELi1ELb0EN4cute5tupleIJNS5_1CILi128EEENS7_ILi48EEENS7_ILi256EEEEEELi256ENS_6half_tEfNS_4arch4Sm80ELb0ELb1ELb1ELb1ELb0ELb1ELb1ELb1EEENS1_21CollectiveEpilogueFwdINS6_IJS8_SA_S9_EEENS6_IJNS7_ILi1EEESI_SI_EEESC_SE_Li256ELb1ELb1ELb1ELb0EEENS1_36VarlenDynamicPersistentTileSchedulerILi128ELi48ELi256ELi256ELb1ELb1ELb0ELb1ELb0ELb1EEEEEEEEEvNT_6ParamsE) ;  /* 0xfffd4db002007950 */ /* 0x004fea0003c3ffff */
        .weak           $__internal_39_$__cuda_sm70_shflsync_idx_p
        .type           $__internal_39_$__cuda_sm70_shflsync_idx_p,@function
        .size           $__internal_39_$__cuda_sm70_shflsync_idx_p,($__internal_40_$__cuda_sm70_shflsync_up_p - $__internal_39_$__cuda_sm70_shflsync_idx_p)
$__internal_39_$__cuda_sm70_shflsync_idx_p:
[----:B------:R-:W-:Y:S04]  /*2b250*/  WARPSYNC R172 ;  /* 0x000000ac00007348 */ /* 0x000fe80003800000 */
[----:B------:R1:W2:Y:S02]  /*2b260*/  SHFL.IDX PT, R13, R12, R10, R3 ;  /* 0x0000000a0c0d7389 */ /* 0x0002a400000e0003 */
[----:B-1----:R-:W-:-:S04]  /*2b270*/  MOV R3, 0x0 ;  /* 0x0000000000037802 */ /* 0x002fc80000000f00 */
[----:B--2---:R-:W-:Y:S05]  /*2b280*/  RET.REL.NODEC R2 `(_ZN7cutlass13device_kernelIN5flash19enable_sm80_to_sm89INS1_16FlashAttnFwdSm80INS1_25CollectiveMainloopFwdSm80ILi8ELi1ELb0EN4cute5tupleIJNS5_1CILi128EEENS7_ILi48EEENS7_ILi256EEEEEELi256ENS_6half_tEfNS_4arch4Sm80ELb0ELb1ELb1ELb1ELb0ELb1ELb1ELb1EEENS1_21CollectiveEpilogueFwdINS6_IJS8_SA_S9_EEENS6_IJNS7_ILi1EEESI_SI_EEESC_SE_Li256ELb1ELb1ELb1ELb0EEENS1_36VarlenDynamicPersistentTileSchedulerILi128ELi48ELi256ELi256ELb1ELb1ELb0ELb1ELb0ELb1EEEEEEEEEvNT_6ParamsE) ;  /* 0xfffd4d7002007950 */ /* 0x004fea0003c3ffff */
        .weak           $__internal_40_$__cuda_sm70_shflsync_up_p
        .type           $__internal_40_$__cuda_sm70_shflsync_up_p,@function
        .size           $__internal_40_$__cuda_sm70_shflsync_up_p,($__internal_41_$__cuda_sm70_votesync_ballot - $__internal_40_$__cuda_sm70_shflsync_up_p)
$__internal_40_$__cuda_sm70_shflsync_up_p:
[----:B------:R-:W-:Y:S02]  /*2b290*/  MOV R4, RZ ;  /* 0x000000ff00047202 */ /* 0x000fe40000000f00 */
[----:B------:R-:W-:-:S04]  /*2b2a0*/  MOV R10, 0xffffffff ;  /* 0xffffffff000a7802 */ /* 0x000fc80000000f00 */
[----:B------:R-:W-:Y:S04]  /*2b2b0*/  WARPSYNC R10 ;  /* 0x0000000a00007348 */ /* 0x000fe80003800000 */
[----:B------:R1:W2:Y:S02]  /*2b2c0*/  SHFL.UP PT, R4, R0, R3, R4 ;  /* 0x0400000300047389 */ /* 0x0002a400000e0004 */
[----:B-1----:R-:W-:-:S04]  /*2b2d0*/  MOV R3, 0x0 ;  /* 0x0000000000037802 */ /* 0x002fc80000000f00 */
[----:B--2---:R-:W-:Y:S05]  /*2b2e0*/  RET.REL.NODEC R2 `(_ZN7cutlass13device_kernelIN5flash19enable_sm80_to_sm89INS1_16FlashAttnFwdSm80INS1_25CollectiveMainloopFwdSm80ILi8ELi1ELb0EN4cute5tupleIJNS5_1CILi128EEENS7_ILi48EEENS7_ILi256EEEEEELi256ENS_6half_tEfNS_4arch4Sm80ELb0ELb1ELb1ELb1ELb0ELb1ELb1ELb1EEENS1_21CollectiveEpilogueFwdINS6_IJS8_SA_S9_EEENS6_IJNS7_ILi1EEESI_SI_EEESC_SE_Li256ELb1ELb1ELb1ELb0EEENS1_36VarlenDynamicPersistentTileSchedulerILi128ELi48ELi256ELi256ELb1ELb1ELb0ELb1ELb0ELb1EEEEEEEEEvNT_6ParamsE) ;  /* 0xfffd4d1002007950 */ /* 0x004fea0003c3ffff */
        .weak           $__internal_41_$__cuda_sm70_votesync_ballot
        .type           $__internal_41_$__cuda_sm70_votesync_ballot,@function
        .size           $__internal_41_$__cuda_sm70_votesync_ballot,(.L_x_2636 - $__internal_41_$__cuda_sm70_votesync_ballot)
$__internal_41_$__cuda_sm70_votesync_ballot:
[----:B------:R-:W-:Y:S01]  /*2b2f0*/  ISETP.NE.U32.AND P0, PT, R0, 0x1, PT ;  /* 0x000000010000780c */ /* 0x000fe20003f05070 */
[----:B------:R-:W-:-:S04]  /*2b300*/  IMAD.MOV.U32 R3, RZ, RZ, -0x1 ;  /* 0xffffffffff037424 */ /* 0x000fc800078e00ff */
[----:B------:R-:W-:Y:S08]  /*2b310*/  WARPSYNC R3 ;  /* 0x0000000300007348 */ /* 0x000ff00003800000 */
[----:B------:R-:W-:-:S04]  /*2b320*/  VOTE.ANY R0, PT, !P0 ;  /* 0x0000000000007806 */ /* 0x000fc800040e0100 */
[----:B------:R-:W-:Y:S01]  /*2b330*/  LOP3.LUT R0, R0, R3, RZ, 0xc0, !PT ;  /* 0x0000000300007212 */ /* 0x000fe200078ec0ff */
[----:B------:R-:W-:-:S04]  /*2b340*/  IMAD.MOV.U32 R3, RZ, RZ, 0x0 ;  /* 0x00000000ff037424 */ /* 0x000fc800078e00ff */
[----:B------:R-:W-:Y:S05]  /*2b350*/  RET.REL.NODEC R2 `(_ZN7cutlass13device_kernelIN5flash19enable_sm80_to_sm89INS1_16FlashAttnFwdSm80INS1_25CollectiveMainloopFwdSm80ILi8ELi1ELb0EN4cute5tupleIJNS5_1CILi128EEENS7_ILi48EEENS7_ILi256EEEEEELi256ENS_6half_tEfNS_4arch4Sm80ELb0ELb1ELb1ELb1ELb0ELb1ELb1ELb1EEENS1_21CollectiveEpilogueFwdINS6_IJS8_SA_S9_EEENS6_IJNS7_ILi1EEESI_SI_EEESC_SE_Li256ELb1ELb1ELb1ELb0EEENS1_36VarlenDynamicPersistentTileSchedulerILi128ELi48ELi256ELi256ELb1ELb1ELb0ELb1ELb0ELb1EEEEEEEEEvNT_6ParamsE) ;  /* 0xfffd4ca002007950 */ /* 0x000fea0003c3ffff */
.L_x_2145:
        /* <DEDUP_REMOVED lines=10> */
.L_x_2636:


//--------------------- .text._ZN7cutlass13device_kernelIN5flash19enable_sm80_to_sm89INS1_16FlashAttnFwdSm80INS1_25CollectiveMainloopFwdSm80ILi8ELi1ELb0EN4cute5tupleIJNS5_1CILi128EEENS7_ILi96EEENS7_ILi256EEEEEELi256ENS_6half_tEfNS_4arch4Sm80ELb1ELb0ELb1ELb0ELb0ELb0ELb1ELb1EEENS1_21CollectiveEpilogueFwdINS6_IJS8_SA_S9_EEENS6_IJNS7_ILi1EEESI_SI_EEESC_SE_Li256ELb0ELb1ELb1ELb0EEENS1_30DynamicPersistentTileSchedulerILi256ELi256ELb1ELb1ELb0EEEEEEEEEvNT_6ParamsE --------------------------
	.section	.text._ZN7cutlass13device_kernelIN5flash19enable_sm80_to_sm89INS1_16FlashAttnFwdSm80INS1_25CollectiveMainloopFwdSm80ILi8ELi1ELb0EN4cute5tupleIJNS5_1CILi128EEENS7_ILi96EEENS7_ILi256EEEEEELi256ENS_6half_tEfNS_4arch4Sm80ELb1ELb0ELb1ELb0ELb0ELb0ELb1ELb1EEENS1_21CollectiveEpilogueFwdINS6_IJS8_SA_S9_EEENS6_IJNS7_ILi1EEESI_SI_EEESC_SE_Li256ELb0ELb1ELb1ELb0EEENS1_30DynamicPersistentTileSchedulerILi256ELi256ELb1ELb1ELb0EEEEEEEEEvNT_6ParamsE,"ax",@progbits
	.sectioninfo	@"SHI_REGISTERS=255"
	.align	128
.text._ZN7cutlass13device_kernelIN5flash19enable_sm80_to_sm89INS1_16FlashAttnFwdSm80INS1_25CollectiveMainloopFwdSm80ILi8ELi1ELb0EN4cute5tupleIJNS5_1CILi128EEENS7_ILi96EEENS7_ILi256EEEEEELi256ENS_6half_tEfNS_4arch4Sm80ELb1ELb0ELb1ELb0ELb0ELb0ELb1ELb1EEENS1_21CollectiveEpilogueFwdINS6_IJS8_SA_S9_EEENS6_IJNS7_ILi1EEESI_SI_EEESC_SE_Li256ELb0ELb1ELb1ELb0EEENS1_30DynamicPersistentTileSchedulerILi256ELi256ELb1ELb1ELb0EEEEEEEEEvNT_6ParamsE:
        .type           _ZN7cutlass13device_kernelIN5flash19enable_sm80_to_sm89INS1_16FlashAttnFwdSm80INS1_25CollectiveMainloopFwdSm80ILi8ELi1ELb0EN4cute5tupleIJNS5_1CILi128EEENS7_ILi96EEENS7_ILi256EEEEEELi256ENS_6half_tEfNS_4arch4Sm80ELb1ELb0ELb1ELb0ELb0ELb0ELb1ELb1EEENS1_21CollectiveEpilogueFwdINS6_IJS8_SA_S9_EEENS6_IJNS7_ILi1EEESI_SI_EEESC_SE_Li256ELb0ELb1ELb1ELb0EEENS1_30DynamicPersistentTileSchedulerILi256ELi256ELb1ELb1ELb0EEEEEEEEEvNT_6ParamsE,@function
        .size           _ZN7cutlass13device_kernelIN5flash19enable_sm80_to_sm89INS1_16FlashAttnFwdSm80INS1_25CollectiveMainloopFwdSm80ILi8ELi1ELb0EN4cute5tupleIJNS5_1CILi128EEENS7_ILi96EEENS7_ILi256EEEEEELi256ENS_6half_tEfNS_4arch4Sm80ELb1ELb0ELb1ELb0ELb0ELb0ELb1ELb1EEENS1_21CollectiveEpilogueFwdINS6_IJS8_SA_S9_EEENS6_IJNS7_ILi1EEESI_SI_EEESC_SE_Li256ELb0ELb1ELb1ELb0EEENS1_30DynamicPersistentTileSchedulerILi256ELi256ELb1ELb1ELb0EEEEEEEEEvNT_6ParamsE,(.L_x_2642 - _ZN7cutlass13device_kernelIN5flash19enable_sm80_to_sm89INS1_16FlashAttnFwdSm80INS1_25CollectiveMainloopFwdSm80ILi8ELi1ELb0EN4cute5tupleIJNS5_1CILi128EEENS7_ILi96EEENS7_ILi256EEEEEELi256ENS_6half_tEfNS_4arch4Sm80ELb1ELb0ELb1ELb0ELb0ELb0ELb1ELb1EEENS1_21CollectiveEpilogueFwdINS6_IJS8_SA_S9_EEENS6_IJNS7_ILi1EEESI_SI_EEESC_SE_Li256ELb0ELb1ELb1ELb0EEENS1_30DynamicPersistentTileSchedulerILi256ELi256ELb1ELb1ELb0EEEEEEEEEvNT_6ParamsE)
        .other          _ZN7cutlass13device_kernelIN5flash19enable_sm80_to_sm89INS1_16FlashAttnFwdSm80INS1_25CollectiveMainloopFwdSm80ILi8ELi1ELb0EN4cute5tupleIJNS5_1CILi128EEENS7_ILi96EEENS7_ILi256EEEEEELi256ENS_6half_tEfNS_4arch4Sm80ELb1ELb0ELb1ELb0ELb0ELb0ELb1ELb1EEENS1_21CollectiveEpilogueFwdINS6_IJS8_SA_S9_EEENS6_IJNS7_ILi1EEESI_SI_EEESC_SE_Li256ELb0ELb1ELb1ELb0EEENS1_30DynamicPersistentTileSchedulerILi256ELi256ELb1ELb1ELb0EEEEEEEEEvNT_6ParamsE,@"STO_CUDA_ENTRY STV_DEFAULT"
_ZN7cutlass13device_kernelIN5flash19enable_sm80_to_sm89INS1_16FlashAttnFwdSm80INS1_25CollectiveMainloopFwdSm80ILi8ELi1ELb0EN4cute5tupleIJNS5_1CILi128EEENS7_ILi96EEENS7_ILi256EEEEEELi256ENS_6half_tEfNS_4arch4Sm80ELb1ELb0ELb1ELb0ELb0ELb0ELb1ELb1EEENS1_21CollectiveEpilogueFwdINS6_IJS8_SA_S9_EEENS6_IJNS7_ILi1EEESI_SI_EEESC_SE_Li256ELb0ELb1ELb1ELb0EEENS1_30DynamicPersistentTileSchedulerILi256ELi256ELb1ELb1ELb0EEEEEEEEEvNT_6ParamsE:
        /* <DEDUP_REMOVED lines=12> */
[----:B------:R-:W-:Y:S01]  /*00c0*/  IMAD.MOV.U32 R218, RZ, RZ, 0x20 ;  /* 0x00000020ffda7424 */ /* 0x000fe200078e00ff */
[----:B------:R-:W-:Y:S01]  /*00d0*/  ULDC.64 UR6, c[0x0][0x118] ;  /* 0x0000460000067ab9 */ /* 0x000fe20000000a00 */
[----:B------:R-:W-:Y:S01]  /*00e0*/  IMAD.MOV.U32 R220, RZ, RZ, 0x40 ;  /* 0x00000040ffdc7424 */ /* 0x000fe200078e00ff */
[CC--:B------:R-:W-:Y:S02]  /*00f0*/  LEA.HI R10, R8.reuse, R16.reuse, RZ, 0x3 ;  /* 0x00000010080a7211 */ /* 0x0c0fe400078f18ff */
[CC--:B------:R-:W-:Y:S02]  /*0100*/  LEA.HI R0, R8.reuse, R16.reuse, RZ, 0x2 ;  /* 0x0000001008007211 */ /* 0x0c0fe400078f10ff */
[----:B------:R-:W-:Y:S02]  /*0110*/  LEA.HI R6, R8, R16, RZ, 0x4 ;  /* 0x0000001008067211 */ /* 0x000fe400078f20ff */
[----:B------:R-:W-:-:S02]  /*0120*/  SHF.R.S32.HI R20, RZ, 0x3, R10 ;  /* 0x00000003ff147819 */ /* 0x000fc4000001140a */
[----:B------:R-:W-:Y:S02]  /*0130*/  LOP3.LUT R2, R10, 0xfffffff8, RZ, 0xc0, !PT ;  /* 0xfffffff80a027812 */ /* 0x000fe400078ec0ff */
[----:B------:R-:W-:Y:S01]  /*0140*/  LOP3.LUT R4, R0, 0xfffffffc, RZ, 0xc0, !PT ;  /* 0xfffffffc00047812 */ /* 0x000fe200078ec0ff */
[----:B------:R-:W-:Y:S01]  /*0150*/  IMAD.SHL.U32 R7, R20, 0x40, RZ ;  /* 0x0000004014077824 */ /* 0x000fe200078e00ff */
[----:B------:R-:W-:Y:S01]  /*0160*/  LOP3.LUT R0, R6, 0xfffffff0, RZ, 0xc0, !PT ;  /* 0xfffffff006007812 */ /* 0x000fe200078ec0ff */
[C---:B------:R-:W-:Y:S01]  /*0170*/  IMAD.IADD R9, R16.reuse, 0x1, -R2 ;  /* 0x0000000110097824 */ /* 0x040fe200078e0a02 */
[----:B------:R-:W-:Y:S01]  /*0180*/  SHF.R.S32.HI R5, RZ, 0x4, R6 ;  /* 0x00000004ff057819 */ /* 0x000fe20000011406 */
[C---:B------:R-:W-:Y:S02]  /*0190*/  IMAD.IADD R4, R16.reuse, 0x1, -R4 ;  /* 0x0000000110047824 */ /* 0x040fe400078e0a04 */
[----:B------:R-:W-:Y:S01]  /*01a0*/  IMAD.IADD R3, R16, 0x1, -R0 ;  /* 0x0000000110037824 */ /* 0x000fe200078e0a00 */
[----:B------:R-:W-:Y:S01]  /*01b0*/  LEA.HI R2, R6, R5, RZ, 0x1 ;  /* 0x0000000506027211 */ /* 0x000fe200078f08ff */
[----:B------:R-:W-:Y:S01]  /*01c0*/  IMAD.SHL.U32 R18, R9, 0x8, RZ ;  /* 0x0000000809127824 */ /* 0x000fe200078e00ff */
[----:B------:R-:W-:-:S02]  /*01d0*/  LOP3.LUT R0, R7, 0x1c0, RZ, 0xc0, !PT ;  /* 0x000001c007007812 */ /* 0x000fc400078ec0ff */
[----:B------:R-:W-:Y:S02]  /*01e0*/  LOP3.LUT R6, R2, 0xfffffffe, RZ, 0xc0, !PT ;  /* 0xfffffffe02067812 */ /* 0x000fe400078ec0ff */
[----:B------:R-:W-:Y:S01]  /*01f0*/  SHF.R.S32.HI R11, RZ, 0x1f, R3 ;  /* 0x0000001fff0b7819 */ /* 0x000fe20000011403 */
[----:B------:R-:W-:Y:S01]  /*0200*/  STL [R1+0x40], R18 ;  /* 0x0000401201007387 */ /* 0x000fe20000100800 */
[----:B------:R-:W-:Y:S01]  /*0210*/  LOP3.LUT R7, R0, 0x38, R18, 0xf8, !PT ;  /* 0x0000003800077812 */ /* 0x000fe200078ef812 */
[----:B------:R-:W-:Y:S01]  /*0220*/  IMAD.IADD R12, R5, 0x1, -R6 ;  /* 0x00000001050c7824 */ /* 0x000fe200078e0a06 */
[----:B------:R-:W-:Y:S01]  /*0230*/  SHF.R.U32.HI R2, RZ, 0x3, R0 ;  /* 0x00000003ff027819 */ /* 0x000fe20000011600 */
[----:B------:R-:W-:Y:S01]  /*0240*/  IMAD.SHL.U32 R5, R9, 0x40, RZ ;  /* 0x0000004009057824 */ /* 0x000fe200078e00ff */
[----:B------:R-:W-:Y:S02]  /*0250*/  LEA.HI R0, R4, R4, RZ, 0x1 ;  /* 0x0000000404007211 */ /* 0x000fe400078f08ff */
[----:B------:R-:W-:-:S02]  /*0260*/  LEA.HI R11, R11, R3, RZ, 0x3 ;  /* 0x000000030b0b7211 */ /* 0x000fc400078f18ff */
[----:B------:R-:W-:Y:S02]  /*0270*/  LOP3.LUT R0, R0, 0x1ffffffe, RZ, 0xc0, !PT ;  /* 0x1ffffffe00007812 */ /* 0x000fe400078ec0ff */
[----:B------:R-:W-:Y:S02]  /*0280*/  LOP3.LUT R13, R7, R2, RZ, 0x3c, !PT ;  /* 0x00000002070d7212 */ /* 0x000fe400078e3cff */
[----:B------:R-:W-:Y:S01]  /*0290*/  LOP3.LUT R2, R11, 0xfffffff8, RZ, 0xc0, !PT ;  /* 0xfffffff80b027812 */ /* 0x000fe200078ec0ff */
[----:B------:R-:W-:Y:S01]  /*02a0*/  IMAD.IADD R14, R4, 0x1, -R0 ;  /* 0x00000001040e7824 */ /* 0x000fe200078e0a00 */
[----:B------:R-:W-:Y:S02]  /*02b0*/  LEA.HI R6, R8, R16, RZ, 0x5 ;  /* 0x0000001008067211 */ /* 0x000fe400078f28ff */
[----:B------:R-:W-:Y:S01]  /*02c0*/  LOP3.LUT R0, R5, 0x1c0, RZ, 0xc0, !PT ;  /* 0x000001c005007812 */ /* 0x000fe200078ec0ff */
[----:B------:R-:W-:Y:S01]  /*02d0*/  IMAD.IADD R7, R3, 0x1, -R2 ;  /* 0x0000000103077824 */ /* 0x000fe200078e0a02 */
[----:B------:R-:W-:-:S02]  /*02e0*/  LOP3.LUT R3, R6, 0xffffffe0, RZ, 0xc0, !PT ;  /* 0xffffffe006037812 */ /* 0x000fc400078ec0ff */
[----:B------:R-:W-:Y:S02]  /*02f0*/  LOP3.LUT R4, R0, 0x8, R10, 0xf8, !PT ;  /* 0x0000000800047812 */ /* 0x000fe400078ef80a */
[----:B------:R-:W-:Y:S01]  /*0300*/  SHF.R.U32.HI R2, RZ, 0x3, R0 ;  /* 0x00000003ff027819 */ /* 0x000fe20000011600 */
[----:B------:R-:W-:Y:S01]  /*0310*/  IMAD.IADD R17, R16, 0x1, -R3 ;  /* 0x0000000110117824 */ /* 0x000fe200078e0a03 */
[--C-:B------:R-:W-:Y:S02]  /*0320*/  SHF.R.S32.HI R223, RZ, 0x5, R6.reuse ;  /* 0x00000005ffdf7819 */ /* 0x100fe40000011406 */
[----:B------:R-:W-:Y:S02]  /*0330*/  SHF.R.S32.HI R0, RZ, 0x1f, R6 ;  /* 0x0000001fff007819 */ /* 0x000fe40000011406 */
[----:B------:R-:W-:Y:S02]  /*0340*/  LEA.HI R3, R8, R16, RZ, 0x6 ;  /* 0x0000001008037211 */ /* 0x000fe400078f30ff */
[----:B------:R-:W-:-:S02]  /*0350*/  LEA.HI R0, R0, R223, RZ, 0x3 ;  /* 0x000000df00007211 */ /* 0x000fc400078f18ff */
[----:B------:R-:W-:Y:S01]  /*0360*/  LOP3.LUT R216, R4, R2, RZ, 0x3c, !PT ;  /* 0x0000000204d87212 */ /* 0x000fe200078e3cff */
[----:B------:R-:W-:Y:S01]  /*0370*/  IMAD.SHL.U32 R10, R3, 0x8, RZ ;  /* 0x00000008030a7824 */ /* 0x000fe200078e00ff */
[----:B------:R-:W-:Y:S01]  /*0380*/  LOP3.LUT R2, R0, 0xffffff8, RZ, 0xc0, !PT ;  /* 0x0ffffff800027812 */ /* 0x000fe200078ec0ff */
[C---:B------:R-:W-:Y:S01]  /*0390*/  IMAD.SHL.U32 R3, R7.reuse, 0x40, RZ ;  /* 0x0000004007037824 */ /* 0x040fe200078e00ff */
[----:B------:R-:W-:Y:S01]  /*03a0*/  SHF.R.S32.HI R8, RZ, 0x1f, R17 ;  /* 0x0000001fff087819 */ /* 0x000fe20000011411 */
[----:B------:R-:W-:Y:S01]  /*03b0*/  IMAD.SHL.U32 R4, R12, 0x8, RZ ;  /* 0x000000080c047824 */ /* 0x000fe200078e00ff */
[----:B------:R-:W-:Y:S01]  /*03c0*/  LOP3.LUT P3, RZ, R7, 0x2, RZ, 0xc0, !PT ;  /* 0x0000000207ff7812 */ /* 0x000fe2000786c0ff */
[----:B------:R-:W-:Y:S01]  /*03d0*/  IMAD.IADD R6, R223, 0x1, -R2 ;  /* 0x00000001df067824 */ /* 0x000fe200078e0a02 */
[----:B------:R-:W-:Y:S01]  /*03e0*/  LOP3.LUT R0, R3, 0x1c0, RZ, 0xc0, !PT ;  /* 0x000001c003007812 */ /* 0x000fe200078ec0ff */
[----:B------:R-:W-:Y:S01]  /*03f0*/  IMAD.SHL.U32 R2, R11, 0x40, RZ ;  /* 0x000000400b027824 */ /* 0x000fe200078e00ff */
[----:B------:R-:W-:Y:S01]  /*0400*/  LEA.HI R8, R8, R17, RZ, 0x2 ;  /* 0x0000001108087211 */ /* 0x000fe200078f10ff */
[----:B------:R-:W-:Y:S01]  /*0410*/  IMAD R216, R12, 0x200, R216 ;  /* 0x000002000cd87824 */ /* 0x000fe200078e02d8 */
[----:B------:R-:W-:-:S02]  /*0420*/  LOP3.LUT R3, R0, 0x8, R4, 0xf8, !PT ;  /* 0x0000000800037812 */ /* 0x000fc400078ef804 */
[----:B------:R-:W-:Y:S02]  /*0430*/  SHF.R.U32.HI R0, RZ, 0x3, R0 ;  /* 0x00000003ff007819 */ /* 0x000fe40000011600 */
[----:B------:R-:W-:Y:S02]  /*0440*/  LOP3.LUT R2, R2, 0xfffffe00, RZ, 0xc0, !PT ;  /* 0xfffffe0002027812 */ /* 0x000fe400078ec0ff */
[----:B------:R-:W-:Y:S02]  /*0450*/  SHF.R.S32.HI R5, RZ, 0x2, R8 ;  /* 0x00000002ff057819 */ /* 0x000fe40000011408 */
[----:B------:R-:W-:Y:S01]  /*0460*/  LOP3.LUT R0, R3, R0, RZ, 0x3c, !PT ;  /* 0x0000000003007212 */ /* 0x000fe200078e3cff */
[----:B------:R-:W-:Y:S01]  /*0470*/  IMAD R223, R223, 0x400, R2 ;  /* 0x00000400dfdf7824 */ /* 0x000fe200078e0202 */
[----:B------:R-:W-:Y:S01]  /*0480*/  IADD3 R4, R18, 0xc0, RZ ;  /* 0x000000c012047810 */ /* 0x000fe20007ffe0ff */
[----:B------:R-:W-:Y:S01]  /*0490*/  IMAD R16, R6, 0x10, R5 ;  /* 0x0000001006107824 */ /* 0x000fe200078e0205 */
[----:B------:R-:W-:Y:S01]  /*04a0*/  LOP3.LUT R217, R0, R2, RZ, 0xfc, !PT ;  /* 0x0000000200d97212 */ /* 0x000fe200078efcff */
[----:B------:R-:W-:Y:S01]  /*04b0*/  IMAD.IADD R223, R223, 0x1, R0 ;  /* 0x00000001dfdf7824 */ /* 0x000fe200078e0200 */
[----:B------:R-:W-:Y:S01]  /*04c0*/  IADD3 R2, R18, 0x40, RZ ;  /* 0x0000004012027810 */ /* 0x000fe20007ffe0ff */
[----:B------:R-:W-:Y:S01]  /*04d0*/  IMAD R0, R9, 0x20, R20 ;  /* 0x0000002009007824 */ /* 0x000fe200078e0214 */
[----:B------:R-:W-:Y:S01]  /*04e0*/  STL [R1+0x7c], R16 ;  /* 0x00007c1001007387 */ /* 0x000fe20000100800 */
[----:B------:R-:W-:-:S02]  /*04f0*/  LOP3.LUT R3, R8, 0x7ffffffc, RZ, 0xc0, !PT ;  /* 0x7ffffffc08037812 */ /* 0x000fc400078ec0ff */
[----:B------:R-:W-:Y:S01]  /*0500*/  SHF.R.S32.HI R2, RZ, 0x1f, R2 ;  /* 0x0000001fff027819 */ /* 0x000fe20000011402 */
[----:B------:R-:W-:Y:S01]  /*0510*/  STL [R1+0x54], R15 ;  /* 0x0000540f01007387 */ /* 0x000fe20000100800 */
[----:B------:R-:W-:Y:S02]  /*0520*/  LOP3.LUT P0, RZ, R7, 0x4, RZ, 0xc0, !PT ;  /* 0x0000000407ff7812 */ /* 0x000fe4000780c0ff */
[----:B------:R-:W-:Y:S01]  /*0530*/  LEA R216, R216, 0xc100, 0x1 ;  /* 0x0000c100d8d87811 */ /* 0x000fe200078e08ff */
[----:B------:R1:W-:Y:S01]  /*0540*/  STL [R1+0x80], R0 ;  /* 0x0000800001007387 */ /* 0x0003e20000100800 */
[----:B------:R-:W-:Y:S02]  /*0550*/  R2P PR, R9, 0x6 ;  /* 0x0000000609007804 */ /* 0x000fe40000000000 */
[----:B------:R-:W-:Y:S01]  /*0560*/  SEL R218, R218, 0xffffffe0, !P3 ;  /* 0xffffffe0dada7807 */ /* 0x000fe20005800000 */
[----:B------:R2:W-:Y:S01]  /*0570*/  STL [R1+0x68], R2 ;  /* 0x0000680201007387 */ /* 0x0005e20000100800 */
[----:B------:R-:W-:-:S02]  /*0580*/  LEA R223, R223, 0x18100, 0x1 ;  /* 0x00018100dfdf7811 */ /* 0x000fc400078e08ff */
[----:B------:R-:W-:Y:S02]  /*0590*/  LEA R217, R217, 0x100, 0x1 ;  /* 0x00000100d9d97811 */ /* 0x000fe400078e08ff */
[C---:B------:R-:W-:Y:S01]  /*05a0*/  SEL R219, R220.reuse, 0xffffffc0, !P2 ;  /* 0xffffffc0dcdb7807 */ /* 0x040fe20005000000 */
[----:B------:R-:W-:Y:S01]  /*05b0*/  IMAD.IADD R224, R223, 0x1, R218 ;  /* 0x00000001dfe07824 */ /* 0x000fe200078e02da */
[----:B------:R-:W-:Y:S01]  /*05c0*/  SEL R220, R220, 0xffffffc0, !P0 ;  /* 0xffffffc0dcdc7807 */ /* 0x000fe20004000000 */
[----:B------:R-:W-:Y:S01]  /*05d0*/  IMAD.IADD R218, R218, 0x1, R217 ;  /* 0x00000001dada7824 */ /* 0x000fe200078e02d9 */
[C---:B------:R-:W-:Y:S01]  /*05e0*/  IADD3 R227, R216.reuse, 0x20, RZ ;  /* 0x00000020d8e37810 */ /* 0x040fe20007ffe0ff */
[C---:B------:R-:W-:Y:S01]  /*05f0*/  IMAD.IADD R222, R216.reuse, 0x1, R219 ;  /* 0x00000001d8de7824 */ /* 0x040fe200078e02db */
[----:B------:R-:W-:Y:S01]  /*0600*/  LOP3.LUT R10, R13, 0x7ffffe00, R10, 0xf8, !PT ;  /* 0x7ffffe000d0a7812 */ /* 0x000fe200078ef80a */
[----:B------:R-:W-:Y:S01]  /*0610*/  IMAD.IADD R226, R223, 0x1, R220 ;  /* 0x00000001dfe27824 */ /* 0x000fe200078e02dc */
[----:B------:R-:W-:Y:S01]  /*0620*/  @P1 IADD3 R227, R216, -0x20, RZ ;  /* 0xffffffe0d8e31810 */ /* 0x000fe20007ffe0ff */
[----:B------:R-:W-:-:S02]  /*0630*/  IMAD.IADD R221, R220, 0x1, R217 ;  /* 0x00000001dcdd7824 */ /* 0x000fc400078e02d9 */
[----:B------:R-:W-:Y:S01]  /*0640*/  IMAD.IADD R225, R224, 0x1, R220 ;  /* 0x00000001e0e17824 */ /* 0x000fe200078e02dc */
[C---:B------:R-:W-:Y:S01]  /*0650*/  IADD3 R250, R227.reuse, 0x800, RZ ;  /* 0x00000800e3fa7810 */ /* 0x040fe20007ffe0ff */
[----:B------:R-:W-:Y:S01]  /*0660*/  IMAD.SHL.U32 R251, R10, 0x2, RZ ;  /* 0x000000020afb7824 */ /* 0x000fe200078e00ff */
[----:B------:R-:W-:Y:S01]  /*0670*/  IADD3 R249, R227, 0x1000, RZ ;  /* 0x00001000e3f97810 */ /* 0x000fe20007ffe0ff */
[----:B------:R-:W-:Y:S01]  /*0680*/  IMAD.IADD R219, R219, 0x1, R227 ;  /* 0x00000001dbdb7824 */ /* 0x000fe200078e02e3 */
[----:B-1----:R-:W-:Y:S01]  /*0690*/  IADD3 R0, R18, 0x80, RZ ;  /* 0x0000008012007810 */ /* 0x002fe20007ffe0ff */
[----:B------:R-:W-:Y:S01]  /*06a0*/  IMAD.IADD R220, R220, 0x1, R218 ;  /* 0x00000001dcdc7824 */ /* 0x000fe200078e02da */
[----:B------:R-:W-:Y:S02]  /*06b0*/  IADD3 R248, R227, 0x1800, RZ ;  /* 0x00001800e3f87810 */ /* 0x000fe40007ffe0ff */
[----:B------:R-:W-:Y:S01]  /*06c0*/  SHF.R.S32.HI R5, RZ, 0x1f, R0 ;  /* 0x0000001fff057819 */ /* 0x000fe20000011400 */
[----:B------:R-:W-:Y:S01]  /*06d0*/  IMAD.IADD R0, R17, 0x1, -R3 ;  /* 0x0000000111007824 */ /* 0x000fe200078e0a03 */
[----:B--2---:R-:W-:-:S02]  /*06e0*/  SHF.R.S32.HI R2, RZ, 0x1f, R4 ;  /* 0x0000001fff027819 */ /* 0x004fc40000011404 */
[C---:B------:R-:W-:Y:S01]  /*06f0*/  IADD3 R247, R227.reuse, 0x2000, RZ ;  /* 0x00002000e3f77810 */ /* 0x040fe20007ffe0ff */
[----:B------:R-:W-:Y:S01]  /*0700*/  STL [R1+0x64], R5 ;  /* 0x0000640501007387 */ /* 0x000fe20000100800 */
[----:B------:R-:W-:Y:S01]  /*0710*/  IMAD.SHL.U32 R0, R0, 0x2, RZ ;  /* 0x0000000200007824 */ /* 0x000fe200078e00ff */
[C---:B------:R-:W-:Y:S02]  /*0720*/  IADD3 R246, R227.reuse, 0x2800, RZ ;  /* 0x00002800e3f67810 */ /* 0x040fe40007ffe0ff */
[----:B------:R1:W-:Y:S01]  /*0730*/  STL [R1+0x60], R2 ;  /* 0x0000600201007387 */ /* 0x0003e20000100800 */
        /* <DEDUP_REMOVED lines=11> */
[C---:B------:R-:W-:Y:S01]  /*07f0*/  IADD3 R234, R227.reuse, 0x8800, RZ ;  /* 0x00008800e3ea7810 */ /* 0x040fe20007ffe0ff */
[----:B-1----:R-:W-:Y:S01]  /*0800*/  IMAD R2, R14, 0x8, R16 ;  /* 0x000000080e027824 */ /* 0x002fe200078e0210 */
[C---:B------:R-:W-:Y:S02]  /*0810*/  IADD3 R233, R227.reuse, 0x9000, RZ ;  /* 0x00009000e3e97810 */ /* 0x040fe40007ffe0ff */
[C---:B------:R-:W-:Y:S02]  /*0820*/  IADD3 R232, R227.reuse, 0x9800, RZ ;  /* 0x00009800e3e87810 */ /* 0x040fe40007ffe0ff */
[----:B------:R1:W-:Y:S01]  /*0830*/  STL [R1+0x74], R2 ;  /* 0x0000740201007387 */ /* 0x0003e20000100800 */
[----:B------:R-:W-:-:S02]  /*0840*/  IADD3 R231, R227, 0xa000, RZ ;  /* 0x0000a000e3e77810 */ /* 0x000fc40007ffe0ff */
[C---:B------:R-:W-:Y:S01]  /*0850*/  IADD3 R230, R227.reuse, 0xa800, RZ ;  /* 0x0000a800e3e67810 */ /* 0x040fe20007ffe0ff */
[----:B------:R2:W-:Y:S01]  /*0860*/  STL [R1+0x1c], R0 ;  /* 0x00001c0001007387 */ /* 0x0005e20000100800 */
[C---:B------:R-:W-:Y:S02]  /*0870*/  IADD3 R229, R227.reuse, 0xb000, RZ ;  /* 0x0000b000e3e57810 */ /* 0x040fe40007ffe0ff */
[----:B------:R-:W-:Y:S02]  /*0880*/  IADD3 R228, R227, 0xb800, RZ ;  /* 0x0000b800e3e47810 */ /* 0x000fe40007ffe0ff */
[C---:B-1----:R-:W-:Y:S02]  /*0890*/  IADD3 R2, R0.reuse, 0xf0, RZ ;  /* 0x000000f000027810 */ /* 0x042fe40007ffe0ff */
[----:B--2---:R-:W-:-:S03]  /*08a0*/  IADD3 R0, R0, 0xf8, RZ ;  /* 0x000000f800007810 */ /* 0x004fc60007ffe0ff */
[----:B------:R1:W-:Y:S04]  /*08b0*/  STL [R1+0x5c], R2 ;  /* 0x00005c0201007387 */ /* 0x0003e80000100800 */
[----:B------:R2:W-:Y:S01]  /*08c0*/  STL [R1+0x58], R0 ;  /* 0x0000580001007387 */ /* 0x0005e20000100800 */
[----:B-1----:R-:W-:Y:S02]  /*08d0*/  SHF.R.S32.HI R2, RZ, 0x1f, R2 ;  /* 0x0000001fff027819 */ /* 0x002fe40000011402 */
[----:B--2---:R-:W-:-:S03]  /*08e0*/  SHF.R.S32.HI R0, RZ, 0x1f, R0 ;  /* 0x0000001fff007819 */ /* 0x004fc60000011400 */
[----:B------:R1:W-:Y:S04]  /*08f0*/  STL [R1+0x70], R2 ;  /* 0x0000700201007387 */ /* 0x0003e80000100800 */
[----:B------:R1:W-:Y:S02]  /*0900*/  STL [R1+0x6c], R0 ;  /* 0x00006c0001007387 */ /* 0x0003e40000100800 */
.L_x_2183:
[----:B------:R-:W2:Y:S01]  /*0910*/  LDL R4, [R1+0x54] ;  /* 0x0000540001047983 */ /* 0x000ea20000100800 */
[----:B-1----:R-:W-:Y:S01]  /*0920*/  IMAD.MOV.U32 R0, RZ, RZ, c[0x0][0x560] ;  /* 0x00015800ff007624 */ /* 0x002fe200078e00ff */
        /* <DEDUP_REMOVED lines=17> */
.L_x_2147:
[----:B------:R-:W-:-:S04]  /*0a40*/  MOV R0, c[0x0][0x554] ;  /* 0x0001550000007a02 */ /* 0x000fc80000000f00 */
[----:B------:R-:W-:Y:S02]  /*0a50*/  ISETP.NE.AND P0, PT, R0, 0x1, PT ;  /* 0x000000010000780c */ /* 0x000fe40003f05270 */
[----:B------:R-:W-:-:S11]  /*0a60*/  MOV R0, R2 ;  /* 0x0000000200007202 */ /* 0x000fd60000000f00 */
[----:B------:R-:W-:-:S05]  /*0a70*/  @P0 IMAD.HI.U32 R4, R2, c[0x0][0x558], RZ ;  /* 0x0001560002040a27 */ /* 0x000fca00078e00ff */
[----:B------:R-:W-:-:S05]  /*0a80*/  @P0 SHF.R.U32.HI R0, RZ, c[0x0][0x55c], R4 ;  /* 0x00015700ff000a19 */ /* 0x000fca0000011604 */
[----:B------:R-:W-:Y:S02]  /*0a90*/  IMAD R4, R0, c[0x0][0x554], RZ ;  /* 0x0001550000047a24 */ /* 0x000fe400078e02ff */
.L_x_2148:
[----:B------:R-:W-:Y:S05]  /*0aa0*/  BSYNC B0 ;  /* 0x0000000000007941 */ /* 0x000fea0003800000 */
.L_x_2146:
[----:B------:R-:W2:Y:S01]  /*0ab0*/  LDL.LU R11, [R1+0xc] ;  /* 0x00000c00010b7983 */ /* 0x000ea20000300800 */
[----:B------:R-:W-:Y:S01]  /*0ac0*/  IMAD.MOV.U32 R5, RZ, RZ, c[0x0][0x53c] ;  /* 0x00014f00ff057624 */ /* 0x000fe200078e00ff */
[----:B------:R-:W-:Y:S01]  /*0ad0*/  ULDC UR4, c[0x0][0x1d0] ;  /* 0x0000740000047ab9 */ /* 0x000fe20000000800 */
[----:B------:R-:W-:Y:S01]  /*0ae0*/  IMAD.MOV.U32 R12, RZ, RZ, R0 ;  /* 0x000000ffff0c7224 */ /* 0x000fe200078e0000 */
[----:B------:R-:W-:Y:S01]  /*0af0*/  UIADD3 UR4, UR4, 0x5f, URZ ;  /* 0x0000005f04047890 */ /* 0x000fe2000fffe03f */
[----:B------:R-:W-:Y:S01]  /*0b00*/  IMAD.MOV.U32 R7, RZ, RZ, c[0x0][0x2c4] ;  /* 0x0000b100ff077624 */ /* 0x000fe200078e00ff */
[----:B------:R-:W-:Y:S01]  /*0b10*/  ISETP.NE.AND P0, PT, R5, 0x1, PT ;  /* 0x000000010500780c */ /* 0x000fe20003f05270 */
[----:B------:R-:W-:Y:S01]  /*0b20*/  BSSY B0, `(.L_x_2149) ;  /* 0x0000047000007945 */ /* 0x000fe20003800000 */
[----:B------:R-:W-:Y:S01]  /*0b30*/  LOP3.LUT R5, RZ, R0, RZ, 0x33, !PT ;  /* 0x00000000ff057212 */ /* 0x000fe200078e33ff */
[----:B------:R-:W-:Y:S01]  /*0b40*/  UIMAD.WIDE UR4, UR4, 0x2aaaaaab, URZ ;  /* 0x2aaaaaab040478a5 */ /* 0x000fe2000f8e023f */
[----:B------:R-:W-:Y:S01]  /*0b50*/  ISETP.NE.AND P3, PT, R7, 0x1, PT ;  /* 0x000000010700780c */ /* 0x000fe20003f65270 */
[----:B------:R-:W-:-:S02]  /*0b60*/  IMAD.MOV.U32 R7, RZ, RZ, c[0x0][0x548] ;  /* 0x00015200ff077624 */ /* 0x000fc400078e00ff */
[----:B------:R-:W-:-:S04]  /*0b70*/  USHF.R.U32.HI UR4, URZ, 0x1f, UR5 ;  /* 0x0000001f3f047899 */ /* 0x000fc80008011605 */
[----:B------:R-:W-:Y:S02]  /*0b80*/  ULEA.HI.SX32 UR4, UR5, UR4, 0x1c ;  /* 0x0000000405047291 */ /* 0x000fe4000f8fe23f */
[----:B------:R-:W-:Y:S01]  /*0b90*/  @P0 IMAD.HI.U32 R6, R0, c[0x0][0x540], RZ ;  /* 0x0001500000060a27 */ /* 0x000fe200078e00ff */
[----:B------:R-:W-:-:S04]  /*0ba0*/  IADD3 R0, R5, c[0x0][0x53c], RZ ;  /* 0x00014f0005007a10 */ /* 0x000fc80007ffe0ff */
[----:B------:R-:W-:Y:S01]  /*0bb0*/  @P0 SHF.R.U32.HI R12, RZ, c[0x0][0x544], R6 ;  /* 0x00015100ff0c0a19 */ /* 0x000fe20000011606 */
[----:B------:R-:W-:Y:S01]  /*0bc0*/  IMAD.MOV.U32 R6, RZ, RZ, c[0x0][0x168] ;  /* 0x00005a00ff067624 */ /* 0x000fe200078e00ff */
        /* <DEDUP_REMOVED lines=8> */
[----:B------:R-:W-:-:S04]  /*0c50*/  IADD3 R5, -R6, 0x60, RZ ;  /* 0x0000006006057810 */ /* 0x000fc80007ffe1ff */
[----:B------:R-:W-:Y:S01]  /*0c60*/  IADD3 R5, R0, c[0x0][0x1d0], R5 ;  /* 0x0000740000057a10 */ /* 0x000fe20007ffe005 */
[----:B------:R-:W-:-:S04]  /*0c70*/  IMAD.IADD R0, R2, 0x1, -R4 ;  /* 0x0000000102007824 */ /* 0x000fc800078e0a04 */
[----:B------:R-:W-:Y:S02]  /*0c80*/  IMAD R0, R3, c[0x0][0x554], R0 ;  /* 0x0001550003007a24 */ /* 0x000fe400078e0200 */
[----:B------:R-:W-:-:S04]  /*0c90*/  IMAD.HI R5, R5, 0x2aaaaaab, RZ ;  /* 0x2aaaaaab05057827 */ /* 0x000fc800078e02ff */
[----:B------:R-:W-:Y:S01]  /*0ca0*/  @P0 IMAD.HI.U32 R2, R0, c[0x0][0x54c], RZ ;  /* 0x0001530000020a27 */ /* 0x000fe200078e00ff */
[----:B------:R-:W-:-:S03]  /*0cb0*/  SHF.R.U32.HI R6, RZ, 0x1f, R5 ;  /* 0x0000001fff067819 */ /* 0x000fc60000011605 */
[----:B------:R-:W-:Y:S01]  /*0cc0*/  IMAD.MOV.U32 R18, RZ, RZ, R0 ;  /* 0x000000ffff127224 */ /* 0x000fe200078e0000 */
[----:B------:R-:W-:Y:S01]  /*0cd0*/  @P0 SHF.R.U32.HI R18, RZ, c[0x0][0x550], R2 ;  /* 0x00015400ff120a19 */ /* 0x000fe20000011602 */
[----:B------:R-:W-:Y:S01]  /*0ce0*/  IMAD.MOV.U32 R2, RZ, RZ, RZ ;  /* 0x000000ffff027224 */ /* 0x000fe200078e00ff */
[----:B------:R-:W-:-:S03]  /*0cf0*/  LEA.HI.SX32 R6, R5, R6, 0x1c ;  /* 0x0000000605067211 */ /* 0x000fc600078fe2ff */
[----:B------:R-:W-:Y:S01]  /*0d00*/  IMAD.MOV R3, RZ, RZ, -R18 ;  /* 0x000000ffff037224 */ /* 0x000fe200078e0a12 */
[----:B------:R-:W-:-:S03]  /*0d10*/  IMNMX R6, R6, UR4, PT ;  /* 0x0000000406067c17 */ /* 0x000fc6000b800200 */
[----:B------:R-:W-:Y:S01]  /*0d20*/  IMAD R19, R3, c[0x0][0x548], R0 ;  /* 0x0001520003137a24 */ /* 0x000fe200078e0200 */
[----:B------:R-:W-:Y:S02]  /*0d30*/  ISETP.GE.AND P0, PT, R6, 0x1, PT ;  /* 0x000000010600780c */ /* 0x000fe40003f06270 */
[----:B--2---:R-:W-:-:S04]  /*0d40*/  LOP3.LUT R11, R11, 0xfffffff7, RZ, 0xc0, !PT ;  /* 0xfffffff70b0b7812 */ /* 0x004fc800078ec0ff */
[----:B------:R-:W-:-:S05]  /*0d50*/  @P3 LOP3.LUT R11, R11, 0x8, RZ, 0xfc, !PT ;  /* 0x000000080b0b3812 */ /* 0x000fca00078efcff */
[----:B------:R1:W-:Y:S04]  /*0d60*/  STL [R1+0xc], R11 ;  /* 0x00000c0b01007387 */ /* 0x0003e80000100800 */
[----:B------:R1:W-:Y:S04]  /*0d70*/  STL [R1+0x48], R18 ;  /* 0x0000481201007387 */ /* 0x0003e80000100800 */
[----:B------:R1:W-:Y:S01]  /*0d80*/  STL [R1+0x3c], R19 ;  /* 0x00003c1301007387 */ /* 0x0003e20000100800 */
        /* <DEDUP_REMOVED lines=32> */
.L_x_2150:
[----:B------:R-:W-:Y:S05]  /*0f90*/  BSYNC B0 ;  /* 0x0000000000007941 */ /* 0x000fea0003800000 */
.L_x_2149:
        /* <DEDUP_REMOVED lines=77> */
[----:B------:R4:W3:Y:S01]  /*1470*/  LDL.64 R24, [R1+0x40] ;  /* 0x0000400001187983 */ /* 0x0008e20000100a00 */
[----:B------:R-:W-:-:S04]  /*1480*/  ISETP.NE.U32.AND P0, PT, RZ, c[0x0][0x340], PT ;  /* 0x0000d000ff007a0c */ /* 0x000fc80003f05070 */
[----:B------:R-:W-:-:S13]  /*1490*/  ISETP.NE.AND.EX P0, PT, RZ, c[0x0][0x344], PT, P0 ;  /* 0x0000d100ff007a0c */ /* 0x000fda0003f05300 */
[----:B------:R-:W-:-:S04]  /*14a0*/  @P0 IMAD.MOV.U32 R2, RZ, RZ, 0x4 ;  /* 0x00000004ff020424 */ /* 0x000fc800078e00ff */
[----:B------:R-:W-:-:S05]  /*14b0*/  @P0 IMAD.WIDE R2, R18, R2, c[0x0][0x340] ;  /* 0x0000d00012020625 */ /* 0x000fca00078e0202 */
[----:B------:R5:W4:Y:S01]  /*14c0*/  @P0 LDG.E R17, [R2.64] ;  /* 0x0000000602110981 */ /* 0x000b22000c1e1900 */
[----:B------:R-:W-:Y:S02]  /*14d0*/  SHF.R.S32.HI R14, RZ, 0x1f, R19 ;  /* 0x0000001fff0e7819 */ /* 0x000fe40000011413 */
[----:B------:R-:W-:Y:S01]  /*14e0*/  SHF.R.S32.HI R16, RZ, 0x1f, R18 ;  /* 0x0000001fff107819 */ /* 0x000fe20000011412 */
[----:B------:R-:W1:Y:S01]  /*14f0*/  S2R R7, SR_TID.X ;  /* 0x0000000000077919 */ /* 0x000e620000002100 */
[----:B------:R-:W-:Y:S01]  /*1500*/  MOV R23, R11 ;  /* 0x0000000b00177202 */ /* 0x000fe20000000f00 */
[----:B------:R-:W-:Y:S01]  /*1510*/  IMAD R5, R14, c[0x0][0x1b8], RZ ;  /* 0x00006e000e057a24 */ /* 0x000fe200078e02ff */
[----:B------:R-:W-:Y:S02]  /*1520*/  IADD3 R148, R22, -0x1, RZ ;  /* 0xffffffff16947810 */ /* 0x000fe40007ffe0ff */
[----:B------:R-:W-:Y:S01]  /*1530*/  LOP3.LUT R23, R23, 0xfffffffd, RZ, 0xc0, !PT ;  /* 0xfffffffd17177812 */ /* 0x000fe200078ec0ff */
[----:B------:R-:W-:-:S02]  /*1540*/  IMAD R5, R19, c[0x0][0x1bc], R5 ;  /* 0x00006f0013057a24 */ /* 0x000fc400078e0205 */
[----:B-----5:R-:W-:Y:S01]  /*1550*/  IMAD.WIDE.U32 R2, R19, c[0x0][0x1b8], RZ ;  /* 0x00006e0013027a25 */ /* 0x020fe200078e00ff */
[----:B-1----:R-:W-:-:S03]  /*1560*/  SHF.R.S32.HI R20, RZ, 0x1f, R7 ;  /* 0x0000001fff147819 */ /* 0x002fc60000011407 */
[----:B------:R-:W-:Y:S02]  /*1570*/  IMAD.IADD R3, R3, 0x1, R5 ;  /* 0x0000000103037824 */ /* 0x000fe400078e0205 */
[----:B------:R-:W-:Y:S01]  /*1580*/  IMAD R5, R16, c[0x0][0x1c0], RZ ;  /* 0x0000700010057a24 */ /* 0x000fe200078e02ff */
[----:B------:R-:W-:Y:S01]  /*1590*/  LEA.HI R20, R20, R7, RZ, 0x3 ;  /* 0x0000000714147211 */ /* 0x000fe200078f18ff */
[----:B------:R-:W-:-:S03]  /*15a0*/  IMAD.WIDE.U32 R2, R18, c[0x0][0x1c0], R2 ;  /* 0x0000700012027a25 */ /* 0x000fc600078e0002 */
[----:B------:R-:W-:Y:S01]  /*15b0*/  SHF.R.S32.HI R20, RZ, 0x3, R20 ;  /* 0x00000003ff147819 */ /* 0x000fe20000011414 */
[----:B------:R-:W-:-:S04]  /*15c0*/  IMAD R5, R18, c[0x0][0x1c4], R5 ;  /* 0x0000710012057a24 */ /* 0x000fc800078e0205 */
[----:B------:R-:W-:Y:S02]  /*15d0*/  IMAD.IADD R3, R3, 0x1, R5 ;  /* 0x0000000103037824 */ /* 0x000fe400078e0205 */
[----:B--2---:R-:W-:-:S04]  /*15e0*/  IMAD.IADD R4, R4, 0x1, R21 ;  /* 0x0000000104047824 */ /* 0x004fc800078e0215 */
[----:B------:R-:W-:-:S04]  /*15f0*/  @P3 IMAD.HI.U32 R6, R4, c[0x0][0x2c8], RZ ;  /* 0x0000b20004063a27 */ /* 0x000fc800078e00ff */
[----:B------:R-:W-:Y:S01]  /*1600*/  IMAD.MOV.U32 R0, RZ, RZ, R4 ;  /* 0x000000ffff007224 */ /* 0x000fe200078e0004 */
[----:B------:R-:W-:Y:S01]  /*1610*/  @P3 SHF.R.U32.HI R0, RZ, c[0x0][0x2cc], R6 ;  /* 0x0000b300ff003a19 */ /* 0x000fe20000011606 */
[----:B---3--:R-:W-:-:S03]  /*1620*/  IMAD.MOV.U32 R24, RZ, RZ, R8 ;  /* 0x000000ffff187224 */ /* 0x008fc600078e0008 */
[----:B------:R-:W-:Y:S01]  /*1630*/  SHF.R.S32.HI R6, RZ, 0x1f, R0 ;  /* 0x0000001fff067819 */ /* 0x000fe20000011400 */
[C---:B------:R-:W-:Y:S01]  /*1640*/  IMAD.WIDE.U32 R2, R0.reuse, c[0x0][0x1b0], R2 ;  /* 0x00006c0000027a25 */ /* 0x040fe200078e0002 */
[----:B------:R-:W-:Y:S02]  /*1650*/  IADD3 R10, -R0, RZ, RZ ;  /* 0x000000ff000a7210 */ /* 0x000fe40007ffe1ff */
[----:B------:R-:W-:Y:S01]  /*1660*/  SHF.R.S32.HI R25, RZ, 0x1f, R24 ;  /* 0x0000001fff197819 */ /* 0x000fe20000011418 */
[----:B------:R-:W-:Y:S01]  /*1670*/  IMAD R5, R6, c[0x0][0x1b0], RZ ;  /* 0x00006c0006057a24 */ /* 0x000fe200078e02ff */
[----:B------:R-:W-:Y:S01]  /*1680*/  SHF.R.S32.HI R6, RZ, 0x1f, R20 ;  /* 0x0000001fff067819 */ /* 0x000fe20000011414 */
[----:B------:R-:W-:Y:S01]  /*1690*/  IMAD R10, R10, c[0x0][0x2c4], R4 ;  /* 0x0000b1000a0a7a24 */ /* 0x000fe200078e0204 */
[----:B------:R-:W-:Y:S01]  /*16a0*/  ISETP.GE.AND P5, PT, R24, c[0x0][0x1d4], PT ;  /* 0x0000750018007a0c */ /* 0x000fe20003fa6270 */
[----:B------:R-:W-:Y:S01]  /*16b0*/  IMAD.WIDE.U32 R8, R20, c[0x0][0x1e0], R24 ;  /* 0x0000780014087a25 */ /* 0x000fe200078e0018 */
[----:B------:R1:W-:Y:S02]  /*16c0*/  STL [R1+0x44], R25 ;  /* 0x0000441901007387 */ /* 0x0003e40000100800 */
[----:B------:R-:W-:Y:S01]  /*16d0*/  SEL R12, RZ, 0x1, P5 ;  /* 0x00000001ff0c7807 */ /* 0x000fe20002800000 */
[----:B------:R-:W-:-:S02]  /*16e0*/  IMAD R4, R6, c[0x0][0x1e0], RZ ;  /* 0x0000780006047a24 */ /* 0x000fc400078e02ff */
[----:B------:R-:W-:Y:S01]  /*16f0*/  IMAD R13, R0, c[0x0][0x1b4], R5 ;  /* 0x00006d00000d7a24 */ /* 0x000fe200078e0205 */
[----:B------:R-:W-:Y:S01]  /*1700*/  IADD3 R0, R24, 0x40, RZ ;  /* 0x0000004018007810 */ /* 0x000fe20007ffe0ff */
[----:B------:R-:W-:Y:S02]  /*1710*/  IMAD R4, R20, c[0x0][0x1e4], R4 ;  /* 0x0000790014047a24 */ /* 0x000fe400078e0204 */
[----:B------:R-:W-:Y:S01]  /*1720*/  IMAD.IADD R3, R3, 0x1, R13 ;  /* 0x0000000103037824 */ /* 0x000fe200078e020d */
[----:B------:R-:W-:Y:S01]  /*1730*/  ISETP.GE.AND P1, PT, R0, c[0x0][0x1d4], PT ;  /* 0x0000750000007a0c */ /* 0x000fe20003f26270 */
[----:B------:R-:W-:Y:S01]  /*1740*/  IMAD R5, R6, c[0x0][0x208], RZ ;  /* 0x0000820006057a24 */ /* 0x000fe200078e02ff */
[----:B------:R-:W-:Y:S01]  /*1750*/  IADD3 R9, R9, R4, RZ ;  /* 0x0000000409097210 */ /* 0x000fe20007ffe0ff */
[C---:B------:R-:W-:Y:S01]  /*1760*/  IMAD.WIDE.U32 R6, R20.reuse, c[0x0][0x208], R24 ;  /* 0x0000820014067a25 */ /* 0x040fe200078e0018 */
[----:B------:R-:W-:Y:S02]  /*1770*/  SHF.R.S32.HI R4, RZ, 0x1f, R10 ;  /* 0x0000001fff047819 */ /* 0x000fe4000001140a */
[----:B------:R-:W-:Y:S01]  /*1780*/  SEL R11, RZ, 0xffffffff, P1 ;  /* 0xffffffffff0b7807 */ /* 0x000fe20000800000 */
[----:B------:R-:W-:Y:S01]  /*1790*/  IMAD R5, R20, c[0x0][0x20c], R5 ;  /* 0x0000830014057a24 */ /* 0x000fe200078e0205 */
[----:B------:R-:W-:Y:S01]  /*17a0*/  ISETP.GE.AND P4, PT, R0, c[0x0][0x198], PT ;  /* 0x0000660000007a0c */ /* 0x000fe20003f86270 */
[----:B------:R-:W-:Y:S01]  /*17b0*/  IMAD R4, R4, c[0x0][0x1a8], RZ ;  /* 0x00006a0004047a24 */ /* 0x000fe200078e02ff */
[----:B------:R-:W-:Y:S01]  /*17c0*/  SHF.L.U32 R11, R11, 0x1, RZ ;  /* 0x000000010b0b7819 */ /* 0x000fe200000006ff */
[----:B------:R-:W-:-:S02]  /*17d0*/  IMAD.WIDE.U32 R8, R19, c[0x0][0x1e8], R8 ;  /* 0x00007a0013087a25 */ /* 0x000fc400078e0008 */
[----:B------:R-:W-:Y:S02]  /*17e0*/  @P1 LOP3.LUT R23, R23, 0x2, RZ, 0xfc, !PT ;  /* 0x0000000217171812 */ /* 0x000fe400078efcff */
[----:B------:R-:W-:Y:S01]  /*17f0*/  IMAD R15, R10, c[0x0][0x1ac], R4 ;  /* 0x00006b000a0f7a24 */ /* 0x000fe200078e0204 */
[----:B------:R-:W-:Y:S01]  /*1800*/  IADD3 R4, R24, 0x80, RZ ;  /* 0x0000008018047810 */ /* 0x000fe20007ffe0ff */
[----:B------:R-:W-:Y:S01]  /*1810*/  IMAD.IADD R7, R7, 0x1, R5 ;  /* 0x0000000107077824 */ /* 0x000fe200078e0205 */
[----:B------:R-:W-:Y:S01]  /*1820*/  LOP3.LUT R28, R11, 0x2, R12, 0xe2, !PT ;  /* 0x000000020b1c7812 */ /* 0x000fe200078ee20c */
[----:B------:R-:W-:Y:S01]  /*1830*/  IMAD.WIDE.U32 R10, R10, c[0x0][0x1a8], R2 ;  /* 0x00006a000a0a7a25 */ /* 0x000fe200078e0002 */
[----:B------:R-:W-:Y:S02]  /*1840*/  ISETP.GE.AND P1, PT, R4, c[0x0][0x1d4], PT ;  /* 0x0000750004007a0c */ /* 0x000fe40003f26270 */
[----:B------:R-:W-:Y:S01]  /*1850*/  IADD3 R5, R24, 0xc0, RZ ;  /* 0x000000c018057810 */ /* 0x000fe20007ffe0ff */
[C---:B------:R-:W-:Y:S01]  /*1860*/  IMAD R2, R14.reuse, c[0x0][0x1e8], RZ ;  /* 0x00007a000e027a24 */ /* 0x040fe200078e02ff */
[----:B------:R-:W-:Y:S01]  /*1870*/  LOP3.LUT R23, R23, 0xfffffffe, RZ, 0xc0, !PT ;  /* 0xfffffffe17177812 */ /* 0x000fe200078ec0ff */
[----:B------:R-:W-:Y:S01]  /*1880*/  IMAD R12, R14, c[0x0][0x210], RZ ;  /* 0x000084000e0c7a24 */ /* 0x000fe200078e02ff */
[----:B------:R-:W-:Y:S01]  /*1890*/  ISETP.GE.AND P6, PT, R5, c[0x0][0x1d4], PT ;  /* 0x0000750005007a0c */ /* 0x000fe20003fc6270 */
[C---:B------:R-:W-:Y:S01]  /*18a0*/  IMAD R2, R19.reuse, c[0x0][0x1ec], R2 ;  /* 0x00007b0013027a24 */ /* 0x040fe200078e0202 */
[----:B------:R-:W-:Y:S01]  /*18b0*/  SEL R14, RZ, 0x4, P1 ;  /* 0x00000004ff0e7807 */ /* 0x000fe20000800000 */
[C---:B------:R-:W-:Y:S01]  /*18c0*/  IMAD R12, R19.reuse, c[0x0][0x214], R12 ;  /* 0x00008500130c7a24 */ /* 0x040fe200078e020c */
[----:B----4-:R-:W-:Y:S01]  /*18d0*/  @P0 SHF.R.S32.HI R3, RZ, 0x1f, R17 ;  /* 0x0000001fff030819 */ /* 0x010fe20000011411 */
[----:B------:R-:W-:Y:S01]  /*18e0*/  IMAD.WIDE.U32 R6, R19, c[0x0][0x210], R6 ;  /* 0x0000840013067a25 */ /* 0x000fe200078e0006 */
[----:B------:R-:W-:-:S02]  /*18f0*/  IADD3 R9, R9, R2, RZ ;  /* 0x0000000209097210 */ /* 0x000fc40007ffe0ff */
[----:B------:R-:W-:Y:S01]  /*1900*/  @P1 LOP3.LUT R23, R23, 0x1, RZ, 0xfc, !PT ;  /* 0x0000000117171812 */ /* 0x000fe200078efcff */
[----:B------:R-:W-:Y:S01]  /*1910*/  @!P0 IMAD.MOV.U32 R3, RZ, RZ, R16 ;  /* 0x000000ffff038224 */ /* 0x000fe200078e0010 */
[----:B------:R-:W-:Y:S01]  /*1920*/  IADD3 R2, R11, R15, RZ ;  /* 0x0000000f0b027210 */ /* 0x000fe20007ffe0ff */
[----:B------:R-:W-:Y:S01]  /*1930*/  IMAD.IADD R7, R7, 0x1, R12 ;  /* 0x0000000107077824 */ /* 0x000fe200078e020c */
[C---:B------:R-:W-:Y:S01]  /*1940*/  LEA R11, P1, R10.reuse, c[0x0][0x160], 0x1 ;  /* 0x000058000a0b7a11 */ /* 0x040fe200078208ff */
[----:B------:R-:W-:Y:S01]  /*1950*/  IMAD R12, R3, c[0x0][0x1f0], RZ ;  /* 0x00007c00030c7a24 */ /* 0x000fe200078e02ff */
[----:B------:R-:W-:Y:S01]  /*1960*/  SEL R13, RZ, 0x8, P6 ;  /* 0x00000008ff0d7807 */ /* 0x000fe20003000000 */
[----:B------:R1:W-:Y:S01]  /*1970*/  STL [R1+0xc], R23 ;  /* 0x00000c1701007387 */ /* 0x0003e20000100800 */
[----:B------:R-:W-:Y:S01]  /*1980*/  LEA.HI.X R10, R10, c[0x0][0x164], R2, 0x1, P1 ;  /* 0x000059000a0a7a11 */ /* 0x000fe200008f0c02 */
[----:B------:R-:W-:Y:S01]  /*1990*/  @P0 IMAD.MOV.U32 R2, RZ, RZ, R17 ;  /* 0x000000ffff020224 */ /* 0x000fe200078e0011 */
[----:B------:R-:W-:-:S02]  /*19a0*/  @!P0 MOV R2, R18 ;  /* 0x0000001200028202 */ /* 0x000fc40000000f00 */
[----:B------:R-:W-:Y:S01]  /*19b0*/  LOP3.LUT R28, R13, R28, R14, 0xfe, !PT ;  /* 0x0000001c0d1c7212 */ /* 0x000fe200078efe0e */
[----:B------:R-:W-:Y:S01]  /*19c0*/  IMAD R13, R3, c[0x0][0x218], RZ ;  /* 0x00008600030d7a24 */ /* 0x000fe200078e02ff */
[----:B------:R-:W-:Y:S01]  /*19d0*/  ISETP.GE.AND P0, PT, R24, c[0x0][0x198], PT ;  /* 0x0000660018007a0c */ /* 0x000fe20003f06270 */
[----:B------:R-:W-:Y:S01]  /*19e0*/  IMAD.WIDE.U32 R18, R2, c[0x0][0x1f0], R8 ;  /* 0x00007c0002127a25 */ /* 0x000fe200078e0008 */
[----:B------:R-:W-:Y:S02]  /*19f0*/  ISETP.GE.AND P3, PT, R4, c[0x0][0x198], PT ;  /* 0x0000660004007a0c */ /* 0x000fe40003f66270 */
[----:B------:R-:W-:Y:S01]  /*1a00*/  P2R R8, PR, RZ, 0x1 ;  /* 0x00000001ff087803 */ /* 0x000fe20000000000 */
[----:B------:R-:W-:Y:S01]  /*1a10*/  IMAD.WIDE.U32 R14, R2, c[0x0][0x218], R6 ;  /* 0x00008600020e7a25 */ /* 0x000fe200078e0006 */
[----:B------:R1:W-:Y:S01]  /*1a20*/  STL.64 [R1+0x20], R18 ;  /* 0x0000201201007387 */ /* 0x0003e20000100a00 */
[----:B------:R-:W-:Y:S02]  /*1a30*/  IADD3 R7, R20, R21, RZ ;  /* 0x0000001514077210 */ /* 0x000fe40007ffe0ff */
[C---:B------:R-:W-:Y:S01]  /*1a40*/  IMAD R3, R2.reuse, c[0x0][0x1f4], R12 ;  /* 0x00007d0002037a24 */ /* 0x040fe200078e020c */
[----:B------:R1:W-:Y:S01]  /*1a50*/  STL.64 [R1+0x28], R14 ;  /* 0x0000280e01007387 */ /* 0x0003e20000100a00 */
[----:B------:R-:W-:Y:S01]  /*1a60*/  IMAD R2, R2, c[0x0][0x21c], R13 ;  /* 0x0000870002027a24 */ /* 0x000fe200078e020d */
[----:B------:R-:W-:Y:S01]  /*1a70*/  ISETP.GE.AND P2, PT, R5, c[0x0][0x198], PT ;  /* 0x0000660005007a0c */ /* 0x000fe20003f46270 */
[----:B------:R-:W-:-:S03]  /*1a80*/  IMAD.IADD R3, R19, 0x1, R3 ;  /* 0x0000000113037824 */ /* 0x000fc600078e0203 */
[----:B------:R-:W-:Y:S02]  /*1a90*/  IADD3 R2, R15, R2, RZ ;  /* 0x000000020f027210 */ /* 0x000fe40007ffe0ff */
[----:B------:R1:W-:Y:S04]  /*1aa0*/  STL [R1+0x30], R3 ;  /* 0x0000300301007387 */ /* 0x0003e80000100800 */
[----:B------:R1:W-:Y:S01]  /*1ab0*/  STL [R1+0x34], R2 ;  /* 0x0000340201007387 */ /* 0x0003e20000100800 */
[----:B------:R-:W-:Y:S05]  /*1ac0*/  BRA.DIV ~URZ, `(.L_x_2152) ;  /* 0x000139e27f007947 */ /* 0x000fea000b800000 */
[----:B------:R2:W3:Y:S02]  /*1ad0*/  SHFL.IDX PT, R6, R10, RZ, 0x181f ;  /* 0x00181fff0a067589 */ /* 0x0004e400000e0000 */
.L_x_2184:
[----:B------:R-:W-:Y:S05]  /*1ae0*/  BRA.DIV ~URZ, `(.L_x_2153) ;  /* 0x00013a327f007947 */ /* 0x000fea000b800000 */
[----:B-1----:R1:W4:Y:S02]  /*1af0*/  SHFL.IDX PT, R2, R11, RZ, 0x181f ;  /* 0x00181fff0b027589 */ /* 0x00232400000e0000 */
.L_x_2185:
[----:B------:R-:W-:Y:S01]  /*1b00*/  MOV R18, c[0x0][0x168] ;  /* 0x00005a0000127a02 */ /* 0x000fe20000000f00 */
[----:B------:R-:W-:Y:S04]  /*1b10*/  BSSY B0, `(.L_x_2154) ;  /* 0x0000018000007945 */ /* 0x000fe80003800000 */
[----:B------:R-:W-:-:S05]  /*1b20*/  IMAD R18, R18, c[0x0][0x2c4], RZ ;  /* 0x0000b10012127a24 */ /* 0x000fca00078e02ff */
[----:B------:R-:W-:-:S13]  /*1b30*/  ISETP.GE.AND P0, PT, R7, R18, PT ;  /* 0x000000120700720c */ /* 0x000fda0003f06270 */
[----:B------:R-:W-:Y:S05]  /*1b40*/  @P0 BRA `(.L_x_2155) ;  /* 0x0000014000000947 */ /* 0x000fea0003800000 */
[----:B------:R-:W5:Y:S04]  /*1b50*/  LDL R12, [R1+0x68] ;  /* 0x00006800010c7983 */ /* 0x000f680000100800 */
[----:B--2---:R-:W2:Y:S04]  /*1b60*/  LDL R9, [R1+0x64] ;  /* 0x0000640001097983 */ /* 0x004ea80000100800 */
[----:B----4-:R-:W4:Y:S04]  /*1b70*/  LDL R3, [R1+0x60] ;  /* 0x0000600001037983 */ /* 0x010f280000100800 */
[----:B---3--:R-:W3:Y:S01]  /*1b80*/  LDL.64 R20, [R1+0x40] ;  /* 0x0000400001147983 */ /* 0x008ee20000100a00 */
[----:B------:R-:W-:-:S02]  /*1b90*/  LEA R16, P0, R0, R2, 0x1 ;  /* 0x0000000200107211 */ /* 0x000fc400078008ff */
[----:B------:R-:W-:Y:S02]  /*1ba0*/  ISETP.NE.AND P1, PT, R8, RZ, PT ;  /* 0x000000ff0800720c */ /* 0x000fe40003f25270 */
[----:B-----5:R-:W-:Y:S02]  /*1bb0*/  LEA.HI.X R17, R0, R6, R12, 0x1, P0 ;  /* 0x0000000600117211 */ /* 0x020fe400000f0c0c */
[----:B------:R-:W-:-:S04]  /*1bc0*/  LEA R14, P0, R4, R2, 0x1 ;  /* 0x00000002040e7211 */ /* 0x000fc800078008ff */
[----:B--2---:R-:W-:Y:S02]  /*1bd0*/  LEA.HI.X R15, R4, R6, R9, 0x1, P0 ;  /* 0x00000006040f7211 */ /* 0x004fe400000f0c09 */
[----:B------:R-:W-:-:S04]  /*1be0*/  LEA R12, P0, R5, R2, 0x1 ;  /* 0x00000002050c7211 */ /* 0x000fc800078008ff */
[----:B----4-:R-:W-:Y:S01]  /*1bf0*/  LEA.HI.X R13, R5, R6, R3, 0x1, P0 ;  /* 0x00000006050d7211 */ /* 0x010fe200000f0c03 */
[----:B------:R-:W-:-:S04]  /*1c00*/  IMAD.MOV.U32 R3, RZ, RZ, R6 ;  /* 0x000000ffff037224 */ /* 0x000fc800078e0006 */
[----:B---3--:R-:W-:-:S05]  /*1c10*/  IMAD.WIDE R2, R20, 0x2, R2 ;  /* 0x0000000214027825 */ /* 0x008fca00078e0202 */
[----:B------:R-:W-:Y:S01]  /*1c20*/  @!PT LDS RZ, [RZ] ;  /* 0x00000000fffff984 */ /* 0x000fe20000000800 */
[----:B------:R-:W-:Y:S01]  /*1c30*/  @!PT LDS RZ, [RZ] ;  /* 0x00000000fffff984 */ /* 0x000fe20000000800 */
[----:B------:R-:W-:Y:S01]  /*1c40*/  @!PT LDS RZ, [RZ] ;  /* 0x00000000fffff984 */ /* 0x000fe20000000800 */
[----:B------:R2:W-:Y:S04]  /*1c50*/  LDGSTS.E.BYPASS.LTC128B.128 [R251+0x18100], [R2.64], !P1 ;  /* 0x1810000002fb7fae */ /* 0x0005e8000c901d46 */
[----:B------:R2:W-:Y:S04]  /*1c60*/  LDGSTS.E.BYPASS.LTC128B.128 [R251+0x1c100], [R16.64], !P4 ;  /* 0x1c10000010fb7fae */ /* 0x0005e8000e101d46 */
[----:B------:R2:W-:Y:S04]  /*1c70*/  LDGSTS.E.BYPASS.LTC128B.128 [R251+0x20100], [R14.64], !P3 ;  /* 0x201000000efb7fae */ /* 0x0005e8000d901d46 */
[----:B------:R2:W-:Y:S02]  /*1c80*/  LDGSTS.E.BYPASS.LTC128B.128 [R251+0x24100], [R12.64], !P2 ;  /* 0x241000000cfb7fae */ /* 0x0005e4000d101d46 */
.L_x_2155:
[----:B------:R-:W-:Y:S05]  /*1c90*/  BSYNC B0 ;  /* 0x0000000000007941 */ /* 0x000fea0003800000 */
.L_x_2154:
[----:B------:R-:W-:Y:S05]  /*1ca0*/  BRA.DIV ~URZ, `(.L_x_2156) ;  /* 0x000138e27f007947 */ /* 0x000fea000b800000 */
[----:B---3--:R3:W1:Y:S04]  /*1cb0*/  SHFL.IDX PT, R6, R10, 0x1, 0x181f ;  /* 0x00381f000a067f89 */ /* 0x00866800000e0000 */
[----:B--2-4-:R3:W2:Y:S02]  /*1cc0*/  SHFL.IDX PT, R2, R11, 0x1, 0x181f ;  /* 0x00381f000b027f89 */ /* 0x0146a400000e0000 */
.L_x_2186:
[----:B------:R-:W-:Y:S01]  /*1cd0*/  IADD3 R3, R7, 0x20, RZ ;  /* 0x0000002007037810 */ /* 0x000fe20007ffe0ff */
[----:B------:R-:W-:Y:S03]  /*1ce0*/  BSSY B0, `(.L_x_2157) ;  /* 0x0000017000007945 */ /* 0x000fe60003800000 */
[----:B------:R-:W-:-:S13]  /*1cf0*/  ISETP.GE.AND P0, PT, R3, R18, PT ;  /* 0x000000120300720c */ /* 0x000fda0003f06270 */
[----:B------:R-:W-:Y:S05]  /*1d00*/  @P0 BRA `(.L_x_2158) ;  /* 0x0000014000000947 */ /* 0x000fea0003800000 */
[----:B------:R-:W4:Y:S04]  /*1d10*/  LDL R13, [R1+0x68] ;  /* 0x00006800010d7983 */ /* 0x000f280000100800 */
[----:B------:R-:W5:Y:S04]  /*1d20*/  LDL R12, [R1+0x64] ;  /* 0x00006400010c7983 */ /* 0x000f680000100800 */
[----:B---3--:R-:W3:Y:S04]  /*1d30*/  LDL.64 R20, [R1+0x40] ;  /* 0x0000400001147983 */ /* 0x008ee80000100a00 */
[----:B--2---:R-:W2:Y:S01]  /*1d40*/  LDL R9, [R1+0x60] ;  /* 0x0000600001097983 */ /* 0x004ea20000100800 */
[----:B------:R-:W-:-:S02]  /*1d50*/  LEA R16, P0, R0, R2, 0x1 ;  /* 0x0000000200107211 */ /* 0x000fc400078008ff */
[----:B------:R-:W-:Y:S01]  /*1d60*/  ISETP.NE.AND P1, PT, R8, RZ, PT ;  /* 0x000000ff0800720c */ /* 0x000fe20003f25270 */
[----:B-1----:R-:W-:Y:S01]  /*1d70*/  IMAD.MOV.U32 R3, RZ, RZ, R6 ;  /* 0x000000ffff037224 */ /* 0x002fe200078e0006 */
[----:B----4-:R-:W-:Y:S02]  /*1d80*/  LEA.HI.X R17, R0, R6, R13, 0x1, P0 ;  /* 0x0000000600117211 */ /* 0x010fe400000f0c0d */
[----:B------:R-:W-:-:S04]  /*1d90*/  LEA R14, P0, R4, R2, 0x1 ;  /* 0x00000002040e7211 */ /* 0x000fc800078008ff */
[----:B-----5:R-:W-:Y:S02]  /*1da0*/  LEA.HI.X R15, R4, R6, R12, 0x1, P0 ;  /* 0x00000006040f7211 */ /* 0x020fe400000f0c0c */
[----:B------:R-:W-:Y:S01]  /*1db0*/  LEA R12, P0, R5, R2, 0x1 ;  /* 0x00000002050c7211 */ /* 0x000fe200078008ff */
[----:B---3--:R-:W-:-:S03]  /*1dc0*/  IMAD.WIDE R2, R20, 0x2, R2 ;  /* 0x0000000214027825 */ /* 0x008fc600078e0202 */
[----:B--2---:R-:W-:Y:S02]  /*1dd0*/  LEA.HI.X R13, R5, R6, R9, 0x1, P0 ;  /* 0x00000006050d7211 */ /* 0x004fe400000f0c09 */
[----:B------:R-:W-:Y:S01]  /*1de0*/  @!PT LDS RZ, [RZ] ;  /* 0x00000000fffff984 */ /* 0x000fe20000000800 */
[----:B------:R-:W-:Y:S01]  /*1df0*/  @!PT LDS RZ, [RZ] ;  /* 0x00000000fffff984 */ /* 0x000fe20000000800 */
[----:B------:R-:W-:Y:S01]  /*1e00*/  @!PT LDS RZ, [RZ] ;  /* 0x00000000fffff984 */ /* 0x000fe20000000800 */
[----:B------:R1:W-:Y:S04]  /*1e10*/  LDGSTS.E.BYPASS.LTC128B.128 [R251+0x19100], [R2.64], !P1 ;  /* 0x1910000002fb7fae */ /* 0x0003e8000c901d46 */
[----:B------:R1:W-:Y:S04]  /*1e20*/  LDGSTS.E.BYPASS.LTC128B.128 [R251+0x1d100], [R16.64], !P4 ;  /* 0x1d10000010fb7fae */ /* 0x0003e8000e101d46 */
[----:B------:R1:W-:Y:S04]  /*1e30*/  LDGSTS.E.BYPASS.LTC128B.128 [R251+0x21100], [R14.64], !P3 ;  /* 0x211000000efb7fae */ /* 0x0003e8000d901d46 */
[----:B------:R1:W-:Y:S02]  /*1e40*/  LDGSTS.E.BYPASS.LTC128B.128 [R251+0x25100], [R12.64], !P2 ;  /* 0x251000000cfb7fae */ /* 0x0003e4000d101d46 */
.L_x_2158:
[----:B------:R-:W-:Y:S05]  /*1e50*/  BSYNC B0 ;  /* 0x0000000000007941 */ /* 0x000fea0003800000 */
.L_x_2157:
[----:B------:R-:W-:Y:S05]  /*1e60*/  BRA.DIV ~URZ, `(.L_x_2159) ;  /* 0x000137f27f007947 */ /* 0x000fea000b800000 */
[----:B-1----:R1:W4:Y:S02]  /*1e70*/  SHFL.IDX PT, R6, R10, 0x2, 0x181f ;  /* 0x00581f000a067f89 */ /* 0x00232400000e0000 */
.L_x_2187:
[----:B------:R-:W-:Y:S05]  /*1e80*/  BRA.DIV ~URZ, `(.L_x_2160) ;  /* 0x000138427f007947 */ /* 0x000fea000b800000 */
[----:B--2---:R2:W1:Y:S02]  /*1e90*/  SHFL.IDX PT, R2, R11, 0x2, 0x181f ;  /* 0x00581f000b027f89 */ /* 0x00446400000e0000 */
.L_x_2188:
[----:B------:R-:W-:Y:S01]  /*1ea0*/  IADD3 R3, R7, 0x40, RZ ;  /* 0x0000004007037810 */ /* 0x000fe20007ffe0ff */
[----:B------:R-:W-:Y:S03]  /*1eb0*/  BSSY B0, `(.L_x_2161) ;  /* 0x0000017000007945 */ /* 0x000fe60003800000 */
[----:B------:R-:W-:-:S13]  /*1ec0*/  ISETP.GE.AND P0, PT, R3, R18, PT ;  /* 0x000000120300720c */ /* 0x000fda0003f06270 */
[----:B------:R-:W-:Y:S05]  /*1ed0*/  @P0 BRA `(.L_x_2162) ;  /* 0x0000014000000947 */ /* 0x000fea0003800000 */
[----:B------:R-:W5:Y:S04]  /*1ee0*/  LDL R13, [R1+0x68] ;  /* 0x00006800010d7983 */ /* 0x000f680000100800 */
[----:B--2---:R-:W2:Y:S04]  /*1ef0*/  LDL R12, [R1+0x64] ;  /* 0x00006400010c7983 */ /* 0x004ea80000100800 */
[----:B---3--:R-:W3:Y:S04]  /*1f00*/  LDL.64 R20, [R1+0x40] ;  /* 0x0000400001147983 */ /* 0x008ee80000100a00 */
[----:B----4-:R-:W4:Y:S01]  /*1f10*/  LDL R9, [R1+0x60] ;  /* 0x0000600001097983 */ /* 0x010f220000100800 */
[----:B-1----:R-:W-:-:S02]  /*1f20*/  LEA R16, P0, R0, R2, 0x1 ;  /* 0x0000000200107211 */ /* 0x002fc400078008ff */
[----:B------:R-:W-:Y:S01]  /*1f30*/  ISETP.NE.AND P1, PT, R8, RZ, PT ;  /* 0x000000ff0800720c */ /* 0x000fe20003f25270 */
[----:B------:R-:W-:Y:S01]  /*1f40*/  IMAD.MOV.U32 R3, RZ, RZ, R6 ;  /* 0x000000ffff037224 */ /* 0x000fe200078e0006 */
[----:B-----5:R-:W-:Y:S02]  /*1f50*/  LEA.HI.X R17, R0, R6, R13, 0x1, P0 ;  /* 0x0000000600117211 */ /* 0x020fe400000f0c0d */
[----:B------:R-:W-:-:S04]  /*1f60*/  LEA R14, P0, R4, R2, 0x1 ;  /* 0x00000002040e7211 */ /* 0x000fc800078008ff */
[----:B--2---:R-:W-:Y:S02]  /*1f70*/  LEA.HI.X R15, R4, R6, R12, 0x1, P0 ;  /* 0x00000006040f7211 */ /* 0x004fe400000f0c0c */
[----:B------:R-:W-:Y:S01]  /*1f80*/  LEA R12, P0, R5, R2, 0x1 ;  /* 0x00000002050c7211 */ /* 0x000fe200078008ff */
[----:B---3--:R-:W-:-:S03]  /*1f90*/  IMAD.WIDE R2, R20, 0x2, R2 ;  /* 0x0000000214027825 */ /* 0x008fc600078e0202 */
[----:B----4-:R-:W-:Y:S02]  /*1fa0*/  LEA.HI.X R13, R5, R6, R9, 0x1, P0 ;  /* 0x00000006050d7211 */ /* 0x010fe400000f0c09 */
[----:B------:R-:W-:Y:S01]  /*1fb0*/  @!PT LDS RZ, [RZ] ;  /* 0x00000000fffff984 */ /* 0x000fe20000000800 */
[----:B------:R-:W-:Y:S01]  /*1fc0*/  @!PT LDS RZ, [RZ] ;  /* 0x00000000fffff984 */ /* 0x000fe20000000800 */
[----:B------:R-:W-:Y:S01]  /*1fd0*/  @!PT LDS RZ, [RZ] ;  /* 0x00000000fffff984 */ /* 0x000fe20000000800 */
[----:B------:R1:W-:Y:S04]  /*1fe0*/  LDGSTS.E.BYPASS.LTC128B.128 [R251+0x1a100], [R2.64], !P1 ;  /* 0x1a10000002fb7fae */ /* 0x0003e8000c901d46 */
[----:B------:R1:W-:Y:S04]  /*1ff0*/  LDGSTS.E.BYPASS.LTC128B.128 [R251+0x1e100], [R16.64], !P4 ;  /* 0x1e10000010fb7fae */ /* 0x0003e8000e101d46 */
[----:B------:R1:W-:Y:S04]  /*2000*/  LDGSTS.E.BYPASS.LTC128B.128 [R251+0x22100], [R14.64], !P3 ;  /* 0x221000000efb7fae */ /* 0x0003e8000d901d46 */
[----:B------:R1:W-:Y:S02]  /*2010*/  LDGSTS.E.BYPASS.LTC128B.128 [R251+0x26100], [R12.64], !P2 ;  /* 0x261000000cfb7fae */ /* 0x0003e4000d101d46 */
.L_x_2162:
[----:B------:R-:W-:Y:S05]  /*2020*/  BSYNC B0 ;  /* 0x0000000000007941 */ /* 0x000fea0003800000 */
.L_x_2161:
[----:B------:R-:W-:Y:S05]  /*2030*/  BRA.DIV ~URZ, `(.L_x_2163) ;  /* 0x000137027f007947 */ /* 0x000fea000b800000 */
[----:B----4-:R4:W2:Y:S04]  /*2040*/  SHFL.IDX PT, R6, R10, 0x3, 0x181f ;  /* 0x00781f000a067f89 */ /* 0x0108a800000e0000 */
[----:B-1----:R4:W1:Y:S02]  /*2050*/  SHFL.IDX PT, R2, R11, 0x3, 0x181f ;  /* 0x00781f000b027f89 */ /* 0x00286400000e0000 */
.L_x_2189:
[----:B---34-:R-:W3:Y:S04]  /*2060*/  LDL R10, [R1+0x68] ;  /* 0x00006800010a7983 */ /* 0x018ee80000100800 */
[----:B------:R-:W4:Y:S04]  /*2070*/  LDL R9, [R1+0x64] ;  /* 0x0000640001097983 */ /* 0x000f280000100800 */
[----:B------:R-:W5:Y:S04]  /*2080*/  LDL R3, [R1+0x60] ;  /* 0x0000600001037983 */ /* 0x000f680000100800 */
[----:B--2---:R-:W2:Y:S01]  /*2090*/  LDL.64 R154, [R1+0x40] ;  /* 0x00004000019a7983 */ /* 0x004ea20000100a00 */
[----:B------:R-:W-:-:S04]  /*20a0*/  IADD3 R7, R7, 0x60, RZ ;  /* 0x0000006007077810 */ /* 0x000fc80007ffe0ff */
[----:B------:R-:W-:-:S13]  /*20b0*/  ISETP.GE.AND P0, PT, R7, R18, PT ;  /* 0x000000120700720c */ /* 0x000fda0003f06270 */
[----:B-1----:R-:W-:-:S04]  /*20c0*/  @!P0 LEA R12, P1, R0, R2, 0x1 ;  /* 0x00000002000c8211 */ /* 0x002fc800078208ff */
[----:B---3--:R-:W-:Y:S02]  /*20d0*/  @!P0 LEA.HI.X R13, R0, R6, R10, 0x1, P1 ;  /* 0x00000006000d8211 */ /* 0x008fe400008f0c0a */
[----:B------:R-:W-:-:S04]  /*20e0*/  @!P0 LEA R10, P1, R4, R2, 0x1 ;  /* 0x00000002040a8211 */ /* 0x000fc800078208ff */
[----:B----4-:R-:W-:Y:S02]  /*20f0*/  @!P0 LEA.HI.X R11, R4, R6, R9, 0x1, P1 ;  /* 0x00000006040b8211 */ /* 0x010fe400008f0c09 */
[----:B------:R-:W-:-:S04]  /*2100*/  @!P0 LEA R4, P1, R5, R2, 0x1 ;  /* 0x0000000205048211 */ /* 0x000fc800078208ff */
[----:B-----5:R-:W-:Y:S01]  /*2110*/  @!P0 LEA.HI.X R5, R5, R6, R3, 0x1, P1 ;  /* 0x0000000605058211 */ /* 0x020fe200008f0c03 */
[----:B------:R-:W-:Y:S01]  /*2120*/  @!P0 IMAD.MOV.U32 R3, RZ, RZ, R6 ;  /* 0x000000ffff038224 */ /* 0x000fe200078e0006 */
[----:B------:R-:W-:-:S03]  /*2130*/  ISETP.NE.AND P1, PT, R8, RZ, PT ;  /* 0x000000ff0800720c */ /* 0x000fc60003f25270 */
[----:B--2---:R-:W-:-:S10]  /*2140*/  @!P0 IMAD.WIDE R2, R154, 0x2, R2 ;  /* 0x000000029a028825 */ /* 0x004fd400078e0202 */
[----:B------:R-:W-:Y:S01]  /*2150*/  @!PT LDS RZ, [RZ] ;  /* 0x00000000fffff984 */ /* 0x000fe20000000800 */
[----:B------:R-:W-:Y:S01]  /*2160*/  @!PT LDS RZ, [RZ] ;  /* 0x00000000fffff984 */ /* 0x000fe20000000800 */
[----:B------:R-:W-:Y:S01]  /*2170*/  @!PT LDS RZ, [RZ] ;  /* 0x00000000fffff984 */ /* 0x000fe20000000800 */
[----:B------:R1:W-:Y:S04]  /*2180*/  @!P0 LDGSTS.E.BYPASS.LTC128B.128 [R251+0x1b100], [R2.64], !P1 ;  /* 0x1b10000002fb8fae */ /* 0x0003e8000c901d46 */
[----:B------:R1:W-:Y:S04]  /*2190*/  @!P0 LDGSTS.E.BYPASS.LTC128B.128 [R251+0x1f100], [R12.64], !P4 ;  /* 0x1f1000000cfb8fae */ /* 0x0003e8000e101d46 */
[----:B------:R1:W-:Y:S04]  /*21a0*/  @!P0 LDGSTS.E.BYPASS.LTC128B.128 [R251+0x23100], [R10.64], !P3 ;  /* 0x231000000afb8fae */ /* 0x0003e8000d901d46 */
[----:B------:R1:W-:Y:S04]  /*21b0*/  @!P0 LDGSTS.E.BYPASS.LTC128B.128 [R251+0x27100], [R4.64], !P2 ;  /* 0x2710000004fb8fae */ /* 0x0003e8000d101d46 */
[----:B------:R-:W0:Y:S01]  /*21c0*/  LDGDEPBAR ;  /* 0x00000000000079af */ /* 0x000e220000000000 */
[----:B------:R-:W-:Y:S02]  /*21d0*/  WARPSYNC 0xffffffff ;  /* 0xffffffff00007948 */ /* 0x000fe40003800000 */
[----:B------:R-:W2:Y:S04]  /*21e0*/  LDL R156, [R1+0x38] ;  /* 0x00003800019c7983 */ /* 0x000ea80000100800 */
[----:B------:R-:W3:Y:S04]  /*21f0*/  LDL.64 R20, [R1+0x20] ;  /* 0x0000200001147983 */ /* 0x000ee80000100a00 */
[----:B------:R-:W4:Y:S04]  /*2200*/  LDL R9, [R1+0x30] ;  /* 0x0000300001097983 */ /* 0x000f280000100800 */
[----:B------:R-:W5:Y:S04]  /*2210*/  LDL R157, [R1+0xc] ;  /* 0x00000c00019d7983 */ /* 0x000f680000100800 */
[----:B------:R-:W5:Y:S04]  /*2220*/  LDL R16, [R1+0x34] ;  /* 0x0000340001107983 */ /* 0x000f680000100800 */
[----:B------:R-:W5:Y:S04]  /*2230*/  LDL.64 R14, [R1+0x28] ;  /* 0x00002800010e7983 */ /* 0x000f680000100a00 */
[----:B------:R-:W1:Y:S01]  /*2240*/  S2R R19, SR_TID.X ;  /* 0x0000000000137919 */ /* 0x000e620000002100 */
[----:B------:R-:W-:-:S02]  /*2250*/  MOV R149, 0xffffffa0 ;  /* 0xffffffa000957802 */ /* 0x000fc40000000f00 */
[----:B------:R-:W-:Y:S01]  /*2260*/  SHF.R.S32.HI R6, RZ, 0x1f, R148 ;  /* 0x0000001fff067819 */ /* 0x000fe20000011494 */
[----:B-1----:R-:W-:-:S04]  /*2270*/  IMAD.WIDE.U32 R4, R148, c[0x0][0x1e0], RZ ;  /* 0x0000780094047a25 */ /* 0x002fc800078e00ff */
[----:B------:R-:W-:Y:S01]  /*2280*/  IMAD R2, R6, c[0x0][0x1e0], RZ ;  /* 0x0000780006027a24 */ /* 0x000fe200078e02ff */
[----:B------:R-:W-:-:S04]  /*2290*/  SHF.R.S32.HI R17, RZ, 0x1f, R19 ;  /* 0x0000001fff117819 */ /* 0x000fc80000011413 */
[----:B------:R-:W-:-:S04]  /*22a0*/  LEA.HI R17, R17, R19, RZ, 0x3 ;  /* 0x0000001311117211 */ /* 0x000fc800078f18ff */
[----:B------:R-:W-:Y:S01]  /*22b0*/  SHF.R.S32.HI R17, RZ, 0x3, R17 ;  /* 0x00000003ff117819 */ /* 0x000fe20000011411 */
[----:B------:R-:W-:-:S05]  /*22c0*/  IMAD R2, R148, c[0x0][0x1e4], R2 ;  /* 0x0000790094027a24 */ /* 0x000fca00078e0202 */
[----:B------:R-:W-:-:S05]  /*22d0*/  IADD3 R2, R5, R2, RZ ;  /* 0x0000000205027210 */ /* 0x000fca0007ffe0ff */
[----:B------:R-:W-:Y:S01]  /*22e0*/  IMAD R3, R2, 0x60, RZ ;  /* 0x0000006002037824 */ /* 0x000fe200078e02ff */
[----:B------:R-:W-:Y:S01]  /*22f0*/  MOV R152, c[0x0][0x1e0] ;  /* 0x0000780000987a02 */ /* 0x000fe20000000f00 */
[----:B------:R-:W-:Y:S02]  /*2300*/  IMAD.MOV.U32 R153, RZ, RZ, c[0x0][0x1e4] ;  /* 0x00007900ff997624 */ /* 0x000fe400078e00ff */
[----:B------:R-:W-:-:S04]  /*2310*/  IMAD R6, R6, c[0x0][0x208], RZ ;  /* 0x0000820006067a24 */ /* 0x000fc800078e02ff */
[----:B------:R-:W-:Y:S01]  /*2320*/  IMAD R10, R148, c[0x0][0x20c], R6 ;  /* 0x00008300940a7a24 */ /* 0x000fe200078e0206 */
[----:B------:R-:W-:Y:S01]  /*2330*/  MOV R30, c[0x0][0x208] ;  /* 0x00008200001e7a02 */ /* 0x000fe20000000f00 */
[----:B------:R-:W-:-:S05]  /*2340*/  IMAD.MOV.U32 R29, RZ, RZ, 0x6 ;  /* 0x00000006ff1d7424 */ /* 0x000fca00078e00ff */
[C---:B------:R-:W-:Y:S02]  /*2350*/  SHF.L.U64.HI R29, R30.reuse, R29, c[0x0][0x20c] ;  /* 0x000083001e1d7619 */ /* 0x040fe4000001021d */
[----:B------:R-:W-:Y:S02]  /*2360*/  SHF.L.U32 R30, R30, 0x6, RZ ;  /* 0x000000061e1e7819 */ /* 0x000fe400000006ff */
[----:B------:R-:W-:Y:S01]  /*2370*/  LOP3.LUT P2, RZ, R28, 0x8, RZ, 0xc0, !PT ;  /* 0x000000081cff7812 */ /* 0x000fe2000784c0ff */
[----:B------:R-:W-:Y:S01]  /*2380*/  BAR.SYNC.DEFER_BLOCKING 0x0 ;  /* 0x0000000000007b1d */ /* 0x000fe20000010000 */
[----:B--2---:R-:W-:-:S05]  /*2390*/  IMAD R149, R156, R149, 0x60 ;  /* 0x000000609c957424 */ /* 0x004fca00078e0295 */
[----:B------:R-:W-:-:S04]  /*23a0*/  IADD3 R0, R149, c[0x0][0x1d0], -R17 ;  /* 0x0000740095007a10 */ /* 0x000fc80007ffe811 */
[----:B------:R-:W-:Y:S01]  /*23b0*/  ISETP.GE.AND P0, PT, R0, 0x1, PT ;  /* 0x000000010000780c */ /* 0x000fe20003f06270 */
[----:B----4-:R-:W-:Y:S01]  /*23c0*/  IMAD.MOV.U32 R151, RZ, RZ, R9 ;  /* 0x000000ffff977224 */ /* 0x010fe200078e0009 */
[----:B---3--:R-:W-:-:S05]  /*23d0*/  MOV R150, R20 ;  /* 0x0000001400967202 */ /* 0x008fca0000000f00 */
[----:B------:R-:W-:Y:S01]  /*23e0*/  IMAD.WIDE.U32 R4, R4, 0x60, R150 ;  /* 0x0000006004047825 */ /* 0x000fe200078e0096 */
[----:B-----5:R-:W-:-:S04]  /*23f0*/  LOP3.LUT P3, RZ, R157, 0x2, RZ, 0xc0, !PT ;  /* 0x000000029dff7812 */ /* 0x020fc8000786c0ff */
[----:B------:R-:W-:Y:S02]  /*2400*/  IADD3 R5, R5, R3, RZ ;  /* 0x0000000305057210 */ /* 0x000fe40007ffe0ff */
[----:B------:R-:W-:Y:S02]  /*2410*/  @P0 LEA R2, P1, R4, c[0x0][0x1c8], 0x1 ;  /* 0x0000720004020a11 */ /* 0x000fe400078208ff */
[----:B------:R-:W-:Y:S02]  /*2420*/  @P0 ISETP.GE.AND P5, PT, R154, c[0x0][0x1d4], PT ;  /* 0x000075009a000a0c */ /* 0x000fe40003fa6270 */
[----:B------:R-:W-:Y:S02]  /*2430*/  LOP3.LUT P4, RZ, R157, 0x1, RZ, 0xc0, !PT ;  /* 0x000000019dff7812 */ /* 0x000fe4000788c0ff */
[----:B------:R-:W-:Y:S02]  /*2440*/  @P0 LEA.HI.X R3, R4, c[0x0][0x1cc], R5, 0x1, P1 ;  /* 0x0000730004030a11 */ /* 0x000fe400008f0c05 */
[----:B------:R-:W-:-:S07]  /*2450*/  ISETP.GE.AND P1, PT, R0, 0x21, PT ;  /* 0x000000210000780c */ /* 0x000fce0003f26270 */
[----:B------:R-:W-:Y:S01]  /*2460*/  @!PT LDS RZ, [RZ] ;  /* 0x00000000fffff984 */ /* 0x000fe20000000800 */
[----:B------:R-:W-:Y:S01]  /*2470*/  @!PT LDS RZ, [RZ] ;  /* 0x00000000fffff984 */ /* 0x000fe20000000800 */
[----:B------:R-:W-:Y:S01]  /*2480*/  @!PT LDS RZ, [RZ] ;  /* 0x00000000fffff984 */ /* 0x000fe20000000800 */
[----:B------:R1:W-:Y:S04]  /*2490*/  @P0 LDGSTS.E.BYPASS.LTC128B.128 [R251+0xc100], [R2.64], !P5 ;  /* 0x0c10000002fb0fae */ /* 0x0003e8000e901d46 */
[----:B------:R1:W-:Y:S04]  /*24a0*/  @P0 LDGSTS.E.BYPASS.LTC128B.128 [R251+0xf100], [R2.64+0x80], !P3 ;  /* 0x0f10008002fb0fae */ /* 0x0003e8000d901d46 */
[----:B------:R1:W-:Y:S04]  /*24b0*/  @P0 LDGSTS.E.BYPASS.LTC128B.128 [R251+0x12100], [R2.64+0x100], !P4 ;  /* 0x1210010002fb0fae */ /* 0x0003e8000e101d46 */
[----:B------:R1:W-:Y:S01]  /*24c0*/  @P0 LDGSTS.E.BYPASS.LTC128B.128 [R251+0x15100], [R2.64+0x180], !P6 ;  /* 0x1510018002fb0fae */ /* 0x0003e2000f101d46 */
[----:B------:R-:W-:Y:S01]  /*24d0*/  @P1 ISETP.GE.AND P5, PT, R154, c[0x0][0x1d4], PT ;  /* 0x000075009a001a0c */ /* 0x000fe20003fa6270 */
[----:B------:R-:W-:Y:S01]  /*24e0*/  IMAD.WIDE.U32 R8, R148, c[0x0][0x208], RZ ;  /* 0x0000820094087a25 */ /* 0x000fe200078e00ff */
[----:B------:R-:W-:-:S03]  /*24f0*/  MOV R6, R14 ;  /* 0x0000000e00067202 */ /* 0x000fc60000000f00 */
[----:B------:R-:W-:Y:S02]  /*2500*/  IMAD.IADD R9, R9, 0x1, R10 ;  /* 0x0000000109097824 */ /* 0x000fe400078e020a */
[C---:B------:R-:W-:Y:S01]  /*2510*/  IMAD.WIDE.U32 R10, R152.reuse, 0x40, RZ ;  /* 0x00000040980a7825 */ /* 0x040fe200078e00ff */
[----:B-1----:R-:W-:-:S04]  /*2520*/  @P1 LEA R3, P0, R152, R4, 0x5 ;  /* 0x0000000498031211 */ /* 0x002fc800078028ff */
[----:B------:R-:W-:Y:S02]  /*2530*/  @P1 LEA.HI.X R7, R152, R5, R153, 0x5, P0 ;  /* 0x0000000598071211 */ /* 0x000fe400000f2c99 */
[----:B------:R-:W-:-:S04]  /*2540*/  @P1 LEA R2, P0, R3, c[0x0][0x1c8], 0x1 ;  /* 0x0000720003021a11 */ /* 0x000fc800078008ff */
[----:B------:R-:W-:Y:S02]  /*2550*/  @P1 LEA.HI.X R3, R3, c[0x0][0x1cc], R7, 0x1, P0 ;  /* 0x0000730003031a11 */ /* 0x000fe400000f0c07 */
[----:B------:R-:W-:Y:S02]  /*2560*/  ISETP.GE.AND P0, PT, R0, 0x41, PT ;  /* 0x000000410000780c */ /* 0x000fe40003f06270 */
[----:B------:R-:W-:Y:S01]  /*2570*/  MOV R7, R16 ;  /* 0x0000001000077202 */ /* 0x000fe20000000f00 */
[----:B------:R1:W-:Y:S04]  /*2580*/  @P1 LDGSTS.E.BYPASS.LTC128B.128 [R251+0xd100], [R2.64], !P5 ;  /* 0x0d10000002fb1fae */ /* 0x0003e8000e901d46 */
[----:B------:R1:W-:Y:S01]  /*2590*/  @P1 LDGSTS.E.BYPASS.LTC128B.128 [R251+0x10100], [R2.64+0x80], !P3 ;  /* 0x1010008002fb1fae */ /* 0x0003e2000d901d46 */
[----:B------:R-:W-:-:S03]  /*25a0*/  IMAD.WIDE.U32 R6, R8, 0x60, R6 ;  /* 0x0000006008067825 */ /* 0x000fc600078e0006 */
[----:B------:R1:W-:Y:S04]  /*25b0*/  @P1 LDGSTS.E.BYPASS.LTC128B.128 [R251+0x13100], [R2.64+0x100], !P4 ;  /* 0x1310010002fb1fae */ /* 0x0003e8000e101d46 */
[----:B------:R1:W-:Y:S01]  /*25c0*/  @P1 LDGSTS.E.BYPASS.LTC128B.128 [R251+0x16100], [R2.64+0x180], !P6 ;  /* 0x1610018002fb1fae */ /* 0x0003e2000f101d46 */
[----:B------:R-:W-:Y:S02]  /*25d0*/  @P0 IADD3 R8, P1, R4, R10, RZ ;  /* 0x0000000a04080210 */ /* 0x000fe40007f3e0ff */
[----:B------:R-:W-:Y:S02]  /*25e0*/  @P0 ISETP.GE.AND P5, PT, R154, c[0x0][0x1d4], PT ;  /* 0x000075009a000a0c */ /* 0x000fe40003fa6270 */
[----:B-1----:R-:W-:Y:S01]  /*25f0*/  SHF.L.U32 R2, R153, 0x6, RZ ;  /* 0x0000000699027819 */ /* 0x002fe200000006ff */
[----:B------:R-:W-:-:S03]  /*2600*/  IMAD R3, R9, 0x60, RZ ;  /* 0x0000006009037824 */ /* 0x000fc600078e02ff */
[----:B------:R-:W-:Y:S02]  /*2610*/  @P0 IADD3.X R5, R5, R11, R2, P1, !PT ;  /* 0x0000000b05050210 */ /* 0x000fe40000ffe402 */
[----:B------:R-:W-:Y:S02]  /*2620*/  LEA R2, P1, R6, c[0x0][0x1f8], 0x1 ;  /* 0x00007e0006027a11 */ /* 0x000fe400078208ff */
[----:B------:R-:W-:-:S04]  /*2630*/  IADD3 R3, R7, R3, RZ ;  /* 0x0000000307037210 */ /* 0x000fc80007ffe0ff */
[----:B------:R-:W-:Y:S02]  /*2640*/  LEA.HI.X R3, R6, c[0x0][0x1fc], R3, 0x1, P1 ;  /* 0x00007f0006037a11 */ /* 0x000fe400008f0c03 */
[----:B------:R-:W-:-:S04]  /*2650*/  @P0 LEA R4, P1, R8, c[0x0][0x1c8], 0x1 ;  /* 0x0000720008040a11 */ /* 0x000fc800078208ff */
[----:B------:R-:W-:-:S05]  /*2660*/  @P0 LEA.HI.X R5, R8, c[0x0][0x1cc], R5, 0x1, P1 ;  /* 0x0000730008050a11 */ /* 0x000fca00008f0c05 */
[----:B------:R1:W-:Y:S04]  /*2670*/  @P0 LDGSTS.E.BYPASS.LTC128B.128 [R251+0xe100], [R4.64], !P5 ;  /* 0x0e10000004fb0fae */ /* 0x0003e8000e901d46 */
[----:B------:R1:W-:Y:S04]  /*2680*/  @P0 LDGSTS.E.BYPASS.LTC128B.128 [R251+0x11100], [R4.64+0x80], !P3 ;  /* 0x1110008004fb0fae */ /* 0x0003e8000d901d46 */
[----:B------:R1:W-:Y:S04]  /*2690*/  @P0 LDGSTS.E.BYPASS.LTC128B.128 [R251+0x14100], [R4.64+0x100], !P4 ;  /* 0x1410010004fb0fae */ /* 0x0003e8000e101d46 */
[----:B------:R1:W-:Y:S04]  /*26a0*/  @P0 LDGSTS.E.BYPASS.LTC128B.128 [R251+0x17100], [R4.64+0x180], !P6 ;  /* 0x1710018004fb0fae */ /* 0x0003e8000f101d46 */
[----:B------:R-:W0:Y:S01]  /*26b0*/  LDGDEPBAR ;  /* 0x00000000000079af */ /* 0x000e220000000000 */
[----:B------:R-:W-:-:S04]  /*26c0*/  IADD3 R18, P1, P0, R30, 0x80, R2 ;  /* 0x000000801e127810 */ /* 0x000fc8000783e002 */
[----:B------:R-:W-:Y:S02]  /*26d0*/  IADD3.X R19, R29, RZ, R3, P1, P0 ;  /* 0x000000ff1d137210 */ /* 0x000fe40000fe0403 */
[----:B------:R-:W-:-:S04]  /*26e0*/  IADD3 R16, P1, P0, R30, 0x100, R2 ;  /* 0x000001001e107810 */ /* 0x000fc8000783e002 */
[----:B------:R-:W-:Y:S02]  /*26f0*/  IADD3.X R17, R29, RZ, R3, P1, P0 ;  /* 0x000000ff1d117210 */ /* 0x000fe40000fe0403 */
[----:B------:R-:W-:Y:S01]  /*2700*/  IADD3 R10, P1, P0, R30, 0x180, R2 ;  /* 0x000001801e0a7810 */ /* 0x000fe2000783e002 */
[----:B------:R-:W-:-:S04]  /*2710*/  DEPBAR.LE SB0, 0x1 ;  /* 0x000080400000791a */ /* 0x000fc80000000000 */
[----:B------:R-:W-:-:S04]  /*2720*/  DEPBAR.LE SB0, 0x0 ;  /* 0x000080000000791a */ /* 0x000fc80000000000 */
[----:B------:R-:W-:Y:S01]  /*2730*/  BAR.SYNC.DEFER_BLOCKING 0x0 ;  /* 0x0000000000007b1d */ /* 0x000fe20000010000 */
[----:B-1----:R-:W-:Y:S02]  /*2740*/  LOP3.LUT R4, R28, 0x1, RZ, 0xc0, !PT ;  /* 0x000000011c047812 */ /* 0x002fe400078ec0ff */
[----:B------:R-:W-:Y:S02]  /*2750*/  IADD3.X R11, R29, RZ, R3, P1, P0 ;  /* 0x000000ff1d0b7210 */ /* 0x000fe40000fe0403 */
[----:B------:R-:W-:-:S04]  /*2760*/  ISETP.NE.U32.AND P1, PT, R4, 0x1, PT ;  /* 0x000000010400780c */ /* 0x000fc80003f25070 */
[----:B------:R-:W-:Y:S02]  /*2770*/  ISETP.LT.OR P0, PT, R0, 0x1, P1 ;  /* 0x000000010000780c */ /* 0x000fe40000f01670 */
[----:B------:R-:W-:Y:S01]  /*2780*/  LOP3.LUT P4, RZ, R28, 0x2, RZ, 0xc0, !PT ;  /* 0x000000021cff7812 */ /* 0x000fe2000788c0ff */
[----:B------:R-:W-:Y:S04]  /*2790*/  LDSM.16.M88.4 R4, [R223] ;  /* 0x00000000df04783b */ /* 0x000fe80000000200 */
[----:B------:R-:W1:Y:S04]  /*27a0*/  LDSM.16.M88.4 R24, [R216] ;  /* 0x00000000d818783b */ /* 0x000e680000000200 */
[----:B------:R-:W2:Y:S04]  /*27b0*/  LDSM.16.M88.4 R20, [R216+0x800] ;  /* 0x00080000d814783b */ /* 0x000ea80000000200 */
[----:B------:R-:W3:Y:S04]  /*27c0*/  LDSM.16.M88.4 R40, [R216+0x1000] ;  /* 0x00100000d828783b */ /* 0x000ee80000000200 */
[----:B------:R-:W4:Y:S04]  /*27d0*/  LDSM.16.M88.4 R44, [R216+0x1800] ;  /* 0x00180000d82c783b */ /* 0x000f280000000200 */
[----:B------:R-:W5:Y:S04]  /*27e0*/  LDSM.16.M88.4 R48, [R216+0x2000] ;  /* 0x00200000d830783b */ /* 0x000f680000000200 */
[----:B------:R-:W-:Y:S04]  /*27f0*/  LDSM.16.M88.4 R60, [R216+0x2800] ;  /* 0x00280000d83c783b */ /* 0x000fe80000000200 */
[----:B------:R-:W-:Y:S04]  /*2800*/  LDSM.16.M88.4 R12, [R224] ;  /* 0x00000000e00c783b */ /* 0x000fe80000000200 */
[----:B------:R-:W-:Y:S04]  /*2810*/  LDSM.16.M88.4 R52, [R227] ;  /* 0x00000000e334783b */ /* 0x000fe80000000200 */
[----:B------:R-:W1:Y:S04]  /*2820*/  LDSM.16.M88.4 R64, [R250] ;  /* 0x00000000fa40783b */ /* 0x000e680000000200 */
[----:B------:R-:W-:Y:S04]  /*2830*/  LDSM.16.M88.4 R76, [R249] ;  /* 0x00000000f94c783b */ /* 0x000fe80000000200 */
[----:B------:R-:W1:Y:S04]  /*2840*/  LDSM.16.M88.4 R92, [R248] ;  /* 0x00000000f85c783b */ /* 0x000e680000000200 */
[----:B------:R-:W-:Y:S04]  /*2850*/  LDSM.16.M88.4 R96, [R247] ;  /* 0x00000000f760783b */ /* 0x000fe80000000200 */
        /* <DEDUP_REMOVED lines=8> */
[----:B------:R-:W-:-:S13]  /*28e0*/  ISETP.LT.OR P0, PT, R0, 0x1, !P3 ;  /* 0x000000010000780c */ /* 0x000fda0005f01670 */
[----:B------:R1:W-:Y:S01]  /*28f0*/  LDGSTS.E.BYPASS.LTC128B.128 [R251+0x6100], [R2.64+0x100], !P0 ;  /* 0x0610010002fb7fae */ /* 0x0003e2000c101d46 */
[----:B------:R-:W-:-:S13]  /*2900*/  ISETP.LT.OR P0, PT, R0, 0x1, !P2 ;  /* 0x000000010000780c */ /* 0x000fda0005701670 */
[----:B------:R1:W-:Y:S01]  /*2910*/  LDGSTS.E.BYPASS.LTC128B.128 [R251+0x9100], [R2.64+0x180], !P0 ;  /* 0x0910018002fb7fae */ /* 0x0003e2000c101d46 */
[----:B------:R-:W-:-:S04]  /*2920*/  IADD3 R8, P0, R30, R2, RZ ;  /* 0x000000021e087210 */ /* 0x000fc80007f1e0ff */
[----:B------:R-:W-:Y:S02]  /*2930*/  IADD3.X R9, R29, R3, RZ, P0, !PT ;  /* 0x000000031d097210 */ /* 0x000fe400007fe4ff */
[----:B-1----:R-:W-:-:S04]  /*2940*/  IADD3 R2, P0, R8, R30, RZ ;  /* 0x0000001e08027210 */ /* 0x002fc80007f1e0ff */
[----:B------:R-:W-:Y:S02]  /*2950*/  IADD3.X R3, R9, R29, RZ, P0, !PT ;  /* 0x0000001d09037210 */ /* 0x000fe400007fe4ff */
[----:B------:R-:W-:-:S13]  /*2960*/  ISETP.LT.OR P0, PT, R0, 0x21, P1 ;  /* 0x000000210000780c */ /* 0x000fda0000f01670 */
[----:B------:R4:W-:Y:S01]  /*2970*/  LDGSTS.E.BYPASS.LTC128B.128 [R251+0x1100], [R8.64], !P0 ;  /* 0x0110000008fb7fae */ /* 0x0009e2000c101d46 */
[----:B------:R-:W-:-:S13]  /*2980*/  ISETP.LT.OR P0, PT, R0, 0x21, !P4 ;  /* 0x000000210000780c */ /* 0x000fda0006701670 */
[----:B------:R3:W-:Y:S01]  /*2990*/  LDGSTS.E.BYPASS.LTC128B.128 [R251+0x4100], [R18.64], !P0 ;  /* 0x0410000012fb7fae */ /* 0x0007e2000c101d46 */
[----:B------:R-:W-:-:S13]  /*29a0*/  ISETP.LT.OR P0, PT, R0, 0x21, !P3 ;  /* 0x000000210000780c */ /* 0x000fda0005f01670 */
[----:B------:R3:W-:Y:S01]  /*29b0*/  LDGSTS.E.BYPASS.LTC128B.128 [R251+0x7100], [R16.64], !P0 ;  /* 0x0710000010fb7fae */ /* 0x0007e2000c101d46 */
[----:B------:R-:W-:-:S13]  /*29c0*/  ISETP.LT.OR P0, PT, R0, 0x21, !P2 ;  /* 0x000000210000780c */ /* 0x000fda0005701670 */
[----:B------:R4:W-:Y:S01]  /*29d0*/  LDGSTS.E.BYPASS.LTC128B.128 [R251+0xa100], [R10.64], !P0 ;  /* 0x0a1000000afb7fae */ /* 0x0009e2000c101d46 */
[C---:B------:R-:W-:Y:S01]  /*29e0*/  ISETP.LT.OR P0, PT, R0.reuse, 0x41, P1 ;  /* 0x000000410000780c */ /* 0x040fe20000f01670 */
[C---:B------:R-:W-:Y:S08]  /*29f0*/  HMMA.16816.F32 R36, R4.reuse, R24, RZ ;  /* 0x000000180424723c */ /* 0x040ff000000018ff */
[----:B------:R-:W-:Y:S04]  /*2a00*/  HMMA.16816.F32 R32, R4, R26, RZ ;  /* 0x0000001a0420723c */ /* 0x000fe800000018ff */
[----:B------:R1:W-:Y:S01]  /*2a10*/  LDGSTS.E.BYPASS.LTC128B.128 [R251+0x2100], [R2.64], !P0 ;  /* 0x0210000002fb7fae */ /* 0x0003e2000c101d46 */
[----:B------:R-:W-:-:S03]  /*2a20*/  ISETP.LT.OR P0, PT, R0, 0x41, !P4 ;  /* 0x000000410000780c */ /* 0x000fc60006701670 */
[C---:B--2---:R-:W-:Y:S08]  /*2a30*/  HMMA.16816.F32 R28, R4.reuse, R20, RZ ;  /* 0x00000014041c723c */ /* 0x044ff000000018ff */
[C---:B------:R-:W-:Y:S08]  /*2a40*/  HMMA.16816.F32 R24, R4.reuse, R22, RZ ;  /* 0x000000160418723c */ /* 0x040ff000000018ff */
[C---:B---3--:R-:W-:Y:S01]  /*2a50*/  HMMA.16816.F32 R16, R4.reuse, R42, RZ ;  /* 0x0000002a0410723c */ /* 0x048fe200000018ff */
[----:B------:R1:W-:Y:S07]  /*2a60*/  LDGSTS.E.BYPASS.LTC128B.128 [R251+0x5100], [R2.64+0x80], !P0 ;  /* 0x0510008002fb7fae */ /* 0x0003ee000c101d46 */
[C---:B------:R-:W-:Y:S08]  /*2a70*/  HMMA.16816.F32 R20, R4.reuse, R40, RZ ;  /* 0x000000280414723c */ /* 0x040ff000000018ff */
[C---:B----4-:R-:W-:Y:S08]  /*2a80*/  HMMA.16816.F32 R8, R4.reuse, R44, RZ ;  /* 0x0000002c0408723c */ /* 0x050ff000000018ff */
[----:B------:R-:W-:Y:S01]  /*2a90*/  HMMA.16816.F32 R40, R4, R46, RZ ;  /* 0x0000002e0428723c */ /* 0x000fe200000018ff */
[----:B------:R-:W-:-:S02]  /*2aa0*/  ISETP.LT.OR P1, PT, R0, 0x41, !P3 ;  /* 0x000000410000780c */ /* 0x000fc40005f21670 */
[----:B------:R-:W-:-:S05]  /*2ab0*/  ISETP.LT.OR P0, PT, R0, 0x41, !P2 ;  /* 0x000000410000780c */ /* 0x000fca0005701670 */
[C---:B-----5:R-:W-:Y:S06]  /*2ac0*/  HMMA.16816.F32 R56, R4.reuse, R48, RZ ;  /* 0x000000300438723c */ /* 0x060fec00000018ff */
[----:B------:R1:W-:Y:S02]  /*2ad0*/  LDGSTS.E.BYPASS.LTC128B.128 [R251+0x8100], [R2.64+0x100], !P1 ;  /* 0x0810010002fb7fae */ /* 0x0003e4000c901d46 */
[----:B------:R-:W-:Y:S02]  /*2ae0*/  HMMA.16816.F32 R84, R4, R50, RZ ;  /* 0x000000320454723c */ /* 0x000fe400000018ff */
[----:B------:R1:W-:Y:S04]  /*2af0*/  LDGSTS.E.BYPASS.LTC128B.128 [R251+0xb100], [R2.64+0x180], !P0 ;  /* 0x0b10018002fb7fae */ /* 0x0003e8000c101d46 */
[----:B------:R-:W-:Y:S02]  /*2b00*/  LDSM.16.M88.4 R44, [R222] ;  /* 0x00000000de2c783b */ /* 0x000fe40000000200 */
[C---:B------:R-:W-:Y:S02]  /*2b10*/  HMMA.16816.F32 R68, R12.reuse, R64, R28 ;  /* 0x000000400c44723c */ /* 0x040fe4000000181c */
[----:B------:R-:W-:Y:S04]  /*2b20*/  LDSM.16.M88.4 R28, [R222+0x2000] ;  /* 0x00200000de1c783b */ /* 0x000fe80000000200 */
[----:B------:R-:W-:Y:S02]  /*2b30*/  LDSM.16.M88.4 R100, [R222+0x2800] ;  /* 0x00280000de64783b */ /* 0x000fe40000000200 */
[C---:B------:R-:W-:Y:S02]  /*2b40*/  HMMA.16816.F32 R64, R12.reuse, R66, R24 ;  /* 0x000000420c40723c */ /* 0x040fe40000001818 */
[----:B------:R-:W-:Y:S04]  /*2b50*/  LDSM.16.M88.4 R108, [R219+0x1000] ;  /* 0x00100000db6c783b */ /* 0x000fe80000000200 */
[----:B------:R-:W-:Y:S02]  /*2b60*/  LDSM.16.M88.4 R116, [R219+0x1800] ;  /* 0x00180000db74783b */ /* 0x000fe40000000200 */
[C---:B------:R-:W-:Y:S02]  /*2b70*/  HMMA.16816.F32 R48, R12.reuse, R92, R8 ;  /* 0x0000005c0c30723c */ /* 0x040fe40000001808 */
[----:B------:R-:W2:Y:S04]  /*2b80*/  LDSM.16.M88.4 R8, [R226] ;  /* 0x00000000e208783b */ /* 0x000ea80000000200 */
[----:B------:R-:W-:Y:S02]  /*2b90*/  LDSM.16.M88.4 R112, [R216+0x3800] ;  /* 0x00380000d870783b */ /* 0x000fe40000000200 */
[C---:B------:R-:W-:Y:S02]  /*2ba0*/  HMMA.16816.F32 R24, R12.reuse, R94, R40 ;  /* 0x0000005e0c18723c */ /* 0x040fe40000001828 */
[----:B------:R-:W3:Y:S04]  /*2bb0*/  LDSM.16.M88.4 R40, [R222+0x800] ;  /* 0x00080000de28783b */ /* 0x000ee80000000200 */
[----:B------:R-:W-:Y:S02]  /*2bc0*/  LDSM.16.M88.4 R120, [R216+0x4000] ;  /* 0x00400000d878783b */ /* 0x000fe40000000200 */
[C---:B------:R-:W-:Y:S02]  /*2bd0*/  HMMA.16816.F32 R80, R12.reuse, R52, R36 ;  /* 0x000000340c50723c */ /* 0x040fe40000001824 */
[----:B------:R-:W4:Y:S04]  /*2be0*/  LDSM.16.M88.4 R36, [R222+0x1000] ;  /* 0x00100000de24783b */ /* 0x000f280000000200 */
[----:B------:R-:W-:Y:S02]  /*2bf0*/  LDSM.16.M88.4 R132, [R219+0x6800] ;  /* 0x00680000db84783b */ /* 0x000fe40000000200 */
[----:B------:R-:W-:Y:S02]  /*2c00*/  HMMA.16816.F32 R72, R12, R54, R32 ;  /* 0x000000360c48723c */ /* 0x000fe40000001820 */
[----:B------:R-:W5:Y:S04]  /*2c10*/  LDSM.16.M88.4 R32, [R222+0x1800] ;  /* 0x00180000de20783b */ /* 0x000f680000000200 */
[----:B------:R-:W-:Y:S02]  /*2c20*/  LDSM.16.M88.4 R140, [R233] ;  /* 0x00000000e98c783b */ /* 0x000fe40000000200 */
[C---:B------:R-:W-:Y:S02]  /*2c30*/  HMMA.16816.F32 R88, R4.reuse, R60, RZ ;  /* 0x0000003c0458723c */ /* 0x040fe400000018ff */
[----:B------:R-:W-:Y:S04]  /*2c40*/  LDSM.16.M88.4 R144, [R222+0x9000] ;  /* 0x00900000de90783b */ /* 0x000fe80000000200 */
[----:B------:R-:W-:Y:S02]  /*2c50*/  LDSM.16.M88.4 R128, [R232] ;  /* 0x00000000e880783b */ /* 0x000fe40000000200 */
[----:B------:R-:W-:Y:S02]  /*2c60*/  HMMA.16816.F32 R4, R4, R62, RZ ;  /* 0x0000003e0404723c */ /* 0x000fe400000018ff */
[----:B------:R-:W-:Y:S04]  /*2c70*/  LDSM.16.M88.4 R136, [R219+0x9000] ;  /* 0x00900000db88783b */ /* 0x000fe80000000200 */
[----:B------:R-:W0:Y:S02]  /*2c80*/  LDGDEPBAR ;  /* 0x00000000000079af */ /* 0x000e240000000000 */
[C---:B------:R-:W-:Y:S08]  /*2c90*/  HMMA.16816.F32 R52, R12.reuse, R78, R16 ;  /* 0x0000004e0c34723c */ /* 0x040ff00000001810 */
[C---:B------:R-:W-:Y:S08]  /*2ca0*/  HMMA.16816.F32 R60, R12.reuse, R76, R20 ;  /* 0x0000004c0c3c723c */ /* 0x040ff00000001814 */
[C---:B------:R-:W-:Y:S08]  /*2cb0*/  HMMA.16816.F32 R92, R12.reuse, R104, R88 ;  /* 0x000000680c5c723c */ /* 0x040ff00000001858 */
[C---:B------:R-:W-:Y:S08]  /*2cc0*/  HMMA.16816.F32 R20, R12.reuse, R96, R56 ;  /* 0x000000600c14723c */ /* 0x040ff00000001838 */
[C---:B------:R-:W-:Y:S01]  /*2cd0*/  HMMA.16816.F32 R16, R12.reuse, R98, R84 ;  /* 0x000000620c10723c */ /* 0x040fe20000001854 */
[----:B------:R-:W-:Y:S07]  /*2ce0*/  LDSM.16.M88.4 R96, [R219] ;  /* 0x00000000db60783b */ /* 0x000fee0000000200 */
[----:B------:R-:W-:Y:S01]  /*2cf0*/  HMMA.16816.F32 R88, R12, R106, R4 ;  /* 0x0000006a0c58723c */ /* 0x000fe20000001804 */
[----:B------:R-:W-:Y:S04]  /*2d00*/  LDSM.16.M88.4 R4, [R225] ;  /* 0x00000000e104783b */ /* 0x000fe80000000200 */
[----:B------:R-:W1:Y:S03]  /*2d10*/  LDSM.16.M88.4 R104, [R219+0x800] ;  /* 0x00080000db68783b */ /* 0x000e660000000200 */
[C---:B--2---:R-:W-:Y:S08]  /*2d20*/  HMMA.16816.F32 R84, R8.reuse, R44, R80 ;  /* 0x0000002c0854723c */ /* 0x044ff00000001850 */
[C---:B------:R-:W-:Y:S08]  /*2d30*/  HMMA.16816.F32 R80, R8.reuse, R46, R72 ;  /* 0x0000002e0850723c */ /* 0x040ff00000001848 */
[C---:B---3--:R-:W-:Y:S08]  /*2d40*/  HMMA.16816.F32 R12, R8.reuse, R42, R64 ;  /* 0x0000002a080c723c */ /* 0x048ff00000001840 */
[C---:B----4-:R-:W-:Y:S01]  /*2d50*/  HMMA.16816.F32 R72, R8.reuse, R38, R52 ;  /* 0x000000260848723c */ /* 0x050fe20000001834 */
[----:B------:R-:W2:Y:S07]  /*2d60*/  LDSM.16.M88.4 R52, [R219+0x2000] ;  /* 0x00200000db34783b */ /* 0x000eae0000000200 */
[C---:B-----5:R-:W-:Y:S01]  /*2d70*/  HMMA.16816.F32 R64, R8.reuse, R32, R48 ;  /* 0x000000200840723c */ /* 0x060fe20000001830 */
[----:B------:R-:W3:Y:S07]  /*2d80*/  LDSM.16.M88.4 R48, [R219+0x2800] ;  /* 0x00280000db30783b */ /* 0x000eee0000000200 */
[C---:B------:R-:W-:Y:S08]  /*2d90*/  HMMA.16816.F32 R76, R8.reuse, R40, R68 ;  /* 0x00000028084c723c */ /* 0x040ff00000001844 */
[C---:B------:R-:W-:Y:S01]  /*2da0*/  HMMA.16816.F32 R68, R8.reuse, R36, R60 ;  /* 0x000000240844723c */ /* 0x040fe2000000183c */
[----:B------:R-:W-:Y:S07]  /*2db0*/  LDSM.16.M88.4 R36, [R216+0x3000] ;  /* 0x00300000d824783b */ /* 0x000fee0000000200 */
[C---:B------:R-:W-:Y:S08]  /*2dc0*/  HMMA.16816.F32 R60, R8.reuse, R34, R24 ;  /* 0x00000022083c723c */ /* 0x040ff00000001818 */
[C---:B------:R-:W-:Y:S08]  /*2dd0*/  HMMA.16816.F32 R56, R8.reuse, R28, R20 ;  /* 0x0000001c0838723c */ /* 0x040ff00000001814 */
[C---:B------:R-:W-:Y:S01]  /*2de0*/  HMMA.16816.F32 R44, R8.reuse, R30, R16 ;  /* 0x0000001e082c723c */ /* 0x040fe20000001810 */
[----:B------:R-:W4:Y:S07]  /*2df0*/  LDSM.16.M88.4 R16, [R223+0x4000] ;  /* 0x00400000df10783b */ /* 0x000f2e0000000200 */
[C---:B------:R-:W-:Y:S01]  /*2e00*/  HMMA.16816.F32 R40, R8.reuse, R100, R92 ;  /* 0x000000640828723c */ /* 0x040fe2000000185c */
[----:B------:R-:W-:Y:S07]  /*2e10*/  LDSM.16.M88.4 R92, [R216+0x4800] ;  /* 0x00480000d85c783b */ /* 0x000fee0000000200 */
[----:B------:R-:W-:Y:S08]  /*2e20*/  HMMA.16816.F32 R32, R8, R102, R88 ;  /* 0x000000660820723c */ /* 0x000ff00000001858 */
[C---:B-1----:R-:W-:Y:S08]  /*2e30*/  HMMA.16816.F32 R12, R4.reuse, R106, R12 ;  /* 0x0000006a040c723c */ /* 0x042ff0000000180c */
[C---:B------:R-:W-:Y:S08]  /*2e40*/  HMMA.16816.F32 R28, R4.reuse, R96, R84 ;  /* 0x00000060041c723c */ /* 0x040ff00000001854 */
[C---:B------:R-:W-:Y:S08]  /*2e50*/  HMMA.16816.F32 R20, R4.reuse, R104, R76 ;  /* 0x000000680414723c */ /* 0x040ff0000000184c */
[C---:B------:R-:W-:Y:S08]  /*2e60*/  HMMA.16816.F32 R24, R4.reuse, R98, R80 ;  /* 0x000000620418723c */ /* 0x040ff00000001850 */
[C---:B------:R-:W-:Y:S08]  /*2e70*/  HMMA.16816.F32 R8, R4.reuse, R108, R68 ;  /* 0x0000006c0408723c */ /* 0x040ff00000001844 */
[C---:B------:R-:W-:Y:S08]  /*2e80*/  HMMA.16816.F32 R72, R4.reuse, R110, R72 ;  /* 0x0000006e0448723c */ /* 0x040ff00000001848 */
[C---:B------:R-:W-:Y:S08]  /*2e90*/  HMMA.16816.F32 R84, R4.reuse, R116, R64 ;  /* 0x000000740454723c */ /* 0x040ff00000001840 */
[C---:B------:R-:W-:Y:S01]  /*2ea0*/  HMMA.16816.F32 R76, R4.reuse, R118, R60 ;  /* 0x00000076044c723c */ /* 0x040fe2000000183c */
[----:B------:R-:W1:Y:S04]  /*2eb0*/  LDSM.16.M88.4 R116, [R216+0x5000] ;  /* 0x00500000d874783b */ /* 0x000e680000000200 */
[----:B------:R-:W5:Y:S03]  /*2ec0*/  LDSM.16.M88.4 R60, [R216+0x5800] ;  /* 0x00580000d83c783b */ /* 0x000f660000000200 */
[C---:B--2---:R-:W-:Y:S01]  /*2ed0*/  HMMA.16816.F32 R108, R4.reuse, R52, R56 ;  /* 0x00000034046c723c */ /* 0x044fe20000001838 */
[----:B------:R-:W-:Y:S07]  /*2ee0*/  LDSM.16.M88.4 R56, [R245] ;  /* 0x00000000f538783b */ /* 0x000fee0000000200 */
[C---:B------:R-:W-:Y:S01]  /*2ef0*/  HMMA.16816.F32 R100, R4.reuse, R54, R44 ;  /* 0x000000360464723c */ /* 0x040fe2000000182c */
[----:B------:R-:W-:Y:S04]  /*2f00*/  LDSM.16.M88.4 R52, [R244] ;  /* 0x00000000f434783b */ /* 0x000fe80000000200 */
[----:B------:R-:W-:Y:S03]  /*2f10*/  LDSM.16.M88.4 R44, [R242] ;  /* 0x00000000f22c783b */ /* 0x000fe60000000200 */
[C---:B---3--:R-:W-:Y:S01]  /*2f20*/  HMMA.16816.F32 R104, R4.reuse, R48, R40 ;  /* 0x000000300468723c */ /* 0x048fe20000001828 */
[----:B------:R-:W-:Y:S07]  /*2f30*/  LDSM.16.M88.4 R40, [R241] ;  /* 0x00000000f128783b */ /* 0x000fee0000000200 */
[----:B------:R-:W-:Y:S01]  /*2f40*/  HMMA.16816.F32 R96, R4, R50, R32 ;  /* 0x000000320460723c */ /* 0x000fe20000001820 */
[----:B------:R-:W2:Y:S04]  /*2f50*/  LDSM.16.M88.4 R4, [R224+0x4000] ;  /* 0x00400000e004783b */ /* 0x000ea80000000200 */
[----:B------:R-:W3:Y:S03]  /*2f60*/  LDSM.16.M88.4 R48, [R243] ;  /* 0x00000000f330783b */ /* 0x000ee60000000200 */
[C---:B----4-:R-:W-:Y:S01]  /*2f70*/  HMMA.16816.F32 R64, R16.reuse, R114, R12 ;  /* 0x000000721040723c */ /* 0x050fe2000000180c */
[----:B------:R-:W-:Y:S07]  /*2f80*/  LDSM.16.M88.4 R12, [R226+0x4000] ;  /* 0x00400000e20c783b */ /* 0x000fee0000000200 */
[C---:B------:R-:W-:Y:S01]  /*2f90*/  HMMA.16816.F32 R68, R16.reuse, R112, R20 ;  /* 0x000000701044723c */ /* 0x040fe20000001814 */
[----:B------:R-:W-:Y:S07]  /*2fa0*/  LDSM.16.M88.4 R112, [R222+0x3000] ;  /* 0x00300000de70783b */ /* 0x000fee0000000200 */
[C---:B------:R-:W-:Y:S08]  /*2fb0*/  HMMA.16816.F32 R80, R16.reuse, R38, R24 ;  /* 0x000000261050723c */ /* 0x040ff00000001818 */
[C---:B------:R-:W-:Y:S08]  /*2fc0*/  HMMA.16816.F32 R88, R16.reuse, R36, R28 ;  /* 0x000000241058723c */ /* 0x040ff0000000181c */
[C---:B------:R-:W-:Y:S08]  /*2fd0*/  HMMA.16816.F32 R32, R16.reuse, R122, R72 ;  /* 0x0000007a1020723c */ /* 0x040ff00000001848 */
[C---:B------:R-:W-:Y:S08]  /*2fe0*/  HMMA.16816.F32 R36, R16.reuse, R120, R8 ;  /* 0x000000781024723c */ /* 0x040ff00000001808 */
[C---:B-1----:R-:W-:Y:S01]  /*2ff0*/  HMMA.16816.F32 R20, R16.reuse, R116, R108 ;  /* 0x000000741014723c */ /* 0x042fe2000000186c */
[----:B------:R-:W1:Y:S07]  /*3000*/  LDSM.16.M88.4 R108, [R240] ;  /* 0x00000000f06c783b */ /* 0x000e6e0000000200 */
[C---:B-----5:R-:W-:Y:S08]  /*3010*/  HMMA.16816.F32 R72, R16.reuse, R60, R104 ;  /* 0x0000003c1048723c */ /* 0x060ff00000001868 */
[C---:B------:R-:W-:Y:S08]  /*3020*/  HMMA.16816.F32 R28, R16.reuse, R92, R84 ;  /* 0x0000005c101c723c */ /* 0x040ff00000001854 */
[C---:B------:R-:W-:Y:S08]  /*3030*/  HMMA.16816.F32 R24, R16.reuse, R94, R76 ;  /* 0x0000005e1018723c */ /* 0x040ff0000000184c */
[----:B------:R-:W-:Y:S08]  /*3040*/  HMMA.16816.F32 R8, R16, R118, R100 ;  /* 0x000000761008723c */ /* 0x000ff00000001864 */
[----:B--2---:R-:W-:Y:S01]  /*3050*/  HMMA.16816.F32 R104, R4, R54, R64 ;  /* 0x000000360468723c */ /* 0x004fe20000001840 */
[----:B------:R-:W2:Y:S07]  /*3060*/  LDSM.16.M88.4 R64, [R222+0x3800] ;  /* 0x00380000de40783b */ /* 0x000eae0000000200 */
[----:B------:R-:W-:Y:S01]  /*3070*/  HMMA.16816.F32 R16, R16, R62, R96 ;  /* 0x0000003e1010723c */ /* 0x000fe20000001860 */
[----:B------:R-:W4:Y:S07]  /*3080*/  LDSM.16.M88.4 R60, [R222+0x4000] ;  /* 0x00400000de3c783b */ /* 0x000f2e0000000200 */
[C---:B------:R-:W-:Y:S08]  /*3090*/  HMMA.16816.F32 R100, R4.reuse, R52, R68 ;  /* 0x000000340464723c */ /* 0x040ff00000001844 */
[C---:B------:R-:W-:Y:S08]  /*30a0*/  HMMA.16816.F32 R92, R4.reuse, R58, R80 ;  /* 0x0000003a045c723c */ /* 0x040ff00000001850 */
[C---:B------:R-:W-:Y:S01]  /*30b0*/  HMMA.16816.F32 R84, R4.reuse, R44, R28 ;  /* 0x0000002c0454723c */ /* 0x040fe2000000181c */
[----:B------:R-:W-:Y:S07]  /*30c0*/  LDSM.16.M88.4 R28, [R219+0x3800] ;  /* 0x00380000db1c783b */ /* 0x000fee0000000200 */
[C---:B------:R-:W-:Y:S01]  /*30d0*/  HMMA.16816.F32 R80, R4.reuse, R46, R24 ;  /* 0x0000002e0450723c */ /* 0x040fe20000001818 */
[----:B------:R-:W5:Y:S07]  /*30e0*/  LDSM.16.M88.4 R44, [R222+0x5000] ;  /* 0x00500000de2c783b */ /* 0x000f6e0000000200 */
[C---:B------:R-:W-:Y:S01]  /*30f0*/  HMMA.16816.F32 R52, R4.reuse, R42, R8 ;  /* 0x0000002a0434723c */ /* 0x040fe20000001808 */
[----:B------:R-:W2:Y:S07]  /*3100*/  LDSM.16.M88.4 R8, [R225+0x4000] ;  /* 0x00400000e108783b */ /* 0x000eae0000000200 */
[C---:B------:R-:W-:Y:S01]  /*3110*/  HMMA.16816.F32 R76, R4.reuse, R56, R88 ;  /* 0x00000038044c723c */ /* 0x040fe20000001858 */
[----:B------:R-:W4:Y:S07]  /*3120*/  LDSM.16.M88.4 R56, [R222+0x4800] ;  /* 0x00480000de38783b */ /* 0x000f2e0000000200 */
[C---:B------:R-:W-:Y:S01]  /*3130*/  HMMA.16816.F32 R68, R4.reuse, R40, R20 ;  /* 0x000000280444723c */ /* 0x040fe20000001814 */
[----:B------:R-:W4:Y:S07]  /*3140*/  LDSM.16.M88.4 R40, [R222+0x5800] ;  /* 0x00580000de28783b */ /* 0x000f2e0000000200 */
[C---:B---3--:R-:W-:Y:S01]  /*3150*/  HMMA.16816.F32 R88, R4.reuse, R50, R32 ;  /* 0x000000320458723c */ /* 0x048fe20000001820 */
[----:B------:R-:W3:Y:S07]  /*3160*/  LDSM.16.M88.4 R32, [R219+0x3000] ;  /* 0x00300000db20783b */ /* 0x000eee0000000200 */
[C---:B------:R-:W-:Y:S08]  /*3170*/  HMMA.16816.F32 R96, R4.reuse, R48, R36 ;  /* 0x000000300460723c */ /* 0x040ff00000001824 */
[----:B-1----:R-:W-:Y:S08]  /*3180*/  HMMA.16816.F32 R36, R4, R110, R16 ;  /* 0x0000006e0424723c */ /* 0x002ff00000001810 */
[----:B--2---:R-:W-:Y:S01]  /*3190*/  HMMA.16816.F32 R16, R12, R64, R100 ;  /* 0x000000400c10723c */ /* 0x004fe20000001864 */
[----:B------:R-:W1:Y:S07]  /*31a0*/  LDSM.16.M88.4 R100, [R219+0x4800] ;  /* 0x00480000db64783b */ /* 0x000e6e0000000200 */
[----:B------:R-:W-:Y:S01]  /*31b0*/  HMMA.16816.F32 R48, R4, R108, R72 ;  /* 0x0000006c0430723c */ /* 0x000fe20000001848 */
[----:B------:R-:W2:Y:S07]  /*31c0*/  LDSM.16.M88.4 R72, [R219+0x4000] ;  /* 0x00400000db48783b */ /* 0x000eae0000000200 */
[C---:B------:R-:W-:Y:S08]  /*31d0*/  HMMA.16816.F32 R20, R12.reuse, R114, R92 ;  /* 0x000000720c14723c */ /* 0x040ff0000000185c */
[C---:B------:R-:W-:Y:S08]  /*31e0*/  HMMA.16816.F32 R4, R12.reuse, R66, R104 ;  /* 0x000000420c04723c */ /* 0x040ff00000001868 */
[C---:B------:R-:W-:Y:S08]  /*31f0*/  HMMA.16816.F32 R24, R12.reuse, R112, R76 ;  /* 0x000000700c18723c */ /* 0x040ff0000000184c */
[C---:B----4-:R-:W-:Y:S08]  /*3200*/  HMMA.16816.F32 R64, R12.reuse, R60, R96 ;  /* 0x0000003c0c40723c */ /* 0x050ff00000001860 */
[C---:B------:R-:W-:Y:S08]  /*3210*/  HMMA.16816.F32 R60, R12.reuse, R62, R88 ;  /* 0x0000003e0c3c723c */ /* 0x040ff00000001858 */
[----:B-----5:R-:W-:Y:S08]  /*3220*/  HMMA.16816.F32 R108, R12, R44, R68 ;  /* 0x0000002c0c6c723c */ /* 0x020ff00000001844 */
[----:B------:R-:W-:Y:S01]  /*3230*/  HMMA.16816.F32 R76, R8, R28, R16 ;  /* 0x0000001c084c723c */ /* 0x000fe20000001810 */
[----:B------:R-:W4:Y:S07]  /*3240*/  LDSM.16.M88.4 R16, [R219+0x5000] ;  /* 0x00500000db10783b */ /* 0x000f2e0000000200 */
[C---:B------:R-:W-:Y:S08]  /*3250*/  HMMA.16816.F32 R88, R12.reuse, R56, R84 ;  /* 0x000000380c58723c */ /* 0x040ff00000001854 */
[C---:B------:R-:W-:Y:S01]  /*3260*/  HMMA.16816.F32 R80, R12.reuse, R58, R80 ;  /* 0x0000003a0c50723c */ /* 0x040fe20000001850 */
[----:B------:R-:W-:Y:S07]  /*3270*/  LDSM.16.M88.4 R56, [R216+0x6800] ;  /* 0x00680000d838783b */ /* 0x000fee0000000200 */
[C---:B------:R-:W-:Y:S01]  /*3280*/  HMMA.16816.F32 R68, R12.reuse, R46, R52 ;  /* 0x0000002e0c44723c */ /* 0x040fe20000001834 */
[----:B------:R-:W-:Y:S07]  /*3290*/  LDSM.16.M88.4 R52, [R216+0x7000] ;  /* 0x00700000d834783b */ /* 0x000fee0000000200 */
[C---:B------:R-:W-:Y:S01]  /*32a0*/  HMMA.16816.F32 R104, R12.reuse, R40, R48 ;  /* 0x000000280c68723c */ /* 0x040fe20000001830 */
[----:B------:R-:W-:Y:S07]  /*32b0*/  LDSM.16.M88.4 R48, [R216+0x7800] ;  /* 0x00780000d830783b */ /* 0x000fee0000000200 */
[----:B------:R-:W-:Y:S01]  /*32c0*/  HMMA.16816.F32 R96, R12, R42, R36 ;  /* 0x0000002a0c60723c */ /* 0x000fe20000001824 */
[----:B------:R-:W5:Y:S07]  /*32d0*/  LDSM.16.M88.4 R12, [R219+0x5800] ;  /* 0x00580000db0c783b */ /* 0x000f6e0000000200 */
[C---:B---3--:R-:W-:Y:S01]  /*32e0*/  HMMA.16816.F32 R84, R8.reuse, R34, R20 ;  /* 0x000000220854723c */ /* 0x048fe20000001814 */
[----:B------:R-:W-:Y:S07]  /*32f0*/  LDSM.16.M88.4 R20, [R216+0x6000] ;  /* 0x00600000d814783b */ /* 0x000fee0000000200 */
[C---:B------:R-:W-:Y:S01]  /*3300*/  HMMA.16816.F32 R44, R8.reuse, R30, R4 ;  /* 0x0000001e082c723c */ /* 0x040fe20000001804 */
[----:B------:R-:W3:Y:S04]  /*3310*/  LDSM.16.M88.4 R4, [R223+0x8000] ;  /* 0x00800000df04783b */ /* 0x000ee80000000200 */
[----:B------:R-:W-:Y:S03]  /*3320*/  LDSM.16.M88.4 R28, [R224+0x8000] ;  /* 0x00800000e01c783b */ /* 0x000fe60000000200 */
[C---:B------:R-:W-:Y:S08]  /*3330*/  HMMA.16816.F32 R92, R8.reuse, R32, R24 ;  /* 0x00000020085c723c */ /* 0x040ff00000001818 */
[C---:B-1----:R-:W-:Y:S01]  /*3340*/  HMMA.16816.F32 R32, R8.reuse, R100, R88 ;  /* 0x000000640820723c */ /* 0x042fe20000001858 */
[----:B------:R-:W1:Y:S07]  /*3350*/  LDSM.16.M88.4 R88, [R239] ;  /* 0x00000000ef58783b */ /* 0x000e6e0000000200 */
[C---:B------:R-:W-:Y:S01]  /*3360*/  HMMA.16816.F32 R24, R8.reuse, R102, R80 ;  /* 0x000000660818723c */ /* 0x040fe20000001850 */
[----:B------:R-:W1:Y:S07]  /*3370*/  LDSM.16.M88.4 R80, [R216+0x8800] ;  /* 0x00880000d850783b */ /* 0x000e6e0000000200 */
[C---:B--2---:R-:W-:Y:S08]  /*3380*/  HMMA.16816.F32 R36, R8.reuse, R74, R60 ;  /* 0x0000004a0824723c */ /* 0x044ff0000000183c */
[C---:B----4-:R-:W-:Y:S08]  /*3390*/  HMMA.16816.F32 R60, R8.reuse, R16, R108 ;  /* 0x00000010083c723c */ /* 0x050ff0000000186c */
[C---:B------:R-:W-:Y:S08]  /*33a0*/  HMMA.16816.F32 R68, R8.reuse, R18, R68 ;  /* 0x000000120844723c */ /* 0x040ff00000001844 */
[C---:B-----5:R-:W-:Y:S08]  /*33b0*/  HMMA.16816.F32 R16, R8.reuse, R12, R104 ;  /* 0x0000000c0810723c */ /* 0x060ff00000001868 */
[C---:B------:R-:W-:Y:S01]  /*33c0*/  HMMA.16816.F32 R40, R8.reuse, R72, R64 ;  /* 0x000000480828723c */ /* 0x040fe20000001840 */
[----:B------:R-:W2:Y:S07]  /*33d0*/  LDSM.16.M88.4 R72, [R216+0x8000] ;  /* 0x00800000d848783b */ /* 0x000eae0000000200 */
[----:B------:R-:W-:Y:S08]  /*33e0*/  HMMA.16816.F32 R12, R8, R14, R96 ;  /* 0x0000000e080c723c */ /* 0x000ff00000001860 */
[C---:B---3--:R-:W-:Y:S08]  /*33f0*/  HMMA.16816.F32 R8, R4.reuse, R20, R92 ;  /* 0x000000140408723c */ /* 0x048ff0000000185c */
[C---:B------:R-:W-:Y:S01]  /*3400*/  HMMA.16816.F32 R64, R4.reuse, R22, R84 ;  /* 0x000000160440723c */ /* 0x040fe20000001854 */
[----:B------:R-:W-:Y:S07]  /*3410*/  LDSM.16.M88.4 R20, [R225+0x8000] ;  /* 0x00800000e114783b */ /* 0x000fee0000000200 */
[C---:B------:R-:W-:Y:S01]  /*3420*/  HMMA.16816.F32 R104, R4.reuse, R48, R32 ;  /* 0x000000300468723c */ /* 0x040fe20000001820 */
[----:B------:R-:W-:Y:S07]  /*3430*/  LDSM.16.M88.4 R32, [R222+0x6000] ;  /* 0x00600000de20783b */ /* 0x000fee0000000200 */
[----:B------:R-:W-:Y:S01]  /*3440*/  HMMA.16816.F32 R96, R4, R50, R24 ;  /* 0x000000320460723c */ /* 0x000fe20000001818 */
[----:B------:R-:W3:Y:S04]  /*3450*/  LDSM.16.M88.4 R24, [R226+0x8000] ;  /* 0x00800000e218783b */ /* 0x000ee80000000200 */
[----:B------:R-:W4:Y:S03]  /*3460*/  LDSM.16.M88.4 R48, [R237] ;  /* 0x00000000ed30783b */ /* 0x000f260000000200 */
[----:B-1----:R-:W-:Y:S08]  /*3470*/  HMMA.16816.F32 R8, R28, R88, R8 ;  /* 0x000000581c08723c */ /* 0x002ff00000001808 */
[----:B------:R-:W-:Y:S08]  /*3480*/  HMMA.16816.F32 R120, R4, R82, R12 ;  /* 0x000000520478723c */ /* 0x000ff0000000180c */
[----:B------:R-:W-:Y:S01]  /*3490*/  HMMA.16816.F32 R12, R28, R90, R64 ;  /* 0x0000005a1c0c723c */ /* 0x000fe20000001840 */
[----:B------:R-:W-:Y:S07]  /*34a0*/  LDSM.16.M88.4 R64, [R222+0x6800] ;  /* 0x00680000de40783b */ /* 0x000fee0000000200 */
[C---:B------:R-:W-:Y:S08]  /*34b0*/  HMMA.16816.F32 R76, R4.reuse, R56, R76 ;  /* 0x00000038044c723c */ /* 0x040ff0000000184c */
[C---:B------:R-:W-:Y:S01]  /*34c0*/  HMMA.16816.F32 R100, R4.reuse, R58, R44 ;  /* 0x0000003a0464723c */ /* 0x040fe2000000182c */
[----:B------:R-:W-:Y:S04]  /*34d0*/  LDSM.16.M88.4 R56, [R219+0x6000] ;  /* 0x00600000db38783b */ /* 0x000fe80000000200 */
[----:B------:R-:W-:Y:S03]  /*34e0*/  LDSM.16.M88.4 R44, [R236] ;  /* 0x00000000ec2c783b */ /* 0x000fe60000000200 */
[C---:B------:R-:W-:Y:S01]  /*34f0*/  HMMA.16816.F32 R112, R4.reuse, R52, R40 ;  /* 0x000000340470723c */ /* 0x040fe20000001828 */
[----:B------:R-:W-:Y:S07]  /*3500*/  LDSM.16.M88.4 R40, [R235] ;  /* 0x00000000eb28783b */ /* 0x000fee0000000200 */
[C---:B------:R-:W-:Y:S01]  /*3510*/  HMMA.16816.F32 R108, R4.reuse, R54, R36 ;  /* 0x00000036046c723c */ /* 0x040fe20000001824 */
[----:B------:R-:W1:Y:S07]  /*3520*/  LDSM.16.M88.4 R52, [R238] ;  /* 0x00000000ee34783b */ /* 0x000e6e0000000200 */
[C---:B--2---:R-:W-:Y:S08]  /*3530*/  HMMA.16816.F32 R92, R4.reuse, R72, R60 ;  /* 0x00000048045c723c */ /* 0x044ff0000000183c */
[C---:B------:R-:W-:Y:S01]  /*3540*/  HMMA.16816.F32 R84, R4.reuse, R74, R68 ;  /* 0x0000004a0454723c */ /* 0x040fe20000001844 */
[----:B------:R-:W-:Y:S04]  /*3550*/  LDSM.16.M88.4 R72, [R216+0x9000] ;  /* 0x00900000d848783b */ /* 0x000fe80000000200 */
[----:B------:R-:W-:Y:S03]  /*3560*/  LDSM.16.M88.4 R68, [R234] ;  /* 0x00000000ea44783b */ /* 0x000fe60000000200 */
[----:B------:R-:W-:Y:S01]  /*3570*/  HMMA.16816.F32 R124, R4, R80, R16 ;  /* 0x00000050047c723c */ /* 0x000fe20000001810 */
[----:B------:R-:W2:Y:S07]  /*3580*/  LDSM.16.M88.4 R16, [R223+0xc000] ;  /* 0x00c00000df10783b */ /* 0x000eae0000000200 */
[C---:B---3--:R-:W-:Y:S08]  /*3590*/  HMMA.16816.F32 R4, R24.reuse, R32, R8 ;  /* 0x000000201804723c */ /* 0x048ff00000001808 */
[----:B------:R-:W-:Y:S01]  /*35a0*/  HMMA.16816.F32 R8, R24, R34, R12 ;  /* 0x000000221808723c */ /* 0x000fe2000000180c */
[----:B------:R-:W-:Y:S07]  /*35b0*/  LDSM.16.M88.4 R12, [R224+0xc000] ;  /* 0x00c00000e00c783b */ /* 0x000fee0000000200 */
[C---:B----4-:R-:W-:Y:S08]  /*35c0*/  HMMA.16816.F32 R60, R28.reuse, R48, R112 ;  /* 0x000000301c3c723c */ /* 0x050ff00000001870 */
[C---:B------:R-:W-:Y:S01]  /*35d0*/  HMMA.16816.F32 R80, R28.reuse, R50, R108 ;  /* 0x000000321c50723c */ /* 0x040fe2000000186c */
[----:B------:R-:W3:Y:S07]  /*35e0*/  LDSM.16.M88.4 R48, [R222+0x7800] ;  /* 0x00780000de30783b */ /* 0x000eee0000000200 */
[----:B-1----:R-:W-:Y:S01]  /*35f0*/  HMMA.16816.F32 R36, R28, R52, R76 ;  /* 0x000000341c24723c */ /* 0x002fe2000000184c */
[----:B------:R-:W1:Y:S07]  /*3600*/  LDSM.16.M88.4 R76, [R222+0x7000] ;  /* 0x00700000de4c783b */ /* 0x000e6e0000000200 */
[C---:B------:R-:W-:Y:S08]  /*3610*/  HMMA.16816.F32 R4, R20.reuse, R56, R4 ;  /* 0x000000381404723c */ /* 0x040ff00000001804 */
[----:B------:R-:W-:Y:S01]  /*3620*/  HMMA.16816.F32 R32, R20, R58, R8 ;  /* 0x0000003a1420723c */ /* 0x000fe20000001808 */
[----:B------:R-:W-:Y:S07]  /*3630*/  LDSM.16.M88.4 R8, [R226+0xc000] ;  /* 0x00c00000e208783b */ /* 0x000fee0000000200 */
[----:B------:R-:W-:Y:S08]  /*3640*/  HMMA.16816.F32 R116, R28, R44, R104 ;  /* 0x0000002c1c74723c */ /* 0x000ff00000001868 */
[----:B------:R-:W-:Y:S08]  /*3650*/  HMMA.16816.F32 R36, R24, R64, R36 ;  /* 0x000000401824723c */ /* 0x000ff00000001824 */
[C---:B--2---:R-:W-:Y:S08]  /*3660*/  HMMA.16816.F32 R4, R16.reuse, R72, R4 ;  /* 0x000000481004723c */ /* 0x044ff00000001804 */
[----:B------:R-:W-:Y:S08]  /*3670*/  HMMA.16816.F32 R32, R16, R74, R32 ;  /* 0x0000004a1020723c */ /* 0x000ff00000001820 */
[----:B------:R-:W-:Y:S08]  /*3680*/  HMMA.16816.F32 R52, R28, R54, R100 ;  /* 0x000000361c34723c */ /* 0x000ff00000001864 */
[----:B---3--:R-:W-:Y:S01]  /*3690*/  HMMA.16816.F32 R72, R24, R48, R116 ;  /* 0x000000301848723c */ /* 0x008fe20000001874 */
[----:B------:R-:W2:Y:S07]  /*36a0*/  LDL R119, [R1+0x18] ;  /* 0x0000180001777983 */ /* 0x000eae0000100800 */
[C---:B------:R-:W-:Y:S01]  /*36b0*/  HMMA.16816.F32 R108, R28.reuse, R46, R96 ;  /* 0x0000002e1c6c723c */ /* 0x040fe20000001860 */
[----:B------:R-:W3:Y:S04]  /*36c0*/  LDSM.16.M88.4 R44, [R222+0x8000] ;  /* 0x00800000de2c783b */ /* 0x000ee80000000200 */
[----:B------:R-:W-:Y:S03]  /*36d0*/  LDSM.16.M88.4 R96, [R222+0x8800] ;  /* 0x00880000de60783b */ /* 0x000fe60000000200 */
[C---:B------:R-:W-:Y:S01]  /*36e0*/  HMMA.16816.F32 R56, R28.reuse, R68, R124 ;  /* 0x000000441c38723c */ /* 0x040fe2000000187c */
[----:B------:R-:W4:Y:S07]  /*36f0*/  LDSM.16.M88.4 R124, [R216+0x9800] ;  /* 0x00980000d87c783b */ /* 0x000f2e0000000200 */
[C---:B------:R-:W-:Y:S01]  /*3700*/  HMMA.16816.F32 R104, R28.reuse, R40, R92 ;  /* 0x000000281c68723c */ /* 0x040fe2000000185c */
[----:B------:R-:W-:Y:S07]  /*3710*/  LDSM.16.M88.4 R92, [R219+0x8000] ;  /* 0x00800000db5c783b */ /* 0x000fee0000000200 */
[----:B------:R-:W-:Y:S01]  /*3720*/  HMMA.16816.F32 R100, R28, R42, R84 ;  /* 0x0000002a1c64723c */ /* 0x000fe20000001854 */
[----:B------:R-:W-:Y:S07]  /*3730*/  LDSM.16.M88.4 R84, [R219+0x7800] ;  /* 0x00780000db54783b */ /* 0x000fee0000000200 */
[----:B------:R-:W-:Y:S08]  /*3740*/  HMMA.16816.F32 R36, R20, R132, R36 ;  /* 0x000000841424723c */ /* 0x000ff00000001824 */
[----:B------:R-:W-:Y:S01]  /*3750*/  HMMA.16816.F32 R40, R24, R66, R52 ;  /* 0x000000421828723c */ /* 0x000fe20000001834 */
[----:B------:R-:W5:Y:S07]  /*3760*/  LDSM.16.M88.4 R52, [R219+0x7000] ;  /* 0x00700000db34783b */ /* 0x000f6e0000000200 */
[----:B------:R-:W-:Y:S01]  /*3770*/  HMMA.16816.F32 R112, R28, R70, R120 ;  /* 0x000000461c70723c */ /* 0x000fe20000001878 */
[----:B------:R-:W4:Y:S07]  /*3780*/  LDSM.16.M88.4 R120, [R219+0x8800] ;  /* 0x00880000db78783b */ /* 0x000f2e0000000200 */
[----:B------:R-:W-:Y:S01]  /*3790*/  HMMA.16816.F32 R28, R12, R140, R4 ;  /* 0x0000008c0c1c723c */ /* 0x000fe20000001804 */
[----:B------:R-:W4:Y:S07]  /*37a0*/  LDSM.16.M88.4 R4, [R225+0xc000] ;  /* 0x00c00000e104783b */ /* 0x000f2e0000000200 */
[C---:B-1----:R-:W-:Y:S08]  /*37b0*/  HMMA.16816.F32 R88, R24.reuse, R76, R60 ;  /* 0x0000004c1858723c */ /* 0x042ff0000000183c */
[C---:B------:R-:W-:Y:S01]  /*37c0*/  HMMA.16816.F32 R64, R24.reuse, R78, R80 ;  /* 0x0000004e1840723c */ /* 0x040fe20000001850 */
[----:B------:R-:W1:Y:S07]  /*37d0*/  LDSM.16.M88.4 R80, [R216+0xa000] ;  /* 0x00a00000d850783b */ /* 0x000e6e0000000200 */
[C---:B---3--:R-:W-:Y:S08]  /*37e0*/  HMMA.16816.F32 R68, R24.reuse, R44, R104 ;  /* 0x0000002c1844723c */ /* 0x048ff00000001868 */
[C---:B------:R-:W-:Y:S01]  /*37f0*/  HMMA.16816.F32 R60, R24.reuse, R46, R100 ;  /* 0x0000002e183c723c */ /* 0x040fe20000001864 */
[----:B------:R-:W-:Y:S07]  /*3800*/  LDSM.16.M88.4 R100, [R216+0xa800] ;  /* 0x00a80000d864783b */ /* 0x000fee0000000200 */
[----:B------:R-:W-:Y:S08]  /*3810*/  HMMA.16816.F32 R76, R24, R50, R108 ;  /* 0x00000032184c723c */ /* 0x000ff0000000186c */
[----:B----4-:R-:W-:Y:S08]  /*3820*/  HMMA.16816.F32 R44, R16, R124, R36 ;  /* 0x0000007c102c723c */ /* 0x010ff00000001824 */
[----:B------:R-:W-:Y:S08]  /*3830*/  HMMA.16816.F32 R48, R20, R134, R40 ;  /* 0x000000861430723c */ /* 0x000ff00000001828 */
[----:B------:R-:W-:Y:S08]  /*3840*/  HMMA.16816.F32 R56, R24, R96, R56 ;  /* 0x000000601838723c */ /* 0x000ff00000001838 */
[----:B------:R-:W-:Y:S08]  /*3850*/  HMMA.16816.F32 R40, R12, R142, R32 ;  /* 0x0000008e0c28723c */ /* 0x000ff00000001820 */
[----:B------:R-:W-:Y:S08]  /*3860*/  HMMA.16816.F32 R32, R8, R144, R28 ;  /* 0x000000900820723c */ /* 0x000ff0000000181c */
[----:B------:R-:W-:Y:S01]  /*3870*/  HMMA.16816.F32 R28, R24, R98, R112 ;  /* 0x00000062181c723c */ /* 0x000fe20000001870 */
[----:B------:R-:W3:Y:S07]  /*3880*/  LDSM.16.M88.4 R96, [R222+0x9800] ;  /* 0x00980000de60783b */ /* 0x000eee0000000200 */
[----:B-----5:R-:W-:Y:S08]  /*3890*/  HMMA.16816.F32 R24, R20, R52, R88 ;  /* 0x000000341418723c */ /* 0x020ff00000001858 */
[----:B------:R-:W-:Y:S08]  /*38a0*/  HMMA.16816.F32 R44, R12, R128, R44 ;  /* 0x000000800c2c723c */ /* 0x000ff0000000182c */
[----:B------:R-:W-:Y:S08]  /*38b0*/  HMMA.16816.F32 R48, R16, R126, R48 ;  /* 0x0000007e1030723c */ /* 0x000ff00000001830 */
[C---:B------:R-:W-:Y:S01]  /*38c0*/  HMMA.16816.F32 R36, R20.reuse, R54, R64 ;  /* 0x000000361424723c */ /* 0x040fe20000001840 */
[----:B------:R-:W-:Y:S07]  /*38d0*/  LDSM.16.M88.4 R64, [R219+0x9800] ;  /* 0x00980000db40783b */ /* 0x000fee0000000200 */
[C---:B------:R-:W-:Y:S08]  /*38e0*/  HMMA.16816.F32 R52, R20.reuse, R84, R72 ;  /* 0x000000541434723c */ /* 0x040ff00000001848 */
[C---:B------:R-:W-:Y:S08]  /*38f0*/  HMMA.16816.F32 R76, R20.reuse, R86, R76 ;  /* 0x00000056144c723c */ /* 0x040ff0000000184c */
[C---:B------:R-:W-:Y:S08]  /*3900*/  HMMA.16816.F32 R88, R20.reuse, R120, R56 ;  /* 0x000000781458723c */ /* 0x040ff00000001838 */
[----:B------:R-:W-:Y:S01]  /*3910*/  HMMA.16816.F32 R84, R20, R92, R68 ;  /* 0x0000005c1454723c */ /* 0x000fe20000001844 */
[----:B------:R-:W4:Y:S07]  /*3920*/  LDSM.16.M88.4 R68, [R231] ;  /* 0x00000000e744783b */ /* 0x000f2e0000000200 */
[----:B------:R-:W-:Y:S08]  /*3930*/  HMMA.16816.F32 R56, R4, R136, R32 ;  /* 0x000000880438723c */ /* 0x000ff00000001820 */
[----:B------:R-:W-:Y:S08]  /*3940*/  HMMA.16816.F32 R32, R8, R146, R40 ;  /* 0x000000920820723c */ /* 0x000ff00000001828 */
[C---:B------:R-:W-:Y:S01]  /*3950*/  HMMA.16816.F32 R92, R20.reuse, R94, R60 ;  /* 0x0000005e145c723c */ /* 0x040fe2000000183c */
[----:B------:R-:W-:Y:S07]  /*3960*/  LDSM.16.M88.4 R60, [R219+0xa000] ;  /* 0x00a00000db3c783b */ /* 0x000fee0000000200 */
[----:B------:R-:W-:Y:S08]  /*3970*/  HMMA.16816.F32 R120, R20, R122, R28 ;  /* 0x0000007a1478723c */ /* 0x000ff0000000181c */
[----:B-1----:R-:W-:Y:S08]  /*3980*/  HMMA.16816.F32 R24, R16, R80, R24 ;  /* 0x000000501018723c */ /* 0x002ff00000001818 */
[----:B---3--:R-:W-:Y:S01]  /*3990*/  HMMA.16816.F32 R20, R8, R96, R44 ;  /* 0x000000600814723c */ /* 0x008fe2000000182c */
[----:B------:R-:W-:Y:S07]  /*39a0*/  LDSM.16.M88.4 R44, [R222+0xa000] ;  /* 0x00a00000de2c783b */ /* 0x000fee0000000200 */
[----:B------:R-:W-:Y:S01]  /*39b0*/  HMMA.16816.F32 R28, R12, R130, R48 ;  /* 0x000000820c1c723c */ /* 0x000fe20000001830 */
[----:B------:R-:W-:Y:S01]  /*39c0*/  FMUL.FTZ R0, R56, c[0x0][0x320] ;  /* 0x0000c80038007a20 */ /* 0x000fe20000410000 */
[----:B------:R-:W1:Y:S06]  /*39d0*/  LDSM.16.M88.4 R48, [R216+0xb000] ;  /* 0x00b00000d830783b */ /* 0x000e6c0000000200 */
[----:B------:R-:W-:Y:S01]  /*39e0*/  HMMA.16816.F32 R32, R4, R138, R32 ;  /* 0x0000008a0420723c */ /* 0x000fe20000001820 */
[----:B------:R3:W1:Y:S07]  /*39f0*/  MUFU.TANH R105, R0 ;  /* 0x0000000000697308 */ /* 0x00066e0000002400 */
[----:B------:R-:W-:Y:S01]  /*3a00*/  HMMA.16816.F32 R36, R16, R82, R36 ;  /* 0x000000521024723c */ /* 0x000fe20000001824 */
[----:B---3--:R-:W-:-:S07]  /*3a10*/  FMUL.FTZ R0, R57, c[0x0][0x320] ;  /* 0x0000c80039007a20 */ /* 0x008fce0000410000 */
[----:B------:R-:W-:Y:S01]  /*3a20*/  HMMA.16816.F32 R72, R16, R100, R52 ;  /* 0x000000641048723c */ /* 0x000fe20000001834 */
[----:B------:R-:W3:Y:S01]  /*3a30*/  LDSM.16.M88.4 R52, [R230] ;  /* 0x00000000e634783b */ /* 0x000ee20000000200 */
[----:B------:R5:W1:Y:S06]  /*3a40*/  MUFU.TANH R104, R0 ;  /* 0x0000000000687308 */ /* 0x000a6c0000002400 */
[----:B----4-:R-:W-:Y:S08]  /*3a50*/  HMMA.16816.F32 R24, R12, R68, R24 ;  /* 0x000000440c18723c */ /* 0x010ff00000001818 */
[----:B------:R-:W-:Y:S01]  /*3a60*/  HMMA.16816.F32 R76, R16, R102, R76 ;  /* 0x00000066104c723c */ /* 0x000fe2000000184c */
[----:B-----5:R-:W-:-:S04]  /*3a70*/  FMUL.FTZ R0, R58, c[0x0][0x320] ;  /* 0x0000c8003a007a20 */ /* 0x020fc80000410000 */
[----:B------:R4:W1:Y:S03]  /*3a80*/  MUFU.TANH R103, R0 ;  /* 0x0000000000677308 */ /* 0x0008660000002400 */
[----:B------:R-:W-:Y:S08]  /*3a90*/  HMMA.16816.F32 R40, R4, R64, R20 ;  /* 0x000000400428723c */ /* 0x000ff00000001814 */
[----:B------:R-:W-:Y:S01]  /*3aa0*/  HMMA.16816.F32 R20, R8, R98, R28 ;  /* 0x000000620814723c */ /* 0x000fe2000000181c */
[----:B----4-:R-:W-:-:S07]  /*3ab0*/  FMUL.FTZ R0, R59, c[0x0][0x320] ;  /* 0x0000c8003b007a20 */ /* 0x010fce0000410000 */
[----:B------:R-:W-:Y:S01]  /*3ac0*/  HMMA.16816.F32 R36, R12, R70, R36 ;  /* 0x000000460c24723c */ /* 0x000fe20000001824 */
[----:B------:R-:W4:Y:S01]  /*3ad0*/  LDSM.16.M88.4 R56, [R222+0xa800] ;  /* 0x00a80000de38783b */ /* 0x000f220000000200 */
[----:B------:R5:W1:Y:S03]  /*3ae0*/  MUFU.TANH R102, R0 ;  /* 0x0000000000667308 */ /* 0x000a660000002400 */
[----:B------:R-:W2:Y:S01]  /*3af0*/  LDSM.16.M88.4 R68, [R216+0xb800] ;  /* 0x00b80000d844783b */ /* 0x000ea20000000200 */
[----:B-----5:R-:W-:-:S04]  /*3b00*/  FMUL.FTZ R0, R32, c[0x0][0x320] ;  /* 0x0000c80020007a20 */ /* 0x020fc80000410000 */
[----:B------:R5:W1:Y:S06]  /*3b10*/  MUFU.TANH R100, R0 ;  /* 0x0000000000647308 */ /* 0x000a6c0000002400 */
[----:B------:R-:W-:Y:S01]  /*3b20*/  HMMA.16816.F32 R20, R4, R66, R20 ;  /* 0x000000420414723c */ /* 0x000fe20000001814 */
[----:B-----5:R-:W-:-:S04]  /*3b30*/  FMUL.FTZ R0, R33, c[0x0][0x320] ;  /* 0x0000c80021007a20 */ /* 0x020fc80000410000 */
[----:B------:R5:W2:Y:S03]  /*3b40*/  MUFU.TANH R98, R0 ;  /* 0x0000000000627308 */ /* 0x000aa60000002400 */
[----:B-1----:R-:W-:Y:S01]  /*3b50*/  HMMA.16816.F32 R80, R16, R48, R84 ;  /* 0x000000301050723c */ /* 0x002fe20000001854 */
[----:B-----5:R-:W-:-:S04]  /*3b60*/  FMUL.FTZ R0, R34, c[0x0][0x320] ;  /* 0x0000c80022007a20 */ /* 0x020fc80000410000 */
[----:B------:R1:W1:Y:S03]  /*3b70*/  MUFU.TANH R101, R0 ;  /* 0x0000000000657308 */ /* 0x0002660000002400 */
[----:B---3--:R-:W-:Y:S01]  /*3b80*/  HMMA.16816.F32 R28, R12, R52, R72 ;  /* 0x000000340c1c723c */ /* 0x008fe20000001848 */
[----:B-1----:R-:W-:-:S07]  /*3b90*/  FMUL.FTZ R0, R35, c[0x0][0x320] ;  /* 0x0000c80023007a20 */ /* 0x002fce0000410000 */
[----:B------:R-:W-:Y:S01]  /*3ba0*/  HMMA.16816.F32 R32, R8, R44, R24 ;  /* 0x0000002c0820723c */ /* 0x000fe20000001818 */
[----:B------:R1:W3:Y:S02]  /*3bb0*/  MUFU.TANH R99, R0 ;  /* 0x0000000000637308 */ /* 0x0002e40000002400 */
[----:B-1----:R-:W-:-:S06]  /*3bc0*/  FMUL.FTZ R0, R40, c[0x0][0x320] ;  /* 0x0000c80028007a20 */ /* 0x002fcc0000410000 */
[----:B------:R1:W1:Y:S01]  /*3bd0*/  MUFU.TANH R87, R0 ;  /* 0x0000000000577308 */ /* 0x0002620000002400 */
[----:B------:R-:W-:Y:S01]  /*3be0*/  HMMA.16816.F32 R24, R8, R46, R36 ;  /* 0x0000002e0818723c */ /* 0x000fe20000001824 */
[----:B------:R-:W-:Y:S01]  /*3bf0*/  LDSM.16.M88.4 R44, [R229] ;  /* 0x00000000e52c783b */ /* 0x000fe20000000200 */
[----:B-1----:R-:W-:-:S05]  /*3c00*/  FMUL.FTZ R0, R41, c[0x0][0x320] ;  /* 0x0000c80029007a20 */ /* 0x002fca0000410000 */
[----:B------:R1:W1:Y:S01]  /*3c10*/  MUFU.TANH R86, R0 ;  /* 0x0000000000567308 */ /* 0x0002620000002400 */
[----:B------:R-:W-:Y:S01]  /*3c20*/  HMMA.16816.F32 R36, R12, R54, R76 ;  /* 0x000000360c24723c */ /* 0x000fe2000000184c */
[----:B------:R-:W5:Y:S01]  /*3c30*/  LDSM.16.M88.4 R52, [R219+0xa800] ;  /* 0x00a80000db34783b */ /* 0x000f620000000200 */
[----:B-1----:R-:W-:-:S05]  /*3c40*/  FMUL.FTZ R0, R42, c[0x0][0x320] ;  /* 0x0000c8002a007a20 */ /* 0x002fca0000410000 */
[----:B------:R1:W1:Y:S02]  /*3c50*/  MUFU.TANH R97, R0 ;  /* 0x0000000000617308 */ /* 0x0002640000002400 */
[----:B-1----:R-:W-:Y:S02]  /*3c60*/  FMUL.FTZ R0, R43, c[0x0][0x320] ;  /* 0x0000c8002b007a20 */ /* 0x002fe40000410000 */
[----:B------:R-:W-:Y:S04]  /*3c70*/  HMMA.16816.F32 R40, R4, R60, R32 ;  /* 0x0000003c0428723c */ /* 0x000fe80000001820 */
[----:B------:R1:W1:Y:S02]  /*3c80*/  MUFU.TANH R96, R0 ;  /* 0x0000000000607308 */ /* 0x0002640000002400 */
[----:B-1----:R-:W-:-:S06]  /*3c90*/  FMUL.FTZ R0, R20, c[0x0][0x320] ;  /* 0x0000c80014007a20 */ /* 0x002fcc0000410000 */
[----:B------:R1:W1:Y:S01]  /*3ca0*/  MUFU.TANH R85, R0 ;  /* 0x0000000000557308 */ /* 0x0002620000002400 */
[----:B----4-:R-:W-:Y:S01]  /*3cb0*/  HMMA.16816.F32 R32, R8, R56, R28 ;  /* 0x000000380820723c */ /* 0x010fe2000000181c */
[----:B-1----:R-:W-:-:S06]  /*3cc0*/  FMUL.FTZ R0, R21, c[0x0][0x320] ;  /* 0x0000c80015007a20 */ /* 0x002fcc0000410000 */
[----:B------:R1:W4:Y:S02]  /*3cd0*/  MUFU.TANH R84, R0 ;  /* 0x0000000000547308 */ /* 0x0003240000002400 */
[----:B-1----:R-:W-:-:S06]  /*3ce0*/  FMUL.FTZ R0, R22, c[0x0][0x320] ;  /* 0x0000c80016007a20 */ /* 0x002fcc0000410000 */
[----:B------:R1:W1:Y:S02]  /*3cf0*/  MUFU.TANH R77, R0 ;  /* 0x00000000004d7308 */ /* 0x0002640000002400 */
[----:B-1----:R-:W-:Y:S02]  /*3d00*/  FMUL.FTZ R0, R23, c[0x0][0x320] ;  /* 0x0000c80017007a20 */ /* 0x002fe40000410000 */
[----:B------:R-:W-:Y:S01]  /*3d10*/  HMMA.16816.F32 R20, R4, R62, R24 ;  /* 0x0000003e0414723c */ /* 0x000fe20000001818 */
[----:B------:R-:W1:Y:S03]  /*3d20*/  LDSM.16.M88.4 R60, [R222+0xb000] ;  /* 0x00b00000de3c783b */ /* 0x000e660000000200 */
[----:B------:R2:W1:Y:S04]  /*3d30*/  MUFU.TANH R76, R0 ;  /* 0x00000000004c7308 */ /* 0x0004680000002400 */
[----:B------:R-:W-:Y:S01]  /*3d40*/  HMMA.16816.F32 R24, R8, R58, R36 ;  /* 0x0000003a0818723c */ /* 0x000fe20000001824 */
[----:B------:R-:W1:Y:S01]  /*3d50*/  LDSM.16.M88.4 R56, [R228] ;  /* 0x00000000e438783b */ /* 0x000e620000000200 */
[----:B--2---:R-:W-:-:S04]  /*3d60*/  FMUL.FTZ R0, R40, c[0x0][0x320] ;  /* 0x0000c80028007a20 */ /* 0x004fc80000410000 */
[----:B------:R2:W1:Y:S02]  /*3d70*/  MUFU.TANH R73, R0 ;  /* 0x0000000000497308 */ /* 0x0004640000002400 */
[C---:B------:R-:W-:Y:S08]  /*3d80*/  HMMA.16816.F32 R48, R16.reuse, R50, R92 ;  /* 0x000000321030723c */ /* 0x040ff0000000185c */
[----:B------:R-:W-:Y:S01]  /*3d90*/  HMMA.16816.F32 R64, R16, R68, R88 ;  /* 0x000000441040723c */ /* 0x000fe20000001858 */
[----:B--2---:R-:W-:-:S04]  /*3da0*/  FMUL.FTZ R0, R41, c[0x0][0x320] ;  /* 0x0000c80029007a20 */ /* 0x004fc80000410000 */
[----:B------:R2:W1:Y:S03]  /*3db0*/  MUFU.TANH R72, R0 ;  /* 0x0000000000487308 */ /* 0x0004660000002400 */
[----:B-----5:R-:W-:Y:S08]  /*3dc0*/  HMMA.16816.F32 R36, R4, R52, R32 ;  /* 0x000000340424723c */ /* 0x020ff00000001820 */
[----:B------:R-:W-:Y:S01]  /*3dd0*/  HMMA.16816.F32 R16, R16, R70, R120 ;  /* 0x000000461010723c */ /* 0x000fe20000001878 */
[----:B--2---:R-:W-:-:S07]  /*3de0*/  FMUL.FTZ R0, R42, c[0x0][0x320] ;  /* 0x0000c8002a007a20 */ /* 0x004fce0000410000 */
[----:B------:R-:W-:Y:S01]  /*3df0*/  HMMA.16816.F32 R28, R12, R44, R80 ;  /* 0x0000002c0c1c723c */ /* 0x000fe20000001850 */
[----:B------:R2:W1:Y:S02]  /*3e00*/  MUFU.TANH R75, R0 ;  /* 0x00000000004b7308 */ /* 0x0004640000002400 */
[----:B--2---:R-:W-:Y:S02]  /*3e10*/  FMUL.FTZ R0, R43, c[0x0][0x320] ;  /* 0x0000c8002b007a20 */ /* 0x004fe40000410000 */
[----:B------:R-:W2:Y:S04]  /*3e20*/  LDSM.16.M88.4 R40, [R222+0xb800] ;  /* 0x00b80000de28783b */ /* 0x000ea80000000200 */
[----:B------:R5:W1:Y:S02]  /*3e30*/  MUFU.TANH R74, R0 ;  /* 0x00000000004a7308 */ /* 0x000a640000002400 */
[----:B-----5:R-:W-:-:S06]  /*3e40*/  FMUL.FTZ R0, R20, c[0x0][0x320] ;  /* 0x0000c80014007a20 */ /* 0x020fcc0000410000 */
[----:B------:R5:W1:Y:S01]  /*3e50*/  MUFU.TANH R68, R0 ;  /* 0x0000000000447308 */ /* 0x000a620000002400 */
[----:B------:R-:W-:Y:S01]  /*3e60*/  HMMA.16816.F32 R32, R12, R46, R48 ;  /* 0x0000002e0c20723c */ /* 0x000fe20000001830 */
[----:B------:R-:W-:Y:S01]  /*3e70*/  FMUL.FTZ R37, R37, c[0x0][0x320] ;  /* 0x0000c80025257a20 */ /* 0x000fe20000410000 */
[----:B------:R-:W2:Y:S01]  /*3e80*/  LDSM.16.M88.4 R44, [R219+0xb000] ;  /* 0x00b00000db2c783b */ /* 0x000ea20000000200 */
[----:B-----5:R-:W-:-:S04]  /*3e90*/  FMUL.FTZ R0, R21, c[0x0][0x320] ;  /* 0x0000c80015007a20 */ /* 0x020fc80000410000 */
[----:B------:R5:W2:Y:S01]  /*3ea0*/  MUFU.TANH R52, R0 ;  /* 0x0000000000347308 */ /* 0x000aa20000002400 */
[----:B------:R-:W-:Y:S02]  /*3eb0*/  FMUL.FTZ R38, R38, c[0x0][0x320] ;  /* 0x0000c80026267a20 */ /* 0x000fe40000410000 */
[----:B------:R-:W-:Y:S01]  /*3ec0*/  FMUL.FTZ R39, R39, c[0x0][0x320] ;  /* 0x0000c80027277a20 */ /* 0x000fe20000410000 */
[----:B-1----:R-:W-:Y:S01]  /*3ed0*/  HMMA.16816.F32 R28, R8, R60, R28 ;  /* 0x0000003c081c723c */ /* 0x002fe2000000181c */
[----:B-----5:R-:W-:-:S04]  /*3ee0*/  FMUL.FTZ R0, R22, c[0x0][0x320] ;  /* 0x0000c80016007a20 */ /* 0x020fc80000410000 */
[----:B------:R1:W1:Y:S08]  /*3ef0*/  MUFU.TANH R69, R0 ;  /* 0x0000000000457308 */ /* 0x0002700000002400 */
[----:B------:R-:W2:Y:S01]  /*3f00*/  MUFU.TANH R48, R37 ;  /* 0x0000002500307308 */ /* 0x000ea20000002400 */
[----:B-1----:R-:W-:Y:S02]  /*3f10*/  FMUL.FTZ R0, R23, c[0x0][0x320] ;  /* 0x0000c80017007a20 */ /* 0x002fe40000410000 */
[C---:B------:R-:W-:Y:S05]  /*3f20*/  HMMA.16816.F32 R20, R12.reuse, R56, R64 ;  /* 0x000000380c14723c */ /* 0x040fea0000001840 */
[----:B------:R-:W1:Y:S03]  /*3f30*/  MUFU.TANH R53, R38 ;  /* 0x0000002600357308 */ /* 0x000e660000002400 */
[----:B------:R-:W-:Y:S05]  /*3f40*/  HMMA.16816.F32 R12, R12, R58, R16 ;  /* 0x0000003a0c0c723c */ /* 0x000fea0000001810 */
[----:B------:R5:W1:Y:S08]  /*3f50*/  MUFU.TANH R60, R0 ;  /* 0x00000000003c7308 */ /* 0x000a700000002400 */
[----:B------:R1:W1:Y:S01]  /*3f60*/  MUFU.TANH R51, R39 ;  /* 0x0000002700337308 */ /* 0x0002620000002400 */
[----:B-----5:R-:W-:-:S02]  /*3f70*/  FMUL.FTZ R0, R36, c[0x0][0x320] ;  /* 0x0000c80024007a20 */ /* 0x020fc40000410000 */
[----:B-1----:R-:W1:Y:S01]  /*3f80*/  LDSM.16.M88.4 R36, [R219+0xb800] ;  /* 0x00b80000db24783b */ /* 0x002e620000000200 */
[C---:B------:R-:W-:Y:S08]  /*3f90*/  HMMA.16816.F32 R32, R8.reuse, R62, R32 ;  /* 0x0000003e0820723c */ /* 0x040ff00000001820 */
[----:B--2---:R-:W-:Y:S08]  /*3fa0*/  HMMA.16816.F32 R16, R8, R40, R20 ;  /* 0x000000280810723c */ /* 0x004ff00000001814 */
[C---:B------:R-:W-:Y:S08]  /*3fb0*/  HMMA.16816.F32 R24, R4.reuse, R54, R24 ;  /* 0x000000360418723c */ /* 0x040ff00000001818 */
[----:B------:R-:W-:Y:S01]  /*3fc0*/  HMMA.16816.F32 R28, R4, R44, R28 ;  /* 0x0000002c041c723c */ /* 0x000fe2000000181c */
[----:B------:R-:W-:Y:S01]  /*3fd0*/  ISETP.GT.AND P0, PT, R148, R119, PT ;  /* 0x000000779400720c */ /* 0x000fe20003f04270 */
[----:B------:R2:W1:Y:S01]  /*3fe0*/  MUFU.TANH R49, R0 ;  /* 0x0000000000317308 */ /* 0x0004620000002400 */
[----:B------:R-:W-:-:S05]  /*3ff0*/  DEPBAR.LE SB0, 0x0 ;  /* 0x000080000000791a */ /* 0x000fca0000000000 */
[----:B------:R-:W-:Y:S08]  /*4000*/  HMMA.16816.F32 R8, R8, R42, R12 ;  /* 0x0000002a0808723c */ /* 0x000ff0000000180c */
[C---:B------:R-:W-:Y:S08]  /*4010*/  HMMA.16816.F32 R20, R4.reuse, R46, R32 ;  /* 0x0000002e0414723c */ /* 0x040ff00000001820 */
[C---:B-1----:R-:W-:Y:S08]  /*4020*/  HMMA.16816.F32 R12, R4.reuse, R36, R16 ;  /* 0x00000024040c723c */ /* 0x042ff00000001810 */
        /* <DEDUP_REMOVED lines=20> */
[----:B------:R-:W-:Y:S01]  /*4170*/  FMUL.FTZ R7, R7, c[0x0][0x320] ;  /* 0x0000c80007077a20 */ /* 0x000fe20000410000 */
[----:B------:R2:W1:Y:S08]  /*4180*/  MUFU.TANH R44, R25 ;  /* 0x00000019002c7308 */ /* 0x0004700000002400 */
        /* <DEDUP_REMOVED lines=20> */
[----:B------:R-:W-:Y:S06]  /*42d0*/  BAR.SYNC.DEFER_BLOCKING 0x0 ;  /* 0x0000000000007b1d */ /* 0x000fec0000010000 */
[----:B------:R-:W-:Y:S05]  /*42e0*/  @!P0 BRA `(.L_x_2165) ;  /* 0x0000029000008947 */ /* 0x000fea0003800000 */
[----:B--234-:R-:W-:Y:S01]  /*42f0*/  IADD3 R0, R156, -0x2, RZ ;  /* 0xfffffffe9c007810 */ /* 0x01cfe20007ffe0ff */
[----:B------:R-:W-:Y:S01]  /*4300*/  IMAD.SHL.U32 R7, R152, 0x40, RZ ;  /* 0x0000004098077824 */ /* 0x000fe200078e00ff */
[----:B------:R-:W-:-:S02]  /*4310*/  ISETP.GE.AND P5, PT, R154, c[0x0][0x1d4], PT ;  /* 0x000075009a007a0c */ /* 0x000fc40003fa6270 */
[----:B------:R-:W-:Y:S01]  /*4320*/  SHF.R.S32.HI R2, RZ, 0x1f, R0 ;  /* 0x0000001fff027819 */ /* 0x000fe20000011400 */
[----:B------:R-:W-:Y:S01]  /*4330*/  IMAD.WIDE.U32 R4, R0, c[0x0][0x1e0], RZ ;  /* 0x0000780000047a25 */ /* 0x000fe200078e00ff */
[C---:B------:R-:W-:Y:S02]  /*4340*/  LOP3.LUT P3, RZ, R157.reuse, 0x2, RZ, 0xc0, !PT ;  /* 0x000000029dff7812 */ /* 0x040fe4000786c0ff */
[----:B------:R-:W-:Y:S01]  /*4350*/  LOP3.LUT P4, RZ, R157, 0x1, RZ, 0xc0, !PT ;  /* 0x000000019dff7812 */ /* 0x000fe2000788c0ff */
[----:B------:R-:W-:-:S04]  /*4360*/  IMAD R2, R2, c[0x0][0x1e0], RZ ;  /* 0x0000780002027a24 */ /* 0x000fc800078e02ff */
[----:B------:R-:W-:-:S04]  /*4370*/  IMAD R0, R0, c[0x0][0x1e4], R2 ;  /* 0x0000790000007a24 */ /* 0x000fc800078e0202 */
[----:B------:R-:W-:Y:S02]  /*4380*/  IMAD.IADD R0, R5, 0x1, R0 ;  /* 0x0000000105007824 */ /* 0x000fe400078e0200 */
[----:B------:R-:W-:-:S04]  /*4390*/  IMAD.WIDE.U32 R4, R4, 0x60, R150 ;  /* 0x0000006004047825 */ /* 0x000fc800078e0096 */
[----:B------:R-:W-:Y:S01]  /*43a0*/  IMAD R0, R0, 0x60, RZ ;  /* 0x0000006000007824 */ /* 0x000fe200078e02ff */
[----:B------:R-:W-:-:S03]  /*43b0*/  LEA R2, P2, R4, c[0x0][0x1c8], 0x1 ;  /* 0x0000720004027a11 */ /* 0x000fc600078408ff */
[----:B------:R-:W-:Y:S01]  /*43c0*/  IMAD.IADD R0, R5, 0x1, R0 ;  /* 0x0000000105007824 */ /* 0x000fe200078e0200 */
[----:B------:R-:W-:Y:S02]  /*43d0*/  SHF.L.U64.HI R5, R152, 0x6, R153 ;  /* 0x0000000698057819 */ /* 0x000fe40000010299 */
[----:B------:R-:W-:Y:S02]  /*43e0*/  IADD3 R12, P1, P0, R7, 0x80, R2 ;  /* 0x00000080070c7810 */ /* 0x000fe4000783e002 */
[----:B------:R-:W-:-:S04]  /*43f0*/  LEA.HI.X R3, R4, c[0x0][0x1cc], R0, 0x1, P2 ;  /* 0x0000730004037a11 */ /* 0x000fc800010f0c00 */
[----:B------:R-:W-:Y:S01]  /*4400*/  IADD3.X R13, R5, RZ, R3, P1, P0 ;  /* 0x000000ff050d7210 */ /* 0x000fe20000fe0403 */
[----:B------:R-:W-:Y:S01]  /*4410*/  @!PT LDS RZ, [RZ] ;  /* 0x00000000fffff984 */ /* 0x000fe20000000800 */
[----:B------:R-:W-:Y:S01]  /*4420*/  @!PT LDS RZ, [RZ] ;  /* 0x00000000fffff984 */ /* 0x000fe20000000800 */
[----:B------:R-:W-:Y:S01]  /*4430*/  @!PT LDS RZ, [RZ] ;  /* 0x00000000fffff984 */ /* 0x000fe20000000800 */
[----:B------:R2:W-:Y:S01]  /*4440*/  LDGSTS.E.BYPASS.LTC128B.128 [R251+0xc100], [R2.64], !P5 ;  /* 0x0c10000002fb7fae */ /* 0x0005e2000e901d46 */
[----:B------:R-:W-:-:S03]  /*4450*/  IADD3 R10, P1, P0, R7, 0x100, R2 ;  /* 0x00000100070a7810 */ /* 0x000fc6000783e002 */
[----:B------:R2:W-:Y:S01]  /*4460*/  LDGSTS.E.BYPASS.LTC128B.128 [R251+0xf100], [R2.64+0x80], !P3 ;  /* 0x0f10008002fb7fae */ /* 0x0005e2000d901d46 */
[--C-:B------:R-:W-:Y:S02]  /*4470*/  IADD3.X R11, R5, RZ, R3.reuse, P1, P0 ;  /* 0x000000ff050b7210 */ /* 0x100fe40000fe0403 */
[----:B------:R-:W-:Y:S01]  /*4480*/  IADD3 R8, P1, P0, R7, 0x180, R2 ;  /* 0x0000018007087810 */ /* 0x000fe2000783e002 */
[----:B------:R2:W-:Y:S03]  /*4490*/  LDGSTS.E.BYPASS.LTC128B.128 [R251+0x12100], [R2.64+0x100], !P4 ;  /* 0x1210010002fb7fae */ /* 0x0005e6000e101d46 */
[----:B------:R-:W-:Y:S01]  /*44a0*/  IADD3.X R9, R5, RZ, R3, P1, P0 ;  /* 0x000000ff05097210 */ /* 0x000fe20000fe0403 */
[----:B------:R2:W-:Y:S01]  /*44b0*/  LDGSTS.E.BYPASS.LTC128B.128 [R251+0x15100], [R2.64+0x180], !P6 ;  /* 0x1510018002fb7fae */ /* 0x0005e2000f101d46 */
[----:B------:R-:W-:-:S04]  /*44c0*/  IADD3 R6, P1, R7, R2, RZ ;  /* 0x0000000207067210 */ /* 0x000fc80007f3e0ff */
[----:B------:R-:W-:Y:S01]  /*44d0*/  IADD3 R4, P0, R6, R7, RZ ;  /* 0x0000000706047210 */ /* 0x000fe20007f1e0ff */
[----:B------:R-:W-:-:S04]  /*44e0*/  IMAD.X R7, R5, 0x1, R3, P1 ;  /* 0x0000000105077824 */ /* 0x000fc800008e0603 */
[----:B------:R-:W-:Y:S01]  /*44f0*/  IMAD.X R5, R7, 0x1, R5, P0 ;  /* 0x0000000107057824 */ /* 0x000fe200000e0605 */
        /* <DEDUP_REMOVED lines=8> */
.L_x_2165:
[----:B---34-:R-:W-:Y:S05]  /*4580*/  BSYNC B0 ;  /* 0x0000000000007941 */ /* 0x018fea0003800000 */
.L_x_2164:
[----:B--2---:R-:W2:Y:S04]  /*4590*/  LDL R0, [R1+0x74] ;  /* 0x0000740001007983 */ /* 0x004ea80000100800 */
[----:B------:R-:W2:Y:S04]  /*45a0*/  LDL R88, [R1+0x50] ;  /* 0x0000500001587983 */ /* 0x000ea80000100800 */
[----:B------:R-:W3:Y:S01]  /*45b0*/  LDL R3, [R1+0x1c] ;  /* 0x00001c0001037983 */ /* 0x000ee20000100800 */
[----:B------:R-:W-:-:S03]  /*45c0*/  IMAD.MOV.U32 R2, RZ, RZ, c[0x0][0x2c4] ;  /* 0x0000b100ff027624 */ /* 0x000fc600078e00ff */
[----:B------:R-:W-:Y:S02]  /*45d0*/  LDSM.16.MT88.4 R64, [R218+0x3000] ;  /* 0x00300000da40783b */ /* 0x000fe40000004200 */
[----:B------:R-:W-:Y:S02]  /*45e0*/  ISETP.NE.AND P3, PT, R2, 0x1, PT ;  /* 0x000000010200780c */ /* 0x000fe40003f65270 */
[----:B------:R-:W-:Y:S04]  /*45f0*/  STL [R1+0xa8], R229 ;  /* 0x0000a8e501007387 */ /* 0x000fe80000100800 */
        /* <DEDUP_REMOVED lines=9> */
[----:B------:R-:W-:Y:S04]  /*4690*/  LDSM.16.MT88.4 R56, [R217+0x3000] ;  /* 0x00300000d938783b */ /* 0x000fe80000004200 */
[----:B------:R-:W0:Y:S01]  /*46a0*/  LDGDEPBAR ;  /* 0x00000000000079af */ /* 0x000e220000000000 */
[----:B--2---:R-:W-:-:S04]  /*46b0*/  IMAD.IADD R0, R0, 0x1, R88 ;  /* 0x0000000100007824 */ /* 0x004fc800078e0258 */
[----:B------:R-:W-:Y:S01]  /*46c0*/  @P3 IMAD.HI.U32 R2, R0, c[0x0][0x2c8], RZ ;  /* 0x0000b20000023a27 */ /* 0x000fe200078e00ff */
[----:B------:R2:W-:Y:S04]  /*46d0*/  STL [R1+0x8], R0 ;  /* 0x0000080001007387 */ /* 0x0005e80000100800 */
[----:B--2---:R-:W-:-:S05]  /*46e0*/  @P3 SHF.R.U32.HI R0, RZ, c[0x0][0x2cc], R2 ;  /* 0x0000b300ff003a19 */ /* 0x004fca0000011602 */
[----:B------:R-:W2:Y:S01]  /*46f0*/  SHFL.IDX PT, R5, R0, RZ, 0x1c1f ;  /* 0x001c1fff00057589 */ /* 0x000ea200000e0000 */
[----:B------:R-:W-:-:S04]  /*4700*/  IADD3 R2, R149, c[0x0][0x1d0], RZ ;  /* 0x0000740095027a10 */ /* 0x000fc80007ffe0ff */
[----:B---3--:R-:W-:-:S04]  /*4710*/  IADD3 R4, -R3, 0x1, R2 ;  /* 0x0000000103047810 */ /* 0x008fc80007ffe102 */
[----:B------:R-:W-:Y:S02]  /*4720*/  IADD3 R4, R4, -c[0x0][0x168], RZ ;  /* 0x80005a0004047a10 */ /* 0x000fe40007ffe0ff */
[----:B------:R-:W-:-:S03]  /*4730*/  IADD3 R3, -R3, R2, RZ ;  /* 0x0000000203037210 */ /* 0x000fc60007ffe1ff */
[----:B--2---:R-:W-:-:S05]  /*4740*/  IMAD.IADD R2, R4, 0x1, R5 ;  /* 0x0000000104027824 */ /* 0x004fca00078e0205 */
[----:B------:R-:W-:-:S04]  /*4750*/  IMNMX R2, R3, R2, PT ;  /* 0x0000000203027217 */ /* 0x000fc80003800200 */
[C---:B------:R-:W-:Y:S02]  /*4760*/  ISETP.GT.AND P0, PT, R2.reuse, RZ, PT ;  /* 0x000000ff0200720c */ /* 0x040fe40003f04270 */
[C---:B------:R-:W-:Y:S02]  /*4770*/  ISETP.GT.AND P1, PT, R2.reuse, 0x1, PT ;  /* 0x000000010200780c */ /* 0x040fe40003f24270 */
[----:B------:R-:W-:Y:S02]  /*4780*/  FSEL R5, R105, -INF , P0 ;  /* 0xff80000069057808 */ /* 0x000fe40000000000 */
[----:B------:R-:W-:Y:S02]  /*4790*/  ISETP.GT.AND P0, PT, R2, 0x8, PT ;  /* 0x000000080200780c */ /* 0x000fe40003f04270 */
[----:B------:R-:W-:Y:S02]  /*47a0*/  FSEL R6, R104, -INF , P1 ;  /* 0xff80000068067808 */ /* 0x000fe40000800000 */
[----:B------:R-:W-:-:S02]  /*47b0*/  ISETP.GT.AND P1, PT, R2, 0x9, PT ;  /* 0x000000090200780c */ /* 0x000fc40003f24270 */
[----:B------:R-:W-:Y:S02]  /*47c0*/  FSEL R9, R100, -INF , P0 ;  /* 0xff80000064097808 */ /* 0x000fe40000000000 */
[----:B------:R-:W-:Y:S02]  /*47d0*/  ISETP.GT.AND P0, PT, R2, 0x10, PT ;  /* 0x000000100200780c */ /* 0x000fe40003f04270 */
[----:B------:R-:W-:Y:S02]  /*47e0*/  FSEL R10, R98, -INF , P1 ;  /* 0xff800000620a7808 */ /* 0x000fe40000800000 */
[C---:B------:R-:W-:Y:S02]  /*47f0*/  ISETP.GT.AND P1, PT, R2.reuse, 0x11, PT ;  /* 0x000000110200780c */ /* 0x040fe40003f24270 */
[----:B------:R-:W-:Y:S02]  /*4800*/  FSEL R11, R87, -INF , P0 ;  /* 0xff800000570b7808 */ /* 0x000fe40000000000 */
[----:B------:R-:W-:-:S02]  /*4810*/  ISETP.GT.AND P0, PT, R2, 0x18, PT ;  /* 0x000000180200780c */ /* 0x000fc40003f04270 */
[----:B------:R-:W-:Y:S02]  /*4820*/  FSEL R19, R86, -INF , P1 ;  /* 0xff80000056137808 */ /* 0x000fe40000800000 */
[C---:B------:R-:W-:Y:S02]  /*4830*/  ISETP.GT.AND P1, PT, R2.reuse, 0x19, PT ;  /* 0x000000190200780c */ /* 0x040fe40003f24270 */
[----:B------:R-:W-:Y:S02]  /*4840*/  FSEL R20, R85, -INF , P0 ;  /* 0xff80000055147808 */ /* 0x000fe40000000000 */
[----:B------:R-:W-:Y:S02]  /*4850*/  ISETP.GT.AND P0, PT, R2, 0x20, PT ;  /* 0x000000200200780c */ /* 0x000fe40003f04270 */
[----:B------:R-:W-:Y:S02]  /*4860*/  FSEL R21, R84, -INF , P1 ;  /* 0xff80000054157808 */ /* 0x000fe40000800000 */
[----:B------:R-:W-:-:S02]  /*4870*/  ISETP.GT.AND P1, PT, R2, 0x21, PT ;  /* 0x000000210200780c */ /* 0x000fc40003f24270 */
[----:B------:R-:W-:Y:S02]  /*4880*/  FSEL R83, R73, -INF , P0 ;  /* 0xff80000049537808 */ /* 0x000fe40000000000 */
[----:B------:R-:W-:Y:S02]  /*4890*/  ISETP.GT.AND P0, PT, R2, 0x28, PT ;  /* 0x000000280200780c */ /* 0x000fe40003f04270 */
[----:B------:R-:W-:Y:S01]  /*48a0*/  FSEL R82, R72, -INF , P1 ;  /* 0xff80000048527808 */ /* 0x000fe20000800000 */
[----:B------:R-:W2:Y:S01]  /*48b0*/  SHFL.IDX PT, R0, R0, 0x1, 0x1c1f ;  /* 0x003c1f0000007f89 */ /* 0x000ea200000e0000 */
[----:B------:R-:W-:Y:S02]  /*48c0*/  ISETP.GT.AND P1, PT, R2, 0x29, PT ;  /* 0x000000290200780c */ /* 0x000fe40003f24270 */
        /* <DEDUP_REMOVED lines=8> */
[----:B-1----:R-:W-:Y:S02]  /*4950*/  FSEL R215, R45, -INF , P0 ;  /* 0xff8000002dd77808 */ /* 0x002fe40000000000 */
[----:B------:R-:W-:Y:S02]  /*4960*/  ISETP.GT.AND P0, PT, R2, 0x40, PT ;  /* 0x000000400200780c */ /* 0x000fe40003f04270 */
[----:B------:R-:W-:Y:S02]  /*4970*/  FSEL R214, R44, -INF , P1 ;  /* 0xff8000002cd67808 */ /* 0x000fe40000800000 */
[----:B------:R-:W-:Y:S01]  /*4980*/  ISETP.GT.AND P1, PT, R2, 0x41, PT ;  /* 0x000000410200780c */ /* 0x000fe20003f24270 */
[----:B--2---:R-:W-:Y:S01]  /*4990*/  IMAD.IADD R0, R4, 0x1, R0 ;  /* 0x0000000104007824 */ /* 0x004fe200078e0200 */
[----:B------:R-:W-:Y:S01]  /*49a0*/  FSEL R121, R28, -INF , P0 ;  /* 0xff8000001c797808 */ /* 0x000fe20000000000 */
[----:B------:R-:W-:Y:S01]  /*49b0*/  LDSM.16.MT88.4 R44, [R221] ;  /* 0x00000000dd2c783b */ /* 0x000fe20000004200 */
[----:B------:R-:W-:-:S02]  /*49c0*/  ISETP.GT.AND P0, PT, R2, 0x48, PT ;  /* 0x000000480200780c */ /* 0x000fc40003f04270 */
[----:B------:R-:W-:Y:S02]  /*49d0*/  FSEL R120, R29, -INF , P1 ;  /* 0xff8000001d787808 */ /* 0x000fe40000800000 */
[----:B------:R-:W-:Y:S02]  /*49e0*/  ISETP.GT.AND P1, PT, R2, 0x49, PT ;  /* 0x000000490200780c */ /* 0x000fe40003f24270 */
[----:B------:R-:W-:Y:S02]  /*49f0*/  FSEL R106, R24, -INF , P0 ;  /* 0xff800000186a7808 */ /* 0x000fe40000000000 */
[----:B------:R-:W-:Y:S02]  /*4a00*/  FMNMX.FTZ R133, R5, R6, !PT ;  /* 0x0000000605857209 */ /* 0x000fe40007810000 */
[----:B------:R-:W-:Y:S02]  /*4a10*/  ISETP.GT.AND P0, PT, R2, 0x50, PT ;  /* 0x000000500200780c */ /* 0x000fe40003f04270 */
[----:B------:R-:W-:-:S02]  /*4a20*/  FSEL R111, R18, -INF , P1 ;  /* 0xff800000126f7808 */ /* 0x000fc40000800000 */
[C---:B------:R-:W-:Y:S02]  /*4a30*/  ISETP.GT.AND P1, PT, R2.reuse, 0x51, PT ;  /* 0x000000510200780c */ /* 0x040fe40003f24270 */
[----:B------:R-:W-:Y:S02]  /*4a40*/  FMNMX.FTZ R133, R9, R133, !PT ;  /* 0x0000008509857209 */ /* 0x000fe40007810000 */
[----:B------:R-:W-:Y:S02]  /*4a50*/  FSEL R123, R17, -INF , P0 ;  /* 0xff800000117b7808 */ /* 0x000fe40000000000 */
[----:B------:R-:W-:Y:S02]  /*4a60*/  ISETP.GT.AND P0, PT, R2, 0x58, PT ;  /* 0x000000580200780c */ /* 0x000fe40003f04270 */
[----:B------:R-:W-:Y:S02]  /*4a70*/  FSEL R219, R16, -INF , P1 ;  /* 0xff80000010db7808 */ /* 0x000fe40000800000 */
[----:B------:R-:W-:-:S02]  /*4a80*/  IMNMX R0, R3, R0, PT ;  /* 0x0000000003007217 */ /* 0x000fc40003800200 */
[----:B------:R-:W-:Y:S02]  /*4a90*/  ISETP.GT.AND P1, PT, R2, 0x59, PT ;  /* 0x000000590200780c */ /* 0x000fe40003f24270 */
[----:B------:R-:W-:Y:S02]  /*4aa0*/  FMNMX.FTZ R133, R10, R133, !PT ;  /* 0x000000850a857209 */ /* 0x000fe40007810000 */
[----:B------:R-:W-:Y:S02]  /*4ab0*/  FSEL R216, R15, -INF , P0 ;  /* 0xff8000000fd87808 */ /* 0x000fe40000000000 */
[----:B------:R-:W-:Y:S02]  /*4ac0*/  ISETP.GT.AND P0, PT, R0, RZ, PT ;  /* 0x000000ff0000720c */ /* 0x000fe40003f04270 */
[----:B------:R-:W-:Y:S02]  /*4ad0*/  FSEL R112, R14, -INF , P1 ;  /* 0xff8000000e707808 */ /* 0x000fe40000800000 */
[----:B------:R-:W-:Y:S01]  /*4ae0*/  ISETP.GT.AND P1, PT, R0, 0x1, PT ;  /* 0x000000010000780c */ /* 0x000fe20003f24270 */
[----:B------:R-:W-:Y:S01]  /*4af0*/  LDSM.16.MT88.4 R12, [R217] ;  /* 0x00000000d90c783b */ /* 0x000fe20000004200 */
[----:B------:R-:W-:-:S02]  /*4b00*/  FMNMX.FTZ R133, R11, R133, !PT ;  /* 0x000000850b857209 */ /* 0x000fc40007810000 */
[----:B------:R-:W-:Y:S02]  /*4b10*/  FSEL R4, R103, -INF , P0 ;  /* 0xff80000067047808 */ /* 0x000fe40000000000 */
[----:B------:R-:W-:Y:S02]  /*4b20*/  ISETP.GT.AND P0, PT, R0, 0x8, PT ;  /* 0x000000080000780c */ /* 0x000fe40003f04270 */
[----:B------:R-:W-:Y:S02]  /*4b30*/  FSEL R8, R102, -INF , P1 ;  /* 0xff80000066087808 */ /* 0x000fe40000800000 */
[----:B------:R-:W-:Y:S02]  /*4b40*/  FMNMX.FTZ R133, R19, R133, !PT ;  /* 0x0000008513857209 */ /* 0x000fe40007810000 */
[----:B------:R-:W-:Y:S02]  /*4b50*/  ISETP.GT.AND P1, PT, R0, 0x9, PT ;  /* 0x000000090000780c */ /* 0x000fe40003f24270 */
[----:B------:R-:W-:-:S02]  /*4b60*/  FSEL R7, R101, -INF , P0 ;  /* 0xff80000065077808 */ /* 0x000fc40000000000 */
[----:B------:R-:W-:Y:S02]  /*4b70*/  FMNMX.FTZ R2, R4, R8, !PT ;  /* 0x0000000804027209 */ /* 0x000fe40007810000 */
[----:B------:R-:W-:Y:S02]  /*4b80*/  FMNMX.FTZ R133, R20, R133, !PT ;  /* 0x0000008514857209 */ /* 0x000fe40007810000 */
        /* <DEDUP_REMOVED lines=76> */
[----:B------:R-:W1:Y:S01]  /*5050*/  SHFL.BFLY PT, R3, R133, 0x2, 0x1f ;  /* 0x0c401f0085037f89 */ /* 0x000e6200000e0000 */
[C---:B------:R-:W-:Y:S02]  /*5060*/  ISETP.GT.AND P1, PT, R0.reuse, 0x58, PT ;  /* 0x000000580000780c */ /* 0x040fe40003f24270 */
[----:B------:R-:W-:Y:S02]  /*5070*/  FSEL R107, R25, -INF , P2 ;  /* 0xff800000196b7808 */ /* 0x000fe40001000000 */
[----:B------:R-:W-:Y:S01]  /*5080*/  FMNMX.FTZ R2, R115, R2, !PT ;  /* 0x0000000273027209 */ /* 0x000fe20007810000 */
[----:B------:R-:W-:Y:S01]  /*5090*/  LDSM.16.MT88.4 R24, [R220] ;  /* 0x00000000dc18783b */ /* 0x000fe20000004200 */
[----:B------:R-:W-:Y:S02]  /*50a0*/  ISETP.GT.AND P0, PT, R0, 0x59, PT ;  /* 0x000000590000780c */ /* 0x000fe40003f04270 */
[----:B------:R-:W-:-:S02]  /*50b0*/  FSEL R108, R23, -INF , P1 ;  /* 0xff800000176c7808 */ /* 0x000fc40000800000 */
[----:B------:R-:W-:Y:S02]  /*50c0*/  FMNMX.FTZ R0, R107, R2, !PT ;  /* 0x000000026b007209 */ /* 0x000fe40007810000 */
[----:B------:R-:W-:Y:S02]  /*50d0*/  FSEL R109, R22, -INF , P0 ;  /* 0xff800000166d7808 */ /* 0x000fe40000000000 */
[----:B------:R-:W-:-:S04]  /*50e0*/  FMNMX.FTZ R0, R108, R0, !PT ;  /* 0x000000006c007209 */ /* 0x000fc80007810000 */
[----:B------:R-:W-:-:S05]  /*50f0*/  FMNMX.FTZ R0, R109, R0, !PT ;  /* 0x000000006d007209 */ /* 0x000fca0007810000 */
[----:B------:R-:W2:Y:S01]  /*5100*/  SHFL.BFLY PT, R2, R0, 0x2, 0x1f ;  /* 0x0c401f0000027f89 */ /* 0x000ea200000e0000 */
[----:B-1----:R-:W-:-:S05]  /*5110*/  FMNMX.FTZ R133, R133, R3, !PT ;  /* 0x0000000385857209 */ /* 0x002fca0007810000 */
[----:B------:R-:W1:Y:S01]  /*5120*/  SHFL.BFLY PT, R3, R133, 0x1, 0x1f ;  /* 0x0c201f0085037f89 */ /* 0x000e6200000e0000 */
[----:B--2---:R-:W-:-:S05]  /*5130*/  FMNMX.FTZ R0, R0, R2, !PT ;  /* 0x0000000200007209 */ /* 0x004fca0007810000 */
[----:B------:R-:W2:Y:S01]  /*5140*/  SHFL.BFLY PT, R132, R0, 0x1, 0x1f ;  /* 0x0c201f0000847f89 */ /* 0x000ea200000e0000 */
[----:B-1----:R-:W-:-:S04]  /*5150*/  FMNMX.FTZ R133, R133, R3, !PT ;  /* 0x0000000385857209 */ /* 0x002fc80007810000 */
[C---:B------:R-:W-:Y:S01]  /*5160*/  FSETP.NEU.FTZ.AND P0, PT, R133.reuse, -INF , PT ;  /* 0xff8000008500780b */ /* 0x040fe20003f1d000 */
[----:B------:R-:W-:-:S05]  /*5170*/  FMUL.FTZ R2, R133, c[0x0][0x2d0] ;  /* 0x0000b40085027a20 */ /* 0x000fca0000410000 */
[----:B------:R-:W-:-:S05]  /*5180*/  FSEL R2, R2, RZ, P0 ;  /* 0x000000ff02027208 */ /* 0x000fca0000000000 */
[----:B------:R-:W-:-:S04]  /*5190*/  FFMA.FTZ R3, R5, c[0x0][0x2d0], -R2 ;  /* 0x0000b40005037a23 */ /* 0x000fc80000010802 */
[----:B------:R1:W-:Y:S01]  /*51a0*/  MUFU.EX2 R207, R3 ;  /* 0x0000000300cf7308 */ /* 0x0003e20000000800 */
[----:B--2---:R-:W-:Y:S01]  /*51b0*/  FMNMX.FTZ R132, R0, R132, !PT ;  /* 0x0000008400847209 */ /* 0x004fe20007810000 */
[----:B------:R-:W-:-:S06]  /*51c0*/  FFMA.FTZ R0, R9, c[0x0][0x2d0], -R2 ;  /* 0x0000b40009007a23 */ /* 0x000fcc0000010802 */
[----:B------:R2:W-:Y:S01]  /*51d0*/  MUFU.EX2 R209, R0 ;  /* 0x0000000000d17308 */ /* 0x0005e20000000800 */
[----:B------:R-:W-:Y:S01]  /*51e0*/  FSETP.NEU.FTZ.AND P0, PT, R132, -INF , PT ;  /* 0xff8000008400780b */ /* 0x000fe20003f1d000 */
[----:B-1----:R-:W-:-:S06]  /*51f0*/  FFMA.FTZ R3, R6, c[0x0][0x2d0], -R2 ;  /* 0x0000b40006037a23 */ /* 0x002fcc0000010802 */
[----:B------:R1:W3:Y:S01]  /*5200*/  MUFU.EX2 R206, R3 ;  /* 0x0000000300ce7308 */ /* 0x0002e20000000800 */
[----:B--2---:R-:W-:-:S05]  /*5210*/  FMUL.FTZ R0, R132, c[0x0][0x2d0] ;  /* 0x0000b40084007a20 */ /* 0x004fca0000410000 */
[----:B------:R-:W-:Y:S01]  /*5220*/  FSEL R0, R0, RZ, P0 ;  /* 0x000000ff00007208 */ /* 0x000fe20000000000 */
[----:B-1----:R-:W-:-:S04]  /*5230*/  FFMA.FTZ R3, R10, c[0x0][0x2d0], -R2 ;  /* 0x0000b4000a037a23 */ /* 0x002fc80000010802 */
[----:B------:R1:W2:Y:S02]  /*5240*/  MUFU.EX2 R208, R3 ;  /* 0x0000000300d07308 */ /* 0x0002a40000000800 */
[----:B-1----:R-:W-:-:S06]  /*5250*/  FFMA.FTZ R3, R11, c[0x0][0x2d0], -R2 ;  /* 0x0000b4000b037a23 */ /* 0x002fcc0000010802 */
[----:B------:R1:W-:Y:S02]  /*5260*/  MUFU.EX2 R118, R3 ;  /* 0x0000000300767308 */ /* 0x0003e40000000800 */
[----:B-1----:R-:W-:-:S06]  /*5270*/  FFMA.FTZ R3, R4, c[0x0][0x2d0], -R0 ;  /* 0x0000b40004037a23 */ /* 0x002fcc0000010800 */
[----:B------:R1:W-:Y:S02]  /*5280*/  MUFU.EX2 R135, R3 ;  /* 0x0000000300877308 */ /* 0x0003e40000000800 */
[----:B-1----:R-:W-:-:S06]  /*5290*/  FFMA.FTZ R3, R8, c[0x0][0x2d0], -R0 ;  /* 0x0000b40008037a23 */ /* 0x002fcc0000010800 */
[----:B------:R1:W4:Y:S02]  /*52a0*/  MUFU.EX2 R134, R3 ;  /* 0x0000000300867308 */ /* 0x0003240000000800 */
[--C-:B-1----:R-:W-:Y:S02]  /*52b0*/  FFMA.FTZ R3, R7, c[0x0][0x2d0], -R0.reuse ;  /* 0x0000b40007037a23 */ /* 0x102fe40000010800 */
[----:B------:R-:W1:Y:S04]  /*52c0*/  LDSM.16.MT88.4 R4, [R218] ;  /* 0x00000000da04783b */ /* 0x000e680000004200 */
[----:B------:R2:W-:Y:S02]  /*52d0*/  MUFU.EX2 R205, R3 ;  /* 0x0000000300cd7308 */ /* 0x0005e40000000800 */
[----:B--2---:R-:W-:-:S06]  /*52e0*/  FFMA.FTZ R3, R16, c[0x0][0x2d0], -R0 ;  /* 0x0000b40010037a23 */ /* 0x004fcc0000010800 */
[----:B------:R2:W1:Y:S02]  /*52f0*/  MUFU.EX2 R204, R3 ;  /* 0x0000000300cc7308 */ /* 0x0004640000000800 */
[----:B--2---:R-:W-:-:S06]  /*5300*/  FFMA.FTZ R3, R19, c[0x0][0x2d0], -R2 ;  /* 0x0000b40013037a23 */ /* 0x004fcc0000010802 */
[----:B------:R2:W1:Y:S02]  /*5310*/  MUFU.EX2 R113, R3 ;  /* 0x0000000300717308 */ /* 0x0004640000000800 */
[----:B--2---:R-:W-:-:S06]  /*5320*/  FFMA.FTZ R3, R20, c[0x0][0x2d0], -R2 ;  /* 0x0000b40014037a23 */ /* 0x004fcc0000010802 */
[----:B------:R2:W-:Y:S02]  /*5330*/  MUFU.EX2 R110, R3 ;  /* 0x00000003006e7308 */ /* 0x0005e40000000800 */
[----:B--2---:R-:W-:-:S06]  /*5340*/  FFMA.FTZ R3, R21, c[0x0][0x2d0], -R2 ;  /* 0x0000b40015037a23 */ /* 0x004fcc0000010802 */
[----:B------:R2:W-:Y:S01]  /*5350*/  MUFU.EX2 R91, R3 ;  /* 0x00000003005b7308 */ /* 0x0005e20000000800 */
[----:B---3--:R-:W-:Y:S02]  /*5360*/  F2FP.PACK_AB R8, R206, R207 ;  /* 0x000000cfce08723e */ /* 0x008fe400000000ff */
[----:B------:R-:W-:Y:S02]  /*5370*/  F2FP.PACK_AB R10, R208, R209 ;  /* 0x000000d1d00a723e */ /* 0x000fe400000000ff */
[----:B----4-:R-:W-:Y:S01]  /*5380*/  F2FP.PACK_AB R9, R134, R135 ;  /* 0x000000878609723e */ /* 0x010fe200000000ff */
[----:B--2---:R-:W-:-:S04]  /*5390*/  FFMA.FTZ R3, R18, c[0x0][0x2d0], -R0 ;  /* 0x0000b40012037a23 */ /* 0x004fc80000010800 */
[----:B------:R2:W-:Y:S01]  /*53a0*/  MUFU.EX2 R222, R3 ;  /* 0x0000000300de7308 */ /* 0x0005e20000000800 */
[----:B-1----:R-:W-:Y:S01]  /*53b0*/  F2FP.PACK_AB R11, R204, R205 ;  /* 0x000000cdcc0b723e */ /* 0x002fe200000000ff */
[----:B--2---:R-:W-:-:S06]  /*53c0*/  FFMA.FTZ R3, R17, c[0x0][0x2d0], -R0 ;  /* 0x0000b40011037a23 */ /* 0x004fcc0000010800 */
[----:B------:R1:W2:Y:S01]  /*53d0*/  MUFU.EX2 R114, R3 ;  /* 0x0000000300727308 */ /* 0x0002a20000000800 */
[----:B------:R-:W-:Y:S01]  /*53e0*/  HMMA.16816.F32 R36, R8, R14, RZ ;  /* 0x0000000e0824723c */ /* 0x000fe200000018ff */
[----:B-1----:R-:W-:-:S06]  /*53f0*/  FFMA.FTZ R3, R48, c[0x0][0x2d0], -R0 ;  /* 0x0000b40030037a23 */ /* 0x002fcc0000010800 */
[----:B------:R1:W-:Y:S01]  /*5400*/  MUFU.EX2 R122, R3 ;  /* 0x00000003007a7308 */ /* 0x0003e20000000800 */
[----:B------:R-:W-:Y:S01]  /*5410*/  HMMA.16816.F32 R40, R8, R12, RZ ;  /* 0x0000000c0828723c */ /* 0x000fe200000018ff */
[----:B-1----:R-:W-:-:S06]  /*5420*/  FFMA.FTZ R3, R49, c[0x0][0x2d0], -R0 ;  /* 0x0000b40031037a23 */ /* 0x002fcc0000010800 */
[----:B------:R-:W1:Y:S01]  /*5430*/  MUFU.EX2 R90, R3 ;  /* 0x00000003005a7308 */ /* 0x000e620000000800 */
[C---:B------:R-:W-:Y:S07]  /*5440*/  HMMA.16816.F32 R20, R8.reuse, R4, RZ ;  /* 0x000000040814723c */ /* 0x040fee00000018ff */
[----:B------:R-:W-:Y:S01]  /*5450*/  F2FP.PACK_AB R4, R113, R118 ;  /* 0x000000767104723e */ /* 0x000fe200000000ff */
[----:B------:R-:W-:Y:S01]  /*5460*/  HMMA.16816.F32 R16, R8, R6, RZ ;  /* 0x000000060810723c */ /* 0x000fe200000018ff */
[----:B--2---:R-:W-:-:S06]  /*5470*/  F2FP.PACK_AB R5, R114, R222 ;  /* 0x000000de7205723e */ /* 0x004fcc00000000ff */
[----:B------:R-:W-:Y:S02]  /*5480*/  F2FP.PACK_AB R6, R91, R110 ;  /* 0x0000006e5b06723e */ /* 0x000fe400000000ff */
[----:B-1----:R-:W-:Y:S01]  /*5490*/  F2FP.PACK_AB R7, R90, R122 ;  /* 0x0000007a5a07723e */ /* 0x002fe200000000ff */
[----:B------:R-:W-:Y:S08]  /*54a0*/  HMMA.16816.F32 R12, R8, R44, RZ ;  /* 0x0000002c080c723c */ /* 0x000ff000000018ff */
[C---:B------:R-:W-:Y:S01]  /*54b0*/  HMMA.16816.F32 R192, R4.reuse, R34, R36 ;  /* 0x0000002204c0723c */ /* 0x040fe20000001824 */
[----:B------:R-:W1:Y:S07]  /*54c0*/  LDSM.16.MT88.4 R36, [R218+0x3800] ;  /* 0x00380000da24783b */ /* 0x000e6e0000004200 */
[----:B------:R-:W-:Y:S01]  /*54d0*/  HMMA.16816.F32 R84, R4, R32, R40 ;  /* 0x000000200454723c */ /* 0x000fe20000001828 */
[----:B------:R-:W2:Y:S07]  /*54e0*/  LDSM.16.MT88.4 R40, [R217+0x3800] ;  /* 0x00380000d928783b */ /* 0x000eae0000004200 */
[----:B------:R-:W-:Y:S01]  /*54f0*/  HMMA.16816.F32 R60, R8, R46, RZ ;  /* 0x0000002e083c723c */ /* 0x000fe200000018ff */
[----:B------:R-:W-:Y:S07]  /*5500*/  LDSM.16.MT88.4 R44, [R220+0x800] ;  /* 0x00080000dc2c783b */ /* 0x000fee0000004200 */
[C---:B------:R-:W-:Y:S08]  /*5510*/  HMMA.16816.F32 R200, R4.reuse, R28, R20 ;  /* 0x0000001c04c8723c */ /* 0x040ff00000001814 */
[----:B------:R-:W-:Y:S08]  /*5520*/  HMMA.16816.F32 R188, R4, R30, R16 ;  /* 0x0000001e04bc723c */ /* 0x000ff00000001810 */
[C---:B------:R-:W-:Y:S08]  /*5530*/  HMMA.16816.F32 R48, R8.reuse, R24, RZ ;  /* 0x000000180830723c */ /* 0x040ff000000018ff */
[C---:B------:R-:W-:Y:S08]  /*5540*/  HMMA.16816.F32 R32, R8.reuse, R26, RZ ;  /* 0x0000001a0820723c */ /* 0x040ff000000018ff */
[C---:B------:R-:W-:Y:S08]  /*5550*/  HMMA.16816.F32 R20, R8.reuse, R64, RZ ;  /* 0x000000400814723c */ /* 0x040ff000000018ff */
[C---:B------:R-:W-:Y:S01]  /*5560*/  HMMA.16816.F32 R16, R8.reuse, R66, RZ ;  /* 0x000000420810723c */ /* 0x040fe200000018ff */
[----:B------:R-:W3:Y:S07]  /*5570*/  LDSM.16.MT88.4 R64, [R220+0x3000] ;  /* 0x00300000dc40783b */ /* 0x000eee0000004200 */
[----:B------:R-:W-:Y:S08]  /*5580*/  HMMA.16816.F32 R24, R8, R58, RZ ;  /* 0x0000003a0818723c */ /* 0x000ff000000018ff */
[----:B------:R-:W-:Y:S08]  /*5590*/  HMMA.16816.F32 R196, R4, R68, R12 ;  /* 0x0000004404c4723c */ /* 0x000ff0000000180c */
[C---:B------:R-:W-:Y:S08]  /*55a0*/  HMMA.16816.F32 R28, R8.reuse, R56, RZ ;  /* 0x00000038081c723c */ /* 0x040ff000000018ff */
[C---:B------:R-:W-:Y:S08]  /*55b0*/  HMMA.16816.F32 R12, R8.reuse, R72, RZ ;  /* 0x00000048080c723c */ /* 0x040ff000000018ff */
[----:B------:R-:W-:Y:S08]  /*55c0*/  HMMA.16816.F32 R56, R8, R74, RZ ;  /* 0x0000004a0838723c */ /* 0x000ff000000018ff */
[C---:B------:R-:W-:Y:S01]  /*55d0*/  HMMA.16816.F32 R72, R4.reuse, R70, R60 ;  /* 0x000000460448723c */ /* 0x040fe2000000183c */
[----:B------:R-:W4:Y:S07]  /*55e0*/  LDSM.16.MT88.4 R60, [R217+0x6000] ;  /* 0x00600000d93c783b */ /* 0x000f2e0000004200 */
[C---:B-1----:R-:W-:Y:S01]  /*55f0*/  HMMA.16816.F32 R176, R4.reuse, R36, R20 ;  /* 0x0000002404b0723c */ /* 0x042fe20000001814 */
[----:B------:R-:W1:Y:S07]  /*5600*/  LDSM.16.MT88.4 R20, [R220+0x3800] ;  /* 0x00380000dc14783b */ /* 0x000e6e0000004200 */
[C---:B--2---:R-:W-:Y:S01]  /*5610*/  HMMA.16816.F32 R168, R4.reuse, R42, R24 ;  /* 0x0000002a04a8723c */ /* 0x044fe20000001818 */
[----:B------:R-:W2:Y:S07]  /*5620*/  LDSM.16.MT88.4 R24, [R218+0x6000] ;  /* 0x00600000da18783b */ /* 0x000eae0000004200 */
[C---:B------:R-:W-:Y:S01]  /*5630*/  HMMA.16816.F32 R180, R4.reuse, R40, R28 ;  /* 0x0000002804b4723c */ /* 0x040fe2000000181c */
[----:B------:R-:W1:Y:S07]  /*5640*/  LDSM.16.MT88.4 R40, [R217+0x6800] ;  /* 0x00680000d928783b */ /* 0x000e6e0000004200 */
[C---:B------:R-:W-:Y:S08]  /*5650*/  HMMA.16816.F32 R172, R4.reuse, R52, R12 ;  /* 0x0000003404ac723c */ /* 0x040ff0000000180c */
[C---:B------:R-:W-:Y:S01]  /*5660*/  HMMA.16816.F32 R160, R4.reuse, R54, R56 ;  /* 0x0000003604a0723c */ /* 0x040fe20000001838 */
[----:B------:R-:W1:Y:S04]  /*5670*/  LDSM.16.MT88.4 R52, [R221+0x6000] ;  /* 0x00600000dd34783b */ /* 0x000e680000004200 */
[----:B------:R-:W-:Y:S03]  /*5680*/  LDSM.16.MT88.4 R56, [R220+0x6000] ;  /* 0x00600000dc38783b */ /* 0x000fe60000004200 */
[----:B------:R-:W-:Y:S01]  /*5690*/  HMMA.16816.F32 R164, R4, R38, R16 ;  /* 0x0000002604a4723c */ /* 0x000fe20000001810 */
[----:B------:R-:W1:Y:S07]  /*56a0*/  LDSM.16.MT88.4 R36, [R218+0x6800] ;  /* 0x00680000da24783b */ /* 0x000e6e0000004200 */
[C---:B---3--:R-:W-:Y:S08]  /*56b0*/  HMMA.16816.F32 R16, R8.reuse, R64, RZ ;  /* 0x000000400810723c */ /* 0x048ff000000018ff */
[----:B------:R-:W-:Y:S08]  /*56c0*/  HMMA.16816.F32 R12, R8, R66, RZ ;  /* 0x00000042080c723c */ /* 0x000ff000000018ff */
[----:B------:R-:W-:Y:S08]  /*56d0*/  HMMA.16816.F32 R68, R4, R46, R32 ;  /* 0x0000002e0444723c */ /* 0x000ff00000001820 */
[----:B----4-:R-:W-:Y:S08]  /*56e0*/  HMMA.16816.F32 R32, R8, R60, RZ ;  /* 0x0000003c0820723c */ /* 0x010ff000000018ff */
[C---:B------:R-:W-:Y:S01]  /*56f0*/  HMMA.16816.F32 R184, R4.reuse, R44, R48 ;  /* 0x0000002c04b8723c */ /* 0x040fe20000001830 */
[----:B------:R-:W3:Y:S04]  /*5700*/  LDSM.16.MT88.4 R48, [R221+0x6800] ;  /* 0x00680000dd30783b */ /* 0x000ee80000004200 */
[----:B------:R-:W-:Y:S03]  /*5710*/  LDSM.16.MT88.4 R44, [R220+0x6800] ;  /* 0x00680000dc2c783b */ /* 0x000fe60000004200 */
[----:B-1----:R-:W-:Y:S08]  /*5720*/  HMMA.16816.F32 R156, R4, R20, R16 ;  /* 0x00000014049c723c */ /* 0x002ff00000001810 */
[C---:B------:R-:W-:Y:S01]  /*5730*/  HMMA.16816.F32 R28, R8.reuse, R62, RZ ;  /* 0x0000003e081c723c */ /* 0x040fe200000018ff */
[----:B------:R-:W1:Y:S07]  /*5740*/  LDSM.16.MT88.4 R60, [R217+0x9000] ;  /* 0x00900000d93c783b */ /* 0x000e6e0000004200 */
[----:B--2---:R-:W-:Y:S08]  /*5750*/  HMMA.16816.F32 R16, R8, R24, RZ ;  /* 0x000000180810723c */ /* 0x004ff000000018ff */
[----:B------:R-:W-:Y:S08]  /*5760*/  HMMA.16816.F32 R152, R4, R22, R12 ;  /* 0x000000160498723c */ /* 0x000ff0000000180c */
[----:B------:R-:W-:Y:S08]  /*5770*/  HMMA.16816.F32 R12, R8, R26, RZ ;  /* 0x0000001a080c723c */ /* 0x000ff000000018ff */
[----:B------:R-:W-:Y:S01]  /*5780*/  HMMA.16816.F32 R148, R4, R40, R32 ;  /* 0x000000280494723c */ /* 0x000fe20000001820 */
[----:B------:R-:W2:Y:S07]  /*5790*/  LDSM.16.MT88.4 R32, [R218+0x9000] ;  /* 0x00900000da20783b */ /* 0x000eae0000004200 */
[----:B------:R-:W-:Y:S08]  /*57a0*/  HMMA.16816.F32 R24, R8, R54, RZ ;  /* 0x000000360818723c */ /* 0x000ff000000018ff */
[C---:B------:R-:W-:Y:S01]  /*57b0*/  HMMA.16816.F32 R92, R4.reuse, R42, R28 ;  /* 0x0000002a045c723c */ /* 0x040fe2000000181c */
[----:B------:R-:W4:Y:S07]  /*57c0*/  LDSM.16.MT88.4 R40, [R217+0x9800] ;  /* 0x00980000d928783b */ /* 0x000f2e0000004200 */
[----:B------:R-:W-:Y:S08]  /*57d0*/  HMMA.16816.F32 R144, R4, R36, R16 ;  /* 0x000000240490723c */ /* 0x000ff00000001810 */
[----:B------:R-:W-:Y:S01]  /*57e0*/  HMMA.16816.F32 R16, R8, R58, RZ ;  /* 0x0000003a0810723c */ /* 0x000fe200000018ff */
[----:B------:R-:W-:Y:S01]  /*57f0*/  MOV R37, R115 ;  /* 0x0000007300257202 */ /* 0x000fe20000000f00 */
[----:B------:R-:W-:-:S06]  /*5800*/  IMAD.MOV.U32 R36, RZ, RZ, R114 ;  /* 0x000000ffff247224 */ /* 0x000fcc00078e0072 */
[----:B------:R-:W-:Y:S08]  /*5810*/  HMMA.16816.F32 R28, R8, R52, RZ ;  /* 0x00000034081c723c */ /* 0x000ff000000018ff */
[----:B------:R-:W-:Y:S07]  /*5820*/  HMMA.16816.F32 R100, R4, R38, R12 ;  /* 0x000000260464723c */ /* 0x000fee000000180c */
[----:B------:R-:W-:Y:S01]  /*5830*/  IMAD.MOV.U32 R39, RZ, RZ, R113 ;  /* 0x000000ffff277224 */ /* 0x000fe200078e0071 */
[----:B------:R-:W-:-:S02]  /*5840*/  MOV R38, R112 ;  /* 0x0000007000267202 */ /* 0x000fc40000000f00 */
[----:B---3--:R-:W-:Y:S01]  /*5850*/  HMMA.16816.F32 R112, R4, R50, R24 ;  /* 0x000000320470723c */ /* 0x008fe20000001818 */
[----:B------:R-:W3:Y:S07]  /*5860*/  LDSM.16.MT88.4 R24, [R218+0x9800] ;  /* 0x00980000da18783b */ /* 0x000eee0000004200 */
[----:B-1----:R-:W-:Y:S08]  /*5870*/  HMMA.16816.F32 R12, R8, R60, RZ ;  /* 0x0000003c080c723c */ /* 0x002ff000000018ff */
[C---:B------:R-:W-:Y:S08]  /*5880*/  HMMA.16816.F32 R124, R4.reuse, R46, R16 ;  /* 0x0000002e047c723c */ /* 0x040ff00000001810 */
[----:B------:R-:W-:Y:S01]  /*5890*/  HMMA.16816.F32 R140, R4, R48, R28 ;  /* 0x00000030048c723c */ /* 0x000fe2000000181c */
[----:B------:R-:W1:Y:S07]  /*58a0*/  LDSM.16.MT88.4 R28, [R221+0x9000] ;  /* 0x00900000dd1c783b */ /* 0x000e6e0000004200 */
[----:B--2---:R-:W-:Y:S08]  /*58b0*/  HMMA.16816.F32 R16, R8, R32, RZ ;  /* 0x000000200810723c */ /* 0x004ff000000018ff */
[----:B----4-:R-:W-:Y:S01]  /*58c0*/  HMMA.16816.F32 R128, R4, R40, R12 ;  /* 0x000000280480723c */ /* 0x010fe2000000180c */
[----:B------:R-:W-:-:S07]  /*58d0*/  IMAD.MOV.U32 R52, RZ, RZ, R118 ;  /* 0x000000ffff347224 */ /* 0x000fce00078e0076 */
[----:B------:R-:W-:Y:S01]  /*58e0*/  HMMA.16816.F32 R12, R8, R34, RZ ;  /* 0x00000022080c723c */ /* 0x000fe200000018ff */
[----:B------:R-:W-:Y:S01]  /*58f0*/  MOV R55, R117 ;  /* 0x0000007500377202 */ /* 0x000fe20000000f00 */
[----:B------:R-:W-:-:S06]  /*5900*/  IMAD.MOV.U32 R54, RZ, RZ, R116 ;  /* 0x000000ffff367224 */ /* 0x000fcc00078e0074 */
[----:B------:R-:W-:Y:S07]  /*5910*/  HMMA.16816.F32 R20, R8, R56, RZ ;  /* 0x000000380814723c */ /* 0x000fee00000018ff */
[----:B------:R-:W-:Y:S02]  /*5920*/  MOV R56, R119 ;  /* 0x0000007700387202 */ /* 0x000fe40000000f00 */
[----:B---3--:R-:W-:Y:S01]  /*5930*/  HMMA.16816.F32 R116, R4, R24, R16 ;  /* 0x000000180474723c */ /* 0x008fe20000001810 */
[----:B------:R-:W2:Y:S01]  /*5940*/  LDSM.16.MT88.4 R16, [R221+0x9800] ;  /* 0x00980000dd10783b */ /* 0x000ea20000004200 */
[----:B------:R-:W-:Y:S01]  /*5950*/  IMAD.MOV.U32 R57, RZ, RZ, R111 ;  /* 0x000000ffff397224 */ /* 0x000fe200078e006f */
[----:B------:R-:W-:Y:S01]  /*5960*/  MOV R61, R108 ;  /* 0x0000006c003d7202 */ /* 0x000fe20000000f00 */
[----:B------:R-:W-:-:S02]  /*5970*/  IMAD.MOV.U32 R59, RZ, RZ, R110 ;  /* 0x000000ffff3b7224 */ /* 0x000fc400078e006e */
[----:B------:R-:W-:Y:S02]  /*5980*/  IMAD.MOV.U32 R58, RZ, RZ, R109 ;  /* 0x000000ffff3a7224 */ /* 0x000fe400078e006d */
[----:B------:R-:W-:Y:S08]  /*5990*/  HMMA.16816.F32 R108, R4, R26, R12 ;  /* 0x0000001a046c723c */ /* 0x000ff0000000180c */
[----:B-1----:R-:W-:Y:S01]  /*59a0*/  HMMA.16816.F32 R12, R8, R28, RZ ;  /* 0x0000001c080c723c */ /* 0x002fe200000018ff */
[----:B------:R-:W-:-:S02]  /*59b0*/  IMAD.MOV.U32 R60, RZ, RZ, R107 ;  /* 0x000000ffff3c7224 */ /* 0x000fc400078e006b */
[----:B------:R-:W-:Y:S11]  /*59c0*/  IMAD.MOV.U32 R66, RZ, RZ, R106 ;  /* 0x000000ffff427224 */ /* 0x000ff600078e006a */
[----:B------:R-:W-:Y:S10]  /*59d0*/  @!UPT UIADD3 URZ, URZ, URZ, URZ ;  /* 0x0000003f3f3ff290 */ /* 0x000ff4000fffe03f */
[----:B--2---:R-:W-:Y:S08]  /*59e0*/  HMMA.16816.F32 R104, R4, R16, R12 ;  /* 0x000000100468723c */ /* 0x004ff0000000180c */
[----:B------:R-:W-:Y:S11]  /*59f0*/  HMMA.16816.F32 R12, R8, R30, RZ ;  /* 0x0000001e080c723c */ /* 0x000ff600000018ff */
[----:B------:R-:W-:Y:S11]  /*5a00*/  @!UPT UIADD3 URZ, URZ, URZ, URZ ;  /* 0x0000003f3f3ff290 */ /* 0x000ff6000fffe03f */
[----:B------:R-:W-:Y:S02]  /*5a10*/  @!UPT UIADD3 URZ, URZ, URZ, URZ ;  /* 0x0000003f3f3ff290 */ /* 0x000fe4000fffe03f */
[C---:B------:R-:W-:Y:S01]  /*5a20*/  HMMA.16816.F32 R96, R4.reuse, R18, R12 ;  /* 0x000000120460723c */ /* 0x040fe2000000180c */
[----:B------:R-:W1:Y:S07]  /*5a30*/  LDSM.16.MT88.4 R12, [R220+0x9000] ;  /* 0x00900000dc0c783b */ /* 0x000e6e0000004200 */
[----:B------:R-:W-:Y:S08]  /*5a40*/  HMMA.16816.F32 R136, R4, R44, R20 ;  /* 0x0000002c0488723c */ /* 0x000ff00000001814 */
[----:B------:R-:W-:Y:S01]  /*5a50*/  HMMA.16816.F32 R20, R8, R62, RZ ;  /* 0x0000003e0814723c */ /* 0x000fe200000018ff */
[----:B------:R-:W-:-:S07]  /*5a60*/  FFMA.FTZ R3, R83, c[0x0][0x2d0], -R2 ;  /* 0x0000b40053037a23 */ /* 0x000fce0000010802 */
[C---:B-1----:R-:W-:Y:S08]  /*5a70*/  HMMA.16816.F32 R16, R8.reuse, R12, RZ ;  /* 0x0000000c0810723c */ /* 0x042ff000000018ff */
[----:B------:R-:W-:Y:S01]  /*5a80*/  HMMA.16816.F32 R8, R8, R14, RZ ;  /* 0x0000000e0808723c */ /* 0x000fe200000018ff */
[----:B------:R-:W1:Y:S01]  /*5a90*/  LDSM.16.MT88.4 R12, [R220+0x9800] ;  /* 0x00980000dc0c783b */ /* 0x000e620000004200 */
[----:B------:R2:W-:Y:S01]  /*5aa0*/  MUFU.EX2 R32, R3 ;  /* 0x0000000300207308 */ /* 0x0005e20000000800 */
[----:B------:R-:W-:Y:S01]  /*5ab0*/  MOV R67, R91 ;  /* 0x0000005b00437202 */ /* 0x000fe20000000f00 */
[----:B------:R-:W-:-:S02]  /*5ac0*/  IMAD.MOV.U32 R64, RZ, RZ, R90 ;  /* 0x000000ffff407224 */ /* 0x000fc400078e005a */
[----:B--2---:R-:W-:-:S04]  /*5ad0*/  FFMA.FTZ R3, R82, c[0x0][0x2d0], -R2 ;  /* 0x0000b40052037a23 */ /* 0x004fc80000010802 */
[----:B------:R2:W3:Y:S01]  /*5ae0*/  MUFU.EX2 R226, R3 ;  /* 0x0000000300e27308 */ /* 0x0004e20000000800 */
[----:B------:R-:W-:Y:S01]  /*5af0*/  IMAD.MOV.U32 R65, RZ, RZ, R89 ;  /* 0x000000ffff417224 */ /* 0x000fe200078e0059 */
[----:B------:R-:W-:Y:S01]  /*5b00*/  MOV R45, R88 ;  /* 0x00000058002d7202 */ /* 0x000fe20000000f00 */
[----:B--2---:R-:W-:-:S05]  /*5b10*/  FFMA.FTZ R3, R81, c[0x0][0x2d0], -R2 ;  /* 0x0000b40051037a23 */ /* 0x004fca0000010802 */
[----:B------:R2:W-:Y:S01]  /*5b20*/  MUFU.EX2 R224, R3 ;  /* 0x0000000300e07308 */ /* 0x0005e20000000800 */
[C---:B-1----:R-:W-:Y:S08]  /*5b30*/  HMMA.16816.F32 R88, R4.reuse, R12, R16 ;  /* 0x0000000c0458723c */ /* 0x042ff00000001810 */
[----:B------:R-:W-:Y:S01]  /*5b40*/  HMMA.16816.F32 R12, R4, R14, R8 ;  /* 0x0000000e040c723c */ /* 0x000fe20000001808 */
[----:B------:R-:W1:Y:S01]  /*5b50*/  LDSM.16.MT88.4 R8, [R217+0x1000] ;  /* 0x00100000d908783b */ /* 0x000e620000004200 */
[----:B--2---:R-:W-:-:S04]  /*5b60*/  FFMA.FTZ R3, R80, c[0x0][0x2d0], -R2 ;  /* 0x0000b40050037a23 */ /* 0x004fc80000010802 */
[----:B------:R2:W-:Y:S02]  /*5b70*/  MUFU.EX2 R229, R3 ;  /* 0x0000000300e57308 */ /* 0x0005e40000000800 */
[----:B--2---:R-:W-:-:S06]  /*5b80*/  FFMA.FTZ R3, R79, c[0x0][0x2d0], -R0 ;  /* 0x0000b4004f037a23 */ /* 0x004fcc0000010800 */
[----:B------:R2:W-:Y:S02]  /*5b90*/  MUFU.EX2 R228, R3 ;  /* 0x0000000300e47308 */ /* 0x0005e40000000800 */
[----:B--2---:R-:W-:-:S06]  /*5ba0*/  FFMA.FTZ R3, R78, c[0x0][0x2d0], -R0 ;  /* 0x0000b4004e037a23 */ /* 0x004fcc0000010800 */
[----:B------:R2:W4:Y:S02]  /*5bb0*/  MUFU.EX2 R227, R3 ;  /* 0x0000000300e37308 */ /* 0x0005240000000800 */
[----:B--2---:R-:W-:-:S06]  /*5bc0*/  FFMA.FTZ R3, R77, c[0x0][0x2d0], -R0 ;  /* 0x0000b4004d037a23 */ /* 0x004fcc0000010800 */
[----:B------:R2:W-:Y:S02]  /*5bd0*/  MUFU.EX2 R33, R3 ;  /* 0x0000000300217308 */ /* 0x0005e40000000800 */
[----:B--2---:R-:W-:-:S06]  /*5be0*/  FFMA.FTZ R3, R76, c[0x0][0x2d0], -R0 ;  /* 0x0000b4004c037a23 */ /* 0x004fcc0000010800 */
[----:B------:R-:W2:Y:S01]  /*5bf0*/  MUFU.EX2 R40, R3 ;  /* 0x0000000300287308 */ /* 0x000ea20000000800 */
[----:B------:R-:W-:Y:S01]  /*5c00*/  IMAD.MOV.U32 R41, RZ, RZ, R123 ;  /* 0x000000ffff297224 */ /* 0x000fe200078e007b */
[----:B------:R-:W-:Y:S01]  /*5c10*/  MOV R62, R121 ;  /* 0x00000079003e7202 */ /* 0x000fe20000000f00 */
[----:B------:R-:W-:Y:S02]  /*5c20*/  IMAD.MOV.U32 R63, RZ, RZ, R122 ;  /* 0x000000ffff3f7224 */ /* 0x000fe400078e007a */
[----:B------:R-:W-:Y:S02]  /*5c30*/  IMAD.MOV.U32 R53, RZ, RZ, R120 ;  /* 0x000000ffff357224 */ /* 0x000fe400078e0078 */
[----:B------:R-:W-:Y:S07]  /*5c40*/  HMMA.16816.F32 R120, R4, R42, R20 ;  /* 0x0000002a0478723c */ /* 0x000fee0000001814 */
[----:B---3--:R-:W-:-:S02]  /*5c50*/  F2FP.PACK_AB R4, R226, R32 ;  /* 0x00000020e204723e */ /* 0x008fc400000000ff */
[----:B----4-:R-:W-:Y:S02]  /*5c60*/  F2FP.PACK_AB R5, R227, R228 ;  /* 0x000000e4e305723e */ /* 0x010fe400000000ff */
[----:B------:R-:W-:Y:S02]  /*5c70*/  F2FP.PACK_AB R6, R229, R224 ;  /* 0x000000e0e506723e */ /* 0x000fe400000000ff */
[----:B--2---:R-:W-:-:S07]  /*5c80*/  F2FP.PACK_AB R7, R40, R33 ;  /* 0x000000212807723e */ /* 0x004fce00000000ff */
[C---:B-1----:R-:W-:Y:S08]  /*5c90*/  HMMA.16816.F32 R84, R4.reuse, R8, R84 ;  /* 0x000000080454723c */ /* 0x042ff00000001854 */
[C---:B------:R-:W-:Y:S01]  /*5ca0*/  HMMA.16816.F32 R48, R4.reuse, R10, R192 ;  /* 0x0000000a0430723c */ /* 0x040fe200000018c0 */
[----:B------:R-:W1:Y:S06]  /*5cb0*/  LDSM.16.MT88.4 R8, [R218+0x1000] ;  /* 0x00100000da08783b */ /* 0x000e6c0000004200 */
[----:B------:R-:W-:Y:S01]  /*5cc0*/  IMAD.MOV.U32 R193, RZ, RZ, R45 ;  /* 0x000000ffffc17224 */ /* 0x000fe200078e002d */
[C---:B-1----:R-:W-:Y:S08]  /*5cd0*/  HMMA.16816.F32 R80, R4.reuse, R8, R200 ;  /* 0x000000080450723c */ /* 0x042ff000000018c8 */
[C---:B------:R-:W-:Y:S01]  /*5ce0*/  HMMA.16816.F32 R44, R4.reuse, R10, R188 ;  /* 0x0000000a042c723c */ /* 0x040fe200000018bc */
[----:B------:R-:W1:Y:S07]  /*5cf0*/  LDSM.16.MT88.4 R8, [R221+0x1000] ;  /* 0x00100000dd08783b */ /* 0x000e6e0000004200 */
[----:B-1----:R-:W-:Y:S07]  /*5d00*/  HMMA.16816.F32 R76, R4, R8, R196 ;  /* 0x00000008044c723c */ /* 0x002fee00000018c4 */
[----:B------:R-:W-:Y:S01]  /*5d10*/  MOV R197, R40 ;  /* 0x0000002800c57202 */ /* 0x000fe20000000f00 */
[----:B------:R-:W-:-:S02]  /*5d20*/  IMAD.MOV.U32 R196, RZ, RZ, R41 ;  /* 0x000000ffffc47224 */ /* 0x000fc400078e0029 */
[C---:B------:R-:W-:Y:S01]  /*5d30*/  HMMA.16816.F32 R40, R4.reuse, R10, R72 ;  /* 0x0000000a0428723c */ /* 0x040fe20000001848 */
[----:B------:R-:W1:Y:S01]  /*5d40*/  LDSM.16.MT88.4 R8, [R220+0x1000] ;  /* 0x00100000dc08783b */ /* 0x000e620000004200 */
[----:B------:R-:W-:Y:S01]  /*5d50*/  IMAD.MOV.U32 R188, RZ, RZ, R38 ;  /* 0x000000ffffbc7224 */ /* 0x000fe200078e0026 */
[----:B------:R-:W-:Y:S01]  /*5d60*/  MOV R189, R39 ;  /* 0x0000002700bd7202 */ /* 0x000fe20000000f00 */
[----:B------:R-:W-:Y:S02]  /*5d70*/  IMAD.MOV.U32 R190, RZ, RZ, R36 ;  /* 0x000000ffffbe7224 */ /* 0x000fe400078e0024 */
[----:B------:R-:W-:Y:S02]  /*5d80*/  IMAD.MOV.U32 R191, RZ, RZ, R37 ;  /* 0x000000ffffbf7224 */ /* 0x000fe400078e0025 */
[C---:B-1----:R-:W-:Y:S08]  /*5d90*/  HMMA.16816.F32 R72, R4.reuse, R8, R184 ;  /* 0x000000080448723c */ /* 0x042ff000000018b8 */
[----:B------:R-:W-:Y:S01]  /*5da0*/  HMMA.16816.F32 R36, R4, R10, R68 ;  /* 0x0000000a0424723c */ /* 0x000fe20000001844 */
[----:B------:R-:W1:Y:S01]  /*5db0*/  LDSM.16.MT88.4 R8, [R217+0x4000] ;  /* 0x00400000d908783b */ /* 0x000e620000004200 */
[----:B------:R-:W-:Y:S01]  /*5dc0*/  IMAD.MOV.U32 R199, RZ, RZ, R32 ;  /* 0x000000ffffc77224 */ /* 0x000fe200078e0020 */
[----:B------:R-:W-:-:S05]  /*5dd0*/  MOV R194, R33 ;  /* 0x0000002100c27202 */ /* 0x000fca0000000f00 */
[C---:B-1----:R-:W-:Y:S08]  /*5de0*/  HMMA.16816.F32 R68, R4.reuse, R8, R180 ;  /* 0x000000080444723c */ /* 0x042ff000000018b4 */
[----:B------:R-:W-:Y:S01]  /*5df0*/  HMMA.16816.F32 R32, R4, R10, R168 ;  /* 0x0000000a0420723c */ /* 0x000fe200000018a8 */
[----:B------:R-:W1:Y:S01]  /*5e00*/  LDSM.16.MT88.4 R8, [R218+0x4000] ;  /* 0x00400000da08783b */ /* 0x000e620000004200 */
[----:B------:R-:W-:Y:S01]  /*5e10*/  IMAD.MOV.U32 R192, RZ, RZ, R66 ;  /* 0x000000ffffc07224 */ /* 0x000fe200078e0042 */
[----:B------:R-:W-:Y:S01]  /*5e20*/  MOV R180, R64 ;  /* 0x0000004000b47202 */ /* 0x000fe20000000f00 */
[----:B------:R-:W-:-:S02]  /*5e30*/  IMAD.MOV.U32 R181, RZ, RZ, R67 ;  /* 0x000000ffffb57224 */ /* 0x000fc400078e0043 */
[----:B------:R-:W-:Y:S02]  /*5e40*/  IMAD.MOV.U32 R3, RZ, RZ, R65 ;  /* 0x000000ffff037224 */ /* 0x000fe400078e0041 */
        /* <DEDUP_REMOVED lines=17> */
[----:B------:R-:W-:Y:S01]  /*5f60*/  MOV R200, R54 ;  /* 0x0000003600c87202 */ /* 0x000fe20000000f00 */
[----:B------:R-:W-:Y:S01]  /*5f70*/  IMAD.MOV.U32 R201, RZ, RZ, R55 ;  /* 0x000000ffffc97224 */ /* 0x000fe200078e0037 */
[----:B------:R-:W-:Y:S01]  /*5f80*/  MOV R203, R53 ;  /* 0x0000003500cb7202 */ /* 0x000fe20000000f00 */
[----:B------:R-:W-:-:S03]  /*5f90*/  IMAD.MOV.U32 R202, RZ, RZ, R52 ;  /* 0x000000ffffca7224 */ /* 0x000fc600078e0034 */
        /* <DEDUP_REMOVED lines=18> */
[----:B------:R-:W-:-:S06]  /*60c0*/  FFMA.FTZ R3, R3, c[0x0][0x2d0], -R2 ;  /* 0x0000b40003037a23 */ /* 0x000fcc0000010802 */
[C---:B-1----:R-:W-:Y:S08]  /*60d0*/  HMMA.16816.F32 R140, R4.reuse, R8, R104 ;  /* 0x00000008048c723c */ /* 0x042ff00000001868 */
[----:B------:R-:W-:Y:S01]  /*60e0*/  HMMA.16816.F32 R116, R4, R10, R96 ;  /* 0x0000000a0474723c */ /* 0x000fe20000001860 */
[----:B------:R-:W1:Y:S01]  /*60f0*/  LDSM.16.MT88.4 R8, [R220+0xa000] ;  /* 0x00a00000dc08783b */ /* 0x000e620000004200 */
[----:B------:R2:W-:Y:S02]  /*6100*/  MUFU.EX2 R99, R3 ;  /* 0x0000000300637308 */ /* 0x0005e40000000800 */
[----:B--2---:R-:W-:-:S06]  /*6110*/  FFMA.FTZ R3, R252, c[0x0][0x2d0], -R2 ;  /* 0x0000b400fc037a23 */ /* 0x004fcc0000010802 */
[----:B------:R2:W-:Y:S02]  /*6120*/  MUFU.EX2 R98, R3 ;  /* 0x0000000300627308 */ /* 0x0005e40000000800 */
[--C-:B--2---:R-:W-:Y:S01]  /*6130*/  FFMA.FTZ R3, R215, c[0x0][0x2d0], -R2.reuse ;  /* 0x0000b400d7037a23 */ /* 0x104fe20000010802 */
[C---:B-1----:R-:W-:Y:S05]  /*6140*/  HMMA.16816.F32 R136, R4.reuse, R8, R88 ;  /* 0x000000080488723c */ /* 0x042fea0000001858 */
[----:B------:R1:W-:Y:S03]  /*6150*/  MUFU.EX2 R88, R3 ;  /* 0x0000000300587308 */ /* 0x0003e60000000800 */
[----:B------:R-:W-:Y:S01]  /*6160*/  HMMA.16816.F32 R12, R4, R10, R12 ;  /* 0x0000000a040c723c */ /* 0x000fe2000000180c */
[----:B------:R-:W2:Y:S01]  /*6170*/  LDSM.16.MT88.4 R8, [R217+0x1800] ;  /* 0x00180000d908783b */ /* 0x000ea20000004200 */
[----:B-1----:R-:W-:-:S04]  /*6180*/  FFMA.FTZ R3, R214, c[0x0][0x2d0], -R2 ;  /* 0x0000b400d6037a23 */ /* 0x002fc80000010802 */
[----:B------:R1:W3:Y:S01]  /*6190*/  MUFU.EX2 R97, R3 ;  /* 0x0000000300617308 */ /* 0x0002e20000000800 */
[----:B------:R-:W-:Y:S02]  /*61a0*/  IMAD.MOV.U32 R170, RZ, RZ, R226 ;  /* 0x000000ffffaa7224 */ /* 0x000fe400078e00e2 */
[----:B-1----:R-:W-:-:S05]  /*61b0*/  FFMA.FTZ R3, R212, c[0x0][0x2d0], -R0 ;  /* 0x0000b400d4037a23 */ /* 0x002fca0000010800 */
[----:B------:R1:W-:Y:S02]  /*61c0*/  MUFU.EX2 R96, R3 ;  /* 0x0000000300607308 */ /* 0x0003e40000000800 */
[----:B-1----:R-:W-:-:S06]  /*61d0*/  FFMA.FTZ R3, R210, c[0x0][0x2d0], -R0 ;  /* 0x0000b400d2037a23 */ /* 0x002fcc0000010800 */
[----:B------:R1:W4:Y:S02]  /*61e0*/  MUFU.EX2 R252, R3 ;  /* 0x0000000300fc7308 */ /* 0x0003240000000800 */
[----:B-1----:R-:W-:-:S06]  /*61f0*/  FFMA.FTZ R3, R213, c[0x0][0x2d0], -R0 ;  /* 0x0000b400d5037a23 */ /* 0x002fcc0000010800 */
[----:B------:R1:W-:Y:S01]  /*6200*/  MUFU.EX2 R226, R3 ;  /* 0x0000000300e27308 */ /* 0x0003e20000000800 */
[----:B------:R-:W-:Y:S02]  /*6210*/  FADD.FTZ R4, R207, R206 ;  /* 0x000000cecf047221 */ /* 0x000fe40000010000 */
[----:B-1----:R-:W-:-:S05]  /*6220*/  FFMA.FTZ R3, R211, c[0x0][0x2d0], -R0 ;  /* 0x0000b400d3037a23 */ /* 0x002fca0000010800 */
[----:B------:R1:W1:Y:S01]  /*6230*/  MUFU.EX2 R91, R3 ;  /* 0x00000003005b7308 */ /* 0x0002620000000800 */
[----:B------:R-:W-:Y:S02]  /*6240*/  FADD.FTZ R5, R135, R134 ;  /* 0x0000008687057221 */ /* 0x000fe40000010000 */
[----:B------:R-:W-:Y:S01]  /*6250*/  FADD.FTZ R4, R209, R4 ;  /* 0x00000004d1047221 */ /* 0x000fe20000010000 */
[----:B---3--:R-:W-:-:S03]  /*6260*/  F2FP.PACK_AB R6, R97, R88 ;  /* 0x000000586106723e */ /* 0x008fc600000000ff */
[----:B------:R-:W-:Y:S01]  /*6270*/  FADD.FTZ R134, R208, R4 ;  /* 0x00000004d0867221 */ /* 0x000fe20000010000 */
[----:B------:R-:W-:Y:S01]  /*6280*/  F2FP.PACK_AB R4, R98, R99 ;  /* 0x000000636204723e */ /* 0x000fe200000000ff */
[----:B------:R-:W-:Y:S01]  /*6290*/  IMAD.MOV.U32 R90, RZ, RZ, R180 ;  /* 0x000000ffff5a7224 */ /* 0x000fe200078e00b4 */
[----:B------:R-:W-:Y:S01]  /*62a0*/  MOV R89, R181 ;  /* 0x000000b500597202 */ /* 0x000fe20000000f00 */
[----:B-1----:R-:W-:Y:S01]  /*62b0*/  FADD.FTZ R3, R205, R5 ;  /* 0x00000005cd037221 */ /* 0x002fe20000010000 */
[----:B----4-:R-:W-:Y:S02]  /*62c0*/  F2FP.PACK_AB R5, R252, R96 ;  /* 0x00000060fc05723e */ /* 0x010fe400000000ff */
[----:B------:R-:W-:Y:S01]  /*62d0*/  F2FP.PACK_AB R7, R91, R226 ;  /* 0x000000e25b07723e */ /* 0x000fe200000000ff */
[----:B------:R-:W-:Y:S01]  /*62e0*/  IMAD.MOV.U32 R181, RZ, RZ, R196 ;  /* 0x000000ffffb57224 */ /* 0x000fe200078e00c4 */
[----:B------:R-:W-:Y:S01]  /*62f0*/  MOV R171, R198 ;  /* 0x000000c600ab7202 */ /* 0x000fe20000000f00 */
[----:B------:R-:W-:-:S02]  /*6300*/  IMAD.MOV.U32 R180, RZ, RZ, R197 ;  /* 0x000000ffffb47224 */ /* 0x000fc400078e00c5 */
[----:B------:R-:W-:Y:S02]  /*6310*/  IMAD.MOV.U32 R169, RZ, RZ, R199 ;  /* 0x000000ffffa97224 */ /* 0x000fe400078e00c7 */
[----:B------:R-:W-:Y:S01]  /*6320*/  FADD.FTZ R135, R204, R3 ;  /* 0x00000003cc877221 */ /* 0x000fe20000010000 */
[C---:B--2---:R-:W-:Y:S08]  /*6330*/  HMMA.16816.F32 R196, R4.reuse, R10, R48 ;  /* 0x0000000a04c4723c */ /* 0x044ff00000001830 */
        /* <DEDUP_REMOVED lines=8> */
[----:B------:R-:W-:Y:S02]  /*63c0*/  IMAD.MOV.U32 R44, RZ, RZ, R191 ;  /* 0x000000ffff2c7224 */ /* 0x000fe400078e00bf */
[C---:B-1----:R-:W-:Y:S08]  /*63d0*/  HMMA.16816.F32 R188, R4.reuse, R8, R76 ;  /* 0x0000000804bc723c */ /* 0x042ff0000000184c */
[C---:B------:R-:W-:Y:S01]  /*63e0*/  HMMA.16816.F32 R172, R4.reuse, R10, R40 ;  /* 0x0000000a04ac723c */ /* 0x040fe20000001828 */
[----:B------:R-:W1:Y:S07]  /*63f0*/  LDSM.16.MT88.4 R8, [R220+0x1800] ;  /* 0x00180000dc08783b */ /* 0x000e6e0000004200 */
[C---:B-1----:R-:W-:Y:S08]  /*6400*/  HMMA.16816.F32 R164, R4.reuse, R8, R72 ;  /* 0x0000000804a4723c */ /* 0x042ff00000001848 */
[----:B------:R-:W-:Y:S01]  /*6410*/  HMMA.16816.F32 R160, R4, R10, R36 ;  /* 0x0000000a04a0723c */ /* 0x000fe20000001824 */
[----:B------:R-:W1:Y:S01]  /*6420*/  LDSM.16.MT88.4 R8, [R217+0x4800] ;  /* 0x00480000d908783b */ /* 0x000e620000004200 */
[----:B------:R-:W-:Y:S01]  /*6430*/  IMAD.MOV.U32 R51, RZ, RZ, R200 ;  /* 0x000000ffff337224 */ /* 0x000fe200078e00c8 */
[----:B------:R-:W-:Y:S01]  /*6440*/  MOV R84, R201 ;  /* 0x000000c900547202 */ /* 0x000fe20000000f00 */
[----:B------:R-:W-:Y:S01]  /*6450*/  IMAD.MOV.U32 R85, RZ, RZ, R202 ;  /* 0x000000ffff557224 */ /* 0x000fe200078e00ca */
[----:B------:R-:W-:Y:S01]  /*6460*/  MOV R87, R192 ;  /* 0x000000c000577202 */ /* 0x000fe20000000f00 */
[----:B------:R-:W-:Y:S01]  /*6470*/  IMAD.MOV.U32 R86, RZ, RZ, R203 ;  /* 0x000000ffff567224 */ /* 0x000fe200078e00cb */
[----:B------:R-:W-:Y:S01]  /*6480*/  MOV R75, R195 ;  /* 0x000000c3004b7202 */ /* 0x000fe20000000f00 */
[----:B------:R-:W-:-:S02]  /*6490*/  IMAD.MOV.U32 R41, RZ, RZ, R193 ;  /* 0x000000ffff297224 */ /* 0x000fc400078e00c1 */
[----:B------:R-:W-:Y:S01]  /*64a0*/  IMAD.MOV.U32 R43, RZ, RZ, R194 ;  /* 0x000000ffff2b7224 */ /* 0x000fe200078e00c2 */
        /* <DEDUP_REMOVED lines=12> */
[C---:B-1----:R-:W-:Y:S08]  /*6570*/  HMMA.16816.F32 R180, R4.reuse, R8, R64 ;  /* 0x0000000804b4723c */ /* 0x042ff00000001840 */
[C---:B------:R-:W-:Y:S01]  /*6580*/  HMMA.16816.F32 R184, R4.reuse, R10, R28 ;  /* 0x0000000a04b8723c */ /* 0x040fe2000000181c */
[----:B------:R-:W1:Y:S07]  /*6590*/  LDSM.16.MT88.4 R8, [R221+0x4800] ;  /* 0x00480000dd08783b */ /* 0x000e6e0000004200 */
[C---:B-1----:R-:W-:Y:S08]  /*65a0*/  HMMA.16816.F32 R176, R4.reuse, R8, R60 ;  /* 0x0000000804b0723c */ /* 0x042ff0000000183c */
[----:B------:R-:W-:Y:S01]  /*65b0*/  HMMA.16816.F32 R108, R4, R10, R24 ;  /* 0x0000000a046c723c */ /* 0x000fe20000001818 */
[----:B------:R-:W1:Y:S01]  /*65c0*/  LDSM.16.MT88.4 R8, [R220+0x4800] ;  /* 0x00480000dc08783b */ /* 0x000e620000004200 */
[----:B------:R-:W-:Y:S01]  /*65d0*/  MOV R49, R169 ;  /* 0x000000a900317202 */ /* 0x000fe20000000f00 */
[----:B------:R-:W-:-:S02]  /*65e0*/  IMAD.MOV.U32 R48, RZ, RZ, R170 ;  /* 0x000000ffff307224 */ /* 0x000fc400078e00aa */
[----:B------:R-:W-:-:S03]  /*65f0*/  IMAD.MOV.U32 R3, RZ, RZ, R171 ;  /* 0x000000ffff037224 */ /* 0x000fc600078e00ab */
        /* <DEDUP_REMOVED lines=10> */
[----:B-1----:R-:W-:Y:S07]  /*66a0*/  HMMA.16816.F32 R52, R4, R8, R92 ;  /* 0x000000080434723c */ /* 0x002fee000000185c */
[----:B------:R-:W-:Y:S01]  /*66b0*/  IMAD.MOV.U32 R92, RZ, RZ, R40 ;  /* 0x000000ffff5c7224 */ /* 0x000fe200078e0028 */
[----:B------:R-:W-:Y:S01]  /*66c0*/  MOV R93, R41 ;  /* 0x00000029005d7202 */ /* 0x000fe20000000f00 */
[----:B------:R-:W-:-:S02]  /*66d0*/  IMAD.MOV.U32 R94, RZ, RZ, R42 ;  /* 0x000000ffff5e7224 */ /* 0x000fc400078e002a */
[----:B------:R-:W-:Y:S02]  /*66e0*/  IMAD.MOV.U32 R95, RZ, RZ, R43 ;  /* 0x000000ffff5f7224 */ /* 0x000fe400078e002b */
[----:B------:R-:W-:Y:S01]  /*66f0*/  HMMA.16816.F32 R40, R4, R10, R100 ;  /* 0x0000000a0428723c */ /* 0x000fe20000001864 */
[----:B------:R-:W1:Y:S01]  /*6700*/  LDSM.16.MT88.4 R8, [R221+0x7800] ;  /* 0x00780000dd08783b */ /* 0x000e620000004200 */
        /* <DEDUP_REMOVED lines=16> */
[----:B------:R-:W-:-:S02]  /*6810*/  IMAD.MOV.U32 R17, RZ, RZ, R48 ;  /* 0x000000ffff117224 */ /* 0x000fc400078e0030 */
[----:B------:R-:W-:Y:S02]  /*6820*/  IMAD.MOV.U32 R18, RZ, RZ, R49 ;  /* 0x000000ffff127224 */ /* 0x000fe400078e0031 */
[----:B------:R-:W-:Y:S02]  /*6830*/  IMAD.MOV.U32 R156, RZ, RZ, R50 ;  /* 0x000000ffff9c7224 */ /* 0x000fe400078e0032 */
[----:B------:R-:W-:Y:S02]  /*6840*/  IMAD.MOV.U32 R157, RZ, RZ, R51 ;  /* 0x000000ffff9d7224 */ /* 0x000fe400078e0033 */
        /* <DEDUP_REMOVED lines=16> */
[----:B------:R-:W-:-:S02]  /*6950*/  FFMA.FTZ R3, R3, c[0x0][0x2d0], -R2 ;  /* 0x0000b40003037a23 */ /* 0x000fc40000010802 */
[----:B------:R-:W-:Y:S01]  /*6960*/  IMAD.MOV.U32 R114, RZ, RZ, R115 ;  /* 0x000000ffff727224 */ /* 0x000fe200078e0073 */
[----:B------:R-:W-:Y:S01]  /*6970*/  MOV R115, R156 ;  /* 0x0000009c00737202 */ /* 0x000fe20000000f00 */
[----:B------:R-:W-:Y:S02]  /*6980*/  IMAD.MOV.U32 R100, RZ, RZ, R46 ;  /* 0x000000ffff647224 */ /* 0x000fe400078e002e */
[----:B------:R-:W-:Y:S01]  /*6990*/  IMAD.MOV.U32 R156, RZ, RZ, R157 ;  /* 0x000000ffff9c7224 */ /* 0x000fe200078e009d */
[----:B------:R2:W-:Y:S01]  /*69a0*/  MUFU.EX2 R124, R3 ;  /* 0x00000003007c7308 */ /* 0x0005e20000000800 */
[----:B------:R-:W-:Y:S01]  /*69b0*/  IMAD.MOV.U32 R157, RZ, RZ, R158 ;  /* 0x000000ffff9d7224 */ /* 0x000fe200078e009e */
[----:B------:R-:W-:Y:S01]  /*69c0*/  MOV R158, R159 ;  /* 0x0000009f009e7202 */ /* 0x000fe20000000f00 */
[----:B------:R-:W-:Y:S02]  /*69d0*/  IMAD.MOV.U32 R159, RZ, RZ, R100 ;  /* 0x000000ffff9f7224 */ /* 0x000fe400078e0064 */
[----:B------:R-:W-:Y:S01]  /*69e0*/  IMAD.MOV.U32 R100, RZ, RZ, R101 ;  /* 0x000000ffff647224 */ /* 0x000fe200078e0065 */
[----:B------:R-:W-:Y:S01]  /*69f0*/  MOV R101, R102 ;  /* 0x0000006600657202 */ /* 0x000fe20000000f00 */
[----:B------:R-:W-:-:S02]  /*6a00*/  IMAD.MOV.U32 R102, RZ, RZ, R103 ;  /* 0x000000ffff667224 */ /* 0x000fc400078e0067 */
[----:B------:R-:W-:Y:S01]  /*6a10*/  IMAD.MOV.U32 R103, RZ, RZ, R16 ;  /* 0x000000ffff677224 */ /* 0x000fe200078e0010 */
[----:B------:R-:W-:Y:S01]  /*6a20*/  MOV R16, R229 ;  /* 0x000000e500107202 */ /* 0x000fe20000000f00 */
[----:B------:R-:W-:Y:S01]  /*6a30*/  IMAD.MOV.U32 R21, RZ, RZ, R44 ;  /* 0x000000ffff157224 */ /* 0x000fe200078e002c */
[----:B------:R3:W5:Y:S01]  /*6a40*/  LDL.LU R229, [R1+0xa8] ;  /* 0x0000a80001e57983 */ /* 0x0007620000300800 */
[----:B--2---:R-:W-:Y:S02]  /*6a50*/  FFMA.FTZ R3, R113, c[0x0][0x2d0], -R2 ;  /* 0x0000b40071037a23 */ /* 0x004fe40000010802 */
[----:B------:R-:W-:Y:S02]  /*6a60*/  IMAD.MOV.U32 R113, RZ, RZ, R114 ;  /* 0x000000ffff717224 */ /* 0x000fe400078e0072 */
[----:B------:R-:W-:Y:S01]  /*6a70*/  IMAD.MOV.U32 R114, RZ, RZ, R115 ;  /* 0x000000ffff727224 */ /* 0x000fe200078e0073 */
[C---:B-1----:R-:W-:Y:S08]  /*6a80*/  HMMA.16816.F32 R68, R4.reuse, R8, R140 ;  /* 0x000000080444723c */ /* 0x042ff0000000188c */
[----:B------:R-:W-:Y:S01]  /*6a90*/  HMMA.16816.F32 R56, R4, R10, R116 ;  /* 0x0000000a0438723c */ /* 0x000fe20000001874 */
[----:B------:R-:W1:Y:S01]  /*6aa0*/  LDSM.16.MT88.4 R8, [R220+0xa800] ;  /* 0x00a80000dc08783b */ /* 0x000e620000004200 */
[----:B------:R-:W-:Y:S01]  /*6ab0*/  MOV R115, R156 ;  /* 0x0000009c00737202 */ /* 0x000fe20000000f00 */
[----:B------:R-:W-:Y:S01]  /*6ac0*/  IMAD.MOV.U32 R156, RZ, RZ, R157 ;  /* 0x000000ffff9c7224 */ /* 0x000fe200078e009d */
[----:B------:R2:W-:Y:S01]  /*6ad0*/  MUFU.EX2 R152, R3 ;  /* 0x0000000300987308 */ /* 0x0005e20000000800 */
[----:B------:R-:W-:Y:S01]  /*6ae0*/  IMAD.MOV.U32 R157, RZ, RZ, R158 ;  /* 0x000000ffff9d7224 */ /* 0x000fe200078e009e */
[----:B------:R-:W-:Y:S01]  /*6af0*/  MOV R158, R159 ;  /* 0x0000009f009e7202 */ /* 0x000fe20000000f00 */
[----:B------:R-:W-:-:S02]  /*6b00*/  IMAD.MOV.U32 R159, RZ, RZ, R100 ;  /* 0x000000ffff9f7224 */ /* 0x000fc400078e0064 */
[----:B------:R-:W-:Y:S01]  /*6b10*/  IMAD.MOV.U32 R100, RZ, RZ, R101 ;  /* 0x000000ffff647224 */ /* 0x000fe200078e0065 */
[----:B------:R-:W-:Y:S01]  /*6b20*/  MOV R101, R102 ;  /* 0x0000006600657202 */ /* 0x000fe20000000f00 */
[----:B------:R-:W-:Y:S02]  /*6b30*/  IMAD.MOV.U32 R102, RZ, RZ, R16 ;  /* 0x000000ffff667224 */ /* 0x000fe400078e0010 */
[----:B------:R-:W-:Y:S01]  /*6b40*/  IMAD.MOV.U32 R16, RZ, RZ, R17 ;  /* 0x000000ffff107224 */ /* 0x000fe200078e0011 */
[----:B------:R-:W-:Y:S01]  /*6b50*/  MOV R17, R228 ;  /* 0x000000e400117202 */ /* 0x000fe20000000f00 */
[----:B------:R-:W-:Y:S01]  /*6b60*/  IMAD.MOV.U32 R22, RZ, RZ, R47 ;  /* 0x000000ffff167224 */ /* 0x000fe200078e002f */
[----:B------:R3:W5:Y:S01]  /*6b70*/  LDL.LU R228, [R1+0xa4] ;  /* 0x0000a40001e47983 */ /* 0x0007620000300800 */
[----:B--2---:R-:W-:Y:S02]  /*6b80*/  FFMA.FTZ R3, R113, c[0x0][0x2d0], -R2 ;  /* 0x0000b40071037a23 */ /* 0x004fe40000010802 */
[----:B------:R-:W-:-:S02]  /*6b90*/  IMAD.MOV.U32 R113, RZ, RZ, R114 ;  /* 0x000000ffff717224 */ /* 0x000fc400078e0072 */
[----:B------:R-:W-:Y:S01]  /*6ba0*/  IMAD.MOV.U32 R114, RZ, RZ, R115 ;  /* 0x000000ffff727224 */ /* 0x000fe200078e0073 */
[----:B------:R-:W-:Y:S01]  /*6bb0*/  MOV R115, R156 ;  /* 0x0000009c00737202 */ /* 0x000fe20000000f00 */
        /* <DEDUP_REMOVED lines=8> */
[----:B------:R-:W-:Y:S02]  /*6c40*/  IMAD.MOV.U32 R16, RZ, RZ, R17 ;  /* 0x000000ffff107224 */ /* 0x000fe400078e0011 */
[----:B--2---:R-:W-:Y:S02]  /*6c50*/  FFMA.FTZ R3, R113, c[0x0][0x2d0], -R2 ;  /* 0x0000b40071037a23 */ /* 0x004fe40000010802 */
[----:B------:R-:W-:Y:S01]  /*6c60*/  IMAD.MOV.U32 R113, RZ, RZ, R114 ;  /* 0x000000ffff717224 */ /* 0x000fe200078e0072 */
[----:B------:R-:W-:Y:S01]  /*6c70*/  MOV R114, R115 ;  /* 0x0000007300727202 */ /* 0x000fe20000000f00 */
[----:B------:R-:W-:Y:S01]  /*6c80*/  IMAD.MOV.U32 R115, RZ, RZ, R156 ;  /* 0x000000ffff737224 */ /* 0x000fe200078e009c */
[----:B------:R2:W4:Y:S01]  /*6c90*/  MUFU.EX2 R130, R3 ;  /* 0x0000000300827308 */ /* 0x0005220000000800 */
        /* <DEDUP_REMOVED lines=8> */
[----:B-1----:R-:W-:Y:S01]  /*6d20*/  HMMA.16816.F32 R44, R4, R8, R136 ;  /* 0x00000008042c723c */ /* 0x002fe20000001888 */
[----:B------:R-:W-:Y:S02]  /*6d30*/  IMAD.MOV.U32 R102, RZ, RZ, R16 ;  /* 0x000000ffff667224 */ /* 0x000fe400078e0010 */
[----:B--2---:R-:W-:Y:S01]  /*6d40*/  FFMA.FTZ R3, R113, c[0x0][0x2d0], -R0 ;  /* 0x0000b40071037a23 */ /* 0x004fe20000010800 */
[----:B------:R3:W5:Y:S01]  /*6d50*/  LDL.LU R227, [R1+0xa0] ;  /* 0x0000a00001e37983 */ /* 0x0007620000300800 */
[----:B------:R-:W-:Y:S02]  /*6d60*/  IMAD.MOV.U32 R113, RZ, RZ, R114 ;  /* 0x000000ffff717224 */ /* 0x000fe400078e0072 */
        /* <DEDUP_REMOVED lines=14> */
[----:B------:R3:W5:Y:S01]  /*6e50*/  LDL.LU R226, [R1+0x9c] ;  /* 0x00009c0001e27983 */ /* 0x0007620000300800 */
[----:B------:R-:W-:Y:S01]  /*6e60*/  IMAD.MOV.U32 R16, RZ, RZ, R17 ;  /* 0x000000ffff107224 */ /* 0x000fe200078e0011 */
[----:B------:R-:W-:Y:S01]  /*6e70*/  MOV R17, R18 ;  /* 0x0000001200117202 */ /* 0x000fe20000000f00 */
[----:B------:R-:W-:Y:S01]  /*6e80*/  IMAD.MOV.U32 R18, RZ, RZ, R19 ;  /* 0x000000ffff127224 */ /* 0x000fe200078e0013 */
[----:B------:R-:W1:Y:S01]  /*6e90*/  LDSM.16.MT88.4 R8, [R217+0x2000] ;  /* 0x00200000d908783b */ /* 0x000e620000004200 */
[----:B------:R-:W-:Y:S01]  /*6ea0*/  IMAD.MOV.U32 R19, RZ, RZ, R23 ;  /* 0x000000ffff137224 */ /* 0x000fe200078e0017 */
[----:B------:R-:W-:Y:S01]  /*6eb0*/  MOV R23, R252 ;  /* 0x000000fc00177202 */ /* 0x000fe20000000f00 */
[----:B------:R-:W-:Y:S01]  /*6ec0*/  FFMA.FTZ R4, R113, c[0x0][0x2d0], -R0 ;  /* 0x0000b40071047a23 */ /* 0x000fe20000010800 */
[----:B------:R2:W-:Y:S01]  /*6ed0*/  MUFU.EX2 R252, R3 ;  /* 0x0000000300fc7308 */ /* 0x0005e20000000800 */
[----:B------:R-:W-:-:S02]  /*6ee0*/  IMAD.MOV.U32 R113, RZ, RZ, R114 ;  /* 0x000000ffff717224 */ /* 0x000fc400078e0072 */
[----:B------:R-:W-:Y:S02]  /*6ef0*/  FADD.FTZ R5, R222, R135 ;  /* 0x00000087de057221 */ /* 0x000fe40000010000 */
[--C-:B------:R-:W-:Y:S02]  /*6f00*/  FFMA.FTZ R25, R25, c[0x0][0x2d0], -R2.reuse ;  /* 0x0000b40019197a23 */ /* 0x100fe40000010802 */
[----:B------:R-:W-:Y:S01]  /*6f10*/  FFMA.FTZ R22, R22, c[0x0][0x2d0], -R2 ;  /* 0x0000b40016167a23 */ /* 0x000fe20000010802 */
[----:B----4-:R-:W-:Y:S01]  /*6f20*/  F2FP.PACK_AB R6, R130, R128 ;  /* 0x000000808206723e */ /* 0x010fe200000000ff */
[----:B------:R-:W-:Y:S01]  /*6f30*/  IMAD.MOV.U32 R114, RZ, RZ, R115 ;  /* 0x000000ffff727224 */ /* 0x000fe200078e0073 */
[----:B------:R-:W-:Y:S01]  /*6f40*/  MOV R115, R156 ;  /* 0x0000009c00737202 */ /* 0x000fe20000000f00 */
[----:B------:R-:W-:Y:S01]  /*6f50*/  IMAD.MOV.U32 R156, RZ, RZ, R157 ;  /* 0x000000ffff9c7224 */ /* 0x000fe200078e009d */
[----:B------:R-:W4:Y:S01]  /*6f60*/  LDSM.16.MT88.4 R12, [R221+0x2000] ;  /* 0x00200000dd0c783b */ /* 0x000f220000004200 */
[----:B--2---:R-:W-:-:S02]  /*6f70*/  FFMA.FTZ R3, R225, c[0x0][0x2d0], -R0 ;  /* 0x0000b400e1037a23 */ /* 0x004fc40000010800 */
[----:B------:R-:W-:Y:S01]  /*6f80*/  IMAD.MOV.U32 R157, RZ, RZ, R158 ;  /* 0x000000ffff9d7224 */ /* 0x000fe200078e009e */
[----:B------:R3:W5:Y:S01]  /*6f90*/  LDL.LU R225, [R1+0x98] ;  /* 0x0000980001e17983 */ /* 0x0007620000300800 */
[----:B------:R2:W-:Y:S01]  /*6fa0*/  MUFU.EX2 R129, R3 ;  /* 0x0000000300817308 */ /* 0x0005e20000000800 */
[----:B------:R-:W-:Y:S01]  /*6fb0*/  MOV R158, R159 ;  /* 0x0000009f009e7202 */ /* 0x000fe20000000f00 */
[----:B------:R-:W-:Y:S02]  /*6fc0*/  IMAD.MOV.U32 R159, RZ, RZ, R100 ;  /* 0x000000ffff9f7224 */ /* 0x000fe400078e0064 */
[----:B------:R-:W-:Y:S01]  /*6fd0*/  IMAD.MOV.U32 R100, RZ, RZ, R101 ;  /* 0x000000ffff647224 */ /* 0x000fe200078e0065 */
[----:B------:R-:W-:Y:S01]  /*6fe0*/  MOV R101, R102 ;  /* 0x0000006600657202 */ /* 0x000fe20000000f00 */
[----:B------:R-:W-:Y:S02]  /*6ff0*/  IMAD.MOV.U32 R102, RZ, RZ, R16 ;  /* 0x000000ffff667224 */ /* 0x000fe400078e0010 */
[----:B------:R-:W-:Y:S01]  /*7000*/  IMAD.MOV.U32 R16, RZ, RZ, R17 ;  /* 0x000000ffff107224 */ /* 0x000fe200078e0011 */
[----:B------:R-:W-:Y:S01]  /*7010*/  MOV R17, R18 ;  /* 0x0000001200117202 */ /* 0x000fe20000000f00 */
[----:B--2---:R-:W-:-:S02]  /*7020*/  FADD.FTZ R3, R113, R134 ;  /* 0x0000008671037221 */ /* 0x004fc40000010000 */
[----:B------:R-:W-:Y:S01]  /*7030*/  IMAD.MOV.U32 R113, RZ, RZ, R114 ;  /* 0x000000ffff717224 */ /* 0x000fe200078e0072 */
[----:B------:R-:W-:Y:S01]  /*7040*/  MOV R114, R115 ;  /* 0x0000007300727202 */ /* 0x000fe20000000f00 */
[----:B------:R-:W-:Y:S02]  /*7050*/  IMAD.MOV.U32 R115, RZ, RZ, R156 ;  /* 0x000000ffff737224 */ /* 0x000fe400078e009c */
        /* <DEDUP_REMOVED lines=12> */
[----:B------:R-:W-:Y:S01]  /*7120*/  IMAD.MOV.U32 R17, RZ, RZ, R18 ;  /* 0x000000ffff117224 */ /* 0x000fe200078e0012 */
[----:B------:R2:W1:Y:S01]  /*7130*/  MUFU.EX2 R131, R4 ;  /* 0x0000000400837308 */ /* 0x0004620000000800 */
[----:B------:R-:W-:Y:S01]  /*7140*/  IMAD.MOV.U32 R18, RZ, RZ, R19 ;  /* 0x000000ffff127224 */ /* 0x000fe200078e0013 */
[----:B------:R-:W-:Y:S01]  /*7150*/  MOV R19, R23 ;  /* 0x0000001700137202 */ /* 0x000fe20000000f00 */
[----:B------:R-:W-:Y:S01]  /*7160*/  IMAD.MOV.U32 R23, RZ, RZ, R24 ;  /* 0x000000ffff177224 */ /* 0x000fe200078e0018 */
[----:B------:R3:W5:Y:S01]  /*7170*/  LDL.LU R224, [R1+0x94] ;  /* 0x0000940001e07983 */ /* 0x0007620000300800 */
[----:B------:R-:W-:Y:S01]  /*7180*/  IMAD.MOV.U32 R24, RZ, RZ, R28 ;  /* 0x000000ffff187224 */ /* 0x000fe200078e001c */
[----:B------:R-:W-:Y:S01]  /*7190*/  MOV R28, R29 ;  /* 0x0000001d001c7202 */ /* 0x000fe20000000f00 */
[----:B------:R-:W-:-:S02]  /*71a0*/  IMAD.MOV.U32 R29, RZ, RZ, R30 ;  /* 0x000000ffff1d7224 */ /* 0x000fc400078e001e */
[----:B--2---:R-:W-:Y:S02]  /*71b0*/  FFMA.FTZ R4, R223, c[0x0][0x2d0], -R0 ;  /* 0x0000b400df047a23 */ /* 0x004fe40000010800 */
[----:B------:R3:W5:Y:S04]  /*71c0*/  LDL.LU R223, [R1+0x90] ;  /* 0x0000900001df7983 */ /* 0x0007680000300800 */
[----:B------:R3:W5:Y:S04]  /*71d0*/  LDL.LU R222, [R1+0x8c] ;  /* 0x00008c0001de7983 */ /* 0x0007680000300800 */
[----:B------:R-:W2:Y:S01]  /*71e0*/  LDL.LU R30, [R1+0x38] ;  /* 0x00003800011e7983 */ /* 0x000ea20000300800 */
[----:B------:R-:W-:Y:S01]  /*71f0*/  IMAD.MOV.U32 R112, RZ, RZ, R113 ;  /* 0x000000ffff707224 */ /* 0x000fe200078e0071 */
[----:B------:R-:W-:Y:S01]  /*7200*/  MOV R113, R114 ;  /* 0x0000007200717202 */ /* 0x000fe20000000f00 */
[----:B------:R-:W-:-:S02]  /*7210*/  IMAD.MOV.U32 R114, RZ, RZ, R115 ;  /* 0x000000ffff727224 */ /* 0x000fc400078e0073 */
[----:B------:R-:W-:Y:S01]  /*7220*/  IMAD.MOV.U32 R115, RZ, RZ, R156 ;  /* 0x000000ffff737224 */ /* 0x000fe200078e009c */
[----:B------:R-:W-:Y:S01]  /*7230*/  MOV R156, R157 ;  /* 0x0000009d009c7202 */ /* 0x000fe20000000f00 */
[----:B------:R-:W-:Y:S01]  /*7240*/  IMAD.MOV.U32 R157, RZ, RZ, R158 ;  /* 0x000000ffff9d7224 */ /* 0x000fe200078e009e */
[----:B------:R-:W-:Y:S01]  /*7250*/  MOV R155, R112 ;  /* 0x00000070009b7202 */ /* 0x000fe20000000f00 */
[----:B------:R-:W-:Y:S01]  /*7260*/  IMAD.MOV.U32 R158, RZ, RZ, R159 ;  /* 0x000000ffff9e7224 */ /* 0x000fe200078e009f */
[----:B------:R1:W1:Y:S01]  /*7270*/  MUFU.EX2 R134, R4 ;  /* 0x0000000400867308 */ /* 0x0002620000000800 */
[----:B------:R-:W-:Y:S01]  /*7280*/  IMAD.MOV.U32 R112, RZ, RZ, R113 ;  /* 0x000000ffff707224 */ /* 0x000fe200078e0071 */
[----:B------:R-:W-:Y:S01]  /*7290*/  MOV R159, R100 ;  /* 0x00000064009f7202 */ /* 0x000fe20000000f00 */
        /* <DEDUP_REMOVED lines=15> */
[----:B------:R-:W-:Y:S02]  /*7390*/  IMAD.MOV.U32 R23, RZ, RZ, R24 ;  /* 0x000000ffff177224 */ /* 0x000fe400078e0018 */
[----:B------:R-:W-:Y:S02]  /*73a0*/  IMAD.MOV.U32 R101, RZ, RZ, R102 ;  /* 0x000000ffff657224 */ /* 0x000fe400078e0066 */
[----:B------:R-:W-:Y:S01]  /*73b0*/  IMAD.MOV.U32 R102, RZ, RZ, R16 ;  /* 0x000000ffff667224 */ /* 0x000fe200078e0010 */
[----:B------:R-:W-:Y:S01]  /*73c0*/  MOV R16, R17 ;  /* 0x0000001100107202 */ /* 0x000fe20000000f00 */
[----:B------:R-:W-:-:S02]  /*73d0*/  IMAD.MOV.U32 R17, RZ, RZ, R18 ;  /* 0x000000ffff117224 */ /* 0x000fc400078e0012 */
[----:B------:R-:W-:Y:S01]  /*73e0*/  IMAD.MOV.U32 R18, RZ, RZ, R19 ;  /* 0x000000ffff127224 */ /* 0x000fe200078e0013 */
[----:B------:R-:W-:Y:S01]  /*73f0*/  MOV R19, R23 ;  /* 0x0000001700137202 */ /* 0x000fe20000000f00 */
[--C-:B------:R-:W-:Y:S02]  /*7400*/  FFMA.FTZ R24, R219, c[0x0][0x2d0], -R2.reuse ;  /* 0x0000b400db187a23 */ /* 0x100fe40000010802 */
[----:B------:R-:W-:Y:S01]  /*7410*/  FFMA.FTZ R23, R216, c[0x0][0x2d0], -R2 ;  /* 0x0000b400d8177a23 */ /* 0x000fe20000010802 */
[----:B-1----:R-:W-:Y:S01]  /*7420*/  F2FP.PACK_AB R4, R152, R124 ;  /* 0x0000007c9804723e */ /* 0x002fe200000000ff */
[----:B------:R-:W-:Y:S01]  /*7430*/  FADD.FTZ R2, R112, R5 ;  /* 0x0000000570027221 */ /* 0x000fe20000010000 */
[----:B------:R-:W-:Y:S01]  /*7440*/  F2FP.PACK_AB R5, R131, R252 ;  /* 0x000000fc8305723e */ /* 0x000fe200000000ff */
[----:B------:R-:W-:Y:S01]  /*7450*/  FADD.FTZ R3, R155, R3 ;  /* 0x000000039b037221 */ /* 0x000fe20000010000 */
[----:B------:R-:W-:Y:S01]  /*7460*/  F2FP.PACK_AB R7, R134, R129 ;  /* 0x000000818607723e */ /* 0x000fe200000000ff */
[----:B------:R-:W-:-:S02]  /*7470*/  FFMA.FTZ R21, R21, c[0x0][0x2d0], -R0 ;  /* 0x0000b40015157a23 */ /* 0x000fc40000010800 */
[--C-:B------:R-:W-:Y:S02]  /*7480*/  FFMA.FTZ R20, R20, c[0x0][0x2d0], -R0.reuse ;  /* 0x0000b40014147a23 */ /* 0x100fe40000010800 */
[--C-:B------:R-:W-:Y:S02]  /*7490*/  FFMA.FTZ R26, R26, c[0x0][0x2d0], -R0.reuse ;  /* 0x0000b4001a1a7a23 */ /* 0x100fe40000010800 */
[----:B------:R-:W-:Y:S01]  /*74a0*/  FFMA.FTZ R27, R27, c[0x0][0x2d0], -R0 ;  /* 0x0000b4001b1b7a23 */ /* 0x000fe20000010800 */
[----:B------:R-:W-:Y:S01]  /*74b0*/  MOV R112, R100 ;  /* 0x0000006400707202 */ /* 0x000fe20000000f00 */
[----:B------:R-:W-:Y:S01]  /*74c0*/  FADD.FTZ R0, R113, R3 ;  /* 0x0000000371007221 */ /* 0x000fe20000010000 */
[----:B------:R-:W-:Y:S01]  /*74d0*/  MOV R126, R157 ;  /* 0x0000009d007e7202 */ /* 0x000fe20000000f00 */
[----:B------:R-:W-:Y:S01]  /*74e0*/  FADD.FTZ R2, R114, R2 ;  /* 0x0000000272027221 */ /* 0x000fe20000010000 */
[----:B------:R-:W-:Y:S01]  /*74f0*/  MOV R137, R103 ;  /* 0x0000006700897202 */ /* 0x000fe20000000f00 */
[----:B------:R-:W-:Y:S01]  /*7500*/  IMAD.MOV.U32 R155, RZ, RZ, R159 ;  /* 0x000000ffff9b7224 */ /* 0x000fe200078e009f */
[----:B------:R-:W-:Y:S01]  /*7510*/  MOV R159, R28 ;  /* 0x0000001c009f7202 */ /* 0x000fe20000000f00 */
        /* <DEDUP_REMOVED lines=9> */
[----:B------:R-:W-:Y:S01]  /*75b0*/  MOV R115, R16 ;  /* 0x0000001000737202 */ /* 0x000fe20000000f00 */
[----:B------:R-:W-:Y:S01]  /*75c0*/  IMAD.MOV.U32 R153, RZ, RZ, R156 ;  /* 0x000000ffff997224 */ /* 0x000fe200078e009c */
[----:B------:R3:W5:Y:S01]  /*75d0*/  LDL.LU R219, [R1+0x88] ;  /* 0x0000880001db7983 */ /* 0x0007620000300800 */
[----:B------:R-:W-:-:S02]  /*75e0*/  IMAD.MOV.U32 R127, RZ, RZ, R158 ;  /* 0x000000ffff7f7224 */ /* 0x000fc400078e009e */
[----:B------:R-:W-:Y:S02]  /*75f0*/  IMAD.MOV.U32 R156, RZ, RZ, R17 ;  /* 0x000000ffff9c7224 */ /* 0x000fe400078e0011 */
[----:B------:R-:W-:Y:S01]  /*7600*/  IMAD.MOV.U32 R135, RZ, RZ, R100 ;  /* 0x000000ffff877224 */ /* 0x000fe200078e0064 */
[----:B------:R-:W-:Y:S01]  /*7610*/  MOV R145, R126 ;  /* 0x0000007e00917202 */ /* 0x000fe20000000f00 */
[----:B------:R-:W-:Y:S01]  /*7620*/  IMAD.MOV.U32 R158, RZ, RZ, R19 ;  /* 0x000000ffff9e7224 */ /* 0x000fe200078e0013 */
[----:B------:R-:W-:Y:S01]  /*7630*/  MOV R121, R157 ;  /* 0x0000009d00797202 */ /* 0x000fe20000000f00 */
[----:B------:R-:W1:Y:S01]  /*7640*/  LDSM.16.MT88.4 R16, [R218+0x2000] ;  /* 0x00200000da10783b */ /* 0x000e620000004200 */
[----:B------:R-:W-:Y:S02]  /*7650*/  IMAD.MOV.U32 R144, RZ, RZ, R127 ;  /* 0x000000ffff907224 */ /* 0x000fe400078e007f */
        /* <DEDUP_REMOVED lines=8> */
[C---:B----4-:R-:W-:Y:S01]  /*76e0*/  HMMA.16816.F32 R156, R4.reuse, R12, R188 ;  /* 0x0000000c049c723c */ /* 0x050fe200000018bc */
[----:B------:R-:W-:Y:S01]  /*76f0*/  IMAD.MOV.U32 R147, RZ, RZ, R112 ;  /* 0x000000ffff937224 */ /* 0x000fe200078e0070 */
[----:B------:R-:W-:Y:S01]  /*7700*/  MOV R146, R155 ;  /* 0x0000009b00927202 */ /* 0x000fe20000000f00 */
[----:B------:R-:W-:Y:S01]  /*7710*/  IMAD.MOV.U32 R123, RZ, RZ, R114 ;  /* 0x000000ffff7b7224 */ /* 0x000fe200078e0072 */
[----:B------:R3:W5:Y:S04]  /*7720*/  LDL.LU R216, [R1+0x84] ;  /* 0x0000840001d87983 */ /* 0x0007680000300800 */
[C---:B------:R-:W-:Y:S01]  /*7730*/  HMMA.16816.F32 R92, R4.reuse, R14, R172 ;  /* 0x0000000e045c723c */ /* 0x040fe200000018ac */
[----:B------:R-:W4:Y:S07]  /*7740*/  LDSM.16.MT88.4 R12, [R218+0x5000] ;  /* 0x00500000da0c783b */ /* 0x000f2e0000004200 */
[C---:B-1----:R-:W-:Y:S08]  /*7750*/  HMMA.16816.F32 R148, R4.reuse, R16, R212 ;  /* 0x000000100494723c */ /* 0x042ff000000018d4 */
[C---:B------:R-:W-:Y:S01]  /*7760*/  HMMA.16816.F32 R116, R4.reuse, R18, R208 ;  /* 0x000000120474723c */ /* 0x040fe200000018d0 */
[----:B------:R-:W1:Y:S07]  /*7770*/  LDSM.16.MT88.4 R16, [R217+0x5000] ;  /* 0x00500000d910783b */ /* 0x000e6e0000004200 */
[C---:B----4-:R-:W-:Y:S11]  /*7780*/  HMMA.16816.F32 R180, R4.reuse, R12, R180 ;  /* 0x0000000c04b4723c */ /* 0x050ff600000018b4 */
[----:B------:R-:W-:Y:S05]  /*7790*/  @!UPT UIADD3 URZ, URZ, URZ, URZ ;  /* 0x0000003f3f3ff290 */ /* 0x000fea000fffe03f */
[----:B------:R-:W-:Y:S01]  /*77a0*/  MOV R204, R117 ;  /* 0x0000007500cc7202 */ /* 0x000fe20000000f00 */
[C---:B-1----:R-:W-:Y:S08]  /*77b0*/  HMMA.16816.F32 R172, R4.reuse, R16, R200 ;  /* 0x0000001004ac723c */ /* 0x042ff000000018c8 */
[----:B------:R-:W-:Y:S01]  /*77c0*/  HMMA.16816.F32 R112, R4, R18, R192 ;  /* 0x000000120470723c */ /* 0x000fe200000018c0 */
[----:B------:R-:W-:Y:S01]  /*77d0*/  LDSM.16.MT88.4 R16, [R220+0x5000] ;  /* 0x00500000dc10783b */ /* 0x000fe20000004200 */
[----:B--2---:R-:W-:-:S06]  /*77e0*/  MOV R101, R30 ;  /* 0x0000001e00657202 */ /* 0x004fcc0000000f00 */
[----:B------:R-:W-:Y:S01]  /*77f0*/  HMMA.16816.F32 R28, R4, R10, R196 ;  /* 0x0000000a041c723c */ /* 0x000fe200000018c4 */
[----:B------:R-:W1:Y:S01]  /*7800*/  LDSM.16.MT88.4 R8, [R220+0x2000] ;  /* 0x00200000dc08783b */ /* 0x000e620000004200 */
[----:B------:R-:W-:-:S06]  /*7810*/  MOV R136, R101 ;  /* 0x0000006500887202 */ /* 0x000fcc0000000f00 */
[C---:B-1----:R-:W-:Y:S08]  /*7820*/  HMMA.16816.F32 R164, R4.reuse, R8, R164 ;  /* 0x0000000804a4723c */ /* 0x042ff000000018a4 */
[----:B------:R-:W-:Y:S01]  /*7830*/  HMMA.16816.F32 R100, R4, R10, R160 ;  /* 0x0000000a0464723c */ /* 0x000fe200000018a0 */
[----:B------:R-:W1:Y:S01]  /*7840*/  LDSM.16.MT88.4 R8, [R221+0x5000] ;  /* 0x00500000dd08783b */ /* 0x000e620000004200 */
[----:B------:R-:W-:Y:S01]  /*7850*/  IMAD.MOV.U32 R198, RZ, RZ, R118 ;  /* 0x000000ffffc67224 */ /* 0x000fe200078e0076 */
[----:B------:R-:W-:Y:S01]  /*7860*/  MOV R197, R119 ;  /* 0x0000007700c57202 */ /* 0x000fe20000000f00 */
[----:B------:R-:W-:-:S04]  /*7870*/  IMAD.MOV.U32 R196, RZ, RZ, R116 ;  /* 0x000000ffffc47224 */ /* 0x000fc800078e0074 */
[C---:B------:R-:W-:Y:S01]  /*7880*/  HMMA.16816.F32 R116, R4.reuse, R14, R184 ;  /* 0x0000000e0474723c */ /* 0x040fe200000018b8 */
[----:B------:R-:W2:Y:S07]  /*7890*/  LDSM.16.MT88.4 R12, [R217+0x8000] ;  /* 0x00800000d90c783b */ /* 0x000eae0000004200 */
[C---:B-1----:R-:W-:Y:S08]  /*78a0*/  HMMA.16816.F32 R176, R4.reuse, R8, R176 ;  /* 0x0000000804b0723c */ /* 0x042ff000000018b0 */
[----:B------:R-:W-:Y:S11]  /*78b0*/  HMMA.16816.F32 R8, R4, R10, R108 ;  /* 0x0000000a0408723c */ /* 0x000ff6000000186c */
[----:B------:R-:W-:Y:S05]  /*78c0*/  @!UPT UIADD3 URZ, URZ, URZ, URZ ;  /* 0x0000003f3f3ff290 */ /* 0x000fea000fffe03f */
[----:B------:R-:W-:Y:S01]  /*78d0*/  IMAD.MOV.U32 R162, RZ, RZ, R176 ;  /* 0x000000ffffa27224 */ /* 0x000fe200078e00b0 */
[----:B------:R-:W-:Y:S01]  /*78e0*/  MOV R161, R177 ;  /* 0x000000b100a17202 */ /* 0x000fe20000000f00 */
[----:B------:R-:W-:-:S06]  /*78f0*/  IMAD.MOV.U32 R160, RZ, RZ, R178 ;  /* 0x000000ffffa07224 */ /* 0x000fcc00078e00b2 */
[----:B------:R-:W-:Y:S01]  /*7900*/  IMAD.MOV.U32 R178, RZ, RZ, R8 ;  /* 0x000000ffffb27224 */ /* 0x000fe200078e0008 */
[----:B------:R-:W-:Y:S01]  /*7910*/  MOV R177, R9 ;  /* 0x0000000900b17202 */ /* 0x000fe20000000f00 */
[----:B------:R-:W-:Y:S01]  /*7920*/  IMAD.MOV.U32 R176, RZ, RZ, R10 ;  /* 0x000000ffffb07224 */ /* 0x000fe200078e000a */
[----:B------:R-:W-:Y:S02]  /*7930*/  MOV R163, R11 ;  /* 0x0000000b00a37202 */ /* 0x000fe40000000f00 */
[----:B------:R-:W1:Y:S01]  /*7940*/  LDSM.16.MT88.4 R8, [R218+0x8000] ;  /* 0x00800000da08783b */ /* 0x000e620000004200 */
[----:B------:R-:W-:Y:S01]  /*7950*/  IMAD.MOV.U32 R199, RZ, RZ, R206 ;  /* 0x000000ffffc77224 */ /* 0x000fe200078e00ce */
[----:B------:R-:W-:Y:S01]  /*7960*/  MOV R214, R207 ;  /* 0x000000cf00d67202 */ /* 0x000fe20000000f00 */
[----:B------:R-:W-:Y:S01]  /*7970*/  IMAD.MOV.U32 R207, RZ, RZ, R154 ;  /* 0x000000ffffcf7224 */ /* 0x000fe200078e009a */
[----:B------:R-:W-:Y:S01]  /*7980*/  MOV R206, R152 ;  /* 0x0000009800ce7202 */ /* 0x000fe20000000f00 */
[----:B------:R-:W-:Y:S01]  /*7990*/  IMAD.MOV.U32 R205, RZ, RZ, R131 ;  /* 0x000000ffffcd7224 */ /* 0x000fe200078e0083 */
[----:B------:R-:W-:Y:S01]  /*79a0*/  MOV R155, R179 ;  /* 0x000000b3009b7202 */ /* 0x000fe20000000f00 */
[----:B------:R-:W-:Y:S01]  /*79b0*/  HMMA.16816.F32 R108, R4, R16, R168 ;  /* 0x00000010046c723c */ /* 0x000fe200000018a8 */
[----:B------:R-:W-:-:S06]  /*79c0*/  MOV R179, R204 ;  /* 0x000000cc00b37202 */ /* 0x000fcc0000000f00 */
[----:B------:R-:W-:Y:S01]  /*79d0*/  MOV R170, R205 ;  /* 0x000000cd00aa7202 */ /* 0x000fe20000000f00 */
[C---:B------:R-:W-:Y:S01]  /*79e0*/  HMMA.16816.F32 R208, R4.reuse, R18, R104 ;  /* 0x0000001204d0723c */ /* 0x040fe20000001868 */
[----:B------:R-:W-:Y:S01]  /*79f0*/  IMAD.MOV.U32 R169, RZ, RZ, R206 ;  /* 0x000000ffffa97224 */ /* 0x000fe200078e00ce */
[----:B------:R-:W-:Y:S01]  /*7a00*/  MOV R168, R207 ;  /* 0x000000cf00a87202 */ /* 0x000fe20000000f00 */
[----:B------:R-:W4:Y:S05]  /*7a10*/  LDSM.16.MT88.4 R16, [R221+0x8000] ;  /* 0x00800000dd10783b */ /* 0x000f2a0000004200 */
[C---:B--2---:R-:W-:Y:S08]  /*7a20*/  HMMA.16816.F32 R204, R4.reuse, R12, R96 ;  /* 0x0000000c04cc723c */ /* 0x044ff00000001860 */
        /* <DEDUP_REMOVED lines=11> */
[C---:B----4-:R-:W-:Y:S07]  /*7ae0*/  HMMA.16816.F32 R40, R4.reuse, R16, R88 ;  /* 0x000000100428723c */ /* 0x050fee0000001858 */
[----:B------:R-:W-:Y:S01]  /*7af0*/  MOV R88, R123 ;  /* 0x0000007b00587202 */ /* 0x000fe20000000f00 */
[C---:B------:R-:W-:Y:S01]  /*7b00*/  HMMA.16816.F32 R188, R4.reuse, R18, R80 ;  /* 0x0000001204bc723c */ /* 0x040fe20000001850 */
[----:B------:R-:W-:Y:S07]  /*7b10*/  LDSM.16.MT88.4 R16, [R218+0xb000] ;  /* 0x00b00000da10783b */ /* 0x000fee0000004200 */
[C---:B--2---:R-:W-:Y:S08]  /*7b20*/  HMMA.16816.F32 R200, R4.reuse, R12, R72 ;  /* 0x0000000c04c8723c */ /* 0x044ff00000001848 */
[C---:B------:R-:W-:Y:S01]  /*7b30*/  HMMA.16816.F32 R120, R4.reuse, R14, R60 ;  /* 0x0000000e0478723c */ /* 0x040fe2000000183c */
[----:B------:R-:W2:Y:S07]  /*7b40*/  LDSM.16.MT88.4 R12, [R221+0xb000] ;  /* 0x00b00000dd0c783b */ /* 0x000eae0000004200 */
[C---:B-1----:R-:W-:Y:S08]  /*7b50*/  HMMA.16816.F32 R48, R4.reuse, R8, R48 ;  /* 0x000000080430723c */ /* 0x042ff00000001830 */
[----:B------:R-:W-:Y:S01]  /*7b60*/  HMMA.16816.F32 R36, R4, R10, R36 ;  /* 0x0000000a0424723c */ /* 0x000fe20000001824 */
[----:B------:R-:W1:Y:S01]  /*7b70*/  LDSM.16.MT88.4 R8, [R220+0xb000] ;  /* 0x00b00000dc08783b */ /* 0x000e620000004200 */
[----:B------:R-:W-:Y:S01]  /*7b80*/  MOV R83, R147 ;  /* 0x0000009300537202 */ /* 0x000fe20000000f00 */
[----:B------:R-:W-:Y:S01]  /*7b90*/  IMAD.MOV.U32 R144, RZ, RZ, R145 ;  /* 0x000000ffff907224 */ /* 0x000fe200078e0091 */
[----:B------:R-:W-:-:S03]  /*7ba0*/  MOV R145, R153 ;  /* 0x0000009900917202 */ /* 0x000fc60000000f00 */
[----:B------:R-:W-:Y:S01]  /*7bb0*/  FADD.FTZ R0, R83, R0 ;  /* 0x0000000053007221 */ /* 0x000fe20000010000 */
[----:B------:R-:W-:Y:S01]  /*7bc0*/  MOV R90, R145 ;  /* 0x00000091005a7202 */ /* 0x000fe20000000f00 */
[----:B------:R-:W-:Y:S01]  /*7bd0*/  IMAD.MOV.U32 R55, RZ, RZ, R199 ;  /* 0x000000ffff377224 */ /* 0x000fe200078e00c7 */
[----:B------:R-:W-:Y:S01]  /*7be0*/  MOV R154, R108 ;  /* 0x0000006c009a7202 */ /* 0x000fe20000000f00 */
[----:B------:R-:W-:Y:S01]  /*7bf0*/  FADD.FTZ R0, R88, R0 ;  /* 0x0000000058007221 */ /* 0x000fe20000010000 */
[----:B------:R-:W-:Y:S01]  /*7c00*/  MOV R152, R110 ;  /* 0x0000006e00987202 */ /* 0x000fe20000000f00 */
[----:B------:R-:W-:Y:S02]  /*7c10*/  IMAD.MOV.U32 R153, RZ, RZ, R109 ;  /* 0x000000ffff997224 */ /* 0x000fe400078e006d */
[----:B------:R-:W-:Y:S02]  /*7c20*/  FADD.FTZ R3, R3, R2 ;  /* 0x0000000203037221 */ /* 0x000fe40000010000 */
[----:B------:R-:W-:Y:S01]  /*7c30*/  FADD.FTZ R2, R90, R0 ;  /* 0x000000005a027221 */ /* 0x000fe20000010000 */
[----:B------:R-:W-:Y:S01]  /*7c40*/  MOV R90, R55 ;  /* 0x00000037005a7202 */ /* 0x000fe20000000f00 */
[----:B------:R-:W-:Y:S01]  /*7c50*/  IMAD.MOV.U32 R55, RZ, RZ, R155 ;  /* 0x000000ffff377224 */ /* 0x000fe200078e009b */
[----:B------:R-:W-:Y:S01]  /*7c60*/  MOV R72, R154 ;  /* 0x0000009a00487202 */ /* 0x000fe20000000f00 */
[----:B------:R-:W-:Y:S01]  /*7c70*/  IMAD.MOV.U32 R73, RZ, RZ, R153 ;  /* 0x000000ffff497224 */ /* 0x000fe200078e0099 */
[----:B------:R-:W-:Y:S01]  /*7c80*/  MOV R74, R152 ;  /* 0x00000098004a7202 */ /* 0x000fe20000000f00 */
[----:B------:R-:W-:Y:S01]  /*7c90*/  IMAD.MOV.U32 R83, RZ, RZ, R170 ;  /* 0x000000ffff537224 */ /* 0x000fe200078e00aa */
[----:B------:R-:W4:Y:S01]  /*7ca0*/  LDSM.16.MT88.4 R152, [R218+0x2800] ;  /* 0x00280000da98783b */ /* 0x000f220000004200 */
[----:B------:R-:W-:Y:S01]  /*7cb0*/  MOV R80, R130 ;  /* 0x0000008200507202 */ /* 0x000fe20000000f00 */
[----:B------:R-:W-:Y:S01]  /*7cc0*/  IMAD.MOV.U32 R81, RZ, RZ, R129 ;  /* 0x000000ffff517224 */ /* 0x000fe200078e0081 */
[----:B------:R-:W-:Y:S01]  /*7cd0*/  MOV R82, R128 ;  /* 0x0000008000527202 */ /* 0x000fe20000000f00 */
[----:B------:R-:W-:Y:S01]  /*7ce0*/  IMAD.MOV.U32 R186, RZ, RZ, R215 ;  /* 0x000000ffffba7224 */ /* 0x000fe200078e00d7 */
[----:B------:R-:W-:Y:S01]  /*7cf0*/  MOV R187, R214 ;  /* 0x000000d600bb7202 */ /* 0x000fe20000000f00 */
[----:B------:R-:W-:Y:S01]  /*7d00*/  IMAD.MOV.U32 R89, RZ, RZ, R144 ;  /* 0x000000ffff597224 */ /* 0x000fe200078e0090 */
[C---:B--2---:R-:W-:Y:S01]  /*7d10*/  HMMA.16816.F32 R212, R4.reuse, R14, R56 ;  /* 0x0000000e04d4723c */ /* 0x044fe20000001838 */
[----:B------:R-:W-:Y:S01]  /*7d20*/  IMAD.MOV.U32 R91, RZ, RZ, R146 ;  /* 0x000000ffff5b7224 */ /* 0x000fe200078e0092 */
[----:B------:R-:W-:Y:S01]  /*7d30*/  MOV R185, R197 ;  /* 0x000000c500b97202 */ /* 0x000fe20000000f00 */
[----:B------:R-:W-:Y:S01]  /*7d40*/  IMAD.MOV.U32 R184, RZ, RZ, R198 ;  /* 0x000000ffffb87224 */ /* 0x000fe200078e00c6 */
[----:B------:R-:W-:Y:S01]  /*7d50*/  MOV R65, R137 ;  /* 0x0000008900417202 */ /* 0x000fe20000000f00 */
[----:B------:R-:W-:Y:S01]  /*7d60*/  IMAD.MOV.U32 R171, RZ, RZ, R196 ;  /* 0x000000ffffab7224 */ /* 0x000fe200078e00c4 */
[----:B------:R-:W-:Y:S01]  /*7d70*/  MOV R67, R139 ;  /* 0x0000008b00437202 */ /* 0x000fe20000000f00 */
[----:B------:R-:W-:Y:S01]  /*7d80*/  IMAD.MOV.U32 R64, RZ, RZ, R136 ;  /* 0x000000ffff407224 */ /* 0x000fe200078e0088 */
[----:B------:R-:W2:Y:S01]  /*7d90*/  LDSM.16.MT88.4 R144, [R217+0x2800] ;  /* 0x00280000d990783b */ /* 0x000ea20000004200 */
[----:B------:R-:W-:Y:S01]  /*7da0*/  IMAD.MOV.U32 R66, RZ, RZ, R138 ;  /* 0x000000ffff427224 */ /* 0x000fe200078e008a */
[C---:B------:R-:W-:Y:S02]  /*7db0*/  HMMA.16816.F32 R196, R4.reuse, R12, R68 ;  /* 0x0000000c04c4723c */ /* 0x040fe40000001844 */
[----:B------:R-:W2:Y:S05]  /*7dc0*/  LDSM.16.MT88.4 R56, [R221+0x5800] ;  /* 0x00580000dd38783b */ /* 0x000eaa0000004200 */
[----:B------:R-:W-:Y:S01]  /*7dd0*/  IMAD.MOV.U32 R70, RZ, RZ, R80 ;  /* 0x000000ffff467224 */ /* 0x000fe200078e0050 */
[----:B------:R-:W-:Y:S01]  /*7de0*/  HMMA.16816.F32 R136, R4, R18, R76 ;  /* 0x000000120488723c */ /* 0x000fe2000000184c */
[----:B------:R-:W-:-:S06]  /*7df0*/  MOV R71, R81 ;  /* 0x0000005100477202 */ /* 0x000fcc0000000f00 */
[----:B------:R-:W-:Y:S01]  /*7e00*/  IMAD.MOV.U32 R18, RZ, RZ, R82 ;  /* 0x000000ffff127224 */ /* 0x000fe200078e0052 */
[----:B------:R-:W-:Y:S02]  /*7e10*/  MOV R19, R83 ;  /* 0x0000005300137202 */ /* 0x000fe40000000f00 */
[----:B------:R-:W2:Y:S01]  /*7e20*/  LDSM.16.MT88.4 R80, [R218+0x8800] ;  /* 0x00880000da50783b */ /* 0x000ea20000004200 */
[----:B------:R-:W-:Y:S01]  /*7e30*/  IMAD.MOV.U32 R131, RZ, RZ, R111 ;  /* 0x000000ffff837224 */ /* 0x000fe200078e006f */
[C---:B-1----:R-:W-:Y:S01]  /*7e40*/  HMMA.16816.F32 R44, R4.reuse, R8, R44 ;  /* 0x00000008042c723c */ /* 0x042fe2000000182c */
[----:B------:R-:W-:Y:S07]  /*7e50*/  MUFU.EX2 R12, R23 ;  /* 0x00000017000c7308 */ /* 0x000fee0000000800 */
[C---:B------:R-:W-:Y:S01]  /*7e60*/  HMMA.16816.F32 R108, R4.reuse, R16, R84 ;  /* 0x00000010046c723c */ /* 0x040fe20000001854 */
[----:B------:R-:W-:Y:S07]  /*7e70*/  MUFU.EX2 R13, R22 ;  /* 0x00000016000d7308 */ /* 0x000fee0000000800 */
[----:B------:R-:W-:Y:S01]  /*7e80*/  HMMA.16816.F32 R32, R4, R10, R32 ;  /* 0x0000000a0420723c */ /* 0x000fe20000001820 */
[----:B------:R-:W-:Y:S08]  /*7e90*/  MUFU.EX2 R10, R25 ;  /* 0x00000019000a7308 */ /* 0x000ff00000000800 */
[----:B------:R-:W1:Y:S08]  /*7ea0*/  MUFU.EX2 R11, R24 ;  /* 0x00000018000b7308 */ /* 0x000e700000000800 */
[----:B------:R-:W-:Y:S08]  /*7eb0*/  MUFU.EX2 R6, R21 ;  /* 0x0000001500067308 */ /* 0x000ff00000000800 */
[----:B------:R-:W1:Y:S08]  /*7ec0*/  MUFU.EX2 R8, R20 ;  /* 0x0000001400087308 */ /* 0x000e700000000800 */
[----:B------:R-:W-:Y:S08]  /*7ed0*/  MUFU.EX2 R9, R26 ;  /* 0x0000001a00097308 */ /* 0x000ff00000000800 */
[----:B------:R-:W2:Y:S01]  /*7ee0*/  MUFU.EX2 R7, R27 ;  /* 0x0000001b00077308 */ /* 0x000ea20000000800 */
[----:B------:R-:W-:Y:S01]  /*7ef0*/  FADD.FTZ R3, R89, R3 ;  /* 0x0000000359037221 */ /* 0x000fe20000010000 */
[----:B------:R-:W-:Y:S01]  /*7f00*/  MOV R60, R178 ;  /* 0x000000b2003c7202 */ /* 0x000fe20000000f00 */
[----:B------:R-:W-:Y:S01]  /*7f10*/  IMAD.MOV.U32 R75, RZ, RZ, R131 ;  /* 0x000000ffff4b7224 */ /* 0x000fe200078e0083 */
[----:B------:R-:W-:Y:S01]  /*7f20*/  MOV R62, R176 ;  /* 0x000000b0003e7202 */ /* 0x000fe20000000f00 */
[----:B------:R-:W-:Y:S01]  /*7f30*/  FADD.FTZ R0, R91, R3 ;  /* 0x000000035b007221 */ /* 0x000fe20000010000 */
[----:B-1----:R-:W-:Y:S01]  /*7f40*/  F2FP.PACK_AB R128, R11, R10 ;  /* 0x0000000a0b80723e */ /* 0x002fe200000000ff */
[----:B------:R-:W-:Y:S01]  /*7f50*/  IMAD.MOV.U32 R61, RZ, RZ, R177 ;  /* 0x000000ffff3d7224 */ /* 0x000fe200078e00b1 */
[----:B------:R-:W-:Y:S01]  /*7f60*/  F2FP.PACK_AB R129, R8, R6 ;  /* 0x000000060881723e */ /* 0x000fe200000000ff */
[----:B------:R-:W-:Y:S01]  /*7f70*/  IMAD.MOV.U32 R63, RZ, RZ, R163 ;  /* 0x000000ffff3f7224 */ /* 0x000fe200078e00a3 */
[----:B------:R-:W-:Y:S01]  /*7f80*/  F2FP.PACK_AB R130, R13, R12 ;  /* 0x0000000c0d82723e */ /* 0x000fe200000000ff */
[----:B------:R-:W-:Y:S01]  /*7f90*/  IMAD.MOV.U32 R77, RZ, RZ, R179 ;  /* 0x000000ffff4d7224 */ /* 0x000fe200078e00b3 */
[----:B------:R-:W-:Y:S01]  /*7fa0*/  MOV R76, R171 ;  /* 0x000000ab004c7202 */ /* 0x000fe20000000f00 */
[----:B------:R-:W-:Y:S01]  /*7fb0*/  IMAD.MOV.U32 R79, RZ, RZ, R185 ;  /* 0x000000ffff4f7224 */ /* 0x000fe200078e00b9 */
[----:B------:R-:W-:-:S02]  /*7fc0*/  MOV R78, R184 ;  /* 0x000000b8004e7202 */ /* 0x000fc40000000f00 */
[----:B--2---:R-:W-:Y:S01]  /*7fd0*/  F2FP.PACK_AB R131, R7, R9 ;  /* 0x000000090783723e */ /* 0x004fe200000000ff */
        /* <DEDUP_REMOVED lines=12> */
[C---:B----4-:R-:W-:Y:S01]  /*80a0*/  HMMA.16816.F32 R148, R128.reuse, R152, R148 ;  /* 0x000000988094723c */ /* 0x050fe20000001894 */
[----:B------:R-:W1:Y:S04]  /*80b0*/  LDSM.16.MT88.4 R160, [R221+0x2800] ;  /* 0x00280000dda0783b */ /* 0x000e680000004200 */
[----:B------:R-:W2:Y:S03]  /*80c0*/  LDSM.16.MT88.4 R176, [R217+0x5800] ;  /* 0x00580000d9b0783b */ /* 0x000ea60000004200 */
[----:B------:R-:W-:Y:S01]  /*80d0*/  HMMA.16816.F32 R152, R128, R154, R76 ;  /* 0x0000009a8098723c */ /* 0x000fe2000000184c */
[----:B------:R-:W-:Y:S01]  /*80e0*/  MOV R17, R65 ;  /* 0x0000004100117202 */ /* 0x000fe20000000f00 */
[----:B------:R-:W-:-:S02]  /*80f0*/  IMAD.MOV.U32 R84, RZ, RZ, R66 ;  /* 0x000000ffff547224 */ /* 0x000fc400078e0042 */
[----:B------:R-:W-:Y:S01]  /*8100*/  IMAD.MOV.U32 R86, RZ, RZ, R187 ;  /* 0x000000ffff567224 */ /* 0x000fe200078e00bb */
[----:B------:R-:W-:Y:S02]  /*8110*/  MOV R87, R186 ;  /* 0x000000ba00577202 */ /* 0x000fe40000000f00 */
[----:B------:R-:W-:Y:S01]  /*8120*/  MOV R85, R67 ;  /* 0x0000004300557202 */ /* 0x000fe20000000f00 */
[----:B------:R-:W-:Y:S01]  /*8130*/  IMAD.MOV.U32 R76, RZ, RZ, R88 ;  /* 0x000000ffff4c7224 */ /* 0x000fe200078e0058 */
[----:B------:R-:W-:Y:S01]  /*8140*/  MOV R77, R89 ;  /* 0x00000059004d7202 */ /* 0x000fe20000000f00 */
[----:B------:R-:W-:Y:S01]  /*8150*/  IMAD.MOV.U32 R78, RZ, RZ, R90 ;  /* 0x000000ffff4e7224 */ /* 0x000fe200078e005a */
[----:B------:R-:W-:Y:S01]  /*8160*/  MOV R79, R91 ;  /* 0x0000005b004f7202 */ /* 0x000fe20000000f00 */
[----:B------:R-:W-:Y:S01]  /*8170*/  HMMA.16816.F32 R140, R128, R144, R140 ;  /* 0x00000090808c723c */ /* 0x000fe2000000188c */
[----:B------:R-:W-:Y:S01]  /*8180*/  MOV R0, R77 ;  /* 0x0000004d00007202 */ /* 0x000fe20000000f00 */
[----:B------:R-:W-:Y:S01]  /*8190*/  IMAD.MOV.U32 R16, RZ, RZ, R64 ;  /* 0x000000ffff107224 */ /* 0x000fe200078e0040 */
[----:B------:R-:W-:-:S02]  /*81a0*/  MOV R27, R79 ;  /* 0x0000004f001b7202 */ /* 0x000fc40000000f00 */
[----:B------:R-:W-:Y:S01]  /*81b0*/  MOV R25, R71 ;  /* 0x0000004700197202 */ /* 0x000fe20000000f00 */
[----:B------:R-:W-:Y:S01]  /*81c0*/  IMAD.MOV.U32 R24, RZ, RZ, R18 ;  /* 0x000000ffff187224 */ /* 0x000fe200078e0012 */
[----:B------:R-:W-:Y:S01]  /*81d0*/  LDSM.16.MT88.4 R168, [R220+0x2800] ;  /* 0x00280000dca8783b */ /* 0x000fe20000004200 */
[C---:B------:R-:W-:Y:S01]  /*81e0*/  HMMA.16816.F32 R52, R128.reuse, R56, R52 ;  /* 0x000000388034723c */ /* 0x040fe20000001834 */
[----:B------:R-:W-:Y:S01]  /*81f0*/  MOV R4, R17 ;  /* 0x0000001100047202 */ /* 0x000fe20000000f00 */
[----:B------:R-:W-:Y:S01]  /*8200*/  IMAD.MOV.U32 R26, RZ, RZ, R84 ;  /* 0x000000ffff1a7224 */ /* 0x000fe200078e0054 */
[----:B------:R-:W-:Y:S01]  /*8210*/  LDSM.16.MT88.4 R184, [R218+0x5800] ;  /* 0x00580000dab8783b */ /* 0x000fe20000004200 */
[----:B------:R-:W-:Y:S01]  /*8220*/  IMAD.MOV.U32 R5, RZ, RZ, R86 ;  /* 0x000000ffff057224 */ /* 0x000fe200078e0056 */
[----:B------:R-:W-:Y:S01]  /*8230*/  MOV R61, R73 ;  /* 0x00000049003d7202 */ /* 0x000fe20000000f00 */
[----:B------:R-:W-:Y:S01]  /*8240*/  IMAD.MOV.U32 R60, RZ, RZ, R72 ;  /* 0x000000ffff3c7224 */ /* 0x000fe200078e0048 */
[----:B------:R-:W-:Y:S01]  /*8250*/  MOV R63, R75 ;  /* 0x0000004b003f7202 */ /* 0x000fe20000000f00 */
[----:B------:R-:W-:Y:S01]  /*8260*/  HMMA.16816.F32 R144, R128, R146, R28 ;  /* 0x000000928090723c */ /* 0x000fe2000000181c */
[----:B------:R-:W-:Y:S01]  /*8270*/  FADD.FTZ R0, R0, R3 ;  /* 0x0000000300007221 */ /* 0x000fe20000010000 */
[----:B------:R-:W-:Y:S01]  /*8280*/  LDSM.16.MT88.4 R64, [R220+0x5800] ;  /* 0x00580000dc40783b */ /* 0x000fe20000004200 */
[----:B------:R-:W-:-:S02]  /*8290*/  IMAD.MOV.U32 R62, RZ, RZ, R74 ;  /* 0x000000ffff3e7224 */ /* 0x000fc400078e004a */
[----:B------:R-:W-:Y:S01]  /*82a0*/  IMAD.MOV.U32 R14, RZ, RZ, R70 ;  /* 0x000000ffff0e7224 */ /* 0x000fe200078e0046 */
[----:B------:R-:W-:Y:S01]  /*82b0*/  LDSM.16.MT88.4 R72, [R217+0x8800] ;  /* 0x00880000d948783b */ /* 0x000fe20000004200 */
[----:B------:R-:W-:Y:S01]  /*82c0*/  IMAD.MOV.U32 R31, RZ, RZ, R78 ;  /* 0x000000ffff1f7224 */ /* 0x000fe200078e004e */
[----:B------:R-:W-:Y:S02]  /*82d0*/  HMMA.16816.F32 R56, R128, R58, R20 ;  /* 0x0000003a8038723c */ /* 0x000fe40000001814 */
[----:B------:R-:W-:Y:S05]  /*82e0*/  LDSM.16.MT88.4 R88, [R221+0x8800] ;  /* 0x00880000dd58783b */ /* 0x000fea0000004200 */
[----:B------:R-:W-:-:S02]  /*82f0*/  IMAD.MOV.U32 R22, RZ, RZ, R76 ;  /* 0x000000ffff167224 */ /* 0x000fc400078e004c */
[----:B------:R-:W-:Y:S01]  /*8300*/  HMMA.16816.F32 R76, R128, R80, R104 ;  /* 0x00000050804c723c */ /* 0x000fe20000001868 */
[----:B------:R-:W-:Y:S02]  /*8310*/  FADD.FTZ R2, R31, R2 ;  /* 0x000000021f027221 */ /* 0x000fe40000010000 */
[----:B------:R-:W-:Y:S01]  /*8320*/  FADD.FTZ R0, R27, R0 ;  /* 0x000000001b007221 */ /* 0x000fe20000010000 */
[----:B------:R-:W-:-:S04]  /*8330*/  MOV R20, R85 ;  /* 0x0000005500147202 */ /* 0x000fc80000000f00 */
[----:B------:R-:W-:Y:S01]  /*8340*/  HMMA.16816.F32 R80, R128, R82, R96 ;  /* 0x000000528050723c */ /* 0x000fe20000001860 */
[----:B------:R-:W4:Y:S01]  /*8350*/  LDSM.16.MT88.4 R96, [R220+0x8800] ;  /* 0x00880000dc60783b */ /* 0x000f220000004200 */
[----:B------:R-:W-:Y:S01]  /*8360*/  FADD.FTZ R4, R4, R2 ;  /* 0x0000000204047221 */ /* 0x000fe20000010000 */
[----:B------:R-:W-:Y:S01]  /*8370*/  MOV R21, R87 ;  /* 0x0000005700157202 */ /* 0x000fe20000000f00 */
[----:B------:R-:W-:Y:S01]  /*8380*/  FADD.FTZ R3, R26, R0 ;  /* 0x000000001a037221 */ /* 0x000fe20000010000 */
[----:B------:R-:W-:Y:S01]  /*8390*/  MOV R23, R19 ;  /* 0x0000001300177202 */ /* 0x000fe20000000f00 */
[----:B------:R-:W-:Y:S01]  /*83a0*/  FADD.FTZ R5, R5, R4 ;  /* 0x0000000405057221 */ /* 0x000fe20000010000 */
[----:B------:R-:W3:Y:S01]  /*83b0*/  LDSM.16.MT88.4 R104, [R217+0xb800] ;  /* 0x00b80000d968783b */ /* 0x000ee20000004200 */
[----:B------:R-:W-:-:S04]  /*83c0*/  @P3 IMAD.HI.U32 R2, R20, c[0x0][0x2c8], RZ ;  /* 0x0000b20014023a27 */ /* 0x000fc800078e00ff */
[----:B------:R-:W-:Y:S02]  /*83d0*/  FADD.FTZ R4, R21, R3 ;  /* 0x0000000315047221 */ /* 0x000fe40000010000 */
[----:B------:R-:W-:Y:S02]  /*83e0*/  FADD.FTZ R3, R125, R5 ;  /* 0x000000057d037221 */ /* 0x000fe40000010000 */
[----:B------:R-:W-:Y:S01]  /*83f0*/  IMAD.MOV.U32 R0, RZ, RZ, R20 ;  /* 0x000000ffff007224 */ /* 0x000fe200078e0014 */
[----:B------:R-:W-:Y:S01]  /*8400*/  @P3 SHF.R.U32.HI R0, RZ, c[0x0][0x2cc], R2 ;  /* 0x0000b300ff003a19 */ /* 0x000fe20000011602 */
[----:B------:R-:W-:Y:S02]  /*8410*/  FADD.FTZ R3, R127, R3 ;  /* 0x000000037f037221 */ /* 0x000fe40000010000 */
[----:B------:R-:W-:Y:S01]  /*8420*/  FADD.FTZ R2, R126, R4 ;  /* 0x000000047e027221 */ /* 0x000fe20000010000 */
[----:B------:R-:W-:Y:S01]  /*8430*/  MOV R4, c[0x0][0x168] ;  /* 0x00005a0000047a02 */ /* 0x000fe20000000f00 */
[----:B------:R-:W-:-:S02]  /*8440*/  FADD.FTZ R3, R252, R3 ;  /* 0x00000003fc037221 */ /* 0x000fc40000010000 */
[----:B------:R-:W-:Y:S01]  /*8450*/  FADD.FTZ R2, R124, R2 ;  /* 0x000000027c027221 */ /* 0x000fe20000010000 */
[----:B------:R-:W-:Y:S01]  /*8460*/  IADD3 R0, R0, c[0x0][0x1d0], -R4 ;  /* 0x0000740000007a10 */ /* 0x000fe20007ffe804 */
[----:B------:R-:W-:Y:S01]  /*8470*/  FADD.FTZ R3, R23, R3 ;  /* 0x0000000317037221 */ /* 0x000fe20000010000 */
[----:B-1----:R-:W-:Y:S01]  /*8480*/  HMMA.16816.F32 R156, R128, R160, R156 ;  /* 0x000000a0809c723c */ /* 0x002fe2000000189c */
[----:B------:R-:W-:Y:S02]  /*8490*/  FADD.FTZ R2, R22, R2 ;  /* 0x0000000216027221 */ /* 0x000fe40000010000 */
[----:B------:R-:W-:-:S05]  /*84a0*/  IMAD.HI R4, R0, 0x2aaaaaab, RZ ;  /* 0x2aaaaaab00047827 */ /* 0x000fca00078e02ff */
[C---:B------:R-:W-:Y:S01]  /*84b0*/  HMMA.16816.F32 R160, R128.reuse, R162, R92 ;  /* 0x000000a280a0723c */ /* 0x040fe2000000185c */
[----:B------:R-:W-:Y:S02]  /*84c0*/  FADD.FTZ R0, R25, R3 ;  /* 0x0000000319007221 */ /* 0x000fe40000010000 */
[----:B------:R-:W-:Y:S02]  /*84d0*/  IMAD.MOV.U32 R15, RZ, RZ, R16 ;  /* 0x000000ffff0f7224 */ /* 0x000fe400078e0010 */
[----:B------:R-:W-:Y:S01]  /*84e0*/  FADD.FTZ R2, R24, R2 ;  /* 0x0000000218027221 */ /* 0x000fe20000010000 */
[----:B------:R-:W-:Y:S02]  /*84f0*/  LDSM.16.MT88.4 R16, [R220+0xb800] ;  /* 0x00b80000dc10783b */ /* 0x000fe40000004200 */
[----:B--2---:R-:W-:Y:S01]  /*8500*/  HMMA.16816.F32 R172, R128, R176, R172 ;  /* 0x000000b080ac723c */ /* 0x004fe200000018ac */
[----:B------:R-:W-:-:S07]  /*8510*/  FADD.FTZ R0, R134, R0 ;  /* 0x0000000086007221 */ /* 0x000fce0000010000 */
[----:B----4-:R-:W-:Y:S01]  /*8520*/  HMMA.16816.F32 R92, R128, R96, R200 ;  /* 0x00000060805c723c */ /* 0x010fe200000018c8 */
[----:B------:R-:W-:-:S07]  /*8530*/  FADD.FTZ R2, R14, R2 ;  /* 0x000000020e027221 */ /* 0x000fce0000010000 */
[C---:B------:R-:W-:Y:S01]  /*8540*/  HMMA.16816.F32 R176, R128.reuse, R178, R112 ;  /* 0x000000b280b0723c */ /* 0x040fe20000001870 */
[----:B------:R-:W1:Y:S07]  /*8550*/  LDSM.16.MT88.4 R112, [R218+0xb800] ;  /* 0x00b80000da70783b */ /* 0x000e6e0000004200 */
[----:B------:R-:W-:Y:S01]  /*8560*/  HMMA.16816.F32 R96, R128, R98, R120 ;  /* 0x000000628060723c */ /* 0x000fe20000001878 */
[----:B------:R-:W2:Y:S01]  /*8570*/  LDSM.16.MT88.4 R120, [R221+0xb800] ;  /* 0x00b80000dd78783b */ /* 0x000ea20000004200 */
[----:B------:R-:W-:-:S02]  /*8580*/  FADD.FTZ R0, R6, R0 ;  /* 0x0000000006007221 */ /* 0x000fc40000010000 */
[----:B------:R-:W-:Y:S01]  /*8590*/  FADD.FTZ R2, R10, R2 ;  /* 0x000000020a027221 */ /* 0x000fe20000010000 */
[----:B------:R-:W-:Y:S01]  /*85a0*/  SHF.R.U32.HI R3, RZ, 0x1f, R4 ;  /* 0x0000001fff037819 */ /* 0x000fe20000011604 */
[----:B------:R-:W-:Y:S02]  /*85b0*/  FADD.FTZ R0, R8, R0 ;  /* 0x0000000008007221 */ /* 0x000fe40000010000 */
[----:B------:R-:W-:Y:S01]  /*85c0*/  FADD.FTZ R2, R11, R2 ;  /* 0x000000020b027221 */ /* 0x000fe20000010000 */
[----:B------:R-:W-:Y:S01]  /*85d0*/  LEA.HI.SX32 R3, R4, R3, 0x1c ;  /* 0x0000000304037211 */ /* 0x000fe200078fe2ff */
[----:B------:R-:W-:Y:S02]  /*85e0*/  FADD.FTZ R0, R9, R0 ;  /* 0x0000000009007221 */ /* 0x000fe40000010000 */
[----:B------:R-:W-:Y:S01]  /*85f0*/  FADD.FTZ R2, R12, R2 ;  /* 0x000000020c027221 */ /* 0x000fe20000010000 */
[----:B------:R-:W-:Y:S01]  /*8600*/  IMNMX R3, R135, R3, !PT ;  /* 0x0000000387037217 */ /* 0x000fe20007800200 */
[----:B------:R-:W-:-:S02]  /*8610*/  FADD.FTZ R0, R7, R0 ;  /* 0x0000000007007221 */ /* 0x000fc40000010000 */
[----:B------:R-:W-:Y:S02]  /*8620*/  FADD.FTZ R2, R13, R2 ;  /* 0x000000020d027221 */ /* 0x000fe40000010000 */
[----:B------:R4:W-:Y:S01]  /*8630*/  STL [R1], R3 ;  /* 0x0000000301007387 */ /* 0x0009e20000100800 */
[----:B------:R-:W-:-:S03]  /*8640*/  IADD3 R252, R15, -0x2, RZ ;  /* 0xfffffffe0ffc7810 */ /* 0x000fc60007ffe0ff */
[----:B------:R4:W-:Y:S04]  /*8650*/  STL [R1+0x14], R0 ;  /* 0x0000140001007387 */ /* 0x0009e80000100800 */
[----:B------:R4:W-:Y:S01]  /*8660*/  STL [R1+0x10], R2 ;  /* 0x0000100201007387 */ /* 0x0009e20000100800 */
[----:B------:R-:W-:Y:S01]  /*8670*/  ISETP.GE.AND P0, PT, R252, R3, PT ;  /* 0x00000003fc00720c */ /* 0x000fe20003f06270 */
[C---:B------:R-:W-:Y:S08]  /*8680*/  HMMA.16816.F32 R164, R128.reuse, R168, R164 ;  /* 0x000000a880a4723c */ /* 0x040ff000000018a4 */
[C---:B------:R-:W-:Y:S08]  /*8690*/  HMMA.16816.F32 R180, R128.reuse, R184, R180 ;  /* 0x000000b880b4723c */ /* 0x040ff000000018b4 */
[C---:B------:R-:W-:Y:S08]  /*86a0*/  HMMA.16816.F32 R168, R128.reuse, R170, R100 ;  /* 0x000000aa80a8723c */ /* 0x040ff00000001864 */
[C---:B------:R-:W-:Y:S08]  /*86b0*/  HMMA.16816.F32 R184, R128.reuse, R186, R116 ;  /* 0x000000ba80b8723c */ /* 0x040ff00000001874 */
[C---:B------:R-:W-:Y:S08]  /*86c0*/  HMMA.16816.F32 R60, R128.reuse, R64, R60 ;  /* 0x00000040803c723c */ /* 0x040ff0000000183c */
[C---:B------:R-:W-:Y:S08]  /*86d0*/  HMMA.16816.F32 R68, R128.reuse, R72, R204 ;  /* 0x000000488044723c */ /* 0x040ff000000018cc */
[C---:B------:R-:W-:Y:S08]  /*86e0*/  HMMA.16816.F32 R84, R128.reuse, R88, R40 ;  /* 0x000000588054723c */ /* 0x040ff00000001828 */
[C---:B---3--:R-:W-:Y:S08]  /*86f0*/  HMMA.16816.F32 R100, R128.reuse, R104, R48 ;  /* 0x000000688064723c */ /* 0x048ff00000001830 */
[C---:B-1----:R-:W-:Y:S08]  /*8700*/  HMMA.16816.F32 R108, R128.reuse, R112, R108 ;  /* 0x00000070806c723c */ /* 0x042ff0000000186c */
[C---:B--2---:R-:W-:Y:S08]  /*8710*/  HMMA.16816.F32 R116, R128.reuse, R120, R196 ;  /* 0x000000788074723c */ /* 0x044ff000000018c4 */
        /* <DEDUP_REMOVED lines=9> */
[----:B----4-:R-:W2:Y:S01]  /*87b0*/  LDL R135, [R1+0x8] ;  /* 0x0000080001877983 */ /* 0x010ea20000100800 */
[----:B------:R-:W-:-:S02]  /*87c0*/  MOV R136, R132 ;  /* 0x0000008400887202 */ /* 0x000fc40000000f00 */
[----:B------:R-:W-:Y:S01]  /*87d0*/  MOV R201, R252 ;  /* 0x000000fc00c97202 */ /* 0x000fe20000000f00 */
[----:B--2---:R-:W-:Y:S01]  /*87e0*/  @P3 IMAD.HI.U32 R0, R135, c[0x0][0x2c8], RZ ;  /* 0x0000b20087003a27 */ /* 0x004fe200078e00ff */
[----:B------:R-:W-:-:S04]  /*87f0*/  MOV R135, R133 ;  /* 0x0000008500877202 */ /* 0x000fc80000000f00 */
[----:B------:R-:W-:-:S05]  /*8800*/  @P3 SHF.R.U32.HI R0, RZ, c[0x0][0x2cc], R0 ;  /* 0x0000b300ff003a19 */ /* 0x000fca0000011600 */
[----:B------:R1:W-:Y:S02]  /*8810*/  @P3 STL [R1+0x4], R0 ;  /* 0x0000040001003387 */ /* 0x0003e40000100800 */
.L_x_2167:
[----:B------:R-:W-:Y:S04]  /*8820*/  DEPBAR.LE SB0, 0x0 ;  /* 0x000080000000791a */ /* 0x000fe80000000000 */
[----:B------:R-:W-:Y:S01]  /*8830*/  WARPSYNC 0xffffffff ;  /* 0xffffffff00007948 */ /* 0x000fe20003800000 */
[----:B------:R-:W-:Y:S01]  /*8840*/  BAR.SYNC.DEFER_BLOCKING 0x0 ;  /* 0x0000000000007b1d */ /* 0x000fe20000010000 */
[----:B------:R-:W-:Y:S07]  /*8850*/  MOV R198, c[0x0][0x2c4] ;  /* 0x0000b10000c67a02 */ /* 0x000fee0000000f00 */
[----:B-----5:R-:W-:Y:S08]  /*8860*/  LDSM.16.M88.4 R48, [R223] ;  /* 0x00000000df30783b */ /* 0x020ff00000000200 */
[----:B------:R-:W2:Y:S08]  /*8870*/  LDSM.16.M88.4 R8, [R216] ;  /* 0x00000000d808783b */ /* 0x000eb00000000200 */
[----:B------:R-:W3:Y:S08]  /*8880*/  LDSM.16.M88.4 R16, [R216+0x800] ;  /* 0x00080000d810783b */ /* 0x000ef00000000200 */
[----:B------:R-:W4:Y:S04]  /*8890*/  LDL R252, [R1+0x18] ;  /* 0x0000180001fc7983 */ /* 0x000f280000100800 */
[----:B------:R-:W1:Y:S08]  /*88a0*/  LDSM.16.M88.4 R24, [R216+0x1000] ;  /* 0x00100000d818783b */ /* 0x000e700000000200 */
[----:B------:R-:W4:Y:S06]  /*88b0*/  LDL.64 R132, [R1+0x28] ;  /* 0x0000280001847983 */ /* 0x000f2c0000100a00 */
[----:B------:R-:W1:Y:S01]  /*88c0*/  LDSM.16.M88.4 R32, [R216+0x1800] ;  /* 0x00180000d820783b */ /* 0x000e620000000200 */
[C---:B--2---:R-:W-:Y:S07]  /*88d0*/  HMMA.16816.F32 R4, R48.reuse, R8, RZ ;  /* 0x000000083004723c */ /* 0x044fee00000018ff */
[----:B------:R-:W2:Y:S04]  /*88e0*/  LDL R134, [R1+0x34] ;  /* 0x0000340001867983 */ /* 0x000ea80000100800 */
[----:B------:R1:W-:Y:S01]  /*88f0*/  STL [R1+0x84], R220 ;  /* 0x000084dc01007387 */ /* 0x0003e20000100800 */
[C---:B------:R-:W-:Y:S03]  /*8900*/  HMMA.16816.F32 R8, R48.reuse, R10, RZ ;  /* 0x0000000a3008723c */ /* 0x040fe600000018ff */
[----:B------:R-:W1:Y:S05]  /*8910*/  LDSM.16.M88.4 R40, [R216+0x2000] ;  /* 0x00200000d828783b */ /* 0x000e6a0000000200 */
[C---:B---3--:R-:W-:Y:S03]  /*8920*/  HMMA.16816.F32 R12, R48.reuse, R16, RZ ;  /* 0x00000010300c723c */ /* 0x048fe600000018ff */
[----:B------:R-:W3:Y:S05]  /*8930*/  LDSM.16.M88.4 R188, [R216+0x2800] ;  /* 0x00280000d8bc783b */ /* 0x000eea0000000200 */
[C---:B------:R-:W-:Y:S03]  /*8940*/  HMMA.16816.F32 R16, R48.reuse, R18, RZ ;  /* 0x000000123010723c */ /* 0x040fe600000018ff */
[----:B------:R-:W-:Y:S05]  /*8950*/  LDSM.16.M88.4 R192, [R227] ;  /* 0x00000000e3c0783b */ /* 0x000fea0000000200 */
[C---:B-1----:R-:W-:Y:S03]  /*8960*/  HMMA.16816.F32 R20, R48.reuse, R24, RZ ;  /* 0x000000183014723c */ /* 0x042fe600000018ff */
[----:B------:R-:W2:Y:S04]  /*8970*/  LDL R220, [R1+0xc] ;  /* 0x00000c0001dc7983 */ /* 0x000ea80000100800 */
[----:B------:R-:W2:Y:S01]  /*8980*/  LDL R197, [R1+0x4] ;  /* 0x0000040001c57983 */ /* 0x000ea20000100800 */
[C---:B------:R-:W-:Y:S03]  /*8990*/  HMMA.16816.F32 R24, R48.reuse, R26, RZ ;  /* 0x0000001a3018723c */ /* 0x040fe600000018ff */
[----:B------:R-:W2:Y:S05]  /*89a0*/  LDL R196, [R1+0x1c] ;  /* 0x00001c0001c47983 */ /* 0x000eaa0000100800 */
[C---:B------:R-:W-:Y:S08]  /*89b0*/  HMMA.16816.F32 R28, R48.reuse, R32, RZ ;  /* 0x00000020301c723c */ /* 0x040ff000000018ff */
[C---:B------:R-:W-:Y:S08]  /*89c0*/  HMMA.16816.F32 R32, R48.reuse, R34, RZ ;  /* 0x000000223020723c */ /* 0x040ff000000018ff */
[C---:B------:R-:W-:Y:S08]  /*89d0*/  HMMA.16816.F32 R36, R48.reuse, R40, RZ ;  /* 0x000000283024723c */ /* 0x040ff000000018ff */
[C---:B------:R-:W-:Y:S08]  /*89e0*/  HMMA.16816.F32 R40, R48.reuse, R42, RZ ;  /* 0x0000002a3028723c */ /* 0x040ff000000018ff */
[C---:B---3--:R-:W-:Y:S08]  /*89f0*/  HMMA.16816.F32 R44, R48.reuse, R188, RZ ;  /* 0x000000bc302c723c */ /* 0x048ff000000018ff */
[----:B------:R-:W-:Y:S01]  /*8a00*/  HMMA.16816.F32 R48, R48, R190, RZ ;  /* 0x000000be3030723c */ /* 0x000fe200000018ff */
        /* <DEDUP_REMOVED lines=10> */
[C---:B-1----:R-:W-:Y:S03]  /*8ab0*/  HMMA.16816.F32 R28, R188.reuse, R192, R28 ;  /* 0x000000c0bc1c723c */ /* 0x042fe6000000181c */
[----:B----4-:R-:W-:Y:S05]  /*8ac0*/  ISETP.GT.AND P0, PT, R252, R201, PT ;  /* 0x000000c9fc00720c */ /* 0x010fea0003f04270 */
[C---:B------:R-:W-:Y:S01]  /*8ad0*/  HMMA.16816.F32 R32, R188.reuse, R194, R32 ;  /* 0x000000c2bc20723c */ /* 0x040fe20000001820 */
[----:B------:R-:W1:Y:S07]  /*8ae0*/  LDSM.16.M88.4 R192, [R247] ;  /* 0x00000000f7c0783b */ /* 0x000e6e0000000200 */
[----:B------:R-:W-:Y:S01]  /*8af0*/  @!P0 SHF.R.S32.HI R0, RZ, 0x1f, R201 ;  /* 0x0000001fff008819 */ /* 0x000fe200000114c9 */
[C---:B------:R-:W-:Y:S03]  /*8b00*/  @!P0 IMAD.WIDE.U32 R2, R201.reuse, c[0x0][0x208], RZ ;  /* 0x00008200c9028a25 */ /* 0x040fe600078e00ff */
[----:B------:R-:W-:Y:S01]  /*8b10*/  @!P0 MOV R138, R132 ;  /* 0x00000084008a8202 */ /* 0x000fe20000000f00 */
[----:B------:R-:W-:Y:S04]  /*8b20*/  @!P0 IMAD R0, R0, c[0x0][0x208], RZ ;  /* 0x0000820000008a24 */ /* 0x000fe800078e02ff */
[----:B------:R-:W-:Y:S01]  /*8b30*/  @!P0 IMAD R0, R201, c[0x0][0x20c], R0 ;  /* 0x00008300c9008a24 */ /* 0x000fe200078e0200 */
[----:B--2---:R-:W-:Y:S04]  /*8b40*/  @!P0 MOV R139, R134 ;  /* 0x00000086008b8202 */ /* 0x004fe80000000f00 */
[----:B------:R-:W-:Y:S01]  /*8b50*/  @!P0 IADD3 R0, R3, R0, RZ ;  /* 0x0000000003008210 */ /* 0x000fe20007ffe0ff */
[----:B------:R-:W-:Y:S04]  /*8b60*/  @!P0 IMAD.WIDE.U32 R138, R2, 0x60, R138 ;  /* 0x00000060028a8825 */ /* 0x000fe800078e008a */
[----:B------:R-:W-:Y:S01]  /*8b70*/  @!P0 IMAD R0, R0, 0x60, RZ ;  /* 0x0000006000008824 */ /* 0x000fe200078e02ff */
[----:B------:R-:W-:Y:S04]  /*8b80*/  @!P0 SHF.L.U32 R132, R138, 0x1, RZ ;  /* 0x000000018a848819 */ /* 0x000fe800000006ff */
[----:B------:R-:W-:Y:S02]  /*8b90*/  @!P0 IADD3 R2, P1, R132, c[0x0][0x1f8], RZ ;  /* 0x00007e0084028a10 */ /* 0x000fe40007f3e0ff */
[----:B------:R-:W-:Y:S04]  /*8ba0*/  @!P0 IADD3 R0, R139, R0, RZ ;  /* 0x000000008b008210 */ /* 0x000fe80007ffe0ff */
[----:B------:R-:W-:Y:S02]  /*8bb0*/  @!P0 SHF.L.U64.HI R0, R138, 0x1, R0 ;  /* 0x000000018a008819 */ /* 0x000fe40000010200 */
[----:B------:R-:W-:Y:S01]  /*8bc0*/  @!P0 IADD3 R138, P2, R132, 0x80, RZ ;  /* 0x00000080848a8810 */ /* 0x000fe20007f5e0ff */
[C---:B-1----:R-:W-:Y:S03]  /*8bd0*/  HMMA.16816.F32 R36, R188.reuse, R192, R36 ;  /* 0x000000c0bc24723c */ /* 0x042fe60000001824 */
[----:B------:R-:W-:Y:S02]  /*8be0*/  @!P0 IADD3.X R3, R0, c[0x0][0x1fc], RZ, P1, !PT ;  /* 0x00007f0000038a10 */ /* 0x000fe40000ffe4ff */
[----:B------:R-:W-:Y:S03]  /*8bf0*/  @!P0 IADD3 R138, P1, R138, c[0x0][0x1f8], RZ ;  /* 0x00007e008a8a8a10 */ /* 0x000fe60007f3e0ff */
[C---:B------:R-:W-:Y:S01]  /*8c00*/  HMMA.16816.F32 R40, R188.reuse, R194, R40 ;  /* 0x000000c2bc28723c */ /* 0x040fe20000001828 */
[----:B------:R-:W1:Y:S02]  /*8c10*/  LDSM.16.M88.4 R192, [R246] ;  /* 0x00000000f6c0783b */ /* 0x000e640000000200 */
[C---:B------:R-:W-:Y:S02]  /*8c20*/  LOP3.LUT P4, RZ, R220.reuse, 0x2, RZ, 0xc0, !PT ;  /* 0x00000002dcff7812 */ /* 0x040fe4000788c0ff */
[--C-:B------:R-:W-:Y:S02]  /*8c30*/  @!P0 IADD3.X R139, RZ, c[0x0][0x1fc], R0.reuse, P1, P2 ;  /* 0x00007f00ff8b8a10 */ /* 0x100fe40000fe4400 */
[----:B------:R-:W-:Y:S02]  /*8c40*/  LOP3.LUT P3, RZ, R220, 0x1, RZ, 0xc0, !PT ;  /* 0x00000001dcff7812 */ /* 0x000fe4000786c0ff */
[----:B------:R-:W-:Y:S01]  /*8c50*/  @!PT LDS RZ, [RZ] ;  /* 0x00000000fffff984 */ /* 0x000fe20000000800 */
[----:B------:R-:W-:Y:S01]  /*8c60*/  @!PT LDS RZ, [RZ] ;  /* 0x00000000fffff984 */ /* 0x000fe20000000800 */
[----:B------:R-:W-:Y:S01]  /*8c70*/  @!PT LDS RZ, [RZ] ;  /* 0x00000000fffff984 */ /* 0x000fe20000000800 */
[----:B------:R2:W-:Y:S08]  /*8c80*/  @!P0 LDGSTS.E.BYPASS.LTC128B.128 [R251+0x100], [R2.64], !P5 ;  /* 0x0010000002fb8fae */ /* 0x0005f0000e901d46 */
[----:B------:R3:W-:Y:S01]  /*8c90*/  @!P0 LDGSTS.E.BYPASS.LTC128B.128 [R251+0x3100], [R138.64], !P4 ;  /* 0x031000008afb8fae */ /* 0x0007e2000e101d46 */
[C---:B-1----:R-:W-:Y:S03]  /*8ca0*/  HMMA.16816.F32 R44, R188.reuse, R192, R44 ;  /* 0x000000c0bc2c723c */ /* 0x042fe6000000182c */
[----:B---3--:R-:W-:Y:S04]  /*8cb0*/  @!P0 IADD3 R138, P2, R132, 0x100, RZ ;  /* 0x00000100848a8810 */ /* 0x008fe80007f5e0ff */
[----:B------:R-:W-:Y:S01]  /*8cc0*/  @!P0 IADD3 R138, P1, R138, c[0x0][0x1f8], RZ ;  /* 0x00007e008a8a8a10 */ /* 0x000fe20007f3e0ff */
[----:B------:R-:W-:Y:S04]  /*8cd0*/  HMMA.16816.F32 R48, R188, R194, R48 ;  /* 0x000000c2bc30723c */ /* 0x000fe80000001830 */
[--C-:B------:R-:W-:Y:S02]  /*8ce0*/  @!P0 IADD3.X R139, RZ, c[0x0][0x1fc], R0.reuse, P1, P2 ;  /* 0x00007f00ff8b8a10 */ /* 0x100fe40000fe4400 */
[----:B------:R-:W-:Y:S03]  /*8cf0*/  @!P0 IADD3 R132, P2, R132, 0x180, RZ ;  /* 0x0000018084848810 */ /* 0x000fe60007f5e0ff */
[----:B------:R1:W-:Y:S03]  /*8d00*/  @!P0 LDGSTS.E.BYPASS.LTC128B.128 [R251+0x6100], [R138.64], !P3 ;  /* 0x061000008afb8fae */ /* 0x0003e6000d901d46 */
[----:B------:R-:W-:Y:S04]  /*8d10*/  @!P0 IADD3 R132, P1, R132, c[0x0][0x1f8], RZ ;  /* 0x00007e0084848a10 */ /* 0x000fe80007f3e0ff */
[----:B------:R-:W-:Y:S02]  /*8d20*/  @!P0 IADD3.X R133, RZ, c[0x0][0x1fc], R0, P1, P2 ;  /* 0x00007f00ff858a10 */ /* 0x000fe40000fe4400 */
[----:B------:R-:W-:Y:S03]  /*8d30*/  @!P0 MOV R0, c[0x0][0x208] ;  /* 0x0000820000008a02 */ /* 0x000fe60000000f00 */
[----:B------:R3:W-:Y:S08]  /*8d40*/  @!P0 LDGSTS.E.BYPASS.LTC128B.128 [R251+0x9100], [R132.64], !P6 ;  /* 0x0910000084fb8fae */ /* 0x0007f0000f101d46 */
[----:B-1----:R-:W4:Y:S01]  /*8d50*/  LDL R138, [R1+0x30] ;  /* 0x00003000018a7983 */ /* 0x002f220000100800 */
[----:B---3--:R-:W-:Y:S02]  /*8d60*/  @!P0 MOV R133, 0x6 ;  /* 0x0000000600858802 */ /* 0x008fe40000000f00 */
[C---:B------:R-:W-:Y:S02]  /*8d70*/  @!P0 SHF.L.U32 R132, R0.reuse, 0x6, RZ ;  /* 0x0000000600848819 */ /* 0x040fe400000006ff */
[----:B------:R-:W-:Y:S02]  /*8d80*/  @!P0 SHF.L.U64.HI R0, R0, R133, c[0x0][0x20c] ;  /* 0x0000830000008619 */ /* 0x000fe40000010285 */
[----:B--2---:R-:W-:Y:S04]  /*8d90*/  @!P0 IADD3 R2, P1, R2, R132, RZ ;  /* 0x0000008402028210 */ /* 0x004fe80007f3e0ff */
[----:B------:R-:W-:Y:S02]  /*8da0*/  @!P0 IADD3.X R3, R3, R0, RZ, P1, !PT ;  /* 0x0000000003038210 */ /* 0x000fe40000ffe4ff */
[----:B------:R-:W-:Y:S03]  /*8db0*/  @!P0 IADD3 R132, P1, R132, R2, RZ ;  /* 0x0000000284848210 */ /* 0x000fe60007f3e0ff */
[----:B------:R1:W-:Y:S01]  /*8dc0*/  @!P0 LDGSTS.E.BYPASS.LTC128B.128 [R251+0x1100], [R2.64], !P5 ;  /* 0x0110000002fb8fae */ /* 0x0003e2000e901d46 */
[----:B------:R-:W-:Y:S02]  /*8dd0*/  @!P0 IADD3.X R133, R0, R3, RZ, P1, !PT ;  /* 0x0000000300858210 */ /* 0x000fe40000ffe4ff */
[----:B------:R-:W-:Y:S05]  /*8de0*/  ISETP.NE.AND P1, PT, R198, 0x1, PT ;  /* 0x00000001c600780c */ /* 0x000fea0003f25270 */
[----:B------:R1:W-:Y:S08]  /*8df0*/  @!P0 LDGSTS.E.BYPASS.LTC128B.128 [R251+0x4100], [R2.64+0x80], !P4 ;  /* 0x0410008002fb8fae */ /* 0x0003f0000e101d46 */
[----:B------:R1:W-:Y:S08]  /*8e00*/  @!P0 LDGSTS.E.BYPASS.LTC128B.128 [R251+0x7100], [R2.64+0x100], !P3 ;  /* 0x0710010002fb8fae */ /* 0x0003f0000d901d46 */
[----:B------:R1:W-:Y:S08]  /*8e10*/  @!P0 LDGSTS.E.BYPASS.LTC128B.128 [R251+0xa100], [R2.64+0x180], !P6 ;  /* 0x0a10018002fb8fae */ /* 0x0003f0000f101d46 */
[----:B------:R2:W-:Y:S08]  /*8e20*/  @!P0 LDGSTS.E.BYPASS.LTC128B.128 [R251+0x2100], [R132.64], !P5 ;  /* 0x0210000084fb8fae */ /* 0x0005f0000e901d46 */
[----:B------:R2:W-:Y:S08]  /*8e30*/  @!P0 LDGSTS.E.BYPASS.LTC128B.128 [R251+0x5100], [R132.64+0x80], !P4 ;  /* 0x0510008084fb8fae */ /* 0x0005f0000e101d46 */
[----:B------:R2:W-:Y:S01]  /*8e40*/  @!P0 LDGSTS.E.BYPASS.LTC128B.128 [R251+0x8100], [R132.64+0x100], !P3 ;  /* 0x0810010084fb8fae */ /* 0x0005e2000d901d46 */
[----:B-1----:R-:W-:Y:S07]  /*8e50*/  IMAD R2, R201, -0x60, RZ ;  /* 0xffffffa0c9027824 */ /* 0x002fee00078e02ff */
[----:B------:R2:W-:Y:S08]  /*8e60*/  @!P0 LDGSTS.E.BYPASS.LTC128B.128 [R251+0xb100], [R132.64+0x180], !P6 ;  /* 0x0b10018084fb8fae */ /* 0x0005f0000f101d46 */
[----:B------:R-:W-:Y:S08]  /*8e70*/  LDSM.16.M88.4 R188, [R226] ;  /* 0x00000000e2bc783b */ /* 0x000ff00000000200 */
[----:B------:R-:W1:Y:S08]  /*8e80*/  LDSM.16.M88.4 R192, [R222] ;  /* 0x00000000dec0783b */ /* 0x000e700000000200 */
[----:B------:R-:W0:Y:S08]  /*8e90*/  LDGDEPBAR ;  /* 0x00000000000079af */ /* 0x000e300000000000 */
[----:B------:R3:W2:Y:S01]  /*8ea0*/  LDL R0, [R1+0x8] ;  /* 0x0000080001007983 */ /* 0x0006a20000100800 */
        /* <DEDUP_REMOVED lines=18> */
[----:B------:R-:W1:Y:S03]  /*8fd0*/  LDSM.16.M88.4 R192, [R219] ;  /* 0x00000000dbc0783b */ /* 0x000e660000000200 */
[----:B--2---:R-:W-:Y:S05]  /*8fe0*/  @P1 MOV R0, R197 ;  /* 0x000000c500001202 */ /* 0x004fea0000000f00 */
[----:B------:R-:W-:Y:S01]  /*8ff0*/  SHFL.IDX PT, R3, R0, 0x1, 0x1c1f ;  /* 0x003c1f0000037f89 */ /* 0x000fe200000e0000 */
        /* <DEDUP_REMOVED lines=230> */
[----:B------:R-:W1:Y:S11]  /*9e60*/  LDSM.16.M88.4 R192, [R219+0x9800] ;  /* 0x00980000dbc0783b */ /* 0x000e760000000200 */
[----:B------:R-:W-:Y:S04]  /*9e70*/  @!UPT UIADD3 URZ, URZ, URZ, URZ ;  /* 0x0000003f3f3ff290 */ /* 0x000fe8000fffe03f */
[----:B------:R-:W-:Y:S02]  /*9e80*/  FMUL.FTZ R6, R6, c[0x0][0x320] ;  /* 0x0000c80006067a20 */ /* 0x000fe40000410000 */
[----:B------:R-:W-:Y:S02]  /*9e90*/  FMUL.FTZ R4, R4, c[0x0][0x320] ;  /* 0x0000c80004047a20 */ /* 0x000fe40000410000 */
[----:B------:R-:W-:Y:S01]  /*9ea0*/  MUFU.TANH R133, R6 ;  /* 0x0000000600857308 */ /* 0x000fe20000002400 */
[----:B------:R-:W-:Y:S02]  /*9eb0*/  FMUL.FTZ R5, R5, c[0x0][0x320] ;  /* 0x0000c80005057a20 */ /* 0x000fe40000410000 */
[----:B------:R-:W-:Y:S02]  /*9ec0*/  FMUL.FTZ R7, R7, c[0x0][0x320] ;  /* 0x0000c80007077a20 */ /* 0x000fe40000410000 */
[----:B------:R-:W-:Y:S02]  /*9ed0*/  FMUL.FTZ R11, R11, c[0x0][0x320] ;  /* 0x0000c8000b0b7a20 */ /* 0x000fe40000410000 */
[----:B------:R-:W-:Y:S02]  /*9ee0*/  FMUL.FTZ R9, R9, c[0x0][0x320] ;  /* 0x0000c80009097a20 */ /* 0x000fe40000410000 */
[----:B------:R-:W-:Y:S01]  /*9ef0*/  FMUL.FTZ R10, R10, c[0x0][0x320] ;  /* 0x0000c8000a0a7a20 */ /* 0x000fe20000410000 */
[----:B------:R2:W2:Y:S01]  /*9f00*/  MUFU.TANH R137, R4 ;  /* 0x0000000400897308 */ /* 0x0004a20000002400 */
[----:B------:R-:W-:Y:S09]  /*9f10*/  FMUL.FTZ R8, R8, c[0x0][0x320] ;  /* 0x0000c80008087a20 */ /* 0x000ff20000410000 */
[----:B------:R-:W-:Y:S01]  /*9f20*/  MUFU.TANH R9, R9 ;  /* 0x0000000900097308 */ /* 0x000fe20000002400 */
[C---:B-1----:R-:W-:Y:S08]  /*9f30*/  HMMA.16816.F32 R12, R188.reuse, R192, R12 ;  /* 0x000000c0bc0c723c */ /* 0x042ff0000000180c */
[C---:B------:R-:W-:Y:S01]  /*9f40*/  HMMA.16816.F32 R16, R188.reuse, R194, R16 ;  /* 0x000000c2bc10723c */ /* 0x040fe20000001810 */
[----:B------:R-:W1:Y:S01]  /*9f50*/  LDSM.16.M88.4 R192, [R219+0xa000] ;  /* 0x00a00000dbc0783b */ /* 0x000e620000000200 */
[----:B------:R1:W-:Y:S07]  /*9f60*/  MUFU.TANH R139, R11 ;  /* 0x0000000b008b7308 */ /* 0x0003ee0000002400 */
[----:B--2---:R2:W1:Y:S03]  /*9f70*/  SHFL.IDX PT, R4, R0, RZ, 0x1c1f ;  /* 0x001c1fff00047589 */ /* 0x00446600000e0000 */
[----:B------:R-:W-:Y:S04]  /*9f80*/  MUFU.TANH R8, R8 ;  /* 0x0000000800087308 */ /* 0x000fe80000002400 */
[----:B------:R-:W-:Y:S02]  /*9f90*/  FMUL.FTZ R15, R15, c[0x0][0x320] ;  /* 0x0000c8000f0f7a20 */ /* 0x000fe40000410000 */
        /* <DEDUP_REMOVED lines=8> */
[----:B------:R-:W-:Y:S01]  /*a020*/  MUFU.TANH R6, R15 ;  /* 0x0000000f00067308 */ /* 0x000fe20000002400 */
[----:B--2---:R-:W-:Y:S04]  /*a030*/  IADD3 R0, -R196, 0x1, R2 ;  /* 0x00000001c4007810 */ /* 0x004fe80007ffe102 */
[----:B------:R-:W-:Y:S01]  /*a040*/  IADD3 R0, R0, c[0x0][0x1d0], RZ ;  /* 0x0000740000007a10 */ /* 0x000fe20007ffe0ff */
[C---:B-1----:R-:W-:Y:S04]  /*a050*/  HMMA.16816.F32 R20, R188.reuse, R192, R20 ;  /* 0x000000c0bc14723c */ /* 0x042fe80000001814 */
[----:B------:R-:W-:Y:S01]  /*a060*/  MUFU.TANH R5, R18 ;  /* 0x0000001200057308 */ /* 0x000fe20000002400 */
[----:B------:R-:W-:Y:S04]  /*a070*/  IADD3 R0, R0, -c[0x0][0x168], RZ ;  /* 0x80005a0000007a10 */ /* 0x000fe80007ffe0ff */
[----:B------:R-:W-:Y:S01]  /*a080*/  IADD3 R2, R0, R4, RZ ;  /* 0x0000000400027210 */ /* 0x000fe20007ffe0ff */
[C---:B------:R-:W-:Y:S01]  /*a090*/  HMMA.16816.F32 R24, R188.reuse, R194, R24 ;  /* 0x000000c2bc18723c */ /* 0x040fe20000001818 */
[----:B------:R-:W1:Y:S02]  /*a0a0*/  LDSM.16.M88.4 R192, [R219+0xa800] ;  /* 0x00a80000dbc0783b */ /* 0x000e640000000200 */
[----:B------:R-:W-:Y:S01]  /*a0b0*/  ISETP.GT.AND P0, PT, R2, RZ, PT ;  /* 0x000000ff0200720c */ /* 0x000fe20003f04270 */
[----:B------:R-:W-:Y:S01]  /*a0c0*/  MUFU.TANH R17, R17 ;  /* 0x0000001100117308 */ /* 0x000fe20000002400 */
[----:B------:R-:W-:Y:S02]  /*a0d0*/  IADD3 R0, R0, R3, RZ ;  /* 0x0000000300007210 */ /* 0x000fe40007ffe0ff */
[----:B------:R-:W-:Y:S02]  /*a0e0*/  FSEL R11, R137, -INF , P0 ;  /* 0xff800000890b7808 */ /* 0x000fe40000000000 */
[C---:B------:R-:W-:Y:S02]  /*a0f0*/  ISETP.GT.AND P0, PT, R0.reuse, 0x1, PT ;  /* 0x000000010000780c */ /* 0x040fe40003f04270 */
[----:B------:R-:W-:Y:S02]  /*a100*/  ISETP.GT.AND P1, PT, R0, RZ, PT ;  /* 0x000000ff0000720c */ /* 0x000fe40003f24270 */
[----:B------:R-:W-:Y:S01]  /*a110*/  FMNMX.FTZ R3, R11, R135, !PT ;  /* 0x000000870b037209 */ /* 0x000fe20007810000 */
[----:B------:R-:W-:Y:S01]  /*a120*/  MUFU.TANH R19, R19 ;  /* 0x0000001300137308 */ /* 0x000fe20000002400 */
[----:B------:R-:W-:Y:S01]  /*a130*/  ISETP.GT.AND P2, PT, R2, 0x1, PT ;  /* 0x000000010200780c */ /* 0x000fe20003f44270 */
        /* <DEDUP_REMOVED lines=8> */
[----:B------:R-:W-:Y:S05]  /*a1c0*/  FMUL.FTZ R27, R27, c[0x0][0x320] ;  /* 0x0000c8001b1b7a20 */ /* 0x000fea0000410000 */
[----:B------:R-:W-:Y:S01]  /*a1d0*/  MUFU.TANH R24, R24 ;  /* 0x0000001800187308 */ /* 0x000fe20000002400 */
[C---:B-1----:R-:W-:Y:S09]  /*a1e0*/  HMMA.16816.F32 R28, R188.reuse, R192, R28 ;  /* 0x000000c0bc1c723c */ /* 0x042ff2000000181c */
[----:B------:R-:W-:Y:S01]  /*a1f0*/  MUFU.TANH R22, R22 ;  /* 0x0000001600167308 */ /* 0x000fe20000002400 */
[C---:B------:R-:W-:Y:S01]  /*a200*/  HMMA.16816.F32 R32, R188.reuse, R194, R32 ;  /* 0x000000c2bc20723c */ /* 0x040fe20000001820 */
[----:B------:R-:W1:Y:S08]  /*a210*/  LDSM.16.M88.4 R192, [R219+0xb000] ;  /* 0x00b00000dbc0783b */ /* 0x000e700000000200 */
[----:B------:R-:W-:Y:S10]  /*a220*/  MUFU.TANH R25, R25 ;  /* 0x0000001900197308 */ /* 0x000ff40000002400 */
        /* <DEDUP_REMOVED lines=14> */
[----:B------:R-:W1:Y:S01]  /*a310*/  LDSM.16.M88.4 R192, [R219+0xb800] ;  /* 0x00b80000dbc0783b */ /* 0x000e620000000200 */
[----:B------:R-:W-:Y:S07]  /*a320*/  DEPBAR.LE SB0, 0x0 ;  /* 0x000080000000791a */ /* 0x000fee0000000000 */
        /* <DEDUP_REMOVED lines=9> */
[----:B------:R-:W-:Y:S04]  /*a3c0*/  FMUL.FTZ R42, R42, c[0x0][0x320] ;  /* 0x0000c8002a2a7a20 */ /* 0x000fe80000410000 */
[----:B------:R-:W-:Y:S01]  /*a3d0*/  MUFU.TANH R41, R41 ;  /* 0x0000002900297308 */ /* 0x000fe20000002400 */
[C---:B-1----:R-:W-:Y:S09]  /*a3e0*/  HMMA.16816.F32 R44, R188.reuse, R192, R44 ;  /* 0x000000c0bc2c723c */ /* 0x042ff2000000182c */
[----:B------:R-:W-:Y:S01]  /*a3f0*/  MUFU.TANH R43, R43 ;  /* 0x0000002b002b7308 */ /* 0x000fe20000002400 */
[----:B------:R-:W-:Y:S01]  /*a400*/  HMMA.16816.F32 R48, R188, R194, R48 ;  /* 0x000000c2bc30723c */ /* 0x000fe20000001830 */
[----:B------:R-:W2:Y:S08]  /*a410*/  LDL.64 R188, [R1+0x20] ;  /* 0x0000200001bc7983 */ /* 0x000eb00000100a00 */
[----:B------:R-:W1:Y:S10]  /*a420*/  MUFU.TANH R132, R7 ;  /* 0x0000000700847308 */ /* 0x000e740000002400 */
[----:B------:R1:W1:Y:S01]  /*a430*/  MUFU.TANH R7, R10 ;  /* 0x0000000a00077308 */ /* 0x0002620000002400 */
[----:B------:R-:W-:Y:S02]  /*a440*/  FMUL.FTZ R45, R45, c[0x0][0x320] ;  /* 0x0000c8002d2d7a20 */ /* 0x000fe40000410000 */
[----:B------:R-:W-:Y:S02]  /*a450*/  FMUL.FTZ R46, R46, c[0x0][0x320] ;  /* 0x0000c8002e2e7a20 */ /* 0x000fe40000410000 */
[----:B------:R-:W-:Y:S02]  /*a460*/  FMUL.FTZ R44, R44, c[0x0][0x320] ;  /* 0x0000c8002c2c7a20 */ /* 0x000fe40000410000 */
[----:B------:R-:W-:Y:S02]  /*a470*/  FMUL.FTZ R47, R47, c[0x0][0x320] ;  /* 0x0000c8002f2f7a20 */ /* 0x000fe40000410000 */
[----:B------:R-:W-:Y:S01]  /*a480*/  FMUL.FTZ R51, R51, c[0x0][0x320] ;  /* 0x0000c80033337a20 */ /* 0x000fe20000410000 */
[----:B------:R3:W-:Y:S10]  /*a490*/  MUFU.TANH R192, R13 ;  /* 0x0000000d00c07308 */ /* 0x0007f40000002400 */
[----:B------:R4:W-:Y:S01]  /*a4a0*/  MUFU.TANH R193, R14 ;  /* 0x0000000e00c17308 */ /* 0x0009e20000002400 */
[----:B-1----:R-:W-:Y:S02]  /*a4b0*/  FSEL R10, R133, -INF , P1 ;  /* 0xff800000850a7808 */ /* 0x002fe40000800000 */
[----:B------:R-:W-:Y:S02]  /*a4c0*/  ISETP.GT.AND P1, PT, R2, 0x8, PT ;  /* 0x000000080200780c */ /* 0x000fe40003f24270 */
[----:B------:R-:W-:Y:S05]  /*a4d0*/  FMNMX.FTZ R4, R10, R136, !PT ;  /* 0x000000880a047209 */ /* 0x000fea0007810000 */
[----:B------:R1:W1:Y:S01]  /*a4e0*/  MUFU.TANH R191, R12 ;  /* 0x0000000c00bf7308 */ /* 0x0002620000002400 */
[----:B---3--:R-:W-:Y:S02]  /*a4f0*/  FSEL R13, R132, -INF , P0 ;  /* 0xff800000840d7808 */ /* 0x008fe40000000000 */
[----:B------:R-:W-:Y:S02]  /*a500*/  ISETP.GT.AND P0, PT, R2, 0x9, PT ;  /* 0x000000090200780c */ /* 0x000fe40003f04270 */
[----:B------:R-:W-:Y:S05]  /*a510*/  FMNMX.FTZ R4, R13, R4, !PT ;  /* 0x000000040d047209 */ /* 0x000fea0007810000 */
[----:B------:R-:W3:Y:S01]  /*a520*/  MUFU.TANH R16, R16 ;  /* 0x0000001000107308 */ /* 0x000ee20000002400 */
[----:B------:R-:W-:Y:S02]  /*a530*/  FSEL R15, R9, -INF , P0 ;  /* 0xff800000090f7808 */ /* 0x000fe40000000000 */
[----:B------:R-:W-:Y:S02]  /*a540*/  ISETP.GT.AND P0, PT, R0, 0x9, PT ;  /* 0x000000090000780c */ /* 0x000fe40003f04270 */
[----:B----4-:R-:W-:Y:S02]  /*a550*/  FSEL R14, R8, -INF , P1 ;  /* 0xff800000080e7808 */ /* 0x010fe40000800000 */
[----:B------:R-:W-:Y:S02]  /*a560*/  ISETP.GT.AND P1, PT, R0, 0x8, PT ;  /* 0x000000080000780c */ /* 0x000fe40003f24270 */
[----:B------:R-:W-:Y:S01]  /*a570*/  FSEL R139, R139, -INF , P0 ;  /* 0xff8000008b8b7808 */ /* 0x000fe20000000000 */
[----:B------:R-:W4:Y:S01]  /*a580*/  MUFU.TANH R20, R20 ;  /* 0x0000001400147308 */ /* 0x000f220000002400 */
[----:B------:R-:W-:Y:S01]  /*a590*/  FSEL R18, R7, -INF , P1 ;  /* 0xff80000007127808 */ /* 0x000fe20000800000 */
[----:B------:R-:W-:Y:S01]  /*a5a0*/  FMUL.FTZ R7, R48, c[0x0][0x320] ;  /* 0x0000c80030077a20 */ /* 0x000fe20000410000 */
[----:B------:R-:W-:Y:S02]  /*a5b0*/  ISETP.GT.AND P1, PT, R2, 0x10, PT ;  /* 0x000000100200780c */ /* 0x000fe40003f24270 */
[----:B-1----:R-:W-:Y:S02]  /*a5c0*/  FSEL R12, R134, -INF , P2 ;  /* 0xff800000860c7808 */ /* 0x002fe40001000000 */
[----:B------:R-:W-:Y:S02]  /*a5d0*/  ISETP.GT.AND P0, PT, R2, 0x11, PT ;  /* 0x000000110200780c */ /* 0x000fe40003f04270 */
[----:B------:R-:W-:Y:S01]  /*a5e0*/  FMNMX.FTZ R3, R12, R3, !PT ;  /* 0x000000030c037209 */ /* 0x000fe20007810000 */
[----:B------:R-:W1:Y:S01]  /*a5f0*/  MUFU.TANH R23, R23 ;  /* 0x0000001700177308 */ /* 0x000e620000002400 */
[----:B------:R-:W-:Y:S02]  /*a600*/  FSEL R191, R191, -INF , P1 ;  /* 0xff800000bfbf7808 */ /* 0x000fe40000800000 */
[----:B------:R-:W-:Y:S02]  /*a610*/  FSEL R192, R192, -INF , P0 ;  /* 0xff800000c0c07808 */ /* 0x000fe40000000000 */
[----:B------:R-:W-:Y:S02]  /*a620*/  FMNMX.FTZ R4, R18, R4, !PT ;  /* 0x0000000412047209 */ /* 0x000fe40007810000 */
[C---:B------:R-:W-:Y:S02]  /*a630*/  ISETP.GT.AND P1, PT, R0.reuse, 0x10, PT ;  /* 0x000000100000780c */ /* 0x040fe40003f24270 */
[----:B------:R-:W-:Y:S01]  /*a640*/  ISETP.GT.AND P0, PT, R0, 0x11, PT ;  /* 0x000000110000780c */ /* 0x000fe20003f04270 */
[----:B------:R-:W1:Y:S01]  /*a650*/  MUFU.TANH R30, R30 ;  /* 0x0000001e001e7308 */ /* 0x000e620000002400 */
[----:B------:R-:W-:Y:S02]  /*a660*/  FMNMX.FTZ R3, R14, R3, !PT ;  /* 0x000000030e037209 */ /* 0x000fe40007810000 */
[----:B------:R-:W-:Y:S02]  /*a670*/  FMNMX.FTZ R4, R139, R4, !PT ;  /* 0x000000048b047209 */ /* 0x000fe40007810000 */
[----:B------:R-:W-:Y:S02]  /*a680*/  FSEL R193, R193, -INF , P1 ;  /* 0xff800000c1c17808 */ /* 0x000fe40000800000 */
[----:B------:R-:W-:Y:S01]  /*a690*/  FSEL R194, R6, -INF , P0 ;  /* 0xff80000006c27808 */ /* 0x000fe20000000000 */
[----:B------:R-:W-:Y:S01]  /*a6a0*/  FMUL.FTZ R6, R49, c[0x0][0x320] ;  /* 0x0000c80031067a20 */ /* 0x000fe20000410000 */
[C---:B------:R-:W-:Y:S01]  /*a6b0*/  ISETP.GT.AND P0, PT, R2.reuse, 0x19, PT ;  /* 0x000000190200780c */ /* 0x040fe20003f04270 */
[----:B------:R-:W1:Y:S01]  /*a6c0*/  MUFU.TANH R31, R31 ;  /* 0x0000001f001f7308 */ /* 0x000e620000002400 */
[----:B------:R-:W-:Y:S02]  /*a6d0*/  ISETP.GT.AND P1, PT, R2, 0x18, PT ;  /* 0x000000180200780c */ /* 0x000fe40003f24270 */
[----:B------:R-:W-:Y:S02]  /*a6e0*/  FMNMX.FTZ R3, R15, R3, !PT ;  /* 0x000000030f037209 */ /* 0x000fe40007810000 */
[----:B------:R-:W-:Y:S02]  /*a6f0*/  FSEL R196, R17, -INF , P0 ;  /* 0xff80000011c47808 */ /* 0x000fe40000000000 */
[----:B---3--:R-:W-:Y:S02]  /*a700*/  FSEL R195, R16, -INF , P1 ;  /* 0xff80000010c37808 */ /* 0x008fe40000800000 */
[C---:B------:R-:W-:Y:S01]  /*a710*/  ISETP.GT.AND P0, PT, R0.reuse, 0x19, PT ;  /* 0x000000190000780c */ /* 0x040fe20003f04270 */
[----:B------:R-:W3:Y:S01]  /*a720*/  MUFU.TANH R33, R33 ;  /* 0x0000002100217308 */ /* 0x000ee20000002400 */
[----:B------:R-:W-:Y:S02]  /*a730*/  FMNMX.FTZ R4, R193, R4, !PT ;  /* 0x00000004c1047209 */ /* 0x000fe40007810000 */
[----:B------:R-:W-:Y:S02]  /*a740*/  ISETP.GT.AND P1, PT, R0, 0x18, PT ;  /* 0x000000180000780c */ /* 0x000fe40003f24270 */
[----:B------:R-:W-:Y:S02]  /*a750*/  FMNMX.FTZ R3, R191, R3, !PT ;  /* 0x00000003bf037209 */ /* 0x000fe40007810000 */
[----:B------:R-:W-:Y:S02]  /*a760*/  FSEL R198, R19, -INF , P0 ;  /* 0xff80000013c67808 */ /* 0x000fe40000000000 */
[----:B------:R-:W-:Y:S01]  /*a770*/  FSEL R197, R5, -INF , P1 ;  /* 0xff80000005c57808 */ /* 0x000fe20000800000 */
[----:B------:R-:W1:Y:S01]  /*a780*/  MUFU.TANH R34, R34 ;  /* 0x0000002200227308 */ /* 0x000e620000002400 */
[----:B------:R-:W-:Y:S01]  /*a790*/  FMNMX.FTZ R4, R194, R4, !PT ;  /* 0x00000004c2047209 */ /* 0x000fe20007810000 */
[----:B------:R-:W-:Y:S01]  /*a7a0*/  FMUL.FTZ R5, R50, c[0x0][0x320] ;  /* 0x0000c80032057a20 */ /* 0x000fe20000410000 */
[C---:B------:R-:W-:Y:S02]  /*a7b0*/  ISETP.GT.AND P0, PT, R2.reuse, 0x21, PT ;  /* 0x000000210200780c */ /* 0x040fe40003f04270 */
[----:B------:R-:W-:Y:S02]  /*a7c0*/  ISETP.GT.AND P1, PT, R2, 0x20, PT ;  /* 0x000000200200780c */ /* 0x000fe40003f24270 */
[----:B------:R-:W-:Y:S02]  /*a7d0*/  FMNMX.FTZ R3, R192, R3, !PT ;  /* 0x00000003c0037209 */ /* 0x000fe40007810000 */
[----:B------:R-:W-:Y:S01]  /*a7e0*/  FSEL R202, R21, -INF , P0 ;  /* 0xff80000015ca7808 */ /* 0x000fe20000000000 */
[----:B------:R-:W3:Y:S01]  /*a7f0*/  MUFU.TANH R35, R35 ;  /* 0x0000002300237308 */ /* 0x000ee20000002400 */
[----:B----4-:R-:W-:Y:S02]  /*a800*/  FSEL R203, R20, -INF , P1 ;  /* 0xff80000014cb7808 */ /* 0x010fe40000800000 */
[C---:B------:R-:W-:Y:S02]  /*a810*/  ISETP.GT.AND P1, PT, R0.reuse, 0x20, PT ;  /* 0x000000200000780c */ /* 0x040fe40003f24270 */
[----:B------:R-:W-:Y:S02]  /*a820*/  FMNMX.FTZ R4, R197, R4, !PT ;  /* 0x00000004c5047209 */ /* 0x000fe40007810000 */
[----:B------:R-:W-:Y:S02]  /*a830*/  ISETP.GT.AND P0, PT, R0, 0x21, PT ;  /* 0x000000210000780c */ /* 0x000fe40003f04270 */
[----:B------:R-:W-:Y:S01]  /*a840*/  FMNMX.FTZ R3, R195, R3, !PT ;  /* 0x00000003c3037209 */ /* 0x000fe20007810000 */
[----:B------:R-:W4:Y:S01]  /*a850*/  MUFU.TANH R36, R36 ;  /* 0x0000002400247308 */ /* 0x000f220000002400 */
[----:B------:R-:W-:Y:S02]  /*a860*/  FMNMX.FTZ R4, R198, R4, !PT ;  /* 0x00000004c6047209 */ /* 0x000fe40007810000 */
[----:B------:R-:W-:Y:S02]  /*a870*/  FSEL R204, R22, -INF , P1 ;  /* 0xff80000016cc7808 */ /* 0x000fe40000800000 */
[C---:B------:R-:W-:Y:S02]  /*a880*/  ISETP.GT.AND P1, PT, R2.reuse, 0x28, PT ;  /* 0x000000280200780c */ /* 0x040fe40003f24270 */
[----:B-1----:R-:W-:Y:S02]  /*a890*/  FSEL R200, R23, -INF , P0 ;  /* 0xff80000017c87808 */ /* 0x002fe40000000000 */
[----:B------:R-:W-:Y:S01]  /*a8a0*/  ISETP.GT.AND P0, PT, R2, 0x29, PT ;  /* 0x000000290200780c */ /* 0x000fe20003f04270 */
[----:B------:R-:W1:Y:S01]  /*a8b0*/  MUFU.TANH R37, R37 ;  /* 0x0000002500257308 */ /* 0x000e620000002400 */
[----:B------:R-:W-:Y:S02]  /*a8c0*/  FMNMX.FTZ R3, R196, R3, !PT ;  /* 0x00000003c4037209 */ /* 0x000fe40007810000 */
[----:B------:R-:W-:Y:S02]  /*a8d0*/  FSEL R205, R24, -INF , P1 ;  /* 0xff80000018cd7808 */ /* 0x000fe40000800000 */
[----:B------:R-:W-:Y:S01]  /*a8e0*/  FSEL R199, R25, -INF , P0 ;  /* 0xff80000019c77808 */ /* 0x000fe20000000000 */
[----:B------:R-:W2:Y:S01]  /*a8f0*/  LDL.LU R24, [R1+0x10] ;  /* 0x0000100001187983 */ /* 0x000ea20000300800 */
[C---:B------:R-:W-:Y:S02]  /*a900*/  ISETP.GT.AND P1, PT, R0.reuse, 0x28, PT ;  /* 0x000000280000780c */ /* 0x040fe40003f24270 */
[----:B------:R-:W-:Y:S01]  /*a910*/  ISETP.GT.AND P0, PT, R0, 0x29, PT ;  /* 0x000000290000780c */ /* 0x000fe20003f04270 */
[----:B------:R-:W1:Y:S01]  /*a920*/  MUFU.TANH R38, R38 ;  /* 0x0000002600267308 */ /* 0x000e620000002400 */
[----:B------:R-:W-:Y:S02]  /*a930*/  FMNMX.FTZ R4, R204, R4, !PT ;  /* 0x00000004cc047209 */ /* 0x000fe40007810000 */
[----:B------:R-:W-:Y:S02]  /*a940*/  FMNMX.FTZ R3, R203, R3, !PT ;  /* 0x00000003cb037209 */ /* 0x000fe40007810000 */
[----:B------:R-:W-:Y:S02]  /*a950*/  FSEL R206, R26, -INF , P1 ;  /* 0xff8000001ace7808 */ /* 0x000fe40000800000 */
[----:B------:R-:W-:Y:S02]  /*a960*/  FSEL R207, R27, -INF , P0 ;  /* 0xff8000001bcf7808 */ /* 0x000fe40000000000 */
[----:B------:R-:W-:Y:S01]  /*a970*/  ISETP.GT.AND P0, PT, R2, 0x31, PT ;  /* 0x000000310200780c */ /* 0x000fe20003f04270 */
[----:B------:R-:W1:Y:S01]  /*a980*/  MUFU.TANH R39, R39 ;  /* 0x0000002700277308 */ /* 0x000e620000002400 */
[----:B------:R-:W-:Y:S02]  /*a990*/  FMNMX.FTZ R4, R200, R4, !PT ;  /* 0x00000004c8047209 */ /* 0x000fe40007810000 */
[----:B------:R-:W-:Y:S02]  /*a9a0*/  ISETP.GT.AND P1, PT, R2, 0x30, PT ;  /* 0x000000300200780c */ /* 0x000fe40003f24270 */
[----:B------:R-:W-:Y:S02]  /*a9b0*/  FMNMX.FTZ R3, R202, R3, !PT ;  /* 0x00000003ca037209 */ /* 0x000fe40007810000 */
[----:B------:R-:W-:Y:S02]  /*a9c0*/  FSEL R29, R29, -INF , P0 ;  /* 0xff8000001d1d7808 */ /* 0x000fe40000000000 */
[----:B------:R-:W-:Y:S01]  /*a9d0*/  FSEL R211, R28, -INF , P1 ;  /* 0xff8000001cd37808 */ /* 0x000fe20000800000 */
[----:B------:R-:W1:Y:S01]  /*a9e0*/  MUFU.TANH R40, R40 ;  /* 0x0000002800287308 */ /* 0x000e620000002400 */
[----:B------:R-:W-:Y:S02]  /*a9f0*/  FMNMX.FTZ R4, R206, R4, !PT ;  /* 0x00000004ce047209 */ /* 0x000fe40007810000 */
[C---:B------:R-:W-:Y:S02]  /*aa00*/  ISETP.GT.AND P1, PT, R0.reuse, 0x30, PT ;  /* 0x000000300000780c */ /* 0x040fe40003f24270 */
[----:B------:R-:W-:Y:S02]  /*aa10*/  ISETP.GT.AND P0, PT, R0, 0x31, PT ;  /* 0x000000310000780c */ /* 0x000fe40003f04270 */
[----:B------:R-:W-:Y:S02]  /*aa20*/  FMNMX.FTZ R3, R205, R3, !PT ;  /* 0x00000003cd037209 */ /* 0x000fe40007810000 */
[----:B------:R-:W-:Y:S01]  /*aa30*/  FSEL R30, R30, -INF , P1 ;  /* 0xff8000001e1e7808 */ /* 0x000fe20000800000 */
[----:B------:R-:W1:Y:S01]  /*aa40*/  MUFU.TANH R42, R42 ;  /* 0x0000002a002a7308 */ /* 0x000e620000002400 */
[----:B------:R-:W-:Y:S02]  /*aa50*/  FSEL R31, R31, -INF , P0 ;  /* 0xff8000001f1f7808 */ /* 0x000fe40000000000 */
[C---:B------:R-:W-:Y:S02]  /*aa60*/  ISETP.GT.AND P1, PT, R2.reuse, 0x38, PT ;  /* 0x000000380200780c */ /* 0x040fe40003f24270 */
[----:B------:R-:W-:Y:S02]  /*aa70*/  ISETP.GT.AND P0, PT, R2, 0x39, PT ;  /* 0x000000390200780c */ /* 0x000fe40003f04270 */
[----:B------:R-:W-:Y:S02]  /*aa80*/  FMNMX.FTZ R4, R207, R4, !PT ;  /* 0x00000004cf047209 */ /* 0x000fe40007810000 */
[----:B------:R-:W-:Y:S01]  /*aa90*/  FMNMX.FTZ R3, R199, R3, !PT ;  /* 0x00000003c7037209 */ /* 0x000fe20007810000 */
[----:B------:R-:W1:Y:S01]  /*aaa0*/  MUFU.TANH R45, R45 ;  /* 0x0000002d002d7308 */ /* 0x000e620000002400 */
[----:B------:R-:W-:Y:S02]  /*aab0*/  FSEL R214, R32, -INF , P1 ;  /* 0xff80000020d67808 */ /* 0x000fe40000800000 */
[----:B---3--:R-:W-:Y:S02]  /*aac0*/  FSEL R213, R33, -INF , P0 ;  /* 0xff80000021d57808 */ /* 0x008fe40000000000 */
[----:B------:R-:W-:Y:S02]  /*aad0*/  FMNMX.FTZ R4, R30, R4, !PT ;  /* 0x000000041e047209 */ /* 0x000fe40007810000 */
[C---:B------:R-:W-:Y:S02]  /*aae0*/  ISETP.GT.AND P1, PT, R0.reuse, 0x38, PT ;  /* 0x000000380000780c */ /* 0x040fe40003f24270 */
[----:B------:R-:W-:Y:S01]  /*aaf0*/  ISETP.GT.AND P0, PT, R0, 0x39, PT ;  /* 0x000000390000780c */ /* 0x000fe20003f04270 */
[----:B------:R-:W3:Y:S01]  /*ab00*/  MUFU.TANH R46, R46 ;  /* 0x0000002e002e7308 */ /* 0x000ee20000002400 */
[----:B------:R-:W-:Y:S02]  /*ab10*/  FMNMX.FTZ R3, R211, R3, !PT ;  /* 0x00000003d3037209 */ /* 0x000fe40007810000 */
[----:B------:R-:W-:Y:S02]  /*ab20*/  FSEL R215, R34, -INF , P1 ;  /* 0xff80000022d77808 */ /* 0x000fe40000800000 */
[C---:B------:R-:W-:Y:S02]  /*ab30*/  ISETP.GT.AND P1, PT, R2.reuse, 0x40, PT ;  /* 0x000000400200780c */ /* 0x040fe40003f24270 */
[----:B------:R-:W-:Y:S02]  /*ab40*/  FSEL R35, R35, -INF , P0 ;  /* 0xff80000023237808 */ /* 0x000fe40000000000 */
[----:B------:R-:W-:Y:S01]  /*ab50*/  FMNMX.FTZ R4, R31, R4, !PT ;  /* 0x000000041f047209 */ /* 0x000fe20007810000 */
[----:B------:R-:W3:Y:S01]  /*ab60*/  MUFU.TANH R44, R44 ;  /* 0x0000002c002c7308 */ /* 0x000ee20000002400 */
[----:B------:R-:W-:Y:S02]  /*ab70*/  ISETP.GT.AND P0, PT, R2, 0x41, PT ;  /* 0x000000410200780c */ /* 0x000fe40003f04270 */
[----:B------:R-:W-:Y:S02]  /*ab80*/  FMNMX.FTZ R3, R29, R3, !PT ;  /* 0x000000031d037209 */ /* 0x000fe40007810000 */
[----:B----4-:R-:W-:Y:S02]  /*ab90*/  FSEL R36, R36, -INF , P1 ;  /* 0xff80000024247808 */ /* 0x010fe40000800000 */
[C---:B------:R-:W-:Y:S02]  /*aba0*/  ISETP.GT.AND P1, PT, R0.reuse, 0x40, PT ;  /* 0x000000400000780c */ /* 0x040fe40003f24270 */
[----:B-1----:R-:W-:Y:S01]  /*abb0*/  FSEL R37, R37, -INF , P0 ;  /* 0xff80000025257808 */ /* 0x002fe20000000000 */
[----:B------:R-:W1:Y:S01]  /*abc0*/  MUFU.TANH R47, R47 ;  /* 0x0000002f002f7308 */ /* 0x000e620000002400 */
[----:B------:R-:W-:Y:S02]  /*abd0*/  ISETP.GT.AND P0, PT, R0, 0x41, PT ;  /* 0x000000410000780c */ /* 0x000fe40003f04270 */
[----:B------:R-:W-:Y:S02]  /*abe0*/  FMNMX.FTZ R4, R215, R4, !PT ;  /* 0x00000004d7047209 */ /* 0x000fe40007810000 */
[----:B------:R-:W-:Y:S02]  /*abf0*/  FMNMX.FTZ R3, R214, R3, !PT ;  /* 0x00000003d6037209 */ /* 0x000fe40007810000 */
[----:B------:R-:W-:Y:S02]  /*ac00*/  FSEL R38, R38, -INF , P1 ;  /* 0xff80000026267808 */ /* 0x000fe40000800000 */
[----:B------:R-:W-:Y:S01]  /*ac10*/  FSEL R39, R39, -INF , P0 ;  /* 0xff80000027277808 */ /* 0x000fe20000000000 */
[----:B------:R-:W4:Y:S01]  /*ac20*/  MUFU.TANH R7, R7 ;  /* 0x0000000700077308 */ /* 0x000f220000002400 */
[----:B------:R-:W-:Y:S02]  /*ac30*/  FMNMX.FTZ R4, R35, R4, !PT ;  /* 0x0000000423047209 */ /* 0x000fe40007810000 */
[C---:B------:R-:W-:Y:S02]  /*ac40*/  ISETP.GT.AND P1, PT, R2.reuse, 0x48, PT ;  /* 0x000000480200780c */ /* 0x040fe40003f24270 */
[----:B------:R-:W-:Y:S02]  /*ac50*/  ISETP.GT.AND P0, PT, R2, 0x49, PT ;  /* 0x000000490200780c */ /* 0x000fe40003f04270 */
[----:B------:R-:W-:Y:S02]  /*ac60*/  FMNMX.FTZ R3, R213, R3, !PT ;  /* 0x00000003d5037209 */ /* 0x000fe40007810000 */
[----:B------:R-:W-:Y:S01]  /*ac70*/  FSEL R16, R40, -INF , P1 ;  /* 0xff80000028107808 */ /* 0x000fe20000800000 */
[----:B------:R-:W1:Y:S01]  /*ac80*/  MUFU.TANH R6, R6 ;  /* 0x0000000600067308 */ /* 0x000e620000002400 */
[----:B------:R-:W-:Y:S02]  /*ac90*/  FSEL R17, R41, -INF , P0 ;  /* 0xff80000029117808 */ /* 0x000fe40000000000 */
[----:B------:R-:W-:Y:S02]  /*aca0*/  ISETP.GT.AND P0, PT, R0, 0x49, PT ;  /* 0x000000490000780c */ /* 0x000fe40003f04270 */
[----:B------:R-:W-:Y:S02]  /*acb0*/  FMNMX.FTZ R4, R38, R4, !PT ;  /* 0x0000000426047209 */ /* 0x000fe40007810000 */
[----:B------:R-:W-:Y:S02]  /*acc0*/  ISETP.GT.AND P1, PT, R0, 0x48, PT ;  /* 0x000000480000780c */ /* 0x000fe40003f24270 */
[----:B------:R-:W-:Y:S01]  /*acd0*/  FMNMX.FTZ R3, R36, R3, !PT ;  /* 0x0000000324037209 */ /* 0x000fe20007810000 */
[----:B------:R-:W1:Y:S01]  /*ace0*/  MUFU.TANH R5, R5 ;  /* 0x0000000500057308 */ /* 0x000e620000002400 */
[----:B------:R-:W-:Y:S02]  /*acf0*/  FSEL R22, R43, -INF , P0 ;  /* 0xff8000002b167808 */ /* 0x000fe40000000000 */
[----:B------:R-:W-:Y:S02]  /*ad00*/  FSEL R19, R42, -INF , P1 ;  /* 0xff8000002a137808 */ /* 0x000fe40000800000 */
[----:B------:R-:W-:Y:S02]  /*ad10*/  ISETP.GT.AND P0, PT, R0, 0x50, PT ;  /* 0x000000500000780c */ /* 0x000fe40003f04270 */
[----:B------:R-:W-:Y:S02]  /*ad20*/  FMNMX.FTZ R4, R39, R4, !PT ;  /* 0x0000000427047209 */ /* 0x000fe40007810000 */
[C---:B------:R-:W-:Y:S01]  /*ad30*/  ISETP.GT.AND P1, PT, R2.reuse, 0x51, PT ;  /* 0x000000510200780c */ /* 0x040fe20003f24270 */
[----:B------:R-:W1:Y:S01]  /*ad40*/  MUFU.TANH R134, R51 ;  /* 0x0000003300867308 */ /* 0x000e620000002400 */
[----:B------:R-:W-:Y:S02]  /*ad50*/  FMNMX.FTZ R3, R37, R3, !PT ;  /* 0x0000000325037209 */ /* 0x000fe40007810000 */
[----:B------:R-:W-:Y:S02]  /*ad60*/  ISETP.GT.AND P2, PT, R2, 0x50, PT ;  /* 0x000000500200780c */ /* 0x000fe40003f44270 */
[----:B------:R-:W-:Y:S02]  /*ad70*/  FSEL R210, R45, -INF , P1 ;  /* 0xff8000002dd27808 */ /* 0x000fe40000800000 */
[----:B---3--:R-:W-:Y:S02]  /*ad80*/  FSEL R23, R46, -INF , P0 ;  /* 0xff8000002e177808 */ /* 0x008fe40000000000 */
[C---:B------:R-:W-:Y:S02]  /*ad90*/  ISETP.GT.AND P0, PT, R2.reuse, 0x59, PT ;  /* 0x000000590200780c */ /* 0x040fe40003f04270 */
[----:B------:R-:W-:Y:S02]  /*ada0*/  ISETP.GT.AND P1, PT, R2, 0x58, PT ;  /* 0x000000580200780c */ /* 0x000fe40003f24270 */
[----:B------:R-:W-:Y:S02]  /*adb0*/  FMNMX.FTZ R2, R19, R4, !PT ;  /* 0x0000000413027209 */ /* 0x000fe40007810000 */
[----:B------:R-:W-:Y:S02]  /*adc0*/  FMNMX.FTZ R3, R16, R3, !PT ;  /* 0x0000000310037209 */ /* 0x000fe40007810000 */
[----:B------:R-:W-:Y:S02]  /*add0*/  FSEL R212, R44, -INF , P2 ;  /* 0xff8000002cd47808 */ /* 0x000fe40001000000 */
[----:B------:R-:W-:Y:S02]  /*ade0*/  ISETP.GT.AND P2, PT, R0, 0x51, PT ;  /* 0x000000510000780c */ /* 0x000fe40003f44270 */
[----:B------:R-:W-:Y:S02]  /*adf0*/  FMNMX.FTZ R2, R22, R2, !PT ;  /* 0x0000000216027209 */ /* 0x000fe40007810000 */
[----:B------:R-:W-:Y:S02]  /*ae00*/  FMNMX.FTZ R3, R17, R3, !PT ;  /* 0x0000000311037209 */ /* 0x000fe40007810000 */
[----:B-1----:R-:W-:Y:S02]  /*ae10*/  FSEL R21, R47, -INF , P2 ;  /* 0xff8000002f157808 */ /* 0x002fe40001000000 */
[----:B------:R-:W-:Y:S02]  /*ae20*/  FMNMX.FTZ R2, R23, R2, !PT ;  /* 0x0000000217027209 */ /* 0x000fe40007810000 */
[----:B----4-:R-:W-:Y:S02]  /*ae30*/  FSEL R209, R7, -INF , P1 ;  /* 0xff80000007d17808 */ /* 0x010fe40000800000 */
[----:B------:R-:W-:Y:S02]  /*ae40*/  ISETP.GT.AND P1, PT, R0, 0x58, PT ;  /* 0x000000580000780c */ /* 0x000fe40003f24270 */
[----:B------:R-:W-:Y:S02]  /*ae50*/  FMNMX.FTZ R3, R212, R3, !PT ;  /* 0x00000003d4037209 */ /* 0x000fe40007810000 */
[----:B------:R-:W-:Y:S02]  /*ae60*/  FSEL R208, R6, -INF , P0 ;  /* 0xff80000006d07808 */ /* 0x000fe40000000000 */
[----:B------:R-:W-:Y:S02]  /*ae70*/  ISETP.GT.AND P0, PT, R0, 0x59, PT ;  /* 0x000000590000780c */ /* 0x000fe40003f04270 */
[----:B------:R-:W-:Y:S02]  /*ae80*/  FMNMX.FTZ R0, R21, R2, !PT ;  /* 0x0000000215007209 */ /* 0x000fe40007810000 */
[----:B------:R-:W-:Y:S02]  /*ae90*/  FSEL R20, R5, -INF , P1 ;  /* 0xff80000005147808 */ /* 0x000fe40000800000 */
[----:B------:R-:W-:Y:S02]  /*aea0*/  FMNMX.FTZ R3, R210, R3, !PT ;  /* 0x00000003d2037209 */ /* 0x000fe40007810000 */
[----:B------:R-:W-:Y:S02]  /*aeb0*/  FSEL R134, R134, -INF , P0 ;  /* 0xff80000086867808 */ /* 0x000fe40000000000 */
[----:B------:R-:W-:Y:S02]  /*aec0*/  FMNMX.FTZ R0, R20, R0, !PT ;  /* 0x0000000014007209 */ /* 0x000fe40007810000 */
[----:B------:R-:W-:Y:S02]  /*aed0*/  FMNMX.FTZ R3, R209, R3, !PT ;  /* 0x00000003d1037209 */ /* 0x000fe40007810000 */
[----:B------:R-:W-:Y:S02]  /*aee0*/  FMNMX.FTZ R0, R134, R0, !PT ;  /* 0x0000000086007209 */ /* 0x000fe40007810000 */
[----:B------:R-:W-:Y:S02]  /*aef0*/  FMNMX.FTZ R3, R208, R3, !PT ;  /* 0x00000003d0037209 */ /* 0x000fe40007810000 */
[C---:B------:R-:W-:Y:S01]  /*af00*/  ISETP.GT.AND P2, PT, R201.reuse, R252, PT ;  /* 0x000000fcc900720c */ /* 0x040fe20003f44270 */
[----:B------:R-:W1:Y:S01]  /*af10*/  SHFL.BFLY PT, R2, R0, 0x2, 0x1f ;  /* 0x0c401f0000027f89 */ /* 0x000e6200000e0000 */
[----:B------:R-:W-:Y:S07]  /*af20*/  IADD3 R252, R201, -0x1, RZ ;  /* 0xffffffffc9fc7810 */ /* 0x000fee0007ffe0ff */
[----:B------:R-:W3:Y:S04]  /*af30*/  SHFL.BFLY PT, R133, R3, 0x2, 0x1f ;  /* 0x0c401f0003857f89 */ /* 0x000ee800000e0000 */
[----:B------:R-:W-:Y:S02]  /*af40*/  @P2 SHF.R.S32.HI R6, RZ, 0x1f, R252 ;  /* 0x0000001fff062819 */ /* 0x000fe400000114fc */
[----:B------:R-:W-:Y:S03]  /*af50*/  @P2 MOV R7, R138 ;  /* 0x0000008a00072202 */ /* 0x000fe60000000f00 */
[----:B------:R-:W-:Y:S01]  /*af60*/  @P2 IMAD R6, R6, c[0x0][0x1e0], RZ ;  /* 0x0000780006062a24 */ /* 0x000fe200078e02ff */
[----:B-1----:R-:W-:Y:S02]  /*af70*/  FMNMX.FTZ R0, R0, R2, !PT ;  /* 0x0000000200007209 */ /* 0x002fe40007810000 */
[----:B---3--:R-:W-:Y:S03]  /*af80*/  FMNMX.FTZ R133, R3, R133, !PT ;  /* 0x0000008503857209 */ /* 0x008fe60007810000 */
[----:B------:R-:W1:Y:S08]  /*af90*/  SHFL.BFLY PT, R3, R0, 0x1, 0x1f ;  /* 0x0c201f0000037f89 */ /* 0x000e7000000e0000 */
[----:B------:R-:W3:Y:S01]  /*afa0*/  SHFL.BFLY PT, R4, R133, 0x1, 0x1f ;  /* 0x0c201f0085047f89 */ /* 0x000ee200000e0000 */
[----:B-1----:R-:W-:Y:S04]  /*afb0*/  FMNMX.FTZ R132, R0, R3, !PT ;  /* 0x0000000300847209 */ /* 0x002fe80007810000 */
[C---:B------:R-:W-:Y:S04]  /*afc0*/  FSETP.NEU.FTZ.AND P0, PT, R132.reuse, -INF , PT ;  /* 0xff8000008400780b */ /* 0x040fe80003f1d000 */
[----:B------:R-:W-:Y:S02]  /*afd0*/  FSEL R0, R132, RZ, P0 ;  /* 0x000000ff84007208 */ /* 0x000fe40000000000 */
[----:B---3--:R-:W-:Y:S01]  /*afe0*/  FMNMX.FTZ R133, R133, R4, !PT ;  /* 0x0000000485857209 */ /* 0x008fe20007810000 */
[----:B------:R-:W-:Y:S03]  /*aff0*/  @P2 IMAD.WIDE.U32 R4, R252, c[0x0][0x1e0], RZ ;  /* 0x00007800fc042a25 */ /* 0x000fe600078e00ff */
[C---:B------:R-:W-:Y:S01]  /*b000*/  FSETP.NEU.FTZ.AND P1, PT, R133.reuse, -INF , PT ;  /* 0xff8000008500780b */ /* 0x040fe20003f3d000 */
[----:B------:R-:W-:Y:S02]  /*b010*/  FADD.FTZ R3, -R0, R136 ;  /* 0x0000008800037221 */ /* 0x000fe40000010100 */
[----:B------:R-:W-:Y:S01]  /*b020*/  @P2 IMAD R0, R252, c[0x0][0x1e4], R6 ;  /* 0x00007900fc002a24 */ /* 0x000fe200078e0206 */
[----:B--2---:R-:W-:Y:S01]  /*b030*/  @P2 MOV R6, R188 ;  /* 0x000000bc00062202 */ /* 0x004fe20000000f00 */
[----:B------:R-:W-:Y:S01]  /*b040*/  FMUL.FTZ R188, R132, c[0x0][0x2d0] ;  /* 0x0000b40084bc7a20 */ /* 0x000fe20000410000 */
[----:B------:R-:W-:Y:S02]  /*b050*/  FSEL R2, R133, RZ, P1 ;  /* 0x000000ff85027208 */ /* 0x000fe40000800000 */
[----:B------:R-:W-:Y:S01]  /*b060*/  @P2 IADD3 R0, R5, R0, RZ ;  /* 0x0000000005002210 */ /* 0x000fe20007ffe0ff */
[----:B------:R-:W-:Y:S01]  /*b070*/  @P2 IMAD.WIDE.U32 R6, R4, 0x60, R6 ;  /* 0x0000006004062825 */ /* 0x000fe200078e0006 */
[----:B------:R-:W-:Y:S03]  /*b080*/  FSEL R188, R188, RZ, P0 ;  /* 0x000000ffbcbc7208 */ /* 0x000fe60000000000 */
[----:B------:R-:W-:Y:S02]  /*b090*/  @P2 IMAD R0, R0, 0x60, RZ ;  /* 0x0000006000002824 */ /* 0x000fe400078e02ff */
[----:B------:R-:W-:Y:S02]  /*b0a0*/  FADD.FTZ R2, -R2, R135 ;  /* 0x0000008702027221 */ /* 0x000fe40000010100 */
[----:B------:R-:W-:Y:S01]  /*b0b0*/  FMUL.FTZ R135, R133, c[0x0][0x2d0] ;  /* 0x0000b40085877a20 */ /* 0x000fe20000410000 */
[----:B------:R-:W-:Y:S04]  /*b0c0*/  @P2 IADD3 R0, R7, R0, RZ ;  /* 0x0000000007002210 */ /* 0x000fe80007ffe0ff */
[C---:B------:R-:W-:Y:S02]  /*b0d0*/  @P2 SHF.L.U64.HI R0, R6.reuse, 0x1, R0 ;  /* 0x0000000106002819 */ /* 0x040fe40000010200 */
[----:B------:R-:W-:Y:S02]  /*b0e0*/  @P2 SHF.L.U32 R6, R6, 0x1, RZ ;  /* 0x0000000106062819 */ /* 0x000fe400000006ff */
[----:B------:R-:W-:Y:S02]  /*b0f0*/  FSEL R135, R135, RZ, P1 ;  /* 0x000000ff87877208 */ /* 0x000fe40000800000 */
[C---:B------:R-:W-:Y:S02]  /*b100*/  @P2 IADD3 R4, P3, R6.reuse, c[0x0][0x1c8], RZ ;  /* 0x0000720006042a10 */ /* 0x040fe40007f7e0ff */
[----:B------:R-:W-:Y:S01]  /*b110*/  @P2 IADD3 R8, P4, R6, 0x80, RZ ;  /* 0x0000008006082810 */ /* 0x000fe20007f9e0ff */
[--C-:B------:R-:W-:Y:S01]  /*b120*/  FFMA.FTZ R15, R15, c[0x0][0x2d0], -R135.reuse ;  /* 0x0000b4000f0f7a23 */ /* 0x100fe20000010887 */
[----:B------:R-:W-:Y:S02]  /*b130*/  @P2 IADD3.X R5, R0, c[0x0][0x1cc], RZ, P3, !PT ;  /* 0x0000730000052a10 */ /* 0x000fe40001ffe4ff */
[----:B------:R-:W-:Y:S03]  /*b140*/  @P2 IADD3 R8, P3, R8, c[0x0][0x1c8], RZ ;  /* 0x0000720008082a10 */ /* 0x000fe60007f7e0ff */
[----:B------:R1:W-:Y:S01]  /*b150*/  @P2 LDGSTS.E.BYPASS.LTC128B.128 [R251+0xc100], [R4.64], !P5 ;  /* 0x0c10000004fb2fae */ /* 0x0003e2000e901d46 */
[--C-:B------:R-:W-:Y:S02]  /*b160*/  @P2 IADD3.X R9, RZ, c[0x0][0x1cc], R0.reuse, P3, P4 ;  /* 0x00007300ff092a10 */ /* 0x100fe40001fe8400 */
[----:B------:R-:W-:Y:S11]  /*b170*/  LOP3.LUT P4, RZ, R220, 0x2, RZ, 0xc0, !PT ;  /* 0x00000002dcff7812 */ /* 0x000ff6000788c0ff */
[----:B------:R-:W-:Y:S02]  /*b180*/  @!UPT UIADD3 URZ, URZ, URZ, URZ ;  /* 0x0000003f3f3ff290 */ /* 0x000fe4000fffe03f */
[----:B------:R2:W-:Y:S02]  /*b190*/  @P2 LDGSTS.E.BYPASS.LTC128B.128 [R251+0xf100], [R8.64], !P4 ;  /* 0x0f10000008fb2fae */ /* 0x0005e4000e101d46 */
[----:B--2---:R-:W-:Y:S04]  /*b1a0*/  @P2 IADD3 R8, P4, R6, 0x100, RZ ;  /* 0x0000010006082810 */ /* 0x004fe80007f9e0ff */
[----:B------:R-:W-:Y:S04]  /*b1b0*/  @P2 IADD3 R8, P3, R8, c[0x0][0x1c8], RZ ;  /* 0x0000720008082a10 */ /* 0x000fe80007f7e0ff */
[--C-:B------:R-:W-:Y:S02]  /*b1c0*/  @P2 IADD3.X R9, RZ, c[0x0][0x1cc], R0.reuse, P3, P4 ;  /* 0x00007300ff092a10 */ /* 0x100fe40001fe8400 */
[----:B------:R-:W-:Y:S11]  /*b1d0*/  LOP3.LUT P4, RZ, R220, 0x1, RZ, 0xc0, !PT ;  /* 0x00000001dcff7812 */ /* 0x000ff6000788c0ff */
[----:B------:R-:W-:Y:S02]  /*b1e0*/  @!UPT UIADD3 URZ, URZ, URZ, URZ ;  /* 0x0000003f3f3ff290 */ /* 0x000fe4000fffe03f */
[----:B------:R2:W-:Y:S01]  /*b1f0*/  @P2 LDGSTS.E.BYPASS.LTC128B.128 [R251+0x12100], [R8.64], !P4 ;  /* 0x1210000008fb2fae */ /* 0x0005e2000e101d46 */
[----:B------:R-:W-:Y:S04]  /*b200*/  @P2 IADD3 R6, P4, R6, 0x180, RZ ;  /* 0x0000018006062810 */ /* 0x000fe80007f9e0ff */
[----:B------:R-:W-:Y:S04]  /*b210*/  @P2 IADD3 R6, P3, R6, c[0x0][0x1c8], RZ ;  /* 0x0000720006062a10 */ /* 0x000fe80007f7e0ff */
[----:B------:R-:W-:Y:S01]  /*b220*/  @P2 IADD3.X R7, RZ, c[0x0][0x1cc], R0, P3, P4 ;  /* 0x00007300ff072a10 */ /* 0x000fe20001fe8400 */
[--C-:B------:R-:W-:Y:S01]  /*b230*/  FFMA.FTZ R0, R11, c[0x0][0x2d0], -R135.reuse ;  /* 0x0000b4000b007a23 */ /* 0x100fe20000010887 */
[----:B------:R-:W-:Y:S03]  /*b240*/  LOP3.LUT P4, RZ, R220, 0x1, RZ, 0xc0, !PT ;  /* 0x00000001dcff7812 */ /* 0x000fe6000788c0ff */
[----:B------:R3:W-:Y:S01]  /*b250*/  MUFU.EX2 R136, R0 ;  /* 0x0000000000887308 */ /* 0x0007e20000000800 */
[----:B------:R4:W-:Y:S01]  /*b260*/  @P2 LDGSTS.E.BYPASS.LTC128B.128 [R251+0x15100], [R6.64], !P6 ;  /* 0x1510000006fb2fae */ /* 0x0009e2000f101d46 */
[--C-:B---3--:R-:W-:Y:S08]  /*b270*/  FFMA.FTZ R0, R10, c[0x0][0x2d0], -R188.reuse ;  /* 0x0000b4000a007a23 */ /* 0x108ff000000108bc */
[----:B------:R3:W-:Y:S01]  /*b280*/  MUFU.EX2 R138, R0 ;  /* 0x00000000008a7308 */ /* 0x0007e20000000800 */
[----:B----4-:R-:W-:Y:S02]  /*b290*/  @P2 MOV R6, c[0x0][0x1e0] ;  /* 0x0000780000062a02 */ /* 0x010fe40000000f00 */
[----:B------:R-:W-:Y:S04]  /*b2a0*/  @P2 MOV R7, 0x6 ;  /* 0x0000000600072802 */ /* 0x000fe80000000f00 */
[C---:B------:R-:W-:Y:S02]  /*b2b0*/  @P2 SHF.L.U64.HI R7, R6.reuse, R7, c[0x0][0x1e4] ;  /* 0x0000790006072619 */ /* 0x040fe40000010207 */
[----:B------:R-:W-:Y:S04]  /*b2c0*/  @P2 SHF.L.U32 R6, R6, 0x6, RZ ;  /* 0x0000000606062819 */ /* 0x000fe800000006ff */
[----:B-1----:R-:W-:Y:S04]  /*b2d0*/  @P2 IADD3 R4, P3, R4, R6, RZ ;  /* 0x0000000604042210 */ /* 0x002fe80007f7e0ff */
[C---:B------:R-:W-:Y:S02]  /*b2e0*/  @P2 IADD3.X R5, R7.reuse, R5, RZ, P3, !PT ;  /* 0x0000000507052210 */ /* 0x040fe40001ffe4ff */
[----:B------:R-:W-:Y:S02]  /*b2f0*/  LOP3.LUT P3, RZ, R220, 0x2, RZ, 0xc0, !PT ;  /* 0x00000002dcff7812 */ /* 0x000fe4000786c0ff */
[----:B------:R-:W4:Y:S01]  /*b300*/  LDL.LU R220, [R1+0x84] ;  /* 0x0000840001dc7983 */ /* 0x000f220000300800 */
[----:B------:R-:W-:Y:S01]  /*b310*/  @P2 IADD3 R6, P0, R6, R4, RZ ;  /* 0x0000000406062210 */ /* 0x000fe20007f1e0ff */
[--C-:B---3--:R-:W-:Y:S02]  /*b320*/  FFMA.FTZ R0, R12, c[0x0][0x2d0], -R135.reuse ;  /* 0x0000b4000c007a23 */ /* 0x108fe40000010887 */
[----:B------:R1:W-:Y:S01]  /*b330*/  @P2 LDGSTS.E.BYPASS.LTC128B.128 [R251+0xd100], [R4.64], !P5 ;  /* 0x0d10000004fb2fae */ /* 0x0003e2000e901d46 */
[----:B------:R-:W-:Y:S01]  /*b340*/  @P2 IADD3.X R7, R7, R5, RZ, P0, !PT ;  /* 0x0000000507072210 */ /* 0x000fe200007fe4ff */
[----:B------:R3:W-:Y:S06]  /*b350*/  MUFU.EX2 R137, R0 ;  /* 0x0000000000897308 */ /* 0x0007ec0000000800 */
[----:B------:R1:W-:Y:S08]  /*b360*/  @P2 LDGSTS.E.BYPASS.LTC128B.128 [R251+0x10100], [R4.64+0x80], !P3 ;  /* 0x1010008004fb2fae */ /* 0x0003f0000d901d46 */
[----:B------:R1:W-:Y:S08]  /*b370*/  @P2 LDGSTS.E.BYPASS.LTC128B.128 [R251+0x13100], [R4.64+0x100], !P4 ;  /* 0x1310010004fb2fae */ /* 0x0003f0000e101d46 */
[----:B------:R1:W-:Y:S01]  /*b380*/  @P2 LDGSTS.E.BYPASS.LTC128B.128 [R251+0x16100], [R4.64+0x180], !P6 ;  /* 0x1610018004fb2fae */ /* 0x0003e2000f101d46 */
[----:B---3--:R-:W-:Y:S02]  /*b390*/  FMUL.FTZ R0, R2, c[0x0][0x2d0] ;  /* 0x0000b40002007a20 */ /* 0x008fe40000410000 */
[----:B------:R-:W-:Y:S05]  /*b3a0*/  FFMA.FTZ R2, R13, c[0x0][0x2d0], -R188 ;  /* 0x0000b4000d027a23 */ /* 0x000fea00000108bc */
[----:B------:R3:W-:Y:S01]  /*b3b0*/  @P2 LDGSTS.E.BYPASS.LTC128B.128 [R251+0xe100], [R6.64], !P5 ;  /* 0x0e10000006fb2fae */ /* 0x0007e2000e901d46 */
[----:B------:R-:W2:Y:S07]  /*b3c0*/  MUFU.EX2 R0, R0 ;  /* 0x0000000000007308 */ /* 0x000eae0000000800 */
[----:B------:R3:W-:Y:S03]  /*b3d0*/  @P2 LDGSTS.E.BYPASS.LTC128B.128 [R251+0x11100], [R6.64+0x80], !P3 ;  /* 0x1110008006fb2fae */ /* 0x0007e6000d901d46 */
[----:B------:R3:W-:Y:S05]  /*b3e0*/  MUFU.EX2 R190, R2 ;  /* 0x0000000200be7308 */ /* 0x0007ea0000000800 */
[----:B------:R3:W-:Y:S08]  /*b3f0*/  @P2 LDGSTS.E.BYPASS.LTC128B.128 [R251+0x14100], [R6.64+0x100], !P4 ;  /* 0x1410010006fb2fae */ /* 0x0007f0000e101d46 */
[----:B------:R3:W-:Y:S01]  /*b400*/  @P2 LDGSTS.E.BYPASS.LTC128B.128 [R251+0x17100], [R6.64+0x180], !P6 ;  /* 0x1710018006fb2fae */ /* 0x0007e2000f101d46 */
[C---:B--2---:R-:W-:Y:S01]  /*b410*/  FMUL.FTZ R8, R0.reuse, R144 ;  /* 0x0000009000087220 */ /* 0x044fe20000410000 */
[----:B------:R-:W-:Y:S01]  /*b420*/  MOV R144, R36 ;  /* 0x0000002400907202 */ /* 0x000fe20000000f00 */
[C---:B------:R-:W-:Y:S02]  /*b430*/  FMUL.FTZ R36, R0.reuse, R172 ;  /* 0x000000ac00247220 */ /* 0x040fe40000410000 */
[C---:B-1----:R-:W-:Y:S01]  /*b440*/  FMUL.FTZ R4, R0.reuse, R140 ;  /* 0x0000008c00047220 */ /* 0x042fe20000410000 */
[----:B------:R-:W-:Y:S01]  /*b450*/  MOV R140, R29 ;  /* 0x0000001d008c7202 */ /* 0x000fe20000000f00 */
[C---:B------:R-:W-:Y:S01]  /*b460*/  FMUL.FTZ R5, R0.reuse, R141 ;  /* 0x0000008d00057220 */ /* 0x040fe20000410000 */
[----:B------:R-:W2:Y:S01]  /*b470*/  LDL.LU R172, [R1+0x14] ;  /* 0x0000140001ac7983 */ /* 0x000ea20000300800 */
[----:B------:R-:W-:Y:S01]  /*b480*/  FMUL.FTZ R9, R0, R145 ;  /* 0x0000009100097220 */ /* 0x000fe20000410000 */
[----:B------:R-:W-:Y:S01]  /*b490*/  MOV R141, R38 ;  /* 0x00000026008d7202 */ /* 0x000fe20000000f00 */
[----:B---3--:R-:W-:Y:S01]  /*b4a0*/  FFMA.FTZ R2, R14, c[0x0][0x2d0], -R135 ;  /* 0x0000b4000e027a23 */ /* 0x008fe20000010887 */
[----:B------:R-:W-:Y:S01]  /*b4b0*/  MUFU.EX2 R145, R15 ;  /* 0x0000000f00917308 */ /* 0x000fe20000000800 */
        /* <DEDUP_REMOVED lines=8> */
[C---:B------:R-:W-:Y:S01]  /*b540*/  FMUL.FTZ R20, R0.reuse, R156 ;  /* 0x0000009c00147220 */ /* 0x040fe20000410000 */
[----:B------:R1:W-:Y:S01]  /*b550*/  MUFU.EX2 R189, R2 ;  /* 0x0000000200bd7308 */ /* 0x0003e20000000800 */
        /* <DEDUP_REMOVED lines=15> */
[----:B------:R-:W0:Y:S01]  /*b650*/  LDGDEPBAR ;  /* 0x00000000000079af */ /* 0x000e220000000000 */
        /* <DEDUP_REMOVED lines=8> */
[----:B-1----:R-:W-:Y:S01]  /*b6e0*/  FMUL.FTZ R2, R3, c[0x0][0x2d0] ;  /* 0x0000b40003027a20 */ /* 0x002fe20000410000 */
[----:B------:R-:W-:Y:S01]  /*b6f0*/  MOV R180, R165 ;  /* 0x000000a500b47202 */ /* 0x000fe20000000f00 */
[C---:B------:R-:W-:Y:S01]  /*b700*/  FFMA.FTZ R3, R0.reuse, R24, R136 ;  /* 0x0000001800037223 */ /* 0x040fe20000010088 */
[C---:B------:R-:W-:Y:S01]  /*b710*/  F2FP.PACK_AB R136, R137.reuse, R136 ;  /* 0x000000888988723e */ /* 0x040fe200000000ff */
[C---:B------:R-:W-:Y:S01]  /*b720*/  FMUL.FTZ R24, R0.reuse, R160 ;  /* 0x000000a000187220 */ /* 0x040fe20000410000 */
[----:B------:R-:W-:Y:S01]  /*b730*/  MOV R160, R22 ;  /* 0x0000001600a07202 */ /* 0x000fe20000000f00 */
[----:B------:R-:W1:Y:S01]  /*b740*/  MUFU.EX2 R2, R2 ;  /* 0x0000000200027308 */ /* 0x000e620000000800 */
        /* <DEDUP_REMOVED lines=44> */
[C---:B-1----:R-:W-:Y:S01]  /*ba10*/  FMUL.FTZ R35, R2.reuse, R171 ;  /* 0x000000ab02237220 */ /* 0x042fe20000410000 */
[----:B------:R-:W-:Y:S01]  /*ba20*/  MOV R171, R144 ;  /* 0x0000009000ab7202 */ /* 0x000fe20000000f00 */
[C---:B------:R-:W-:Y:S01]  /*ba30*/  FMUL.FTZ R6, R2.reuse, R142 ;  /* 0x0000008e02067220 */ /* 0x040fe20000410000 */
[----:B------:R1:W-:Y:S01]  /*ba40*/  MUFU.EX2 R144, R0 ;  /* 0x0000000000907308 */ /* 0x0003e20000000800 */
[C---:B------:R-:W-:Y:S02]  /*ba50*/  FMUL.FTZ R7, R2.reuse, R143 ;  /* 0x0000008f02077220 */ /* 0x040fe40000410000 */
[C---:B------:R-:W-:Y:S01]  /*ba60*/  FMUL.FTZ R42, R2.reuse, R178 ;  /* 0x000000b2022a7220 */ /* 0x040fe20000410000 */
[----:B------:R-:W-:Y:S01]  /*ba70*/  MOV R178, R140 ;  /* 0x0000008c00b27202 */ /* 0x000fe20000000f00 */
[C---:B------:R-:W-:Y:S01]  /*ba80*/  FMUL.FTZ R11, R2.reuse, R147 ;  /* 0x00000093020b7220 */ /* 0x040fe20000410000 */
[----:B------:R-:W3:Y:S01]  /*ba90*/  LDSM.16.MT88.4 R140, [R217] ;  /* 0x00000000d98c783b */ /* 0x000ee20000004200 */
[C---:B------:R-:W-:Y:S02]  /*baa0*/  FMUL.FTZ R43, R2.reuse, R179 ;  /* 0x000000b3022b7220 */ /* 0x040fe40000410000 */
[C---:B------:R-:W-:Y:S02]  /*bab0*/  FMUL.FTZ R50, R2.reuse, R186 ;  /* 0x000000ba02327220 */ /* 0x040fe40000410000 */
[C---:B------:R-:W-:Y:S02]  /*bac0*/  FMUL.FTZ R51, R2.reuse, R187 ;  /* 0x000000bb02337220 */ /* 0x040fe40000410000 */
[----:B------:R-:W-:Y:S02]  /*bad0*/  FMUL.FTZ R10, R2, R146 ;  /* 0x00000092020a7220 */ /* 0x000fe40000410000 */
[----:B------:R-:W-:Y:S01]  /*bae0*/  FADD.FTZ R146, R137, R3 ;  /* 0x0000000389927221 */ /* 0x000fe20000010000 */
[----:B------:R-:W-:Y:S01]  /*baf0*/  F2FP.PACK_AB R137, R190, R138 ;  /* 0x0000008abe89723e */ /* 0x000fe200000000ff */
        /* <DEDUP_REMOVED lines=63> */
[----:B------:R-:W-:Y:S02]  /*bef0*/  FFMA.FTZ R3, R197, c[0x0][0x2d0], -R188 ;  /* 0x0000b400c5037a23 */ /* 0x000fe400000108bc */
[----:B------:R1:W-:Y:S01]  /*bf00*/  MUFU.EX2 R150, R0 ;  /* 0x0000000000967308 */ /* 0x0003e20000000800 */
[--C-:B------:R-:W-:Y:S09]  /*bf10*/  FFMA.FTZ R191, R212, c[0x0][0x2d0], -R135.reuse ;  /* 0x0000b400d4bf7a23 */ /* 0x100ff20000010887 */
[----:B------:R-:W-:Y:S01]  /*bf20*/  MUFU.EX2 R191, R191 ;  /* 0x000000bf00bf7308 */ /* 0x000fe20000000800 */
[--C-:B-1----:R-:W-:Y:S02]  /*bf30*/  FFMA.FTZ R0, R192, c[0x0][0x2d0], -R135.reuse ;  /* 0x0000b400c0007a23 */ /* 0x102fe40000010887 */
[--C-:B------:R-:W-:Y:S07]  /*bf40*/  FFMA.FTZ R192, R210, c[0x0][0x2d0], -R135.reuse ;  /* 0x0000b400d2c07a23 */ /* 0x100fee0000010887 */
[----:B------:R1:W-:Y:S01]  /*bf50*/  MUFU.EX2 R149, R0 ;  /* 0x0000000000957308 */ /* 0x0003e20000000800 */
[----:B--2---:R-:W-:Y:S01]  /*bf60*/  FFMA.FTZ R2, R2, R172, R138 ;  /* 0x000000ac02027223 */ /* 0x004fe2000001008a */
[----:B------:R-:W-:Y:S02]  /*bf70*/  F2FP.PACK_AB R138, R145, R189 ;  /* 0x000000bd918a723e */ /* 0x000fe400000000ff */
[----:B------:R-:W-:Y:S01]  /*bf80*/  MOV R172, R156 ;  /* 0x0000009c00ac7202 */ /* 0x000fe20000000f00 */
[----:B------:R-:W-:Y:S05]  /*bf90*/  FADD.FTZ R2, R190, R2 ;  /* 0x00000002be027221 */ /* 0x000fea0000010000 */
[----:B------:R2:W-:Y:S01]  /*bfa0*/  MUFU.EX2 R156, R3 ;  /* 0x00000003009c7308 */ /* 0x0005e20000000800 */
[C---:B---3--:R-:W-:Y:S05]  /*bfb0*/  HMMA.16816.F32 R4, R136.reuse, R140, R4 ;  /* 0x0000008c8804723c */ /* 0x048fea0000001804 */
[----:B------:R-:W-:Y:S02]  /*bfc0*/  FADD.FTZ R2, R144, R2 ;  /* 0x0000000290027221 */ /* 0x000fe40000010000 */
[--C-:B------:R-:W-:Y:S01]  /*bfd0*/  FFMA.FTZ R190, R172, c[0x0][0x2d0], -R188.reuse ;  /* 0x0000b400acbe7a23 */ /* 0x100fe200000108bc */
[C---:B------:R-:W-:Y:S01]  /*bfe0*/  HMMA.16816.F32 R8, R136.reuse, R142, R8 ;  /* 0x0000008e8808723c */ /* 0x040fe20000001808 */
[----:B------:R-:W3:Y:S01]  /*bff0*/  LDSM.16.MT88.4 R140, [R218] ;  /* 0x00000000da8c783b */ /* 0x000ee20000004200 */
[----:B------:R-:W-:Y:S02]  /*c000*/  MUFU.EX2 R192, R192 ;  /* 0x000000c000c07308 */ /* 0x000fe40000000800 */
[----:B-1----:R-:W-:Y:S02]  /*c010*/  FFMA.FTZ R0, R193, c[0x0][0x2d0], -R188 ;  /* 0x0000b400c1007a23 */ /* 0x002fe400000108bc */
[----:B------:R-:W-:Y:S02]  /*c020*/  FADD.FTZ R2, R152, R2 ;  /* 0x0000000298027221 */ /* 0x000fe40000010000 */
[--C-:B------:R-:W-:Y:S04]  /*c030*/  FFMA.FTZ R152, R185, c[0x0][0x2d0], -R135.reuse ;  /* 0x0000b400b9987a23 */ /* 0x100fe80000010887 */
[----:B------:R1:W1:Y:S01]  /*c040*/  MUFU.EX2 R148, R0 ;  /* 0x0000000000947308 */ /* 0x0002620000000800 */
[--C-:B--2---:R-:W-:Y:S09]  /*c050*/  FFMA.FTZ R3, R206, c[0x0][0x2d0], -R188.reuse ;  /* 0x0000b400ce037a23 */ /* 0x104ff200000108bc */
[----:B------:R2:W-:Y:S10]  /*c060*/  MUFU.EX2 R161, R3 ;  /* 0x0000000300a17308 */ /* 0x0005f40000000800 */
[----:B------:R-:W-:Y:S01]  /*c070*/  MUFU.EX2 R190, R190 ;  /* 0x000000be00be7308 */ /* 0x000fe20000000800 */
[----:B-1----:R-:W-:Y:S01]  /*c080*/  FFMA.FTZ R0, R194, c[0x0][0x2d0], -R188 ;  /* 0x0000b400c2007a23 */ /* 0x002fe200000108bc */
[C---:B---3--:R-:W-:Y:S08]  /*c090*/  HMMA.16816.F32 R12, R136.reuse, R140, R12 ;  /* 0x0000008c880c723c */ /* 0x048ff0000000180c */
[----:B------:R1:W-:Y:S01]  /*c0a0*/  MUFU.EX2 R153, R0 ;  /* 0x0000000000997308 */ /* 0x0003e20000000800 */
[----:B--2---:R-:W-:Y:S03]  /*c0b0*/  FADD.FTZ R3, R148, R2 ;  /* 0x0000000294037221 */ /* 0x004fe60000010000 */
[--C-:B------:R-:W-:Y:S01]  /*c0c0*/  FFMA.FTZ R2, R178, c[0x0][0x2d0], -R135.reuse ;  /* 0x0000b400b2027a23 */ /* 0x100fe20000010887 */
[C---:B------:R-:W-:Y:S01]  /*c0d0*/  HMMA.16816.F32 R16, R136.reuse, R142, R16 ;  /* 0x0000008e8810723c */ /* 0x040fe20000001810 */
[----:B------:R-:W2:Y:S04]  /*c0e0*/  LDSM.16.MT88.4 R140, [R221] ;  /* 0x00000000dd8c783b */ /* 0x000ea80000004200 */
[----:B------:R3:W-:Y:S01]  /*c0f0*/  MUFU.EX2 R206, R2 ;  /* 0x0000000200ce7308 */ /* 0x0007e20000000800 */
[--C-:B-1----:R-:W-:Y:S09]  /*c100*/  FFMA.FTZ R0, R195, c[0x0][0x2d0], -R135.reuse ;  /* 0x0000b400c3007a23 */ /* 0x102ff20000010887 */
[----:B------:R1:W1:Y:S01]  /*c110*/  MUFU.EX2 R155, R0 ;  /* 0x00000000009b7308 */ /* 0x0002620000000800 */
[--C-:B---3--:R-:W-:Y:S01]  /*c120*/  FFMA.FTZ R2, R171, c[0x0][0x2d0], -R135.reuse ;  /* 0x0000b400ab027a23 */ /* 0x108fe20000010887 */
[C---:B--2---:R-:W-:Y:S03]  /*c130*/  HMMA.16816.F32 R20, R136.reuse, R140, R20 ;  /* 0x0000008c8814723c */ /* 0x044fe60000001814 */
[--C-:B-1----:R-:W-:Y:S05]  /*c140*/  FFMA.FTZ R0, R196, c[0x0][0x2d0], -R135.reuse ;  /* 0x0000b400c4007a23 */ /* 0x102fea0000010887 */
[C---:B------:R-:W-:Y:S01]  /*c150*/  HMMA.16816.F32 R24, R136.reuse, R142, R24 ;  /* 0x0000008e8818723c */ /* 0x040fe20000001818 */
[----:B----4-:R-:W1:Y:S01]  /*c160*/  LDSM.16.MT88.4 R140, [R220] ;  /* 0x00000000dc8c783b */ /* 0x010e620000004200 */
[----:B------:R2:W3:Y:S02]  /*c170*/  MUFU.EX2 R160, R0 ;  /* 0x0000000000a07308 */ /* 0x0004e40000000800 */
[----:B--2---:R-:W-:Y:S08]  /*c180*/  FFMA.FTZ R0, R198, c[0x0][0x2d0], -R188 ;  /* 0x0000b400c6007a23 */ /* 0x004ff000000108bc */
[----:B------:R-:W-:Y:S10]  /*c190*/  MUFU.EX2 R198, R152 ;  /* 0x0000009800c67308 */ /* 0x000ff40000000800 */
[----:B------:R2:W-:Y:S01]  /*c1a0*/  MUFU.EX2 R159, R0 ;  /* 0x00000000009f7308 */ /* 0x0005e20000000800 */
[C---:B-1----:R-:W-:Y:S08]  /*c1b0*/  HMMA.16816.F32 R28, R136.reuse, R140, R28 ;  /* 0x0000008c881c723c */ /* 0x042ff0000000181c */
[C---:B------:R-:W-:Y:S01]  /*c1c0*/  HMMA.16816.F32 R32, R136.reuse, R142, R32 ;  /* 0x0000008e8820723c */ /* 0x040fe20000001820 */
[----:B------:R-:W1:Y:S03]  /*c1d0*/  LDSM.16.MT88.4 R140, [R217+0x3000] ;  /* 0x00300000d98c783b */ /* 0x000e660000004200 */
[----:B--2---:R-:W-:Y:S02]  /*c1e0*/  FADD.FTZ R0, R189, R146 ;  /* 0x00000092bd007221 */ /* 0x004fe40000010000 */
[--C-:B------:R-:W-:Y:S02]  /*c1f0*/  FFMA.FTZ R189, R209, c[0x0][0x2d0], -R135.reuse ;  /* 0x0000b400d1bd7a23 */ /* 0x100fe40000010887 */
[----:B------:R-:W-:Y:S02]  /*c200*/  FADD.FTZ R151, R145, R0 ;  /* 0x0000000091977221 */ /* 0x000fe40000010000 */
[----:B------:R-:W-:Y:S02]  /*c210*/  LDSM.16.MT88.4 R144, [R218+0x1000] ;  /* 0x00100000da90783b */ /* 0x000fe40000004200 */
[--C-:B------:R-:W-:Y:S01]  /*c220*/  FFMA.FTZ R0, R203, c[0x0][0x2d0], -R135.reuse ;  /* 0x0000b400cb007a23 */ /* 0x100fe20000010887 */
[----:B------:R-:W-:Y:S10]  /*c230*/  MUFU.EX2 R189, R189 ;  /* 0x000000bd00bd7308 */ /* 0x000ff40000000800 */
[----:B------:R2:W4:Y:S01]  /*c240*/  MUFU.EX2 R158, R0 ;  /* 0x00000000009e7308 */ /* 0x0005220000000800 */
[C---:B-1----:R-:W-:Y:S08]  /*c250*/  HMMA.16816.F32 R36, R136.reuse, R140, R36 ;  /* 0x0000008c8824723c */ /* 0x042ff00000001824 */
[C---:B------:R-:W-:Y:S01]  /*c260*/  HMMA.16816.F32 R40, R136.reuse, R142, R40 ;  /* 0x0000008e8828723c */ /* 0x040fe20000001828 */
[----:B------:R-:W1:Y:S03]  /*c270*/  LDSM.16.MT88.4 R140, [R218+0x3000] ;  /* 0x00300000da8c783b */ /* 0x000e660000004200 */
[--C-:B--2---:R-:W-:Y:S04]  /*c280*/  FFMA.FTZ R0, R202, c[0x0][0x2d0], -R135.reuse ;  /* 0x0000b400ca007a23 */ /* 0x104fe80000010887 */
[----:B------:R2:W1:Y:S04]  /*c290*/  MUFU.EX2 R167, R0 ;  /* 0x0000000000a77308 */ /* 0x0004680000000800 */
[--C-:B--2---:R-:W-:Y:S06]  /*c2a0*/  FFMA.FTZ R0, R204, c[0x0][0x2d0], -R188.reuse ;  /* 0x0000b400cc007a23 */ /* 0x104fec00000108bc */
[----:B------:R2:W-:Y:S01]  /*c2b0*/  MUFU.EX2 R157, R0 ;  /* 0x00000000009d7308 */ /* 0x0005e20000000800 */
[C---:B-1----:R-:W-:Y:S08]  /*c2c0*/  HMMA.16816.F32 R44, R136.reuse, R140, R44 ;  /* 0x0000008c882c723c */ /* 0x042ff0000000182c */
[C---:B------:R-:W-:Y:S01]  /*c2d0*/  HMMA.16816.F32 R48, R136.reuse, R142, R48 ;  /* 0x0000008e8830723c */ /* 0x040fe20000001830 */
[----:B------:R-:W1:Y:S03]  /*c2e0*/  LDSM.16.MT88.4 R140, [R221+0x3000] ;  /* 0x00300000dd8c783b */ /* 0x000e660000004200 */
[--C-:B--2---:R-:W-:Y:S02]  /*c2f0*/  FFMA.FTZ R0, R200, c[0x0][0x2d0], -R188.reuse ;  /* 0x0000b400c8007a23 */ /* 0x104fe400000108bc */
[----:B------:R-:W-:Y:S10]  /*c300*/  MUFU.EX2 R200, R2 ;  /* 0x0000000200c87308 */ /* 0x000ff40000000800 */
[----:B------:R2:W-:Y:S01]  /*c310*/  MUFU.EX2 R163, R0 ;  /* 0x0000000000a37308 */ /* 0x0005e20000000800 */
[C---:B-1----:R-:W-:Y:S08]  /*c320*/  HMMA.16816.F32 R52, R136.reuse, R140, R52 ;  /* 0x0000008c8834723c */ /* 0x042ff00000001834 */
[C---:B------:R-:W-:Y:S01]  /*c330*/  HMMA.16816.F32 R56, R136.reuse, R142, R56 ;  /* 0x0000008e8838723c */ /* 0x040fe20000001838 */
[----:B------:R-:W1:Y:S03]  /*c340*/  LDSM.16.MT88.4 R140, [R220+0x3000] ;  /* 0x00300000dc8c783b */ /* 0x000e660000004200 */
[--C-:B--2---:R-:W-:Y:S04]  /*c350*/  FFMA.FTZ R0, R205, c[0x0][0x2d0], -R135.reuse ;  /* 0x0000b400cd007a23 */ /* 0x104fe80000010887 */
[----:B------:R2:W1:Y:S04]  /*c360*/  MUFU.EX2 R166, R0 ;  /* 0x0000000000a67308 */ /* 0x0004680000000800 */
[----:B--2---:R-:W-:Y:S06]  /*c370*/  FFMA.FTZ R0, R199, c[0x0][0x2d0], -R135 ;  /* 0x0000b400c7007a23 */ /* 0x004fec0000010887 */
[----:B------:R2:W2:Y:S01]  /*c380*/  MUFU.EX2 R168, R0 ;  /* 0x0000000000a87308 */ /* 0x0004a20000000800 */
[C---:B-1----:R-:W-:Y:S08]  /*c390*/  HMMA.16816.F32 R60, R136.reuse, R140, R60 ;  /* 0x0000008c883c723c */ /* 0x042ff0000000183c */
[C---:B------:R-:W-:Y:S01]  /*c3a0*/  HMMA.16816.F32 R64, R136.reuse, R142, R64 ;  /* 0x0000008e8840723c */ /* 0x040fe20000001840 */
[----:B------:R-:W1:Y:S03]  /*c3b0*/  LDSM.16.MT88.4 R140, [R217+0x6000] ;  /* 0x00600000d98c783b */ /* 0x000e660000004200 */
[----:B--2---:R-:W-:Y:S04]  /*c3c0*/  FFMA.FTZ R0, R207, c[0x0][0x2d0], -R188 ;  /* 0x0000b400cf007a23 */ /* 0x004fe800000108bc */
[----:B------:R2:W-:Y:S04]  /*c3d0*/  MUFU.EX2 R162, R0 ;  /* 0x0000000000a27308 */ /* 0x0005e80000000800 */
[----:B--2---:R-:W-:Y:S01]  /*c3e0*/  FADD.FTZ R0, R150, R151 ;  /* 0x0000009796007221 */ /* 0x004fe20000010000 */
[C---:B-1----:R-:W-:Y:S03]  /*c3f0*/  HMMA.16816.F32 R68, R136.reuse, R140, R68 ;  /* 0x0000008c8844723c */ /* 0x042fe60000001844 */
[----:B------:R-:W-:Y:S02]  /*c400*/  FADD.FTZ R154, R149, R0 ;  /* 0x00000000959a7221 */ /* 0x000fe40000010000 */
[--C-:B------:R-:W-:Y:S02]  /*c410*/  FFMA.FTZ R0, R211, c[0x0][0x2d0], -R135.reuse ;  /* 0x0000b400d3007a23 */ /* 0x100fe40000010887 */
[----:B------:R-:W-:Y:S01]  /*c420*/  FADD.FTZ R154, R155, R154 ;  /* 0x0000009a9b9a7221 */ /* 0x000fe20000010000 */
[C---:B------:R-:W-:Y:S01]  /*c430*/  HMMA.16816.F32 R72, R136.reuse, R142, R72 ;  /* 0x0000008e8848723c */ /* 0x040fe20000001848 */
[----:B------:R-:W1:Y:S01]  /*c440*/  LDSM.16.MT88.4 R140, [R218+0x6000] ;  /* 0x00600000da8c783b */ /* 0x000e620000004200 */
[----:B------:R-:W2:Y:S02]  /*c450*/  MUFU.EX2 R165, R0 ;  /* 0x0000000000a57308 */ /* 0x000ea40000000800 */
[----:B---3--:R-:W-:Y:S04]  /*c460*/  FADD.FTZ R2, R160, R154 ;  /* 0x0000009aa0027221 */ /* 0x008fe80000010000 */
[----:B----4-:R-:W-:Y:S04]  /*c470*/  FADD.FTZ R2, R158, R2 ;  /* 0x000000029e027221 */ /* 0x010fe80000010000 */
[----:B------:R-:W-:Y:S04]  /*c480*/  FADD.FTZ R2, R167, R2 ;  /* 0x00000002a7027221 */ /* 0x000fe80000010000 */
[----:B------:R-:W-:Y:S04]  /*c490*/  FADD.FTZ R2, R166, R2 ;  /* 0x00000002a6027221 */ /* 0x000fe80000010000 */
[----:B------:R-:W-:Y:S04]  /*c4a0*/  FADD.FTZ R2, R168, R2 ;  /* 0x00000002a8027221 */ /* 0x000fe80000010000 */
[----:B--2---:R-:W-:Y:S02]  /*c4b0*/  FADD.FTZ R2, R165, R2 ;  /* 0x00000002a5027221 */ /* 0x004fe40000010000 */
[----:B------:R-:W-:Y:S02]  /*c4c0*/  FFMA.FTZ R0, R164, c[0x0][0x2d0], -R188 ;  /* 0x0000b400a4007a23 */ /* 0x000fe400000108bc */
[----:B------:R-:W-:Y:S02]  /*c4d0*/  FADD.FTZ R2, R206, R2 ;  /* 0x00000002ce027221 */ /* 0x000fe40000010000 */
[----:B------:R2:W-:Y:S01]  /*c4e0*/  MUFU.EX2 R164, R0 ;  /* 0x0000000000a47308 */ /* 0x0005e20000000800 */
[C---:B-1----:R-:W-:Y:S08]  /*c4f0*/  HMMA.16816.F32 R76, R136.reuse, R140, R76 ;  /* 0x0000008c884c723c */ /* 0x042ff0000000184c */
[C---:B------:R-:W-:Y:S01]  /*c500*/  HMMA.16816.F32 R80, R136.reuse, R142, R80 ;  /* 0x0000008e8850723c */ /* 0x040fe20000001850 */
[----:B------:R-:W1:Y:S03]  /*c510*/  LDSM.16.MT88.4 R140, [R221+0x6000] ;  /* 0x00600000dd8c783b */ /* 0x000e660000004200 */
[----:B--2---:R-:W-:Y:S04]  /*c520*/  FFMA.FTZ R0, R175, c[0x0][0x2d0], -R188 ;  /* 0x0000b400af007a23 */ /* 0x004fe800000108bc */
[----:B------:R2:W-:Y:S04]  /*c530*/  MUFU.EX2 R204, R0 ;  /* 0x0000000000cc7308 */ /* 0x0005e80000000800 */
[--C-:B--2---:R-:W-:Y:S06]  /*c540*/  FFMA.FTZ R0, R214, c[0x0][0x2d0], -R135.reuse ;  /* 0x0000b400d6007a23 */ /* 0x104fec0000010887 */
[----:B------:R2:W3:Y:S01]  /*c550*/  MUFU.EX2 R205, R0 ;  /* 0x0000000000cd7308 */ /* 0x0004e20000000800 */
[C---:B-1----:R-:W-:Y:S08]  /*c560*/  HMMA.16816.F32 R84, R136.reuse, R140, R84 ;  /* 0x0000008c8854723c */ /* 0x042ff00000001854 */
[C---:B------:R-:W-:Y:S01]  /*c570*/  HMMA.16816.F32 R88, R136.reuse, R142, R88 ;  /* 0x0000008e8858723c */ /* 0x040fe20000001858 */
[----:B------:R-:W1:Y:S03]  /*c580*/  LDSM.16.MT88.4 R140, [R220+0x6000] ;  /* 0x00600000dc8c783b */ /* 0x000e660000004200 */
[----:B--2---:R-:W-:Y:S02]  /*c590*/  FFMA.FTZ R0, R213, c[0x0][0x2d0], -R135 ;  /* 0x0000b400d5007a23 */ /* 0x004fe40000010887 */
[----:B---3--:R-:W-:Y:S02]  /*c5a0*/  FADD.FTZ R2, R205, R2 ;  /* 0x00000002cd027221 */ /* 0x008fe40000010000 */
[----:B------:R2:W3:Y:S01]  /*c5b0*/  MUFU.EX2 R207, R0 ;  /* 0x0000000000cf7308 */ /* 0x0004e20000000800 */
[C---:B-1----:R-:W-:Y:S03]  /*c5c0*/  HMMA.16816.F32 R92, R136.reuse, R140, R92 ;  /* 0x0000008c885c723c */ /* 0x042fe6000000185c */
[----:B--2---:R-:W-:Y:S02]  /*c5d0*/  FFMA.FTZ R0, R215, c[0x0][0x2d0], -R188 ;  /* 0x0000b400d7007a23 */ /* 0x004fe400000108bc */
[----:B---3--:R-:W-:Y:S04]  /*c5e0*/  FADD.FTZ R2, R207, R2 ;  /* 0x00000002cf027221 */ /* 0x008fe80000010000 */
[----:B------:R1:W-:Y:S01]  /*c5f0*/  MUFU.EX2 R203, R0 ;  /* 0x0000000000cb7308 */ /* 0x0003e20000000800 */
[C---:B------:R-:W-:Y:S01]  /*c600*/  HMMA.16816.F32 R96, R136.reuse, R142, R96 ;  /* 0x0000008e8860723c */ /* 0x040fe20000001860 */
[----:B------:R-:W2:Y:S02]  /*c610*/  LDSM.16.MT88.4 R140, [R217+0x9000] ;  /* 0x00900000d98c783b */ /* 0x000ea40000004200 */
[----:B------:R-:W-:Y:S02]  /*c620*/  FADD.FTZ R2, R200, R2 ;  /* 0x00000002c8027221 */ /* 0x000fe40000010000 */
[--C-:B-1----:R-:W-:Y:S04]  /*c630*/  FFMA.FTZ R0, R174, c[0x0][0x2d0], -R188.reuse ;  /* 0x0000b400ae007a23 */ /* 0x102fe800000108bc */
[----:B------:R1:W-:Y:S01]  /*c640*/  MUFU.EX2 R202, R0 ;  /* 0x0000000000ca7308 */ /* 0x0003e20000000800 */
[C---:B--2---:R-:W-:Y:S08]  /*c650*/  HMMA.16816.F32 R100, R136.reuse, R140, R100 ;  /* 0x0000008c8864723c */ /* 0x044ff00000001864 */
[C---:B------:R-:W-:Y:S01]  /*c660*/  HMMA.16816.F32 R104, R136.reuse, R142, R104 ;  /* 0x0000008e8868723c */ /* 0x040fe20000001868 */
[----:B------:R-:W2:Y:S03]  /*c670*/  LDSM.16.MT88.4 R140, [R218+0x9000] ;  /* 0x00900000da8c783b */ /* 0x000ea60000004200 */
[----:B-1----:R-:W-:Y:S02]  /*c680*/  FADD.FTZ R0, R153, R3 ;  /* 0x0000000399007221 */ /* 0x002fe40000010000 */
[--C-:B------:R-:W-:Y:S04]  /*c690*/  FFMA.FTZ R3, R170, c[0x0][0x2d0], -R135.reuse ;  /* 0x0000b400aa037a23 */ /* 0x100fe80000010887 */
[----:B------:R1:W3:Y:S02]  /*c6a0*/  MUFU.EX2 R199, R3 ;  /* 0x0000000300c77308 */ /* 0x0002e40000000800 */
[----:B-1----:R-:W-:Y:S02]  /*c6b0*/  FFMA.FTZ R3, R173, c[0x0][0x2d0], -R188 ;  /* 0x0000b400ad037a23 */ /* 0x002fe400000108bc */
[----:B---3--:R-:W-:Y:S06]  /*c6c0*/  FADD.FTZ R2, R199, R2 ;  /* 0x00000002c7027221 */ /* 0x008fec0000010000 */
[----:B------:R-:W-:Y:S01]  /*c6d0*/  MUFU.EX2 R3, R3 ;  /* 0x0000000300037308 */ /* 0x000fe20000000800 */
[C---:B--2---:R-:W-:Y:S03]  /*c6e0*/  HMMA.16816.F32 R108, R136.reuse, R140, R108 ;  /* 0x0000008c886c723c */ /* 0x044fe6000000186c */
[----:B------:R-:W-:Y:S05]  /*c6f0*/  FADD.FTZ R2, R198, R2 ;  /* 0x00000002c6027221 */ /* 0x000fea0000010000 */
        /* <DEDUP_REMOVED lines=9> */
[----:B------:R-:W-:Y:S02]  /*c790*/  F2FP.PACK_AB R137, R153, R148 ;  /* 0x000000949989723e */ /* 0x000fe400000000ff */
[----:B------:R-:W-:Y:S01]  /*c7a0*/  LDSM.16.MT88.4 R148, [R221+0x1800] ;  /* 0x00180000dd94783b */ /* 0x000fe20000004200 */
[----:B------:R-:W-:Y:S01]  /*c7b0*/  F2FP.PACK_AB R138, R160, R155 ;  /* 0x0000009ba08a723e */ /* 0x000fe200000000ff */
[--C-:B------:R-:W-:Y:S01]  /*c7c0*/  FFMA.FTZ R153, R184, c[0x0][0x2d0], -R135.reuse ;  /* 0x0000b400b8997a23 */ /* 0x100fe20000010887 */
[----:B------:R-:W-:Y:S01]  /*c7d0*/  F2FP.PACK_AB R139, R159, R156 ;  /* 0x0000009c9f8b723e */ /* 0x000fe200000000ff */
[----:B------:R-:W-:Y:S02]  /*c7e0*/  FADD.FTZ R156, R156, R0 ;  /* 0x000000009c9c7221 */ /* 0x000fe40000010000 */
[----:B------:R2:W3:Y:S01]  /*c7f0*/  MUFU.EX2 R196, R153 ;  /* 0x0000009900c47308 */ /* 0x0004e20000000800 */
[----:B------:R-:W-:Y:S01]  /*c800*/  FFMA.FTZ R135, R208, c[0x0][0x2d0], -R135 ;  /* 0x0000b400d0877a23 */ /* 0x000fe20000010887 */
[----:B------:R-:W-:Y:S01]  /*c810*/  LDSM.16.MT88.4 R184, [R218+0x5800] ;  /* 0x00580000dab8783b */ /* 0x000fe20000004200 */
[--C-:B------:R-:W-:Y:S02]  /*c820*/  FFMA.FTZ R160, R169, c[0x0][0x2d0], -R188.reuse ;  /* 0x0000b400a9a07a23 */ /* 0x100fe400000108bc */
[----:B------:R-:W-:Y:S05]  /*c830*/  FFMA.FTZ R0, R181, c[0x0][0x2d0], -R188 ;  /* 0x0000b400b5007a23 */ /* 0x000fea00000108bc */
[----:B------:R-:W4:Y:S01]  /*c840*/  LDL R208, [R1] ;  /* 0x0000000001d07983 */ /* 0x000f220000100800 */
[----:B------:R-:W-:Y:S10]  /*c850*/  MUFU.EX2 R135, R135 ;  /* 0x0000008700877308 */ /* 0x000ff40000000800 */
[----:B------:R3:W3:Y:S01]  /*c860*/  MUFU.EX2 R195, R0 ;  /* 0x0000000000c37308 */ /* 0x0006e20000000800 */
[C---:B-1----:R-:W-:Y:S01]  /*c870*/  HMMA.16816.F32 R4, R136.reuse, R140, R4 ;  /* 0x0000008c8804723c */ /* 0x042fe20000001804 */
[----:B--2---:R-:W-:Y:S02]  /*c880*/  LDSM.16.MT88.4 R152, [R221+0x2000] ;  /* 0x00200000dd98783b */ /* 0x004fe40000004200 */
[----:B---3--:R-:W-:Y:S04]  /*c890*/  FADD.FTZ R2, R196, R2 ;  /* 0x00000002c4027221 */ /* 0x008fe80000010000 */
[----:B------:R-:W-:Y:S01]  /*c8a0*/  FADD.FTZ R2, R191, R2 ;  /* 0x00000002bf027221 */ /* 0x000fe20000010000 */
[C---:B------:R-:W-:Y:S01]  /*c8b0*/  HMMA.16816.F32 R8, R136.reuse, R142, R8 ;  /* 0x0000008e8808723c */ /* 0x040fe20000001808 */
[----:B------:R-:W1:Y:S03]  /*c8c0*/  LDSM.16.MT88.4 R140, [R218+0x800] ;  /* 0x00080000da8c783b */ /* 0x000e660000004200 */
[--C-:B------:R-:W-:Y:S04]  /*c8d0*/  FFMA.FTZ R0, R180, c[0x0][0x2d0], -R188.reuse ;  /* 0x0000b400b4007a23 */ /* 0x100fe800000108bc */
[----:B------:R2:W3:Y:S01]  /*c8e0*/  MUFU.EX2 R197, R0 ;  /* 0x0000000000c57308 */ /* 0x0004e20000000800 */
[C---:B-1----:R-:W-:Y:S03]  /*c8f0*/  HMMA.16816.F32 R12, R136.reuse, R140, R12 ;  /* 0x0000008c880c723c */ /* 0x042fe6000000180c */
[--C-:B--2---:R-:W-:Y:S06]  /*c900*/  FFMA.FTZ R0, R177, c[0x0][0x2d0], -R188.reuse ;  /* 0x0000b400b1007a23 */ /* 0x104fec00000108bc */
[----:B------:R1:W2:Y:S01]  /*c910*/  MUFU.EX2 R194, R0 ;  /* 0x0000000000c27308 */ /* 0x0002a20000000800 */
[C---:B------:R-:W-:Y:S01]  /*c920*/  HMMA.16816.F32 R16, R136.reuse, R142, R16 ;  /* 0x0000008e8810723c */ /* 0x040fe20000001810 */
[----:B------:R-:W2:Y:S02]  /*c930*/  LDSM.16.MT88.4 R140, [R221+0x800] ;  /* 0x00080000dd8c783b */ /* 0x000ea40000004200 */
[--C-:B-1----:R-:W-:Y:S06]  /*c940*/  FFMA.FTZ R0, R176, c[0x0][0x2d0], -R188.reuse ;  /* 0x0000b400b0007a23 */ /* 0x102fec00000108bc */
[----:B------:R-:W-:Y:S03]  /*c950*/  LDSM.16.MT88.4 R176, [R217+0x5800] ;  /* 0x00580000d9b0783b */ /* 0x000fe60000004200 */
[----:B------:R-:W-:Y:S01]  /*c960*/  FFMA.FTZ R188, R134, c[0x0][0x2d0], -R188 ;  /* 0x0000b40086bc7a23 */ /* 0x000fe200000108bc */
[----:B------:R1:W1:Y:S10]  /*c970*/  MUFU.EX2 R193, R0 ;  /* 0x0000000000c17308 */ /* 0x0002740000000800 */
[----:B------:R3:W-:Y:S01]  /*c980*/  MUFU.EX2 R134, R160 ;  /* 0x000000a000867308 */ /* 0x0007e20000000800 */
[C---:B--2---:R-:W-:Y:S09]  /*c990*/  HMMA.16816.F32 R20, R136.reuse, R140, R20 ;  /* 0x0000008c8814723c */ /* 0x044ff20000001814 */
[----:B------:R-:W2:Y:S01]  /*c9a0*/  MUFU.EX2 R188, R188 ;  /* 0x000000bc00bc7308 */ /* 0x000ea20000000800 */
[C---:B------:R-:W-:Y:S01]  /*c9b0*/  HMMA.16816.F32 R24, R136.reuse, R142, R24 ;  /* 0x0000008e8818723c */ /* 0x040fe20000001818 */
[----:B------:R-:W2:Y:S02]  /*c9c0*/  LDSM.16.MT88.4 R140, [R220+0x800] ;  /* 0x00080000dc8c783b */ /* 0x000ea40000004200 */
[----:B-1----:R-:W-:Y:S04]  /*c9d0*/  FADD.FTZ R0, R159, R156 ;  /* 0x0000009c9f007221 */ /* 0x002fe80000010000 */
[----:B------:R-:W-:Y:S05]  /*c9e0*/  FADD.FTZ R0, R157, R0 ;  /* 0x000000009d007221 */ /* 0x000fea0000010000 */
[----:B------:R-:W-:Y:S04]  /*c9f0*/  FADD.FTZ R0, R163, R0 ;  /* 0x00000000a3007221 */ /* 0x000fe80000010000 */
[----:B------:R-:W-:Y:S04]  /*ca00*/  FADD.FTZ R0, R161, R0 ;  /* 0x00000000a1007221 */ /* 0x000fe80000010000 */
[----:B------:R-:W-:Y:S04]  /*ca10*/  FADD.FTZ R0, R162, R0 ;  /* 0x00000000a2007221 */ /* 0x000fe80000010000 */
[----:B------:R-:W-:Y:S04]  /*ca20*/  FADD.FTZ R0, R164, R0 ;  /* 0x00000000a4007221 */ /* 0x000fe80000010000 */
[----:B------:R-:W-:Y:S04]  /*ca30*/  FADD.FTZ R0, R204, R0 ;  /* 0x00000000cc007221 */ /* 0x000fe80000010000 */
[----:B------:R-:W-:Y:S04]  /*ca40*/  FADD.FTZ R0, R203, R0 ;  /* 0x00000000cb007221 */ /* 0x000fe80000010000 */
[----:B------:R-:W-:Y:S04]  /*ca50*/  FADD.FTZ R0, R202, R0 ;  /* 0x00000000ca007221 */ /* 0x000fe80000010000 */
[----:B------:R-:W-:Y:S01]  /*ca60*/  FADD.FTZ R0, R195, R0 ;  /* 0x00000000c3007221 */ /* 0x000fe20000010000 */
[C---:B--2---:R-:W-:Y:S03]  /*ca70*/  HMMA.16816.F32 R28, R136.reuse, R140, R28 ;  /* 0x0000008c881c723c */ /* 0x044fe6000000181c */
[----:B---3--:R-:W-:Y:S04]  /*ca80*/  FADD.FTZ R0, R197, R0 ;  /* 0x00000000c5007221 */ /* 0x008fe80000010000 */
[----:B------:R-:W-:Y:S01]  /*ca90*/  FADD.FTZ R0, R194, R0 ;  /* 0x00000000c2007221 */ /* 0x000fe20000010000 */
[C---:B------:R-:W-:Y:S01]  /*caa0*/  HMMA.16816.F32 R32, R136.reuse, R142, R32 ;  /* 0x0000008e8820723c */ /* 0x040fe20000001820 */
[----:B------:R-:W1:Y:S03]  /*cab0*/  LDSM.16.MT88.4 R140, [R217+0x3800] ;  /* 0x00380000d98c783b */ /* 0x000e660000004200 */
[----:B------:R-:W-:Y:S04]  /*cac0*/  FADD.FTZ R0, R193, R0 ;  /* 0x00000000c1007221 */ /* 0x000fe80000010000 */
[C---:B-1----:R-:W-:Y:S08]  /*cad0*/  HMMA.16816.F32 R36, R136.reuse, R140, R36 ;  /* 0x0000008c8824723c */ /* 0x042ff00000001824 */
[C---:B------:R-:W-:Y:S01]  /*cae0*/  HMMA.16816.F32 R40, R136.reuse, R142, R40 ;  /* 0x0000008e8828723c */ /* 0x040fe20000001828 */
[----:B------:R-:W1:Y:S07]  /*caf0*/  LDSM.16.MT88.4 R140, [R218+0x3800] ;  /* 0x00380000da8c783b */ /* 0x000e6e0000004200 */
[C---:B-1----:R-:W-:Y:S08]  /*cb00*/  HMMA.16816.F32 R44, R136.reuse, R140, R44 ;  /* 0x0000008c882c723c */ /* 0x042ff0000000182c */
[C---:B------:R-:W-:Y:S01]  /*cb10*/  HMMA.16816.F32 R48, R136.reuse, R142, R48 ;  /* 0x0000008e8830723c */ /* 0x040fe20000001830 */
[----:B------:R-:W1:Y:S02]  /*cb20*/  LDSM.16.MT88.4 R140, [R221+0x3800] ;  /* 0x00380000dd8c783b */ /* 0x000e640000004200 */
[----:B----4-:R-:W-:Y:S02]  /*cb30*/  ISETP.GT.AND P0, PT, R201, R208, PT ;  /* 0x000000d0c900720c */ /* 0x010fe40003f04270 */
[----:B------:R-:W-:Y:S03]  /*cb40*/  MOV R201, R252 ;  /* 0x000000fc00c97202 */ /* 0x000fe60000000f00 */
        /* <DEDUP_REMOVED lines=33> */
[----:B------:R-:W-:Y:S02]  /*cd60*/  F2FP.PACK_AB R138, R168, R166 ;  /* 0x000000a6a88a723e */ /* 0x000fe400000000ff */
[----:B------:R-:W-:Y:S05]  /*cd70*/  F2FP.PACK_AB R139, R162, R161 ;  /* 0x000000a1a28b723e */ /* 0x000fea00000000ff */
[----:B------:R-:W-:Y:S08]  /*cd80*/  LDSM.16.MT88.4 R160, [R221+0x2800] ;  /* 0x00280000dda0783b */ /* 0x000ff00000004200 */
[----:B------:R-:W-:Y:S01]  /*cd90*/  LDSM.16.MT88.4 R168, [R220+0x2800] ;  /* 0x00280000dca8783b */ /* 0x000fe20000004200 */
        /* <DEDUP_REMOVED lines=50> */
[----:B------:R-:W-:Y:S02]  /*d0c0*/  F2FP.PACK_AB R138, R207, R205 ;  /* 0x000000cdcf8a723e */ /* 0x000fe400000000ff */
[----:B------:R-:W-:Y:S07]  /*d0d0*/  F2FP.PACK_AB R139, R202, R203 ;  /* 0x000000cbca8b723e */ /* 0x000fee00000000ff */
[C---:B-1----:R-:W-:Y:S08]  /*d0e0*/  HMMA.16816.F32 R4, R136.reuse, R140, R4 ;  /* 0x0000008c8804723c */ /* 0x042ff00000001804 */
[C---:B------:R-:W-:Y:S01]  /*d0f0*/  HMMA.16816.F32 R8, R136.reuse, R142, R8 ;  /* 0x0000008e8808723c */ /* 0x040fe20000001808 */
[----:B------:R-:W1:Y:S07]  /*d100*/  LDSM.16.MT88.4 R140, [R220+0x1800] ;  /* 0x00180000dc8c783b */ /* 0x000e6e0000004200 */
[C---:B--2---:R-:W-:Y:S08]  /*d110*/  HMMA.16816.F32 R12, R136.reuse, R144, R12 ;  /* 0x00000090880c723c */ /* 0x044ff0000000180c */
[C---:B------:R-:W-:Y:S01]  /*d120*/  HMMA.16816.F32 R16, R136.reuse, R146, R16 ;  /* 0x000000928810723c */ /* 0x040fe20000001810 */
[----:B------:R-:W2:Y:S07]  /*d130*/  LDSM.16.MT88.4 R144, [R217+0x4800] ;  /* 0x00480000d990783b */ /* 0x000eae0000004200 */
[C---:B------:R-:W-:Y:S08]  /*d140*/  HMMA.16816.F32 R20, R136.reuse, R148, R20 ;  /* 0x000000948814723c */ /* 0x040ff00000001814 */
        /* <DEDUP_REMOVED lines=39> */
[----:B------:R-:W-:Y:S01]  /*d3c0*/  HMMA.16816.F32 R128, R136, R142, R128 ;  /* 0x0000008e8880723c */ /* 0x000fe20000001880 */
[----:B------:R-:W1:Y:S06]  /*d3d0*/  LDSM.16.MT88.4 R140, [R220+0x2000] ;  /* 0x00200000dc8c783b */ /* 0x000e6c0000004200 */
[----:B------:R-:W-:Y:S02]  /*d3e0*/  F2FP.PACK_AB R136, R199, R200 ;  /* 0x000000c8c788723e */ /* 0x000fe400000000ff */
[----:B------:R-:W-:Y:S03]  /*d3f0*/  F2FP.PACK_AB R137, R197, R195 ;  /* 0x000000c3c589723e */ /* 0x000fe600000000ff */
[----:B------:R-:W-:Y:S02]  /*d400*/  F2FP.PACK_AB R138, R196, R198 ;  /* 0x000000c6c48a723e */ /* 0x000fe400000000ff */
[----:B------:R-:W-:Y:S07]  /*d410*/  F2FP.PACK_AB R139, R193, R194 ;  /* 0x000000c2c18b723e */ /* 0x000fee00000000ff */
[C---:B--2---:R-:W-:Y:S08]  /*d420*/  HMMA.16816.F32 R4, R136.reuse, R144, R4 ;  /* 0x000000908804723c */ /* 0x044ff00000001804 */
[C---:B------:R-:W-:Y:S01]  /*d430*/  HMMA.16816.F32 R8, R136.reuse, R146, R8 ;  /* 0x000000928808723c */ /* 0x040fe20000001808 */
[----:B------:R-:W2:Y:S07]  /*d440*/  LDSM.16.MT88.4 R144, [R217+0x5000] ;  /* 0x00500000d990783b */ /* 0x000eae0000004200 */
[C---:B---3--:R-:W-:Y:S08]  /*d450*/  HMMA.16816.F32 R12, R136.reuse, R148, R12 ;  /* 0x00000094880c723c */ /* 0x048ff0000000180c */
[C---:B------:R-:W-:Y:S01]  /*d460*/  HMMA.16816.F32 R16, R136.reuse, R150, R16 ;  /* 0x000000968810723c */ /* 0x040fe20000001810 */
[----:B------:R-:W3:Y:S07]  /*d470*/  LDSM.16.MT88.4 R148, [R221+0x5000] ;  /* 0x00500000dd94783b */ /* 0x000eee0000004200 */
[C---:B------:R-:W-:Y:S08]  /*d480*/  HMMA.16816.F32 R20, R136.reuse, R152, R20 ;  /* 0x000000988814723c */ /* 0x040ff00000001814 */
        /* <DEDUP_REMOVED lines=10> */
[----:B------:R-:W2:Y:S07]  /*d530*/  LDSM.16.MT88.4 R156, [R221+0x8000] ;  /* 0x00800000dd9c783b */ /* 0x000eae0000004200 */
[C---:B---3--:R-:W-:Y:S08]  /*d540*/  HMMA.16816.F32 R52, R136.reuse, R148, R52 ;  /* 0x000000948834723c */ /* 0x048ff00000001834 */
[C---:B------:R-:W-:Y:S01]  /*d550*/  HMMA.16816.F32 R56, R136.reuse, R150, R56 ;  /* 0x000000968838723c */ /* 0x040fe20000001838 */
[----:B------:R-:W3:Y:S07]  /*d560*/  LDSM.16.MT88.4 R148, [R220+0x8000] ;  /* 0x00800000dc94783b */ /* 0x000eee0000004200 */
[C---:B----4-:R-:W-:Y:S08]  /*d570*/  HMMA.16816.F32 R60, R136.reuse, R152, R60 ;  /* 0x00000098883c723c */ /* 0x050ff0000000183c */
[C---:B------:R-:W-:Y:S01]  /*d580*/  HMMA.16816.F32 R64, R136.reuse, R154, R64 ;  /* 0x0000009a8840723c */ /* 0x040fe20000001840 */
[----:B------:R-:W-:Y:S07]  /*d590*/  LDSM.16.MT88.4 R152, [R218+0xb000] ;  /* 0x00b00000da98783b */ /* 0x000fee0000004200 */
        /* <DEDUP_REMOVED lines=8> */
[----:B------:R-:W4:Y:S07]  /*d620*/  LDSM.16.MT88.4 R156, [R220+0xb000] ;  /* 0x00b00000dc9c783b */ /* 0x000f2e0000004200 */
[C---:B---3--:R-:W-:Y:S08]  /*d630*/  HMMA.16816.F32 R92, R136.reuse, R148, R92 ;  /* 0x00000094885c723c */ /* 0x048ff0000000185c */
[C---:B------:R-:W-:Y:S01]  /*d640*/  HMMA.16816.F32 R96, R136.reuse, R150, R96 ;  /* 0x000000968860723c */ /* 0x040fe20000001860 */
[----:B------:R-:W3:Y:S07]  /*d650*/  LDSM.16.MT88.4 R148, [R217+0x2800] ;  /* 0x00280000d994783b */ /* 0x000eee0000004200 */
[C---:B-1----:R-:W-:Y:S08]  /*d660*/  HMMA.16816.F32 R100, R136.reuse, R140, R100 ;  /* 0x0000008c8864723c */ /* 0x042ff00000001864 */
[C---:B------:R-:W-:Y:S08]  /*d670*/  HMMA.16816.F32 R104, R136.reuse, R142, R104 ;  /* 0x0000008e8868723c */ /* 0x040ff00000001868 */
[C---:B------:R-:W-:Y:S08]  /*d680*/  HMMA.16816.F32 R108, R136.reuse, R152, R108 ;  /* 0x00000098886c723c */ /* 0x040ff0000000186c */
[C---:B------:R-:W-:Y:S01]  /*d690*/  HMMA.16816.F32 R112, R136.reuse, R154, R112 ;  /* 0x0000009a8870723c */ /* 0x040fe20000001870 */
[----:B------:R-:W1:Y:S07]  /*d6a0*/  LDSM.16.MT88.4 R152, [R218+0x2800] ;  /* 0x00280000da98783b */ /* 0x000e6e0000004200 */
[C---:B--2---:R-:W-:Y:S08]  /*d6b0*/  HMMA.16816.F32 R116, R136.reuse, R144, R116 ;  /* 0x000000908874723c */ /* 0x044ff00000001874 */
[C---:B------:R-:W-:Y:S08]  /*d6c0*/  HMMA.16816.F32 R120, R136.reuse, R146, R120 ;  /* 0x000000928878723c */ /* 0x040ff00000001878 */
[C---:B----4-:R-:W-:Y:S08]  /*d6d0*/  HMMA.16816.F32 R124, R136.reuse, R156, R124 ;  /* 0x0000009c887c723c */ /* 0x050ff0000000187c */
[----:B------:R-:W-:Y:S07]  /*d6e0*/  HMMA.16816.F32 R128, R136, R158, R128 ;  /* 0x0000009e8880723c */ /* 0x000fee0000001880 */
[----:B------:R-:W-:Y:S02]  /*d6f0*/  F2FP.PACK_AB R136, R192, R191 ;  /* 0x000000bfc088723e */ /* 0x000fe400000000ff */
[----:B------:R-:W-:Y:S03]  /*d700*/  F2FP.PACK_AB R137, R190, R3 ;  /* 0x00000003be89723e */ /* 0x000fe600000000ff */
[----:B------:R-:W-:Y:S01]  /*d710*/  F2FP.PACK_AB R138, R135, R189 ;  /* 0x000000bd878a723e */ /* 0x000fe200000000ff */
[----:B------:R-:W-:Y:S01]  /*d720*/  FADD.FTZ R3, R3, R0 ;  /* 0x0000000003037221 */ /* 0x000fe20000010000 */
[----:B------:R-:W-:Y:S01]  /*d730*/  F2FP.PACK_AB R139, R188, R134 ;  /* 0x00000086bc8b723e */ /* 0x000fe200000000ff */
[----:B------:R-:W-:Y:S02]  /*d740*/  FADD.FTZ R0, R192, R2 ;  /* 0x00000002c0007221 */ /* 0x000fe40000010000 */
[----:B------:R-:W-:Y:S02]  /*d750*/  FADD.FTZ R3, R190, R3 ;  /* 0x00000003be037221 */ /* 0x000fe40000010000 */
[----:B------:R-:W-:Y:S02]  /*d760*/  FADD.FTZ R2, R189, R0 ;  /* 0x00000000bd027221 */ /* 0x000fe40000010000 */
[C---:B---3--:R-:W-:Y:S01]  /*d770*/  HMMA.16816.F32 R140, R136.reuse, R148, R4 ;  /* 0x00000094888c723c */ /* 0x048fe20000001804 */
[----:B------:R-:W2:Y:S02]  /*d780*/  LDSM.16.MT88.4 R4, [R221+0x5800] ;  /* 0x00580000dd04783b */ /* 0x000ea40000004200 */
[----:B------:R-:W-:Y:S01]  /*d790*/  FADD.FTZ R2, R135, R2 ;  /* 0x0000000287027221 */ /* 0x000fe20000010000 */
[----:B------:R-:W-:Y:S01]  /*d7a0*/  MOV R135, R133 ;  /* 0x0000008500877202 */ /* 0x000fe20000000f00 */
[----:B------:R-:W-:Y:S03]  /*d7b0*/  FADD.FTZ R0, R134, R3 ;  /* 0x0000000386007221 */ /* 0x000fe60000010000 */
[C---:B------:R-:W-:Y:S01]  /*d7c0*/  HMMA.16816.F32 R144, R136.reuse, R150, R8 ;  /* 0x000000968890723c */ /* 0x040fe20000001808 */
[----:B------:R-:W3:Y:S03]  /*d7d0*/  LDSM.16.MT88.4 R8, [R220+0x5800] ;  /* 0x00580000dc08783b */ /* 0x000ee60000004200 */
[----:B------:R-:W-:Y:S04]  /*d7e0*/  FADD.FTZ R0, R188, R0 ;  /* 0x00000000bc007221 */ /* 0x000fe80000010000 */
[C---:B-1----:R-:W-:Y:S01]  /*d7f0*/  HMMA.16816.F32 R148, R136.reuse, R152, R12 ;  /* 0x000000988894723c */ /* 0x042fe2000000180c */
[----:B------:R-:W1:Y:S07]  /*d800*/  LDSM.16.MT88.4 R12, [R217+0x8800] ;  /* 0x00880000d90c783b */ /* 0x000e6e0000004200 */
[C---:B------:R-:W-:Y:S01]  /*d810*/  HMMA.16816.F32 R152, R136.reuse, R154, R16 ;  /* 0x0000009a8898723c */ /* 0x040fe20000001810 */
[----:B------:R-:W4:Y:S07]  /*d820*/  LDSM.16.MT88.4 R16, [R218+0x8800] ;  /* 0x00880000da10783b */ /* 0x000f2e0000004200 */
[C---:B------:R-:W-:Y:S01]  /*d830*/  HMMA.16816.F32 R156, R136.reuse, R160, R20 ;  /* 0x000000a0889c723c */ /* 0x040fe20000001814 */
[----:B------:R-:W-:Y:S07]  /*d840*/  LDSM.16.MT88.4 R20, [R220+0x8800] ;  /* 0x00880000dc14783b */ /* 0x000fee0000004200 */
[C---:B------:R-:W-:Y:S01]  /*d850*/  HMMA.16816.F32 R160, R136.reuse, R162, R24 ;  /* 0x000000a288a0723c */ /* 0x040fe20000001818 */
[----:B------:R-:W-:Y:S07]  /*d860*/  LDSM.16.MT88.4 R24, [R217+0xb800] ;  /* 0x00b80000d918783b */ /* 0x000fee0000004200 */
[C---:B------:R-:W-:Y:S01]  /*d870*/  HMMA.16816.F32 R164, R136.reuse, R168, R28 ;  /* 0x000000a888a4723c */ /* 0x040fe2000000181c */
[----:B------:R-:W-:Y:S07]  /*d880*/  LDSM.16.MT88.4 R28, [R221+0xb800] ;  /* 0x00b80000dd1c783b */ /* 0x000fee0000004200 */
[C---:B------:R-:W-:Y:S01]  /*d890*/  HMMA.16816.F32 R168, R136.reuse, R170, R32 ;  /* 0x000000aa88a8723c */ /* 0x040fe20000001820 */
[----:B------:R-:W-:Y:S04]  /*d8a0*/  STL [R1+0x10], R2 ;  /* 0x0000100201007387 */ /* 0x000fe80000100800 */
[----:B------:R-:W-:Y:S03]  /*d8b0*/  STL [R1+0x14], R0 ;  /* 0x0000140001007387 */ /* 0x000fe60000100800 */
        /* <DEDUP_REMOVED lines=22> */
[C---:B------:R-:W-:Y:S08]  /*da20*/  HMMA.16816.F32 R112, R136.reuse, R10, R112 ;  /* 0x0000000a8870723c */ /* 0x040ff00000001870 */
[C---:B------:R-:W-:Y:S08]  /*da30*/  HMMA.16816.F32 R116, R136.reuse, R28, R116 ;  /* 0x0000001c8874723c */ /* 0x040ff00000001874 */
[C---:B------:R-:W-:Y:S08]  /*da40*/  HMMA.16816.F32 R120, R136.reuse, R30, R120 ;  /* 0x0000001e8878723c */ /* 0x040ff00000001878 */
[C---:B-1----:R-:W-:Y:S08]  /*da50*/  HMMA.16816.F32 R124, R136.reuse, R12, R124 ;  /* 0x0000000c887c723c */ /* 0x042ff0000000187c */
[----:B------:R-:W-:Y:S07]  /*da60*/  HMMA.16816.F32 R128, R136, R14, R128 ;  /* 0x0000000e8880723c */ /* 0x000fee0000001880 */
[----:B------:R-:W-:Y:S01]  /*da70*/  MOV R136, R132 ;  /* 0x0000008400887202 */ /* 0x000fe20000000f00 */
[----:B------:R-:W-:-:S05]  /*da80*/  @P0 BRA `(.L_x_2167) ;  /* 0xffffad9000000947 */ /* 0x000fca000383ffff */
.L_x_2166:
[----:B----4-:R-:W2:Y:S02]  /*da90*/  LDL R0, [R1+0x18] ;  /* 0x0000180001007983 */ /* 0x010ea40000100800 */
[----:B--2---:R-:W-:-:S13]  /*daa0*/  ISETP.GE.AND P0, PT, R252, R0, PT ;  /* 0x00000000fc00720c */ /* 0x004fda0003f06270 */
[----:B------:R-:W-:Y:S05]  /*dab0*/  @!P0 BRA `(.L_x_2168) ;  /* 0x00004f1000008947 */ /* 0x000fea0003800000 */
[----:B------:R-:W-:Y:S02]  /*dac0*/  MOV R135, R132 ;  /* 0x0000008400877202 */ /* 0x000fe40000000f00 */
[----:B------:R-:W-:Y:S02]  /*dad0*/  MOV R134, R133 ;  /* 0x0000008500867202 */ /* 0x000fe40000000f00 */
.L_x_2169:
[----:B-1----:R-:W2:Y:S01]  /*dae0*/  LDL R0, [R1+0xc] ;  /* 0x00000c0001007983 */ /* 0x002ea20000100800 */
[----:B------:R-:W-:Y:S04]  /*daf0*/  DEPBAR.LE SB0, 0x0 ;  /* 0x000080000000791a */ /* 0x000fe80000000000 */
[----:B------:R-:W3:Y:S01]  /*db00*/  LDL R14, [R1+0x34] ;  /* 0x00003400010e7983 */ /* 0x000ee20000100800 */
[----:B------:R-:W-:Y:S01]  /*db10*/  WARPSYNC 0xffffffff ;  /* 0xffffffff00007948 */ /* 0x000fe20003800000 */
[----:B------:R-:W-:Y:S02]  /*db20*/  IMAD.WIDE.U32 R12, R252, c[0x0][0x208], RZ ;  /* 0x00008200fc0c7a25 */ /* 0x000fe400078e00ff */
[----:B------:R-:W3:Y:S06]  /*db30*/  LDL.64 R2, [R1+0x28] ;  /* 0x0000280001027983 */ /* 0x000eec0000100a00 */
[----:B------:R-:W-:Y:S08]  /*db40*/  BAR.SYNC.DEFER_BLOCKING 0x0 ;  /* 0x0000000000007b1d */ /* 0x000ff00000010000 */
[----:B-----5:R-:W-:Y:S08]  /*db50*/  LDSM.16.M88.4 R48, [R223] ;  /* 0x00000000df30783b */ /* 0x020ff00000000200 */
[----:B------:R-:W1:Y:S08]  /*db60*/  LDSM.16.M88.4 R8, [R216] ;  /* 0x00000000d808783b */ /* 0x000e700000000200 */
[----:B------:R-:W4:Y:S08]  /*db70*/  LDSM.16.M88.4 R16, [R216+0x800] ;  /* 0x00080000d810783b */ /* 0x000f300000000200 */
[----:B------:R-:W2:Y:S08]  /*db80*/  LDSM.16.M88.4 R24, [R216+0x1000] ;  /* 0x00100000d818783b */ /* 0x000eb00000000200 */
[----:B------:R-:W2:Y:S08]  /*db90*/  LDSM.16.M88.4 R32, [R216+0x1800] ;  /* 0x00180000d820783b */ /* 0x000eb00000000200 */
[----:B------:R-:W2:Y:S01]  /*dba0*/  LDSM.16.M88.4 R40, [R216+0x2000] ;  /* 0x00200000d828783b */ /* 0x000ea20000000200 */
[C---:B-1----:R-:W-:Y:S07]  /*dbb0*/  HMMA.16816.F32 R4, R48.reuse, R8, RZ ;  /* 0x000000083004723c */ /* 0x042fee00000018ff */
[----:B------:R-:W1:Y:S01]  /*dbc0*/  LDSM.16.M88.4 R136, [R216+0x2800] ;  /* 0x00280000d888783b */ /* 0x000e620000000200 */
[C---:B------:R-:W-:Y:S07]  /*dbd0*/  HMMA.16816.F32 R8, R48.reuse, R10, RZ ;  /* 0x0000000a3008723c */ /* 0x040fee00000018ff */
[----:B------:R-:W-:Y:S08]  /*dbe0*/  LDSM.16.M88.4 R188, [R224] ;  /* 0x00000000e0bc783b */ /* 0x000ff00000000200 */
[----:B------:R-:W1:Y:S08]  /*dbf0*/  LDSM.16.M88.4 R192, [R227] ;  /* 0x00000000e3c0783b */ /* 0x000e700000000200 */
[----:B------:R-:W1:Y:S08]  /*dc00*/  LDSM.16.M88.4 R196, [R250] ;  /* 0x00000000fac4783b */ /* 0x000e700000000200 */
[----:B------:R-:W1:Y:S08]  /*dc10*/  LDSM.16.M88.4 R200, [R249] ;  /* 0x00000000f9c8783b */ /* 0x000e700000000200 */
[----:B------:R-:W1:Y:S08]  /*dc20*/  LDSM.16.M88.4 R204, [R248] ;  /* 0x00000000f8cc783b */ /* 0x000e700000000200 */
[----:B------:R-:W1:Y:S08]  /*dc30*/  LDSM.16.M88.4 R208, [R247] ;  /* 0x00000000f7d0783b */ /* 0x000e700000000200 */
[----:B------:R-:W1:Y:S01]  /*dc40*/  LDSM.16.M88.4 R212, [R246] ;  /* 0x00000000f6d4783b */ /* 0x000e620000000200 */
[C---:B--2---:R-:W-:Y:S02]  /*dc50*/  LOP3.LUT P4, RZ, R0.reuse, 0x2, RZ, 0xc0, !PT ;  /* 0x0000000200ff7812 */ /* 0x044fe4000788c0ff */
[----:B------:R-:W-:Y:S02]  /*dc60*/  LOP3.LUT P3, RZ, R0, 0x1, RZ, 0xc0, !PT ;  /* 0x0000000100ff7812 */ /* 0x000fe4000786c0ff */
[----:B------:R-:W-:Y:S05]  /*dc70*/  SHF.R.S32.HI R0, RZ, 0x1f, R252 ;  /* 0x0000001fff007819 */ /* 0x000fea00000114fc */
[----:B------:R-:W-:Y:S01]  /*dc80*/  IMAD R0, R0, c[0x0][0x208], RZ ;  /* 0x0000820000007a24 */ /* 0x000fe200078e02ff */
[----:B---3--:R-:W-:Y:S03]  /*dc90*/  MOV R3, R14 ;  /* 0x0000000e00037202 */ /* 0x008fe60000000f00 */
[----:B------:R-:W-:Y:S02]  /*dca0*/  IMAD R0, R252, c[0x0][0x20c], R0 ;  /* 0x00008300fc007a24 */ /* 0x000fe400078e0200 */
[----:B------:R-:W-:Y:S03]  /*dcb0*/  IMAD.WIDE.U32 R2, R12, 0x60, R2 ;  /* 0x000000600c027825 */ /* 0x000fe600078e0002 */
[----:B------:R-:W-:Y:S02]  /*dcc0*/  IADD3 R0, R13, R0, RZ ;  /* 0x000000000d007210 */ /* 0x000fe40007ffe0ff */
[C---:B----4-:R-:W-:Y:S03]  /*dcd0*/  HMMA.16816.F32 R12, R48.reuse, R16, RZ ;  /* 0x00000010300c723c */ /* 0x050fe600000018ff */
[----:B------:R-:W-:Y:S05]  /*dce0*/  IMAD R0, R0, 0x60, RZ ;  /* 0x0000006000007824 */ /* 0x000fea00078e02ff */
[C---:B------:R-:W-:Y:S01]  /*dcf0*/  HMMA.16816.F32 R16, R48.reuse, R18, RZ ;  /* 0x000000123010723c */ /* 0x040fe200000018ff */
[----:B------:R-:W-:Y:S03]  /*dd00*/  IADD3 R3, R3, R0, RZ ;  /* 0x0000000003037210 */ /* 0x000fe60007ffe0ff */
[C---:B------:R-:W-:Y:S02]  /*dd10*/  SHF.L.U32 R0, R2.reuse, 0x1, RZ ;  /* 0x0000000102007819 */ /* 0x040fe400000006ff */
[----:B------:R-:W-:Y:S02]  /*dd20*/  SHF.L.U64.HI R2, R2, 0x1, R3 ;  /* 0x0000000102027819 */ /* 0x000fe40000010203 */
[C---:B------:R-:W-:Y:S01]  /*dd30*/  HMMA.16816.F32 R20, R48.reuse, R24, RZ ;  /* 0x000000183014723c */ /* 0x040fe200000018ff */
[C---:B------:R-:W-:Y:S03]  /*dd40*/  IADD3 R132, P2, R0.reuse, c[0x0][0x1f8], RZ ;  /* 0x00007e0000847a10 */ /* 0x040fe60007f5e0ff */
[----:B------:R-:W-:Y:S02]  /*dd50*/  IADD3 R28, P1, R0, 0x80, RZ ;  /* 0x00000080001c7810 */ /* 0x000fe40007f3e0ff */
[----:B------:R-:W-:Y:S02]  /*dd60*/  IADD3.X R133, R2, c[0x0][0x1fc], RZ, P2, !PT ;  /* 0x00007f0002857a10 */ /* 0x000fe400017fe4ff */
[C---:B------:R-:W-:Y:S01]  /*dd70*/  HMMA.16816.F32 R24, R48.reuse, R26, RZ ;  /* 0x0000001a3018723c */ /* 0x040fe200000018ff */
[----:B------:R-:W-:Y:S02]  /*dd80*/  IADD3 R28, P0, R28, c[0x0][0x1f8], RZ ;  /* 0x00007e001c1c7a10 */ /* 0x000fe40007f1e0ff */
[----:B------:R-:W-:Y:S01]  /*dd90*/  @!PT LDS RZ, [RZ] ;  /* 0x00000000fffff984 */ /* 0x000fe20000000800 */
[----:B------:R-:W-:Y:S01]  /*dda0*/  @!PT LDS RZ, [RZ] ;  /* 0x00000000fffff984 */ /* 0x000fe20000000800 */
[----:B------:R-:W-:Y:S01]  /*ddb0*/  @!PT LDS RZ, [RZ] ;  /* 0x00000000fffff984 */ /* 0x000fe20000000800 */
[----:B------:R2:W-:Y:S01]  /*ddc0*/  LDGSTS.E.BYPASS.LTC128B.128 [R251+0x100], [R132.64], !P5 ;  /* 0x0010000084fb7fae */ /* 0x0005e2000e901d46 */
[----:B------:R-:W-:Y:S02]  /*ddd0*/  IADD3 R38, P2, R0, 0x100, RZ ;  /* 0x0000010000267810 */ /* 0x000fe40007f5e0ff */
[--C-:B------:R-:W-:Y:S02]  /*dde0*/  IADD3.X R29, RZ, c[0x0][0x1fc], R2.reuse, P0, P1 ;  /* 0x00007f00ff1d7a10 */ /* 0x100fe400007e2402 */
[----:B------:R-:W-:Y:S03]  /*ddf0*/  IADD3 R38, P0, R38, c[0x0][0x1f8], RZ ;  /* 0x00007e0026267a10 */ /* 0x000fe60007f1e0ff */
[----:B------:R3:W-:Y:S01]  /*de00*/  LDGSTS.E.BYPASS.LTC128B.128 [R251+0x3100], [R28.64], !P4 ;  /* 0x031000001cfb7fae */ /* 0x0007e2000e101d46 */
[--C-:B------:R-:W-:Y:S02]  /*de10*/  IADD3.X R39, RZ, c[0x0][0x1fc], R2.reuse, P0, P2 ;  /* 0x00007f00ff277a10 */ /* 0x100fe400007e4402 */
[----:B------:R-:W-:Y:S04]  /*de20*/  IADD3 R0, P1, R0, 0x180, RZ ;  /* 0x0000018000007810 */ /* 0x000fe80007f3e0ff */
[----:B------:R-:W-:Y:S01]  /*de30*/  IADD3 R36, P0, R0, c[0x0][0x1f8], RZ ;  /* 0x00007e0000247a10 */ /* 0x000fe20007f1e0ff */
[----:B------:R4:W-:Y:S01]  /*de40*/  LDGSTS.E.BYPASS.LTC128B.128 [R251+0x6100], [R38.64], !P3 ;  /* 0x0610000026fb7fae */ /* 0x0009e2000d901d46 */
[----:B------:R-:W-:Y:S02]  /*de50*/  MOV R0, c[0x0][0x208] ;  /* 0x0000820000007a02 */ /* 0x000fe40000000f00 */
[----:B------:R-:W-:Y:S02]  /*de60*/  IADD3.X R37, RZ, c[0x0][0x1fc], R2, P0, P1 ;  /* 0x00007f00ff257a10 */ /* 0x000fe400007e2402 */
[----:B------:R-:W-:Y:S03]  /*de70*/  SHF.L.U32 R3, R0, 0x6, RZ ;  /* 0x0000000600037819 */ /* 0x000fe600000006ff */
[----:B------:R4:W-:Y:S01]  /*de80*/  LDGSTS.E.BYPASS.LTC128B.128 [R251+0x9100], [R36.64], !P6 ;  /* 0x0910000024fb7fae */ /* 0x0009e2000f101d46 */
[----:B------:R-:W-:Y:S04]  /*de90*/  IADD3 R2, P1, R132, R3, RZ ;  /* 0x0000000384027210 */ /* 0x000fe80007f3e0ff */
[----:B--2---:R-:W-:Y:S01]  /*dea0*/  IADD3 R132, P0, R3, R2, RZ ;  /* 0x0000000203847210 */ /* 0x004fe20007f1e0ff */
[C---:B---3--:R-:W-:Y:S08]  /*deb0*/  HMMA.16816.F32 R28, R48.reuse, R32, RZ ;  /* 0x00000020301c723c */ /* 0x048ff000000018ff */
[C---:B------:R-:W-:Y:S08]  /*dec0*/  HMMA.16816.F32 R32, R48.reuse, R34, RZ ;  /* 0x000000223020723c */ /* 0x040ff000000018ff */
[C---:B----4-:R-:W-:Y:S08]  /*ded0*/  HMMA.16816.F32 R36, R48.reuse, R40, RZ ;  /* 0x000000283024723c */ /* 0x050ff000000018ff */
[C---:B------:R-:W-:Y:S08]  /*dee0*/  HMMA.16816.F32 R40, R48.reuse, R42, RZ ;  /* 0x0000002a3028723c */ /* 0x040ff000000018ff */
[C---:B-1----:R-:W-:Y:S07]  /*def0*/  HMMA.16816.F32 R44, R48.reuse, R136, RZ ;  /* 0x00000088302c723c */ /* 0x042fee00000018ff */
[----:B------:R-:W-:Y:S01]  /*df00*/  MOV R137, 0x6 ;  /* 0x0000000600897802 */ /* 0x000fe20000000f00 */
[----:B------:R-:W-:Y:S04]  /*df10*/  HMMA.16816.F32 R48, R48, R138, RZ ;  /* 0x0000008a3030723c */ /* 0x000fe800000018ff */
[----:B------:R-:W-:Y:S04]  /*df20*/  SHF.L.U64.HI R0, R0, R137, c[0x0][0x20c] ;  /* 0x0000830000007619 */ /* 0x000fe80000010289 */
[C---:B------:R-:W-:Y:S05]  /*df30*/  HMMA.16816.F32 R4, R188.reuse, R192, R4 ;  /* 0x000000c0bc04723c */ /* 0x040fea0000001804 */
[----:B------:R-:W-:Y:S03]  /*df40*/  IADD3.X R3, R133, R0, RZ, P1, !PT ;  /* 0x0000000085037210 */ /* 0x000fe60000ffe4ff */
[C---:B------:R-:W-:Y:S02]  /*df50*/  HMMA.16816.F32 R8, R188.reuse, R194, R8 ;  /* 0x000000c2bc08723c */ /* 0x040fe40000001808 */
[----:B------:R1:W-:Y:S02]  /*df60*/  LDGSTS.E.BYPASS.LTC128B.128 [R251+0x1100], [R2.64], !P5 ;  /* 0x0110000002fb7fae */ /* 0x0003e4000e901d46 */
[----:B------:R-:W-:Y:S04]  /*df70*/  IADD3.X R133, R0, R3, RZ, P0, !PT ;  /* 0x0000000300857210 */ /* 0x000fe800007fe4ff */
[C---:B------:R-:W-:Y:S02]  /*df80*/  HMMA.16816.F32 R12, R188.reuse, R196, R12 ;  /* 0x000000c4bc0c723c */ /* 0x040fe4000000180c */
[----:B------:R1:W-:Y:S06]  /*df90*/  LDGSTS.E.BYPASS.LTC128B.128 [R251+0x4100], [R2.64+0x80], !P4 ;  /* 0x0410008002fb7fae */ /* 0x0003ec000e101d46 */
[C---:B------:R-:W-:Y:S02]  /*dfa0*/  HMMA.16816.F32 R16, R188.reuse, R198, R16 ;  /* 0x000000c6bc10723c */ /* 0x040fe40000001810 */
[----:B------:R1:W-:Y:S06]  /*dfb0*/  LDGSTS.E.BYPASS.LTC128B.128 [R251+0x7100], [R2.64+0x100], !P3 ;  /* 0x0710010002fb7fae */ /* 0x0003ec000d901d46 */
[C---:B------:R-:W-:Y:S02]  /*dfc0*/  HMMA.16816.F32 R20, R188.reuse, R200, R20 ;  /* 0x000000c8bc14723c */ /* 0x040fe40000001814 */
[----:B------:R1:W-:Y:S06]  /*dfd0*/  LDGSTS.E.BYPASS.LTC128B.128 [R251+0xa100], [R2.64+0x180], !P6 ;  /* 0x0a10018002fb7fae */ /* 0x0003ec000f101d46 */
[C---:B------:R-:W-:Y:S02]  /*dfe0*/  HMMA.16816.F32 R24, R188.reuse, R202, R24 ;  /* 0x000000cabc18723c */ /* 0x040fe40000001818 */
[----:B------:R2:W-:Y:S06]  /*dff0*/  LDGSTS.E.BYPASS.LTC128B.128 [R251+0x2100], [R132.64], !P5 ;  /* 0x0210000084fb7fae */ /* 0x0005ec000e901d46 */
[C---:B------:R-:W-:Y:S02]  /*e000*/  HMMA.16816.F32 R28, R188.reuse, R204, R28 ;  /* 0x000000ccbc1c723c */ /* 0x040fe4000000181c */
[----:B------:R2:W-:Y:S06]  /*e010*/  LDGSTS.E.BYPASS.LTC128B.128 [R251+0x5100], [R132.64+0x80], !P4 ;  /* 0x0510008084fb7fae */ /* 0x0005ec000e101d46 */
[C---:B------:R-:W-:Y:S02]  /*e020*/  HMMA.16816.F32 R32, R188.reuse, R206, R32 ;  /* 0x000000cebc20723c */ /* 0x040fe40000001820 */
[----:B------:R2:W-:Y:S06]  /*e030*/  LDGSTS.E.BYPASS.LTC128B.128 [R251+0x8100], [R132.64+0x100], !P3 ;  /* 0x0810010084fb7fae */ /* 0x0005ec000d901d46 */
[C---:B------:R-:W-:Y:S02]  /*e040*/  HMMA.16816.F32 R36, R188.reuse, R208, R36 ;  /* 0x000000d0bc24723c */ /* 0x040fe40000001824 */
[----:B------:R2:W-:Y:S06]  /*e050*/  LDGSTS.E.BYPASS.LTC128B.128 [R251+0xb100], [R132.64+0x180], !P6 ;  /* 0x0b10018084fb7fae */ /* 0x0005ec000f101d46 */
[C---:B------:R-:W-:Y:S02]  /*e060*/  HMMA.16816.F32 R40, R188.reuse, R210, R40 ;  /* 0x000000d2bc28723c */ /* 0x040fe40000001828 */
[----:B------:R-:W-:Y:S06]  /*e070*/  LDSM.16.M88.4 R136, [R226] ;  /* 0x00000000e288783b */ /* 0x000fec0000000200 */
[C---:B------:R-:W-:Y:S02]  /*e080*/  HMMA.16816.F32 R44, R188.reuse, R212, R44 ;  /* 0x000000d4bc2c723c */ /* 0x040fe4000000182c */
[----:B------:R-:W3:Y:S06]  /*e090*/  LDSM.16.M88.4 R192, [R222] ;  /* 0x00000000dec0783b */ /* 0x000eec0000000200 */
[----:B------:R-:W-:Y:S02]  /*e0a0*/  HMMA.16816.F32 R48, R188, R214, R48 ;  /* 0x000000d6bc30723c */ /* 0x000fe40000001830 */
[----:B------:R-:W4:Y:S08]  /*e0b0*/  LDSM.16.M88.4 R196, [R222+0x800] ;  /* 0x00080000dec4783b */ /* 0x000f300000000200 */
[----:B------:R-:W1:Y:S08]  /*e0c0*/  LDSM.16.M88.4 R200, [R222+0x1000] ;  /* 0x00100000dec8783b */ /* 0x000e700000000200 */
[----:B------:R-:W0:Y:S08]  /*e0d0*/  LDGDEPBAR ;  /* 0x00000000000079af */ /* 0x000e300000000000 */
[----:B------:R-:W1:Y:S01]  /*e0e0*/  LDSM.16.M88.4 R204, [R222+0x1800] ;  /* 0x00180000decc783b */ /* 0x000e620000000200 */
[C---:B---3--:R-:W-:Y:S07]  /*e0f0*/  HMMA.16816.F32 R4, R136.reuse, R192, R4 ;  /* 0x000000c08804723c */ /* 0x048fee0000001804 */
[----:B------:R-:W3:Y:S01]  /*e100*/  LDSM.16.M88.4 R188, [R222+0x2000] ;  /* 0x00200000debc783b */ /* 0x000ee20000000200 */
[C---:B------:R-:W-:Y:S07]  /*e110*/  HMMA.16816.F32 R8, R136.reuse, R194, R8 ;  /* 0x000000c28808723c */ /* 0x040fee0000001808 */
[----:B------:R-:W2:Y:S01]  /*e120*/  LDSM.16.M88.4 R208, [R222+0x2800] ;  /* 0x00280000ded0783b */ /* 0x000ea20000000200 */
[C---:B----4-:R-:W-:Y:S07]  /*e130*/  HMMA.16816.F32 R12, R136.reuse, R196, R12 ;  /* 0x000000c4880c723c */ /* 0x050fee000000180c */
[----:B------:R-:W-:Y:S01]  /*e140*/  LDSM.16.M88.4 R192, [R219] ;  /* 0x00000000dbc0783b */ /* 0x000fe20000000200 */
[C---:B------:R-:W-:Y:S07]  /*e150*/  HMMA.16816.F32 R16, R136.reuse, R198, R16 ;  /* 0x000000c68810723c */ /* 0x040fee0000001810 */
[----:B------:R-:W-:Y:S01]  /*e160*/  LDSM.16.M88.4 R196, [R219+0x800] ;  /* 0x00080000dbc4783b */ /* 0x000fe20000000200 */
[C---:B-1----:R-:W-:Y:S08]  /*e170*/  HMMA.16816.F32 R20, R136.reuse, R200, R20 ;  /* 0x000000c88814723c */ /* 0x042ff00000001814 */
[C---:B------:R-:W-:Y:S01]  /*e180*/  HMMA.16816.F32 R24, R136.reuse, R202, R24 ;  /* 0x000000ca8818723c */ /* 0x040fe20000001818 */
[----:B------:R-:W-:Y:S07]  /*e190*/  LDSM.16.M88.4 R200, [R219+0x1000] ;  /* 0x00100000dbc8783b */ /* 0x000fee0000000200 */
[C---:B------:R-:W-:Y:S08]  /*e1a0*/  HMMA.16816.F32 R28, R136.reuse, R204, R28 ;  /* 0x000000cc881c723c */ /* 0x040ff0000000181c */
[C---:B------:R-:W-:Y:S01]  /*e1b0*/  HMMA.16816.F32 R32, R136.reuse, R206, R32 ;  /* 0x000000ce8820723c */ /* 0x040fe20000001820 */
[----:B------:R-:W-:Y:S07]  /*e1c0*/  LDSM.16.M88.4 R204, [R219+0x1800] ;  /* 0x00180000dbcc783b */ /* 0x000fee0000000200 */
[C---:B---3--:R-:W-:Y:S08]  /*e1d0*/  HMMA.16816.F32 R36, R136.reuse, R188, R36 ;  /* 0x000000bc8824723c */ /* 0x048ff00000001824 */
[C---:B------:R-:W-:Y:S01]  /*e1e0*/  HMMA.16816.F32 R40, R136.reuse, R190, R40 ;  /* 0x000000be8828723c */ /* 0x040fe20000001828 */
[----:B------:R-:W1:Y:S07]  /*e1f0*/  LDSM.16.M88.4 R188, [R225] ;  /* 0x00000000e1bc783b */ /* 0x000e6e0000000200 */
[C---:B--2---:R-:W-:Y:S08]  /*e200*/  HMMA.16816.F32 R44, R136.reuse, R208, R44 ;  /* 0x000000d0882c723c */ /* 0x044ff0000000182c */
        /* <DEDUP_REMOVED lines=160> */
[----:B------:R-:W-:Y:S07]  /*ec10*/  LDSM.16.M88.4 R196, [R223+0xc000] ;  /* 0x00c00000dfc4783b */ /* 0x000fee0000000200 */
[C---:B------:R-:W-:Y:S08]  /*ec20*/  HMMA.16816.F32 R20, R188.reuse, R200, R20 ;  /* 0x000000c8bc14723c */ /* 0x040ff00000001814 */
        /* <DEDUP_REMOVED lines=101> */
[----:B------:R-:W-:Y:S01]  /*f280*/  MUFU.TANH R197, R13 ;  /* 0x0000000d00c57308 */ /* 0x000fe20000002400 */
[----:B----4-:R-:W-:Y:S09]  /*f290*/  FMNMX.FTZ R2, R192, R2, !PT ;  /* 0x00000002c0027209 */ /* 0x010ff20007810000 */
[----:B------:R-:W3:Y:S01]  /*f2a0*/  MUFU.TANH R196, R12 ;  /* 0x0000000c00c47308 */ /* 0x000ee20000002400 */
[C---:B--2---:R-:W-:Y:S01]  /*f2b0*/  HMMA.16816.F32 R20, R200.reuse, R4, R20 ;  /* 0x00000004c814723c */ /* 0x044fe20000001814 */
[----:B-1----:R-:W1:Y:S02]  /*f2c0*/  LDSM.16.M88.4 R8, [R219+0xa800] ;  /* 0x00a80000db08783b */ /* 0x002e640000000200 */
[----:B------:R-:W-:Y:S06]  /*f2d0*/  FMNMX.FTZ R2, R193, R2, !PT ;  /* 0x00000002c1027209 */ /* 0x000fec0007810000 */
[----:B------:R-:W2:Y:S01]  /*f2e0*/  MUFU.TANH R198, R14 ;  /* 0x0000000e00c67308 */ /* 0x000ea20000002400 */
[C---:B------:R-:W-:Y:S01]  /*f2f0*/  HMMA.16816.F32 R24, R200.reuse, R6, R24 ;  /* 0x00000006c818723c */ /* 0x040fe20000001818 */
[----:B------:R-:W4:Y:S08]  /*f300*/  LDSM.16.M88.4 R4, [R219+0xb000] ;  /* 0x00b00000db04783b */ /* 0x000f300000000200 */
[----:B------:R-:W1:Y:S03]  /*f310*/  MUFU.TANH R204, R16 ;  /* 0x0000001000cc7308 */ /* 0x000e660000002400 */
[----:B---3--:R-:W-:Y:S02]  /*f320*/  FMNMX.FTZ R0, R196, R0, !PT ;  /* 0x00000000c4007209 */ /* 0x008fe40007810000 */
[----:B------:R-:W-:Y:S02]  /*f330*/  FMUL.FTZ R22, R22, c[0x0][0x320] ;  /* 0x0000c80016167a20 */ /* 0x000fe40000410000 */
[----:B------:R-:W-:Y:S01]  /*f340*/  FMNMX.FTZ R0, R197, R0, !PT ;  /* 0x00000000c5007209 */ /* 0x000fe20007810000 */
[----:B------:R-:W-:Y:S02]  /*f350*/  FMUL.FTZ R23, R23, c[0x0][0x320] ;  /* 0x0000c80017177a20 */ /* 0x000fe40000410000 */
[----:B------:R-:W3:Y:S01]  /*f360*/  MUFU.TANH R199, R15 ;  /* 0x0000000f00c77308 */ /* 0x000ee20000002400 */
[----:B------:R-:W-:Y:S02]  /*f370*/  FMUL.FTZ R20, R20, c[0x0][0x320] ;  /* 0x0000c80014147a20 */ /* 0x000fe40000410000 */
[----:B------:R-:W-:Y:S01]  /*f380*/  FMUL.FTZ R21, R21, c[0x0][0x320] ;  /* 0x0000c80015157a20 */ /* 0x000fe20000410000 */
[----:B--2---:R-:W-:Y:S01]  /*f390*/  FMNMX.FTZ R2, R198, R2, !PT ;  /* 0x00000002c6027209 */ /* 0x004fe20007810000 */
[----:B------:R-:W-:Y:S02]  /*f3a0*/  FMUL.FTZ R26, R26, c[0x0][0x320] ;  /* 0x0000c8001a1a7a20 */ /* 0x000fe40000410000 */
[----:B------:R-:W-:Y:S02]  /*f3b0*/  FMUL.FTZ R27, R27, c[0x0][0x320] ;  /* 0x0000c8001b1b7a20 */ /* 0x000fe40000410000 */
[----:B------:R-:W-:Y:S01]  /*f3c0*/  FMUL.FTZ R24, R24, c[0x0][0x320] ;  /* 0x0000c80018187a20 */ /* 0x000fe20000410000 */
[----:B------:R-:W-:Y:S01]  /*f3d0*/  MUFU.TANH R214, R22 ;  /* 0x0000001600d67308 */ /* 0x000fe20000002400 */
[----:B------:R-:W-:Y:S01]  /*f3e0*/  FMUL.FTZ R25, R25, c[0x0][0x320] ;  /* 0x0000c80019197a20 */ /* 0x000fe20000410000 */
[----:B-1----:R-:W-:Y:S01]  /*f3f0*/  FMNMX.FTZ R0, R204, R0, !PT ;  /* 0x00000000cc007209 */ /* 0x002fe20007810000 */
[C---:B------:R-:W-:Y:S07]  /*f400*/  HMMA.16816.F32 R28, R200.reuse, R8, R28 ;  /* 0x00000008c81c723c */ /* 0x040fee000000181c */
[----:B------:R-:W-:Y:S01]  /*f410*/  MUFU.TANH R215, R23 ;  /* 0x0000001700d77308 */ /* 0x000fe20000002400 */
[C---:B------:R-:W-:Y:S01]  /*f420*/  HMMA.16816.F32 R32, R200.reuse, R10, R32 ;  /* 0x0000000ac820723c */ /* 0x040fe20000001820 */
[----:B------:R-:W1:Y:S01]  /*f430*/  LDSM.16.M88.4 R8, [R219+0xb800] ;  /* 0x00b80000db08783b */ /* 0x000e620000000200 */
[----:B------:R-:W-:Y:S04]  /*f440*/  DEPBAR.LE SB0, 0x0 ;  /* 0x000080000000791a */ /* 0x000fe80000000000 */
[----:B---3--:R-:W-:Y:S02]  /*f450*/  FMNMX.FTZ R2, R199, R2, !PT ;  /* 0x00000002c7027209 */ /* 0x008fe40007810000 */
[C---:B----4-:R-:W-:Y:S01]  /*f460*/  HMMA.16816.F32 R36, R200.reuse, R4, R36 ;  /* 0x00000004c824723c */ /* 0x050fe20000001824 */
[----:B------:R-:W2:Y:S01]  /*f470*/  LDL R5, [R1+0x30] ;  /* 0x0000300001057983 */ /* 0x000ea20000100800 */
[----:B------:R-:W3:Y:S03]  /*f480*/  MUFU.TANH R205, R17 ;  /* 0x0000001100cd7308 */ /* 0x000ee60000002400 */
[----:B------:R-:W-:Y:S03]  /*f490*/  BAR.SYNC.DEFER_BLOCKING 0x0 ;  /* 0x0000000000007b1d */ /* 0x000fe60000010000 */
[C---:B------:R-:W-:Y:S04]  /*f4a0*/  HMMA.16816.F32 R40, R200.reuse, R6, R40 ;  /* 0x00000006c828723c */ /* 0x040fe80000001828 */
[----:B------:R-:W-:Y:S02]  /*f4b0*/  FMUL.FTZ R28, R28, c[0x0][0x320] ;  /* 0x0000c8001c1c7a20 */ /* 0x000fe40000410000 */
[----:B------:R-:W-:Y:S02]  /*f4c0*/  FMUL.FTZ R29, R29, c[0x0][0x320] ;  /* 0x0000c8001d1d7a20 */ /* 0x000fe40000410000 */
[----:B------:R-:W-:Y:S04]  /*f4d0*/  FMUL.FTZ R30, R30, c[0x0][0x320] ;  /* 0x0000c8001e1e7a20 */ /* 0x000fe80000410000 */
[----:B------:R-:W-:Y:S02]  /*f4e0*/  FMUL.FTZ R31, R31, c[0x0][0x320] ;  /* 0x0000c8001f1f7a20 */ /* 0x000fe40000410000 */
[----:B------:R-:W-:Y:S02]  /*f4f0*/  FMUL.FTZ R32, R32, c[0x0][0x320] ;  /* 0x0000c80020207a20 */ /* 0x000fe40000410000 */
[----:B------:R-:W-:Y:S02]  /*f500*/  FMUL.FTZ R38, R38, c[0x0][0x320] ;  /* 0x0000c80026267a20 */ /* 0x000fe40000410000 */
[----:B------:R-:W-:Y:S01]  /*f510*/  FMUL.FTZ R39, R39, c[0x0][0x320] ;  /* 0x0000c80027277a20 */ /* 0x000fe20000410000 */
[----:B---3--:R-:W-:Y:S01]  /*f520*/  FMNMX.FTZ R0, R205, R0, !PT ;  /* 0x00000000cd007209 */ /* 0x008fe20007810000 */
[----:B------:R-:W-:Y:S01]  /*f530*/  FMUL.FTZ R34, R34, c[0x0][0x320] ;  /* 0x0000c80022227a20 */ /* 0x000fe20000410000 */
[----:B------:R-:W3:Y:S01]  /*f540*/  LDL R6, [R1+0x18] ;  /* 0x0000180001067983 */ /* 0x000ee20000100800 */
[----:B------:R-:W4:Y:S01]  /*f550*/  MUFU.TANH R138, R28 ;  /* 0x0000001c008a7308 */ /* 0x000f220000002400 */
[----:B------:R-:W-:Y:S01]  /*f560*/  FMUL.FTZ R36, R36, c[0x0][0x320] ;  /* 0x0000c80024247a20 */ /* 0x000fe20000410000 */
[C---:B-1----:R-:W-:Y:S03]  /*f570*/  HMMA.16816.F32 R44, R200.reuse, R8, R44 ;  /* 0x00000008c82c723c */ /* 0x042fe6000000182c */
[----:B------:R-:W-:Y:S02]  /*f580*/  FMUL.FTZ R37, R37, c[0x0][0x320] ;  /* 0x0000c80025257a20 */ /* 0x000fe40000410000 */
[----:B------:R-:W-:Y:S03]  /*f590*/  FMUL.FTZ R40, R40, c[0x0][0x320] ;  /* 0x0000c80028287a20 */ /* 0x000fe60000410000 */
[----:B------:R-:W-:Y:S01]  /*f5a0*/  MUFU.TANH R132, R29 ;  /* 0x0000001d00847308 */ /* 0x000fe20000002400 */
[----:B------:R-:W-:Y:S01]  /*f5b0*/  HMMA.16816.F32 R48, R200, R10, R48 ;  /* 0x0000000ac830723c */ /* 0x000fe20000001830 */
[----:B------:R-:W2:Y:S02]  /*f5c0*/  LDL.64 R10, [R1+0x20] ;  /* 0x00002000010a7983 */ /* 0x000ea40000100a00 */
[----:B------:R-:W-:Y:S02]  /*f5d0*/  FMUL.FTZ R33, R33, c[0x0][0x320] ;  /* 0x0000c80021217a20 */ /* 0x000fe40000410000 */
[----:B------:R-:W-:Y:S02]  /*f5e0*/  FMUL.FTZ R35, R35, c[0x0][0x320] ;  /* 0x0000c80023237a20 */ /* 0x000fe40000410000 */
[----:B------:R-:W-:Y:S02]  /*f5f0*/  FMUL.FTZ R42, R42, c[0x0][0x320] ;  /* 0x0000c8002a2a7a20 */ /* 0x000fe40000410000 */
[----:B------:R-:W1:Y:S03]  /*f600*/  MUFU.TANH R206, R18 ;  /* 0x0000001200ce7308 */ /* 0x000e660000002400 */
[----:B------:R-:W-:Y:S01]  /*f610*/  FMUL.FTZ R41, R41, c[0x0][0x320] ;  /* 0x0000c80029297a20 */ /* 0x000fe20000410000 */
[----:B----4-:R-:W-:Y:S01]  /*f620*/  MOV R202, R138 ;  /* 0x0000008a00ca7202 */ /* 0x010fe20000000f00 */
[----:B------:R-:W-:Y:S02]  /*f630*/  FMUL.FTZ R43, R43, c[0x0][0x320] ;  /* 0x0000c8002b2b7a20 */ /* 0x000fe40000410000 */
[----:B------:R-:W-:Y:S02]  /*f640*/  FMUL.FTZ R44, R44, c[0x0][0x320] ;  /* 0x0000c8002c2c7a20 */ /* 0x000fe40000410000 */
[----:B------:R-:W-:Y:S01]  /*f650*/  FMUL.FTZ R45, R45, c[0x0][0x320] ;  /* 0x0000c8002d2d7a20 */ /* 0x000fe20000410000 */
[----:B------:R-:W4:Y:S01]  /*f660*/  MUFU.TANH R208, R20 ;  /* 0x0000001400d07308 */ /* 0x000f220000002400 */
[----:B------:R-:W-:Y:S02]  /*f670*/  FMUL.FTZ R46, R46, c[0x0][0x320] ;  /* 0x0000c8002e2e7a20 */ /* 0x000fe40000410000 */
[----:B------:R-:W-:Y:S02]  /*f680*/  FMUL.FTZ R47, R47, c[0x0][0x320] ;  /* 0x0000c8002f2f7a20 */ /* 0x000fe40000410000 */
[----:B------:R-:W-:Y:S02]  /*f690*/  FMUL.FTZ R50, R50, c[0x0][0x320] ;  /* 0x0000c80032327a20 */ /* 0x000fe40000410000 */
[----:B------:R-:W-:Y:S02]  /*f6a0*/  FMUL.FTZ R49, R49, c[0x0][0x320] ;  /* 0x0000c80031317a20 */ /* 0x000fe40000410000 */
[----:B------:R-:W-:Y:S01]  /*f6b0*/  FMUL.FTZ R48, R48, c[0x0][0x320] ;  /* 0x0000c80030307a20 */ /* 0x000fe20000410000 */
[----:B------:R-:W4:Y:S01]  /*f6c0*/  MUFU.TANH R209, R21 ;  /* 0x0000001500d17308 */ /* 0x000f220000002400 */
[----:B-1----:R-:W-:Y:S09]  /*f6d0*/  FMNMX.FTZ R2, R206, R2, !PT ;  /* 0x00000002ce027209 */ /* 0x002ff20007810000 */
[----:B------:R-:W1:Y:S01]  /*f6e0*/  MUFU.TANH R207, R19 ;  /* 0x0000001300cf7308 */ /* 0x000e620000002400 */
[----:B----4-:R-:W-:Y:S09]  /*f6f0*/  FMNMX.FTZ R0, R208, R0, !PT ;  /* 0x00000000d0007209 */ /* 0x010ff20007810000 */
[----:B------:R-:W4:Y:S01]  /*f700*/  MUFU.TANH R213, R24 ;  /* 0x0000001800d57308 */ /* 0x000f220000002400 */
[----:B------:R-:W-:Y:S09]  /*f710*/  FMNMX.FTZ R0, R209, R0, !PT ;  /* 0x00000000d1007209 */ /* 0x000ff20007810000 */
[----:B------:R-:W4:Y:S01]  /*f720*/  MUFU.TANH R136, R33 ;  /* 0x0000002100887308 */ /* 0x000f220000002400 */
[----:B-1----:R-:W-:Y:S04]  /*f730*/  FMNMX.FTZ R2, R207, R2, !PT ;  /* 0x00000002cf027209 */ /* 0x002fe80007810000 */
[----:B------:R-:W-:Y:S05]  /*f740*/  FMNMX.FTZ R2, R214, R2, !PT ;  /* 0x00000002d6027209 */ /* 0x000fea0007810000 */
[----:B------:R-:W1:Y:S01]  /*f750*/  MUFU.TANH R12, R26 ;  /* 0x0000001a000c7308 */ /* 0x000e620000002400 */
[----:B------:R-:W-:Y:S02]  /*f760*/  FMNMX.FTZ R2, R215, R2, !PT ;  /* 0x00000002d7027209 */ /* 0x000fe40007810000 */
[----:B----4-:R-:W-:Y:S07]  /*f770*/  FMNMX.FTZ R0, R213, R0, !PT ;  /* 0x00000000d5007209 */ /* 0x010fee0007810000 */
[----:B------:R-:W4:Y:S01]  /*f780*/  MUFU.TANH R212, R25 ;  /* 0x0000001900d47308 */ /* 0x000f220000002400 */
[----:B------:R-:W-:Y:S02]  /*f790*/  MOV R201, R136 ;  /* 0x0000008800c97202 */ /* 0x000fe40000000f00 */
[----:B------:R-:W-:Y:S07]  /*f7a0*/  MOV R33, R132 ;  /* 0x0000008400217202 */ /* 0x000fee0000000f00 */
[----:B------:R-:W4:Y:S01]  /*f7b0*/  MUFU.TANH R210, R27 ;  /* 0x0000001b00d27308 */ /* 0x000f220000002400 */
[----:B-1----:R-:W-:Y:S04]  /*f7c0*/  MOV R203, R12 ;  /* 0x0000000c00cb7202 */ /* 0x002fe80000000f00 */
[----:B------:R-:W-:Y:S05]  /*f7d0*/  FMNMX.FTZ R2, R203, R2, !PT ;  /* 0x00000002cb027209 */ /* 0x000fea0007810000 */
[----:B------:R-:W1:Y:S01]  /*f7e0*/  MUFU.TANH R137, R32 ;  /* 0x0000002000897308 */ /* 0x000e620000002400 */
[----:B----4-:R-:W-:Y:S04]  /*f7f0*/  FMNMX.FTZ R0, R212, R0, !PT ;  /* 0x00000000d4007209 */ /* 0x010fe80007810000 */
[----:B------:R-:W-:Y:S05]  /*f800*/  FMNMX.FTZ R0, R202, R0, !PT ;  /* 0x00000000ca007209 */ /* 0x000fea0007810000 */
[----:B------:R1:W-:Y:S01]  /*f810*/  MUFU.TANH R17, R35 ;  /* 0x0000002300117308 */ /* 0x0003e20000002400 */
[----:B------:R-:W-:Y:S02]  /*f820*/  FMNMX.FTZ R0, R33, R0, !PT ;  /* 0x0000000021007209 */ /* 0x000fe40007810000 */
[----:B------:R-:W-:Y:S07]  /*f830*/  FMNMX.FTZ R2, R210, R2, !PT ;  /* 0x00000002d2027209 */ /* 0x000fee0007810000 */
[----:B------:R-:W4:Y:S10]  /*f840*/  MUFU.TANH R18, R30 ;  /* 0x0000001e00127308 */ /* 0x000f340000002400 */
[----:B------:R-:W4:Y:S01]  /*f850*/  MUFU.TANH R211, R31 ;  /* 0x0000001f00d37308 */ /* 0x000f220000002400 */
[----:B-1----:R-:W-:Y:S04]  /*f860*/  MOV R35, R137 ;  /* 0x0000008900237202 */ /* 0x002fe80000000f00 */
[----:B------:R-:W-:Y:S05]  /*f870*/  FMNMX.FTZ R0, R35, R0, !PT ;  /* 0x0000000023007209 */ /* 0x000fea0007810000 */
[----:B------:R-:W1:Y:S01]  /*f880*/  MUFU.TANH R139, R34 ;  /* 0x00000022008b7308 */ /* 0x000e620000002400 */
[----:B------:R-:W-:Y:S02]  /*f890*/  FMNMX.FTZ R0, R201, R0, !PT ;  /* 0x00000000c9007209 */ /* 0x000fe40007810000 */
[----:B----4-:R-:W-:Y:S07]  /*f8a0*/  FMNMX.FTZ R2, R18, R2, !PT ;  /* 0x0000000212027209 */ /* 0x010fee0007810000 */
[----:B------:R-:W4:Y:S01]  /*f8b0*/  MUFU.TANH R16, R36 ;  /* 0x0000002400107308 */ /* 0x000f220000002400 */
[----:B------:R-:W-:Y:S09]  /*f8c0*/  FMNMX.FTZ R2, R211, R2, !PT ;  /* 0x00000002d3027209 */ /* 0x000ff20007810000 */
[----:B------:R-:W-:Y:S01]  /*f8d0*/  MUFU.TANH R24, R37 ;  /* 0x0000002500187308 */ /* 0x000fe20000002400 */
[----:B-1----:R-:W-:Y:S02]  /*f8e0*/  MOV R200, R139 ;  /* 0x0000008b00c87202 */ /* 0x002fe40000000f00 */
[----:B------:R-:W-:Y:S02]  /*f8f0*/  MOV R139, 0x6 ;  /* 0x00000006008b7802 */ /* 0x000fe40000000f00 */
[----:B------:R-:W-:Y:S05]  /*f900*/  FMNMX.FTZ R2, R200, R2, !PT ;  /* 0x00000002c8027209 */ /* 0x000fea0007810000 */
[----:B------:R-:W1:Y:S01]  /*f910*/  MUFU.TANH R3, R42 ;  /* 0x0000002a00037308 */ /* 0x000e620000002400 */
[----:B----4-:R-:W-:Y:S09]  /*f920*/  FMNMX.FTZ R0, R16, R0, !PT ;  /* 0x0000000010007209 */ /* 0x010ff20007810000 */
[----:B------:R1:W-:Y:S10]  /*f930*/  MUFU.TANH R136, R50 ;  /* 0x0000003200887308 */ /* 0x0003f40000002400 */
[----:B------:R-:W4:Y:S10]  /*f940*/  MUFU.TANH R25, R40 ;  /* 0x0000002800197308 */ /* 0x000f340000002400 */
[----:B------:R-:W4:Y:S01]  /*f950*/  MUFU.TANH R27, R38 ;  /* 0x00000026001b7308 */ /* 0x000f220000002400 */
[----:B-1----:R-:W-:Y:S02]  /*f960*/  MOV R50, R3 ;  /* 0x0000000300327202 */ /* 0x002fe40000000f00 */
[----:B------:R-:W-:Y:S02]  /*f970*/  FMNMX.FTZ R3, R17, R2, !PT ;  /* 0x0000000211037209 */ /* 0x000fe40007810000 */
[----:B------:R-:W-:Y:S01]  /*f980*/  FMNMX.FTZ R2, R24, R0, !PT ;  /* 0x0000000018027209 */ /* 0x000fe20007810000 */
[----:B------:R-:W-:Y:S04]  /*f990*/  FMUL.FTZ R0, R51, c[0x0][0x320] ;  /* 0x0000c80033007a20 */ /* 0x000fe80000410000 */
[----:B------:R-:W1:Y:S01]  /*f9a0*/  MUFU.TANH R133, R44 ;  /* 0x0000002c00857308 */ /* 0x000e620000002400 */
[----:B------:R-:W-:Y:S02]  /*f9b0*/  MOV R51, R16 ;  /* 0x0000001000337202 */ /* 0x000fe40000000f00 */
[----:B----4-:R-:W-:Y:S07]  /*f9c0*/  FMNMX.FTZ R2, R25, R2, !PT ;  /* 0x0000000219027209 */ /* 0x010fee0007810000 */
[----:B------:R1:W-:Y:S01]  /*f9d0*/  MUFU.TANH R9, R49 ;  /* 0x0000003100097308 */ /* 0x0003e20000002400 */
[----:B------:R-:W-:Y:S09]  /*f9e0*/  FMNMX.FTZ R3, R27, R3, !PT ;  /* 0x000000031b037209 */ /* 0x000ff20007810000 */
[----:B------:R-:W4:Y:S10]  /*f9f0*/  MUFU.TANH R19, R41 ;  /* 0x0000002900137308 */ /* 0x000f340000002400 */
[----:B------:R4:W-:Y:S01]  /*fa00*/  MUFU.TANH R137, R0 ;  /* 0x0000000000897308 */ /* 0x0009e20000002400 */
[----:B-1----:R-:W-:Y:S09]  /*fa10*/  MOV R49, R133 ;  /* 0x0000008500317202 */ /* 0x002ff20000000f00 */
[----:B------:R-:W1:Y:S10]  /*fa20*/  MUFU.TANH R26, R39 ;  /* 0x00000027001a7308 */ /* 0x000e740000002400 */
[----:B------:R-:W3:Y:S01]  /*fa30*/  MUFU.TANH R40, R45 ;  /* 0x0000002d00287308 */ /* 0x000ee20000002400 */
[----:B----4-:R-:W-:Y:S04]  /*fa40*/  FMNMX.FTZ R0, R19, R2, !PT ;  /* 0x0000000213007209 */ /* 0x010fe80007810000 */
[----:B------:R-:W-:Y:S05]  /*fa50*/  FMNMX.FTZ R0, R49, R0, !PT ;  /* 0x0000000031007209 */ /* 0x000fea0007810000 */
[----:B------:R-:W4:Y:S01]  /*fa60*/  MUFU.TANH R41, R43 ;  /* 0x0000002b00297308 */ /* 0x000f220000002400 */
[----:B-1----:R-:W-:Y:S04]  /*fa70*/  FMNMX.FTZ R3, R26, R3, !PT ;  /* 0x000000031a037209 */ /* 0x002fe80007810000 */
[----:B------:R-:W-:Y:S05]  /*fa80*/  FMNMX.FTZ R2, R50, R3, !PT ;  /* 0x0000000332027209 */ /* 0x000fea0007810000 */
[----:B------:R-:W1:Y:S01]  /*fa90*/  MUFU.TANH R20, R48 ;  /* 0x0000003000147308 */ /* 0x000e620000002400 */
[----:B---3--:R-:W-:Y:S02]  /*faa0*/  FMNMX.FTZ R0, R40, R0, !PT ;  /* 0x0000000028007209 */ /* 0x008fe40007810000 */
[C---:B------:R-:W-:Y:S07]  /*fab0*/  ISETP.GT.AND P0, PT, R252.reuse, R6, PT ;  /* 0x00000006fc00720c */ /* 0x040fee0003f04270 */
[----:B------:R-:W3:Y:S01]  /*fac0*/  MUFU.TANH R32, R46 ;  /* 0x0000002e00207308 */ /* 0x000ee20000002400 */
[----:B------:R-:W-:Y:S02]  /*fad0*/  IADD3 R252, R252, -0x1, RZ ;  /* 0xfffffffffcfc7810 */ /* 0x000fe40007ffe0ff */
[----:B----4-:R-:W-:Y:S07]  /*fae0*/  FMNMX.FTZ R2, R41, R2, !PT ;  /* 0x0000000229027209 */ /* 0x010fee0007810000 */
[----:B------:R-:W4:Y:S01]  /*faf0*/  MUFU.TANH R34, R47 ;  /* 0x0000002f00227308 */ /* 0x000f220000002400 */
[----:B------:R-:W-:Y:S01]  /*fb00*/  @P0 IMAD.WIDE.U32 R6, R252, c[0x0][0x1e0], RZ ;  /* 0x00007800fc060a25 */ /* 0x000fe200078e00ff */
[----:B-1----:R-:W-:Y:S04]  /*fb10*/  FMNMX.FTZ R133, R20, R0, !PT ;  /* 0x0000000014857209 */ /* 0x002fe80007810000 */
[----:B------:R-:W-:Y:S05]  /*fb20*/  FMNMX.FTZ R133, R9, R133, !PT ;  /* 0x0000008509857209 */ /* 0x000fea0007810000 */
[----:B------:R-:W1:Y:S01]  /*fb30*/  SHFL.BFLY PT, R3, R133, 0x2, 0x1f ;  /* 0x0c401f0085037f89 */ /* 0x000e6200000e0000 */
[----:B---3--:R-:W-:Y:S04]  /*fb40*/  FMNMX.FTZ R2, R32, R2, !PT ;  /* 0x0000000220027209 */ /* 0x008fe80007810000 */
[----:B----4-:R-:W-:Y:S04]  /*fb50*/  FMNMX.FTZ R0, R34, R2, !PT ;  /* 0x0000000222007209 */ /* 0x010fe80007810000 */
[----:B------:R-:W-:Y:S04]  /*fb60*/  FMNMX.FTZ R0, R136, R0, !PT ;  /* 0x0000000088007209 */ /* 0x000fe80007810000 */
[----:B------:R-:W-:Y:S05]  /*fb70*/  FMNMX.FTZ R0, R137, R0, !PT ;  /* 0x0000000089007209 */ /* 0x000fea0007810000 */
[----:B------:R-:W3:Y:S01]  /*fb80*/  SHFL.BFLY PT, R2, R0, 0x2, 0x1f ;  /* 0x0c401f0000027f89 */ /* 0x000ee200000e0000 */
[----:B-1----:R-:W-:Y:S07]  /*fb90*/  FMNMX.FTZ R133, R133, R3, !PT ;  /* 0x0000000385857209 */ /* 0x002fee0007810000 */
[----:B------:R-:W1:Y:S01]  /*fba0*/  SHFL.BFLY PT, R4, R133, 0x1, 0x1f ;  /* 0x0c201f0085047f89 */ /* 0x000e6200000e0000 */
[----:B---3--:R-:W-:Y:S07]  /*fbb0*/  FMNMX.FTZ R0, R0, R2, !PT ;  /* 0x0000000200007209 */ /* 0x008fee0007810000 */
[----:B------:R-:W3:Y:S01]  /*fbc0*/  SHFL.BFLY PT, R3, R0, 0x1, 0x1f ;  /* 0x0c201f0000037f89 */ /* 0x000ee200000e0000 */
[----:B-1----:R-:W-:Y:S02]  /*fbd0*/  FMNMX.FTZ R133, R133, R4, !PT ;  /* 0x0000000485857209 */ /* 0x002fe40007810000 */
[----:B------:R-:W-:Y:S03]  /*fbe0*/  @P0 SHF.R.S32.HI R4, RZ, 0x1f, R252 ;  /* 0x0000001fff040819 */ /* 0x000fe600000114fc */
[C---:B------:R-:W-:Y:S02]  /*fbf0*/  FMUL.FTZ R138, R133.reuse, c[0x0][0x2d0] ;  /* 0x0000b400858a7a20 */ /* 0x040fe40000410000 */
[----:B------:R-:W-:Y:S02]  /*fc00*/  @P0 IMAD R4, R4, c[0x0][0x1e0], RZ ;  /* 0x0000780004040a24 */ /* 0x000fe400078e02ff */
[----:B------:R-:W-:Y:S01]  /*fc10*/  FFMA.FTZ R8, R190, c[0x0][0x2d0], -R138 ;  /* 0x0000b400be087a23 */ /* 0x000fe2000001088a */
[----:B------:R-:W-:Y:S01]  /*fc20*/  MOV R190, R9 ;  /* 0x0000000900be7202 */ /* 0x000fe20000000f00 */
[----:B------:R-:W-:Y:S02]  /*fc30*/  FADD.FTZ R2, -R133, R134 ;  /* 0x0000008685027221 */ /* 0x000fe40000010100 */
[----:B------:R1:W-:Y:S01]  /*fc40*/  MUFU.EX2 R15, R8 ;  /* 0x00000008000f7308 */ /* 0x0003e20000000800 */
[----:B---3--:R-:W-:Y:S01]  /*fc50*/  FMNMX.FTZ R132, R0, R3, !PT ;  /* 0x0000000300847209 */ /* 0x008fe20007810000 */
[----:B------:R-:W-:Y:S01]  /*fc60*/  @P0 IMAD R3, R252, c[0x0][0x1e4], R4 ;  /* 0x00007900fc030a24 */ /* 0x000fe200078e0204 */
[----:B--2---:R-:W-:Y:S01]  /*fc70*/  @P0 MOV R4, R10 ;  /* 0x0000000a00040202 */ /* 0x004fe20000000f00 */
[----:B------:R-:W-:Y:S02]  /*fc80*/  FMUL.FTZ R0, R2, c[0x0][0x2d0] ;  /* 0x0000b40002007a20 */ /* 0x000fe40000410000 */
[----:B------:R-:W-:Y:S01]  /*fc90*/  FMUL.FTZ R134, R132, c[0x0][0x2d0] ;  /* 0x0000b40084867a20 */ /* 0x000fe20000410000 */
[----:B------:R-:W-:Y:S01]  /*fca0*/  @P0 IADD3 R3, R7, R3, RZ ;  /* 0x0000000307030210 */ /* 0x000fe20007ffe0ff */
[----:B------:R-:W-:Y:S01]  /*fcb0*/  @P0 IMAD.WIDE.U32 R4, R6, 0x60, R4 ;  /* 0x0000006006040825 */ /* 0x000fe200078e0004 */
[----:B------:R-:W-:Y:S01]  /*fcc0*/  @P0 MOV R7, c[0x0][0x1e0] ;  /* 0x0000780000070a02 */ /* 0x000fe20000000f00 */
[----:B------:R2:W3:Y:S02]  /*fcd0*/  MUFU.EX2 R2, R0 ;  /* 0x0000000000027308 */ /* 0x0004e40000000800 */
[----:B------:R-:W-:Y:S01]  /*fce0*/  @P0 IMAD R3, R3, 0x60, RZ ;  /* 0x0000006003030824 */ /* 0x000fe200078e02ff */
[----:B------:R-:W-:Y:S01]  /*fcf0*/  @P0 SHF.L.U32 R6, R4, 0x1, RZ ;  /* 0x0000000104060819 */ /* 0x000fe200000006ff */
[----:B------:R-:W-:Y:S01]  /*fd00*/  FFMA.FTZ R136, R136, c[0x0][0x2d0], -R134 ;  /* 0x0000b40088887a23 */ /* 0x000fe20000010886 */
[----:B------:R-:W-:Y:S02]  /*fd10*/  @P0 SHF.L.U64.HI R14, R7, R139, c[0x0][0x1e4] ;  /* 0x00007900070e0619 */ /* 0x000fe4000001028b */
[----:B------:R-:W-:Y:S01]  /*fd20*/  @P0 IADD3 R3, R5, R3, RZ ;  /* 0x0000000305030210 */ /* 0x000fe20007ffe0ff */
[--C-:B------:R-:W-:Y:S01]  /*fd30*/  FFMA.FTZ R5, R189, c[0x0][0x2d0], -R138.reuse ;  /* 0x0000b400bd057a23 */ /* 0x100fe2000001088a */
[----:B------:R-:W-:Y:S01]  /*fd40*/  @P0 IADD3 R10, P2, R6, 0x80, RZ ;  /* 0x00000080060a0810 */ /* 0x000fe20007f5e0ff */
[--C-:B-1----:R-:W-:Y:S01]  /*fd50*/  FFMA.FTZ R8, R188, c[0x0][0x2d0], -R138.reuse ;  /* 0x0000b400bc087a23 */ /* 0x102fe2000001088a */
[----:B------:R-:W-:Y:S01]  /*fd60*/  @P0 SHF.L.U64.HI R3, R4, 0x1, R3 ;  /* 0x0000000104030819 */ /* 0x000fe20000010203 */
[----:B------:R-:W1:Y:S01]  /*fd70*/  MUFU.EX2 R21, R5 ;  /* 0x0000000500157308 */ /* 0x000e620000000800 */
[----:B------:R-:W-:Y:S02]  /*fd80*/  @P0 IADD3 R10, P1, R10, c[0x0][0x1c8], RZ ;  /* 0x000072000a0a0a10 */ /* 0x000fe40007f3e0ff */
[----:B------:R-:W-:Y:S02]  /*fd90*/  @P0 SHF.L.U32 R7, R7, 0x6, RZ ;  /* 0x0000000607070819 */ /* 0x000fe400000006ff */
[----:B------:R-:W-:Y:S02]  /*fda0*/  @P0 IADD3.X R11, RZ, c[0x0][0x1cc], R3, P1, P2 ;  /* 0x00007300ff0b0a10 */ /* 0x000fe40000fe4403 */
[C---:B------:R-:W-:Y:S02]  /*fdb0*/  @P0 IADD3 R4, P1, R6.reuse, c[0x0][0x1c8], RZ ;  /* 0x0000720006040a10 */ /* 0x040fe40007f3e0ff */
[----:B------:R-:W-:Y:S01]  /*fdc0*/  @P0 IADD3 R12, P2, R6, 0x100, RZ ;  /* 0x00000100060c0810 */ /* 0x000fe20007f5e0ff */
[----:B------:R-:W-:Y:S01]  /*fdd0*/  MUFU.EX2 R43, R8 ;  /* 0x00000008002b7308 */ /* 0x000fe20000000800 */
[----:B------:R-:W-:Y:S01]  /*fde0*/  MOV R189, R32 ;  /* 0x0000002000bd7202 */ /* 0x000fe20000000f00 */
[----:B--2---:R-:W-:Y:S01]  /*fdf0*/  FADD.FTZ R0, -R132, R135 ;  /* 0x0000008784007221 */ /* 0x004fe20000010100 */
[----:B------:R-:W-:Y:S01]  /*fe00*/  MOV R135, R18 ;  /* 0x0000001200877202 */ /* 0x000fe20000000f00 */
[----:B---3--:R-:W-:Y:S01]  /*fe10*/  FMUL.FTZ R16, R2, R152 ;  /* 0x0000009802107220 */ /* 0x008fe20000410000 */
[----:B------:R-:W-:Y:S01]  /*fe20*/  MOV R152, R17 ;  /* 0x0000001100987202 */ /* 0x000fe20000000f00 */
[----:B------:R-:W-:Y:S02]  /*fe30*/  FMUL.FTZ R0, R0, c[0x0][0x2d0] ;  /* 0x0000b40000007a20 */ /* 0x000fe40000410000 */
[C---:B------:R-:W-:Y:S02]  /*fe40*/  FMUL.FTZ R17, R2.reuse, R153 ;  /* 0x0000009902117220 */ /* 0x040fe40000410000 */
[C---:B------:R-:W-:Y:S01]  /*fe50*/  FMUL.FTZ R32, R2.reuse, R168 ;  /* 0x000000a802207220 */ /* 0x040fe20000410000 */
[----:B------:R-:W-:Y:S01]  /*fe60*/  MOV R168, R33 ;  /* 0x0000002100a87202 */ /* 0x000fe20000000f00 */
[----:B------:R-:W2:Y:S01]  /*fe70*/  MUFU.EX2 R0, R0 ;  /* 0x0000000000007308 */ /* 0x000ea20000000800 */
[C---:B------:R-:W-:Y:S01]  /*fe80*/  FMUL.FTZ R33, R2.reuse, R169 ;  /* 0x000000a902217220 */ /* 0x040fe20000410000 */
[----:B-1----:R-:W-:Y:S01]  /*fe90*/  MOV R188, R21 ;  /* 0x0000001500bc7202 */ /* 0x002fe20000000f00 */
[----:B------:R-:W-:Y:S01]  /*fea0*/  FFMA.FTZ R5, R191, c[0x0][0x2d0], -R138 ;  /* 0x0000b400bf057a23 */ /* 0x000fe2000001088a */
[----:B------:R-:W-:Y:S01]  /*feb0*/  MOV R191, R19 ;  /* 0x0000001300bf7202 */ /* 0x000fe20000000f00 */
[C---:B------:R-:W-:Y:S02]  /*fec0*/  FMUL.FTZ R52, R2.reuse, R52 ;  /* 0x0000003402347220 */ /* 0x040fe40000410000 */
[C---:B------:R-:W-:Y:S02]  /*fed0*/  FMUL.FTZ R53, R2.reuse, R53 ;  /* 0x0000003502357220 */ /* 0x040fe40000410000 */
[C---:B------:R-:W-:Y:S01]  /*fee0*/  FMUL.FTZ R56, R2.reuse, R56 ;  /* 0x0000003802387220 */ /* 0x040fe20000410000 */
[----:B------:R1:W3:Y:S01]  /*fef0*/  MUFU.EX2 R36, R5 ;  /* 0x0000000500247308 */ /* 0x0002e20000000800 */
[C---:B------:R-:W-:Y:S02]  /*ff00*/  FMUL.FTZ R57, R2.reuse, R57 ;  /* 0x0000003902397220 */ /* 0x040fe40000410000 */
[C---:B------:R-:W-:Y:S02]  /*ff10*/  FMUL.FTZ R60, R2.reuse, R60 ;  /* 0x0000003c023c7220 */ /* 0x040fe40000410000 */
[C---:B------:R-:W-:Y:S02]  /*ff20*/  FMUL.FTZ R61, R2.reuse, R61 ;  /* 0x0000003d023d7220 */ /* 0x040fe40000410000 */
        /* <DEDUP_REMOVED lines=9> */
[----:B-1----:R-:W-:Y:S01]  /*ffc0*/  @P0 IADD3.X R5, R3, c[0x0][0x1cc], RZ, P1, !PT ;  /* 0x0000730003050a10 */ /* 0x002fe20000ffe4ff */
[----:B------:R-:W-:Y:S01]  /*ffd0*/  FMUL.FTZ R59, R0, R59 ;  /* 0x0000003b003b7220 */ /* 0x000fe20000410000 */
[----:B------:R-:W-:Y:S01]  /*ffe0*/  @P0 IADD3 R12, P1, R12, c[0x0][0x1c8], RZ ;  /* 0x000072000c0c0a10 */ /* 0x000fe20007f3e0ff */
[C---:B------:R-:W-:Y:S02]  /*fff0*/  FMUL.FTZ R62, R0.reuse, R62 ;  /* 0x0000003e003e7220 */ /* 0x040fe40000410000 */
[----:B------:R1:W-:Y:S01]  /*10000*/  @P0 LDGSTS.E.BYPASS.LTC128B.128 [R251+0xc100], [R4.64], !P5 ;  /* 0x0c10000004fb0fae */ /* 0x0003e2000e901d46 */
[--C-:B------:R-:W-:Y:S01]  /*10010*/  @P0 IADD3.X R13, RZ, c[0x0][0x1cc], R3.reuse, P1, P2 ;  /* 0x00007300ff0d0a10 */ /* 0x100fe20000fe4403 */
[----:B------:R-:W-:Y:S01]  /*10020*/  FMUL.FTZ R63, R0, R63 ;  /* 0x0000003f003f7220 */ /* 0x000fe20000410000 */
[----:B------:R-:W-:Y:S01]  /*10030*/  @P0 IADD3 R6, P2, R6, 0x180, RZ ;  /* 0x0000018006060810 */ /* 0x000fe20007f5e0ff */
[C---:B------:R-:W-:Y:S02]  /*10040*/  FMUL.FTZ R66, R0.reuse, R66 ;  /* 0x0000004200427220 */ /* 0x040fe40000410000 */
[----:B------:R-:W-:Y:S01]  /*10050*/  FMUL.FTZ R67, R0, R67 ;  /* 0x0000004300437220 */ /* 0x000fe20000410000 */
[----:B------:R-:W-:Y:S01]  /*10060*/  @P0 IADD3 R8, P1, R6, c[0x0][0x1c8], RZ ;  /* 0x0000720006080a10 */ /* 0x000fe20007f3e0ff */
[----:B------:R2:W-:Y:S01]  /*10070*/  @P0 LDGSTS.E.BYPASS.LTC128B.128 [R251+0xf100], [R10.64], !P4 ;  /* 0x0f1000000afb0fae */ /* 0x0005e2000e101d46 */
[--C-:B------:R-:W-:Y:S01]  /*10080*/  FFMA.FTZ R6, R194, c[0x0][0x2d0], -R134.reuse ;  /* 0x0000b400c2067a23 */ /* 0x100fe20000010886 */
[----:B------:R-:W-:Y:S01]  /*10090*/  MOV R194, R20 ;  /* 0x0000001400c27202 */ /* 0x000fe20000000f00 */
[C---:B------:R-:W-:Y:S01]  /*100a0*/  FMUL.FTZ R70, R0.reuse, R70 ;  /* 0x0000004600467220 */ /* 0x040fe20000410000 */
[----:B------:R-:W-:Y:S01]  /*100b0*/  @P0 IADD3.X R9, RZ, c[0x0][0x1cc], R3, P1, P2 ;  /* 0x00007300ff090a10 */ /* 0x000fe20000fe4403 */
[----:B------:R4:W-:Y:S01]  /*100c0*/  MUFU.EX2 R139, R6 ;  /* 0x00000006008b7308 */ /* 0x0009e20000000800 */
[--C-:B------:R-:W-:Y:S01]  /*100d0*/  FFMA.FTZ R3, R195, c[0x0][0x2d0], -R134.reuse ;  /* 0x0000b400c3037a23 */ /* 0x100fe20000010886 */
[----:B------:R-:W-:Y:S01]  /*100e0*/  MOV R195, R15 ;  /* 0x0000000f00c37202 */ /* 0x000fe20000000f00 */
[----:B------:R3:W-:Y:S01]  /*100f0*/  @P0 LDGSTS.E.BYPASS.LTC128B.128 [R251+0x12100], [R12.64], !P3 ;  /* 0x121000000cfb0fae */ /* 0x0007e2000d901d46 */
[----:B------:R-:W-:Y:S02]  /*10100*/  FMUL.FTZ R71, R0, R71 ;  /* 0x0000004700477220 */ /* 0x000fe40000410000 */
[C---:B------:R-:W-:Y:S02]  /*10110*/  FMUL.FTZ R72, R2.reuse, R72 ;  /* 0x0000004802487220 */ /* 0x040fe40000410000 */
[----:B------:R-:W-:Y:S02]  /*10120*/  FMUL.FTZ R73, R2, R73 ;  /* 0x0000004902497220 */ /* 0x000fe40000410000 */
[----:B------:R3:W3:Y:S01]  /*10130*/  MUFU.EX2 R37, R3 ;  /* 0x0000000300257308 */ /* 0x0006e20000000800 */
[----:B------:R3:W-:Y:S01]  /*10140*/  @P0 LDGSTS.E.BYPASS.LTC128B.128 [R251+0x15100], [R8.64], !P6 ;  /* 0x1510000008fb0fae */ /* 0x0007e2000f101d46 */
[----:B------:R-:W-:Y:S01]  /*10150*/  FMUL.FTZ R74, R0, R74 ;  /* 0x0000004a004a7220 */ /* 0x000fe20000410000 */
[----:B-1----:R-:W-:Y:S01]  /*10160*/  @P0 IADD3 R4, P2, R4, R7, RZ ;  /* 0x0000000704040210 */ /* 0x002fe20007f5e0ff */
[----:B------:R-:W-:Y:S02]  /*10170*/  FMUL.FTZ R75, R0, R75 ;  /* 0x0000004b004b7220 */ /* 0x000fe40000410000 */
[C---:B------:R-:W-:Y:S01]  /*10180*/  FMUL.FTZ R76, R2.reuse, R76 ;  /* 0x0000004c024c7220 */ /* 0x040fe20000410000 */
[----:B------:R-:W-:Y:S01]  /*10190*/  @P0 IADD3.X R5, R5, R14, RZ, P2, !PT ;  /* 0x0000000e05050210 */ /* 0x000fe200017fe4ff */
[----:B------:R-:W-:Y:S02]  /*101a0*/  FMUL.FTZ R77, R2, R77 ;  /* 0x0000004d024d7220 */ /* 0x000fe40000410000 */
[C---:B------:R-:W-:Y:S02]  /*101b0*/  FMUL.FTZ R78, R0.reuse, R78 ;  /* 0x0000004e004e7220 */ /* 0x040fe40000410000 */
[----:B------:R1:W-:Y:S01]  /*101c0*/  @P0 LDGSTS.E.BYPASS.LTC128B.128 [R251+0xd100], [R4.64], !P5 ;  /* 0x0d10000004fb0fae */ /* 0x0003e2000e901d46 */
[----:B----4-:R-:W-:Y:S01]  /*101d0*/  @P0 IADD3 R6, P1, R7, R4, RZ ;  /* 0x0000000407060210 */ /* 0x010fe20007f3e0ff */
[C---:B--2---:R-:W-:Y:S02]  /*101e0*/  FMUL.FTZ R10, R0.reuse, R146 ;  /* 0x00000092000a7220 */ /* 0x044fe40000410000 */
[----:B------:R-:W-:Y:S01]  /*101f0*/  FMUL.FTZ R11, R0, R147 ;  /* 0x00000093000b7220 */ /* 0x000fe20000410000 */
[----:B------:R-:W-:Y:S01]  /*10200*/  @P0 IADD3.X R7, R14, R5, RZ, P1, !PT ;  /* 0x000000050e070210 */ /* 0x000fe20000ffe4ff */
[----:B------:R-:W-:Y:S02]  /*10210*/  FMUL.FTZ R79, R0, R79 ;  /* 0x0000004f004f7220 */ /* 0x000fe40000410000 */
[----:B------:R1:W-:Y:S01]  /*10220*/  @P0 LDGSTS.E.BYPASS.LTC128B.128 [R251+0x10100], [R4.64+0x80], !P4 ;  /* 0x1010008004fb0fae */ /* 0x0003e2000e101d46 */
[----:B------:R-:W-:Y:S02]  /*10230*/  FMUL.FTZ R80, R2, R80 ;  /* 0x0000005002507220 */ /* 0x000fe40000410000 */
[--C-:B---3--:R-:W-:Y:S01]  /*10240*/  FFMA.FTZ R3, R192, c[0x0][0x2d0], -R134.reuse ;  /* 0x0000b400c0037a23 */ /* 0x108fe20000010886 */
[----:B------:R-:W-:Y:S01]  /*10250*/  MOV R192, R26 ;  /* 0x0000001a00c07202 */ /* 0x000fe20000000f00 */
[----:B------:R-:W-:Y:S02]  /*10260*/  FMUL.FTZ R26, R0, R162 ;  /* 0x000000a2001a7220 */ /* 0x000fe40000410000 */
[----:B------:R2:W-:Y:S01]  /*10270*/  MUFU.EX2 R42, R3 ;  /* 0x00000003002a7308 */ /* 0x0005e20000000800 */
[----:B------:R1:W-:Y:S01]  /*10280*/  @P0 LDGSTS.E.BYPASS.LTC128B.128 [R251+0x13100], [R4.64+0x100], !P3 ;  /* 0x1310010004fb0fae */ /* 0x0003e2000d901d46 */
[C---:B------:R-:W-:Y:S02]  /*10290*/  FMUL.FTZ R8, R2.reuse, R144 ;  /* 0x0000009002087220 */ /* 0x040fe40000410000 */
[C---:B------:R-:W-:Y:S02]  /*102a0*/  FMUL.FTZ R9, R2.reuse, R145 ;  /* 0x0000009102097220 */ /* 0x040fe40000410000 */
[----:B------:R-:W-:Y:S02]  /*102b0*/  FMUL.FTZ R81, R2, R81 ;  /* 0x0000005102517220 */ /* 0x000fe40000410000 */
[C---:B------:R-:W-:Y:S01]  /*102c0*/  FMUL.FTZ R82, R0.reuse, R82 ;  /* 0x0000005200527220 */ /* 0x040fe20000410000 */
[----:B------:R1:W-:Y:S01]  /*102d0*/  @P0 LDGSTS.E.BYPASS.LTC128B.128 [R251+0x16100], [R4.64+0x180], !P6 ;  /* 0x1610018004fb0fae */ /* 0x0003e2000f101d46 */
[----:B------:R-:W-:Y:S02]  /*102e0*/  FMUL.FTZ R83, R0, R83 ;  /* 0x0000005300537220 */ /* 0x000fe40000410000 */
[C---:B------:R-:W-:Y:S02]  /*102f0*/  FMUL.FTZ R84, R2.reuse, R84 ;  /* 0x0000005402547220 */ /* 0x040fe40000410000 */
[----:B------:R-:W-:Y:S02]  /*10300*/  FMUL.FTZ R85, R2, R85 ;  /* 0x0000005502557220 */ /* 0x000fe40000410000 */
[C---:B------:R-:W-:Y:S01]  /*10310*/  FMUL.FTZ R86, R0.reuse, R86 ;  /* 0x0000005600567220 */ /* 0x040fe20000410000 */
[----:B------:R3:W-:Y:S01]  /*10320*/  @P0 LDGSTS.E.BYPASS.LTC128B.128 [R251+0xe100], [R6.64], !P5 ;  /* 0x0e10000006fb0fae */ /* 0x0007e2000e901d46 */
[----:B------:R-:W-:Y:S02]  /*10330*/  FMUL.FTZ R87, R0, R87 ;  /* 0x0000005700577220 */ /* 0x000fe40000410000 */
[C---:B------:R-:W-:Y:S02]  /*10340*/  FMUL.FTZ R88, R2.reuse, R88 ;  /* 0x0000005802587220 */ /* 0x040fe40000410000 */
[----:B------:R-:W-:Y:S02]  /*10350*/  FMUL.FTZ R89, R2, R89 ;  /* 0x0000005902597220 */ /* 0x000fe40000410000 */
[----:B--2---:R-:W-:Y:S01]  /*10360*/  FFMA.FTZ R3, R193, c[0x0][0x2d0], -R134 ;  /* 0x0000b400c1037a23 */ /* 0x004fe20000010886 */
[----:B------:R3:W-:Y:S01]  /*10370*/  @P0 LDGSTS.E.BYPASS.LTC128B.128 [R251+0x11100], [R6.64+0x80], !P4 ;  /* 0x1110008006fb0fae */ /* 0x0007e2000e101d46 */
[----:B------:R-:W-:Y:S01]  /*10380*/  MOV R193, R27 ;  /* 0x0000001b00c17202 */ /* 0x000fe20000000f00 */
[C---:B------:R-:W-:Y:S01]  /*10390*/  FMUL.FTZ R27, R0.reuse, R163 ;  /* 0x000000a3001b7220 */ /* 0x040fe20000410000 */
[----:B------:R2:W4:Y:S01]  /*103a0*/  MUFU.EX2 R48, R3 ;  /* 0x0000000300307308 */ /* 0x0005220000000800 */
[C---:B------:R-:W-:Y:S02]  /*103b0*/  FMUL.FTZ R90, R0.reuse, R90 ;  /* 0x0000005a005a7220 */ /* 0x040fe40000410000 */
[----:B------:R-:W-:Y:S02]  /*103c0*/  FMUL.FTZ R91, R0, R91 ;  /* 0x0000005b005b7220 */ /* 0x000fe40000410000 */
[----:B------:R3:W-:Y:S01]  /*103d0*/  @P0 LDGSTS.E.BYPASS.LTC128B.128 [R251+0x14100], [R6.64+0x100], !P3 ;  /* 0x1410010006fb0fae */ /* 0x0007e2000d901d46 */
[C---:B------:R-:W-:Y:S02]  /*103e0*/  FMUL.FTZ R92, R2.reuse, R92 ;  /* 0x0000005c025c7220 */ /* 0x040fe40000410000 */
[----:B-1----:R-:W-:Y:S01]  /*103f0*/  FMUL.FTZ R4, R2, R140 ;  /* 0x0000008c02047220 */ /* 0x002fe20000410000 */
[----:B------:R-:W-:Y:S01]  /*10400*/  F2FP.PACK_AB R140, R36, R188 ;  /* 0x000000bc248c723e */ /* 0x000fe200000000ff */
[C---:B------:R-:W-:Y:S01]  /*10410*/  FMUL.FTZ R5, R2.reuse, R141 ;  /* 0x0000008d02057220 */ /* 0x040fe20000410000 */
[----:B------:R-:W-:Y:S01]  /*10420*/  F2FP.PACK_AB R141, R37, R139 ;  /* 0x0000008b258d723e */ /* 0x000fe200000000ff */
[----:B------:R-:W-:Y:S01]  /*10430*/  FMUL.FTZ R93, R2, R93 ;  /* 0x0000005d025d7220 */ /* 0x000fe20000410000 */
[----:B------:R3:W-:Y:S01]  /*10440*/  @P0 LDGSTS.E.BYPASS.LTC128B.128 [R251+0x17100], [R6.64+0x180], !P6 ;  /* 0x1710018006fb0fae */ /* 0x0007e2000f101d46 */
[C---:B------:R-:W-:Y:S02]  /*10450*/  FMUL.FTZ R94, R0.reuse, R94 ;  /* 0x0000005e005e7220 */ /* 0x040fe40000410000 */
[----:B------:R-:W-:Y:S02]  /*10460*/  FMUL.FTZ R95, R0, R95 ;  /* 0x0000005f005f7220 */ /* 0x000fe40000410000 */
[C---:B------:R-:W-:Y:S02]  /*10470*/  FMUL.FTZ R96, R2.reuse, R96 ;  /* 0x0000006002607220 */ /* 0x040fe40000410000 */
[----:B------:R-:W-:Y:S01]  /*10480*/  FMUL.FTZ R97, R2, R97 ;  /* 0x0000006102617220 */ /* 0x000fe20000410000 */
[----:B------:R-:W1:Y:S01]  /*10490*/  LDSM.16.MT88.4 R12, [R217] ;  /* 0x00000000d90c783b */ /* 0x000e620000004200 */
[----:B------:R-:W-:Y:S01]  /*104a0*/  FMUL.FTZ R98, R0, R98 ;  /* 0x0000006200627220 */ /* 0x000fe20000410000 */
[----:B--2---:R-:W-:Y:S01]  /*104b0*/  MOV R3, R24 ;  /* 0x0000001800037202 */ /* 0x004fe20000000f00 */
[----:B------:R-:W-:Y:S01]  /*104c0*/  FMUL.FTZ R24, R2, R160 ;  /* 0x000000a002187220 */ /* 0x000fe20000410000 */
[----:B------:R-:W-:Y:S01]  /*104d0*/  MOV R160, R195 ;  /* 0x000000c300a07202 */ /* 0x000fe20000000f00 */
[----:B------:R-:W-:Y:S03]  /*104e0*/  FMUL.FTZ R99, R0, R99 ;  /* 0x0000006300637220 */ /* 0x000fe60000410000 */
[----:B------:R-:W2:Y:S01]  /*104f0*/  LDSM.16.MT88.4 R20, [R218] ;  /* 0x00000000da14783b */ /* 0x000ea20000004200 */
[C---:B------:R-:W-:Y:S02]  /*10500*/  FMUL.FTZ R100, R2.reuse, R100 ;  /* 0x0000006402647220 */ /* 0x040fe40000410000 */
[----:B------:R-:W-:Y:S02]  /*10510*/  FMUL.FTZ R101, R2, R101 ;  /* 0x0000006502657220 */ /* 0x000fe40000410000 */
[C---:B------:R-:W-:Y:S02]  /*10520*/  FMUL.FTZ R102, R0.reuse, R102 ;  /* 0x0000006600667220 */ /* 0x040fe40000410000 */
[----:B------:R-:W-:Y:S01]  /*10530*/  FMUL.FTZ R103, R0, R103 ;  /* 0x0000006700677220 */ /* 0x000fe20000410000 */
[----:B------:R-:W2:Y:S01]  /*10540*/  LDSM.16.MT88.4 R28, [R221] ;  /* 0x00000000dd1c783b */ /* 0x000ea20000004200 */
[----:B------:R-:W-:Y:S02]  /*10550*/  FMUL.FTZ R104, R2, R104 ;  /* 0x0000006802687220 */ /* 0x000fe40000410000 */
[C---:B---3--:R-:W-:Y:S01]  /*10560*/  FMUL.FTZ R6, R0.reuse, R142 ;  /* 0x0000008e00067220 */ /* 0x048fe20000410000 */
[----:B------:R-:W-:Y:S01]  /*10570*/  F2FP.PACK_AB R142, R43, R195 ;  /* 0x000000c32b8e723e */ /* 0x000fe200000000ff */
[----:B------:R-:W-:Y:S01]  /*10580*/  FMUL.FTZ R7, R0, R143 ;  /* 0x0000008f00077220 */ /* 0x000fe20000410000 */
[----:B----4-:R-:W-:Y:S01]  /*10590*/  F2FP.PACK_AB R143, R48, R42 ;  /* 0x0000002a308f723e */ /* 0x010fe200000000ff */
[----:B------:R-:W-:Y:S01]  /*105a0*/  FMUL.FTZ R105, R2, R105 ;  /* 0x0000006902697220 */ /* 0x000fe20000410000 */
[----:B------:R-:W-:Y:S01]  /*105b0*/  LDSM.16.MT88.4 R44, [R217+0x3000] ;  /* 0x00300000d92c783b */ /* 0x000fe20000004200 */
[----:B------:R-:W-:Y:S01]  /*105c0*/  MOV R195, R194 ;  /* 0x000000c200c37202 */ /* 0x000fe20000000f00 */
[C---:B------:R-:W-:Y:S01]  /*105d0*/  FMUL.FTZ R106, R0.reuse, R106 ;  /* 0x0000006a006a7220 */ /* 0x040fe20000410000 */
[----:B------:R-:W-:Y:S01]  /*105e0*/  MOV R194, R190 ;  /* 0x000000be00c27202 */ /* 0x000fe20000000f00 */
[----:B------:R-:W-:Y:S01]  /*105f0*/  FMUL.FTZ R107, R0, R107 ;  /* 0x0000006b006b7220 */ /* 0x000fe20000410000 */
[----:B------:R-:W-:Y:S01]  /*10600*/  MOV R190, R40 ;  /* 0x0000002800be7202 */ /* 0x000fe20000000f00 */
[C---:B------:R-:W-:Y:S01]  /*10610*/  FMUL.FTZ R40, R2.reuse, R176 ;  /* 0x000000b002287220 */ /* 0x040fe20000410000 */
[----:B------:R-:W-:Y:S01]  /*10620*/  MOV R176, R160 ;  /* 0x000000a000b07202 */ /* 0x000fe20000000f00 */
[----:B------:R-:W-:Y:S01]  /*10630*/  LDSM.16.MT88.4 R144, [R218+0x3000] ;  /* 0x00300000da90783b */ /* 0x000fe20000004200 */
[C---:B------:R-:W-:Y:S02]  /*10640*/  FMUL.FTZ R108, R2.reuse, R108 ;  /* 0x0000006c026c7220 */ /* 0x040fe40000410000 */
[----:B------:R-:W-:Y:S02]  /*10650*/  FMUL.FTZ R109, R2, R109 ;  /* 0x0000006d026d7220 */ /* 0x000fe40000410000 */
[C---:B------:R-:W-:Y:S02]  /*10660*/  FMUL.FTZ R110, R0.reuse, R110 ;  /* 0x0000006e006e7220 */ /* 0x040fe40000410000 */
[----:B------:R-:W-:Y:S01]  /*10670*/  FMUL.FTZ R111, R0, R111 ;  /* 0x0000006f006f7220 */ /* 0x000fe20000410000 */
[C---:B-1----:R-:W-:Y:S01]  /*10680*/  HMMA.16816.F32 R4, R140.reuse, R12, R4 ;  /* 0x0000000c8c04723c */ /* 0x042fe20000001804 */
[----:B------:R-:W0:Y:S04]  /*10690*/  LDGDEPBAR ;  /* 0x00000000000079af */ /* 0x000e280000000000 */
[C---:B------:R-:W-:Y:S02]  /*106a0*/  FMUL.FTZ R112, R2.reuse, R112 ;  /* 0x0000007002707220 */ /* 0x040fe40000410000 */
[C---:B------:R-:W-:Y:S01]  /*106b0*/  FMUL.FTZ R12, R2.reuse, R148 ;  /* 0x00000094020c7220 */ /* 0x040fe20000410000 */
[C---:B------:R-:W-:Y:S04]  /*106c0*/  HMMA.16816.F32 R8, R140.reuse, R14, R8 ;  /* 0x0000000e8c08723c */ /* 0x040fe80000001808 */
[C---:B------:R-:W-:Y:S01]  /*106d0*/  FMUL.FTZ R13, R2.reuse, R149 ;  /* 0x00000095020d7220 */ /* 0x040fe20000410000 */
[----:B------:R-:W-:Y:S01]  /*106e0*/  MOV R148, R37 ;  /* 0x0000002500947202 */ /* 0x000fe20000000f00 */
[----:B------:R-:W-:Y:S01]  /*106f0*/  FMUL.FTZ R113, R2, R113 ;  /* 0x0000007102717220 */ /* 0x000fe20000410000 */
[----:B------:R-:W-:Y:S01]  /*10700*/  MOV R149, R36 ;  /* 0x0000002400957202 */ /* 0x000fe20000000f00 */
[C---:B------:R-:W-:Y:S01]  /*10710*/  FMUL.FTZ R14, R0.reuse, R150 ;  /* 0x00000096000e7220 */ /* 0x040fe20000410000 */
[----:B------:R-:W1:Y:S03]  /*10720*/  LDSM.16.MT88.4 R36, [R220] ;  /* 0x00000000dc24783b */ /* 0x000e660000004200 */
[----:B------:R-:W-:Y:S01]  /*10730*/  FMUL.FTZ R15, R0, R151 ;  /* 0x00000097000f7220 */ /* 0x000fe20000410000 */
[----:B------:R-:W-:Y:S01]  /*10740*/  MOV R151, R25 ;  /* 0x0000001900977202 */ /* 0x000fe20000000f00 */
[----:B------:R-:W-:Y:S01]  /*10750*/  FMUL.FTZ R25, R2, R161 ;  /* 0x000000a102197220 */ /* 0x000fe20000410000 */
[----:B------:R-:W-:Y:S01]  /*10760*/  MOV R150, R34 ;  /* 0x0000002200967202 */ /* 0x000fe20000000f00 */
[C---:B------:R-:W-:Y:S01]  /*10770*/  FMUL.FTZ R114, R0.reuse, R114 ;  /* 0x0000007200727220 */ /* 0x040fe20000410000 */
[----:B------:R-:W-:Y:S01]  /*10780*/  MOV R162, R149 ;  /* 0x0000009500a27202 */ /* 0x000fe20000000f00 */
[----:B------:R-:W-:Y:S01]  /*10790*/  FMUL.FTZ R115, R0, R115 ;  /* 0x0000007300737220 */ /* 0x000fe20000410000 */
[C---:B--2---:R-:W-:Y:S03]  /*107a0*/  HMMA.16816.F32 R12, R140.reuse, R20, R12 ;  /* 0x000000148c0c723c */ /* 0x044fe6000000180c */
[----:B------:R-:W-:Y:S01]  /*107b0*/  MOV R163, R150 ;  /* 0x0000009600a37202 */ /* 0x000fe20000000f00 */
[C---:B------:R-:W-:Y:S01]  /*107c0*/  FMUL.FTZ R116, R2.reuse, R116 ;  /* 0x0000007402747220 */ /* 0x040fe20000410000 */
[----:B------:R-:W-:Y:S01]  /*107d0*/  MOV R161, R148 ;  /* 0x0000009400a17202 */ /* 0x000fe20000000f00 */
[C---:B------:R-:W-:Y:S02]  /*107e0*/  FMUL.FTZ R117, R2.reuse, R117 ;  /* 0x0000007502757220 */ /* 0x040fe40000410000 */
[C---:B------:R-:W-:Y:S04]  /*107f0*/  HMMA.16816.F32 R16, R140.reuse, R22, R16 ;  /* 0x000000168c10723c */ /* 0x040fe80000001810 */
[C---:B------:R-:W-:Y:S01]  /*10800*/  FMUL.FTZ R20, R2.reuse, R156 ;  /* 0x0000009c02147220 */ /* 0x040fe20000410000 */
[----:B------:R-:W-:Y:S01]  /*10810*/  MOV R156, R41 ;  /* 0x00000029009c7202 */ /* 0x000fe20000000f00 */
[----:B------:R-:W-:Y:S01]  /*10820*/  FMUL.FTZ R21, R2, R157 ;  /* 0x0000009d02157220 */ /* 0x000fe20000410000 */
        /* <DEDUP_REMOVED lines=13> */
[----:B------:R-:W-:Y:S01]  /*10900*/  LDSM.16.MT88.4 R160, [R220+0x800] ;  /* 0x00080000dca0783b */ /* 0x000fe20000004200 */
[----:B------:R-:W-:Y:S02]  /*10910*/  FMUL.FTZ R118, R0, R118 ;  /* 0x0000007600767220 */ /* 0x000fe40000410000 */
[C---:B------:R-:W-:Y:S04]  /*10920*/  HMMA.16816.F32 R24, R140.reuse, R30, R24 ;  /* 0x0000001e8c18723c */ /* 0x040fe80000001818 */
[C---:B------:R-:W-:Y:S01]  /*10930*/  FMUL.FTZ R28, R2.reuse, R164 ;  /* 0x000000a4021c7220 */ /* 0x040fe20000410000 */
[----:B------:R-:W-:Y:S01]  /*10940*/  MOV R164, R151 ;  /* 0x0000009700a47202 */ /* 0x000fe20000000f00 */
[----:B------:R-:W-:Y:S01]  /*10950*/  FMUL.FTZ R29, R2, R165 ;  /* 0x000000a5021d7220 */ /* 0x000fe20000410000 */
[----:B------:R-:W2:Y:S01]  /*10960*/  LDSM.16.MT88.4 R148, [R221+0x3000] ;  /* 0x00300000dd94783b */ /* 0x000ea20000004200 */
[C---:B------:R-:W-:Y:S01]  /*10970*/  FMUL.FTZ R30, R0.reuse, R166 ;  /* 0x000000a6001e7220 */ /* 0x040fe20000410000 */
[----:B------:R-:W-:Y:S03]  /*10980*/  MOV R184, R164 ;  /* 0x000000a400b87202 */ /* 0x000fe60000000f00 */
[C---:B------:R-:W-:Y:S01]  /*10990*/  FMUL.FTZ R31, R0.reuse, R167 ;  /* 0x000000a7001f7220 */ /* 0x040fe20000410000 */
[----:B------:R-:W-:Y:S01]  /*109a0*/  MOV R164, R159 ;  /* 0x0000009f00a47202 */ /* 0x000fe20000000f00 */
[----:B------:R-:W-:Y:S01]  /*109b0*/  FMUL.FTZ R119, R0, R119 ;  /* 0x0000007700777220 */ /* 0x000fe20000410000 */
[----:B------:R-:W-:Y:S01]  /*109c0*/  MOV R165, R158 ;  /* 0x0000009e00a57202 */ /* 0x000fe20000000f00 */
[C---:B------:R-:W-:Y:S01]  /*109d0*/  FMUL.FTZ R120, R2.reuse, R120 ;  /* 0x0000007802787220 */ /* 0x040fe20000410000 */
[----:B------:R-:W-:Y:S01]  /*109e0*/  MOV R166, R157 ;  /* 0x0000009d00a67202 */ /* 0x000fe20000000f00 */
[----:B------:R-:W-:Y:S01]  /*109f0*/  FMUL.FTZ R121, R2, R121 ;  /* 0x0000007902797220 */ /* 0x000fe20000410000 */
[C---:B-1----:R-:W-:Y:S03]  /*10a00*/  HMMA.16816.F32 R28, R140.reuse, R36, R28 ;  /* 0x000000248c1c723c */ /* 0x042fe6000000181c */
[C---:B------:R-:W-:Y:S01]  /*10a10*/  FMUL.FTZ R34, R0.reuse, R170 ;  /* 0x000000aa00227220 */ /* 0x040fe20000410000 */
[----:B------:R-:W-:Y:S01]  /*10a20*/  MOV R170, R135 ;  /* 0x0000008700aa7202 */ /* 0x000fe20000000f00 */
[C---:B------:R-:W-:Y:S01]  /*10a30*/  FMUL.FTZ R122, R0.reuse, R122 ;  /* 0x0000007a007a7220 */ /* 0x040fe20000410000 */
[----:B------:R-:W-:Y:S01]  /*10a40*/  MOV R135, R35 ;  /* 0x0000002300877202 */ /* 0x000fe20000000f00 */
[----:B------:R-:W-:Y:S02]  /*10a50*/  FMUL.FTZ R35, R0, R171 ;  /* 0x000000ab00237220 */ /* 0x000fe40000410000 */
[C---:B------:R-:W-:Y:S03]  /*10a60*/  FMUL.FTZ R36, R2.reuse, R172 ;  /* 0x000000ac02247220 */ /* 0x040fe60000410000 */
[--C-:B------:R-:W-:Y:S02]  /*10a70*/  FFMA.FTZ R135, R135, c[0x0][0x2d0], -R138.reuse ;  /* 0x0000b40087877a23 */ /* 0x100fe4000001088a */
[C---:B------:R-:W-:Y:S03]  /*10a80*/  HMMA.16816.F32 R32, R140.reuse, R38, R32 ;  /* 0x000000268c20723c */ /* 0x040fe60000001820 */
[----:B------:R-:W-:Y:S01]  /*10a90*/  FMUL.FTZ R37, R2, R173 ;  /* 0x000000ad02257220 */ /* 0x000fe20000410000 */
[----:B------:R-:W-:Y:S01]  /*10aa0*/  MOV R173, R152 ;  /* 0x0000009800ad7202 */ /* 0x000fe20000000f00 */
[C---:B------:R-:W-:Y:S01]  /*10ab0*/  FMUL.FTZ R123, R0.reuse, R123 ;  /* 0x0000007b007b7220 */ /* 0x040fe20000410000 */
[----:B------:R-:W1:Y:S01]  /*10ac0*/  LDSM.16.MT88.4 R152, [R220+0x3000] ;  /* 0x00300000dc98783b */ /* 0x000e620000004200 */
[C---:B------:R-:W-:Y:S01]  /*10ad0*/  FMUL.FTZ R38, R0.reuse, R174 ;  /* 0x000000ae00267220 */ /* 0x040fe20000410000 */
[----:B------:R-:W-:Y:S01]  /*10ae0*/  MOV R174, R211 ;  /* 0x000000d300ae7202 */ /* 0x000fe20000000f00 */
[----:B------:R-:W-:Y:S03]  /*10af0*/  FMUL.FTZ R39, R0, R175 ;  /* 0x000000af00277220 */ /* 0x000fe60000410000 */
[C---:B------:R-:W-:Y:S02]  /*10b00*/  FMUL.FTZ R124, R2.reuse, R124 ;  /* 0x0000007c027c7220 */ /* 0x040fe40000410000 */
[----:B------:R-:W-:Y:S02]  /*10b10*/  FMUL.FTZ R125, R2, R125 ;  /* 0x0000007d027d7220 */ /* 0x000fe40000410000 */
[C---:B------:R-:W-:Y:S03]  /*10b20*/  HMMA.16816.F32 R36, R140.reuse, R44, R36 ;  /* 0x0000002c8c24723c */ /* 0x040fe60000001824 */
[C---:B------:R-:W-:Y:S02]  /*10b30*/  FMUL.FTZ R126, R0.reuse, R126 ;  /* 0x0000007e007e7220 */ /* 0x040fe40000410000 */
[----:B------:R-:W-:Y:S02]  /*10b40*/  FMUL.FTZ R127, R0, R127 ;  /* 0x0000007f007f7220 */ /* 0x000fe40000410000 */
[C---:B------:R-:W-:Y:S01]  /*10b50*/  FMUL.FTZ R44, R2.reuse, R180 ;  /* 0x000000b4022c7220 */ /* 0x040fe20000410000 */
[C---:B------:R-:W-:Y:S04]  /*10b60*/  HMMA.16816.F32 R40, R140.reuse, R46, R40 ;  /* 0x0000002e8c28723c */ /* 0x040fe80000001828 */
[----:B------:R-:W-:Y:S01]  /*10b70*/  MOV R180, R190 ;  /* 0x000000be00b47202 */ /* 0x000fe20000000f00 */
[C---:B------:R-:W-:Y:S01]  /*10b80*/  FMUL.FTZ R45, R2.reuse, R181 ;  /* 0x000000b5022d7220 */ /* 0x040fe20000410000 */
[----:B------:R-:W-:Y:S01]  /*10b90*/  MOV R190, R49 ;  /* 0x0000003100be7202 */ /* 0x000fe20000000f00 */
[----:B------:R-:W-:Y:S01]  /*10ba0*/  FMUL.FTZ R49, R2, R185 ;  /* 0x000000b902317220 */ /* 0x000fe20000410000 */
[----:B------:R-:W-:Y:S01]  /*10bb0*/  MOV R185, R3 ;  /* 0x0000000300b97202 */ /* 0x000fe20000000f00 */
[--C-:B------:R-:W-:Y:S03]  /*10bc0*/  FFMA.FTZ R3, R196, c[0x0][0x2d0], -R138.reuse ;  /* 0x0000b400c4037a23 */ /* 0x100fe6000001088a */
[C---:B------:R-:W-:Y:S01]  /*10bd0*/  FMUL.FTZ R47, R0.reuse, R183 ;  /* 0x000000b7002f7220 */ /* 0x040fe20000410000 */
[----:B------:R-:W-:Y:S01]  /*10be0*/  MOV R196, R212 ;  /* 0x000000d400c47202 */ /* 0x000fe20000000f00 */
[----:B------:R3:W-:Y:S01]  /*10bf0*/  MUFU.EX2 R183, R3 ;  /* 0x0000000300b77308 */ /* 0x0007e20000000800 */
[----:B------:R-:W-:Y:S01]  /*10c00*/  FMUL.FTZ R46, R0, R182 ;  /* 0x000000b6002e7220 */ /* 0x000fe20000410000 */
[----:B------:R-:W-:Y:S01]  /*10c10*/  MOV R181, R156 ;  /* 0x0000009c00b57202 */ /* 0x000fe20000000f00 */
[C---:B------:R-:W-:Y:S01]  /*10c20*/  FMUL.FTZ R128, R2.reuse, R128 ;  /* 0x0000008002807220 */ /* 0x040fe20000410000 */
[----:B------:R-:W-:Y:S01]  /*10c30*/  LDSM.16.MT88.4 R156, [R221+0x800] ;  /* 0x00080000dd9c783b */ /* 0x000fe20000004200 */
[----:B------:R-:W-:Y:S01]  /*10c40*/  MOV R182, R191 ;  /* 0x000000bf00b67202 */ /* 0x000fe20000000f00 */
[----:B------:R-:W-:Y:S01]  /*10c50*/  FMUL.FTZ R129, R2, R129 ;  /* 0x0000008102817220 */ /* 0x000fe20000410000 */
[----:B------:R-:W-:Y:S01]  /*10c60*/  MOV R191, R50 ;  /* 0x0000003200bf7202 */ /* 0x000fe20000000f00 */
[C---:B------:R-:W-:Y:S03]  /*10c70*/  HMMA.16816.F32 R44, R140.reuse, R144, R44 ;  /* 0x000000908c2c723c */ /* 0x040fe6000000182c */
[C---:B------:R-:W-:Y:S01]  /*10c80*/  FMUL.FTZ R50, R0.reuse, R186 ;  /* 0x000000ba00327220 */ /* 0x040fe20000410000 */
[----:B------:R-:W-:Y:S01]  /*10c90*/  MOV R186, R51 ;  /* 0x0000003300ba7202 */ /* 0x000fe20000000f00 */
[C---:B------:R-:W-:Y:S01]  /*10ca0*/  FMUL.FTZ R51, R0.reuse, R187 ;  /* 0x000000bb00337220 */ /* 0x040fe20000410000 */
[----:B------:R-:W-:Y:S01]  /*10cb0*/  MOV R187, R210 ;  /* 0x000000d200bb7202 */ /* 0x000fe20000000f00 */
[C---:B------:R-:W-:Y:S02]  /*10cc0*/  FMUL.FTZ R130, R0.reuse, R130 ;  /* 0x0000008200827220 */ /* 0x040fe40000410000 */
[----:B------:R-:W-:Y:S03]  /*10cd0*/  FMUL.FTZ R131, R0, R131 ;  /* 0x0000008300837220 */ /* 0x000fe60000410000 */
[C---:B------:R-:W-:Y:S01]  /*10ce0*/  HMMA.16816.F32 R48, R140.reuse, R146, R48 ;  /* 0x000000928c30723c */ /* 0x040fe20000001830 */
[----:B------:R-:W4:Y:S02]  /*10cf0*/  LDSM.16.MT88.4 R144, [R217+0x6000] ;  /* 0x00600000d990783b */ /* 0x000f240000004200 */
[----:B---3--:R-:W-:Y:S01]  /*10d00*/  FFMA.FTZ R3, R197, c[0x0][0x2d0], -R138 ;  /* 0x0000b400c5037a23 */ /* 0x008fe2000001088a */
[----:B------:R-:W-:Y:S04]  /*10d10*/  MOV R197, R213 ;  /* 0x000000d500c57202 */ /* 0x000fe80000000f00 */
[C---:B--2---:R-:W-:Y:S01]  /*10d20*/  HMMA.16816.F32 R52, R140.reuse, R148, R52 ;  /* 0x000000948c34723c */ /* 0x044fe20000001834 */
[----:B------:R2:W-:Y:S07]  /*10d30*/  MUFU.EX2 R172, R3 ;  /* 0x0000000300ac7308 */ /* 0x0005ee0000000800 */
[C---:B------:R-:W-:Y:S01]  /*10d40*/  HMMA.16816.F32 R56, R140.reuse, R150, R56 ;  /* 0x000000968c38723c */ /* 0x040fe20000001838 */
[----:B------:R-:W3:Y:S07]  /*10d50*/  LDSM.16.MT88.4 R148, [R218+0x6000] ;  /* 0x00600000da94783b */ /* 0x000eee0000004200 */
[C---:B-1----:R-:W-:Y:S08]  /*10d60*/  HMMA.16816.F32 R60, R140.reuse, R152, R60 ;  /* 0x000000988c3c723c */ /* 0x042ff0000000183c */
[C---:B------:R-:W-:Y:S01]  /*10d70*/  HMMA.16816.F32 R64, R140.reuse, R154, R64 ;  /* 0x0000009a8c40723c */ /* 0x040fe20000001840 */
[----:B------:R-:W1:Y:S03]  /*10d80*/  LDSM.16.MT88.4 R152, [R221+0x6000] ;  /* 0x00600000dd98783b */ /* 0x000e660000004200 */
[--C-:B--2---:R-:W-:Y:S04]  /*10d90*/  FFMA.FTZ R3, R198, c[0x0][0x2d0], -R134.reuse ;  /* 0x0000b400c6037a23 */ /* 0x104fe80000010886 */
[----:B------:R2:W-:Y:S01]  /*10da0*/  MUFU.EX2 R213, R3 ;  /* 0x0000000300d57308 */ /* 0x0005e20000000800 */
[C---:B----4-:R-:W-:Y:S08]  /*10db0*/  HMMA.16816.F32 R68, R140.reuse, R144, R68 ;  /* 0x000000908c44723c */ /* 0x050ff00000001844 */
[C---:B------:R-:W-:Y:S01]  /*10dc0*/  HMMA.16816.F32 R72, R140.reuse, R146, R72 ;  /* 0x000000928c48723c */ /* 0x040fe20000001848 */
[----:B------:R-:W4:Y:S07]  /*10dd0*/  LDSM.16.MT88.4 R144, [R220+0x6000] ;  /* 0x00600000dc90783b */ /* 0x000f2e0000004200 */
[C---:B---3--:R-:W-:Y:S04]  /*10de0*/  HMMA.16816.F32 R76, R140.reuse, R148, R76 ;  /* 0x000000948c4c723c */ /* 0x048fe8000000184c */
[----:B--2---:R-:W-:Y:S04]  /*10df0*/  FFMA.FTZ R3, R199, c[0x0][0x2d0], -R134 ;  /* 0x0000b400c7037a23 */ /* 0x004fe80000010886 */
[C---:B------:R-:W-:Y:S01]  /*10e00*/  HMMA.16816.F32 R80, R140.reuse, R150, R80 ;  /* 0x000000968c50723c */ /* 0x040fe20000001850 */
[----:B------:R-:W2:Y:S01]  /*10e10*/  LDSM.16.MT88.4 R148, [R217+0x9000] ;  /* 0x00900000d994783b */ /* 0x000ea20000004200 */
[----:B------:R3:W-:Y:S06]  /*10e20*/  MUFU.EX2 R212, R3 ;  /* 0x0000000300d47308 */ /* 0x0007ec0000000800 */
[C---:B-1----:R-:W-:Y:S08]  /*10e30*/  HMMA.16816.F32 R84, R140.reuse, R152, R84 ;  /* 0x000000988c54723c */ /* 0x042ff00000001854 */
[C---:B------:R-:W-:Y:S01]  /*10e40*/  HMMA.16816.F32 R88, R140.reuse, R154, R88 ;  /* 0x0000009a8c58723c */ /* 0x040fe20000001858 */
[----:B------:R-:W1:Y:S07]  /*10e50*/  LDSM.16.MT88.4 R152, [R218+0x9000] ;  /* 0x00900000da98783b */ /* 0x000e6e0000004200 */
[C---:B----4-:R-:W-:Y:S04]  /*10e60*/  HMMA.16816.F32 R92, R140.reuse, R144, R92 ;  /* 0x000000908c5c723c */ /* 0x050fe8000000185c */
[--C-:B---3--:R-:W-:Y:S04]  /*10e70*/  FFMA.FTZ R3, R204, c[0x0][0x2d0], -R138.reuse ;  /* 0x0000b400cc037a23 */ /* 0x108fe8000001088a */
[----:B------:R3:W-:Y:S01]  /*10e80*/  MUFU.EX2 R175, R3 ;  /* 0x0000000300af7308 */ /* 0x0007e20000000800 */
[C---:B------:R-:W-:Y:S01]  /*10e90*/  HMMA.16816.F32 R96, R140.reuse, R146, R96 ;  /* 0x000000928c60723c */ /* 0x040fe20000001860 */
[----:B------:R-:W4:Y:S07]  /*10ea0*/  LDSM.16.MT88.4 R144, [R221+0x9000] ;  /* 0x00900000dd90783b */ /* 0x000f2e0000004200 */
[C---:B--2---:R-:W-:Y:S08]  /*10eb0*/  HMMA.16816.F32 R100, R140.reuse, R148, R100 ;  /* 0x000000948c64723c */ /* 0x044ff00000001864 */
[C---:B------:R-:W-:Y:S01]  /*10ec0*/  HMMA.16816.F32 R104, R140.reuse, R150, R104 ;  /* 0x000000968c68723c */ /* 0x040fe20000001868 */
[----:B------:R-:W2:Y:S03]  /*10ed0*/  LDSM.16.MT88.4 R148, [R220+0x9000] ;  /* 0x00900000dc94783b */ /* 0x000ea60000004200 */
[----:B---3--:R-:W-:Y:S04]  /*10ee0*/  FFMA.FTZ R3, R205, c[0x0][0x2d0], -R138 ;  /* 0x0000b400cd037a23 */ /* 0x008fe8000001088a */
[C---:B-1----:R-:W-:Y:S01]  /*10ef0*/  HMMA.16816.F32 R108, R140.reuse, R152, R108 ;  /* 0x000000988c6c723c */ /* 0x042fe2000000186c */
[----:B------:R1:W3:Y:S07]  /*10f00*/  MUFU.EX2 R171, R3 ;  /* 0x0000000300ab7308 */ /* 0x0002ee0000000800 */
[C---:B------:R-:W-:Y:S01]  /*10f10*/  HMMA.16816.F32 R112, R140.reuse, R154, R112 ;  /* 0x0000009a8c70723c */ /* 0x040fe20000001870 */
[----:B------:R-:W-:Y:S07]  /*10f20*/  LDSM.16.MT88.4 R152, [R218+0x800] ;  /* 0x00080000da98783b */ /* 0x000fee0000004200 */
[C---:B----4-:R-:W-:Y:S08]  /*10f30*/  HMMA.16816.F32 R116, R140.reuse, R144, R116 ;  /* 0x000000908c74723c */ /* 0x050ff00000001874 */
[C---:B------:R-:W-:Y:S01]  /*10f40*/  HMMA.16816.F32 R120, R140.reuse, R146, R120 ;  /* 0x000000928c78723c */ /* 0x040fe20000001878 */
[----:B------:R-:W4:Y:S03]  /*10f50*/  LDSM.16.MT88.4 R144, [R217+0x800] ;  /* 0x00080000d990783b */ /* 0x000f260000004200 */
[--C-:B-1----:R-:W-:Y:S04]  /*10f60*/  FFMA.FTZ R3, R206, c[0x0][0x2d0], -R134.reuse ;  /* 0x0000b400ce037a23 */ /* 0x102fe80000010886 */
[C---:B--2---:R-:W-:Y:S01]  /*10f70*/  HMMA.16816.F32 R124, R140.reuse, R148, R124 ;  /* 0x000000948c7c723c */ /* 0x044fe2000000187c */
[----:B------:R1:W-:Y:S07]  /*10f80*/  MUFU.EX2 R211, R3 ;  /* 0x0000000300d37308 */ /* 0x0003ee0000000800 */
[----:B------:R-:W-:Y:S01]  /*10f90*/  HMMA.16816.F32 R128, R140, R150, R128 ;  /* 0x000000968c80723c */ /* 0x000fe20000001880 */
[----:B------:R-:W2:Y:S06]  /*10fa0*/  LDSM.16.MT88.4 R148, [R217+0x3800] ;  /* 0x00380000d994783b */ /* 0x000eac0000004200 */
[----:B---3--:R-:W-:Y:S02]  /*10fb0*/  F2FP.PACK_AB R142, R171, R175 ;  /* 0x000000afab8e723e */ /* 0x008fe400000000ff */
[----:B------:R-:W-:Y:S03]  /*10fc0*/  F2FP.PACK_AB R140, R172, R183 ;  /* 0x000000b7ac8c723e */ /* 0x000fe600000000ff */
[----:B------:R-:W-:Y:S01]  /*10fd0*/  F2FP.PACK_AB R141, R212, R213 ;  /* 0x000000d5d48d723e */ /* 0x000fe200000000ff */
[----:B-1----:R-:W-:Y:S04]  /*10fe0*/  FFMA.FTZ R3, R207, c[0x0][0x2d0], -R134 ;  /* 0x0000b400cf037a23 */ /* 0x002fe80000010886 */
[----:B------:R1:W3:Y:S02]  /*10ff0*/  MUFU.EX2 R210, R3 ;  /* 0x0000000300d27308 */ /* 0x0002e40000000800 */
[--C-:B-1----:R-:W-:Y:S01]  /*11000*/  FFMA.FTZ R3, R208, c[0x0][0x2d0], -R138.reuse ;  /* 0x0000b400d0037a23 */ /* 0x102fe2000001088a */
[----:B---3--:R-:W-:Y:S07]  /*11010*/  F2FP.PACK_AB R143, R210, R211 ;  /* 0x000000d3d28f723e */ /* 0x008fee00000000ff */
[----:B------:R1:W-:Y:S01]  /*11020*/  MUFU.EX2 R167, R3 ;  /* 0x0000000300a77308 */ /* 0x0003e20000000800 */
[C---:B----4-:R-:W-:Y:S08]  /*11030*/  HMMA.16816.F32 R4, R140.reuse, R144, R4 ;  /* 0x000000908c04723c */ /* 0x050ff00000001804 */
[C---:B------:R-:W-:Y:S01]  /*11040*/  HMMA.16816.F32 R8, R140.reuse, R146, R8 ;  /* 0x000000928c08723c */ /* 0x040fe20000001808 */
[----:B------:R-:W3:Y:S07]  /*11050*/  LDSM.16.MT88.4 R144, [R218+0x3800] ;  /* 0x00380000da90783b */ /* 0x000eee0000004200 */
[C---:B------:R-:W-:Y:S04]  /*11060*/  HMMA.16816.F32 R12, R140.reuse, R152, R12 ;  /* 0x000000988c0c723c */ /* 0x040fe8000000180c */
[----:B-1----:R-:W-:Y:S04]  /*11070*/  FFMA.FTZ R3, R209, c[0x0][0x2d0], -R138 ;  /* 0x0000b400d1037a23 */ /* 0x002fe8000001088a */
[C---:B------:R-:W-:Y:S01]  /*11080*/  HMMA.16816.F32 R16, R140.reuse, R154, R16 ;  /* 0x0000009a8c10723c */ /* 0x040fe20000001810 */
[----:B------:R1:W4:Y:S01]  /*11090*/  MUFU.EX2 R169, R3 ;  /* 0x0000000300a97308 */ /* 0x0003220000000800 */
[----:B------:R-:W3:Y:S06]  /*110a0*/  LDSM.16.MT88.4 R152, [R221+0x3800] ;  /* 0x00380000dd98783b */ /* 0x000eec0000004200 */
[C---:B------:R-:W-:Y:S08]  /*110b0*/  HMMA.16816.F32 R20, R140.reuse, R156, R20 ;  /* 0x0000009c8c14723c */ /* 0x040ff00000001814 */
[C---:B------:R-:W-:Y:S01]  /*110c0*/  HMMA.16816.F32 R24, R140.reuse, R158, R24 ;  /* 0x0000009e8c18723c */ /* 0x040fe20000001818 */
[----:B------:R-:W4:Y:S07]  /*110d0*/  LDSM.16.MT88.4 R156, [R220+0x3800] ;  /* 0x00380000dc9c783b */ /* 0x000f2e0000004200 */
[C---:B------:R-:W-:Y:S04]  /*110e0*/  HMMA.16816.F32 R28, R140.reuse, R160, R28 ;  /* 0x000000a08c1c723c */ /* 0x040fe8000000181c */
[--C-:B-1----:R-:W-:Y:S04]  /*110f0*/  FFMA.FTZ R3, R214, c[0x0][0x2d0], -R134.reuse ;  /* 0x0000b400d6037a23 */ /* 0x102fe80000010886 */
[C---:B------:R-:W-:Y:S01]  /*11100*/  HMMA.16816.F32 R32, R140.reuse, R162, R32 ;  /* 0x000000a28c20723c */ /* 0x040fe20000001820 */
[----:B------:R1:W-:Y:S01]  /*11110*/  MUFU.EX2 R207, R3 ;  /* 0x0000000300cf7308 */ /* 0x0003e20000000800 */
[----:B------:R-:W4:Y:S06]  /*11120*/  LDSM.16.MT88.4 R160, [R217+0x6800] ;  /* 0x00680000d9a0783b */ /* 0x000f2c0000004200 */
[C---:B--2---:R-:W-:Y:S08]  /*11130*/  HMMA.16816.F32 R36, R140.reuse, R148, R36 ;  /* 0x000000948c24723c */ /* 0x044ff00000001824 */
[C---:B------:R-:W-:Y:S01]  /*11140*/  HMMA.16816.F32 R40, R140.reuse, R150, R40 ;  /* 0x000000968c28723c */ /* 0x040fe20000001828 */
[----:B------:R-:W2:Y:S07]  /*11150*/  LDSM.16.MT88.4 R148, [R218+0x6800] ;  /* 0x00680000da94783b */ /* 0x000eae0000004200 */
[C---:B---3--:R-:W-:Y:S04]  /*11160*/  HMMA.16816.F32 R44, R140.reuse, R144, R44 ;  /* 0x000000908c2c723c */ /* 0x048fe8000000182c */
[----:B-1----:R-:W-:Y:S02]  /*11170*/  FFMA.FTZ R3, R215, c[0x0][0x2d0], -R134 ;  /* 0x0000b400d7037a23 */ /* 0x002fe40000010886 */
[----:B------:R-:W-:Y:S02]  /*11180*/  MUFU.EX2 R215, R135 ;  /* 0x0000008700d77308 */ /* 0x000fe40000000800 */
[C---:B------:R-:W-:Y:S01]  /*11190*/  HMMA.16816.F32 R48, R140.reuse, R146, R48 ;  /* 0x000000928c30723c */ /* 0x040fe20000001830 */
[----:B------:R-:W1:Y:S07]  /*111a0*/  LDSM.16.MT88.4 R144, [R221+0x6800] ;  /* 0x00680000dd90783b */ /* 0x000e6e0000004200 */
[C---:B------:R-:W-:Y:S01]  /*111b0*/  HMMA.16816.F32 R52, R140.reuse, R152, R52 ;  /* 0x000000988c34723c */ /* 0x040fe20000001834 */
[----:B------:R3:W-:Y:S07]  /*111c0*/  MUFU.EX2 R206, R3 ;  /* 0x0000000300ce7308 */ /* 0x0007ee0000000800 */
[C---:B------:R-:W-:Y:S01]  /*111d0*/  HMMA.16816.F32 R56, R140.reuse, R154, R56 ;  /* 0x0000009a8c38723c */ /* 0x040fe20000001838 */
[----:B------:R-:W1:Y:S02]  /*111e0*/  LDSM.16.MT88.4 R152, [R220+0x6800] ;  /* 0x00680000dc98783b */ /* 0x000e640000004200 */
[----:B------:R-:W-:Y:S05]  /*111f0*/  MUFU.EX2 R135, R136 ;  /* 0x0000008800877308 */ /* 0x000fea0000000800 */
[C---:B----4-:R-:W-:Y:S08]  /*11200*/  HMMA.16816.F32 R60, R140.reuse, R156, R60 ;  /* 0x0000009c8c3c723c */ /* 0x050ff0000000183c */
[C---:B------:R-:W-:Y:S01]  /*11210*/  HMMA.16816.F32 R64, R140.reuse, R158, R64 ;  /* 0x0000009e8c40723c */ /* 0x040fe20000001840 */
[----:B------:R-:W4:Y:S03]  /*11220*/  LDSM.16.MT88.4 R156, [R217+0x9800] ;  /* 0x00980000d99c783b */ /* 0x000f260000004200 */
[--C-:B---3--:R-:W-:Y:S01]  /*11230*/  FFMA.FTZ R3, R197, c[0x0][0x2d0], -R138.reuse ;  /* 0x0000b400c5037a23 */ /* 0x108fe2000001088a */
[----:B------:R-:W-:Y:S02]  /*11240*/  MOV R197, R196 ;  /* 0x000000c400c57202 */ /* 0x000fe40000000f00 */
[----:B------:R-:W-:Y:S01]  /*11250*/  MOV R196, R187 ;  /* 0x000000bb00c47202 */ /* 0x000fe20000000f00 */
[C---:B------:R-:W-:Y:S04]  /*11260*/  HMMA.16816.F32 R68, R140.reuse, R160, R68 ;  /* 0x000000a08c44723c */ /* 0x040fe80000001844 */
[----:B------:R-:W-:Y:S02]  /*11270*/  MOV R187, R173 ;  /* 0x000000ad00bb7202 */ /* 0x000fe40000000f00 */
[----:B------:R-:W-:Y:S02]  /*11280*/  MOV R173, R170 ;  /* 0x000000aa00ad7202 */ /* 0x000fe40000000f00 */
[C---:B------:R-:W-:Y:S01]  /*11290*/  HMMA.16816.F32 R72, R140.reuse, R162, R72 ;  /* 0x000000a28c48723c */ /* 0x040fe20000001848 */
[----:B------:R3:W-:Y:S01]  /*112a0*/  MUFU.EX2 R170, R3 ;  /* 0x0000000300aa7308 */ /* 0x0007e20000000800 */
[----:B------:R-:W-:Y:S06]  /*112b0*/  LDSM.16.MT88.4 R160, [R220+0x1000] ;  /* 0x00100000dca0783b */ /* 0x000fec0000004200 */
[C---:B--2---:R-:W-:Y:S08]  /*112c0*/  HMMA.16816.F32 R76, R140.reuse, R148, R76 ;  /* 0x000000948c4c723c */ /* 0x044ff0000000184c */
[C---:B------:R-:W-:Y:S01]  /*112d0*/  HMMA.16816.F32 R80, R140.reuse, R150, R80 ;  /* 0x000000968c50723c */ /* 0x040fe20000001850 */
[----:B------:R-:W2:Y:S07]  /*112e0*/  LDSM.16.MT88.4 R148, [R218+0x9800] ;  /* 0x00980000da94783b */ /* 0x000eae0000004200 */
[C---:B-1----:R-:W-:Y:S04]  /*112f0*/  HMMA.16816.F32 R84, R140.reuse, R144, R84 ;  /* 0x000000908c54723c */ /* 0x042fe80000001854 */
[----:B---3--:R-:W-:Y:S01]  /*11300*/  FFMA.FTZ R3, R197, c[0x0][0x2d0], -R138 ;  /* 0x0000b400c5037a23 */ /* 0x008fe2000001088a */
[----:B------:R-:W-:Y:S02]  /*11310*/  MOV R197, R196 ;  /* 0x000000c400c57202 */ /* 0x000fe40000000f00 */
[----:B------:R-:W-:Y:S01]  /*11320*/  MOV R196, R173 ;  /* 0x000000ad00c47202 */ /* 0x000fe20000000f00 */
[C---:B------:R-:W-:Y:S01]  /*11330*/  HMMA.16816.F32 R88, R140.reuse, R146, R88 ;  /* 0x000000928c58723c */ /* 0x040fe20000001858 */
[----:B------:R-:W1:Y:S03]  /*11340*/  LDSM.16.MT88.4 R144, [R221+0x9800] ;  /* 0x00980000dd90783b */ /* 0x000e660000004200 */
[----:B------:R-:W-:Y:S02]  /*11350*/  MOV R173, R168 ;  /* 0x000000a800ad7202 */ /* 0x000fe40000000f00 */
[----:B------:R3:W1:Y:S02]  /*11360*/  MUFU.EX2 R168, R3 ;  /* 0x0000000300a87308 */ /* 0x0006640000000800 */
[C---:B------:R-:W-:Y:S08]  /*11370*/  HMMA.16816.F32 R92, R140.reuse, R152, R92 ;  /* 0x000000988c5c723c */ /* 0x040ff0000000185c */
[C---:B------:R-:W-:Y:S01]  /*11380*/  HMMA.16816.F32 R96, R140.reuse, R154, R96 ;  /* 0x0000009a8c60723c */ /* 0x040fe20000001860 */
[----:B------:R-:W1:Y:S07]  /*11390*/  LDSM.16.MT88.4 R152, [R220+0x9800] ;  /* 0x00980000dc98783b */ /* 0x000e6e0000004200 */
[C---:B----4-:R-:W-:Y:S04]  /*113a0*/  HMMA.16816.F32 R100, R140.reuse, R156, R100 ;  /* 0x0000009c8c64723c */ /* 0x050fe80000001864 */
        /* <DEDUP_REMOVED lines=8> */
[----:B----4-:R-:W-:Y:S01]  /*11430*/  FFMA.FTZ R3, R197, c[0x0][0x2d0], -R134 ;  /* 0x0000b400c5037a23 */ /* 0x010fe20000010886 */
[----:B------:R-:W-:Y:S02]  /*11440*/  MOV R197, R196 ;  /* 0x000000c400c57202 */ /* 0x000fe40000000f00 */
[----:B------:R-:W-:Y:S01]  /*11450*/  MOV R196, R202 ;  /* 0x000000ca00c47202 */ /* 0x000fe20000000f00 */
[C---:B------:R-:W-:Y:S01]  /*11460*/  HMMA.16816.F32 R120, R140.reuse, R146, R120 ;  /* 0x000000928c78723c */ /* 0x040fe20000001878 */
[----:B------:R1:W4:Y:S01]  /*11470*/  MUFU.EX2 R202, R3 ;  /* 0x0000000300ca7308 */ /* 0x0003220000000800 */
[----:B------:R-:W2:Y:S06]  /*11480*/  LDSM.16.MT88.4 R144, [R221+0x1000] ;  /* 0x00100000dd90783b */ /* 0x000eac0000004200 */
[C---:B------:R-:W-:Y:S08]  /*11490*/  HMMA.16816.F32 R124, R140.reuse, R152, R124 ;  /* 0x000000988c7c723c */ /* 0x040ff0000000187c */
[----:B------:R-:W-:Y:S01]  /*114a0*/  HMMA.16816.F32 R128, R140, R154, R128 ;  /* 0x0000009a8c80723c */ /* 0x000fe20000001880 */
[----:B------:R-:W2:Y:S06]  /*114b0*/  LDSM.16.MT88.4 R152, [R217+0x4000] ;  /* 0x00400000d998783b */ /* 0x000eac0000004200 */
[----:B------:R-:W-:Y:S01]  /*114c0*/  F2FP.PACK_AB R140, R169, R167 ;  /* 0x000000a7a98c723e */ /* 0x000fe200000000ff */
[--C-:B-1----:R-:W-:Y:S01]  /*114d0*/  FFMA.FTZ R3, R196, c[0x0][0x2d0], -R138.reuse ;  /* 0x0000b400c4037a23 */ /* 0x102fe2000001088a */
[----:B------:R-:W-:Y:S03]  /*114e0*/  MOV R196, R174 ;  /* 0x000000ae00c47202 */ /* 0x000fe60000000f00 */
[----:B------:R1:W-:Y:S01]  /*114f0*/  MUFU.EX2 R174, R3 ;  /* 0x0000000300ae7308 */ /* 0x0003e20000000800 */
[----:B------:R-:W-:Y:S02]  /*11500*/  F2FP.PACK_AB R142, R168, R170 ;  /* 0x000000aaa88e723e */ /* 0x000fe400000000ff */
[----:B------:R-:W-:Y:S02]  /*11510*/  F2FP.PACK_AB R141, R206, R207 ;  /* 0x000000cfce8d723e */ /* 0x000fe400000000ff */
[----:B----4-:R-:W-:Y:S07]  /*11520*/  F2FP.PACK_AB R143, R202, R203 ;  /* 0x000000cbca8f723e */ /* 0x010fee00000000ff */
[C---:B---3--:R-:W-:Y:S08]  /*11530*/  HMMA.16816.F32 R4, R140.reuse, R156, R4 ;  /* 0x0000009c8c04723c */ /* 0x048ff00000001804 */
[C---:B------:R-:W-:Y:S01]  /*11540*/  HMMA.16816.F32 R8, R140.reuse, R158, R8 ;  /* 0x0000009e8c08723c */ /* 0x040fe20000001808 */
[----:B------:R-:W3:Y:S03]  /*11550*/  LDSM.16.MT88.4 R156, [R218+0x4000] ;  /* 0x00400000da9c783b */ /* 0x000ee60000004200 */
[----:B-1----:R-:W-:Y:S04]  /*11560*/  FFMA.FTZ R3, R173, c[0x0][0x2d0], -R138 ;  /* 0x0000b400ad037a23 */ /* 0x002fe8000001088a */
[C---:B--2---:R-:W-:Y:S01]  /*11570*/  HMMA.16816.F32 R12, R140.reuse, R148, R12 ;  /* 0x000000948c0c723c */ /* 0x044fe2000000180c */
[----:B------:R1:W2:Y:S07]  /*11580*/  MUFU.EX2 R173, R3 ;  /* 0x0000000300ad7308 */ /* 0x0002ae0000000800 */
[C---:B------:R-:W-:Y:S01]  /*11590*/  HMMA.16816.F32 R16, R140.reuse, R150, R16 ;  /* 0x000000968c10723c */ /* 0x040fe20000001810 */
[----:B------:R-:W4:Y:S07]  /*115a0*/  LDSM.16.MT88.4 R148, [R221+0x4000] ;  /* 0x00400000dd94783b */ /* 0x000f2e0000004200 */
[C---:B------:R-:W-:Y:S08]  /*115b0*/  HMMA.16816.F32 R20, R140.reuse, R144, R20 ;  /* 0x000000908c14723c */ /* 0x040ff00000001814 */
[C---:B------:R-:W-:Y:S01]  /*115c0*/  HMMA.16816.F32 R24, R140.reuse, R146, R24 ;  /* 0x000000928c18723c */ /* 0x040fe20000001818 */
[----:B------:R-:W2:Y:S03]  /*115d0*/  LDSM.16.MT88.4 R144, [R220+0x4000] ;  /* 0x00400000dc90783b */ /* 0x000ea60000004200 */
[--C-:B-1----:R-:W-:Y:S01]  /*115e0*/  FFMA.FTZ R3, R197, c[0x0][0x2d0], -R134.reuse ;  /* 0x0000b400c5037a23 */ /* 0x102fe20000010886 */
[----:B------:R-:W-:Y:S03]  /*115f0*/  MOV R197, R201 ;  /* 0x000000c900c57202 */ /* 0x000fe60000000f00 */
[C---:B------:R-:W-:Y:S01]  /*11600*/  HMMA.16816.F32 R28, R140.reuse, R160, R28 ;  /* 0x000000a08c1c723c */ /* 0x040fe2000000181c */
[----:B------:R1:W-:Y:S07]  /*11610*/  MUFU.EX2 R201, R3 ;  /* 0x0000000300c97308 */ /* 0x0003ee0000000800 */
[C---:B------:R-:W-:Y:S01]  /*11620*/  HMMA.16816.F32 R32, R140.reuse, R162, R32 ;  /* 0x000000a28c20723c */ /* 0x040fe20000001820 */
[----:B------:R-:W2:Y:S07]  /*11630*/  LDSM.16.MT88.4 R160, [R217+0x7000] ;  /* 0x00700000d9a0783b */ /* 0x000eae0000004200 */
[C---:B------:R-:W-:Y:S08]  /*11640*/  HMMA.16816.F32 R36, R140.reuse, R152, R36 ;  /* 0x000000988c24723c */ /* 0x040ff00000001824 */
[C---:B------:R-:W-:Y:S01]  /*11650*/  HMMA.16816.F32 R40, R140.reuse, R154, R40 ;  /* 0x0000009a8c28723c */ /* 0x040fe20000001828 */
[----:B------:R-:W2:Y:S03]  /*11660*/  LDSM.16.MT88.4 R152, [R218+0x7000] ;  /* 0x00700000da98783b */ /* 0x000ea60000004200 */
[----:B-1----:R-:W-:Y:S01]  /*11670*/  FFMA.FTZ R3, R196, c[0x0][0x2d0], -R134 ;  /* 0x0000b400c4037a23 */ /* 0x002fe20000010886 */
[----:B------:R-:W-:Y:S03]  /*11680*/  MOV R196, R200 ;  /* 0x000000c800c47202 */ /* 0x000fe60000000f00 */
[C---:B---3--:R-:W-:Y:S01]  /*11690*/  HMMA.16816.F32 R44, R140.reuse, R156, R44 ;  /* 0x0000009c8c2c723c */ /* 0x048fe2000000182c */
[----:B------:R1:W3:Y:S07]  /*116a0*/  MUFU.EX2 R200, R3 ;  /* 0x0000000300c87308 */ /* 0x0002ee0000000800 */
[C---:B------:R-:W-:Y:S01]  /*116b0*/  HMMA.16816.F32 R48, R140.reuse, R158, R48 ;  /* 0x0000009e8c30723c */ /* 0x040fe20000001830 */
[----:B------:R-:W3:Y:S07]  /*116c0*/  LDSM.16.MT88.4 R156, [R221+0x7000] ;  /* 0x00700000dd9c783b */ /* 0x000eee0000004200 */
[C---:B----4-:R-:W-:Y:S08]  /*116d0*/  HMMA.16816.F32 R52, R140.reuse, R148, R52 ;  /* 0x000000948c34723c */ /* 0x050ff00000001834 */
[C---:B------:R-:W-:Y:S01]  /*116e0*/  HMMA.16816.F32 R56, R140.reuse, R150, R56 ;  /* 0x000000968c38723c */ /* 0x040fe20000001838 */
[----:B------:R-:W4:Y:S03]  /*116f0*/  LDSM.16.MT88.4 R148, [R220+0x7000] ;  /* 0x00700000dc94783b */ /* 0x000f260000004200 */
[----:B-1----:R-:W-:Y:S04]  /*11700*/  FFMA.FTZ R3, R197, c[0x0][0x2d0], -R138 ;  /* 0x0000b400c5037a23 */ /* 0x002fe8000001088a */
[C---:B--2---:R-:W-:Y:S01]  /*11710*/  HMMA.16816.F32 R60, R140.reuse, R144, R60 ;  /* 0x000000908c3c723c */ /* 0x044fe2000000183c */
[----:B------:R1:W2:Y:S07]  /*11720*/  MUFU.EX2 R214, R3 ;  /* 0x0000000300d67308 */ /* 0x0002ae0000000800 */
[C---:B------:R-:W-:Y:S01]  /*11730*/  HMMA.16816.F32 R64, R140.reuse, R146, R64 ;  /* 0x000000928c40723c */ /* 0x040fe20000001840 */
[----:B------:R-:W2:Y:S07]  /*11740*/  LDSM.16.MT88.4 R144, [R217+0xa000] ;  /* 0x00a00000d990783b */ /* 0x000eae0000004200 */
[C---:B------:R-:W-:Y:S08]  /*11750*/  HMMA.16816.F32 R68, R140.reuse, R160, R68 ;  /* 0x000000a08c44723c */ /* 0x040ff00000001844 */
[C---:B------:R-:W-:Y:S01]  /*11760*/  HMMA.16816.F32 R72, R140.reuse, R162, R72 ;  /* 0x000000a28c48723c */ /* 0x040fe20000001848 */
[----:B------:R-:W-:Y:S03]  /*11770*/  LDSM.16.MT88.4 R160, [R221+0x1800] ;  /* 0x00180000dda0783b */ /* 0x000fe60000004200 */
[--C-:B-1----:R-:W-:Y:S04]  /*11780*/  FFMA.FTZ R3, R196, c[0x0][0x2d0], -R134.reuse ;  /* 0x0000b400c4037a23 */ /* 0x102fe80000010886 */
[C---:B------:R-:W-:Y:S01]  /*11790*/  HMMA.16816.F32 R76, R140.reuse, R152, R76 ;  /* 0x000000988c4c723c */ /* 0x040fe2000000184c */
[----:B------:R1:W-:Y:S07]  /*117a0*/  MUFU.EX2 R199, R3 ;  /* 0x0000000300c77308 */ /* 0x0003ee0000000800 */
[C---:B------:R-:W-:Y:S01]  /*117b0*/  HMMA.16816.F32 R80, R140.reuse, R154, R80 ;  /* 0x0000009a8c50723c */ /* 0x040fe20000001850 */
[----:B------:R-:W2:Y:S07]  /*117c0*/  LDSM.16.MT88.4 R152, [R218+0xa000] ;  /* 0x00a00000da98783b */ /* 0x000eae0000004200 */
[C---:B---3--:R-:W-:Y:S08]  /*117d0*/  HMMA.16816.F32 R84, R140.reuse, R156, R84 ;  /* 0x0000009c8c54723c */ /* 0x048ff00000001854 */
[C---:B------:R-:W-:Y:S01]  /*117e0*/  HMMA.16816.F32 R88, R140.reuse, R158, R88 ;  /* 0x0000009e8c58723c */ /* 0x040fe20000001858 */
[----:B------:R-:W3:Y:S03]  /*117f0*/  LDSM.16.MT88.4 R156, [R221+0xa000] ;  /* 0x00a00000dd9c783b */ /* 0x000ee60000004200 */
[----:B-1----:R-:W-:Y:S04]  /*11800*/  FFMA.FTZ R3, R187, c[0x0][0x2d0], -R134 ;  /* 0x0000b400bb037a23 */ /* 0x002fe80000010886 */
[C---:B----4-:R-:W-:Y:S01]  /*11810*/  HMMA.16816.F32 R92, R140.reuse, R148, R92 ;  /* 0x000000948c5c723c */ /* 0x050fe2000000185c */
[----:B------:R1:W4:Y:S07]  /*11820*/  MUFU.EX2 R198, R3 ;  /* 0x0000000300c67308 */ /* 0x00032e0000000800 */
[C---:B------:R-:W-:Y:S01]  /*11830*/  HMMA.16816.F32 R96, R140.reuse, R150, R96 ;  /* 0x000000968c60723c */ /* 0x040fe20000001860 */
[----:B------:R-:W4:Y:S07]  /*11840*/  LDSM.16.MT88.4 R148, [R220+0xa000] ;  /* 0x00a00000dc94783b */ /* 0x000f2e0000004200 */
[C---:B--2---:R-:W-:Y:S08]  /*11850*/  HMMA.16816.F32 R100, R140.reuse, R144, R100 ;  /* 0x000000908c64723c */ /* 0x044ff00000001864 */
[C---:B------:R-:W-:Y:S01]  /*11860*/  HMMA.16816.F32 R104, R140.reuse, R146, R104 ;  /* 0x000000928c68723c */ /* 0x040fe20000001868 */
[----:B------:R-:W2:Y:S03]  /*11870*/  LDSM.16.MT88.4 R144, [R217+0x1800] ;  /* 0x00180000d990783b */ /* 0x000ea60000004200 */
        /* <DEDUP_REMOVED lines=8> */
[----:B-1----:R-:W-:Y:S01]  /*11900*/  FFMA.FTZ R3, R185, c[0x0][0x2d0], -R138 ;  /* 0x0000b400b9037a23 */ /* 0x002fe2000001088a */
[----:B------:R-:W-:Y:S03]  /*11910*/  MOV R185, R188 ;  /* 0x000000bc00b97202 */ /* 0x000fe60000000f00 */
[C---:B----4-:R-:W-:Y:S01]  /*11920*/  HMMA.16816.F32 R124, R140.reuse, R148, R124 ;  /* 0x000000948c7c723c */ /* 0x050fe2000000187c */
[----:B------:R1:W-:Y:S07]  /*11930*/  MUFU.EX2 R208, R3 ;  /* 0x0000000300d07308 */ /* 0x0003ee0000000800 */
[----:B------:R-:W-:Y:S01]  /*11940*/  HMMA.16816.F32 R128, R140, R150, R128 ;  /* 0x000000968c80723c */ /* 0x000fe20000001880 */
[----:B------:R-:W4:Y:S06]  /*11950*/  LDSM.16.MT88.4 R148, [R217+0x4800] ;  /* 0x00480000d994783b */ /* 0x000f2c0000004200 */
[----:B------:R-:W-:Y:S02]  /*11960*/  F2FP.PACK_AB R140, R173, R174 ;  /* 0x000000aead8c723e */ /* 0x000fe400000000ff */
[----:B------:R-:W-:Y:S03]  /*11970*/  F2FP.PACK_AB R141, R200, R201 ;  /* 0x000000c9c88d723e */ /* 0x000fe600000000ff */
[----:B------:R-:W-:Y:S02]  /*11980*/  F2FP.PACK_AB R142, R214, R215 ;  /* 0x000000d7d68e723e */ /* 0x000fe400000000ff */
[----:B------:R-:W-:Y:S01]  /*11990*/  F2FP.PACK_AB R143, R198, R199 ;  /* 0x000000c7c68f723e */ /* 0x000fe200000000ff */
[--C-:B-1----:R-:W-:Y:S06]  /*119a0*/  FFMA.FTZ R3, R193, c[0x0][0x2d0], -R134.reuse ;  /* 0x0000b400c1037a23 */ /* 0x102fec0000010886 */
[C---:B--2---:R-:W-:Y:S01]  /*119b0*/  HMMA.16816.F32 R4, R140.reuse, R144, R4 ;  /* 0x000000908c04723c */ /* 0x044fe20000001804 */
[----:B------:R1:W-:Y:S07]  /*119c0*/  MUFU.EX2 R193, R3 ;  /* 0x0000000300c17308 */ /* 0x0003ee0000000800 */
[C---:B------:R-:W-:Y:S01]  /*119d0*/  HMMA.16816.F32 R8, R140.reuse, R146, R8 ;  /* 0x000000928c08723c */ /* 0x040fe20000001808 */
[----:B------:R-:W2:Y:S07]  /*119e0*/  LDSM.16.MT88.4 R144, [R218+0x4800] ;  /* 0x00480000da90783b */ /* 0x000eae0000004200 */
[C---:B------:R-:W-:Y:S08]  /*119f0*/  HMMA.16816.F32 R12, R140.reuse, R152, R12 ;  /* 0x000000988c0c723c */ /* 0x040ff0000000180c */
[C---:B------:R-:W-:Y:S01]  /*11a00*/  HMMA.16816.F32 R16, R140.reuse, R154, R16 ;  /* 0x0000009a8c10723c */ /* 0x040fe20000001810 */
[----:B------:R-:W2:Y:S03]  /*11a10*/  LDSM.16.MT88.4 R152, [R221+0x4800] ;  /* 0x00480000dd98783b */ /* 0x000ea60000004200 */
[----:B-1----:R-:W-:Y:S04]  /*11a20*/  FFMA.FTZ R3, R192, c[0x0][0x2d0], -R134 ;  /* 0x0000b400c0037a23 */ /* 0x002fe80000010886 */
[C---:B------:R-:W-:Y:S01]  /*11a30*/  HMMA.16816.F32 R20, R140.reuse, R160, R20 ;  /* 0x000000a08c14723c */ /* 0x040fe20000001814 */
[----:B------:R1:W-:Y:S07]  /*11a40*/  MUFU.EX2 R192, R3 ;  /* 0x0000000300c07308 */ /* 0x0003ee0000000800 */
[C---:B------:R-:W-:Y:S01]  /*11a50*/  HMMA.16816.F32 R24, R140.reuse, R162, R24 ;  /* 0x000000a28c18723c */ /* 0x040fe20000001818 */
[----:B------:R-:W-:Y:S07]  /*11a60*/  LDSM.16.MT88.4 R160, [R217+0x7800] ;  /* 0x00780000d9a0783b */ /* 0x000fee0000004200 */
[C---:B---3--:R-:W-:Y:S08]  /*11a70*/  HMMA.16816.F32 R28, R140.reuse, R156, R28 ;  /* 0x0000009c8c1c723c */ /* 0x048ff0000000181c */
[C---:B------:R-:W-:Y:S01]  /*11a80*/  HMMA.16816.F32 R32, R140.reuse, R158, R32 ;  /* 0x0000009e8c20723c */ /* 0x040fe20000001820 */
[----:B------:R-:W3:Y:S03]  /*11a90*/  LDSM.16.MT88.4 R156, [R220+0x4800] ;  /* 0x00480000dc9c783b */ /* 0x000ee60000004200 */
[--C-:B-1----:R-:W-:Y:S04]  /*11aa0*/  FFMA.FTZ R3, R184, c[0x0][0x2d0], -R138.reuse ;  /* 0x0000b400b8037a23 */ /* 0x102fe8000001088a */
[C---:B----4-:R-:W-:Y:S01]  /*11ab0*/  HMMA.16816.F32 R36, R140.reuse, R148, R36 ;  /* 0x000000948c24723c */ /* 0x050fe20000001824 */
[----:B------:R1:W-:Y:S01]  /*11ac0*/  MUFU.EX2 R205, R3 ;  /* 0x0000000300cd7308 */ /* 0x0003e20000000800 */
[----:B------:R-:W4:Y:S06]  /*11ad0*/  LDL.LU R184, [R1+0x10] ;  /* 0x0000100001b87983 */ /* 0x000f2c0000300800 */
[C---:B------:R-:W-:Y:S01]  /*11ae0*/  HMMA.16816.F32 R40, R140.reuse, R150, R40 ;  /* 0x000000968c28723c */ /* 0x040fe20000001828 */
[----:B------:R-:W3:Y:S07]  /*11af0*/  LDSM.16.MT88.4 R148, [R218+0x7800] ;  /* 0x00780000da94783b */ /* 0x000eee0000004200 */
[C---:B--2---:R-:W-:Y:S08]  /*11b00*/  HMMA.16816.F32 R44, R140.reuse, R144, R44 ;  /* 0x000000908c2c723c */ /* 0x044ff0000000182c */
[C---:B------:R-:W-:Y:S01]  /*11b10*/  HMMA.16816.F32 R48, R140.reuse, R146, R48 ;  /* 0x000000928c30723c */ /* 0x040fe20000001830 */
[----:B------:R-:W2:Y:S03]  /*11b20*/  LDSM.16.MT88.4 R144, [R221+0x7800] ;  /* 0x00780000dd90783b */ /* 0x000ea60000004200 */
[----:B-1----:R-:W-:Y:S01]  /*11b30*/  FFMA.FTZ R3, R182, c[0x0][0x2d0], -R138 ;  /* 0x0000b400b6037a23 */ /* 0x002fe2000001088a */
[----:B------:R-:W-:Y:S03]  /*11b40*/  MOV R182, R178 ;  /* 0x000000b200b67202 */ /* 0x000fe60000000f00 */
[C---:B------:R-:W-:Y:S01]  /*11b50*/  HMMA.16816.F32 R52, R140.reuse, R152, R52 ;  /* 0x000000988c34723c */ /* 0x040fe20000001834 */
[----:B------:R1:W-:Y:S07]  /*11b60*/  MUFU.EX2 R204, R3 ;  /* 0x0000000300cc7308 */ /* 0x0003ee0000000800 */
[C---:B------:R-:W-:Y:S01]  /*11b70*/  HMMA.16816.F32 R56, R140.reuse, R154, R56 ;  /* 0x0000009a8c38723c */ /* 0x040fe20000001838 */
[----:B------:R-:W2:Y:S07]  /*11b80*/  LDSM.16.MT88.4 R152, [R220+0x7800] ;  /* 0x00780000dc98783b */ /* 0x000eae0000004200 */
[C---:B---3--:R-:W-:Y:S08]  /*11b90*/  HMMA.16816.F32 R60, R140.reuse, R156, R60 ;  /* 0x0000009c8c3c723c */ /* 0x048ff0000000183c */
[C---:B------:R-:W-:Y:S01]  /*11ba0*/  HMMA.16816.F32 R64, R140.reuse, R158, R64 ;  /* 0x0000009e8c40723c */ /* 0x040fe20000001840 */
[----:B------:R-:W3:Y:S03]  /*11bb0*/  LDSM.16.MT88.4 R156, [R217+0xa800] ;  /* 0x00a80000d99c783b */ /* 0x000ee60000004200 */
[--C-:B-1----:R-:W-:Y:S04]  /*11bc0*/  FFMA.FTZ R3, R191, c[0x0][0x2d0], -R134.reuse ;  /* 0x0000b400bf037a23 */ /* 0x102fe80000010886 */
[C---:B------:R-:W-:Y:S01]  /*11bd0*/  HMMA.16816.F32 R68, R140.reuse, R160, R68 ;  /* 0x000000a08c44723c */ /* 0x040fe20000001844 */
[----:B------:R1:W-:Y:S07]  /*11be0*/  MUFU.EX2 R191, R3 ;  /* 0x0000000300bf7308 */ /* 0x0003ee0000000800 */
[C---:B------:R-:W-:Y:S01]  /*11bf0*/  HMMA.16816.F32 R72, R140.reuse, R162, R72 ;  /* 0x000000a28c48723c */ /* 0x040fe20000001848 */
[----:B------:R-:W-:Y:S07]  /*11c00*/  LDSM.16.MT88.4 R160, [R217+0x5000] ;  /* 0x00500000d9a0783b */ /* 0x000fee0000004200 */
[C---:B------:R-:W-:Y:S08]  /*11c10*/  HMMA.16816.F32 R76, R140.reuse, R148, R76 ;  /* 0x000000948c4c723c */ /* 0x040ff0000000184c */
[C---:B------:R-:W-:Y:S01]  /*11c20*/  HMMA.16816.F32 R80, R140.reuse, R150, R80 ;  /* 0x000000968c50723c */ /* 0x040fe20000001850 */
[----:B------:R-:W3:Y:S03]  /*11c30*/  LDSM.16.MT88.4 R148, [R218+0xa800] ;  /* 0x00a80000da94783b */ /* 0x000ee60000004200 */
[----:B-1----:R-:W-:Y:S01]  /*11c40*/  FFMA.FTZ R3, R181, c[0x0][0x2d0], -R134 ;  /* 0x0000b400b5037a23 */ /* 0x002fe20000010886 */
[----:B------:R-:W-:Y:S03]  /*11c50*/  MOV R181, R190 ;  /* 0x000000be00b57202 */ /* 0x000fe60000000f00 */
[C---:B--2---:R-:W-:Y:S01]  /*11c60*/  HMMA.16816.F32 R84, R140.reuse, R144, R84 ;  /* 0x000000908c54723c */ /* 0x044fe20000001854 */
[----:B------:R1:W-:Y:S07]  /*11c70*/  MUFU.EX2 R190, R3 ;  /* 0x0000000300be7308 */ /* 0x0003ee0000000800 */
[C---:B------:R-:W-:Y:S01]  /*11c80*/  HMMA.16816.F32 R88, R140.reuse, R146, R88 ;  /* 0x000000928c58723c */ /* 0x040fe20000001858 */
[----:B------:R-:W2:Y:S07]  /*11c90*/  LDSM.16.MT88.4 R144, [R221+0xa800] ;  /* 0x00a80000dd90783b */ /* 0x000eae0000004200 */
[C---:B------:R-:W-:Y:S08]  /*11ca0*/  HMMA.16816.F32 R92, R140.reuse, R152, R92 ;  /* 0x000000988c5c723c */ /* 0x040ff0000000185c */
[C---:B------:R-:W-:Y:S01]  /*11cb0*/  HMMA.16816.F32 R96, R140.reuse, R154, R96 ;  /* 0x0000009a8c60723c */ /* 0x040fe20000001860 */
[----:B------:R-:W2:Y:S03]  /*11cc0*/  LDSM.16.MT88.4 R152, [R220+0xa800] ;  /* 0x00a80000dc98783b */ /* 0x000ea60000004200 */
[--C-:B-1----:R-:W-:Y:S01]  /*11cd0*/  FFMA.FTZ R3, R181, c[0x0][0x2d0], -R138.reuse ;  /* 0x0000b400b5037a23 */ /* 0x102fe2000001088a */
[----:B------:R-:W-:Y:S03]  /*11ce0*/  MOV R181, R177 ;  /* 0x000000b100b57202 */ /* 0x000fe60000000f00 */
[C---:B---3--:R-:W-:Y:S01]  /*11cf0*/  HMMA.16816.F32 R100, R140.reuse, R156, R100 ;  /* 0x0000009c8c64723c */ /* 0x048fe20000001864 */
[----:B------:R1:W-:Y:S07]  /*11d00*/  MUFU.EX2 R197, R3 ;  /* 0x0000000300c57308 */ /* 0x0003ee0000000800 */
[C---:B------:R-:W-:Y:S01]  /*11d10*/  HMMA.16816.F32 R104, R140.reuse, R158, R104 ;  /* 0x0000009e8c68723c */ /* 0x040fe20000001868 */
[----:B------:R-:W3:Y:S07]  /*11d20*/  LDSM.16.MT88.4 R156, [R217+0x2000] ;  /* 0x00200000d99c783b */ /* 0x000eee0000004200 */
[C---:B------:R-:W-:Y:S08]  /*11d30*/  HMMA.16816.F32 R108, R140.reuse, R148, R108 ;  /* 0x000000948c6c723c */ /* 0x040ff0000000186c */
[C---:B------:R-:W-:Y:S01]  /*11d40*/  HMMA.16816.F32 R112, R140.reuse, R150, R112 ;  /* 0x000000968c70723c */ /* 0x040fe20000001870 */
[----:B------:R-:W3:Y:S03]  /*11d50*/  LDSM.16.MT88.4 R148, [R218+0x2000] ;  /* 0x00200000da94783b */ /* 0x000ee60000004200 */
[----:B-1----:R-:W-:Y:S01]  /*11d60*/  FFMA.FTZ R3, R180, c[0x0][0x2d0], -R138 ;  /* 0x0000b400b4037a23 */ /* 0x002fe2000001088a */
[----:B------:R-:W-:Y:S03]  /*11d70*/  MOV R180, R176 ;  /* 0x000000b000b47202 */ /* 0x000fe60000000f00 */
[C---:B--2---:R-:W-:Y:S01]  /*11d80*/  HMMA.16816.F32 R116, R140.reuse, R144, R116 ;  /* 0x000000908c74723c */ /* 0x044fe20000001874 */
[----:B------:R1:W2:Y:S07]  /*11d90*/  MUFU.EX2 R196, R3 ;  /* 0x0000000300c47308 */ /* 0x0002ae0000000800 */
[C---:B------:R-:W-:Y:S01]  /*11da0*/  HMMA.16816.F32 R120, R140.reuse, R146, R120 ;  /* 0x000000928c78723c */ /* 0x040fe20000001878 */
[----:B------:R-:W3:Y:S07]  /*11db0*/  LDSM.16.MT88.4 R144, [R221+0x2000] ;  /* 0x00200000dd90783b */ /* 0x000eee0000004200 */
[C---:B------:R-:W-:Y:S08]  /*11dc0*/  HMMA.16816.F32 R124, R140.reuse, R152, R124 ;  /* 0x000000988c7c723c */ /* 0x040ff0000000187c */
[----:B------:R-:W-:Y:S01]  /*11dd0*/  HMMA.16816.F32 R128, R140, R154, R128 ;  /* 0x0000009a8c80723c */ /* 0x000fe20000001880 */
[----:B------:R-:W3:Y:S03]  /*11de0*/  LDSM.16.MT88.4 R152, [R220+0x2000] ;  /* 0x00200000dc98783b */ /* 0x000ee60000004200 */
[--C-:B-1----:R-:W-:Y:S01]  /*11df0*/  FFMA.FTZ R3, R189, c[0x0][0x2d0], -R134.reuse ;  /* 0x0000b400bd037a23 */ /* 0x102fe20000010886 */
[----:B--2---:R-:W-:Y:S02]  /*11e00*/  F2FP.PACK_AB R136, R196, R197 ;  /* 0x000000c5c488723e */ /* 0x004fe400000000ff */
[----:B------:R-:W-:Y:S01]  /*11e10*/  F2FP.PACK_AB R140, R208, R209 ;  /* 0x000000d1d08c723e */ /* 0x000fe200000000ff */
[----:B------:R1:W-:Y:S01]  /*11e20*/  MUFU.EX2 R189, R3 ;  /* 0x0000000300bd7308 */ /* 0x0003e20000000800 */
[----:B------:R-:W-:Y:S03]  /*11e30*/  F2FP.PACK_AB R141, R192, R193 ;  /* 0x000000c1c08d723e */ /* 0x000fe600000000ff */
[----:B------:R-:W-:Y:S02]  /*11e40*/  F2FP.PACK_AB R142, R204, R205 ;  /* 0x000000cdcc8e723e */ /* 0x000fe400000000ff */
[----:B------:R-:W-:Y:S07]  /*11e50*/  F2FP.PACK_AB R143, R190, R191 ;  /* 0x000000bfbe8f723e */ /* 0x000fee00000000ff */
[C---:B---3--:R-:W-:Y:S08]  /*11e60*/  HMMA.16816.F32 R4, R140.reuse, R156, R4 ;  /* 0x0000009c8c04723c */ /* 0x048ff00000001804 */
[C---:B------:R-:W-:Y:S01]  /*11e70*/  HMMA.16816.F32 R8, R140.reuse, R158, R8 ;  /* 0x0000009e8c08723c */ /* 0x040fe20000001808 */
[----:B------:R-:W2:Y:S03]  /*11e80*/  LDSM.16.MT88.4 R156, [R218+0x5000] ;  /* 0x00500000da9c783b */ /* 0x000ea60000004200 */
[--C-:B-1----:R-:W-:Y:S02]  /*11e90*/  FFMA.FTZ R3, R179, c[0x0][0x2d0], -R134.reuse ;  /* 0x0000b400b3037a23 */ /* 0x102fe40000010886 */
[----:B------:R-:W-:Y:S02]  /*11ea0*/  FFMA.FTZ R134, R137, c[0x0][0x2d0], -R134 ;  /* 0x0000b40089867a23 */ /* 0x000fe40000010886 */
[C---:B------:R-:W-:Y:S01]  /*11eb0*/  HMMA.16816.F32 R12, R140.reuse, R148, R12 ;  /* 0x000000948c0c723c */ /* 0x040fe2000000180c */
[----:B------:R1:W3:Y:S01]  /*11ec0*/  MUFU.EX2 R188, R3 ;  /* 0x0000000300bc7308 */ /* 0x0002e20000000800 */
[----:B------:R-:W-:Y:S06]  /*11ed0*/  LDSM.16.MT88.4 R176, [R217+0x5800] ;  /* 0x00580000d9b0783b */ /* 0x000fec0000004200 */
[C---:B------:R-:W-:Y:S02]  /*11ee0*/  HMMA.16816.F32 R16, R140.reuse, R150, R16 ;  /* 0x000000968c10723c */ /* 0x040fe40000001810 */
[----:B------:R-:W2:Y:S01]  /*11ef0*/  LDSM.16.MT88.4 R148, [R221+0x5000] ;  /* 0x00500000dd94783b */ /* 0x000ea20000004200 */
[----:B------:R-:W-:Y:S05]  /*11f00*/  MUFU.EX2 R134, R134 ;  /* 0x0000008600867308 */ /* 0x000fea0000000800 */
[C---:B------:R-:W-:Y:S08]  /*11f10*/  HMMA.16816.F32 R20, R140.reuse, R144, R20 ;  /* 0x000000908c14723c */ /* 0x040ff00000001814 */
[C---:B------:R-:W-:Y:S01]  /*11f20*/  HMMA.16816.F32 R24, R140.reuse, R146, R24 ;  /* 0x000000928c18723c */ /* 0x040fe20000001818 */
[----:B------:R-:W4:Y:S03]  /*11f30*/  LDSM.16.MT88.4 R144, [R220+0x5000] ;  /* 0x00500000dc90783b */ /* 0x000f260000004200 */
[--C-:B-1----:R-:W-:Y:S01]  /*11f40*/  FFMA.FTZ R3, R195, c[0x0][0x2d0], -R138.reuse ;  /* 0x0000b400c3037a23 */ /* 0x102fe2000001088a */
[----:B---3--:R-:W-:Y:S03]  /*11f50*/  F2FP.PACK_AB R137, R188, R189 ;  /* 0x000000bdbc89723e */ /* 0x008fe600000000ff */
[C---:B------:R-:W-:Y:S01]  /*11f60*/  HMMA.16816.F32 R28, R140.reuse, R152, R28 ;  /* 0x000000988c1c723c */ /* 0x040fe2000000181c */
[----:B------:R1:W-:Y:S07]  /*11f70*/  MUFU.EX2 R195, R3 ;  /* 0x0000000300c37308 */ /* 0x0003ee0000000800 */
[C---:B------:R-:W-:Y:S01]  /*11f80*/  HMMA.16816.F32 R32, R140.reuse, R154, R32 ;  /* 0x0000009a8c20723c */ /* 0x040fe20000001820 */
[----:B------:R-:W3:Y:S07]  /*11f90*/  LDSM.16.MT88.4 R152, [R217+0x8000] ;  /* 0x00800000d998783b */ /* 0x000eee0000004200 */
[C---:B------:R-:W-:Y:S08]  /*11fa0*/  HMMA.16816.F32 R36, R140.reuse, R160, R36 ;  /* 0x000000a08c24723c */ /* 0x040ff00000001824 */
[C---:B------:R-:W-:Y:S01]  /*11fb0*/  HMMA.16816.F32 R40, R140.reuse, R162, R40 ;  /* 0x000000a28c28723c */ /* 0x040fe20000001828 */
[----:B------:R-:W3:Y:S03]  /*11fc0*/  LDSM.16.MT88.4 R160, [R218+0x8000] ;  /* 0x00800000daa0783b */ /* 0x000ee60000004200 */
[----:B-1----:R-:W-:Y:S04]  /*11fd0*/  FFMA.FTZ R3, R194, c[0x0][0x2d0], -R138 ;  /* 0x0000b400c2037a23 */ /* 0x002fe8000001088a */
[C---:B--2---:R-:W-:Y:S01]  /*11fe0*/  HMMA.16816.F32 R44, R140.reuse, R156, R44 ;  /* 0x0000009c8c2c723c */ /* 0x044fe2000000182c */
[----:B------:R-:W2:Y:S01]  /*11ff0*/  LDL.LU R138, [R1+0x14] ;  /* 0x00001400018a7983 */ /* 0x000ea20000300800 */
[----:B------:R1:W1:Y:S06]  /*12000*/  MUFU.EX2 R194, R3 ;  /* 0x0000000300c27308 */ /* 0x00026c0000000800 */
[C---:B------:R-:W-:Y:S01]  /*12010*/  HMMA.16816.F32 R48, R140.reuse, R158, R48 ;  /* 0x0000009e8c30723c */ /* 0x040fe20000001830 */
[----:B------:R-:W3:Y:S07]  /*12020*/  LDSM.16.MT88.4 R156, [R221+0x8000] ;  /* 0x00800000dd9c783b */ /* 0x000eee0000004200 */
[C---:B------:R-:W-:Y:S04]  /*12030*/  HMMA.16816.F32 R52, R140.reuse, R148, R52 ;  /* 0x000000948c34723c */ /* 0x040fe80000001834 */
[----:B----4-:R-:W-:Y:S02]  /*12040*/  FFMA.FTZ R2, R2, R184, R185 ;  /* 0x000000b802027223 */ /* 0x010fe400000100b9 */
[----:B------:R-:W-:Y:S02]  /*12050*/  LDSM.16.MT88.4 R184, [R218+0x5800] ;  /* 0x00580000dab8783b */ /* 0x000fe40000004200 */
[C---:B------:R-:W-:Y:S04]  /*12060*/  HMMA.16816.F32 R56, R140.reuse, R150, R56 ;  /* 0x000000968c38723c */ /* 0x040fe80000001838 */
[----:B-1----:R-:W-:Y:S02]  /*12070*/  MOV R3, R171 ;  /* 0x000000ab00037202 */ /* 0x002fe40000000f00 */
[----:B------:R-:W1:Y:S02]  /*12080*/  LDSM.16.MT88.4 R148, [R220+0x8000] ;  /* 0x00800000dc94783b */ /* 0x000e640000004200 */
[C---:B------:R-:W-:Y:S08]  /*12090*/  HMMA.16816.F32 R60, R140.reuse, R144, R60 ;  /* 0x000000908c3c723c */ /* 0x040ff0000000183c */
[C---:B------:R-:W-:Y:S01]  /*120a0*/  HMMA.16816.F32 R64, R140.reuse, R146, R64 ;  /* 0x000000928c40723c */ /* 0x040fe20000001840 */
[----:B------:R-:W4:Y:S07]  /*120b0*/  LDSM.16.MT88.4 R144, [R217+0xb000] ;  /* 0x00b00000d990783b */ /* 0x000f2e0000004200 */
[C---:B---3--:R-:W-:Y:S08]  /*120c0*/  HMMA.16816.F32 R68, R140.reuse, R152, R68 ;  /* 0x000000988c44723c */ /* 0x048ff00000001844 */
[C---:B------:R-:W-:Y:S01]  /*120d0*/  HMMA.16816.F32 R72, R140.reuse, R154, R72 ;  /* 0x0000009a8c48723c */ /* 0x040fe20000001848 */
[----:B------:R-:W3:Y:S07]  /*120e0*/  LDSM.16.MT88.4 R152, [R218+0xb000] ;  /* 0x00b00000da98783b */ /* 0x000eee0000004200 */
[C---:B------:R-:W-:Y:S08]  /*120f0*/  HMMA.16816.F32 R76, R140.reuse, R160, R76 ;  /* 0x000000a08c4c723c */ /* 0x040ff0000000184c */
[C---:B------:R-:W-:Y:S01]  /*12100*/  HMMA.16816.F32 R80, R140.reuse, R162, R80 ;  /* 0x000000a28c50723c */ /* 0x040fe20000001850 */
[----:B------:R-:W-:Y:S07]  /*12110*/  LDSM.16.MT88.4 R160, [R221+0x2800] ;  /* 0x00280000dda0783b */ /* 0x000fee0000004200 */
[C---:B------:R-:W-:Y:S08]  /*12120*/  HMMA.16816.F32 R84, R140.reuse, R156, R84 ;  /* 0x0000009c8c54723c */ /* 0x040ff00000001854 */
        /* <DEDUP_REMOVED lines=8> */
[C---:B---3--:R-:W-:Y:S08]  /*121b0*/  HMMA.16816.F32 R108, R140.reuse, R152, R108 ;  /* 0x000000988c6c723c */ /* 0x048ff0000000186c */
[C---:B------:R-:W-:Y:S01]  /*121c0*/  HMMA.16816.F32 R112, R140.reuse, R154, R112 ;  /* 0x0000009a8c70723c */ /* 0x040fe20000001870 */
[----:B------:R-:W3:Y:S07]  /*121d0*/  LDSM.16.MT88.4 R152, [R218+0x2800] ;  /* 0x00280000da98783b */ /* 0x000eee0000004200 */
[C---:B------:R-:W-:Y:S07]  /*121e0*/  HMMA.16816.F32 R116, R140.reuse, R156, R116 ;  /* 0x0000009c8c74723c */ /* 0x040fee0000001874 */
[----:B------:R-:W-:Y:S01]  /*121f0*/  MOV R156, R170 ;  /* 0x000000aa009c7202 */ /* 0x000fe20000000f00 */
[C---:B------:R-:W-:Y:S04]  /*12200*/  HMMA.16816.F32 R120, R140.reuse, R158, R120 ;  /* 0x0000009e8c78723c */ /* 0x040fe80000001878 */
[----:B------:R-:W-:Y:S03]  /*12210*/  MOV R157, R169 ;  /* 0x000000a9009d7202 */ /* 0x000fe60000000f00 */
[----:B------:R-:W-:Y:S01]  /*12220*/  MOV R159, R168 ;  /* 0x000000a8009f7202 */ /* 0x000fe20000000f00 */
[C---:B-1----:R-:W-:Y:S01]  /*12230*/  HMMA.16816.F32 R124, R140.reuse, R148, R124 ;  /* 0x000000948c7c723c */ /* 0x042fe2000000187c */
[----:B------:R-:W1:Y:S07]  /*12240*/  LDSM.16.MT88.4 R168, [R220+0x2800] ;  /* 0x00280000dca8783b */ /* 0x000e6e0000004200 */
[----:B------:R-:W-:Y:S04]  /*12250*/  HMMA.16816.F32 R128, R140, R150, R128 ;  /* 0x000000968c80723c */ /* 0x000fe80000001880 */
[----:B--2---:R-:W-:Y:S01]  /*12260*/  FFMA.FTZ R0, R0, R138, R139 ;  /* 0x0000008a00007223 */ /* 0x004fe2000001008b */
[----:B------:R-:W-:Y:S02]  /*12270*/  F2FP.PACK_AB R138, R194, R195 ;  /* 0x000000c3c28a723e */ /* 0x000fe400000000ff */
[----:B------:R-:W-:Y:S07]  /*12280*/  F2FP.PACK_AB R139, R134, R135 ;  /* 0x00000087868b723e */ /* 0x000fee00000000ff */
[C---:B----4-:R-:W-:Y:S01]  /*12290*/  HMMA.16816.F32 R140, R136.reuse, R144, R4 ;  /* 0x00000090888c723c */ /* 0x050fe20000001804 */
[----:B------:R-:W2:Y:S07]  /*122a0*/  LDSM.16.MT88.4 R4, [R221+0x5800] ;  /* 0x00580000dd04783b */ /* 0x000eae0000004200 */
[C---:B------:R-:W-:Y:S07]  /*122b0*/  HMMA.16816.F32 R144, R136.reuse, R146, R8 ;  /* 0x000000928890723c */ /* 0x040fee0000001808 */
[----:B------:R-:W-:Y:S01]  /*122c0*/  MOV R8, R159 ;  /* 0x0000009f00087202 */ /* 0x000fe20000000f00 */
[C---:B---3--:R-:W-:Y:S01]  /*122d0*/  HMMA.16816.F32 R148, R136.reuse, R152, R12 ;  /* 0x000000988894723c */ /* 0x048fe2000000180c */
[----:B------:R-:W-:Y:S03]  /*122e0*/  LDSM.16.MT88.4 R12, [R217+0x8800] ;  /* 0x00880000d90c783b */ /* 0x000fe60000004200 */
[----:B------:R-:W-:Y:S02]  /*122f0*/  MOV R9, R156 ;  /* 0x0000009c00097202 */ /* 0x000fe40000000f00 */
[----:B------:R-:W-:Y:S02]  /*12300*/  MOV R10, R157 ;  /* 0x0000009d000a7202 */ /* 0x000fe40000000f00 */
[C---:B------:R-:W-:Y:S01]  /*12310*/  HMMA.16816.F32 R152, R136.reuse, R154, R16 ;  /* 0x0000009a8898723c */ /* 0x040fe20000001810 */
[----:B------:R-:W-:Y:S03]  /*12320*/  LDSM.16.MT88.4 R16, [R218+0x8800] ;  /* 0x00880000da10783b */ /* 0x000fe60000004200 */
[----:B------:R-:W-:Y:S04]  /*12330*/  MOV R11, R167 ;  /* 0x000000a7000b7202 */ /* 0x000fe80000000f00 */
[C---:B------:R-:W-:Y:S07]  /*12340*/  HMMA.16816.F32 R156, R136.reuse, R160, R20 ;  /* 0x000000a0889c723c */ /* 0x040fee0000001814 */
[----:B------:R-:W-:Y:S01]  /*12350*/  MOV R21, R166 ;  /* 0x000000a600157202 */ /* 0x000fe20000000f00 */
[C---:B------:R-:W-:Y:S01]  /*12360*/  HMMA.16816.F32 R160, R136.reuse, R162, R24 ;  /* 0x000000a288a0723c */ /* 0x040fe20000001818 */
[----:B------:R-:W-:Y:S03]  /*12370*/  LDSM.16.MT88.4 R24, [R220+0x8800] ;  /* 0x00880000dc18783b */ /* 0x000fe60000004200 */
[----:B------:R-:W-:Y:S02]  /*12380*/  MOV R22, R165 ;  /* 0x000000a500167202 */ /* 0x000fe40000000f00 */
[----:B------:R-:W-:Y:S02]  /*12390*/  MOV R23, R164 ;  /* 0x000000a400177202 */ /* 0x000fe40000000f00 */
        /* <DEDUP_REMOVED lines=10> */
[----:B------:R-:W-:Y:S02]  /*12440*/  MOV R28, R10 ;  /* 0x0000000a001c7202 */ /* 0x000fe40000000f00 */
[----:B------:R-:W-:Y:S02]  /*12450*/  MOV R35, R11 ;  /* 0x0000000b00237202 */ /* 0x000fe40000000f00 */
[----:B------:R-:W1:Y:S01]  /*12460*/  LDSM.16.MT88.4 R8, [R220+0x5800] ;  /* 0x00580000dc08783b */ /* 0x000e620000004200 */
[C---:B------:R-:W-:Y:S04]  /*12470*/  HMMA.16816.F32 R176, R136.reuse, R178, R40 ;  /* 0x000000b288b0723c */ /* 0x040fe80000001828 */
[----:B------:R-:W-:Y:S02]  /*12480*/  MOV R39, R183 ;  /* 0x000000b700277202 */ /* 0x000fe40000000f00 */
[----:B------:R-:W-:Y:S02]  /*12490*/  MOV R36, R21 ;  /* 0x0000001500247202 */ /* 0x000fe40000000f00 */
[----:B------:R-:W-:Y:S04]  /*124a0*/  MOV R41, R182 ;  /* 0x000000b600297202 */ /* 0x000fe80000000f00 */
[----:B------:R-:W-:Y:S01]  /*124b0*/  MOV R42, R181 ;  /* 0x000000b5002a7202 */ /* 0x000fe20000000f00 */
[----:B------:R-:W-:Y:S01]  /*124c0*/  FADD.FTZ R2, R41, R2 ;  /* 0x0000000229027221 */ /* 0x000fe20000010000 */
[----:B------:R-:W-:Y:S02]  /*124d0*/  MOV R43, R180 ;  /* 0x000000b4002b7202 */ /* 0x000fe40000000f00 */
[C---:B------:R-:W-:Y:S03]  /*124e0*/  HMMA.16816.F32 R180, R136.reuse, R184, R44 ;  /* 0x000000b888b4723c */ /* 0x040fe6000000182c */
[----:B------:R-:W-:Y:S01]  /*124f0*/  MOV R37, R22 ;  /* 0x0000001600257202 */ /* 0x000fe20000000f00 */
[----:B------:R-:W-:Y:S01]  /*12500*/  FADD.FTZ R2, R43, R2 ;  /* 0x000000022b027221 */ /* 0x000fe20000010000 */
[----:B------:R-:W-:Y:S01]  /*12510*/  MOV R38, R23 ;  /* 0x0000001700267202 */ /* 0x000fe20000000f00 */
[----:B------:R-:W-:Y:S01]  /*12520*/  FADD.FTZ R0, R42, R0 ;  /* 0x000000002a007221 */ /* 0x000fe20000010000 */
[----:B------:R-:W3:Y:S01]  /*12530*/  LDSM.16.MT88.4 R20, [R221+0x8800] ;  /* 0x00880000dd14783b */ /* 0x000ee20000004200 */
[C---:B------:R-:W-:Y:S04]  /*12540*/  HMMA.16816.F32 R184, R136.reuse, R186, R48 ;  /* 0x000000ba88b8723c */ /* 0x040fe80000001830 */
[----:B------:R-:W-:Y:S02]  /*12550*/  FADD.FTZ R2, R37, R2 ;  /* 0x0000000225027221 */ /* 0x000fe40000010000 */
[----:B------:R-:W-:Y:S02]  /*12560*/  FADD.FTZ R0, R36, R0 ;  /* 0x0000000024007221 */ /* 0x000fe40000010000 */
[C---:B--2---:R-:W-:Y:S04]  /*12570*/  HMMA.16816.F32 R52, R136.reuse, R4, R52 ;  /* 0x000000048834723c */ /* 0x044fe80000001834 */
[----:B------:R-:W-:Y:S02]  /*12580*/  FADD.FTZ R2, R39, R2 ;  /* 0x0000000227027221 */ /* 0x000fe40000010000 */
[----:B------:R-:W-:Y:S02]  /*12590*/  FADD.FTZ R0, R38, R0 ;  /* 0x0000000026007221 */ /* 0x000fe40000010000 */
[C---:B------:R-:W-:Y:S01]  /*125a0*/  HMMA.16816.F32 R56, R136.reuse, R6, R56 ;  /* 0x000000068838723c */ /* 0x040fe20000001838 */
[----:B------:R-:W2:Y:S03]  /*125b0*/  LDSM.16.MT88.4 R4, [R217+0xb800] ;  /* 0x00b80000d904783b */ /* 0x000ea60000004200 */
        /* <DEDUP_REMOVED lines=54> */
[C---:B--2---:R-:W-:Y:S03]  /*12920*/  HMMA.16816.F32 R124, R136.reuse, R4, R124 ;  /* 0x00000004887c723c */ /* 0x044fe6000000187c */
[----:B------:R-:W-:Y:S02]  /*12930*/  FADD.FTZ R3, R188, R3 ;  /* 0x00000003bc037221 */ /* 0x000fe40000010000 */
[----:B------:R-:W-:Y:S02]  /*12940*/  FADD.FTZ R2, R194, R2 ;  /* 0x00000002c2027221 */ /* 0x000fe40000010000 */
[----:B------:R-:W-:Y:S01]  /*12950*/  FADD.FTZ R0, R135, R3 ;  /* 0x0000000387007221 */ /* 0x000fe20000010000 */
[----:B------:R-:W-:Y:S02]  /*12960*/  HMMA.16816.F32 R128, R136, R6, R128 ;  /* 0x000000068880723c */ /* 0x000fe40000001880 */
[----:B------:R1:W-:Y:S02]  /*12970*/  STL [R1+0x10], R2 ;  /* 0x0000100201007387 */ /* 0x0003e40000100800 */
[----:B------:R-:W-:Y:S01]  /*12980*/  FADD.FTZ R0, R134, R0 ;  /* 0x0000000086007221 */ /* 0x000fe20000010000 */
[----:B------:R-:W-:Y:S02]  /*12990*/  MOV R135, R132 ;  /* 0x0000008400877202 */ /* 0x000fe40000000f00 */
[----:B------:R-:W-:Y:S02]  /*129a0*/  MOV R134, R133 ;  /* 0x0000008500867202 */ /* 0x000fe40000000f00 */
[----:B------:R1:W-:Y:S01]  /*129b0*/  STL [R1+0x14], R0 ;  /* 0x0000140001007387 */ /* 0x0003e20000100800 */
[----:B------:R-:W-:-:S05]  /*129c0*/  @P0 BRA `(.L_x_2169) ;  /* 0xffffb11000000947 */ /* 0x000fca000383ffff */
.L_x_2168:
[----:B------:R-:W-:Y:S02]  /*129d0*/  MOV R7, 0x1f ;  /* 0x0000001f00077802 */ /* 0x000fe40000000f00 */
[----:B------:R-:W-:Y:S01]  /*129e0*/  MOV R6, 0xffffffff ;  /* 0xffffffff00067802 */ /* 0x000fe20000000f00 */
[----:B------:R-:W-:Y:S06]  /*129f0*/  BRA.DIV ~URZ, `(.L_x_2170) ;  /* 0x00002e127f007947 */ /* 0x000fec000b800000 */
[----:B-1----:R-:W2:Y:S04]  /*12a00*/  LDL R2, [R1+0x10] ;  /* 0x0000100001027983 */ /* 0x002ea80000100800 */
[----:B--2---:R1:W2:Y:S02]  /*12a10*/  SHFL.BFLY PT, R0, R2, 0x2, 0x1f ;  /* 0x0c401f0002007f89 */ /* 0x0042a400000e0000 */
.L_x_2190:
        /* <DEDUP_REMOVED lines=9> */
.L_x_2191:
        /* <DEDUP_REMOVED lines=149> */
.L_x_2151:
[----:B--2---:R-:W2:Y:S04]  /*13400*/  LDL.LU R2, [R1+0xc] ;  /* 0x00000c0001027983 */ /* 0x004ea80000300800 */
[----:B------:R-:W3:Y:S04]  /*13410*/  S2R R6, SR_TID.X ;  /* 0x0000000000067919 */ /* 0x000ee80000002100 */
[----:B------:R4:W5:Y:S01]  /*13420*/  LDL R7, [R1+0x54] ;  /* 0x0000540001077983 */ /* 0x0009620000100800 */
[----:B------:R-:W-:Y:S01]  /*13430*/  BSSY B0, `(.L_x_2172) ;  /* 0x0000014000007945 */ /* 0x000fe20003800000 */
[----:B---3--:R-:W-:-:S02]  /*13440*/  LOP3.LUT P0, RZ, R6, 0xff, RZ, 0xc0, !PT ;  /* 0x000000ff06ff7812 */ /* 0x008fc4000780c0ff */
[----:B--2---:R-:W-:-:S11]  /*13450*/  LOP3.LUT R2, R2, 0xfffffffd, RZ, 0xc0, !PT ;  /* 0xfffffffd02027812 */ /* 0x004fd600078ec0ff */
[----:B------:R-:W-:-:S05]  /*13460*/  @P0 LOP3.LUT R2, R2, 0x2, RZ, 0xfc, !PT ;  /* 0x0000000202020812 */ /* 0x000fca00078efcff */
[----:B------:R4:W-:Y:S01]  /*13470*/  STL [R1+0xc], R2 ;  /* 0x00000c0201007387 */ /* 0x0009e20000100800 */
[----:B------:R-:W-:Y:S05]  /*13480*/  @P0 BRA `(.L_x_2173) ;  /* 0x000000e000000947 */ /* 0x000fea0003800000 */
[----:B------:R-:W2:Y:S01]  /*13490*/  S2R R4, SR_LANEID ;  /* 0x0000000000047919 */ /* 0x000ea20000000000 */
[----:B------:R-:W-:Y:S01]  /*134a0*/  VOTEU.ANY UR4, UPT, PT ;  /* 0x0000000000047886 */ /* 0x000fe200038e0100 */
[----:B------:R-:W-:Y:S01]  /*134b0*/  IMAD.MOV.U32 R5, RZ, RZ, c[0x0][0x584] ;  /* 0x00016100ff057624 */ /* 0x000fe200078e00ff */
[----:B------:R-:W2:Y:S08]  /*134c0*/  FLO.U32 R3, UR4 ;  /* 0x0000000400037d00 */ /* 0x000eb000080e0000 */
[----:B----4-:R-:W3:Y:S01]  /*134d0*/  POPC R2, UR4 ;  /* 0x0000000400027d09 */ /* 0x010ee20008000000 */
        /* <DEDUP_REMOVED lines=9> */
.L_x_2173:
[----:B------:R-:W-:Y:S05]  /*13570*/  BSYNC B0 ;  /* 0x0000000000007941 */ /* 0x000fea0003800000 */
.L_x_2172:
[----:B------:R-:W-:Y:S01]  /*13580*/  PRMT R0, R0, 0x9910, RZ ;  /* 0x0000991000007816 */ /* 0x000fe200000000ff */
[----:B------:R-:W-:Y:S01]  /*13590*/  BSSY B1, `(.L_x_2174) ;  /* 0x00001db000017945 */ /* 0x000fe20003800000 */
[----:B-----5:R-:W-:Y:S02]  /*135a0*/  IMAD.MOV.U32 R69, RZ, RZ, R7 ;  /* 0x000000ffff457224 */ /* 0x020fe400078e0007 */
[----:B------:R-:W-:-:S13]  /*135b0*/  ISETP.NE.AND P0, PT, R0, RZ, PT ;  /* 0x000000ff0000720c */ /* 0x000fda0003f05270 */
[----:B------:R-:W-:Y:S05]  /*135c0*/  @!P0 BRA `(.L_x_2175) ;  /* 0x00001ab000008947 */ /* 0x000fea0003800000 */
[----:B------:R-:W-:Y:S01]  /*135d0*/  WARPSYNC 0xffffffff ;  /* 0xffffffff00007948 */ /* 0x000fe20003800000 */
[----:B------:R-:W-:Y:S06]  /*135e0*/  BAR.SYNC.DEFER_BLOCKING 0x1, 0x100 ;  /* 0x0044000000007b1d */ /* 0x000fec0000010000 */
[----:B------:R-:W-:Y:S05]  /*135f0*/  BRA.CONV ~URZ, `(.L_x_2176) ;  /* 0x000000737f007947 */ /* 0x000fea000b800000 */
[----:B-1----:R-:W-:Y:S01]  /*13600*/  SHF.R.S32.HI R12, RZ, 0x1f, R6 ;  /* 0x0000001fff0c7819 */ /* 0x002fe20000011406 */
[----:B------:R-:W-:Y:S01]  /*13610*/  IMAD.MOV.U32 R9, RZ, RZ, RZ ;  /* 0x000000ffff097224 */ /* 0x000fe200078e00ff */
[----:B----4-:R-:W-:Y:S01]  /*13620*/  MOV R2, 0x13670 ;  /* 0x0001367000027802 */ /* 0x010fe20000000f00 */
[----:B------:R-:W-:Y:S01]  /*13630*/  IMAD.MOV.U32 R3, RZ, RZ, 0x1f ;  /* 0x0000001fff037424 */ /* 0x000fe200078e00ff */
[----:B------:R-:W-:-:S04]  /*13640*/  LEA.HI R12, R12, R6, RZ, 0x7 ;  /* 0x000000060c0c7211 */ /* 0x000fc800078f38ff */
[----:B------:R-:W-:Y:S02]  /*13650*/  SHF.R.S32.HI R12, RZ, 0x7, R12 ;  /* 0x00000007ff0c7819 */ /* 0x000fe4000001140c */
[----:B--2---:R-:W-:Y:S05]  /*13660*/  CALL.REL.NOINC `($__internal_43_$__cuda_sm70_shflsync_idx_p) ;  /* 0x000023d000007944 */ /* 0x004fea0003c00000 */
.L_x_2176:
[----:B------:R-:W3:Y:S04]  /*13670*/  LDL R8, [R1+0x74] ;  /* 0x0000740001087983 */ /* 0x000ee80000100800 */
[----:B--2---:R-:W2:Y:S04]  /*13680*/  LDL.LU R5, [R1+0x3c] ;  /* 0x00003c0001057983 */ /* 0x004ea80000300800 */
[----:B-1--4-:R-:W4:Y:S04]  /*13690*/  LDL.LU R11, [R1+0x48] ;  /* 0x00004800010b7983 */ /* 0x012f280000300800 */
[----:B------:R-:W3:Y:S04]  /*136a0*/  LDL.LU R17, [R1+0x4c] ;  /* 0x00004c0001117983 */ /* 0x000ee80000300800 */
        /* <DEDUP_REMOVED lines=14> */
[----:B--2---:R-:W-:Y:S01]  /*13790*/  SHF.R.S32.HI R0, RZ, 0x1f, R5 ;  /* 0x0000001fff007819 */ /* 0x004fe20000011405 */
[----:B------:R-:W-:-:S04]  /*137a0*/  IMAD.WIDE.U32 R6, R5, c[0x0][0x4d0], RZ ;  /* 0x0001340005067a25 */ /* 0x000fc800078e00ff */
[C---:B------:R-:W-:Y:S02]  /*137b0*/  IMAD R2, R0.reuse, c[0x0][0x4d0], RZ ;  /* 0x0001340000027a24 */ /* 0x040fe400078e02ff */
[----:B------:R-:W-:Y:S02]  /*137c0*/  IMAD R4, R0, c[0x0][0x438], RZ ;  /* 0x00010e0000047a24 */ /* 0x000fe400078e02ff */
[----:B------:R-:W-:Y:S01]  /*137d0*/  IMAD R3, R5, c[0x0][0x4d4], R2 ;  /* 0x0001350005037a24 */ /* 0x000fe200078e0202 */
[----:B----4-:R-:W-:Y:S01]  /*137e0*/  SHF.R.S32.HI R2, RZ, 0x1f, R11 ;  /* 0x0000001fff027819 */ /* 0x010fe2000001140b */
        /* <DEDUP_REMOVED lines=50> */
[----:B------:R-:W-:Y:S02]  /*13b10*/  IMAD.IADD R17, R20, 0x1, -R17 ;  /* 0x0000000114117824 */ /* 0x000fe400078e0a11 */
[----:B------:R-:W-:Y:S01]  /*13b20*/  IMAD.IADD R3, R3, 0x1, R0 ;  /* 0x0000000103037824 */ /* 0x000fe200078e0200 */
[----:B------:R-:W-:Y:S01]  /*13b30*/  SHFL.IDX PT, R4, R10, 0x1, 0x1c1f ;  /* 0x003c1f000a047f89 */ /* 0x000fe200000e0000 */
[----:B------:R-:W-:-:S03]  /*13b40*/  IMAD.IADD R0, R18, 0x1, R19 ;  /* 0x0000000112007824 */ /* 0x000fc600078e0213 */
[----:B------:R2:W3:Y:S01]  /*13b50*/  SHFL.IDX PT, R5, R6, 0x1, 0x1c1f ;  /* 0x003c1f0006057f89 */ /* 0x0004e200000e0000 */
[----:B------:R-:W-:Y:S01]  /*13b60*/  LOP3.LUT P0, RZ, R17, 0x3, RZ, 0xc0, !PT ;  /* 0x0000000311ff7812 */ /* 0x000fe2000780c0ff */
[----:B------:R-:W-:-:S03]  /*13b70*/  IMAD.WIDE.U32 R2, R7, c[0x0][0x428], R2 ;  /* 0x00010a0007027a25 */ /* 0x000fc600078e0002 */
[----:B------:R-:W-:Y:S02]  /*13b80*/  ISETP.GE.OR P3, PT, R0, UR4, P0 ;  /* 0x0000000400007c0c */ /* 0x000fe40008766670 */
[----:B------:R-:W-:Y:S02]  /*13b90*/  LEA R43, P1, R2, c[0x0][0x400], 0x2 ;  /* 0x00010000022b7a11 */ /* 0x000fe400078210ff */
[----:B--2---:R-:W-:-:S05]  /*13ba0*/  SHF.R.S32.HI R6, RZ, 0x1f, R7 ;  /* 0x0000001fff067819 */ /* 0x004fca0000011407 */
[----:B------:R-:W-:Y:S01]  /*13bb0*/  IMAD R10, R6, c[0x0][0x428], RZ ;  /* 0x00010a00060a7a24 */ /* 0x000fe200078e02ff */
[----:B------:R-:W-:-:S03]  /*13bc0*/  IADD3 R6, R0, 0x8, RZ ;  /* 0x0000000800067810 */ /* 0x000fc60007ffe0ff */
[----:B------:R-:W-:Y:S01]  /*13bd0*/  IMAD R10, R7, c[0x0][0x42c], R10 ;  /* 0x00010b00070a7a24 */ /* 0x000fe200078e020a */
[----:B------:R-:W-:Y:S02]  /*13be0*/  ISETP.GE.OR P2, PT, R6, UR4, P0 ;  /* 0x0000000406007c0c */ /* 0x000fe40008746670 */
[----:B------:R-:W-:Y:S01]  /*13bf0*/  ISETP.GE.AND P0, PT, R0, UR4, PT ;  /* 0x0000000400007c0c */ /* 0x000fe2000bf06270 */
[----:B------:R-:W-:Y:S01]  /*13c00*/  IMAD.IADD R3, R3, 0x1, R10 ;  /* 0x0000000103037824 */ /* 0x000fe200078e020a */
[----:B-1----:R1:W-:Y:S01]  /*13c10*/  @!P3 ST.E [R8.64], R16 ;  /* 0x000000100800b985 */ /* 0x0023e2000c101906 */
[----:B------:R-:W-:-:S03]  /*13c20*/  ISETP.GE.AND P6, PT, R6, UR4, PT ;  /* 0x0000000406007c0c */ /* 0x000fc6000bfc6270 */
[----:B------:R-:W-:Y:S02]  /*13c30*/  LEA.HI.X R29, R2, c[0x0][0x404], R3, 0x2, P1 ;  /* 0x00010100021d7a11 */ /* 0x000fe400008f1403 */
[C---:B------:R-:W-:Y:S01]  /*13c40*/  IADD3 R28, R200.reuse, 0x8, RZ ;  /* 0x00000008c81c7810 */ /* 0x040fe20007ffe0ff */
[----:B------:R-:W2:Y:S01]  /*13c50*/  SHFL.IDX PT, R2, R43, RZ, 0x1c1f ;  /* 0x001c1fff2b027589 */ /* 0x000ea200000e0000 */
[C---:B------:R-:W-:Y:S02]  /*13c60*/  IADD3 R27, R200.reuse, 0x10, RZ ;  /* 0x00000010c81b7810 */ /* 0x040fe40007ffe0ff */
[C---:B------:R-:W-:Y:S01]  /*13c70*/  IADD3 R26, R200.reuse, 0x18, RZ ;  /* 0x00000018c81a7810 */ /* 0x040fe20007ffe0ff */
[----:B---3--:R3:W-:Y:S01]  /*13c80*/  @!P2 ST.E [R4.64], R15 ;  /* 0x0000000f0400a985 */ /* 0x0087e2000c101906 */
[C---:B------:R-:W-:Y:S02]  /*13c90*/  IADD3 R25, R200.reuse, 0x20, RZ ;  /* 0x00000020c8197810 */ /* 0x040fe40007ffe0ff */
[C---:B------:R-:W-:Y:S01]  /*13ca0*/  IADD3 R24, R200.reuse, 0x28, RZ ;  /* 0x00000028c8187810 */ /* 0x040fe20007ffe0ff */
[----:B------:R4:W2:Y:S01]  /*13cb0*/  SHFL.IDX PT, R3, R29, RZ, 0x1c1f ;  /* 0x001c1fff1d037589 */ /* 0x0008a200000e0000 */
[----:B------:R-:W-:-:S02]  /*13cc0*/  IADD3 R23, R200, 0x30, RZ ;  /* 0x00000030c8177810 */ /* 0x000fc40007ffe0ff */
[C---:B------:R-:W-:Y:S02]  /*13cd0*/  IADD3 R22, R200.reuse, 0x38, RZ ;  /* 0x00000038c8167810 */ /* 0x040fe40007ffe0ff */
[C---:B------:R-:W-:Y:S02]  /*13ce0*/  IADD3 R21, R200.reuse, 0x40, RZ ;  /* 0x00000040c8157810 */ /* 0x040fe40007ffe0ff */
[C---:B------:R-:W-:Y:S02]  /*13cf0*/  IADD3 R20, R200.reuse, 0x48, RZ ;  /* 0x00000048c8147810 */ /* 0x040fe40007ffe0ff */
[C---:B------:R-:W-:Y:S02]  /*13d00*/  IADD3 R19, R200.reuse, 0x58, RZ ;  /* 0x00000058c8137810 */ /* 0x040fe40007ffe0ff */
[C---:B------:R-:W-:Y:S02]  /*13d10*/  IADD3 R18, R200.reuse, 0x60, RZ ;  /* 0x00000060c8127810 */ /* 0x040fe40007ffe0ff */
[----:B------:R-:W-:-:S02]  /*13d20*/  IADD3 R17, R200, 0x68, RZ ;  /* 0x00000068c8117810 */ /* 0x000fc40007ffe0ff */
[C---:B-1----:R-:W-:Y:S02]  /*13d30*/  IADD3 R16, R200.reuse, 0x70, RZ ;  /* 0x00000070c8107810 */ /* 0x042fe40007ffe0ff */
[C---:B------:R-:W-:Y:S02]  /*13d40*/  IADD3 R14, R200.reuse, 0x80, RZ ;  /* 0x00000080c80e7810 */ /* 0x040fe40007ffe0ff */
[C---:B------:R-:W-:Y:S02]  /*13d50*/  IADD3 R13, R200.reuse, 0x88, RZ ;  /* 0x00000088c80d7810 */ /* 0x040fe40007ffe0ff */
[C---:B------:R-:W-:Y:S02]  /*13d60*/  IADD3 R0, R200.reuse, 0x90, RZ ;  /* 0x00000090c8007810 */ /* 0x040fe40007ffe0ff */
[C---:B---3--:R-:W-:Y:S02]  /*13d70*/  IADD3 R4, R200.reuse, 0x50, RZ ;  /* 0x00000050c8047810 */ /* 0x048fe40007ffe0ff */
        /* <DEDUP_REMOVED lines=11> */
[----:B------:R-:W-:Y:S02]  /*13e30*/  IADD3 R38, R200, 0xe8, RZ ;  /* 0x000000e8c8267810 */ /* 0x000fe40007ffe0ff */
        /* <DEDUP_REMOVED lines=28> */
[----:B------:R-:W-:Y:S01]  /*14000*/  SHF.R.S32.HI R68, RZ, 0x1f, R38 ;  /* 0x0000001fff447819 */ /* 0x000fe20000011426 */
[----:B------:R-:W-:Y:S05]  /*14010*/  @P0 BRA `(.L_x_2178) ;  /* 0x000007f000000947 */ /* 0x000fea0003800000 */
[----:B--2-4-:R-:W-:Y:S02]  /*14020*/  ISETP.GE.AND P0, PT, R200, c[0x0][0x3c8], PT ;  /* 0x0000f200c8007a0c */ /* 0x014fe40003f06270 */
[----:B------:R-:W-:Y:S02]  /*14030*/  ISETP.GE.AND P1, PT, R28, c[0x0][0x3c8], PT ;  /* 0x0000f2001c007a0c */ /* 0x000fe40003f26270 */
[----:B------:R-:W-:-:S02]  /*14040*/  ISETP.GE.AND P2, PT, R27, c[0x0][0x3c8], PT ;  /* 0x0000f2001b007a0c */ /* 0x000fc40003f46270 */
[----:B------:R-:W-:Y:S02]  /*14050*/  ISETP.GE.AND P3, PT, R23, c[0x0][0x3c8], PT ;  /* 0x0000f20017007a0c */ /* 0x000fe40003f66270 */
[----:B------:R-:W-:Y:S02]  /*14060*/  ISETP.GE.AND P4, PT, R4, c[0x0][0x3c8], PT ;  /* 0x0000f20004007a0c */ /* 0x000fe40003f86270 */
[----:B------:R-:W-:-:S03]  /*14070*/  ISETP.GE.AND P5, PT, R19, c[0x0][0x3c8], PT ;  /* 0x0000f20013007a0c */ /* 0x000fc60003fa6270 */
[----:B------:R-:W-:-:S05]  /*14080*/  @!P0 IMAD.WIDE R30, R200, 0x4, R2 ;  /* 0x00000004c81e8825 */ /* 0x000fca00078e0202 */
[----:B------:R1:W-:Y:S02]  /*14090*/  @!P0 ST.E.64 [R30.64], R140 ;  /* 0x0000008c1e008985 */ /* 0x0003e4000c101b06 */
[----:B-1----:R-:W-:-:S04]  /*140a0*/  @!P1 LEA R30, P0, R28, R2, 0x2 ;  /* 0x000000021c1e9211 */ /* 0x002fc800078010ff */
[----:B------:R-:W-:-:S05]  /*140b0*/  @!P1 LEA.HI.X R31, R28, R3, R40, 0x2, P0 ;  /* 0x000000031c1f9211 */ /* 0x000fca00000f1428 */
[----:B------:R1:W-:Y:S01]  /*140c0*/  @!P1 ST.E.64 [R30.64], R144 ;  /* 0x000000901e009985 */ /* 0x0003e2000c101b06 */
[----:B------:R-:W-:Y:S02]  /*140d0*/  ISETP.GE.AND P1, PT, R26, c[0x0][0x3c8], PT ;  /* 0x0000f2001a007a0c */ /* 0x000fe40003f26270 */
        /* <DEDUP_REMOVED lines=91> */
[----:B-1----:R-:W-:-:S04]  /*14690*/  @!P3 LEA R30, P0, R6, R2, 0x2 ;  /* 0x00000002061eb211 */ /* 0x002fc800078010ff */
[----:B------:R-:W-:Y:S02]  /*146a0*/  @!P3 LEA.HI.X R31, R6, R3, R65, 0x2, P0 ;  /* 0x00000003061fb211 */ /* 0x000fe400000f1441 */
[----:B--2---:R-:W-:-:S03]  /*146b0*/  @!P2 LEA R32, P1, R5, R2, 0x2 ;  /* 0x000000020520a211 */ /* 0x004fc600078210ff */
[----:B------:R1:W-:Y:S01]  /*146c0*/  @!P3 ST.E.64 [R30.64], R104 ;  /* 0x000000681e00b985 */ /* 0x0003e2000c101b06 */
[----:B------:R-:W-:Y:S02]  /*146d0*/  ISETP.GE.AND P3, PT, R38, c[0x0][0x3c8], PT ;  /* 0x0000f20026007a0c */ /* 0x000fe40003f66270 */
[----:B------:R-:W-:Y:S02]  /*146e0*/  @!P2 LEA.HI.X R33, R5, R3, R64, 0x2, P1 ;  /* 0x000000030521a211 */ /* 0x000fe400008f1440 */
[----:B-----5:R-:W-:-:S03]  /*146f0*/  ISETP.GE.AND P1, PT, R132, c[0x0][0x3c8], PT ;  /* 0x0000f20084007a0c */ /* 0x020fc60003f26270 */
        /* <DEDUP_REMOVED lines=17> */
.L_x_2178:
[----:B--2-4-:R-:W-:Y:S05]  /*14810*/  BSYNC B0 ;  /* 0x0000000000007941 */ /* 0x014fea0003800000 */
.L_x_2177:
[----:B------:R1:W2:Y:S04]  /*14820*/  SHFL.IDX PT, R3, R29, 0x1, 0x1c1f ;  /* 0x003c1f001d037f89 */ /* 0x0002a800000e0000 */
[----:B------:R1:W3:Y:S01]  /*14830*/  SHFL.IDX PT, R2, R43, 0x1, 0x1c1f ;  /* 0x003c1f002b027f89 */ /* 0x0002e200000e0000 */
[----:B------:R-:W-:Y:S05]  /*14840*/  @P6 BRA `(.L_x_2179) ;  /* 0x00000af000006947 */ /* 0x000fea0003800000 */
[----:B------:R-:W-:Y:S02]  /*14850*/  ISETP.GE.AND P0, PT, R28, c[0x0][0x3c8], PT ;  /* 0x0000f2001c007a0c */ /* 0x000fe40003f06270 */
[----:B------:R-:W-:Y:S02]  /*14860*/  ISETP.GE.AND P4, PT, R27, c[0x0][0x3c8], PT ;  /* 0x0000f2001b007a0c */ /* 0x000fe40003f86270 */
[----:B------:R-:W-:Y:S02]  /*14870*/  ISETP.GE.AND P1, PT, R200, c[0x0][0x3c8], PT ;  /* 0x0000f200c8007a0c */ /* 0x000fe40003f26270 */
[----:B------:R-:W-:-:S02]  /*14880*/  ISETP.GE.AND P5, PT, R25, c[0x0][0x3c8], PT ;  /* 0x0000f20019007a0c */ /* 0x000fc40003fa6270 */
[----:B------:R-:W-:-:S05]  /*14890*/  ISETP.GE.AND P6, PT, R26, c[0x0][0x3c8], PT ;  /* 0x0000f2001a007a0c */ /* 0x000fca0003fc6270 */
[CC--:B---3--:R-:W-:Y:S02]  /*148a0*/  @!P0 LEA R30, P3, R28.reuse, R2.reuse, 0x2 ;  /* 0x000000021c1e8211 */ /* 0x0c8fe400078610ff */
[C---:B------:R-:W-:Y:S02]  /*148b0*/  @!P4 LEA R36, P2, R27.reuse, R2, 0x2 ;  /* 0x000000021b24c211 */ /* 0x040fe400078410ff */
[-C--:B--2---:R-:W-:Y:S01]  /*148c0*/  @!P0 LEA.HI.X R31, R28, R3.reuse, R40, 0x2, P3 ;  /* 0x000000031c1f8211 */ /* 0x084fe200018f1428 */
[----:B------:R-:W-:Y:S01]  /*148d0*/  @!P1 IMAD.WIDE R32, R200, 0x4, R2 ;  /* 0x00000004c8209825 */ /* 0x000fe200078e0202 */
[----:B------:R-:W-:Y:S02]  /*148e0*/  ISETP.GE.AND P3, PT, R24, c[0x0][0x3c8], PT ;  /* 0x0000f20018007a0c */ /* 0x000fe40003f66270 */
[----:B------:R-:W-:Y:S02]  /*148f0*/  @!P4 LEA.HI.X R37, R27, R3, R39, 0x2, P2 ;  /* 0x000000031b25c211 */ /* 0x000fe400010f1427 */
[----:B------:R-:W-:Y:S01]  /*14900*/  ISETP.GE.AND P2, PT, R23, c[0x0][0x3c8], PT ;  /* 0x0000f20017007a0c */ /* 0x000fe20003f46270 */
[----:B------:R2:W-:Y:S04]  /*14910*/  @!P1 ST.E.64 [R32.64], R192 ;  /* 0x000000c020009985 */ /* 0x0005e8000c101b06 */
[----:B------:R3:W-:Y:S04]  /*14920*/  @!P0 ST.E.64 [R30.64], R146 ;  /* 0x000000921e008985 */ /* 0x0007e8000c101b06 */
[----:B------:R-:W-:Y:S01]  /*14930*/  @!P4 ST.E.64 [R36.64], R196 ;  /* 0x000000c42400c985 */ /* 0x000fe2000c101b06 */
[----:B------:R-:W-:-:S02]  /*14940*/  ISETP.GE.AND P4, PT, R18, c[0x0][0x3c8], PT ;  /* 0x0000f20012007a0c */ /* 0x000fc40003f86270 */
[CC--:B--2---:R-:W-:Y:S02]  /*14950*/  @!P6 LEA R32, P1, R26.reuse, R2.reuse, 0x2 ;  /* 0x000000021a20e211 */ /* 0x0c4fe400078210ff */
[CC--:B---3--:R-:W-:Y:S02]  /*14960*/  @!P5 LEA R30, P0, R25.reuse, R2.reuse, 0x2 ;  /* 0x00000002191ed211 */ /* 0x0c8fe400078010ff */
[-C--:B------:R-:W-:Y:S02]  /*14970*/  @!P6 LEA.HI.X R33, R26, R3.reuse, R41, 0x2, P1 ;  /* 0x000000031a21e211 */ /* 0x080fe400008f1429 */
[----:B------:R-:W-:Y:S02]  /*14980*/  @!P5 LEA.HI.X R31, R25, R3, R42, 0x2, P0 ;  /* 0x00000003191fd211 */ /* 0x000fe400000f142a */
[----:B------:R-:W-:Y:S01]  /*14990*/  @!P3 LEA R28, P0, R24, R2, 0x2 ;  /* 0x00000002181cb211 */ /* 0x000fe200078010ff */
[----:B------:R-:W-:Y:S01]  /*149a0*/  @!P6 ST.E.64 [R32.64], R154 ;  /* 0x0000009a2000e985 */ /* 0x000fe2000c101b06 */
[----:B------:R-:W-:-:S02]  /*149b0*/  ISETP.GE.AND P1, PT, R22, c[0x0][0x3c8], PT ;  /* 0x0000f20016007a0c */ /* 0x000fc40003f26270 */
[-C--:B-1----:R-:W-:Y:S01]  /*149c0*/  @!P3 LEA.HI.X R29, R24, R3.reuse, R44, 0x2, P0 ;  /* 0x00000003181db211 */ /* 0x082fe200000f142c */
[----:B------:R-:W-:Y:S01]  /*149d0*/  @!P5 ST.E.64 [R30.64], R158 ;  /* 0x0000009e1e00d985 */ /* 0x000fe2000c101b06 */
[CC--:B------:R-:W-:Y:S02]  /*149e0*/  @!P2 LEA R26, P0, R23.reuse, R2.reuse, 0x2 ;  /* 0x00000002171aa211 */ /* 0x0c0fe400078010ff */
[----:B------:R-:W-:Y:S01]  /*149f0*/  ISETP.GE.AND P5, PT, R20, c[0x0][0x3c8], PT ;  /* 0x0000f20014007a0c */ /* 0x000fe20003fa6270 */
[----:B------:R1:W-:Y:S01]  /*14a00*/  @!P3 ST.E.64 [R28.64], R162 ;  /* 0x000000a21c00b985 */ /* 0x0003e2000c101b06 */
[----:B------:R-:W-:Y:S02]  /*14a10*/  @!P2 LEA.HI.X R27, R23, R3, R45, 0x2, P0 ;  /* 0x00000003171ba211 */ /* 0x000fe400000f142d */
[----:B------:R-:W-:Y:S02]  /*14a20*/  ISETP.GE.AND P0, PT, R21, c[0x0][0x3c8], PT ;  /* 0x0000f20015007a0c */ /* 0x000fe40003f06270 */
[----:B------:R-:W-:Y:S01]  /*14a30*/  ISETP.GE.AND P6, PT, R19, c[0x0][0x3c8], PT ;  /* 0x0000f20013007a0c */ /* 0x000fe20003fc6270 */
[----:B------:R2:W-:Y:S01]  /*14a40*/  @!P2 ST.E.64 [R26.64], R166 ;  /* 0x000000a61a00a985 */ /* 0x0005e2000c101b06 */
[----:B------:R-:W-:-:S04]  /*14a50*/  @!P1 LEA R24, P3, R22, R2, 0x2 ;  /* 0x0000000216189211 */ /* 0x000fc800078610ff */
[----:B------:R-:W-:-:S05]  /*14a60*/  @!P1 LEA.HI.X R25, R22, R3, R46, 0x2, P3 ;  /* 0x0000000316199211 */ /* 0x000fca00018f142e */
[C---:B------:R-:W-:Y:S01]  /*14a70*/  @!P0 LEA R22, P3, R21.reuse, R2, 0x2 ;  /* 0x0000000215168211 */ /* 0x040fe200078610ff */
[----:B------:R3:W-:Y:S03]  /*14a80*/  @!P1 ST.E.64 [R24.64], R170 ;  /* 0x000000aa18009985 */ /* 0x0007e6000c101b06 */
[----:B------:R-:W-:Y:S02]  /*14a90*/  @!P0 LEA.HI.X R23, R21, R3, R47, 0x2, P3 ;  /* 0x0000000315178211 */ /* 0x000fe400018f142f */
[----:B------:R-:W-:-:S03]  /*14aa0*/  ISETP.GE.AND P3, PT, R4, c[0x0][0x3c8], PT ;  /* 0x0000f20004007a0c */ /* 0x000fc60003f66270 */
[----:B------:R4:W-:Y:S10]  /*14ab0*/  @!P0 ST.E.64 [R22.64], R174 ;  /* 0x000000ae16008985 */ /* 0x0009f4000c101b06 */
[----:B-1----:R-:W-:-:S02]  /*14ac0*/  @!P3 LEA R28, P1, R4, R2, 0x2 ;  /* 0x00000002041cb211 */ /* 0x002fc400078210ff */
[-C--:B--2---:R-:W-:Y:S02]  /*14ad0*/  @!P5 LEA R26, P2, R20, R2.reuse, 0x2 ;  /* 0x00000002141ad211 */ /* 0x084fe400078410ff */
[-C--:B------:R-:W-:Y:S02]  /*14ae0*/  @!P3 LEA.HI.X R29, R4, R3.reuse, R48, 0x2, P1 ;  /* 0x00000003041db211 */ /* 0x080fe400008f1430 */
[----:B------:R-:W-:Y:S02]  /*14af0*/  ISETP.GE.AND P3, PT, R17, c[0x0][0x3c8], PT ;  /* 0x0000f20011007a0c */ /* 0x000fe40003f66270 */
[----:B------:R-:W-:Y:S02]  /*14b00*/  @!P5 LEA.HI.X R27, R20, R3, R49, 0x2, P2 ;  /* 0x00000003141bd211 */ /* 0x000fe400010f1431 */
[----:B------:R-:W-:Y:S02]  /*14b10*/  ISETP.GE.AND P1, PT, R4, c[0x0][0x3c8], PT ;  /* 0x0000f20004007a0c */ /* 0x000fe40003f26270 */
[----:B---3--:R-:W-:Y:S01]  /*14b20*/  @!P6 LEA R24, P0, R19, R2, 0x2 ;  /* 0x000000021318e211 */ /* 0x008fe200078010ff */
[----:B------:R-:W-:Y:S01]  /*14b30*/  @!P5 ST.E.64 [R26.64], R178 ;  /* 0x000000b21a00d985 */ /* 0x000fe2000c101b06 */
[----:B------:R-:W-:-:S02]  /*14b40*/  ISETP.GE.AND P2, PT, R16, c[0x0][0x3c8], PT ;  /* 0x0000f20010007a0c */ /* 0x000fc40003f46270 */
[----:B------:R-:W-:Y:S02]  /*14b50*/  @!P6 LEA.HI.X R25, R19, R3, R50, 0x2, P0 ;  /* 0x000000031319e211 */ /* 0x000fe400000f1432 */
[----:B------:R-:W-:Y:S02]  /*14b60*/  ISETP.GE.AND P5, PT, R11, c[0x0][0x3c8], PT ;  /* 0x0000f2000b007a0c */ /* 0x000fe40003fa6270 */
[----:B----4-:R-:W-:-:S03]  /*14b70*/  @!P4 LEA R22, P0, R18, R2, 0x2 ;  /* 0x000000021216c211 */ /* 0x010fc600078010ff */
[----:B------:R-:W-:Y:S01]  /*14b80*/  @!P1 ST.E.64 [R28.64], R182 ;  /* 0x000000b61c009985 */ /* 0x000fe2000c101b06 */
[-C--:B------:R-:W-:Y:S02]  /*14b90*/  @!P4 LEA.HI.X R23, R18, R3.reuse, R51, 0x2, P0 ;  /* 0x000000031217c211 */ /* 0x080fe400000f1433 */
[-C--:B------:R-:W-:Y:S01]  /*14ba0*/  @!P3 LEA R18, P0, R17, R2.reuse, 0x2 ;  /* 0x000000021112b211 */ /* 0x080fe200078010ff */
[----:B------:R-:W-:Y:S01]  /*14bb0*/  @!P6 ST.E.64 [R24.64], R186 ;  /* 0x000000ba1800e985 */ /* 0x000fe2000c101b06 */
[----:B------:R-:W-:Y:S02]  /*14bc0*/  ISETP.GE.AND P1, PT, R15, c[0x0][0x3c8], PT ;  /* 0x0000f2000f007a0c */ /* 0x000fe40003f26270 */
[-C--:B------:R-:W-:Y:S01]  /*14bd0*/  @!P3 LEA.HI.X R19, R17, R3.reuse, R52, 0x2, P0 ;  /* 0x000000031113b211 */ /* 0x080fe200000f1434 */
[----:B------:R-:W-:Y:S01]  /*14be0*/  @!P4 ST.E.64 [R22.64], R150 ;  /* 0x000000961600c985 */ /* 0x000fe2000c101b06 */
[C---:B------:R-:W-:Y:S02]  /*14bf0*/  @!P2 LEA R20, P0, R16.reuse, R2, 0x2 ;  /* 0x000000021014a211 */ /* 0x040fe400078010ff */
[----:B------:R-:W-:Y:S01]  /*14c00*/  ISETP.GE.AND P4, PT, R13, c[0x0][0x3c8], PT ;  /* 0x0000f2000d007a0c */ /* 0x000fe20003f86270 */
[----:B------:R1:W-:Y:S01]  /*14c10*/  @!P3 ST.E.64 [R18.64], R116 ;  /* 0x000000741200b985 */ /* 0x0003e2000c101b06 */
[----:B------:R-:W-:-:S02]  /*14c20*/  @!P2 LEA.HI.X R21, R16, R3, R53, 0x2, P0 ;  /* 0x000000031015a211 */ /* 0x000fc400000f1435 */
[----:B------:R-:W-:Y:S02]  /*14c30*/  ISETP.GE.AND P0, PT, R14, c[0x0][0x3c8], PT ;  /* 0x0000f2000e007a0c */ /* 0x000fe40003f06270 */
[----:B------:R-:W-:Y:S01]  /*14c40*/  ISETP.GE.AND P6, PT, R12, c[0x0][0x3c8], PT ;  /* 0x0000f2000c007a0c */ /* 0x000fe20003fc6270 */
[----:B------:R2:W-:Y:S01]  /*14c50*/  @!P2 ST.E.64 [R20.64], R120 ;  /* 0x000000781400a985 */ /* 0x0005e2000c101b06 */
[----:B-1----:R-:W-:-:S04]  /*14c60*/  @!P1 LEA R18, P3, R15, R2, 0x2 ;  /* 0x000000020f129211 */ /* 0x002fc800078610ff */
[----:B------:R-:W-:-:S05]  /*14c70*/  @!P1 LEA.HI.X R19, R15, R3, R54, 0x2, P3 ;  /* 0x000000030f139211 */ /* 0x000fca00018f1436 */
[CC--:B------:R-:W-:Y:S02]  /*14c80*/  @!P0 LEA R16, P3, R14.reuse, R2.reuse, 0x2 ;  /* 0x000000020e108211 */ /* 0x0c0fe400078610ff */
[C---:B--2---:R-:W-:Y:S01]  /*14c90*/  @!P4 LEA R20, P2, R13.reuse, R2, 0x2 ;  /* 0x000000020d14c211 */ /* 0x044fe200078410ff */
[----:B------:R1:W-:Y:S01]  /*14ca0*/  @!P1 ST.E.64 [R18.64], R142 ;  /* 0x0000008e12009985 */ /* 0x0003e2000c101b06 */
[-C--:B------:R-:W-:Y:S02]  /*14cb0*/  @!P0 LEA.HI.X R17, R14, R3.reuse, R55, 0x2, P3 ;  /* 0x000000030e118211 */ /* 0x080fe400018f1437 */
[----:B------:R-:W-:Y:S02]  /*14cc0*/  ISETP.GE.AND P3, PT, R0, c[0x0][0x3c8], PT ;  /* 0x0000f20000007a0c */ /* 0x000fe40003f66270 */
[----:B------:R-:W-:Y:S01]  /*14cd0*/  @!P4 LEA.HI.X R21, R13, R3, R57, 0x2, P2 ;  /* 0x000000030d15c211 */ /* 0x000fe200010f1439 */
[----:B------:R2:W-:Y:S01]  /*14ce0*/  @!P0 ST.E.64 [R16.64], R70 ;  /* 0x0000004610008985 */ /* 0x0005e2000c101b06 */
[----:B------:R-:W-:-:S03]  /*14cf0*/  ISETP.GE.AND P2, PT, R10, c[0x0][0x3c8], PT ;  /* 0x0000f2000a007a0c */ /* 0x000fc60003f46270 */
[----:B------:R-:W-:Y:S01]  /*14d00*/  @!P4 ST.E.64 [R20.64], R74 ;  /* 0x0000004a1400c985 */ /* 0x000fe2000c101b06 */
[----:B------:R-:W-:-:S05]  /*14d10*/  ISETP.GE.AND P4, PT, R7, c[0x0][0x3c8], PT ;  /* 0x0000f20007007a0c */ /* 0x000fca0003f86270 */
[----:B------:R-:W-:-:S04]  /*14d20*/  @!P3 LEA R22, P1, R0, R2, 0x2 ;  /* 0x000000020016b211 */ /* 0x000fc800078210ff */
[C---:B------:R-:W-:Y:S02]  /*14d30*/  @!P3 LEA.HI.X R23, R0.reuse, R3, R56, 0x2, P1 ;  /* 0x000000030017b211 */ /* 0x040fe400008f1438 */
[----:B------:R-:W-:Y:S02]  /*14d40*/  ISETP.GE.AND P1, PT, R0, c[0x0][0x3c8], PT ;  /* 0x0000f20000007a0c */ /* 0x000fe40003f26270 */
[----:B------:R-:W-:Y:S02]  /*14d50*/  ISETP.GE.AND P3, PT, R9, c[0x0][0x3c8], PT ;  /* 0x0000f20009007a0c */ /* 0x000fe40003f66270 */
[----:B-1----:R-:W-:-:S04]  /*14d60*/  @!P6 LEA R18, P0, R12, R2, 0x2 ;  /* 0x000000020c12e211 */ /* 0x002fc800078010ff */
[----:B------:R-:W-:Y:S02]  /*14d70*/  @!P6 LEA.HI.X R19, R12, R3, R58, 0x2, P0 ;  /* 0x000000030c13e211 */ /* 0x000fe400000f143a */
[----:B--2---:R-:W-:-:S03]  /*14d80*/  @!P5 LEA R16, P0, R11, R2, 0x2 ;  /* 0x000000020b10d211 */ /* 0x004fc600078010ff */
[----:B------:R-:W-:Y:S01]  /*14d90*/  @!P1 ST.E.64 [R22.64], R78 ;  /* 0x0000004e16009985 */ /* 0x000fe2000c101b06 */
[----:B------:R-:W-:Y:S02]  /*14da0*/  ISETP.GE.AND P1, PT, R8, c[0x0][0x3c8], PT ;  /* 0x0000f20008007a0c */ /* 0x000fe40003f26270 */
[-C--:B------:R-:W-:Y:S01]  /*14db0*/  @!P5 LEA.HI.X R17, R11, R3.reuse, R59, 0x2, P0 ;  /* 0x000000030b11d211 */ /* 0x080fe200000f143b */
[----:B------:R-:W-:Y:S01]  /*14dc0*/  @!P6 ST.E.64 [R18.64], R82 ;  /* 0x000000521200e985 */ /* 0x000fe2000c101b06 */
[CC--:B------:R-:W-:Y:S02]  /*14dd0*/  @!P2 LEA R14, P0, R10.reuse, R2.reuse, 0x2 ;  /* 0x000000020a0ea211 */ /* 0x0c0fe400078010ff */
[----:B------:R-:W-:Y:S01]  /*14de0*/  ISETP.GE.AND P6, PT, R5, c[0x0][0x3c8], PT ;  /* 0x0000f20005007a0c */ /* 0x000fe20003fc6270 */
[----:B------:R-:W-:Y:S01]  /*14df0*/  @!P5 ST.E.64 [R16.64], R86 ;  /* 0x000000561000d985 */ /* 0x000fe2000c101b06 */
[----:B------:R-:W-:Y:S02]  /*14e00*/  @!P2 LEA.HI.X R15, R10, R3, R60, 0x2, P0 ;  /* 0x000000030a0fa211 */ /* 0x000fe400000f143c */
[----:B------:R-:W-:-:S02]  /*14e10*/  @!P3 LEA R12, P0, R9, R2, 0x2 ;  /* 0x00000002090cb211 */ /* 0x000fc400078010ff */
[----:B------:R-:W-:Y:S01]  /*14e20*/  ISETP.GE.AND P5, PT, R34, c[0x0][0x3c8], PT ;  /* 0x0000f20022007a0c */ /* 0x000fe20003fa6270 */
[----:B------:R-:W-:Y:S01]  /*14e30*/  @!P2 ST.E.64 [R14.64], R90 ;  /* 0x0000005a0e00a985 */ /* 0x000fe2000c101b06 */
[-C--:B------:R-:W-:Y:S02]  /*14e40*/  @!P3 LEA.HI.X R13, R9, R3.reuse, R61, 0x2, P0 ;  /* 0x00000003090db211 */ /* 0x080fe400000f143d */
[----:B------:R-:W-:Y:S02]  /*14e50*/  ISETP.GE.AND P0, PT, R6, c[0x0][0x3c8], PT ;  /* 0x0000f20006007a0c */ /* 0x000fe40003f06270 */
[C---:B------:R-:W-:Y:S01]  /*14e60*/  @!P1 LEA R10, P2, R8.reuse, R2, 0x2 ;  /* 0x00000002080a9211 */ /* 0x040fe200078410ff */
[----:B------:R1:W-:Y:S03]  /*14e70*/  @!P3 ST.E.64 [R12.64], R94 ;  /* 0x0000005e0c00b985 */ /* 0x0003e6000c101b06 */
[----:B------:R-:W-:-:S05]  /*14e80*/  @!P1 LEA.HI.X R11, R8, R3, R62, 0x2, P2 ;  /* 0x00000003080b9211 */ /* 0x000fca00010f143e */
[----:B------:R2:W-:Y:S01]  /*14e90*/  @!P1 ST.E.64 [R10.64], R98 ;  /* 0x000000620a009985 */ /* 0x0005e2000c101b06 */
[CC--:B------:R-:W-:Y:S02]  /*14ea0*/  @!P6 LEA R4, P1, R5.reuse, R2.reuse, 0x2 ;  /* 0x000000020504e211 */ /* 0x0c0fe400078210ff */
[CC--:B------:R-:W-:Y:S02]  /*14eb0*/  @!P0 LEA R8, P2, R6.reuse, R2.reuse, 0x2 ;  /* 0x0000000206088211 */ /* 0x0c0fe400078410ff */
[-C--:B------:R-:W-:Y:S02]  /*14ec0*/  @!P6 LEA.HI.X R5, R5, R3.reuse, R64, 0x2, P1 ;  /* 0x000000030505e211 */ /* 0x080fe400008f1440 */
[----:B------:R-:W-:Y:S02]  /*14ed0*/  @!P0 LEA.HI.X R9, R6, R3, R65, 0x2, P2 ;  /* 0x0000000306098211 */ /* 0x000fe400010f1441 */
[----:B------:R-:W-:Y:S02]  /*14ee0*/  ISETP.GE.AND P1, PT, R38, c[0x0][0x3c8], PT ;  /* 0x0000f20026007a0c */ /* 0x000fe40003f26270 */
[----:B-1----:R-:W-:-:S04]  /*14ef0*/  @!P4 LEA R12, P3, R7, R2, 0x2 ;  /* 0x00000002070cc211 */ /* 0x002fc800078610ff */
[-C--:B------:R-:W-:Y:S02]  /*14f00*/  @!P4 LEA.HI.X R13, R7, R3.reuse, R63, 0x2, P3 ;  /* 0x00000003070dc211 */ /* 0x080fe400018f143f */
[----:B------:R-:W-:Y:S02]  /*14f10*/  ISETP.GE.AND P3, PT, R35, c[0x0][0x3c8], PT ;  /* 0x0000f20023007a0c */ /* 0x000fe40003f66270 */
[-C--:B--2---:R-:W-:Y:S01]  /*14f20*/  @!P5 LEA R10, P2, R34, R2.reuse, 0x2 ;  /* 0x00000002220ad211 */ /* 0x084fe200078410ff */
[----:B------:R-:W-:Y:S02]  /*14f30*/  @!P4 ST.E.64 [R12.64], R102 ;  /* 0x000000660c00c985 */ /* 0x000fe4000c101b06 */
[----:B------:R-:W-:Y:S02]  /*14f40*/  @!P1 LEA R6, P4, R38, R2, 0x2 ;  /* 0x0000000226069211 */ /* 0x000fe400078810ff */
[----:B------:R-:W-:Y:S01]  /*14f50*/  @!P5 LEA.HI.X R11, R34, R3, R66, 0x2, P2 ;  /* 0x00000003220bd211 */ /* 0x000fe200010f1442 */
[----:B------:R1:W-:Y:S01]  /*14f60*/  @!P0 ST.E.64 [R8.64], R106 ;  /* 0x0000006a08008985 */ /* 0x0003e2000c101b06 */
[----:B-----5:R-:W-:-:S02]  /*14f70*/  ISETP.GE.AND P0, PT, R198, c[0x0][0x3c8], PT ;  /* 0x0000f200c6007a0c */ /* 0x020fc40003f06270 */
[----:B------:R-:W-:Y:S01]  /*14f80*/  @!P1 LEA.HI.X R7, R38, R3, R68, 0x2, P4 ;  /* 0x0000000326079211 */ /* 0x000fe200020f1444 */
[----:B------:R2:W-:Y:S04]  /*14f90*/  @!P6 ST.E.64 [R4.64], R110 ;  /* 0x0000006e0400e985 */ /* 0x0005e8000c101b06 */
[----:B------:R3:W-:Y:S01]  /*14fa0*/  @!P5 ST.E.64 [R10.64], R114 ;  /* 0x000000720a00d985 */ /* 0x0007e2000c101b06 */
[----:B-1----:R-:W-:-:S04]  /*14fb0*/  @!P3 LEA R8, P2, R35, R2, 0x2 ;  /* 0x000000022308b211 */ /* 0x002fc800078410ff */
[----:B------:R-:W-:Y:S02]  /*14fc0*/  @!P3 LEA.HI.X R9, R35, R3, R67, 0x2, P2 ;  /* 0x000000032309b211 */ /* 0x000fe400010f1443 */
[----:B--2---:R-:W-:-:S03]  /*14fd0*/  @!P0 LEA R4, P2, R198, R2, 0x2 ;  /* 0x00000002c6048211 */ /* 0x004fc600078410ff */
[----:B------:R3:W-:Y:S01]  /*14fe0*/  @!P3 ST.E.64 [R8.64], R118 ;  /* 0x000000760800b985 */ /* 0x0007e2000c101b06 */
[----:B------:R-:W-:-:S03]  /*14ff0*/  @!P0 LEA.HI.X R5, R198, R3, R199, 0x2, P2 ;  /* 0x00000003c6058211 */ /* 0x000fc600010f14c7 */
[----:B------:R3:W-:Y:S04]  /*15000*/  @!P1 ST.E.64 [R6.64], R122 ;  /* 0x0000007a06009985 */ /* 0x0007e8000c101b06 */
[----:B------:R3:W-:Y:S01]  /*15010*/  @!P0 ST.E.64 [R4.64], R126 ;  /* 0x0000007e04008985 */ /* 0x0007e2000c101b06 */
[----:B------:R-:W-:-:S13]  /*15020*/  ISETP.GE.AND P0, PT, R132, c[0x0][0x3c8], PT ;  /* 0x0000f20084007a0c */ /* 0x000fda0003f06270 */
[----:B------:R-:W-:Y:S05]  /*15030*/  @P0 BRA `(.L_x_2179) ;  /* 0x0000030000000947 */ /* 0x000fea0003800000 */
[----:B------:R-:W-:-:S04]  /*15040*/  LEA R2, P0, R132, R2, 0x2 ;  /* 0x0000000284027211 */ /* 0x000fc800078010ff */
[----:B------:R-:W-:-:S05]  /*15050*/  LEA.HI.X R3, R132, R3, R133, 0x2, P0 ;  /* 0x0000000384037211 */ /* 0x000fca00000f1485 */
[----:B------:R1:W-:Y:S01]  /*15060*/  ST.E.64 [R2.64], R130 ;  /* 0x0000008202007985 */ /* 0x0003e2000c101b06 */
[----:B------:R-:W-:Y:S05]  /*15070*/  BRA `(.L_x_2179) ;  /* 0x000002c000007947 */ /* 0x000fea0003800000 */
.L_x_2175:
[----:B------:R-:W3:Y:S02]  /*15080*/  S2R R4, SR_TID.X ;  /* 0x0000000000047919 */ /* 0x000ee40000002100 */
[----:B---3--:R-:W-:-:S13]  /*15090*/  ISETP.GT.AND P0, PT, R4, 0x7f, PT ;  /* 0x0000007f0400780c */ /* 0x008fda0003f04270 */
[----:B------:R-:W-:Y:S05]  /*150a0*/  @P0 BRA `(.L_x_2179) ;  /* 0x0000029000000947 */ /* 0x000fea0003800000 */
[----:B------:R-:W3:Y:S01]  /*150b0*/  LDL.LU R3, [R1+0x50] ;  /* 0x0000500001037983 */ /* 0x000ee20000300800 */
[----:B----4-:R-:W-:-:S05]  /*150c0*/  MOV R2, c[0x0][0x4e8] ;  /* 0x00013a0000027a02 */ /* 0x010fca0000000f00 */
[----:B------:R-:W-:Y:S01]  /*150d0*/  IMAD R0, R2, c[0x0][0x388], RZ ;  /* 0x0000e20002007a24 */ /* 0x000fe200078e02ff */
[----:B---3--:R-:W-:-:S04]  /*150e0*/  IADD3 R4, R3, R4, RZ ;  /* 0x0000000403047210 */ /* 0x008fc80007ffe0ff */
[----:B------:R-:W-:-:S13]  /*150f0*/  ISETP.GE.AND P0, PT, R4, R0, PT ;  /* 0x000000000400720c */ /* 0x000fda0003f06270 */
[----:B------:R-:W-:Y:S05]  /*15100*/  @P0 BRA `(.L_x_2179) ;  /* 0x0000023000000947 */ /* 0x000fea0003800000 */
[----:B------:R-:W3:Y:S04]  /*15110*/  LDL.LU R3, [R1+0x3c] ;  /* 0x00003c0001037983 */ /* 0x000ee80000300800 */
[----:B------:R-:W4:Y:S04]  /*15120*/  LDL.LU R9, [R1+0x48] ;  /* 0x0000480001097983 */ /* 0x000f280000300800 */
[----:B------:R-:W5:Y:S01]  /*15130*/  LDL.LU R8, [R1+0x4c] ;  /* 0x00004c0001087983 */ /* 0x000f620000300800 */
[----:B------:R-:W-:-:S13]  /*15140*/  ISETP.NE.AND P0, PT, R2, 0x1, PT ;  /* 0x000000010200780c */ /* 0x000fda0003f05270 */
[----:B--2---:R-:W-:Y:S01]  /*15150*/  @P0 IMAD.HI.U32 R7, R4, c[0x0][0x4ec], RZ ;  /* 0x00013b0004070a27 */ /* 0x004fe200078e00ff */
[----:B---3--:R-:W-:Y:S02]  /*15160*/  SHF.R.S32.HI R0, RZ, 0x1f, R3 ;  /* 0x0000001fff007819 */ /* 0x008fe40000011403 */
[----:B----4-:R-:W-:-:S03]  /*15170*/  SHF.R.S32.HI R6, RZ, 0x1f, R9 ;  /* 0x0000001fff067819 */ /* 0x010fc60000011409 */
[----:B------:R-:W-:-:S04]  /*15180*/  IMAD R0, R0, c[0x0][0x4d0], RZ ;  /* 0x0001340000007a24 */ /* 0x000fc800078e02ff */
[C---:B------:R-:W-:Y:S01]  /*15190*/  IMAD R5, R3.reuse, c[0x0][0x4d4], R0 ;  /* 0x0001350003057a24 */ /* 0x040fe200078e0200 */
[----:B------:R-:W-:Y:S01]  /*151a0*/  MOV R0, R4 ;  /* 0x0000000400007202 */ /* 0x000fe20000000f00 */
[----:B------:R-:W-:Y:S01]  /*151b0*/  IMAD.WIDE.U32 R2, R3, c[0x0][0x4d0], RZ ;  /* 0x0001340003027a25 */ /* 0x000fe200078e00ff */
[----:B------:R-:W-:-:S03]  /*151c0*/  @P0 SHF.R.U32.HI R0, RZ, c[0x0][0x4f0], R7 ;  /* 0x00013c00ff000a19 */ /* 0x000fc60000011607 */
[----:B------:R-:W-:Y:S01]  /*151d0*/  IMAD R6, R6, c[0x0][0x4d8], RZ ;  /* 0x0001360006067a24 */ /* 0x000fe200078e02ff */
[----:B------:R-:W-:Y:S02]  /*151e0*/  IADD3 R3, R3, R5, RZ ;  /* 0x0000000503037210 */ /* 0x000fe40007ffe0ff */
[----:B-----5:R-:W-:Y:S01]  /*151f0*/  SHF.R.S32.HI R5, RZ, 0x1f, R8 ;  /* 0x0000001fff057819 */ /* 0x020fe20000011408 */
        /* <DEDUP_REMOVED lines=20> */
.L_x_2179:
[----:B------:R-:W-:Y:S05]  /*15340*/  BSYNC B1 ;  /* 0x0000000000017941 */ /* 0x000fea0003800000 */
.L_x_2174:
        /* <DEDUP_REMOVED lines=9> */
[----:B--2---:R2:W1:Y:S02]  /*153e0*/  SHFL.IDX PT, R0, R69, RZ, 0x1f ;  /* 0x00001fff45007589 */ /* 0x00446400000e0000 */
.L_x_2192:
[----:B-1-34-:R-:W1:Y:S01]  /*153f0*/  S2R R2, SR_TID.X ;  /* 0x0000000000027919 */ /* 0x01ae620000002100 */
[----:B------:R-:W-:Y:S03]  /*15400*/  WARPSYNC 0xffffffff ;  /* 0xffffffff00007948 */ /* 0x000fe60003800000 */
[----:B------:R-:W-:Y:S06]  /*15410*/  BAR.SYNC.DEFER_BLOCKING 0x4, 0x100 ;  /* 0x0104000000007b1d */ /* 0x000fec0000010000 */
[----:B------:R3:W-:Y:S01]  /*15420*/  STL [R1+0x54], R0 ;  /* 0x0000540001007387 */ /* 0x0007e20000100800 */
[----:B-1----:R-:W-:-:S13]  /*15430*/  LOP3.LUT P0, RZ, R2, 0xff, RZ, 0xc0, !PT ;  /* 0x000000ff02ff7812 */ /* 0x002fda000780c0ff */
[----:B------:R3:W-:Y:S04]  /*15440*/  @!P0 STS [0x28100], R69 ;  /* 0x02810045ff008388 */ /* 0x0007e80000000800 */
[----:B------:R-:W-:Y:S06]  /*15450*/  BAR.ARV 0x5, 0x100 ;  /* 0x0144000000007b1d */ /* 0x000fec0000002000 */
.L_x_2180:
[----:B--23--:R-:W2:Y:S02]  /*15460*/  LDL R0, [R1+0x54] ;  /* 0x0000540001007983 */ /* 0x00cea40000100800 */
[----:B--2---:R-:W-:-:S13]  /*15470*/  ISETP.GE.AND P0, PT, R0, c[0x0][0x538], PT ;  /* 0x00014e0000007a0c */ /* 0x004fda0003f06270 */
[----:B-1--45:R-:W-:Y:S01]  /*15480*/  @P0 CALL.REL.NOINC `(.L_x_2182) ;  /* 0x0000001000000944 */ /* 0x032fe20003c00000 */
[----:B------:R-:W-:Y:S05]  /*15490*/  BRA `(.L_x_2183) ;  /* 0xfffeb47000007947 */ /* 0x000fea000383ffff */
.L_x_2182:
[----:B------:R-:W-:Y:S05]  /*154a0*/  EXIT ;  /* 0x000000000000794d */ /* 0x000fea0003800000 */
.L_x_2152:
[----:B------:R-:W-:Y:S01]  /*154b0*/  IMAD.MOV.U32 R12, RZ, RZ, R10 ;  /* 0x000000ffff0c7224 */ /* 0x000fe200078e000a */
[----:B------:R-:W-:Y:S01]  /*154c0*/  MOV R9, RZ ;  /* 0x000000ff00097202 */ /* 0x000fe20000000f00 */
[----:B-1----:R-:W-:Y:S01]  /*154d0*/  IMAD.MOV.U32 R3, RZ, RZ, 0x181f ;  /* 0x0000181fff037424 */ /* 0x002fe200078e00ff */
[----:B------:R-:W-:Y:S02]  /*154e0*/  MOV R2, 0x15500 ;  /* 0x0001550000027802 */ /* 0x000fe40000000f00 */
[----:B------:R-:W-:Y:S05]  /*154f0*/  CALL.REL.NOINC `($__internal_43_$__cuda_sm70_shflsync_idx_p) ;  /* 0x0000054000007944 */ /* 0x000fea0003c00000 */
[----:B------:R-:W-:Y:S01]  /*15500*/  MOV R6, R9 ;  /* 0x0000000900067202 */ /* 0x000fe20000000f00 */
[----:B------:R-:W-:Y:S05]  /*15510*/  BRA `(.L_x_2184) ;  /* 0xfffec5c000007947 */ /* 0x000fea000383ffff */
.L_x_2153:
[----:B------:R-:W-:Y:S01]  /*15520*/  IMAD.MOV.U32 R12, RZ, RZ, R11 ;  /* 0x000000ffff0c7224 */ /* 0x000fe200078e000b */
[----:B------:R-:W-:Y:S01]  /*15530*/  MOV R9, RZ ;  /* 0x000000ff00097202 */ /* 0x000fe20000000f00 */
[----:B-1----:R-:W-:Y:S01]  /*15540*/  IMAD.MOV.U32 R3, RZ, RZ, 0x181f ;  /* 0x0000181fff037424 */ /* 0x002fe200078e00ff */
[----:B------:R-:W-:Y:S02]  /*15550*/  MOV R2, 0x15570 ;  /* 0x0001557000027802 */ /* 0x000fe40000000f00 */
[----:B--23--:R-:W-:Y:S05]  /*15560*/  CALL.REL.NOINC `($__internal_43_$__cuda_sm70_shflsync_idx_p) ;  /* 0x000004d000007944 */ /* 0x00cfea0003c00000 */
[----:B------:R-:W-:Y:S01]  /*15570*/  MOV R2, R9 ;  /* 0x0000000900027202 */ /* 0x000fe20000000f00 */
[----:B------:R-:W-:Y:S05]  /*15580*/  BRA `(.L_x_2185) ;  /* 0xfffec57000007947 */ /* 0x000fea000383ffff */
.L_x_2156:
[----:B--2---:R-:W-:Y:S01]  /*15590*/  IMAD.MOV.U32 R12, RZ, RZ, R10 ;  /* 0x000000ffff0c7224 */ /* 0x004fe200078e000a */
[----:B------:R-:W-:Y:S01]  /*155a0*/  MOV R9, 0x1 ;  /* 0x0000000100097802 */ /* 0x000fe20000000f00 */
[----:B------:R-:W-:Y:S01]  /*155b0*/  IMAD.MOV.U32 R3, RZ, RZ, 0x181f ;  /* 0x0000181fff037424 */ /* 0x000fe200078e00ff */
[----:B----4-:R-:W-:-:S02]  /*155c0*/  MOV R2, 0x155e0 ;  /* 0x000155e000027802 */ /* 0x010fc40000000f00 */
[----:B-1-3--:R-:W-:Y:S05]  /*155d0*/  CALL.REL.NOINC `($__internal_43_$__cuda_sm70_shflsync_idx_p) ;  /* 0x0000046000007944 */ /* 0x00afea0003c00000 */
[----:B------:R-:W-:Y:S01]  /*155e0*/  IMAD.MOV.U32 R6, RZ, RZ, R9 ;  /* 0x000000ffff067224 */ /* 0x000fe200078e0009 */
[----:B------:R-:W-:Y:S01]  /*155f0*/  MOV R9, 0x1 ;  /* 0x0000000100097802 */ /* 0x000fe20000000f00 */
[----:B------:R-:W-:Y:S01]  /*15600*/  IMAD.MOV.U32 R12, RZ, RZ, R11 ;  /* 0x000000ffff0c7224 */ /* 0x000fe200078e000b */
[----:B------:R-:W-:-:S02]  /*15610*/  MOV R3, 0x181f ;  /* 0x0000181f00037802 */ /* 0x000fc40000000f00 */
[----:B------:R-:W-:Y:S02]  /*15620*/  MOV R2, 0x15640 ;  /* 0x0001564000027802 */ /* 0x000fe40000000f00 */
[----:B------:R-:W-:Y:S05]  /*15630*/  CALL.REL.NOINC `($__internal_43_$__cuda_sm70_shflsync_idx_p) ;  /* 0x0000040000007944 */ /* 0x000fea0003c00000 */
[----:B------:R-:W-:Y:S01]  /*15640*/  MOV R2, R9 ;  /* 0x0000000900027202 */ /* 0x000fe20000000f00 */
[----:B------:R-:W-:Y:S05]  /*15650*/  BRA `(.L_x_2186) ;  /* 0xfffec67000007947 */ /* 0x000fea000383ffff */
.L_x_2159:
[----:B-1----:R-:W-:Y:S01]  /*15660*/  IMAD.MOV.U32 R12, RZ, RZ, R10 ;  /* 0x000000ffff0c7224 */ /* 0x002fe200078e000a */
[----:B------:R-:W-:Y:S01]  /*15670*/  MOV R9, 0x2 ;  /* 0x0000000200097802 */ /* 0x000fe20000000f00 */
[----:B------:R-:W-:Y:S01]  /*15680*/  IMAD.MOV.U32 R3, RZ, RZ, 0x181f ;  /* 0x0000181fff037424 */ /* 0x000fe200078e00ff */
[----:B--2---:R-:W-:Y:S02]  /*15690*/  MOV R2, 0x156b0 ;  /* 0x000156b000027802 */ /* 0x004fe40000000f00 */
[----:B---3--:R-:W-:Y:S05]  /*156a0*/  CALL.REL.NOINC `($__internal_43_$__cuda_sm70_shflsync_idx_p) ;  /* 0x0000039000007944 */ /* 0x008fea0003c00000 */
[----:B------:R-:W-:Y:S01]  /*156b0*/  MOV R6, R9 ;  /* 0x0000000900067202 */ /* 0x000fe20000000f00 */
[----:B------:R-:W-:Y:S05]  /*156c0*/  BRA `(.L_x_2187) ;  /* 0xfffec7b000007947 */ /* 0x000fea000383ffff */
.L_x_2160:
[----:B------:R-:W-:Y:S01]  /*156d0*/  IMAD.MOV.U32 R12, RZ, RZ, R11 ;  /* 0x000000ffff0c7224 */ /* 0x000fe200078e000b */
[----:B------:R-:W-:Y:S01]  /*156e0*/  MOV R9, 0x2 ;  /* 0x0000000200097802 */ /* 0x000fe20000000f00 */
[----:B------:R-:W-:Y:S01]  /*156f0*/  IMAD.MOV.U32 R3, RZ, RZ, 0x181f ;  /* 0x0000181fff037424 */ /* 0x000fe200078e00ff */
[----:B--2---:R-:W-:Y:S02]  /*15700*/  MOV R2, 0x15720 ;  /* 0x0001572000027802 */ /* 0x004fe40000000f00 */
[----:B-1-34-:R-:W-:Y:S05]  /*15710*/  CALL.REL.NOINC `($__internal_43_$__cuda_sm70_shflsync_idx_p) ;  /* 0x0000032000007944 */ /* 0x01afea0003c00000 */
[----:B------:R-:W-:Y:S01]  /*15720*/  MOV R2, R9 ;  /* 0x0000000900027202 */ /* 0x000fe20000000f00 */
[----:B------:R-:W-:Y:S05]  /*15730*/  BRA `(.L_x_2188) ;  /* 0xfffec76000007947 */ /* 0x000fea000383ffff */
.L_x_2163:
[----:B-1----:R-:W-:Y:S01]  /*15740*/  IMAD.MOV.U32 R12, RZ, RZ, R10 ;  /* 0x000000ffff0c7224 */ /* 0x002fe200078e000a */
[----:B------:R-:W-:Y:S01]  /*15750*/  MOV R9, 0x3 ;  /* 0x0000000300097802 */ /* 0x000fe20000000f00 */
[----:B------:R-:W-:Y:S01]  /*15760*/  IMAD.MOV.U32 R3, RZ, RZ, 0x181f ;  /* 0x0000181fff037424 */ /* 0x000fe200078e00ff */
[----:B------:R-:W-:-:S02]  /*15770*/  MOV R2, 0x15790 ;  /* 0x0001579000027802 */ /* 0x000fc40000000f00 */
[----:B--234-:R-:W-:Y:S05]  /*15780*/  CALL.REL.NOINC `($__internal_43_$__cuda_sm70_shflsync_idx_p) ;  /* 0x000002b000007944 */ /* 0x01cfea0003c00000 */
        /* <DEDUP_REMOVED lines=8> */
.L_x_2170:
[----:B-1----:R1:W5:Y:S01]  /*15810*/  LDL R2, [R1+0x10] ;  /* 0x0000100001027983 */ /* 0x0023620000100800 */
[----:B------:R-:W-:Y:S02]  /*15820*/  MOV R5, 0x2 ;  /* 0x0000000200057802 */ /* 0x000fe40000000f00 */
[----:B------:R-:W-:Y:S02]  /*15830*/  MOV R3, 0x15850 ;  /* 0x0001585000037802 */ /* 0x000fe40000000f00 */
[----:B-1---5:R-:W-:Y:S05]  /*15840*/  CALL.REL.NOINC `($__internal_42_$__cuda_sm70_shflsync_bfly_p) ;  /* 0x000001a000007944 */ /* 0x022fea0003c00000 */
[----:B------:R-:W-:Y:S01]  /*15850*/  MOV R0, R5 ;  /* 0x0000000500007202 */ /* 0x000fe20000000f00 */
[----:B------:R-:W-:Y:S05]  /*15860*/  BRA `(.L_x_2190) ;  /* 0xffffd1b000007947 */ /* 0x000fea000383ffff */
.L_x_2171:
[----:B------:R-:W-:Y:S01]  /*15870*/  IMAD.MOV.U32 R2, RZ, RZ, R0 ;  /* 0x000000ffff027224 */ /* 0x000fe200078e0000 */
[----:B------:R-:W-:Y:S02]  /*15880*/  MOV R5, 0x1 ;  /* 0x0000000100057802 */ /* 0x000fe40000000f00 */
[----:B------:R-:W-:Y:S02]  /*15890*/  MOV R3, 0x158b0 ;  /* 0x000158b000037802 */ /* 0x000fe40000000f00 */
[----:B-----5:R-:W-:Y:S05]  /*158a0*/  CALL.REL.NOINC `($__internal_42_$__cuda_sm70_shflsync_bfly_p) ;  /* 0x0000014000007944 */ /* 0x020fea0003c00000 */
[----:B------:R1:W5:Y:S01]  /*158b0*/  LDL R2, [R1+0x14] ;  /* 0x0000140001027983 */ /* 0x0003620000100800 */
[----:B------:R-:W-:Y:S01]  /*158c0*/  FADD.FTZ R0, R0, R5 ;  /* 0x0000000500007221 */ /* 0x000fe20000010000 */
[----:B------:R-:W-:-:S02]  /*158d0*/  MOV R5, 0x2 ;  /* 0x0000000200057802 */ /* 0x000fc40000000f00 */
[----:B------:R-:W-:Y:S02]  /*158e0*/  MOV R3, 0x15900 ;  /* 0x0001590000037802 */ /* 0x000fe40000000f00 */
[----:B-1---5:R-:W-:Y:S05]  /*158f0*/  CALL.REL.NOINC `($__internal_42_$__cuda_sm70_shflsync_bfly_p) ;  /* 0x000000f000007944 */ /* 0x022fea0003c00000 */
[----:B------:R-:W2:Y:S01]  /*15900*/  LDL.LU R2, [R1+0x14] ;  /* 0x0000140001027983 */ /* 0x000ea20000300800 */
[----:B------:R-:W-:Y:S01]  /*15910*/  MOV R3, 0x15960 ;  /* 0x0001596000037802 */ /* 0x000fe20000000f00 */
[----:B--2---:R-:W-:Y:S01]  /*15920*/  FADD.FTZ R4, R2, R5 ;  /* 0x0000000502047221 */ /* 0x004fe20000010000 */
[----:B------:R-:W-:-:S04]  /*15930*/  MOV R5, 0x1 ;  /* 0x0000000100057802 */ /* 0x000fc80000000f00 */
[----:B------:R-:W-:Y:S02]  /*15940*/  MOV R2, R4 ;  /* 0x0000000400027202 */ /* 0x000fe40000000f00 */
[----:B------:R-:W-:Y:S05]  /*15950*/  CALL.REL.NOINC `($__internal_42_$__cuda_sm70_shflsync_bfly_p) ;  /* 0x0000009000007944 */ /* 0x000fea0003c00000 */
[----:B------:R-:W-:Y:S01]  /*15960*/  MOV R3, R5 ;  /* 0x0000000500037202 */ /* 0x000fe20000000f00 */
[----:B------:R-:W-:Y:S05]  /*15970*/  BRA `(.L_x_2191) ;  /* 0xffffd13000007947 */ /* 0x000fea000383ffff */
.L_x_2181:
[----:B-1----:R-:W-:Y:S01]  /*15980*/  IMAD.MOV.U32 R12, RZ, RZ, R69 ;  /* 0x000000ffff0c7224 */ /* 0x002fe200078e0045 */
[----:B---3--:R-:W-:Y:S01]  /*15990*/  MOV R9, RZ ;  /* 0x000000ff00097202 */ /* 0x008fe20000000f00 */
[----:B------:R-:W-:Y:S01]  /*159a0*/  IMAD.MOV.U32 R3, RZ, RZ, 0x1f ;  /* 0x0000001fff037424 */ /* 0x000fe200078e00ff */
[----:B----4-:R-:W-:Y:S02]  /*159b0*/  MOV R2, 0x159d0 ;  /* 0x000159d000027802 */ /* 0x010fe40000000f00 */
[----:B--2--5:R-:W-:Y:S05]  /*159c0*/  CALL.REL.NOINC `($__internal_43_$__cuda_sm70_shflsync_idx_p) ;  /* 0x0000007000007944 */ /* 0x024fea0003c00000 */
[----:B------:R-:W-:Y:S01]  /*159d0*/  MOV R0, R9 ;  /* 0x0000000900007202 */ /* 0x000fe20000000f00 */
[----:B------:R-:W-:Y:S05]  /*159e0*/  BRA `(.L_x_2192) ;  /* 0xfffffa0000007947 */ /* 0x000fea000383ffff */
        .weak           $__internal_42_$__cuda_sm70_shflsync_bfly_p
        .type           $__internal_42_$__cuda_sm70_shflsync_bfly_p,@function
        .size           $__internal_42_$__cuda_sm70_shflsync_bfly_p,($__internal_43_$__cuda_sm70_shflsync_idx_p - $__internal_42_$__cuda_sm70_shflsync_bfly_p)
$__internal_42_$__cuda_sm70_shflsync_bfly_p:
[----:B------:R-:W-:Y:S04]  /*159f0*/  WARPSYNC R6 ;  /* 0x0000000600007348 */ /* 0x000fe80003800000 */
[----:B------:R1:W2:Y:S02]  /*15a00*/  SHFL.BFLY PT, R5, R2, R5, R7 ;  /* 0x0c00000502057389 */ /* 0x0002a400000e0007 */
[----:B-1----:R-:W-:-:S02]  /*15a10*/  MOV R2, R3 ;  /* 0x0000000300027202 */ /* 0x002fc40000000f00 */
[----:B------:R-:W-:-:S04]  /*15a20*/  MOV R3, 0x0 ;  /* 0x0000000000037802 */ /* 0x000fc80000000f00 */
[----:B--2---:R-:W-:Y:S05]  /*15a30*/  RET.REL.NODEC R2 `(_ZN7cutlass13device_kernelIN5flash19enable_sm80_to_sm89INS1_16FlashAttnFwdSm80INS1_25CollectiveMainloopFwdSm80ILi8ELi1ELb0EN4cute5tupleIJNS5_1CILi128EEENS7_ILi96EEENS7_ILi256EEEEEELi256ENS_6half_tEfNS_4arch4Sm80ELb1ELb0ELb1ELb0ELb0ELb0ELb1ELb1EEENS1_21CollectiveEpilogueFwdINS6_IJS8_SA_S9_EEENS6_IJNS7_ILi1EEESI_SI_EEESC_SE_Li256ELb0ELb1ELb1ELb0EEENS1_30DynamicPersistentTileSchedulerILi256ELi256ELb1ELb1ELb0EEEEEEEEEvNT_6ParamsE) ;  /* 0xfffea5c002007950 */ /* 0x004fea0003c3ffff */
        .weak           $__internal_43_$__cuda_sm70_shflsync_idx_p
        .type           $__internal_43_$__cuda_sm70_shflsync_idx_p,@function
        .size           $__internal_43_$__cuda_sm70_shflsync_idx_p,(.L_x_2642 - $__internal_43_$__cuda_sm70_shflsync_idx_p)
$__internal_43_$__cuda_sm70_shflsync_idx_p:
[----:B------:R-:W-:-:S04]  /*15a40*/  MOV R13, 0xffffffff ;  /* 0xffffffff000d7802 */ /* 0x000fc80000000f00 */
[----:B------:R-:W-:Y:S04]  /*15a50*/  WARPSYNC R13 ;  /* 0x0000000d00007348 */ /* 0x000fe80003800000 */
[----:B------:R1:W2:Y:S02]  /*15a60*/  SHFL.IDX PT, R9, R12, R9, R3 ;  /* 0x000000090c097389 */ /* 0x0002a400000e0003 */
[----:B-1----:R-:W-:-:S04]  /*15a70*/  MOV R3, 0x0 ;  /* 0x0000000000037802 */ /* 0x002fc80000000f00 */
[----:B--2---:R-:W-:Y:S05]  /*15a80*/  RET.REL.NODEC R2 `(_ZN7cutlass13device_kernelIN5flash19enable_sm80_to_sm89INS1_16FlashAttnFwdSm80INS1_25CollectiveMainloopFwdSm80ILi8ELi1ELb0EN4cute5tupleIJNS5_1CILi128EEENS7_ILi96EEENS7_ILi256EEEEEELi256ENS_6half_tEfNS_4arch4Sm80ELb1ELb0ELb1ELb0ELb0ELb0ELb1ELb1EEENS1_21CollectiveEpilogueFwdINS6_IJS8_SA_S9_EEENS6_IJNS7_ILi1EEESI_SI_EEESC_SE_Li256ELb0ELb1ELb1ELb0EEENS1_30DynamicPersistentTileSchedulerILi256ELi256ELb1ELb1ELb0EEEEEEEEEvNT_6ParamsE) ;  /* 0xfffea57002007950 */ /* 0x004fea0003c3ffff */
.L_x_2193:
        /* <DEDUP_REMOVED lines=15> */
.L_x_2642:


//--------------------- .text._ZN7cutlass13device_kernelIN5flash19enable_sm80_to_sm89INS1_16FlashAttnFwdSm80INS1_25CollectiveMainloopFwdSm80ILi8ELi1ELb0EN4cute5tupleIJNS5_1CILi128EEENS7_ILi64EEENS7_ILi256EEEEEELi256ENS_6half_tEfNS_4arch4Sm80ELb1ELb0ELb1ELb1ELb0ELb0ELb1ELb1EEENS1_21CollectiveEpilogueFwdINS6_IJS8_SA_S9_EEENS6_IJNS7_ILi1EEESI_SI_EEESC_SE_Li256ELb1ELb1ELb1ELb0EEENS1_36VarlenDynamicPersistentTileSchedulerILi128ELi64ELi256ELi256ELb1ELb1ELb0ELb1ELb1ELb1EEEEEEEEEvNT_6ParamsE --------------------------
	.section	.text._ZN7cutlass13device_kernelIN5flash19enable_sm80_to_sm89INS1_16FlashAttnFwdSm80INS1_25CollectiveMainloopFwdSm80ILi8ELi1ELb0EN4cute5tupleIJNS5_1CILi128EEENS7_ILi64EEENS7_ILi256EEEEEELi256ENS_6half_tEfNS_4arch4Sm80ELb1ELb0ELb1ELb1ELb0ELb0ELb1ELb1EEENS1_21CollectiveEpilogueFwdINS6_IJS8_SA_S9_EEENS6_IJNS7_ILi1EEESI_SI_EEESC_SE_Li256ELb1ELb1ELb1ELb0EEENS1_36VarlenDynamicPersistentTileSchedulerILi128ELi64ELi256ELi256ELb1ELb1ELb0ELb1ELb1ELb1EEEEEEEEEvNT_6ParamsE,"ax",@progbits
	.sectioninfo	@"SHI_REGISTERS=255"
	.align	128
.text._ZN7cutlass13device_kernelIN5flash19enable_sm80_to_sm89INS1_16FlashAttnFwdSm80INS1_25CollectiveMainloopFwdSm80ILi8ELi1ELb0EN4cute5tupleIJNS5_1CILi128EEENS7_ILi64EEENS7_ILi256EEEEEELi256ENS_6half_tEfNS_4arch4Sm80ELb1ELb0ELb1ELb1ELb0ELb0ELb1ELb1EEENS1_21CollectiveEpilogueFwdINS6_IJS8_SA_S9_EEENS6_IJNS7_ILi1EEESI_SI_EEESC_SE_Li256ELb1ELb1ELb1ELb0EEENS1_36VarlenDynamicPersistentTileSchedulerILi128ELi64ELi256ELi256ELb1ELb1ELb0ELb1ELb1ELb1EEEEEEEEEvNT_6ParamsE:
        .type           _ZN7cutlass13device_kernelIN5flash19enable_sm80_to_sm89INS1_16FlashAttnFwdSm80INS1_25CollectiveMainloopFwdSm80ILi8ELi1ELb0EN4cute5tupleIJNS5_1CILi128EEENS7_ILi64EEENS7_ILi256EEEEEELi256ENS_6half_tEfNS_4arch4Sm80ELb1ELb0ELb1ELb1ELb0ELb0ELb1ELb1EEENS1_21CollectiveEpilogueFwdINS6_IJS8_SA_S9_EEENS6_IJNS7_ILi1EEESI_SI_EEESC_SE_Li256ELb1ELb1ELb1ELb0EEENS1_36VarlenDynamicPersistentTileSchedulerILi128ELi64ELi256ELi256ELb1ELb1ELb0ELb1ELb1ELb1EEEEEEEEEvNT_6ParamsE,@function
        .size           _ZN7cutlass13device_kernelIN5flash19enable_sm80_to_sm89INS1_16FlashAttnFwdSm80INS1_25CollectiveMainloopFwdSm80ILi8ELi1ELb0EN4cute5tupleIJNS5_1CILi128EEENS7_ILi64EEENS7_ILi256EEEEEELi256ENS_6half_tEfNS_4arch4Sm80ELb1ELb0ELb1ELb1ELb0ELb0ELb1ELb1EEENS1_21CollectiveEpilogueFwdINS6_IJS8_SA_S9_EEENS6_IJNS7_ILi1EEESI_SI_EEESC_SE_Li256ELb1ELb1ELb1ELb0EEENS1_36VarlenDynamicPersistentTileSchedulerILi128ELi64ELi256ELi256ELb1ELb1ELb0ELb1ELb1ELb1EEEEEEEEEvNT_6ParamsE,(.L_x_2645 - _ZN7cutlass13device_kernelIN5flash19enable_sm80_to_sm89INS1_16FlashAttnFwdSm80INS1_25CollectiveMainloopFwdSm80ILi8ELi1ELb0EN4cute5tupleIJNS5_1CILi128EEENS7_ILi64EEENS7_ILi256EEEEEELi256ENS_6half_tEfNS_4arch4Sm80ELb1ELb0ELb1ELb1ELb0ELb0ELb1ELb1EEENS1_21CollectiveEpilogueFwdINS6_IJS8_SA_S9_EEENS6_IJNS7_ILi1EEESI_SI_EEESC_SE_Li256ELb1ELb1ELb1ELb0EEENS1_36VarlenDynamicPersistentTileSchedulerILi128ELi64ELi256ELi256ELb1ELb1ELb0ELb1ELb1ELb1EEEEEEEEEvNT_6ParamsE)
        .other          _ZN7cutlass13device_kernelIN5flash19enable_sm80_to_sm89INS1_16FlashAttnFwdSm80INS1_25CollectiveMainloopFwdSm80ILi8ELi1ELb0EN4cute5tupleIJNS5_1CILi128EEENS7_ILi64EEENS7_ILi256EEEEEELi256ENS_6half_tEfNS_4arch4Sm80ELb1ELb0ELb1ELb1ELb0ELb0ELb1ELb1EEENS1_21CollectiveEpilogueFwdINS6_IJS8_SA_S9_EEENS6_IJNS7_ILi1EEESI_SI_EEESC_SE_Li256ELb1ELb1ELb1ELb0EEENS1_36VarlenDynamicPersistentTileSchedulerILi128ELi64ELi256ELi256ELb1ELb1ELb0ELb1ELb1ELb1EEEEEEEEEvNT_6ParamsE,@"STO_CUDA_ENTRY STV_DEFAULT"
_ZN7cutlass13device_kernelIN5flash19enable_sm80_to_sm89INS1_16FlashAttnFwdSm80INS1_25CollectiveMainloopFwdSm80ILi8ELi1ELb0EN4cute5tupleIJNS5_1CILi128EEENS7_ILi64EEENS7_ILi256EEEEEELi256ENS_6half_tEfNS_4arch4Sm80ELb1ELb0ELb1ELb1ELb0ELb0ELb1ELb1EEENS1_21CollectiveEpilogueFwdINS6_IJS8_SA_S9_EEENS6_IJNS7_ILi1EEESI_SI_EEESC_SE_Li256ELb1ELb1ELb1ELb0EEENS1_36VarlenDynamicPersistentTileSchedulerILi128ELi64ELi256ELi256ELb1ELb1ELb0ELb1ELb1ELb1EEEEEEEEEvNT_6ParamsE:
        /* <DEDUP_REMOVED lines=54> */
.L_x_2199:
        /* <DEDUP_REMOVED lines=16> */
.L_x_2296:
        /* <DEDUP_REMOVED lines=16> */
.L_x_2297:
[----:B--2---:R-:W-:-:S05]  /*0560*/  IMAD R0, R0, c[0x0][0x538], RZ ;  /* 0x00014e0000007a24 */ /* 0x004fca00078e02ff */
[----:B------:R-:W-:-:S04]  /*0570*/  IADD3 R7, R0, R7, RZ ;  /* 0x0000000700077210 */ /* 0x000fc80007ffe0ff */
[----:B------:R-:W-:-:S13]  /*0580*/  ISETP.GT.AND P0, PT, R7, UR4, PT ;  /* 0x0000000407007c0c */ /* 0x000fda000bf04270 */
[----:B-1----:R-:W-:Y:S05]  /*0590*/  @!P0 BRA `(.L_x_2199) ;  /* 0xfffffdc000008947 */ /* 0x002fea000383ffff */
.L_x_2195:
[----:B------:R-:W-:-:S05]  /*05a0*/  IADD3 R11, -R0, R7, RZ ;  /* 0x00000007000b7210 */ /* 0x000fca0007ffe1ff */
[----:B------:R-:W-:-:S05]  /*05b0*/  IMAD R0, R4, c[0x0][0x538], R11 ;  /* 0x00014e0004007a24 */ /* 0x000fca00078e020b */
[----:B------:R-:W-:Y:S01]  /*05c0*/  ISETP.GT.AND P0, PT, R0, UR4, PT ;  /* 0x0000000400007c0c */ /* 0x000fe2000bf04270 */
[----:B------:R-:W-:-:S12]  /*05d0*/  BRA.DIV ~URZ, `(.L_x_2200) ;  /* 0x000140927f007947 */ /* 0x000fd8000b800000 */
[----:B------:R-:W-:-:S04]  /*05e0*/  VOTE.ANY R10, PT, !P0 ;  /* 0x00000000000a7806 */ /* 0x000fc800040e0100 */
.L_x_2298:
[----:B------:R-:W1:Y:S02]  /*05f0*/  POPC R7, R10 ;  /* 0x0000000a00077309 */ /* 0x000e640000000000 */
[----:B-1----:R-:W-:-:S05]  /*0600*/  IADD3 R0, R7, R6, RZ ;  /* 0x0000000607007210 */ /* 0x002fca0007ffe0ff */
[----:B------:R1:W-:Y:S01]  /*0610*/  STL [R1+0x2c], R0 ;  /* 0x00002c0001007387 */ /* 0x0003e20000100800 */
[----:B------:R-:W-:Y:S05]  /*0620*/  BRA.DIV ~URZ, `(.L_x_2201) ;  /* 0x000140927f007947 */ /* 0x000fea000b800000 */
[----:B------:R2:W3:Y:S01]  /*0630*/  SHFL.IDX PT, R12, R9, R7, 0x1f ;  /* 0x00001f07090c7589 */ /* 0x0004e200000e0000 */
[----:B------:R-:W-:-:S03]  /*0640*/  MOV R6, RZ ;  /* 0x000000ff00067202 */ /* 0x000fc60000000f00 */
[----:B------:R2:W4:Y:S04]  /*0650*/  SHFL.IDX PT, R9, R8, R7, 0x1f ;  /* 0x00001f0708097589 */ /* 0x00052800000e0000 */
.L_x_2299:
[----:B------:R-:W-:Y:S01]  /*0660*/  ISETP.NE.AND P0, PT, R10, RZ, PT ;  /* 0x000000ff0a00720c */ /* 0x000fe20003f05270 */
[----:B------:R-:W-:-:S12]  /*0670*/  BSSY B0, `(.L_x_2202) ;  /* 0x0000005000007945 */ /* 0x000fd80003800000 */
[----:B------:R-:W-:Y:S05]  /*0680*/  @!P0 BRA `(.L_x_2203) ;  /* 0x0000003000008947 */ /* 0x000fea0003800000 */
[----:B------:R-:W-:Y:S01]  /*0690*/  IADD3 R3, R7, -0x1, RZ ;  /* 0xffffffff07037810 */ /* 0x000fe20007ffe0ff */
[----:B------:R-:W-:Y:S05]  /*06a0*/  BRA.DIV ~URZ, `(.L_x_2204) ;  /* 0x000140f27f007947 */ /* 0x000fea000b800000 */
[----:B------:R1:W2:Y:S02]  /*06b0*/  SHFL.IDX PT, R6, R4, R3, 0x1f ;  /* 0x00001f0304067589 */ /* 0x0002a400000e0000 */
.L_x_2203:
[----:B------:R-:W-:Y:S05]  /*06c0*/  BSYNC B0 ;  /* 0x0000000000007941 */ /* 0x000fea0003800000 */
.L_x_2202:
        /* <DEDUP_REMOVED lines=69> */
.L_x_2206:
        /* <DEDUP_REMOVED lines=70> */
.L_x_2207:
[----:B------:R-:W-:Y:S05]  /*0f80*/  BSYNC B0 ;  /* 0x0000000000007941 */ /* 0x000fea0003800000 */
.L_x_2205:
[----:B------:R-:W-:-:S04]  /*0f90*/  LOP3.LUT R0, RZ, R0, RZ, 0x33, !PT ;  /* 0x00000000ff007212 */ /* 0x000fc800078e33ff */
[----:B------:R-:W-:-:S05]  /*0fa0*/  IADD3 R0, R0, R12, RZ ;  /* 0x0000000c00007210 */ /* 0x000fca0007ffe0ff */
[----:B------:R2:W-:Y:S01]  /*0fb0*/  STL [R1+0x24], R0 ;  /* 0x0000240001007387 */ /* 0x0005e20000100800 */
[----:B------:R-:W-:Y:S05]  /*0fc0*/  BRA `(.L_x_2208) ;  /* 0x0000006000007947 */ /* 0x000fea0003800000 */
.L_x_2196:
[----:B------:R-:W-:Y:S01]  /*0fd0*/  MOV R0, UR4 ;  /* 0x0000000400007c02 */ /* 0x000fe20008000f00 */
[----:B------:R-:W-:Y:S04]  /*0fe0*/  STL [R1+0x24], RZ ;  /* 0x000024ff01007387 */ /* 0x000fe80000100800 */
[----:B------:R-:W-:Y:S04]  /*0ff0*/  STL [R1+0x28], RZ ;  /* 0x000028ff01007387 */ /* 0x000fe80000100800 */
[----:B------:R1:W-:Y:S02]  /*1000*/  STL [R1+0x20], R0 ;  /* 0x0000200001007387 */ /* 0x0003e40000100800 */
[----:B-1----:R-:W-:-:S05]  /*1010*/  MOV R0, c[0x0][0x53c] ;  /* 0x00014f0000007a02 */ /* 0x002fca0000000f00 */
[----:B------:R1:W-:Y:S02]  /*1020*/  STL [R1+0x2c], R0 ;  /* 0x00002c0001007387 */ /* 0x0003e40000100800 */
.L_x_2208:
        /* <DEDUP_REMOVED lines=8> */
.L_x_2194:
[----:B-12---:R-:W2:Y:S02]  /*10b0*/  LDL R0, [R1+0x2c] ;  /* 0x00002c0001007983 */ /* 0x006ea40000100800 */
[----:B--2---:R-:W-:-:S13]  /*10c0*/  ISETP.GE.AND P0, PT, R0, c[0x0][0x53c], PT ;  /* 0x00014f0000007a0c */ /* 0x004fda0003f06270 */
[----:B------:R-:W-:Y:S05]  /*10d0*/  @P0 EXIT ;  /* 0x000000000000094d */ /* 0x000fea0003800000 */
[----:B------:R-:W1:Y:S02]  /*10e0*/  S2R R16, SR_TID.X ;  /* 0x0000000000107919 */ /* 0x000e640000002100 */
[----:B-1----:R-:W-:-:S04]  /*10f0*/  SHF.R.S32.HI R8, RZ, 0x1f, R16 ;  /* 0x0000001fff087819 */ /* 0x002fc80000011410 */
[CC--:B------:R-:W-:Y:S02]  /*1100*/  LEA.HI R2, R8.reuse, R16.reuse, RZ, 0x4 ;  /* 0x0000001008027211 */ /* 0x0c0fe400078f20ff */
[----:B---3--:R-:W-:Y:S02]  /*1110*/  LEA.HI R7, R8, R16, RZ, 0x3 ;  /* 0x0000001008077211 */ /* 0x008fe400078f18ff */
        /* <DEDUP_REMOVED lines=29> */
[----:B------:R-:W-:Y:S01]  /*12f0*/  LOP3.LUT R15, R3, R0, RZ, 0x3c, !PT ;  /* 0x00000000030f7212 */ /* 0x000fe200078e3cff */
[----:B------:R-:W-:Y:S01]  /*1300*/  IMAD.IADD R11, R2, 0x1, -R4 ;  /* 0x00000001020b7824 */ /* 0x000fe200078e0a04 */
[----:B------:R-:W-:Y:S02]  /*1310*/  LEA.HI R7, R8, R16, RZ, 0x6 ;  /* 0x0000001008077211 */ /* 0x000fe400078f30ff */
        /* <DEDUP_REMOVED lines=15> */
[----:B------:R-:W-:-:S02]  /*1410*/  LOP3.LUT R5, R2, 0x8, R5, 0xf8, !PT ;  /* 0x0000000802057812 */ /* 0x000fc400078ef805 */
[----:B------:R-:W-:Y:S01]  /*1420*/  SHF.R.U32.HI R2, RZ, 0x3, R2 ;  /* 0x00000003ff027819 */ /* 0x000fe20000011602 */
[----:B------:R-:W-:Y:S01]  /*1430*/  IMAD.IADD R3, R8, 0x1, -R0 ;  /* 0x0000000108037824 */ /* 0x000fe200078e0a00 */
[----:B------:R-:W-:Y:S02]  /*1440*/  LEA.HI R12, R12, R17, RZ, 0x2 ;  /* 0x000000110c0c7211 */ /* 0x000fe400078f10ff */
[----:B------:R-:W-:Y:S01]  /*1450*/  LOP3.LUT R6, R5, R2, RZ, 0x3c, !PT ;  /* 0x0000000205067212 */ /* 0x000fe200078e3cff */
[C---:B------:R-:W-:Y:S01]  /*1460*/  IMAD.SHL.U32 R2, R9.reuse, 0x40, RZ ;  /* 0x0000004009027824 */ /* 0x040fe200078e00ff */
[----:B------:R-:W-:Y:S02]  /*1470*/  SHF.R.S32.HI R0, RZ, 0x2, R12 ;  /* 0x00000002ff007819 */ /* 0x000fe4000001140c */
[----:B------:R-:W-:Y:S02]  /*1480*/  LOP3.LUT R4, R9, 0x1, RZ, 0xc0, !PT ;  /* 0x0000000109047812 */ /* 0x000fe400078ec0ff */
[----:B------:R-:W-:Y:S01]  /*1490*/  LOP3.LUT R2, R2, 0x1c0, RZ, 0xc0, !PT ;  /* 0x000001c002027812 */ /* 0x000fe200078ec0ff */
[----:B------:R-:W-:Y:S01]  /*14a0*/  IMAD R16, R3, 0x10, R0 ;  /* 0x0000001003107824 */ /* 0x000fe200078e0200 */
[----:B------:R-:W-:Y:S01]  /*14b0*/  ISETP.NE.U32.AND P0, PT, R4, 0x1, PT ;  /* 0x000000010400780c */ /* 0x000fe20003f05070 */
[----:B------:R-:W-:Y:S01]  /*14c0*/  IMAD.SHL.U32 R4, R8, 0x400, RZ ;  /* 0x0000040008047824 */ /* 0x000fe200078e00ff */
[----:B------:R-:W-:Y:S01]  /*14d0*/  LEA.HI R0, R7, R7, RZ, 0x1 ;  /* 0x0000000707007211 */ /* 0x000fe200078f08ff */
[----:B------:R-:W-:Y:S01]  /*14e0*/  IMAD.SHL.U32 R3, R13, 0x40, RZ ;  /* 0x000000400d037824 */ /* 0x000fe200078e00ff */
[----:B------:R-:W-:Y:S01]  /*14f0*/  LEA.HI R2, R2, R2, RZ, 0x1d ;  /* 0x0000000202027211 */ /* 0x000fe200078fe8ff */
[----:B------:R-:W-:Y:S01]  /*1500*/  IMAD R5, R7, 0x2, R4 ;  /* 0x0000000207057824 */ /* 0x000fe200078e0204 */
[----:B------:R-:W-:Y:S01]  /*1510*/  LOP3.LUT R0, R0, 0x1ffffffe, RZ, 0xc0, !PT ;  /* 0x1ffffffe00007812 */ /* 0x000fe200078ec0ff */
[----:B------:R-:W-:Y:S01]  /*1520*/  STL [R1+0xe4], R16 ;  /* 0x0000e41001007387 */ /* 0x000fe20000100800 */
[----:B------:R-:W-:Y:S01]  /*1530*/  LOP3.LUT R3, R3, 0xfffffe00, RZ, 0xc0, !PT ;  /* 0xfffffe0003037812 */ /* 0x000fe200078ec0ff */
[----:B------:R-:W-:Y:S01]  /*1540*/  IMAD.IADD R8, R5, 0x1, R2 ;  /* 0x0000000105087824 */ /* 0x000fe200078e0202 */
[----:B------:R-:W-:Y:S01]  /*1550*/  R2P PR, R9, 0x6 ;  /* 0x0000000609007804 */ /* 0x000fe20000000000 */
[----:B------:R-:W-:Y:S01]  /*1560*/  IMAD.IADD R9, R7, 0x1, -R0 ;  /* 0x0000000107097824 */ /* 0x000fe200078e0a00 */
[-C--:B------:R-:W-:Y:S01]  /*1570*/  IADD3 R4, R6, R3.reuse, R4 ;  /* 0x0000000306047210 */ /* 0x080fe20007ffe004 */
[----:B------:R-:W-:Y:S01]  /*1580*/  IMAD R0, R14, 0x200, R15 ;  /* 0x000002000e007824 */ /* 0x000fe200078e020f */
[----:B------:R-:W-:Y:S01]  /*1590*/  LOP3.LUT R5, R6, R3, RZ, 0xfc, !PT ;  /* 0x0000000306057212 */ /* 0x000fe200078efcff */
[----:B------:R-:W-:Y:S01]  /*15a0*/  IMAD R3, R10, 0x20, R20 ;  /* 0x000000200a037824 */ /* 0x000fe200078e0214 */
[----:B------:R-:W-:Y:S01]  /*15b0*/  IADD3 R14, R18, 0x40, RZ ;  /* 0x00000040120e7810 */ /* 0x000fe20007ffe0ff */
[----:B------:R-:W-:Y:S01]  /*15c0*/  IMAD R9, R9, 0x8, R16 ;  /* 0x0000000809097824 */ /* 0x000fe200078e0210 */
[----:B------:R-:W-:Y:S01]  /*15d0*/  SHF.R.S32.HI R19, RZ, 0x1f, R18 ;  /* 0x0000001fff137819 */ /* 0x000fe20000011412 */
[----:B------:R-:W-:Y:S01]  /*15e0*/  IMAD.MOV.U32 R13, RZ, RZ, 0x20 ;  /* 0x00000020ff0d7424 */ /* 0x000fe200078e00ff */
[----:B------:R1:W-:Y:S01]  /*15f0*/  STL [R1+0xb8], R3 ;  /* 0x0000b80301007387 */ /* 0x0003e20000100800 */
[----:B------:R-:W-:-:S02]  /*1600*/  LOP3.LUT P3, RZ, R10, 0x4, RZ, 0xc0, !PT ;  /* 0x000000040aff7812 */ /* 0x000fc4000786c0ff */
[----:B------:R-:W-:Y:S01]  /*1610*/  LOP3.LUT P4, RZ, R10, 0x2, RZ, 0xc0, !PT ;  /* 0x000000020aff7812 */ /* 0x000fe2000788c0ff */
[----:B------:R-:W-:Y:S01]  /*1620*/  STL.64 [R1+0x30], R18 ;  /* 0x0000301201007387 */ /* 0x000fe20000100a00 */
[C---:B------:R-:W-:Y:S02]  /*1630*/  IADD3 R7, R18.reuse, 0x80, RZ ;  /* 0x0000008012077810 */ /* 0x040fe40007ffe0ff */
[----:B------:R-:W-:Y:S01]  /*1640*/  SHF.R.S32.HI R10, RZ, 0x1f, R14 ;  /* 0x0000001fff0a7819 */ /* 0x000fe2000001140e */
[----:B------:R-:W-:Y:S01]  /*1650*/  STL [R1+0x3c], R14 ;  /* 0x00003c0e01007387 */ /* 0x000fe20000100800 */
[----:B------:R-:W-:Y:S02]  /*1660*/  IADD3 R6, R18, 0xc0, RZ ;  /* 0x000000c012067810 */ /* 0x000fe40007ffe0ff */
[C---:B------:R-:W-:Y:S01]  /*1670*/  LOP3.LUT P6, RZ, R11.reuse, 0x2, RZ, 0xc0, !PT ;  /* 0x000000020bff7812 */ /* 0x040fe200078cc0ff */
[----:B------:R2:W-:Y:S01]  /*1680*/  STL [R1+0x38], R7 ;  /* 0x0000380701007387 */ /* 0x0005e20000100800 */
[----:B------:R-:W-:Y:S01]  /*1690*/  LOP3.LUT P5, RZ, R11, 0x4, RZ, 0xc0, !PT ;  /* 0x000000040bff7812 */ /* 0x000fe200078ac0ff */
[----:B------:R-:W-:Y:S01]  /*16a0*/  IMAD.MOV.U32 R11, RZ, RZ, 0x40 ;  /* 0x00000040ff0b7424 */ /* 0x000fe200078e00ff */
[----:B------:R-:W-:Y:S01]  /*16b0*/  LEA R192, R0, 0x8100, 0x1 ;  /* 0x0000810000c07811 */ /* 0x000fe200078e08ff */
[----:B------:R3:W-:Y:S01]  /*16c0*/  STL [R1+0x60], R10 ;  /* 0x0000600a01007387 */ /* 0x0007e20000100800 */
[----:B------:R-:W-:-:S02]  /*16d0*/  LEA R199, R4, 0x10100, 0x1 ;  /* 0x0001010004c77811 */ /* 0x000fc400078e08ff */
[C---:B------:R-:W-:Y:S01]  /*16e0*/  SEL R2, R11.reuse, 0xffffffc0, !P3 ;  /* 0xffffffc00b027807 */ /* 0x040fe20005800000 */
[----:B------:R4:W-:Y:S01]  /*16f0*/  STL [R1+0x40], R6 ;  /* 0x0000400601007387 */ /* 0x0009e20000100800 */
[----:B------:R-:W-:Y:S02]  /*1700*/  SEL R0, R11, 0xffffffc0, !P5 ;  /* 0xffffffc00b007807 */ /* 0x000fe40006800000 */
[C---:B------:R-:W-:Y:S01]  /*1710*/  IADD3 R203, R192.reuse, 0x20, RZ ;  /* 0x00000020c0cb7810 */ /* 0x040fe20007ffe0ff */
[----:B------:R-:W-:Y:S01]  /*1720*/  IMAD.IADD R198, R192, 0x1, R2 ;  /* 0x00000001c0c67824 */ /* 0x000fe200078e0202 */
[----:B-1----:R-:W-:Y:S01]  /*1730*/  LOP3.LUT R3, R12, 0x7ffffffc, RZ, 0xc0, !PT ;  /* 0x7ffffffc0c037812 */ /* 0x002fe200078ec0ff */
[----:B------:R-:W-:Y:S01]  /*1740*/  IMAD.IADD R202, R199, 0x1, R0 ;  /* 0x00000001c7ca7824 */ /* 0x000fe200078e0200 */
[----:B------:R-:W-:Y:S02]  /*1750*/  @P4 IADD3 R203, R192, -0x20, RZ ;  /* 0xffffffe0c0cb4810 */ /* 0x000fe40007ffe0ff */
[----:B------:R-:W-:Y:S01]  /*1760*/  LEA R193, R5, 0x100, 0x1 ;  /* 0x0000010005c17811 */ /* 0x000fe200078e08ff */
[----:B------:R-:W-:Y:S01]  /*1770*/  IMAD.IADD R3, R17, 0x1, -R3 ;  /* 0x0000000111037824 */ /* 0x000fe200078e0a03 */
[C---:B------:R-:W-:Y:S01]  /*1780*/  IADD3 R218, R203.reuse, 0x800, RZ ;  /* 0x00000800cbda7810 */ /* 0x040fe20007ffe0ff */
[----:B------:R-:W-:Y:S01]  /*1790*/  IMAD.IADD R195, R2, 0x1, R203 ;  /* 0x0000000102c37824 */ /* 0x000fe200078e02cb */
[C---:B------:R-:W-:Y:S01]  /*17a0*/  IADD3 R217, R203.reuse, 0x1000, RZ ;  /* 0x00001000cbd97810 */ /* 0x040fe20007ffe0ff */
[----:B------:R-:W-:Y:S01]  /*17b0*/  IMAD.IADD R197, R0, 0x1, R193 ;  /* 0x0000000100c57824 */ /* 0x000fe200078e02c1 */
[----:B------:R-:W-:-:S02]  /*17c0*/  IADD3 R216, R203, 0x1800, RZ ;  /* 0x00001800cbd87810 */ /* 0x000fc40007ffe0ff */
[----:B--2---:R-:W-:Y:S02]  /*17d0*/  SHF.R.S32.HI R7, RZ, 0x1f, R7 ;  /* 0x0000001fff077819 */ /* 0x004fe40000011407 */
[----:B------:R-:W-:Y:S01]  /*17e0*/  IADD3 R215, R203, 0x2000, RZ ;  /* 0x00002000cbd77810 */ /* 0x000fe20007ffe0ff */
[----:B---3--:R-:W-:Y:S02]  /*17f0*/  IMAD.SHL.U32 R10, R3, 0x2, RZ ;  /* 0x00000002030a7824 */ /* 0x008fe400078e00ff */
[----:B------:R1:W-:Y:S01]  /*1800*/  STL [R1+0x5c], R7 ;  /* 0x00005c0701007387 */ /* 0x0003e20000100800 */
[----:B------:R-:W-:Y:S02]  /*1810*/  SEL R3, R13, 0xffffffe0, !P6 ;  /* 0xffffffe00d037807 */ /* 0x000fe40007000000 */
[----:B----4-:R-:W-:Y:S02]  /*1820*/  SHF.R.S32.HI R6, RZ, 0x1f, R6 ;  /* 0x0000001fff067819 */ /* 0x010fe40000011406 */
[C---:B------:R-:W-:Y:S01]  /*1830*/  IADD3 R12, R10.reuse, 0x8, RZ ;  /* 0x000000080a0c7810 */ /* 0x040fe20007ffe0ff */
[----:B------:R-:W-:Y:S01]  /*1840*/  IMAD.IADD R200, R199, 0x1, R3 ;  /* 0x00000001c7c87824 */ /* 0x000fe200078e0203 */
[C---:B------:R-:W-:Y:S01]  /*1850*/  IADD3 R18, R10.reuse, 0xb8, RZ ;  /* 0x000000b80a127810 */ /* 0x040fe20007ffe0ff */
[----:B------:R2:W-:Y:S01]  /*1860*/  STL [R1+0x58], R6 ;  /* 0x0000580601007387 */ /* 0x0005e20000100800 */
[C---:B------:R-:W-:Y:S01]  /*1870*/  IADD3 R17, R10.reuse, 0xc0, RZ ;  /* 0x000000c00a117810 */ /* 0x040fe20007ffe0ff */
[----:B------:R-:W-:Y:S01]  /*1880*/  IMAD.IADD R194, R3, 0x1, R193 ;  /* 0x0000000103c27824 */ /* 0x000fe200078e02c1 */
[C---:B------:R-:W-:Y:S01]  /*1890*/  IADD3 R16, R10.reuse, 0xc8, RZ ;  /* 0x000000c80a107810 */ /* 0x040fe20007ffe0ff */
[----:B------:R3:W-:Y:S01]  /*18a0*/  STL [R1+0x50], R9 ;  /* 0x0000500901007387 */ /* 0x0007e20000100800 */
[----:B------:R-:W-:Y:S01]  /*18b0*/  IADD3 R15, R10, 0xd0, RZ ;  /* 0x000000d00a0f7810 */ /* 0x000fe20007ffe0ff */
[----:B------:R-:W-:Y:S01]  /*18c0*/  IMAD.IADD R201, R200, 0x1, R0 ;  /* 0x00000001c8c97824 */ /* 0x000fe200078e0200 */
[----:B------:R-:W-:Y:S01]  /*18d0*/  IADD3 R14, R10, 0xd8, RZ ;  /* 0x000000d80a0e7810 */ /* 0x000fe20007ffe0ff */
[----:B------:R-:W-:Y:S01]  /*18e0*/  STL [R1+0x10], R10 ;  /* 0x0000100a01007387 */ /* 0x000fe20000100800 */
[C---:B------:R-:W-:Y:S01]  /*18f0*/  IADD3 R214, R203.reuse, 0x2800, RZ ;  /* 0x00002800cbd67810 */ /* 0x040fe20007ffe0ff */
[----:B------:R-:W-:Y:S01]  /*1900*/  IMAD.IADD R196, R0, 0x1, R194 ;  /* 0x0000000100c47824 */ /* 0x000fe200078e02c2 */
[C---:B------:R-:W-:Y:S01]  /*1910*/  IADD3 R213, R203.reuse, 0x3000, RZ ;  /* 0x00003000cbd57810 */ /* 0x040fe20007ffe0ff */
[----:B------:R4:W-:Y:S01]  /*1920*/  STL [R1+0x8c], R12 ;  /* 0x00008c0c01007387 */ /* 0x0009e20000100800 */
[----:B------:R-:W-:-:S02]  /*1930*/  IADD3 R212, R203, 0x3800, RZ ;  /* 0x00003800cbd47810 */ /* 0x000fc40007ffe0ff */
[----:B------:R-:W-:Y:S02]  /*1940*/  IADD3 R211, R203, 0x4000, RZ ;  /* 0x00004000cbd37810 */ /* 0x000fe40007ffe0ff */
[----:B-1----:R-:W-:Y:S02]  /*1950*/  SEL R7, R13, 0xffffffe0, !P1 ;  /* 0xffffffe00d077807 */ /* 0x002fe40004800000 */
[----:B------:R-:W-:Y:S02]  /*1960*/  IADD3 R13, R10, 0xe0, RZ ;  /* 0x000000e00a0d7810 */ /* 0x000fe40007ffe0ff */
[C---:B------:R-:W-:Y:S02]  /*1970*/  IADD3 R210, R203.reuse, 0x4800, RZ ;  /* 0x00004800cbd27810 */ /* 0x040fe40007ffe0ff */
[----:B------:R-:W-:Y:S02]  /*1980*/  IADD3 R209, R203, 0x5000, RZ ;  /* 0x00005000cbd17810 */ /* 0x000fe40007ffe0ff */
[----:B--2---:R-:W-:-:S02]  /*1990*/  SEL R6, R11, 0xffffffc0, !P2 ;  /* 0xffffffc00b067807 */ /* 0x004fc40005000000 */
[C---:B------:R-:W-:Y:S02]  /*19a0*/  IADD3 R11, R10.reuse, 0x10, RZ ;  /* 0x000000100a0b7810 */ /* 0x040fe40007ffe0ff */
[C---:B---3--:R-:W-:Y:S02]  /*19b0*/  IADD3 R9, R10.reuse, 0xb0, RZ ;  /* 0x000000b00a097810 */ /* 0x048fe40007ffe0ff */
[C---:B------:R-:W-:Y:S01]  /*19c0*/  IADD3 R208, R203.reuse, 0x5800, RZ ;  /* 0x00005800cbd07810 */ /* 0x040fe20007ffe0ff */
[----:B------:R1:W-:Y:S01]  /*19d0*/  STL [R1+0x88], R11 ;  /* 0x0000880b01007387 */ /* 0x0003e20000100800 */
[C---:B------:R-:W-:Y:S02]  /*19e0*/  IADD3 R207, R203.reuse, 0x6000, RZ ;  /* 0x00006000cbcf7810 */ /* 0x040fe40007ffe0ff */
[----:B------:R-:W-:Y:S01]  /*19f0*/  IADD3 R206, R203, 0x6800, RZ ;  /* 0x00006800cbce7810 */ /* 0x000fe20007ffe0ff */
[----:B------:R2:W-:Y:S01]  /*1a00*/  STL [R1+0x84], R9 ;  /* 0x0000840901007387 */ /* 0x0005e20000100800 */
[----:B----4-:R-:W-:-:S02]  /*1a10*/  IADD3 R12, R10, 0xe8, RZ ;  /* 0x000000e80a0c7810 */ /* 0x010fc40007ffe0ff */
[C---:B------:R-:W-:Y:S01]  /*1a20*/  IADD3 R205, R203.reuse, 0x7000, RZ ;  /* 0x00007000cbcd7810 */ /* 0x040fe20007ffe0ff */
[----:B------:R3:W-:Y:S01]  /*1a30*/  STL [R1+0xb4], R18 ;  /* 0x0000b41201007387 */ /* 0x0007e20000100800 */
[----:B------:R-:W-:-:S03]  /*1a40*/  IADD3 R204, R203, 0x7800, RZ ;  /* 0x00007800cbcc7810 */ /* 0x000fc60007ffe0ff */
[----:B------:R-:W-:Y:S04]  /*1a50*/  STL [R1+0xb0], R17 ;  /* 0x0000b01101007387 */ /* 0x000fe80000100800 */
[----:B------:R4:W-:Y:S04]  /*1a60*/  STL [R1+0xac], R16 ;  /* 0x0000ac1001007387 */ /* 0x0009e80000100800 */
[----:B------:R5:W-:Y:S04]  /*1a70*/  STL [R1+0xa8], R15 ;  /* 0x0000a80f01007387 */ /* 0x000be80000100800 */
[----:B------:R-:W-:Y:S01]  /*1a80*/  STL [R1+0xa4], R14 ;  /* 0x0000a40e01007387 */ /* 0x000fe20000100800 */
[----:B-1----:R-:W-:-:S03]  /*1a90*/  IADD3 R11, R10, 0xf0, RZ ;  /* 0x000000f00a0b7810 */ /* 0x002fc60007ffe0ff */
[----:B------:R1:W-:Y:S01]  /*1aa0*/  STL [R1+0xa0], R13 ;  /* 0x0000a00d01007387 */ /* 0x0003e20000100800 */
[----:B--2---:R-:W-:Y:S02]  /*1ab0*/  IADD3 R9, R10, 0xf8, RZ ;  /* 0x000000f80a097810 */ /* 0x004fe40007ffe0ff */
[----:B------:R-:W-:Y:S01]  /*1ac0*/  LEA R10, R8, 0x80, 0x1 ;  /* 0x00000080080a7811 */ /* 0x000fe200078e08ff */
[----:B------:R2:W-:Y:S01]  /*1ad0*/  STL [R1+0x9c], R12 ;  /* 0x00009c0c01007387 */ /* 0x0005e20000100800 */
[----:B---3--:R-:W-:Y:S02]  /*1ae0*/  SHF.R.S32.HI R18, RZ, 0x1f, R18 ;  /* 0x0000001fff127819 */ /* 0x008fe40000011412 */
[----:B------:R-:W-:Y:S01]  /*1af0*/  SHF.R.S32.HI R8, RZ, 0x1f, R17 ;  /* 0x0000001fff087819 */ /* 0x000fe20000011411 */
[----:B------:R-:W-:Y:S04]  /*1b00*/  STL [R1+0x98], R11 ;  /* 0x0000980b01007387 */ /* 0x000fe80000100800 */
[----:B------:R3:W-:Y:S01]  /*1b10*/  STL [R1+0x94], R9 ;  /* 0x0000940901007387 */ /* 0x0007e20000100800 */
[----:B----4-:R-:W-:-:S03]  /*1b20*/  SHF.R.S32.HI R16, RZ, 0x1f, R16 ;  /* 0x0000001fff107819 */ /* 0x010fc60000011410 */
[----:B------:R-:W-:Y:S01]  /*1b30*/  STL [R1+0x64], R10 ;  /* 0x0000640a01007387 */ /* 0x000fe20000100800 */
[----:B-----5:R-:W-:-:S03]  /*1b40*/  SHF.R.S32.HI R15, RZ, 0x1f, R15 ;  /* 0x0000001fff0f7819 */ /* 0x020fc6000001140f */
[----:B------:R-:W-:Y:S04]  /*1b50*/  STL [R1+0xdc], R18 ;  /* 0x0000dc1201007387 */ /* 0x000fe80000100800 */
[----:B------:R4:W-:Y:S01]  /*1b60*/  STL [R1+0xd8], R8 ;  /* 0x0000d80801007387 */ /* 0x0009e20000100800 */
[----:B-1----:R-:W-:-:S03]  /*1b70*/  SHF.R.S32.HI R13, RZ, 0x1f, R13 ;  /* 0x0000001fff0d7819 */ /* 0x002fc6000001140d */
[----:B------:R-:W-:Y:S01]  /*1b80*/  STL [R1+0xd4], R16 ;  /* 0x0000d41001007387 */ /* 0x000fe20000100800 */
[----:B--2---:R-:W-:-:S03]  /*1b90*/  SHF.R.S32.HI R12, RZ, 0x1f, R12 ;  /* 0x0000001fff0c7819 */ /* 0x004fc6000001140c */
[----:B------:R-:W-:Y:S01]  /*1ba0*/  STL [R1+0xd0], R15 ;  /* 0x0000d00f01007387 */ /* 0x000fe20000100800 */
[----:B---3--:R-:W-:Y:S02]  /*1bb0*/  SHF.R.S32.HI R9, RZ, 0x1f, R9 ;  /* 0x0000001fff097819 */ /* 0x008fe40000011409 */
[----:B----4-:R-:W-:-:S05]  /*1bc0*/  SHF.R.S32.HI R8, RZ, 0x1f, R14 ;  /* 0x0000001fff087819 */ /* 0x010fca000001140e */
        /* <DEDUP_REMOVED lines=21> */
.L_x_2295:
        /* <DEDUP_REMOVED lines=20> */
[----:B------:R-:W-:-:S05]  /*1e60*/  @P0 LEA.HI.X R3, R115, c[0x0][0x374], R114, 0x2, P1 ;  /* 0x0000dd0073030a11 */ /* 0x000fca00008f1472 */
[----:B------:R2:W5:Y:S01]  /*1e70*/  @P0 LDG.E R10, [R2.64] ;  /* 0x00000006020a0981 */ /* 0x000562000c1e1900 */
[C---:B------:R-:W-:Y:S02]  /*1e80*/  @P4 LEA R8, P0, R115.reuse, c[0x0][0x360], 0x2 ;  /* 0x0000d80073084a11 */ /* 0x040fe400078010ff */
[C-C-:B------:R-:W-:Y:S02]  /*1e90*/  LEA.HI.X R5, R115.reuse, c[0x0][0x34c], R114.reuse, 0x2, P3 ;  /* 0x0000d30073057a11 */ /* 0x140fe400018f1472 */
[----:B------:R-:W-:-:S03]  /*1ea0*/  @P4 LEA.HI.X R9, R115, c[0x0][0x364], R114, 0x2, P0 ;  /* 0x0000d90073094a11 */ /* 0x000fc600000f1472 */
[----:B------:R1:W5:Y:S04]  /*1eb0*/  @P2 LDG.E R6, [R4.64] ;  /* 0x0000000604062981 */ /* 0x000368000c1e1900 */
[----:B------:R-:W4:Y:S01]  /*1ec0*/  @P4 LDG.E R0, [R8.64] ;  /* 0x0000000608004981 */ /* 0x000f22000c1e1900 */
[----:B--2---:R-:W-:-:S04]  /*1ed0*/  LEA R2, P1, R115, c[0x0][0x350], 0x2 ;  /* 0x0000d40073027a11 */ /* 0x004fc800078210ff */
[----:B------:R-:W-:-:S05]  /*1ee0*/  LEA.HI.X R3, R115, c[0x0][0x354], R114, 0x2, P1 ;  /* 0x0000d50073037a11 */ /* 0x000fca00008f1472 */
[----:B------:R1:W5:Y:S01]  /*1ef0*/  @P6 LDG.E R11, [R2.64] ;  /* 0x00000006020b6981 */ /* 0x000362000c1e1900 */
[----:B---3--:R-:W-:-:S05]  /*1f00*/  LOP3.LUT R107, R12, 0xffff, RZ, 0xc0, !PT ;  /* 0x0000ffff0c6b7812 */ /* 0x008fca00078ec0ff */
[----:B------:R1:W-:Y:S01]  /*1f10*/  STL [R1+0x4c], R107 ;  /* 0x00004c6b01007387 */ /* 0x0003e20000100800 */
[----:B------:R-:W-:Y:S03]  /*1f20*/  YIELD ;  /* 0x0000000000007946 */ /* 0x000fe60003800000 */
[----:B----4-:R1:W-:Y:S01]  /*1f30*/  @P4 STL [R1+0x1c], R0 ;  /* 0x00001c0001004387 */ /* 0x0103e20000100800 */
        /* <DEDUP_REMOVED lines=8> */
.L_x_2209:
[----:B------:R-:W-:-:S04]  /*1fc0*/  ISETP.NE.U32.AND P0, PT, RZ, c[0x0][0x368], PT ;  /* 0x0000da00ff007a0c */ /* 0x000fc80003f05070 */
[----:B------:R-:W-:-:S13]  /*1fd0*/  ISETP.NE.AND.EX P0, PT, RZ, c[0x0][0x36c], PT, P0 ;  /* 0x0000db00ff007a0c */ /* 0x000fda0003f05300 */
[----:B------:R-:W-:Y:S05]  /*1fe0*/  @!P0 BRA `(.L_x_2210) ;  /* 0x0000004000008947 */ /* 0x000fea0003800000 */
[----:B-1----:R-:W-:-:S04]  /*1ff0*/  LEA R2, P0, R115, c[0x0][0x368], 0x2 ;  /* 0x0000da0073027a11 */ /* 0x002fc800078010ff */
[----:B------:R-:W-:-:S05]  /*2000*/  LEA.HI.X R3, R115, c[0x0][0x36c], R114, 0x2, P0 ;  /* 0x0000db0073037a11 */ /* 0x000fca00000f1472 */
[----:B------:R1:W5:Y:S01]  /*2010*/  LDG.E R0, [R2.64] ;  /* 0x0000000602007981 */ /* 0x000362000c1e1900 */
[----:B------:R-:W-:Y:S05]  /*2020*/  BRA `(.L_x_2211) ;  /* 0x0000005000007947 */ /* 0x000fea0003800000 */
.L_x_2210:
[----:B-1----:R-:W-:Y:S01]  /*2030*/  MOV R0, c[0x0][0x1d0] ;  /* 0x0000740000007a02 */ /* 0x002fe20000000f00 */
[----:B------:R-:W-:Y:S05]  /*2040*/  @!P6 BRA `(.L_x_2211) ;  /* 0x000000300000e947 */ /* 0x000fea0003800000 */
[----:B------:R-:W2:Y:S04]  /*2050*/  LDG.E R4, [R2.64] ;  /* 0x0000000602047981 */ /* 0x000ea8000c1e1900 */
[----:B------:R-:W2:Y:S02]  /*2060*/  LDG.E R0, [R2.64+0x4] ;  /* 0x0000040602007981 */ /* 0x000ea4000c1e1900 */
[----:B--2---:R-:W-:Y:S02]  /*2070*/  IADD3 R0, -R4, R0, RZ ;  /* 0x0000000004007210 */ /* 0x004fe40007ffe1ff */
.L_x_2211:
[----:B-1----:R-:W2:Y:S04]  /*2080*/  LDL R2, [R1+0x1c] ;  /* 0x00001c0001027983 */ /* 0x002ea80000100800 */
[----:B------:R-:W3:Y:S01]  /*2090*/  LDL.LU R4, [R1+0x24] ;  /* 0x0000240001047983 */ /* 0x000ee20000300800 */
[----:B-----5:R-:W-:Y:S01]  /*20a0*/  IMAD.IADD R5, R0, 0x1, -R10 ;  /* 0x0000000100057824 */ /* 0x020fe200078e0a0a */
[----:B------:R-:W-:Y:S01]  /*20b0*/  BSSY B0, `(.L_x_2212) ;  /* 0x000003f000007945 */ /* 0x000fe20003800000 */
[----:B--2---:R-:W-:-:S02]  /*20c0*/  IMAD.MOV.U32 R3, RZ, RZ, R2 ;  /* 0x000000ffff037224 */ /* 0x004fc400078e0002 */
[----:B------:R-:W-:Y:S02]  /*20d0*/  IMAD.MOV.U32 R2, RZ, RZ, c[0x0][0x2c4] ;  /* 0x0000b100ff027624 */ /* 0x000fe400078e00ff */
[----:B---3--:R-:W-:Y:S01]  /*20e0*/  IMAD.SHL.U32 R103, R4, 0x80, RZ ;  /* 0x0000008004677824 */ /* 0x008fe200078e00ff */
[----:B------:R-:W-:Y:S02]  /*20f0*/  IADD3 R3, R5, 0x40, -R3 ;  /* 0x0000004005037810 */ /* 0x000fe40007ffe803 */
[----:B------:R-:W-:Y:S02]  /*2100*/  ISETP.NE.AND P1, PT, R2, 0x1, PT ;  /* 0x000000010200780c */ /* 0x000fe40003f25270 */
[----:B------:R-:W-:Y:S01]  /*2110*/  IADD3 R2, R103, 0x7f, RZ ;  /* 0x0000007f67027810 */ /* 0x000fe20007ffe0ff */
[----:B------:R-:W-:Y:S04]  /*2120*/  STL [R1+0x24], R103 ;  /* 0x0000246701007387 */ /* 0x000fe80000100800 */
[----:B------:R-:W-:Y:S01]  /*2130*/  IMAD.MOV.U32 R0, RZ, RZ, R2 ;  /* 0x000000ffff007224 */ /* 0x000fe200078e0002 */
[----:B------:R1:W-:Y:S05]  /*2140*/  STL [R1+0x18], R5 ;  /* 0x0000180501007387 */ /* 0x0003ea0000100800 */
[----:B------:R-:W-:Y:S01]  /*2150*/  @P1 IMAD.HI.U32 R4, R2, c[0x0][0x2c8], RZ ;  /* 0x0000b20002041a27 */ /* 0x000fe200078e00ff */
[----:B------:R-:W-:-:S04]  /*2160*/  IADD3 R2, R5, 0x3f, RZ ;  /* 0x0000003f05027810 */ /* 0x000fc80007ffe0ff */
[----:B------:R-:W-:-:S05]  /*2170*/  @P1 SHF.R.U32.HI R0, RZ, c[0x0][0x2cc], R4 ;  /* 0x0000b300ff001a19 */ /* 0x000fca0000011604 */
[----:B------:R-:W-:Y:S01]  /*2180*/  IMAD.IADD R0, R3, 0x1, R0 ;  /* 0x0000000103007824 */ /* 0x000fe200078e0200 */
[----:B------:R-:W-:-:S04]  /*2190*/  SHF.R.S32.HI R3, RZ, 0x1f, R2 ;  /* 0x0000001fff037819 */ /* 0x000fc80000011402 */
[----:B------:R-:W-:Y:S02]  /*21a0*/  SHF.R.S32.HI R4, RZ, 0x1f, R0 ;  /* 0x0000001fff047819 */ /* 0x000fe40000011400 */
[----:B------:R-:W-:Y:S02]  /*21b0*/  LEA.HI R2, R3, R2, RZ, 0x6 ;  /* 0x0000000203027211 */ /* 0x000fe400078f30ff */
[----:B------:R-:W-:Y:S02]  /*21c0*/  LEA.HI R0, R4, R0, RZ, 0x6 ;  /* 0x0000000004007211 */ /* 0x000fe400078f30ff */
[----:B------:R-:W-:Y:S02]  /*21d0*/  SHF.R.S32.HI R2, RZ, 0x6, R2 ;  /* 0x00000006ff027819 */ /* 0x000fe40000011402 */
[----:B------:R-:W-:Y:S02]  /*21e0*/  SHF.R.S32.HI R0, RZ, 0x6, R0 ;  /* 0x00000006ff007819 */ /* 0x000fe40000011400 */
[----:B------:R-:W-:-:S02]  /*21f0*/  LOP3.LUT R3, R12, 0xff000000, RZ, 0xc0, !PT ;  /* 0xff0000000c037812 */ /* 0x000fc400078ec0ff */
[----:B------:R-:W-:Y:S01]  /*2200*/  IMNMX R7, R2, R0, PT ;  /* 0x0000000002077217 */ /* 0x000fe20003800200 */
[----:B------:R-:W-:Y:S01]  /*2210*/  IMAD.MOV.U32 R2, RZ, RZ, RZ ;  /* 0x000000ffff027224 */ /* 0x000fe200078e00ff */
[----:B------:R-:W-:Y:S01]  /*2220*/  LOP3.LUT R4, R12, 0xff0000, RZ, 0xc0, !PT ;  /* 0x00ff00000c047812 */ /* 0x000fe200078ec0ff */
[----:B------:R-:W-:Y:S01]  /*2230*/  IMAD.IADD R12, R11, 0x1, R10 ;  /* 0x000000010b0c7824 */ /* 0x000fe200078e020a */
[----:B------:R-:W-:Y:S02]  /*2240*/  SHF.R.U32.HI R0, RZ, 0x8, R3 ;  /* 0x00000008ff007819 */ /* 0x000fe40000011603 */
[----:B------:R-:W-:Y:S02]  /*2250*/  ISETP.GE.AND P0, PT, R7, 0x1, PT ;  /* 0x000000010700780c */ /* 0x000fe40003f06270 */
[----:B------:R-:W-:-:S04]  /*2260*/  LEA.HI R0, R4, R0, RZ, 0x10 ;  /* 0x0000000004007211 */ /* 0x000fc800078f80ff */
[----:B------:R-:W-:Y:S02]  /*2270*/  LOP3.LUT R14, R0, 0xff, RZ, 0xc0, !PT ;  /* 0x000000ff000e7812 */ /* 0x000fe400078ec0ff */
[----:B-1----:R-:W-:-:S03]  /*2280*/  SHF.R.U32.HI R5, RZ, 0x10, R0 ;  /* 0x00000010ff057819 */ /* 0x002fc60000011600 */
[----:B------:R1:W-:Y:S04]  /*2290*/  STL [R1+0x90], R14 ;  /* 0x0000900e01007387 */ /* 0x0003e80000100800 */
[----:B------:R1:W-:Y:S01]  /*22a0*/  STL [R1+0x28], R5 ;  /* 0x0000280501007387 */ /* 0x0003e20000100800 */
        /* <DEDUP_REMOVED lines=31> */
.L_x_2213:
[----:B------:R-:W-:Y:S05]  /*24a0*/  BSYNC B0 ;  /* 0x0000000000007941 */ /* 0x000fea0003800000 */
.L_x_2212:
        /* <DEDUP_REMOVED lines=73> */
[----:B------:R-:W3:Y:S01]  /*2940*/  LDL R106, [R1+0x3c] ;  /* 0x00003c00016a7983 */ /* 0x000ee20000100800 */
[----:B------:R-:W-:-:S03]  /*2950*/  ISETP.NE.U32.AND P0, PT, RZ, c[0x0][0x340], PT ;  /* 0x0000d000ff007a0c */ /* 0x000fc60003f05070 */
[----:B------:R-:W4:Y:S01]  /*2960*/  LDL.64 R110, [R1+0x30] ;  /* 0x00003000016e7983 */ /* 0x000f220000100a00 */
[----:B------:R-:W-:-:S03]  /*2970*/  ISETP.NE.AND.EX P0, PT, RZ, c[0x0][0x344], PT, P0 ;  /* 0x0000d100ff007a0c */ /* 0x000fc60003f05300 */
[----:B------:R-:W5:Y:S04]  /*2980*/  LDL R20, [R1+0x38] ;  /* 0x0000380001147983 */ /* 0x000f680000100800 */
[----:B------:R-:W4:Y:S04]  /*2990*/  LDL R19, [R1+0x40] ;  /* 0x0000400001137983 */ /* 0x000f280000100800 */
[----:B------:R-:W5:Y:S02]  /*29a0*/  LDL.LU R18, [R1+0x44] ;  /* 0x0000440001127983 */ /* 0x000f640000300800 */
[----:B------:R-:W-:-:S05]  /*29b0*/  @P0 IMAD.WIDE R2, R115, R13, c[0x0][0x340] ;  /* 0x0000d00073020625 */ /* 0x000fca00078e020d */
[----:B------:R1:W5:Y:S04]  /*29c0*/  @P0 LDG.E R11, [R2.64] ;  /* 0x00000006020b0981 */ /* 0x000368000c1e1900 */
[----:B------:R-:W1:Y:S01]  /*29d0*/  S2R R7, SR_TID.X ;  /* 0x0000000000077919 */ /* 0x000e620000002100 */
[----:B------:R-:W-:-:S05]  /*29e0*/  SHF.R.S32.HI R0, RZ, 0x1f, R6 ;  /* 0x0000001fff007819 */ /* 0x000fca0000011406 */
[----:B------:R-:W-:-:S04]  /*29f0*/  IMAD R0, R0, c[0x0][0x178], RZ ;  /* 0x00005e0000007a24 */ /* 0x000fc800078e02ff */
[----:B------:R-:W-:Y:S01]  /*2a00*/  IMAD R0, R6, c[0x0][0x17c], R0 ;  /* 0x00005f0006007a24 */ /* 0x000fe200078e0200 */
[----:B-1----:R-:W-:Y:S01]  /*2a10*/  SEL R5, R114, RZ, !P2 ;  /* 0x000000ff72057207 */ /* 0x002fe20005000000 */
[----:B------:R-:W-:Y:S01]  /*2a20*/  IMAD.WIDE.U32 R2, R6, c[0x0][0x178], RZ ;  /* 0x00005e0006027a25 */ /* 0x000fe200078e00ff */
[----:B------:R-:W-:-:S03]  /*2a30*/  SHF.R.S32.HI R102, RZ, 0x1f, R7 ;  /* 0x0000001fff667819 */ /* 0x000fc60000011407 */
[----:B------:R-:W-:Y:S01]  /*2a40*/  IMAD.IADD R3, R3, 0x1, R0 ;  /* 0x0000000103037824 */ /* 0x000fe200078e0200 */
[----:B------:R-:W-:-:S03]  /*2a50*/  LEA.HI R102, R102, R7, RZ, 0x3 ;  /* 0x0000000766667211 */ /* 0x000fc600078f18ff */
[----:B------:R-:W-:-:S04]  /*2a60*/  IMAD.WIDE.U32 R2, R107, c[0x0][0x1b8], R2 ;  /* 0x00006e006b027a25 */ /* 0x000fc800078e0002 */
[----:B------:R-:W-:Y:S01]  /*2a70*/  IMAD R5, R5, c[0x0][0x1c0], RZ ;  /* 0x0000700005057a24 */ /* 0x000fe200078e02ff */
[----:B------:R-:W-:Y:S01]  /*2a80*/  SHF.R.S32.HI R102, RZ, 0x3, R102 ;  /* 0x00000003ff667819 */ /* 0x000fe20000011466 */
[----:B------:R-:W-:Y:S01]  /*2a90*/  IMAD R3, R107, c[0x0][0x1bc], R3 ;  /* 0x00006f006b037a24 */ /* 0x000fe200078e0203 */
[----:B------:R-:W-:Y:S01]  /*2aa0*/  IADD3 R92, R244, -0x1, RZ ;  /* 0xfffffffff45c7810 */ /* 0x000fe20007ffe0ff */
[----:B--2---:R-:W-:Y:S01]  /*2ab0*/  IMAD.IADD R10, R4, 0x1, R103 ;  /* 0x00000001040a7824 */ /* 0x004fe200078e0267 */
[----:B------:R-:W-:-:S05]  /*2ac0*/  SEL R4, R115, RZ, !P2 ;  /* 0x000000ff73047207 */ /* 0x000fca0005000000 */
[C---:B------:R-:W-:Y:S02]  /*2ad0*/  IMAD R14, R4.reuse, c[0x0][0x1c4], R5 ;  /* 0x00007100040e7a24 */ /* 0x040fe400078e0205 */
[----:B------:R-:W-:Y:S01]  /*2ae0*/  IMAD.WIDE.U32 R4, R4, c[0x0][0x1c0], R2 ;  /* 0x0000700004047a25 */ /* 0x000fe200078e0002 */
[----:B------:R-:W-:Y:S02]  /*2af0*/  SHF.R.S32.HI R3, RZ, 0x1f, R12 ;  /* 0x0000001fff037819 */ /* 0x000fe4000001140c */
[----:B------:R-:W-:Y:S01]  /*2b00*/  IADD3 R2, P2, R102, R12, RZ ;  /* 0x0000000c66027210 */ /* 0x000fe20007f5e0ff */
[----:B------:R-:W-:Y:S01]  /*2b10*/  @P1 IMAD.HI.U32 R6, R10, c[0x0][0x2c8], RZ ;  /* 0x0000b2000a061a27 */ /* 0x000fe200078e00ff */
[----:B---3--:R-:W-:Y:S02]  /*2b20*/  ISETP.GE.AND P4, PT, R106, c[0x0][0x1d4], PT ;  /* 0x000075006a007a0c */ /* 0x008fe40003f86270 */
[----:B------:R-:W-:Y:S01]  /*2b30*/  LEA.HI.X.SX32 R3, R102, R3, 0x1, P2 ;  /* 0x0000000366037211 */ /* 0x000fe200010f0eff */
[----:B------:R-:W-:Y:S01]  /*2b40*/  IMAD.MOV.U32 R0, RZ, RZ, R10 ;  /* 0x000000ffff007224 */ /* 0x000fe200078e000a */
[----:B------:R-:W-:-:S02]  /*2b50*/  @P1 SHF.R.U32.HI R0, RZ, c[0x0][0x2cc], R6 ;  /* 0x0000b300ff001a19 */ /* 0x000fc40000011606 */
[----:B----4-:R-:W-:Y:S02]  /*2b60*/  ISETP.GE.AND P5, PT, R110, c[0x0][0x1d4], PT ;  /* 0x000075006e007a0c */ /* 0x010fe40003fa6270 */
[----:B------:R-:W-:Y:S01]  /*2b70*/  SEL R12, RZ, 0xffffffff, P4 ;  /* 0xffffffffff0c7807 */ /* 0x000fe20002000000 */
[C---:B------:R-:W-:Y:S02]  /*2b80*/  IMAD R16, R3.reuse, c[0x0][0x1e0], RZ ;  /* 0x0000780003107a24 */ /* 0x040fe400078e02ff */
[----:B------:R-:W-:Y:S01]  /*2b90*/  IMAD R15, R3, c[0x0][0x208], RZ ;  /* 0x00008200030f7a24 */ /* 0x000fe200078e02ff */
[----:B------:R-:W-:Y:S01]  /*2ba0*/  SEL R13, RZ, 0x1, P5 ;  /* 0x00000001ff0d7807 */ /* 0x000fe20002800000 */
[----:B------:R-:W-:Y:S01]  /*2bb0*/  IMAD.IADD R3, R5, 0x1, R14 ;  /* 0x0000000105037824 */ /* 0x000fe200078e020e */
[----:B------:R-:W-:Y:S02]  /*2bc0*/  SHF.L.U32 R12, R12, 0x1, RZ ;  /* 0x000000010c0c7819 */ /* 0x000fe400000006ff */
[----:B------:R-:W-:Y:S01]  /*2bd0*/  SHF.R.S32.HI R5, RZ, 0x1f, R0 ;  /* 0x0000001fff057819 */ /* 0x000fe20000011400 */
[----:B------:R-:W-:Y:S01]  /*2be0*/  IMAD.WIDE.U32 R6, R2, c[0x0][0x1e0], R110 ;  /* 0x0000780002067a25 */ /* 0x000fe200078e006e */
[----:B-----5:R-:W-:-:S03]  /*2bf0*/  ISETP.GE.AND P3, PT, R20, c[0x0][0x1d4], PT ;  /* 0x0000750014007a0c */ /* 0x020fc60003f66270 */
[----:B------:R-:W-:Y:S01]  /*2c00*/  IMAD.WIDE.U32 R8, R2, c[0x0][0x208], R110 ;  /* 0x0000820002087a25 */ /* 0x000fe200078e006e */
[----:B------:R-:W-:-:S03]  /*2c10*/  ISETP.GE.AND P2, PT, R19, c[0x0][0x1d4], PT ;  /* 0x0000750013007a0c */ /* 0x000fc60003f46270 */
[C---:B------:R-:W-:Y:S02]  /*2c20*/  IMAD R16, R2.reuse, c[0x0][0x1e4], R16 ;  /* 0x0000790002107a24 */ /* 0x040fe400078e0210 */
[----:B------:R-:W-:Y:S01]  /*2c30*/  IMAD R17, R2, c[0x0][0x20c], R15 ;  /* 0x0000830002117a24 */ /* 0x000fe200078e020f */
[----:B------:R-:W-:Y:S01]  /*2c40*/  LOP3.LUT R15, R12, 0x2, R13, 0xe2, !PT ;  /* 0x000000020c0f7812 */ /* 0x000fe200078ee20d */
[----:B------:R-:W-:Y:S01]  /*2c50*/  IMAD.MOV.U32 R2, RZ, RZ, R4 ;  /* 0x000000ffff027224 */ /* 0x000fe200078e0004 */
[C---:B------:R-:W-:Y:S01]  /*2c60*/  IADD3 R12, -R0.reuse, RZ, RZ ;  /* 0x000000ff000c7210 */ /* 0x040fe20007ffe1ff */
[----:B------:R-:W-:Y:S01]  /*2c70*/  IMAD R4, R5, c[0x0][0x1b0], RZ ;  /* 0x00006c0005047a24 */ /* 0x000fe200078e02ff */
[----:B------:R-:W-:Y:S01]  /*2c80*/  SEL R13, RZ, 0x4, P3 ;  /* 0x00000004ff0d7807 */ /* 0x000fe20001800000 */
[----:B------:R-:W-:-:S04]  /*2c90*/  IMAD.WIDE.U32 R2, R0, c[0x0][0x1b0], R2 ;  /* 0x00006c0000027a25 */ /* 0x000fc800078e0002 */
[----:B------:R-:W-:Y:S01]  /*2ca0*/  IMAD R14, R0, c[0x0][0x1b4], R4 ;  /* 0x00006d00000e7a24 */ /* 0x000fe200078e0204 */
[----:B------:R-:W-:Y:S01]  /*2cb0*/  SEL R4, RZ, 0x8, P2 ;  /* 0x00000008ff047807 */ /* 0x000fe20001000000 */
[----:B------:R-:W-:Y:S02]  /*2cc0*/  IMAD R0, R12, c[0x0][0x2c4], R10 ;  /* 0x0000b1000c007a24 */ /* 0x000fe400078e020a */
[----:B------:R-:W-:Y:S01]  /*2cd0*/  IMAD.IADD R5, R7, 0x1, R16 ;  /* 0x0000000107057824 */ /* 0x000fe200078e0210 */
[----:B------:R-:W-:Y:S01]  /*2ce0*/  LOP3.LUT R28, R4, R15, R13, 0xfe, !PT ;  /* 0x0000000f041c7212 */ /* 0x000fe200078efe0d */
[----:B------:R-:W-:Y:S01]  /*2cf0*/  IMAD.MOV.U32 R4, RZ, RZ, R6 ;  /* 0x000000ffff047224 */ /* 0x000fe200078e0006 */
[----:B------:R-:W-:Y:S01]  /*2d00*/  SHF.R.S32.HI R12, RZ, 0x1f, R0 ;  /* 0x0000001fff0c7819 */ /* 0x000fe20000011400 */
[----:B------:R-:W-:Y:S02]  /*2d10*/  IMAD.IADD R7, R9, 0x1, R17 ;  /* 0x0000000109077824 */ /* 0x000fe400078e0211 */
[----:B------:R-:W-:Y:S01]  /*2d20*/  IMAD.MOV.U32 R6, RZ, RZ, R8 ;  /* 0x000000ffff067224 */ /* 0x000fe200078e0008 */
[----:B------:R-:W-:Y:S01]  /*2d30*/  IADD3 R3, R3, R14, RZ ;  /* 0x0000000e03037210 */ /* 0x000fe20007ffe0ff */
[----:B------:R-:W-:Y:S01]  /*2d40*/  IMAD.WIDE.U32 R8, R107, c[0x0][0x1e8], R4 ;  /* 0x00007a006b087a25 */ /* 0x000fe200078e0004 */
[----:B------:R-:W-:-:S03]  /*2d50*/  @P0 SHF.R.S32.HI R10, RZ, 0x1f, R11 ;  /* 0x0000001fff0a0819 */ /* 0x000fc6000001140b */
[----:B------:R-:W-:Y:S01]  /*2d60*/  IMAD R4, R12, c[0x0][0x1a8], RZ ;  /* 0x00006a000c047a24 */ /* 0x000fe200078e02ff */
[----:B------:R-:W-:Y:S01]  /*2d70*/  @!P0 MOV R11, R115 ;  /* 0x00000073000b8202 */ /* 0x000fe20000000f00 */
[----:B------:R-:W-:Y:S02]  /*2d80*/  @!P0 IMAD.MOV.U32 R10, RZ, RZ, R114 ;  /* 0x000000ffff0a8224 */ /* 0x000fe400078e0072 */
[C---:B------:R-:W-:Y:S02]  /*2d90*/  IMAD R12, R0.reuse, c[0x0][0x1ac], R4 ;  /* 0x00006b00000c7a24 */ /* 0x040fe400078e0204 */
[----:B------:R-:W-:Y:S01]  /*2da0*/  IMAD.WIDE.U32 R2, R0, c[0x0][0x1a8], R2 ;  /* 0x00006a0000027a25 */ /* 0x000fe200078e0002 */
[----:B------:R-:W-:-:S03]  /*2db0*/  SEL R0, R11, RZ, !P6 ;  /* 0x000000ff0b007207 */ /* 0x000fc60007000000 */
[----:B------:R-:W-:Y:S01]  /*2dc0*/  IMAD.WIDE.U32 R4, R107, c[0x0][0x210], R6 ;  /* 0x000084006b047a25 */ /* 0x000fe200078e0006 */
[----:B------:R-:W-:Y:S02]  /*2dd0*/  SEL R6, R10, RZ, !P6 ;  /* 0x000000ff0a067207 */ /* 0x000fe40007000000 */
[----:B------:R-:W-:Y:S01]  /*2de0*/  ISETP.GE.AND P6, PT, R110, c[0x0][0x198], PT ;  /* 0x000066006e007a0c */ /* 0x000fe20003fc6270 */
[----:B------:R-:W-:Y:S01]  /*2df0*/  IMAD.IADD R3, R3, 0x1, R12 ;  /* 0x0000000103037824 */ /* 0x000fe200078e020c */
[----:B------:R-:W-:Y:S02]  /*2e00*/  LEA R15, P0, R2, c[0x0][0x160], 0x1 ;  /* 0x00005800020f7a11 */ /* 0x000fe400078008ff */
[----:B------:R-:W-:Y:S02]  /*2e10*/  LOP3.LUT R18, R18, 0xfffffff7, RZ, 0xc0, !PT ;  /* 0xfffffff712127812 */ /* 0x000fe400078ec0ff */
[----:B------:R-:W-:Y:S02]  /*2e20*/  LEA.HI.X R14, R2, c[0x0][0x164], R3, 0x1, P0 ;  /* 0x00005900020e7a11 */ /* 0x000fe400000f0c03 */
[----:B------:R-:W-:-:S05]  /*2e30*/  ISETP.GE.AND P0, PT, R106, c[0x0][0x198], PT ;  /* 0x000066006a007a0c */ /* 0x000fca0003f06270 */
[----:B------:R-:W-:-:S04]  /*2e40*/  @P6 LOP3.LUT R18, R18, 0x8, RZ, 0xfc, !PT ;  /* 0x0000000812126812 */ /* 0x000fc800078efcff */
[----:B------:R-:W-:Y:S02]  /*2e50*/  LOP3.LUT R18, R18, 0xfffffffb, RZ, 0xc0, !PT ;  /* 0xfffffffb12127812 */ /* 0x000fe400078ec0ff */
[----:B------:R-:W-:Y:S02]  /*2e60*/  ISETP.GE.AND P6, PT, R20, c[0x0][0x198], PT ;  /* 0x0000660014007a0c */ /* 0x000fe40003fc6270 */
[----:B------:R-:W-:Y:S02]  /*2e70*/  @P0 LOP3.LUT R18, R18, 0x4, RZ, 0xfc, !PT ;  /* 0x0000000412120812 */ /* 0x000fe400078efcff */
[----:B------:R-:W-:Y:S01]  /*2e80*/  ISETP.GE.AND P0, PT, R19, c[0x0][0x198], PT ;  /* 0x0000660013007a0c */ /* 0x000fe20003f06270 */
[----:B------:R-:W-:Y:S01]  /*2e90*/  IMAD R7, R6, c[0x0][0x1f0], RZ ;  /* 0x00007c0006077a24 */ /* 0x000fe200078e02ff */
[----:B------:R-:W-:Y:S01]  /*2ea0*/  LOP3.LUT R18, R18, 0xfffffffe, RZ, 0xc0, !PT ;  /* 0xfffffffe12127812 */ /* 0x000fe200078ec0ff */
[C---:B------:R-:W-:Y:S02]  /*2eb0*/  IMAD R5, R107.reuse, c[0x0][0x214], R5 ;  /* 0x000085006b057a24 */ /* 0x040fe400078e0205 */
[----:B------:R-:W-:Y:S01]  /*2ec0*/  IMAD R6, R6, c[0x0][0x218], RZ ;  /* 0x0000860006067a24 */ /* 0x000fe200078e02ff */
[----:B------:R-:W-:Y:S01]  /*2ed0*/  LOP3.LUT R18, R18, 0xfffffffd, RZ, 0xc0, !PT ;  /* 0xfffffffd12127812 */ /* 0x000fe200078ec0ff */
[----:B------:R-:W-:-:S02]  /*2ee0*/  IMAD R9, R107, c[0x0][0x1ec], R9 ;  /* 0x00007b006b097a24 */ /* 0x000fc400078e0209 */
[C---:B------:R-:W-:Y:S02]  /*2ef0*/  IMAD R2, R0.reuse, c[0x0][0x21c], R6 ;  /* 0x0000870000027a24 */ /* 0x040fe400078e0206 */
[----:B------:R-:W-:Y:S01]  /*2f00*/  IMAD.WIDE.U32 R250, R0, c[0x0][0x218], R4 ;  /* 0x0000860000fa7a25 */ /* 0x000fe200078e0004 */
[----:B------:R-:W-:-:S03]  /*2f10*/  @P6 LOP3.LUT R18, R18, 0x2, RZ, 0xfc, !PT ;  /* 0x0000000212126812 */ /* 0x000fc600078efcff */
[C---:B------:R-:W-:Y:S02]  /*2f20*/  IMAD R3, R0.reuse, c[0x0][0x1f4], R7 ;  /* 0x00007d0000037a24 */ /* 0x040fe400078e0207 */
[----:B------:R-:W-:Y:S01]  /*2f30*/  IMAD.WIDE.U32 R248, R0, c[0x0][0x1f0], R8 ;  /* 0x00007c0000f87a25 */ /* 0x000fe200078e0008 */
[----:B------:R-:W-:Y:S02]  /*2f40*/  IADD3 R0, R251, R2, RZ ;  /* 0x00000002fb007210 */ /* 0x000fe40007ffe0ff */
[----:B------:R-:W-:-:S03]  /*2f50*/  @P0 LOP3.LUT R18, R18, 0x1, RZ, 0xfc, !PT ;  /* 0x0000000112120812 */ /* 0x000fc600078efcff */
[----:B------:R1:W-:Y:S04]  /*2f60*/  STL [R1], R0 ;  /* 0x0000000001007387 */ /* 0x0003e80000100800 */
[----:B------:R1:W-:Y:S01]  /*2f70*/  STL [R1+0x44], R18 ;  /* 0x0000441201007387 */ /* 0x0003e20000100800 */
[----:B------:R-:W-:Y:S01]  /*2f80*/  IADD3 R12, R102, R103, RZ ;  /* 0x00000067660c7210 */ /* 0x000fe20007ffe0ff */
[----:B------:R-:W-:Y:S01]  /*2f90*/  IMAD.IADD R252, R249, 0x1, R3 ;  /* 0x00000001f9fc7824 */ /* 0x000fe200078e0203 */
[----:B------:R-:W-:Y:S05]  /*2fa0*/  BRA.DIV ~URZ, `(.L_x_2215) ;  /* 0x000118527f007947 */ /* 0x000fea000b800000 */
[----:B------:R2:W3:Y:S02]  /*2fb0*/  SHFL.IDX PT, R4, R14, RZ, 0x181f ;  /* 0x00181fff0e047589 */ /* 0x0004e400000e0000 */
.L_x_2300:
[----:B------:R-:W-:Y:S05]  /*2fc0*/  BRA.DIV ~URZ, `(.L_x_2216) ;  /* 0x000118a27f007947 */ /* 0x000fea000b800000 */
[----:B-1----:R1:W4:Y:S02]  /*2fd0*/  SHFL.IDX PT, R0, R15, RZ, 0x181f ;  /* 0x00181fff0f007589 */ /* 0x00232400000e0000 */
.L_x_2301:
[----:B------:R-:W5:Y:S01]  /*2fe0*/  LDL R2, [R1+0x1c] ;  /* 0x00001c0001027983 */ /* 0x000f620000100800 */
[----:B------:R-:W-:Y:S01]  /*2ff0*/  BSSY B0, `(.L_x_2217) ;  /* 0x0000023000007945 */ /* 0x000fe20003800000 */
[----:B-----5:R-:W-:-:S05]  /*3000*/  IMAD R13, R2, c[0x0][0x2c4], RZ ;  /* 0x0000b100020d7a24 */ /* 0x020fca00078e02ff */
        /* <DEDUP_REMOVED lines=11> */
[----:B------:R-:W-:Y:S02]  /*30c0*/  P2R R5, PR, RZ, 0x2 ;  /* 0x00000002ff057803 */ /* 0x000fe40000000000 */
[----:B-----5:R-:W-:-:S04]  /*30d0*/  LEA R10, P0, R8, R0, 0x1 ;  /* 0x00000000080a7211 */ /* 0x020fc800078008ff */
[----:B------:R-:W-:Y:S02]  /*30e0*/  LEA.HI.X R11, R8, R4, R9, 0x1, P0 ;  /* 0x00000004080b7211 */ /* 0x000fe400000f0c09 */
[----:B--2---:R-:W-:-:S04]  /*30f0*/  LEA R8, P0, R6, R0, 0x1 ;  /* 0x0000000006087211 */ /* 0x004fc800078008ff */
[----:B----4-:R-:W-:Y:S02]  /*3100*/  LEA.HI.X R9, R6, R4, R7, 0x1, P0 ;  /* 0x0000000406097211 */ /* 0x010fe400000f0c07 */
[----:B---3--:R-:W-:-:S04]  /*3110*/  LEA R6, P0, R2, R0, 0x1 ;  /* 0x0000000002067211 */ /* 0x008fc800078008ff */
[----:B------:R-:W-:Y:S02]  /*3120*/  LEA.HI.X R7, R2, R4, R3, 0x1, P0 ;  /* 0x0000000402077211 */ /* 0x000fe400000f0c03 */
[C---:B------:R-:W-:Y:S02]  /*3130*/  LEA R2, P0, R18.reuse, R0, 0x1 ;  /* 0x0000000012027211 */ /* 0x040fe400078008ff */
[C---:B------:R-:W-:Y:S02]  /*3140*/  LOP3.LUT P2, RZ, R17.reuse, 0x8, RZ, 0xc0, !PT ;  /* 0x0000000811ff7812 */ /* 0x040fe4000784c0ff */
[C---:B------:R-:W-:Y:S02]  /*3150*/  LOP3.LUT P1, RZ, R17.reuse, 0x4, RZ, 0xc0, !PT ;  /* 0x0000000411ff7812 */ /* 0x040fe4000782c0ff */
[----:B------:R-:W-:Y:S02]  /*3160*/  LEA.HI.X R3, R18, R4, R19, 0x1, P0 ;  /* 0x0000000412037211 */ /* 0x000fe400000f0c13 */
[----:B------:R-:W-:-:S02]  /*3170*/  LOP3.LUT P0, RZ, R17, 0x2, RZ, 0xc0, !PT ;  /* 0x0000000211ff7812 */ /* 0x000fc4000780c0ff */
[----:B------:R-:W-:-:S05]  /*3180*/  LOP3.LUT P6, RZ, R17, 0x1, RZ, 0xc0, !PT ;  /* 0x0000000111ff7812 */ /* 0x000fca00078cc0ff */
[----:B------:R-:W-:Y:S01]  /*3190*/  @!PT LDS RZ, [RZ] ;  /* 0x00000000fffff984 */ /* 0x000fe20000000800 */
[----:B------:R-:W-:Y:S01]  /*31a0*/  @!PT LDS RZ, [RZ] ;  /* 0x00000000fffff984 */ /* 0x000fe20000000800 */
[----:B------:R-:W-:Y:S01]  /*31b0*/  @!PT LDS RZ, [RZ] ;  /* 0x00000000fffff984 */ /* 0x000fe20000000800 */
[----:B------:R2:W-:Y:S04]  /*31c0*/  LDGSTS.E.BYPASS.LTC128B.128 [R219+0x10100], [R10.64], !P2 ;  /* 0x101000000adb7fae */ /* 0x0005e8000d101d46 */
[----:B------:R2:W-:Y:S04]  /*31d0*/  LDGSTS.E.BYPASS.LTC128B.128 [R219+0x14100], [R8.64], !P1 ;  /* 0x1410000008db7fae */ /* 0x0005e8000c901d46 */
[----:B------:R2:W-:Y:S04]  /*31e0*/  LDGSTS.E.BYPASS.LTC128B.128 [R219+0x18100], [R6.64], !P0 ;  /* 0x1810000006db7fae */ /* 0x0005e8000c101d46 */
[----:B------:R2:W-:Y:S01]  /*31f0*/  LDGSTS.E.BYPASS.LTC128B.128 [R219+0x1c100], [R2.64], !P6 ;  /* 0x1c10000002db7fae */ /* 0x0005e2000f101d46 */
[----:B------:R-:W-:-:S02]  /*3200*/  ISETP.NE.AND P2, PT, R16, RZ, PT ;  /* 0x000000ff1000720c */ /* 0x000fc40003f45270 */
[----:B------:R-:W-:-:S08]  /*3210*/  ISETP.NE.AND P1, PT, R5, RZ, PT ;  /* 0x000000ff0500720c */ /* 0x000fd00003f25270 */
.L_x_2218:
[----:B------:R-:W-:Y:S05]  /*3220*/  BSYNC B0 ;  /* 0x0000000000007941 */ /* 0x000fea0003800000 */
.L_x_2217:
[----:B------:R-:W-:Y:S05]  /*3230*/  BRA.DIV ~URZ, `(.L_x_2219) ;  /* 0x000116927f007947 */ /* 0x000fea000b800000 */
[----:B---3--:R3:W1:Y:S04]  /*3240*/  SHFL.IDX PT, R4, R14, 0x1, 0x181f ;  /* 0x00381f000e047f89 */ /* 0x00866800000e0000 */
[----:B----4-:R3:W4:Y:S02]  /*3250*/  SHFL.IDX PT, R0, R15, 0x1, 0x181f ;  /* 0x00381f000f007f89 */ /* 0x01072400000e0000 */
.L_x_2302:
[----:B--2---:R-:W-:Y:S01]  /*3260*/  IADD3 R2, R12, 0x20, RZ ;  /* 0x000000200c027810 */ /* 0x004fe20007ffe0ff */
[----:B------:R-:W-:Y:S03]  /*3270*/  BSSY B0, `(.L_x_2220) ;  /* 0x0000022000007945 */ /* 0x000fe60003800000 */
[----:B------:R-:W-:-:S13]  /*3280*/  ISETP.GE.AND P0, PT, R2, R13, PT ;  /* 0x0000000d0200720c */ /* 0x000fda0003f06270 */
[----:B------:R-:W-:Y:S05]  /*3290*/  @P0 BRA `(.L_x_2221) ;  /* 0x000001f000000947 */ /* 0x000fea0003800000 */
[----:B------:R-:W2:Y:S04]  /*32a0*/  LDL.64 R8, [R1+0x30] ;  /* 0x0000300001087983 */ /* 0x000ea80000100a00 */
[----:B------:R-:W5:Y:S04]  /*32b0*/  LDL R6, [R1+0x3c] ;  /* 0x00003c0001067983 */ /* 0x000f680000100800 */
[----:B---3--:R-:W3:Y:S04]  /*32c0*/  LDL R7, [R1+0x60] ;  /* 0x0000600001077983 */ /* 0x008ee80000100800 */
[----:B----4-:R-:W4:Y:S04]  /*32d0*/  LDL R3, [R1+0x38] ;  /* 0x0000380001037983 */ /* 0x010f280000100800 */
[----:B------:R-:W4:Y:S04]  /*32e0*/  LDL R20, [R1+0x5c] ;  /* 0x00005c0001147983 */ /* 0x000f280000100800 */
[----:B------:R-:W4:Y:S04]  /*32f0*/  LDL R18, [R1+0x40] ;  /* 0x0000400001127983 */ /* 0x000f280000100800 */
[----:B------:R-:W4:Y:S04]  /*3300*/  LDL R17, [R1+0x44] ;  /* 0x0000440001117983 */ /* 0x000f280000100800 */
[----:B------:R-:W4:Y:S01]  /*3310*/  LDL R19, [R1+0x58] ;  /* 0x0000580001137983 */ /* 0x000f220000100800 */
[----:B------:R-:W-:-:S02]  /*3320*/  P2R R16, PR, RZ, 0x4 ;  /* 0x00000004ff107803 */ /* 0x000fc40000000000 */
[----:B------:R-:W-:Y:S02]  /*3330*/  P2R R5, PR, RZ, 0x2 ;  /* 0x00000002ff057803 */ /* 0x000fe40000000000 */
[----:B--2---:R-:W-:-:S04]  /*3340*/  LEA R10, P0, R8, R0, 0x1 ;  /* 0x00000000080a7211 */ /* 0x004fc800078008ff */
[----:B-1----:R-:W-:Y:S02]  /*3350*/  LEA.HI.X R11, R8, R4, R9, 0x1, P0 ;  /* 0x00000004080b7211 */ /* 0x002fe400000f0c09 */
[----:B-----5:R-:W-:-:S04]  /*3360*/  LEA R8, P0, R6, R0, 0x1 ;  /* 0x0000000006087211 */ /* 0x020fc800078008ff */
[----:B---3--:R-:W-:Y:S02]  /*3370*/  LEA.HI.X R9, R6, R4, R7, 0x1, P0 ;  /* 0x0000000406097211 */ /* 0x008fe400000f0c07 */
[----:B----4-:R-:W-:-:S04]  /*3380*/  LEA R6, P0, R3, R0, 0x1 ;  /* 0x0000000003067211 */ /* 0x010fc800078008ff */
        /* <DEDUP_REMOVED lines=16> */
.L_x_2221:
[----:B------:R-:W-:Y:S05]  /*3490*/  BSYNC B0 ;  /* 0x0000000000007941 */ /* 0x000fea0003800000 */
.L_x_2220:
[----:B------:R-:W-:Y:S05]  /*34a0*/  BRA.DIV ~URZ, `(.L_x_2222) ;  /* 0x000114e27f007947 */ /* 0x000fea000b800000 */
[----:B-1----:R1:W2:Y:S02]  /*34b0*/  SHFL.IDX PT, R4, R14, 0x2, 0x181f ;  /* 0x00581f000e047f89 */ /* 0x0022a400000e0000 */
.L_x_2303:
[----:B------:R-:W-:Y:S05]  /*34c0*/  BRA.DIV ~URZ, `(.L_x_2223) ;  /* 0x000115327f007947 */ /* 0x000fea000b800000 */
[----:B----4-:R4:W1:Y:S02]  /*34d0*/  SHFL.IDX PT, R0, R15, 0x2, 0x181f ;  /* 0x00581f000f007f89 */ /* 0x01086400000e0000 */
.L_x_2304:
        /* <DEDUP_REMOVED lines=13> */
[----:B------:R-:W-:Y:S02]  /*35b0*/  P2R R5, PR, RZ, 0x2 ;  /* 0x00000002ff057803 */ /* 0x000fe40000000000 */
[----:B-1---5:R-:W-:-:S04]  /*35c0*/  LEA R10, P0, R8, R0, 0x1 ;  /* 0x00000000080a7211 */ /* 0x022fc800078008ff */
[----:B------:R-:W-:Y:S02]  /*35d0*/  LEA.HI.X R11, R8, R4, R9, 0x1, P0 ;  /* 0x00000004080b7211 */ /* 0x000fe400000f0c09 */
[----:B---3--:R-:W-:-:S04]  /*35e0*/  LEA R8, P0, R6, R0, 0x1 ;  /* 0x0000000006087211 */ /* 0x008fc800078008ff */
[----:B----4-:R-:W-:Y:S02]  /*35f0*/  LEA.HI.X R9, R6, R4, R7, 0x1, P0 ;  /* 0x0000000406097211 */ /* 0x010fe400000f0c07 */
[----:B--2---:R-:W-:-:S04]  /*3600*/  LEA R6, P0, R3, R0, 0x1 ;  /* 0x0000000003067211 */ /* 0x004fc800078008ff */
        /* <DEDUP_REMOVED lines=16> */
.L_x_2225:
[----:B------:R-:W-:Y:S05]  /*3710*/  BSYNC B0 ;  /* 0x0000000000007941 */ /* 0x000fea0003800000 */
.L_x_2224:
[----:B------:R-:W-:Y:S05]  /*3720*/  BRA.DIV ~URZ, `(.L_x_2226) ;  /* 0x000113327f007947 */ /* 0x000fea000b800000 */
[----:B--2---:R2:W3:Y:S04]  /*3730*/  SHFL.IDX PT, R4, R14, 0x3, 0x181f ;  /* 0x00781f000e047f89 */ /* 0x0044e800000e0000 */
[----:B-1----:R2:W1:Y:S02]  /*3740*/  SHFL.IDX PT, R0, R15, 0x3, 0x181f ;  /* 0x00781f000f007f89 */ /* 0x00246400000e0000 */
.L_x_2305:
[----:B------:R-:W5:Y:S04]  /*3750*/  LDL.64 R8, [R1+0x30] ;  /* 0x0000300001087983 */ /* 0x000f680000100a00 */
[----:B--2---:R-:W2:Y:S04]  /*3760*/  LDL R6, [R1+0x3c] ;  /* 0x00003c0001067983 */ /* 0x004ea80000100800 */
[----:B----4-:R-:W4:Y:S04]  /*3770*/  LDL R7, [R1+0x60] ;  /* 0x0000600001077983 */ /* 0x010f280000100800 */
[----:B---3--:R-:W3:Y:S04]  /*3780*/  LDL R11, [R1+0x38] ;  /* 0x00003800010b7983 */ /* 0x008ee80000100800 */
[----:B------:R-:W3:Y:S04]  /*3790*/  LDL R16, [R1+0x5c] ;  /* 0x00005c0001107983 */ /* 0x000ee80000100800 */
[----:B------:R-:W3:Y:S04]  /*37a0*/  LDL R10, [R1+0x44] ;  /* 0x00004400010a7983 */ /* 0x000ee80000100800 */
[----:B------:R-:W3:Y:S04]  /*37b0*/  LDL R14, [R1+0x40] ;  /* 0x00004000010e7983 */ /* 0x000ee80000100800 */
[----:B------:R-:W3:Y:S04]  /*37c0*/  LDL R15, [R1+0x58] ;  /* 0x00005800010f7983 */ /* 0x000ee80000100800 */
[----:B------:R-:W3:Y:S01]  /*37d0*/  LDL R135, [R1+0x18] ;  /* 0x0000180001877983 */ /* 0x000ee20000100800 */
[----:B------:R-:W-:-:S02]  /*37e0*/  IADD3 R2, R12, 0x60, RZ ;  /* 0x000000600c027810 */ /* 0x000fc40007ffe0ff */
[----:B------:R-:W-:Y:S01]  /*37f0*/  P2R R5, PR, RZ, 0x4 ;  /* 0x00000004ff057803 */ /* 0x000fe20000000000 */
[----:B------:R-:W3:Y:S01]  /*3800*/  LDL R134, [R1+0x4] ;  /* 0x0000040001867983 */ /* 0x000ee20000100800 */
[----:B------:R-:W-:Y:S02]  /*3810*/  ISETP.GE.AND P6, PT, R2, R13, PT ;  /* 0x0000000d0200720c */ /* 0x000fe40003fc6270 */
[----:B------:R-:W-:-:S11]  /*3820*/  P2R R29, PR, RZ, 0x2 ;  /* 0x00000002ff1d7803 */ /* 0x000fd60000000000 */
[----:B-1---5:R-:W-:-:S04]  /*3830*/  @!P6 LEA R2, P0, R8, R0, 0x1 ;  /* 0x000000000802e211 */ /* 0x022fc800078008ff */
[----:B------:R-:W-:Y:S02]  /*3840*/  @!P6 LEA.HI.X R3, R8, R4, R9, 0x1, P0 ;  /* 0x000000040803e211 */ /* 0x000fe400000f0c09 */
[----:B--2---:R-:W-:-:S04]  /*3850*/  @!P6 LEA R8, P0, R6, R0, 0x1 ;  /* 0x000000000608e211 */ /* 0x004fc800078008ff */
[----:B----4-:R-:W-:Y:S02]  /*3860*/  @!P6 LEA.HI.X R9, R6, R4, R7, 0x1, P0 ;  /* 0x000000040609e211 */ /* 0x010fe400000f0c07 */
[----:B---3--:R-:W-:-:S04]  /*3870*/  @!P6 LEA R6, P0, R11, R0, 0x1 ;  /* 0x000000000b06e211 */ /* 0x008fc800078008ff */
[----:B------:R-:W-:Y:S02]  /*3880*/  @!P6 LEA.HI.X R7, R11, R4, R16, 0x1, P0 ;  /* 0x000000040b07e211 */ /* 0x000fe400000f0c10 */
[----:B------:R-:W1:Y:S01]  /*3890*/  S2R R11, SR_TID.X ;  /* 0x00000000000b7919 */ /* 0x000e620000002100 */
[C---:B------:R-:W-:Y:S02]  /*38a0*/  LOP3.LUT P0, RZ, R10.reuse, 0x8, RZ, 0xc0, !PT ;  /* 0x000000080aff7812 */ /* 0x040fe4000780c0ff */
[C---:B------:R-:W-:Y:S02]  /*38b0*/  LOP3.LUT P2, RZ, R10.reuse, 0x4, RZ, 0xc0, !PT ;  /* 0x000000040aff7812 */ /* 0x040fe4000784c0ff */
[----:B------:R-:W-:-:S09]  /*38c0*/  LOP3.LUT P1, RZ, R10, 0x1, RZ, 0xc0, !PT ;  /* 0x000000010aff7812 */ /* 0x000fd2000782c0ff */
[----:B------:R-:W-:Y:S01]  /*38d0*/  @!PT LDS RZ, [RZ] ;  /* 0x00000000fffff984 */ /* 0x000fe20000000800 */
[----:B------:R-:W-:Y:S01]  /*38e0*/  @!PT LDS RZ, [RZ] ;  /* 0x00000000fffff984 */ /* 0x000fe20000000800 */
[----:B------:R-:W-:Y:S01]  /*38f0*/  @!PT LDS RZ, [RZ] ;  /* 0x00000000fffff984 */ /* 0x000fe20000000800 */
[----:B------:R2:W-:Y:S04]  /*3900*/  @!P6 LDGSTS.E.BYPASS.LTC128B.128 [R219+0x13100], [R2.64], !P0 ;  /* 0x1310000002dbefae */ /* 0x0005e8000c101d46 */
[----:B------:R3:W-:Y:S01]  /*3910*/  @!P6 LDGSTS.E.BYPASS.LTC128B.128 [R219+0x17100], [R8.64], !P2 ;  /* 0x1710000008dbefae */ /* 0x0007e2000d101d46 */
[----:B--2---:R-:W-:-:S04]  /*3920*/  @!P6 LEA R2, P0, R14, R0, 0x1 ;  /* 0x000000000e02e211 */ /* 0x004fc800078008ff */
[----:B------:R-:W-:Y:S02]  /*3930*/  @!P6 LEA.HI.X R3, R14, R4, R15, 0x1, P0 ;  /* 0x000000040e03e211 */ /* 0x000fe400000f0c0f */
[----:B------:R-:W-:Y:S02]  /*3940*/  LOP3.LUT P0, RZ, R10, 0x2, RZ, 0xc0, !PT ;  /* 0x000000020aff7812 */ /* 0x000fe4000780c0ff */
[----:B-1----:R-:W-:-:S04]  /*3950*/  SHF.R.S32.HI R10, RZ, 0x1f, R11 ;  /* 0x0000001fff0a7819 */ /* 0x002fc8000001140b */
[----:B------:R-:W-:Y:S02]  /*3960*/  LEA.HI R10, R10, R11, RZ, 0x3 ;  /* 0x0000000b0a0a7211 */ /* 0x000fe400078f18ff */
[----:B------:R-:W2:Y:S02]  /*3970*/  LDL R11, [R1] ;  /* 0x00000000010b7983 */ /* 0x000ea40000100800 */
[----:B------:R-:W-:Y:S02]  /*3980*/  SHF.R.S32.HI R10, RZ, 0x3, R10 ;  /* 0x00000003ff0a7819 */ /* 0x000fe4000001140a */
[----:B------:R-:W-:Y:S01]  /*3990*/  ISETP.NE.AND P2, PT, R5, RZ, PT ;  /* 0x000000ff0500720c */ /* 0x000fe20003f45270 */
[----:B------:R1:W-:Y:S02]  /*39a0*/  @!P6 LDGSTS.E.BYPASS.LTC128B.128 [R219+0x1b100], [R6.64], !P0 ;  /* 0x1b10000006dbefae */ /* 0x0003e4000c101d46 */
[----:B------:R-:W-:Y:S02]  /*39b0*/  IMAD.IADD R0, R135, 0x1, -R10 ;  /* 0x0000000187007824 */ /* 0x000fe400078e0a0a */
[----:B------:R4:W-:Y:S02]  /*39c0*/  @!P6 LDGSTS.E.BYPASS.LTC128B.128 [R219+0x1f100], [R2.64], !P1 ;  /* 0x1f10000002dbefae */ /* 0x0009e4000c901d46 */
[----:B------:R-:W-:-:S02]  /*39d0*/  IMAD R5, R92, -0x40, R0 ;  /* 0xffffffc05c057824 */ /* 0x000fc400078e0200 */
[----:B------:R-:W0:Y:S01]  /*39e0*/  LDGDEPBAR ;  /* 0x00000000000079af */ /* 0x000e220000000000 */
[----:B------:R-:W-:Y:S02]  /*39f0*/  WARPSYNC 0xffffffff ;  /* 0xffffffff00007948 */ /* 0x000fe40003800000 */
[----:B------:R-:W-:Y:S01]  /*3a00*/  ISETP.GE.AND P0, PT, R5, 0x1, PT ;  /* 0x000000010500780c */ /* 0x000fe20003f06270 */
[----:B------:R-:W-:Y:S01]  /*3a10*/  BAR.SYNC.DEFER_BLOCKING 0x0 ;  /* 0x0000000000007b1d */ /* 0x000fe20000010000 */
[----:B-1----:R-:W-:-:S05]  /*3a20*/  SHF.R.S32.HI R6, RZ, 0x1f, R92 ;  /* 0x0000001fff067819 */ /* 0x002fca000001145c */
[----:B------:R-:W-:Y:S02]  /*3a30*/  IMAD R0, R6, c[0x0][0x1e0], RZ ;  /* 0x0000780006007a24 */ /* 0x000fe400078e02ff */
[----:B----4-:R-:W-:-:S04]  /*3a40*/  IMAD.WIDE.U32 R2, R92, c[0x0][0x1e0], RZ ;  /* 0x000078005c027a25 */ /* 0x010fc800078e00ff */
[----:B------:R-:W-:Y:S01]  /*3a50*/  IMAD R4, R92, c[0x0][0x1e4], R0 ;  /* 0x000079005c047a24 */ /* 0x000fe200078e0200 */
[----:B------:R-:W-:-:S03]  /*3a60*/  LEA R0, P6, R2, R248, 0x6 ;  /* 0x000000f802007211 */ /* 0x000fc600078c30ff */
[----:B------:R-:W-:-:S05]  /*3a70*/  IMAD.IADD R3, R3, 0x1, R4 ;  /* 0x0000000103037824 */ /* 0x000fca00078e0204 */
[----:B------:R-:W-:Y:S02]  /*3a80*/  LEA.HI.X R4, R2, R252, R3, 0x6, P6 ;  /* 0x000000fc02047211 */ /* 0x000fe400030f3403 */
[----:B------:R-:W-:-:S04]  /*3a90*/  @P0 LEA R2, P6, R0, c[0x0][0x1c8], 0x1 ;  /* 0x0000720000020a11 */ /* 0x000fc800078c08ff */
[C---:B------:R-:W-:Y:S02]  /*3aa0*/  @P0 LEA.HI.X R3, R0.reuse, c[0x0][0x1cc], R4, 0x1, P6 ;  /* 0x0000730000030a11 */ /* 0x040fe400030f0c04 */
[----:B------:R-:W-:Y:S01]  /*3ab0*/  ISETP.GE.AND P6, PT, R5, 0x21, PT ;  /* 0x000000210500780c */ /* 0x000fe20003fc6270 */
[----:B------:R-:W-:Y:S02]  /*3ac0*/  IMAD.MOV.U32 R7, RZ, RZ, 0x20 ;  /* 0x00000020ff077424 */ /* 0x000fe400078e00ff */
[----:B------:R-:W-:Y:S01]  /*3ad0*/  @!PT LDS RZ, [RZ] ;  /* 0x00000000fffff984 */ /* 0x000fe20000000800 */
[----:B------:R-:W-:Y:S01]  /*3ae0*/  @!PT LDS RZ, [RZ] ;  /* 0x00000000fffff984 */ /* 0x000fe20000000800 */
[----:B------:R-:W-:Y:S01]  /*3af0*/  @!PT LDS RZ, [RZ] ;  /* 0x00000000fffff984 */ /* 0x000fe20000000800 */
[----:B------:R1:W-:Y:S02]  /*3b00*/  @P0 LDGSTS.E.BYPASS.LTC128B.128 [R219+0x8100], [R2.64], !P5 ;  /* 0x0810000002db0fae */ /* 0x0003e4000e901d46 */
[C---:B---3--:R-:W-:Y:S02]  /*3b10*/  IMAD.WIDE.U32 R8, R7.reuse, c[0x0][0x1e0], RZ ;  /* 0x0000780007087a25 */ /* 0x048fe400078e00ff */
[----:B------:R1:W-:Y:S04]  /*3b20*/  @P0 LDGSTS.E.BYPASS.LTC128B.128 [R219+0xa100], [R2.64+0x80], !P4 ;  /* 0x0a10008002db0fae */ /* 0x0003e8000e101d46 */
[----:B------:R1:W-:Y:S04]  /*3b30*/  @P0 LDGSTS.E.BYPASS.LTC128B.128 [R219+0xc100], [R2.64+0x100], !P3 ;  /* 0x0c10010002db0fae */ /* 0x0003e8000d901d46 */
[----:B------:R1:W-:Y:S01]  /*3b40*/  @P0 LDGSTS.E.BYPASS.LTC128B.128 [R219+0xe100], [R2.64+0x180], !P2 ;  /* 0x0e10018002db0fae */ /* 0x0003e2000d101d46 */
[----:B------:R-:W-:Y:S01]  /*3b50*/  @P6 IADD3 R0, P0, R0, R8, RZ ;  /* 0x0000000800006210 */ /* 0x000fe20007f1e0ff */
[----:B-1----:R-:W-:-:S05]  /*3b60*/  IMAD R3, R7, c[0x0][0x1e4], RZ ;  /* 0x0000790007037a24 */ /* 0x002fca00078e02ff */
[----:B------:R-:W-:Y:S02]  /*3b70*/  @P6 IADD3.X R3, R4, R9, R3, P0, !PT ;  /* 0x0000000904036210 */ /* 0x000fe400007fe403 */
[----:B------:R-:W-:-:S04]  /*3b80*/  @P6 LEA R2, P0, R0, c[0x0][0x1c8], 0x1 ;  /* 0x0000720000026a11 */ /* 0x000fc800078008ff */
[----:B------:R-:W-:-:S05]  /*3b90*/  @P6 LEA.HI.X R3, R0, c[0x0][0x1cc], R3, 0x1, P0 ;  /* 0x0000730000036a11 */ /* 0x000fca00000f0c03 */
[----:B------:R1:W-:Y:S04]  /*3ba0*/  @P6 LDGSTS.E.BYPASS.LTC128B.128 [R219+0x9100], [R2.64], !P5 ;  /* 0x0910000002db6fae */ /* 0x0003e8000e901d46 */
[----:B------:R1:W-:Y:S04]  /*3bb0*/  @P6 LDGSTS.E.BYPASS.LTC128B.128 [R219+0xb100], [R2.64+0x80], !P4 ;  /* 0x0b10008002db6fae */ /* 0x0003e8000e101d46 */
[----:B------:R1:W-:Y:S04]  /*3bc0*/  @P6 LDGSTS.E.BYPASS.LTC128B.128 [R219+0xd100], [R2.64+0x100], !P3 ;  /* 0x0d10010002db6fae */ /* 0x0003e8000d901d46 */
[----:B------:R1:W-:Y:S04]  /*3bd0*/  @P6 LDGSTS.E.BYPASS.LTC128B.128 [R219+0xf100], [R2.64+0x180], !P2 ;  /* 0x0f10018002db6fae */ /* 0x0003e8000d101d46 */
[----:B------:R-:W0:Y:S01]  /*3be0*/  LDGDEPBAR ;  /* 0x00000000000079af */ /* 0x000e220000000000 */
[----:B------:R-:W-:-:S02]  /*3bf0*/  IMAD R6, R6, c[0x0][0x208], RZ ;  /* 0x0000820006067a24 */ /* 0x000fc400078e02ff */
[----:B------:R-:W-:-:S04]  /*3c00*/  IMAD.WIDE.U32 R4, R92, c[0x0][0x208], RZ ;  /* 0x000082005c047a25 */ /* 0x000fc800078e00ff */
[----:B------:R-:W-:Y:S01]  /*3c10*/  IMAD R6, R92, c[0x0][0x20c], R6 ;  /* 0x000083005c067a24 */ /* 0x000fe200078e0206 */
[----:B------:R-:W-:Y:S01]  /*3c20*/  LEA R0, P0, R4, R250, 0x6 ;  /* 0x000000fa04007211 */ /* 0x000fe200078030ff */
[----:B------:R-:W-:Y:S01]  /*3c30*/  IMAD R93, R92, -0x40, R135 ;  /* 0xffffffc05c5d7824 */ /* 0x000fe200078e0287 */
[----:B------:R-:W-:Y:S01]  /*3c40*/  P2R R14, PR, RZ, 0x20 ;  /* 0x00000020ff0e7803 */ /* 0x000fe20000000000 */
[----:B-1----:R-:W-:Y:S01]  /*3c50*/  IMAD.IADD R3, R5, 0x1, R6 ;  /* 0x0000000105037824 */ /* 0x002fe200078e0206 */
[----:B------:R-:W-:-:S04]  /*3c60*/  DEPBAR.LE SB0, 0x1 ;  /* 0x000080400000791a */ /* 0x000fc80000000000 */
[----:B------:R-:W-:-:S04]  /*3c70*/  DEPBAR.LE SB0, 0x0 ;  /* 0x000080000000791a */ /* 0x000fc80000000000 */
[----:B------:R-:W-:Y:S01]  /*3c80*/  BAR.SYNC.DEFER_BLOCKING 0x0 ;  /* 0x0000000000007b1d */ /* 0x000fe20000010000 */
[----:B------:R-:W-:-:S04]  /*3c90*/  LOP3.LUT R5, R28, 0x1, RZ, 0xc0, !PT ;  /* 0x000000011c057812 */ /* 0x000fc800078ec0ff */
[----:B------:R-:W-:Y:S01]  /*3ca0*/  ISETP.NE.U32.AND P5, PT, R5, 0x1, PT ;  /* 0x000000010500780c */ /* 0x000fe20003fa5070 */
[----:B------:R-:W-:Y:S01]  /*3cb0*/  IMAD.MOV.U32 R5, RZ, RZ, c[0x0][0x20c] ;  /* 0x00008300ff057624 */ /* 0x000fe200078e00ff */
[C---:B------:R-:W-:Y:S02]  /*3cc0*/  LOP3.LUT P1, RZ, R28.reuse, 0x2, RZ, 0xc0, !PT ;  /* 0x000000021cff7812 */ /* 0x040fe4000782c0ff */
[----:B------:R-:W-:Y:S01]  /*3cd0*/  LOP3.LUT P6, RZ, R28, 0x4, RZ, 0xc0, !PT ;  /* 0x000000041cff7812 */ /* 0x000fe200078cc0ff */
[----:B------:R-:W-:Y:S04]  /*3ce0*/  LDSM.16.M88.4 R20, [R192] ;  /* 0x00000000c014783b */ /* 0x000fe80000000200 */
[----:B------:R-:W-:Y:S04]  /*3cf0*/  LDSM.16.M88.4 R16, [R192+0x800] ;  /* 0x00080000c010783b */ /* 0x000fe80000000200 */
[----:B------:R-:W-:Y:S04]  /*3d00*/  LDSM.16.M88.4 R24, [R192+0x1000] ;  /* 0x00100000c018783b */ /* 0x000fe80000000200 */
[----:B------:R-:W-:Y:S04]  /*3d10*/  LDSM.16.M88.4 R36, [R192+0x1800] ;  /* 0x00180000c024783b */ /* 0x000fe80000000200 */
[----:B------:R-:W-:Y:S04]  /*3d20*/  LDSM.16.M88.4 R48, [R203] ;  /* 0x00000000cb30783b */ /* 0x000fe80000000200 */
[----:B------:R-:W-:Y:S04]  /*3d30*/  LDSM.16.M88.4 R60, [R218] ;  /* 0x00000000da3c783b */ /* 0x000fe80000000200 */
[----:B------:R-:W-:Y:S04]  /*3d40*/  LDSM.16.M88.4 R64, [R217] ;  /* 0x00000000d940783b */ /* 0x000fe80000000200 */
[----:B------:R-:W-:Y:S01]  /*3d50*/  LDSM.16.M88.4 R76, [R216] ;  /* 0x00000000d84c783b */ /* 0x000fe20000000200 */
[----:B------:R-:W-:-:S02]  /*3d60*/  P2R R15, PR, RZ, 0x10 ;  /* 0x00000010ff0f7803 */ /* 0x000fc40000000000 */
[----:B--2---:R-:W-:Y:S01]  /*3d70*/  LEA.HI.X R3, R4, R11, R3, 0x6, P0 ;  /* 0x0000000b04037211 */ /* 0x004fe200000f3403 */
[----:B------:R-:W-:Y:S01]  /*3d80*/  IMAD.MOV.U32 R4, RZ, RZ, c[0x0][0x208] ;  /* 0x00008200ff047624 */ /* 0x000fe200078e00ff */
[----:B------:R-:W-:-:S04]  /*3d90*/  LEA R2, P0, R0, c[0x0][0x1f8], 0x1 ;  /* 0x00007e0000027a11 */ /* 0x000fc800078008ff */
[----:B------:R-:W-:Y:S01]  /*3da0*/  LEA.HI.X R3, R0, c[0x0][0x1fc], R3, 0x1, P0 ;  /* 0x00007f0000037a11 */ /* 0x000fe200000f0c03 */
[----:B------:R-:W-:Y:S01]  /*3db0*/  IMAD.IADD R0, R93, 0x1, -R10 ;  /* 0x000000015d007824 */ /* 0x000fe200078e0a0a */
[C---:B------:R-:W-:Y:S01]  /*3dc0*/  LEA R12, P0, R4.reuse, R2, 0x6 ;  /* 0x00000002040c7211 */ /* 0x040fe200078030ff */
[----:B------:R-:W-:Y:S03]  /*3dd0*/  LDSM.16.M88.4 R8, [R200] ;  /* 0x00000000c808783b */ /* 0x000fe60000000200 */
[----:B------:R-:W-:Y:S02]  /*3de0*/  LEA.HI.X R13, R4, R3, R5, 0x6, P0 ;  /* 0x00000003040d7211 */ /* 0x000fe400000f3405 */
[----:B------:R-:W-:Y:S01]  /*3df0*/  ISETP.LT.OR P0, PT, R0, 0x1, P5 ;  /* 0x000000010000780c */ /* 0x000fe20002f01670 */
[----:B------:R-:W1:-:S12]  /*3e00*/  LDSM.16.M88.4 R4, [R199] ;  /* 0x00000000c704783b */ /* 0x000e580000000200 */
[----:B------:R-:W-:Y:S01]  /*3e10*/  @!PT LDS RZ, [RZ] ;  /* 0x00000000fffff984 */ /* 0x000fe20000000800 */
[----:B------:R-:W-:Y:S01]  /*3e20*/  @!PT LDS RZ, [RZ] ;  /* 0x00000000fffff984 */ /* 0x000fe20000000800 */
[----:B------:R-:W-:Y:S01]  /*3e30*/  @!PT LDS RZ, [RZ] ;  /* 0x00000000fffff984 */ /* 0x000fe20000000800 */
[----:B------:R2:W-:Y:S01]  /*3e40*/  LDGSTS.E.BYPASS.LTC128B.128 [R219+0x100], [R2.64], !P0 ;  /* 0x0010000002db7fae */ /* 0x0005e2000c101d46 */
[----:B------:R-:W-:-:S13]  /*3e50*/  ISETP.LT.OR P0, PT, R0, 0x1, !P1 ;  /* 0x000000010000780c */ /* 0x000fda0004f01670 */
        /* <DEDUP_REMOVED lines=8> */
[----:B------:R-:W-:-:S09]  /*3ee0*/  ISETP.LT.OR P0, PT, R0, 0x21, !P0 ;  /* 0x000000210000780c */ /* 0x000fd20004701670 */
[----:B------:R2:W-:Y:S04]  /*3ef0*/  LDGSTS.E.BYPASS.LTC128B.128 [R219+0x6100], [R2.64+0x180], !P4 ;  /* 0x0610018002db7fae */ /* 0x0005e8000e101d46 */
[----:B------:R3:W-:Y:S04]  /*3f00*/  LDGSTS.E.BYPASS.LTC128B.128 [R219+0x1100], [R12.64], !P5 ;  /* 0x011000000cdb7fae */ /* 0x0007e8000e901d46 */
[----:B------:R3:W-:Y:S01]  /*3f10*/  LDGSTS.E.BYPASS.LTC128B.128 [R219+0x3100], [R12.64+0x80], !P1 ;  /* 0x031000800cdb7fae */ /* 0x0007e2000c901d46 */
[----:B------:R-:W-:Y:S02]  /*3f20*/  ISETP.NE.AND P1, PT, R29, RZ, PT ;  /* 0x000000ff1d00720c */ /* 0x000fe40003f25270 */
[----:B-1----:R-:W-:Y:S01]  /*3f30*/  HMMA.16816.F32 R28, R4, R20, RZ ;  /* 0x00000014041c723c */ /* 0x002fe200000018ff */
[----:B------:R3:W-:Y:S01]  /*3f40*/  LDGSTS.E.BYPASS.LTC128B.128 [R219+0x5100], [R12.64+0x100], !P6 ;  /* 0x051001000cdb7fae */ /* 0x0007e2000f101d46 */
[----:B------:R-:W-:-:S02]  /*3f50*/  ISETP.NE.AND P4, PT, R15, RZ, PT ;  /* 0x000000ff0f00720c */ /* 0x000fc40003f85270 */
[----:B------:R-:W-:Y:S01]  /*3f60*/  ISETP.NE.AND P5, PT, R14, RZ, PT ;  /* 0x000000ff0e00720c */ /* 0x000fe20003fa5270 */
[----:B------:R3:W-:Y:S03]  /*3f70*/  LDGSTS.E.BYPASS.LTC128B.128 [R219+0x7100], [R12.64+0x180], !P0 ;  /* 0x071001800cdb7fae */ /* 0x0007e6000c101d46 */
[C---:B------:R-:W-:Y:S01]  /*3f80*/  HMMA.16816.F32 R20, R4.reuse, R22, RZ ;  /* 0x000000160414723c */ /* 0x040fe200000018ff */
[----:B------:R-:W-:Y:S04]  /*3f90*/  LDSM.16.M88.4 R68, [R198] ;  /* 0x00000000c644783b */ /* 0x000fe80000000200 */
[----:B------:R-:W-:Y:S03]  /*3fa0*/  LDSM.16.M88.4 R72, [R198+0x800] ;  /* 0x00080000c648783b */ /* 0x000fe60000000200 */
[C---:B------:R-:W-:Y:S01]  /*3fb0*/  HMMA.16816.F32 R32, R4.reuse, R16, RZ ;  /* 0x000000100420723c */ /* 0x040fe200000018ff */
[----:B------:R-:W-:Y:S04]  /*3fc0*/  LDSM.16.M88.4 R84, [R198+0x1000] ;  /* 0x00100000c654783b */ /* 0x000fe80000000200 */
[----:B------:R-:W-:Y:S03]  /*3fd0*/  LDSM.16.M88.4 R80, [R195+0x800] ;  /* 0x00080000c350783b */ /* 0x000fe60000000200 */
[C---:B------:R-:W-:Y:S01]  /*3fe0*/  HMMA.16816.F32 R40, R4.reuse, R18, RZ ;  /* 0x000000120428723c */ /* 0x040fe200000018ff */
[----:B------:R-:W-:Y:S04]  /*3ff0*/  LDSM.16.M88.4 R88, [R195+0x1000] ;  /* 0x00100000c358783b */ /* 0x000fe80000000200 */
[----:B------:R-:W0:Y:S04]  /*4000*/  LDGDEPBAR ;  /* 0x00000000000079af */ /* 0x000e280000000000 */
[----:B---3--:R-:W1:Y:S01]  /*4010*/  LDSM.16.M88.4 R12, [R202] ;  /* 0x00000000ca0c783b */ /* 0x008e620000000200 */
[C---:B------:R-:W-:Y:S08]  /*4020*/  HMMA.16816.F32 R44, R4.reuse, R24, RZ ;  /* 0x00000018042c723c */ /* 0x040ff000000018ff */
[C---:B------:R-:W-:Y:S08]  /*4030*/  HMMA.16816.F32 R52, R4.reuse, R26, RZ ;  /* 0x0000001a0434723c */ /* 0x040ff000000018ff */
[C---:B------:R-:W-:Y:S08]  /*4040*/  HMMA.16816.F32 R56, R4.reuse, R36, RZ ;  /* 0x000000240438723c */ /* 0x040ff000000018ff */
[----:B------:R-:W-:Y:S01]  /*4050*/  HMMA.16816.F32 R16, R4, R38, RZ ;  /* 0x000000260410723c */ /* 0x000fe200000018ff */
[----:B------:R-:W-:Y:S07]  /*4060*/  LDSM.16.M88.4 R4, [R201] ;  /* 0x00000000c904783b */ /* 0x000fee0000000200 */
[C---:B------:R-:W-:Y:S08]  /*4070*/  HMMA.16816.F32 R24, R8.reuse, R48, R28 ;  /* 0x000000300818723c */ /* 0x040ff0000000181c */
[C---:B------:R-:W-:Y:S01]  /*4080*/  HMMA.16816.F32 R28, R8.reuse, R50, R20 ;  /* 0x00000032081c723c */ /* 0x040fe20000001814 */
[----:B------:R-:W3:Y:S04]  /*4090*/  LDSM.16.M88.4 R20, [R198+0x1800] ;  /* 0x00180000c614783b */ /* 0x000ee80000000200 */
[----:B------:R-:W-:Y:S03]  /*40a0*/  LDSM.16.M88.4 R48, [R195+0x1800] ;  /* 0x00180000c330783b */ /* 0x000fe60000000200 */
[C---:B------:R-:W-:Y:S08]  /*40b0*/  HMMA.16816.F32 R32, R8.reuse, R60, R32 ;  /* 0x0000003c0820723c */ /* 0x040ff00000001820 */
[C---:B------:R-:W-:Y:S01]  /*40c0*/  HMMA.16816.F32 R36, R8.reuse, R62, R40 ;  /* 0x0000003e0824723c */ /* 0x040fe20000001828 */
[----:B------:R-:W4:Y:S07]  /*40d0*/  LDSM.16.M88.4 R60, [R195] ;  /* 0x00000000c33c783b */ /* 0x000f2e0000000200 */
[C---:B------:R-:W-:Y:S08]  /*40e0*/  HMMA.16816.F32 R40, R8.reuse, R64, R44 ;  /* 0x000000400828723c */ /* 0x040ff0000000182c */
[C---:B------:R-:W-:Y:S01]  /*40f0*/  HMMA.16816.F32 R44, R8.reuse, R66, R52 ;  /* 0x00000042082c723c */ /* 0x040fe20000001834 */
[----:B------:R-:W-:Y:S07]  /*4100*/  LDSM.16.M88.4 R64, [R192+0x2800] ;  /* 0x00280000c040783b */ /* 0x000fee0000000200 */
[C---:B------:R-:W-:Y:S01]  /*4110*/  HMMA.16816.F32 R52, R8.reuse, R76, R56 ;  /* 0x0000004c0834723c */ /* 0x040fe20000001838 */
[----:B------:R-:W-:Y:S07]  /*4120*/  LDSM.16.M88.4 R56, [R192+0x2000] ;  /* 0x00200000c038783b */ /* 0x000fee0000000200 */
[----:B------:R-:W-:Y:S01]  /*4130*/  HMMA.16816.F32 R16, R8, R78, R16 ;  /* 0x0000004e0810723c */ /* 0x000fe20000001810 */
[----:B------:R-:W5:Y:S04]  /*4140*/  LDSM.16.M88.4 R8, [R199+0x4000] ;  /* 0x00400000c708783b */ /* 0x000f680000000200 */
        /* <DEDUP_REMOVED lines=10> */
[C---:B---3--:R-:W-:Y:S08]  /*41f0*/  HMMA.16816.F32 R52, R12.reuse, R20, R52 ;  /* 0x000000140c34723c */ /* 0x048ff00000001834 */
[----:B------:R-:W-:Y:S01]  /*4200*/  HMMA.16816.F32 R12, R12, R22, R16 ;  /* 0x000000160c0c723c */ /* 0x000fe20000001810 */
[----:B------:R-:W3:Y:S04]  /*4210*/  LDSM.16.M88.4 R20, [R192+0x3800] ;  /* 0x00380000c014783b */ /* 0x000ee80000000200 */
[----:B------:R-:W-:Y:S03]  /*4220*/  LDSM.16.M88.4 R16, [R200+0x4000] ;  /* 0x00400000c810783b */ /* 0x000fe60000000200 */
[C---:B----4-:R-:W-:Y:S08]  /*4230*/  HMMA.16816.F32 R24, R4.reuse, R60, R24 ;  /* 0x0000003c0418723c */ /* 0x050ff00000001818 */
[C---:B------:R-:W-:Y:S01]  /*4240*/  HMMA.16816.F32 R28, R4.reuse, R62, R28 ;  /* 0x0000003e041c723c */ /* 0x040fe2000000181c */
[----:B------:R-:W4:Y:S07]  /*4250*/  LDSM.16.M88.4 R60, [R215] ;  /* 0x00000000d73c783b */ /* 0x000f2e0000000200 */
[C---:B------:R-:W-:Y:S08]  /*4260*/  HMMA.16816.F32 R32, R4.reuse, R80, R32 ;  /* 0x000000500420723c */ /* 0x040ff00000001820 */
[C---:B------:R-:W-:Y:S01]  /*4270*/  HMMA.16816.F32 R36, R4.reuse, R82, R36 ;  /* 0x000000520424723c */ /* 0x040fe20000001824 */
[----:B------:R-:W-:Y:S07]  /*4280*/  LDSM.16.M88.4 R80, [R198+0x3000] ;  /* 0x00300000c650783b */ /* 0x000fee0000000200 */
[C---:B------:R-:W-:Y:S08]  /*4290*/  HMMA.16816.F32 R40, R4.reuse, R88, R40 ;  /* 0x000000580428723c */ /* 0x040ff00000001828 */
[C---:B------:R-:W-:Y:S01]  /*42a0*/  HMMA.16816.F32 R44, R4.reuse, R90, R44 ;  /* 0x0000005a042c723c */ /* 0x040fe2000000182c */
[----:B------:R-:W1:Y:S07]  /*42b0*/  LDSM.16.M88.4 R88, [R213] ;  /* 0x00000000d558783b */ /* 0x000e6e0000000200 */
[C---:B------:R-:W-:Y:S08]  /*42c0*/  HMMA.16816.F32 R52, R4.reuse, R48, R52 ;  /* 0x000000300434723c */ /* 0x040ff00000001834 */
[----:B------:R-:W-:Y:S01]  /*42d0*/  HMMA.16816.F32 R12, R4, R50, R12 ;  /* 0x00000032040c723c */ /* 0x000fe2000000180c */
[----:B------:R-:W-:Y:S04]  /*42e0*/  LDSM.16.M88.4 R4, [R202+0x4000] ;  /* 0x00400000ca04783b */ /* 0x000fe80000000200 */
[----:B------:R-:W-:Y:S03]  /*42f0*/  LDSM.16.M88.4 R48, [R198+0x3800] ;  /* 0x00380000c630783b */ /* 0x000fe60000000200 */
[C---:B-----5:R-:W-:Y:S08]  /*4300*/  HMMA.16816.F32 R24, R8.reuse, R56, R24 ;  /* 0x000000380818723c */ /* 0x060ff00000001818 */
[C---:B------:R-:W-:Y:S01]  /*4310*/  HMMA.16816.F32 R28, R8.reuse, R58, R28 ;  /* 0x0000003a081c723c */ /* 0x040fe2000000181c */
[----:B------:R-:W5:Y:S07]  /*4320*/  LDSM.16.M88.4 R56, [R212] ;  /* 0x00000000d438783b */ /* 0x000f6e0000000200 */
[C---:B------:R-:W-:Y:S08]  /*4330*/  HMMA.16816.F32 R32, R8.reuse, R64, R32 ;  /* 0x000000400820723c */ /* 0x040ff00000001820 */
[C---:B------:R-:W-:Y:S01]  /*4340*/  HMMA.16816.F32 R36, R8.reuse, R66, R36 ;  /* 0x000000420824723c */ /* 0x040fe20000001824 */
[----:B------:R-:W-:Y:S07]  /*4350*/  LDSM.16.M88.4 R64, [R195+0x2000] ;  /* 0x00200000c340783b */ /* 0x000fee0000000200 */
[C---:B-1----:R-:W-:Y:S08]  /*4360*/  HMMA.16816.F32 R40, R8.reuse, R84, R40 ;  /* 0x000000540828723c */ /* 0x042ff00000001828 */
[C---:B------:R-:W-:Y:S01]  /*4370*/  HMMA.16816.F32 R44, R8.reuse, R86, R44 ;  /* 0x00000056082c723c */ /* 0x040fe2000000182c */
[----:B------:R-:W-:Y:S07]  /*4380*/  LDSM.16.M88.4 R84, [R192+0x5000] ;  /* 0x00500000c054783b */ /* 0x000fee0000000200 */
[C---:B---3--:R-:W-:Y:S08]  /*4390*/  HMMA.16816.F32 R52, R8.reuse, R20, R52 ;  /* 0x000000140834723c */ /* 0x048ff00000001834 */
[----:B------:R-:W-:Y:S01]  /*43a0*/  HMMA.16816.F32 R20, R8, R22, R12 ;  /* 0x000000160814723c */ /* 0x000fe2000000180c */
[----:B------:R-:W1:Y:S07]  /*43b0*/  LDSM.16.M88.4 R12, [R201+0x4000] ;  /* 0x00400000c90c783b */ /* 0x000e6e0000000200 */
[C---:B----4-:R-:W-:Y:S08]  /*43c0*/  HMMA.16816.F32 R8, R16.reuse, R60, R24 ;  /* 0x0000003c1008723c */ /* 0x050ff00000001818 */
        /* <DEDUP_REMOVED lines=8> */
[C---:B-----5:R-:W-:Y:S08]  /*4450*/  HMMA.16816.F32 R52, R16.reuse, R56, R52 ;  /* 0x000000381034723c */ /* 0x060ff00000001834 */
[----:B------:R-:W-:Y:S01]  /*4460*/  HMMA.16816.F32 R24, R16, R58, R20 ;  /* 0x0000003a1018723c */ /* 0x000fe20000001814 */
[----:B------:R-:W-:Y:S04]  /*4470*/  LDSM.16.M88.4 R16, [R199+0x8000] ;  /* 0x00800000c710783b */ /* 0x000fe80000000200 */
[----:B------:R-:W-:Y:S03]  /*4480*/  LDSM.16.M88.4 R56, [R192+0x5800] ;  /* 0x00580000c038783b */ /* 0x000fe60000000200 */
[C---:B------:R-:W-:Y:S08]  /*4490*/  HMMA.16816.F32 R20, R4.reuse, R68, R8 ;  /* 0x000000440414723c */ /* 0x040ff00000001808 */
[C---:B------:R-:W-:Y:S01]  /*44a0*/  HMMA.16816.F32 R8, R4.reuse, R70, R28 ;  /* 0x000000460408723c */ /* 0x040fe2000000181c */
[----:B------:R-:W5:Y:S07]  /*44b0*/  LDSM.16.M88.4 R68, [R192+0x4000] ;  /* 0x00400000c044783b */ /* 0x000f6e0000000200 */
[C---:B------:R-:W-:Y:S08]  /*44c0*/  HMMA.16816.F32 R32, R4.reuse, R72, R32 ;  /* 0x000000480420723c */ /* 0x040ff00000001820 */
[C---:B------:R-:W-:Y:S01]  /*44d0*/  HMMA.16816.F32 R36, R4.reuse, R74, R36 ;  /* 0x0000004a0424723c */ /* 0x040fe20000001824 */
[----:B------:R-:W2:Y:S07]  /*44e0*/  LDSM.16.M88.4 R72, [R192+0x4800] ;  /* 0x00480000c048783b */ /* 0x000eae0000000200 */
        /* <DEDUP_REMOVED lines=9> */
[C---:B---3--:R-:W-:Y:S08]  /*4580*/  HMMA.16816.F32 R4, R12.reuse, R76, R32 ;  /* 0x0000004c0c04723c */ /* 0x048ff00000001820 */
[C---:B------:R-:W-:Y:S01]  /*4590*/  HMMA.16816.F32 R36, R12.reuse, R78, R36 ;  /* 0x0000004e0c24723c */ /* 0x040fe20000001824 */
[----:B------:R-:W3:Y:S07]  /*45a0*/  LDSM.16.M88.4 R76, [R210] ;  /* 0x00000000d24c783b */ /* 0x000eee0000000200 */
[C---:B----4-:R-:W-:Y:S08]  /*45b0*/  HMMA.16816.F32 R40, R12.reuse, R88, R40 ;  /* 0x000000580c28723c */ /* 0x050ff00000001828 */
[C---:B------:R-:W-:Y:S01]  /*45c0*/  HMMA.16816.F32 R44, R12.reuse, R90, R44 ;  /* 0x0000005a0c2c723c */ /* 0x040fe2000000182c */
[----:B------:R-:W4:Y:S07]  /*45d0*/  LDSM.16.M88.4 R88, [R209] ;  /* 0x00000000d158783b */ /* 0x000f2e0000000200 */
[C---:B------:R-:W-:Y:S08]  /*45e0*/  HMMA.16816.F32 R52, R12.reuse, R60, R52 ;  /* 0x0000003c0c34723c */ /* 0x040ff00000001834 */
[----:B------:R-:W-:Y:S01]  /*45f0*/  HMMA.16816.F32 R32, R12, R62, R28 ;  /* 0x0000003e0c20723c */ /* 0x000fe2000000181c */
[----:B------:R-:W1:Y:S07]  /*4600*/  LDSM.16.M88.4 R60, [R208] ;  /* 0x00000000d03c783b */ /* 0x000e6e0000000200 */
[C---:B-----5:R-:W-:Y:S08]  /*4610*/  HMMA.16816.F32 R28, R16.reuse, R68, R24 ;  /* 0x00000044101c723c */ /* 0x060ff00000001818 */
[C---:B------:R-:W-:Y:S01]  /*4620*/  HMMA.16816.F32 R24, R16.reuse, R70, R20 ;  /* 0x000000461018723c */ /* 0x040fe20000001814 */
[----:B------:R-:W-:Y:S07]  /*4630*/  LDSM.16.M88.4 R68, [R195+0x4000] ;  /* 0x00400000c344783b */ /* 0x000fee0000000200 */
[C---:B--2---:R-:W-:Y:S01]  /*4640*/  HMMA.16816.F32 R20, R16.reuse, R72, R4 ;  /* 0x000000481014723c */ /* 0x044fe20000001804 */
[----:B------:R-:W-:Y:S07]  /*4650*/  LDSM.16.M88.4 R4, [R202+0x8000] ;  /* 0x00800000ca04783b */ /* 0x000fee0000000200 */
[C---:B------:R-:W-:Y:S01]  /*4660*/  HMMA.16816.F32 R12, R16.reuse, R74, R36 ;  /* 0x0000004a100c723c */ /* 0x040fe20000001824 */
[----:B------:R-:W2:Y:S07]  /*4670*/  LDSM.16.M88.4 R72, [R198+0x4000] ;  /* 0x00400000c648783b */ /* 0x000eae0000000200 */
        /* <DEDUP_REMOVED lines=8> */
[C---:B---3--:R-:W-:Y:S01]  /*4700*/  HMMA.16816.F32 R24, R8.reuse, R76, R20 ;  /* 0x0000004c0818723c */ /* 0x048fe20000001814 */
[----:B------:R-:W3:Y:S07]  /*4710*/  LDSM.16.M88.4 R20, [R201+0x8000] ;  /* 0x00800000c914783b */ /* 0x000eee0000000200 */
[C---:B------:R-:W-:Y:S01]  /*4720*/  HMMA.16816.F32 R16, R8.reuse, R78, R12 ;  /* 0x0000004e0810723c */ /* 0x040fe2000000180c */
[----:B------:R-:W1:Y:S07]  /*4730*/  LDSM.16.M88.4 R76, [R195+0x4800] ;  /* 0x00480000c34c783b */ /* 0x000e6e0000000200 */
[C---:B----4-:R-:W-:Y:S01]  /*4740*/  HMMA.16816.F32 R12, R8.reuse, R88, R40 ;  /* 0x00000058080c723c */ /* 0x050fe20000001828 */
[----:B------:R-:W-:Y:S07]  /*4750*/  LDSM.16.M88.4 R40, [R195+0x5000] ;  /* 0x00500000c328783b */ /* 0x000fee0000000200 */
[C---:B------:R-:W-:Y:S08]  /*4760*/  HMMA.16816.F32 R56, R8.reuse, R90, R48 ;  /* 0x0000005a0838723c */ /* 0x040ff00000001830 */
[C---:B------:R-:W-:Y:S08]  /*4770*/  HMMA.16816.F32 R48, R8.reuse, R60, R44 ;  /* 0x0000003c0830723c */ /* 0x040ff0000000182c */
[----:B------:R-:W-:Y:S01]  /*4780*/  HMMA.16816.F32 R44, R8, R62, R36 ;  /* 0x0000003e082c723c */ /* 0x000fe20000001824 */
[----:B------:R-:W-:Y:S07]  /*4790*/  LDSM.16.M88.4 R60, [R192+0x6000] ;  /* 0x00600000c03c783b */ /* 0x000fee0000000200 */
[C---:B--2---:R-:W-:Y:S08]  /*47a0*/  HMMA.16816.F32 R36, R4.reuse, R72, R32 ;  /* 0x000000480424723c */ /* 0x044ff00000001820 */
[C---:B------:R-:W-:Y:S01]  /*47b0*/  HMMA.16816.F32 R52, R4.reuse, R82, R16 ;  /* 0x000000520434723c */ /* 0x040fe20000001810 */
[----:B------:R-:W2:Y:S07]  /*47c0*/  LDSM.16.M88.4 R16, [R199+0xc000] ;  /* 0x00c00000c710783b */ /* 0x000eae0000000200 */
        /* <DEDUP_REMOVED lines=12> */
[C---:B---3--:R-:W-:Y:S01]  /*4890*/  HMMA.16816.F32 R4, R20.reuse, R68, R36 ;  /* 0x000000441404723c */ /* 0x048fe20000001824 */
[----:B------:R-:W1:Y:S07]  /*48a0*/  LDSM.16.M88.4 R36, [R207] ;  /* 0x00000000cf24783b */ /* 0x000e6e0000000200 */
[C---:B------:R-:W-:Y:S08]  /*48b0*/  HMMA.16816.F32 R28, R20.reuse, R70, R28 ;  /* 0x00000046141c723c */ /* 0x040ff0000000181c */
[----:B------:R-:W-:Y:S01]  /*48c0*/  HMMA.16816.F32 R68, R20, R78, R52 ;  /* 0x0000004e1444723c */ /* 0x000fe20000001834 */
[----:B------:R-:W3:Y:S07]  /*48d0*/  LDSM.16.M88.4 R52, [R192+0x6800] ;  /* 0x00680000c034783b */ /* 0x000eee0000000200 */
[----:B--2---:R-:W-:Y:S08]  /*48e0*/  HMMA.16816.F32 R4, R16, R60, R4 ;  /* 0x0000003c1004723c */ /* 0x004ff00000001804 */
[C---:B------:R-:W-:Y:S08]  /*48f0*/  HMMA.16816.F32 R32, R20.reuse, R76, R32 ;  /* 0x0000004c1420723c */ /* 0x040ff00000001820 */
[C---:B------:R-:W-:Y:S01]  /*4900*/  HMMA.16816.F32 R76, R20.reuse, R42, R8 ;  /* 0x0000002a144c723c */ /* 0x040fe20000001808 */
[----:B------:R-:W-:Y:S07]  /*4910*/  LDSM.16.M88.4 R8, [R202+0xc000] ;  /* 0x00c00000ca08783b */ /* 0x000fee0000000200 */
[----:B----4-:R-:W-:Y:S01]  /*4920*/  HMMA.16816.F32 R88, R20, R84, R48 ;  /* 0x000000541458723c */ /* 0x010fe20000001830 */
[----:B------:R-:W2:Y:S07]  /*4930*/  LDSM.16.M88.4 R48, [R198+0x6000] ;  /* 0x00600000c630783b */ /* 0x000eae0000000200 */
[----:B------:R-:W-:Y:S01]  /*4940*/  HMMA.16816.F32 R28, R16, R62, R28 ;  /* 0x0000003e101c723c */ /* 0x000fe2000000181c */
[----:B------:R-:W-:Y:S07]  /*4950*/  LDSM.16.M88.4 R60, [R198+0x6800] ;  /* 0x00680000c63c783b */ /* 0x000fee0000000200 */
[----:B------:R-:W-:Y:S08]  /*4960*/  HMMA.16816.F32 R80, R20, R40, R24 ;  /* 0x000000281450723c */ /* 0x000ff00000001818 */
[C---:B-1----:R-:W-:Y:S01]  /*4970*/  HMMA.16816.F32 R24, R12.reuse, R36, R4 ;  /* 0x000000240c18723c */ /* 0x042fe20000001804 */
[----:B------:R-:W1:Y:S07]  /*4980*/  LDSM.16.M88.4 R4, [R201+0xc000] ;  /* 0x00c00000c904783b */ /* 0x000e6e0000000200 */
[----:B------:R-:W-:Y:S08]  /*4990*/  HMMA.16816.F32 R28, R12, R38, R28 ;  /* 0x000000260c1c723c */ /* 0x000ff0000000181c */
[----:B---3--:R-:W-:Y:S08]  /*49a0*/  HMMA.16816.F32 R32, R16, R52, R32 ;  /* 0x000000341020723c */ /* 0x008ff00000001820 */
[----:B--2---:R-:W-:Y:S08]  /*49b0*/  HMMA.16816.F32 R24, R8, R48, R24 ;  /* 0x000000300818723c */ /* 0x004ff00000001818 */
        /* <DEDUP_REMOVED lines=128> */
.L_x_2228:
[----:B--234-:R-:W-:Y:S05]  /*51c0*/  BSYNC B0 ;  /* 0x0000000000007941 */ /* 0x01cfea0003800000 */
.L_x_2227:
[----:B-1----:R-:W2:Y:S04]  /*51d0*/  LDL R0, [R1+0x50] ;  /* 0x0000500001007983 */ /* 0x002ea80000100800 */
[----:B------:R-:W2:Y:S04]  /*51e0*/  LDL R246, [R1+0x24] ;  /* 0x0000240001f67983 */ /* 0x000ea80000100800 */
[----:B------:R-:W3:Y:S04]  /*51f0*/  LDL R3, [R1+0x10] ;  /* 0x0000100001037983 */ /* 0x000ee80000100800 */
[----:B------:R-:W4:Y:S04]  /*5200*/  LDL R245, [R1+0x1c] ;  /* 0x00001c0001f57983 */ /* 0x000f280000100800 */
[----:B------:R-:W-:Y:S04]  /*5210*/  LDSM.16.MT88.4 R36, [R197] ;  /* 0x00000000c524783b */ /* 0x000fe80000004200 */
[----:B------:R-:W-:Y:S04]  /*5220*/  LDSM.16.MT88.4 R44, [R196] ;  /* 0x00000000c42c783b */ /* 0x000fe80000004200 */
[----:B------:R-:W-:Y:S04]  /*5230*/  LDSM.16.MT88.4 R48, [R197+0x800] ;  /* 0x00080000c530783b */ /* 0x000fe80000004200 */
[----:B------:R-:W-:Y:S04]  /*5240*/  LDSM.16.MT88.4 R32, [R196+0x800] ;  /* 0x00080000c420783b */ /* 0x000fe80000004200 */
[----:B------:R-:W-:Y:S04]  /*5250*/  LDSM.16.MT88.4 R64, [R194+0x4000] ;  /* 0x00400000c240783b */ /* 0x000fe80000004200 */
[----:B------:R-:W-:Y:S04]  /*5260*/  LDSM.16.MT88.4 R60, [R196+0x2800] ;  /* 0x00280000c43c783b */ /* 0x000fe80000004200 */
[----:B------:R-:W0:Y:S01]  /*5270*/  LDGDEPBAR ;  /* 0x00000000000079af */ /* 0x000e220000000000 */
[----:B--2---:R-:W-:-:S04]  /*5280*/  IMAD.IADD R0, R0, 0x1, R246 ;  /* 0x0000000100007824 */ /* 0x004fc800078e02f6 */
[----:B------:R-:W-:-:S05]  /*5290*/  @P1 IMAD.HI.U32 R2, R0, c[0x0][0x2c8], RZ ;  /* 0x0000b20000021a27 */ /* 0x000fca00078e00ff */
[----:B------:R-:W-:-:S05]  /*52a0*/  @P1 SHF.R.U32.HI R0, RZ, c[0x0][0x2cc], R2 ;  /* 0x0000b300ff001a19 */ /* 0x000fca0000011602 */
[----:B------:R-:W1:Y:S01]  /*52b0*/  SHFL.IDX PT, R4, R0, RZ, 0x1c1f ;  /* 0x001c1fff00047589 */ /* 0x000e6200000e0000 */
[----:B------:R-:W-:-:S04]  /*52c0*/  IMAD.MOV.U32 R2, RZ, RZ, -0x40 ;  /* 0xffffffc0ff027424 */ /* 0x000fc800078e00ff */
[----:B------:R-:W-:Y:S01]  /*52d0*/  IMAD R2, R92, R2, 0x1 ;  /* 0x000000015c027424 */ /* 0x000fe200078e0202 */
[----:B------:R3:W2:Y:S04]  /*52e0*/  SHFL.IDX PT, R5, R0, 0x1, 0x1c1f ;  /* 0x003c1f0000057f89 */ /* 0x0006a800000e0000 */
[----:B---3--:R-:W-:Y:S01]  /*52f0*/  IADD3 R0, -R3, R2, R135 ;  /* 0x0000000203007210 */ /* 0x008fe20007ffe187 */
[----:B------:R-:W-:-:S04]  /*5300*/  IMAD.IADD R3, R93, 0x1, -R3 ;  /* 0x000000015d037824 */ /* 0x000fc800078e0a03 */
[----:B----4-:R-:W-:-:S04]  /*5310*/  IMAD.IADD R0, R0, 0x1, -R245 ;  /* 0x0000000100007824 */ /* 0x010fc800078e0af5 */
[----:B-1----:R-:W-:-:S05]  /*5320*/  IMAD.IADD R2, R0, 0x1, R4 ;  /* 0x0000000100027824 */ /* 0x002fca00078e0204 */
[----:B------:R-:W-:Y:S01]  /*5330*/  IMNMX R2, R3, R2, PT ;  /* 0x0000000203027217 */ /* 0x000fe20003800200 */
[----:B--2---:R-:W-:-:S03]  /*5340*/  IMAD.IADD R0, R0, 0x1, R5 ;  /* 0x0000000100007824 */ /* 0x004fc600078e0205 */
[C---:B------:R-:W-:Y:S02]  /*5350*/  ISETP.GT.AND P6, PT, R2.reuse, RZ, PT ;  /* 0x000000ff0200720c */ /* 0x040fe40003fc4270 */
[----:B------:R-:W-:Y:S02]  /*5360*/  ISETP.GT.AND P0, PT, R2, 0x1, PT ;  /* 0x000000010200780c */ /* 0x000fe40003f04270 */
[----:B------:R-:W-:Y:S02]  /*5370*/  FSEL R5, R76, -INF , P6 ;  /* 0xff8000004c057808 */ /* 0x000fe40003000000 */
[----:B------:R-:W-:Y:S02]  /*5380*/  ISETP.GT.AND P6, PT, R2, 0x8, PT ;  /* 0x000000080200780c */ /* 0x000fe40003fc4270 */
[----:B------:R-:W-:Y:S02]  /*5390*/  FSEL R9, R72, -INF , P0 ;  /* 0xff80000048097808 */ /* 0x000fe40000000000 */
[----:B------:R-:W-:-:S02]  /*53a0*/  ISETP.GT.AND P0, PT, R2, 0x9, PT ;  /* 0x000000090200780c */ /* 0x000fc40003f04270 */
[----:B------:R-:W-:Y:S02]  /*53b0*/  FSEL R7, R69, -INF , P6 ;  /* 0xff80000045077808 */ /* 0x000fe40003000000 */
[----:B------:R-:W-:Y:S02]  /*53c0*/  ISETP.GT.AND P6, PT, R2, 0x10, PT ;  /* 0x000000100200780c */ /* 0x000fe40003fc4270 */
[----:B------:R-:W-:Y:S02]  /*53d0*/  FSEL R8, R68, -INF , P0 ;  /* 0xff80000044087808 */ /* 0x000fe40000000000 */
[----:B------:R-:W-:Y:S02]  /*53e0*/  ISETP.GT.AND P0, PT, R2, 0x11, PT ;  /* 0x000000110200780c */ /* 0x000fe40003f04270 */
[----:B------:R-:W-:Y:S02]  /*53f0*/  IMNMX R0, R3, R0, PT ;  /* 0x0000000003007217 */ /* 0x000fe40003800200 */
[----:B------:R-:W-:-:S02]  /*5400*/  FSEL R11, R54, -INF , P6 ;  /* 0xff800000360b7808 */ /* 0x000fc40003000000 */
[----:B------:R-:W-:Y:S02]  /*5410*/  FMNMX.FTZ R3, R5, R9, !PT ;  /* 0x0000000905037209 */ /* 0x000fe40007810000 */
[----:B------:R-:W-:Y:S02]  /*5420*/  ISETP.GT.AND P6, PT, R2, 0x18, PT ;  /* 0x000000180200780c */ /* 0x000fe40003fc4270 */
[----:B------:R-:W-:Y:S02]  /*5430*/  FSEL R12, R52, -INF , P0 ;  /* 0xff800000340c7808 */ /* 0x000fe40000000000 */
[----:B------:R-:W-:Y:S02]  /*5440*/  ISETP.GT.AND P0, PT, R2, 0x19, PT ;  /* 0x000000190200780c */ /* 0x000fe40003f04270 */
[----:B------:R-:W-:Y:S02]  /*5450*/  FMNMX.FTZ R3, R7, R3, !PT ;  /* 0x0000000307037209 */ /* 0x000fe40007810000 */
[----:B------:R-:W-:-:S02]  /*5460*/  FSEL R13, R41, -INF , P6 ;  /* 0xff800000290d7808 */ /* 0x000fc40003000000 */
[----:B------:R-:W-:Y:S02]  /*5470*/  ISETP.GT.AND P6, PT, R2, 0x20, PT ;  /* 0x000000200200780c */ /* 0x000fe40003fc4270 */
[----:B------:R-:W-:Y:S02]  /*5480*/  FSEL R14, R40, -INF , P0 ;  /* 0xff800000280e7808 */ /* 0x000fe40000000000 */
[----:B------:R-:W-:Y:S02]  /*5490*/  ISETP.GT.AND P0, PT, R2, 0x21, PT ;  /* 0x000000210200780c */ /* 0x000fe40003f04270 */
[----:B------:R-:W-:Y:S02]  /*54a0*/  FMNMX.FTZ R3, R8, R3, !PT ;  /* 0x0000000308037209 */ /* 0x000fe40007810000 */
[----:B------:R-:W-:Y:S02]  /*54b0*/  FSEL R91, R28, -INF , P6 ;  /* 0xff8000001c5b7808 */ /* 0x000fe40003000000 */
[----:B------:R-:W-:-:S02]  /*54c0*/  ISETP.GT.AND P6, PT, R2, 0x28, PT ;  /* 0x000000280200780c */ /* 0x000fc40003fc4270 */
[----:B------:R-:W-:Y:S02]  /*54d0*/  FSEL R90, R26, -INF , P0 ;  /* 0xff8000001a5a7808 */ /* 0x000fe40000000000 */
[C---:B------:R-:W-:Y:S02]  /*54e0*/  ISETP.GT.AND P0, PT, R2.reuse, 0x29, PT ;  /* 0x000000290200780c */ /* 0x040fe40003f04270 */
[----:B------:R-:W-:Y:S02]  /*54f0*/  FMNMX.FTZ R3, R11, R3, !PT ;  /* 0x000000030b037209 */ /* 0x000fe40007810000 */
[----:B------:R-:W-:Y:S02]  /*5500*/  FSEL R89, R19, -INF , P6 ;  /* 0xff80000013597808 */ /* 0x000fe40003000000 */
[----:B------:R-:W-:Y:S02]  /*5510*/  ISETP.GT.AND P6, PT, R2, 0x30, PT ;  /* 0x000000300200780c */ /* 0x000fe40003fc4270 */
[----:B------:R-:W-:-:S02]  /*5520*/  FSEL R88, R18, -INF , P0 ;  /* 0xff80000012587808 */ /* 0x000fc40000000000 */
[----:B------:R-:W-:Y:S02]  /*5530*/  FMNMX.FTZ R3, R12, R3, !PT ;  /* 0x000000030c037209 */ /* 0x000fe40007810000 */
[C---:B------:R-:W-:Y:S02]  /*5540*/  ISETP.GT.AND P0, PT, R2.reuse, 0x31, PT ;  /* 0x000000310200780c */ /* 0x040fe40003f04270 */
[----:B------:R-:W-:Y:S02]  /*5550*/  FSEL R87, R17, -INF , P6 ;  /* 0xff80000011577808 */ /* 0x000fe40003000000 */
[----:B------:R-:W-:Y:S02]  /*5560*/  FMNMX.FTZ R3, R13, R3, !PT ;  /* 0x000000030d037209 */ /* 0x000fe40007810000 */
[----:B------:R-:W-:Y:S02]  /*5570*/  ISETP.GT.AND P6, PT, R2, 0x38, PT ;  /* 0x000000380200780c */ /* 0x000fe40003fc4270 */
[----:B------:R-:W-:-:S02]  /*5580*/  FSEL R86, R16, -INF , P0 ;  /* 0xff80000010567808 */ /* 0x000fc40000000000 */
[----:B------:R-:W-:Y:S02]  /*5590*/  ISETP.GT.AND P0, PT, R2, 0x39, PT ;  /* 0x000000390200780c */ /* 0x000fe40003f04270 */
[----:B------:R-:W-:Y:S02]  /*55a0*/  FMNMX.FTZ R3, R14, R3, !PT ;  /* 0x000000030e037209 */ /* 0x000fe40007810000 */
[----:B------:R-:W-:Y:S02]  /*55b0*/  FSEL R85, R15, -INF , P6 ;  /* 0xff8000000f557808 */ /* 0x000fe40003000000 */
[----:B------:R-:W-:Y:S02]  /*55c0*/  ISETP.GT.AND P6, PT, R0, RZ, PT ;  /* 0x000000ff0000720c */ /* 0x000fe40003fc4270 */
        /* <DEDUP_REMOVED lines=36> */
[----:B------:R-:W-:Y:S01]  /*5810*/  FMNMX.FTZ R3, R21, R3, !PT ;  /* 0x0000000315037209 */ /* 0x000fe20007810000 */
[----:B------:R-:W1:Y:S01]  /*5820*/  SHFL.BFLY PT, R4, R2, 0x2, 0x1f ;  /* 0x0c401f0002047f89 */ /* 0x000e6200000e0000 */
[----:B------:R-:W-:Y:S02]  /*5830*/  ISETP.GT.AND P6, PT, R0, 0x28, PT ;  /* 0x000000280000780c */ /* 0x000fe40003fc4270 */
[----:B------:R-:W-:Y:S02]  /*5840*/  FSEL R98, R30, -INF , P0 ;  /* 0xff8000001e627808 */ /* 0x000fe40000000000 */
[----:B------:R-:W-:Y:S02]  /*5850*/  FMNMX.FTZ R3, R96, R3, !PT ;  /* 0x0000000360037209 */ /* 0x000fe40007810000 */
[----:B------:R-:W-:Y:S02]  /*5860*/  ISETP.GT.AND P0, PT, R0, 0x29, PT ;  /* 0x000000290000780c */ /* 0x000fe40003f04270 */
[----:B------:R-:W-:-:S02]  /*5870*/  FSEL R102, R29, -INF , P6 ;  /* 0xff8000001d667808 */ /* 0x000fc40003000000 */
[----:B------:R-:W-:Y:S01]  /*5880*/  FMNMX.FTZ R3, R98, R3, !PT ;  /* 0x0000000362037209 */ /* 0x000fe20007810000 */
[----:B------:R-:W-:Y:S01]  /*5890*/  LDSM.16.MT88.4 R28, [R194] ;  /* 0x00000000c21c783b */ /* 0x000fe20000004200 */
[----:B------:R-:W-:Y:S02]  /*58a0*/  ISETP.GT.AND P6, PT, R0, 0x30, PT ;  /* 0x000000300000780c */ /* 0x000fe40003fc4270 */
[----:B------:R-:W-:Y:S02]  /*58b0*/  FSEL R101, R27, -INF , P0 ;  /* 0xff8000001b657808 */ /* 0x000fe40000000000 */
[----:B------:R-:W-:Y:S02]  /*58c0*/  FMNMX.FTZ R3, R102, R3, !PT ;  /* 0x0000000366037209 */ /* 0x000fe40007810000 */
[----:B------:R-:W-:Y:S02]  /*58d0*/  ISETP.GT.AND P0, PT, R0, 0x31, PT ;  /* 0x000000310000780c */ /* 0x000fe40003f04270 */
[----:B------:R-:W-:-:S02]  /*58e0*/  FSEL R103, R25, -INF , P6 ;  /* 0xff80000019677808 */ /* 0x000fc40003000000 */
[----:B------:R-:W-:Y:S02]  /*58f0*/  FMNMX.FTZ R3, R101, R3, !PT ;  /* 0x0000000365037209 */ /* 0x000fe40007810000 */
[----:B------:R-:W-:Y:S02]  /*5900*/  ISETP.GT.AND P6, PT, R0, 0x38, PT ;  /* 0x000000380000780c */ /* 0x000fe40003fc4270 */
[----:B------:R-:W-:Y:S02]  /*5910*/  FSEL R100, R24, -INF , P0 ;  /* 0xff80000018647808 */ /* 0x000fe40000000000 */
[----:B------:R-:W-:Y:S01]  /*5920*/  FMNMX.FTZ R3, R103, R3, !PT ;  /* 0x0000000367037209 */ /* 0x000fe20007810000 */
[----:B------:R-:W-:Y:S01]  /*5930*/  LDSM.16.MT88.4 R24, [R193+0x800] ;  /* 0x00080000c118783b */ /* 0x000fe20000004200 */
[----:B------:R-:W-:Y:S02]  /*5940*/  ISETP.GT.AND P0, PT, R0, 0x39, PT ;  /* 0x000000390000780c */ /* 0x000fe40003f04270 */
[----:B------:R-:W-:-:S02]  /*5950*/  FSEL R99, R23, -INF , P6 ;  /* 0xff80000017637808 */ /* 0x000fc40003000000 */
[----:B------:R-:W-:Y:S02]  /*5960*/  FMNMX.FTZ R0, R100, R3, !PT ;  /* 0x0000000364007209 */ /* 0x000fe40007810000 */
        /* <DEDUP_REMOVED lines=14> */
[----:B--2---:R-:W-:-:S06]  /*5a50*/  FFMA.FTZ R3, R9, c[0x0][0x2d0], -R2 ;  /* 0x0000b40009037a23 */ /* 0x004fcc0000010802 */
[----:B------:R2:W3:Y:S01]  /*5a60*/  MUFU.EX2 R72, R3 ;  /* 0x0000000300487308 */ /* 0x0004e20000000800 */
[----:B-1----:R-:W-:Y:S01]  /*5a70*/  FMNMX.FTZ R132, R0, R4, !PT ;  /* 0x0000000400847209 */ /* 0x002fe20007810000 */
[--C-:B------:R-:W-:Y:S02]  /*5a80*/  FFMA.FTZ R0, R12, c[0x0][0x2d0], -R2.reuse ;  /* 0x0000b4000c007a23 */ /* 0x100fe40000010802 */
[----:B--2---:R-:W-:-:S04]  /*5a90*/  FFMA.FTZ R3, R7, c[0x0][0x2d0], -R2 ;  /* 0x0000b40007037a23 */ /* 0x004fc80000010802 */
[----:B------:R1:W-:Y:S01]  /*5aa0*/  MUFU.EX2 R75, R3 ;  /* 0x00000003004b7308 */ /* 0x0003e20000000800 */
[----:B------:R-:W-:Y:S01]  /*5ab0*/  FSETP.NEU.FTZ.AND P0, PT, R132, -INF , PT ;  /* 0xff8000008400780b */ /* 0x000fe20003f1d000 */
[----:B-1----:R-:W-:-:S06]  /*5ac0*/  FFMA.FTZ R3, R8, c[0x0][0x2d0], -R2 ;  /* 0x0000b40008037a23 */ /* 0x002fcc0000010802 */
[----:B------:R1:W2:Y:S08]  /*5ad0*/  MUFU.EX2 R76, R3 ;  /* 0x00000003004c7308 */ /* 0x0002b00000000800 */
[----:B------:R4:W-:Y:S01]  /*5ae0*/  MUFU.EX2 R78, R0 ;  /* 0x00000000004e7308 */ /* 0x0009e20000000800 */
[----:B-1----:R-:W-:-:S07]  /*5af0*/  FFMA.FTZ R3, R11, c[0x0][0x2d0], -R2 ;  /* 0x0000b4000b037a23 */ /* 0x002fce0000010802 */
[----:B------:R1:W-:Y:S01]  /*5b00*/  MUFU.EX2 R77, R3 ;  /* 0x00000003004d7308 */ /* 0x0003e20000000800 */
[----:B----4-:R-:W-:-:S05]  /*5b10*/  FMUL.FTZ R0, R132, c[0x0][0x2d0] ;  /* 0x0000b40084007a20 */ /* 0x010fca0000410000 */
[----:B------:R-:W-:Y:S01]  /*5b20*/  FSEL R0, R0, RZ, P0 ;  /* 0x000000ff00007208 */ /* 0x000fe20000000000 */
[----:B-1----:R-:W-:-:S04]  /*5b30*/  FFMA.FTZ R3, R13, c[0x0][0x2d0], -R2 ;  /* 0x0000b4000d037a23 */ /* 0x002fc80000010802 */
[----:B------:R1:W-:Y:S02]  /*5b40*/  MUFU.EX2 R82, R3 ;  /* 0x0000000300527308 */ /* 0x0003e40000000800 */
[----:B-1----:R-:W-:Y:S02]  /*5b50*/  FFMA.FTZ R3, R14, c[0x0][0x2d0], -R2 ;  /* 0x0000b4000e037a23 */ /* 0x002fe40000010802 */
[----:B------:R-:W1:Y:S04]  /*5b60*/  LDSM.16.MT88.4 R12, [R193] ;  /* 0x00000000c10c783b */ /* 0x000e680000004200 */
[----:B------:R4:W-:Y:S02]  /*5b70*/  MUFU.EX2 R83, R3 ;  /* 0x0000000300537308 */ /* 0x0009e40000000800 */
[----:B----4-:R-:W-:-:S06]  /*5b80*/  FFMA.FTZ R3, R6, c[0x0][0x2d0], -R0 ;  /* 0x0000b40006037a23 */ /* 0x010fcc0000010800 */
[----:B------:R4:W-:Y:S02]  /*5b90*/  MUFU.EX2 R69, R3 ;  /* 0x0000000300457308 */ /* 0x0009e40000000800 */
[----:B----4-:R-:W-:-:S06]  /*5ba0*/  FFMA.FTZ R3, R20, c[0x0][0x2d0], -R0 ;  /* 0x0000b40014037a23 */ /* 0x010fcc0000010800 */
[----:B------:R4:W5:Y:S02]  /*5bb0*/  MUFU.EX2 R68, R3 ;  /* 0x0000000300447308 */ /* 0x0009640000000800 */
[----:B----4-:R-:W-:-:S06]  /*5bc0*/  FFMA.FTZ R3, R19, c[0x0][0x2d0], -R0 ;  /* 0x0000b40013037a23 */ /* 0x010fcc0000010800 */
[----:B------:R4:W-:Y:S02]  /*5bd0*/  MUFU.EX2 R70, R3 ;  /* 0x0000000300467308 */ /* 0x0009e40000000800 */
[----:B----4-:R-:W-:-:S06]  /*5be0*/  FFMA.FTZ R3, R18, c[0x0][0x2d0], -R0 ;  /* 0x0000b40012037a23 */ /* 0x010fcc0000010800 */
[----:B------:R4:W1:Y:S01]  /*5bf0*/  MUFU.EX2 R71, R3 ;  /* 0x0000000300477308 */ /* 0x0008620000000800 */
[--C-:B------:R-:W-:Y:S01]  /*5c00*/  FFMA.FTZ R4, R10, c[0x0][0x2d0], -R0.reuse ;  /* 0x0000b4000a047a23 */ /* 0x100fe20000010800 */
[----:B---3--:R-:W-:Y:S02]  /*5c10*/  F2FP.PACK_AB R8, R72, R74 ;  /* 0x0000004a4808723e */ /* 0x008fe400000000ff */
[----:B--2---:R-:W-:Y:S02]  /*5c20*/  F2FP.PACK_AB R10, R76, R75 ;  /* 0x0000004b4c0a723e */ /* 0x004fe400000000ff */
[----:B-----5:R-:W-:Y:S01]  /*5c30*/  F2FP.PACK_AB R9, R68, R69 ;  /* 0x000000454409723e */ /* 0x020fe200000000ff */
[----:B----4-:R-:W-:Y:S01]  /*5c40*/  FFMA.FTZ R3, R17, c[0x0][0x2d0], -R0 ;  /* 0x0000b40011037a23 */ /* 0x010fe20000010800 */
[----:B-1----:R-:W-:-:S03]  /*5c50*/  F2FP.PACK_AB R11, R71, R70 ;  /* 0x00000046470b723e */ /* 0x002fc600000000ff */
[----:B------:R1:W-:Y:S02]  /*5c60*/  MUFU.EX2 R73, R3 ;  /* 0x0000000300497308 */ /* 0x0003e40000000800 */
[----:B-1----:R-:W-:-:S06]  /*5c70*/  FFMA.FTZ R3, R16, c[0x0][0x2d0], -R0 ;  /* 0x0000b40010037a23 */ /* 0x002fcc0000010800 */
[----:B------:R1:W2:Y:S01]  /*5c80*/  MUFU.EX2 R79, R3 ;  /* 0x00000003004f7308 */ /* 0x0002a20000000800 */
[----:B------:R-:W-:Y:S07]  /*5c90*/  HMMA.16816.F32 R16, R8, R12, RZ ;  /* 0x0000000c0810723c */ /* 0x000fee00000018ff */
[----:B------:R3:W-:Y:S01]  /*5ca0*/  MUFU.EX2 R80, R4 ;  /* 0x0000000400507308 */ /* 0x0007e20000000800 */
[----:B-1----:R-:W-:-:S07]  /*5cb0*/  FFMA.FTZ R3, R21, c[0x0][0x2d0], -R0 ;  /* 0x0000b40015037a23 */ /* 0x002fce0000010800 */
[----:B------:R-:W1:Y:S01]  /*5cc0*/  MUFU.EX2 R81, R3 ;  /* 0x0000000300517308 */ /* 0x000e620000000800 */
[C---:B------:R-:W-:Y:S01]  /*5cd0*/  HMMA.16816.F32 R12, R8.reuse, R14, RZ ;  /* 0x0000000e080c723c */ /* 0x040fe200000018ff */
[----:B--2---:R-:W-:Y:S02]  /*5ce0*/  F2FP.PACK_AB R5, R79, R73 ;  /* 0x000000494f05723e */ /* 0x004fe400000000ff */
[----:B---3--:R-:W-:Y:S02]  /*5cf0*/  F2FP.PACK_AB R4, R78, R77 ;  /* 0x0000004d4e04723e */ /* 0x008fe400000000ff */
[----:B------:R-:W-:Y:S02]  /*5d00*/  F2FP.PACK_AB R6, R83, R82 ;  /* 0x000000525306723e */ /* 0x000fe400000000ff */
[----:B-1----:R-:W-:Y:S01]  /*5d10*/  F2FP.PACK_AB R7, R81, R80 ;  /* 0x000000505107723e */ /* 0x002fe200000000ff */
[----:B------:R-:W-:Y:S08]  /*5d20*/  HMMA.16816.F32 R20, R8, R28, RZ ;  /* 0x0000001c0814723c */ /* 0x000ff000000018ff */
[----:B------:R-:W-:Y:S08]  /*5d30*/  HMMA.16816.F32 R140, R4, R24, R16 ;  /* 0x00000018048c723c */ /* 0x000ff00000001810 */
[----:B------:R-:W-:Y:S01]  /*5d40*/  HMMA.16816.F32 R16, R8, R30, RZ ;  /* 0x0000001e0810723c */ /* 0x000fe200000018ff */
[----:B------:R-:W1:Y:S07]  /*5d50*/  LDSM.16.MT88.4 R28, [R193+0x2000] ;  /* 0x00200000c11c783b */ /* 0x000e6e0000004200 */
[----:B------:R-:W-:Y:S08]  /*5d60*/  HMMA.16816.F32 R240, R4, R26, R12 ;  /* 0x0000001a04f0723c */ /* 0x000ff0000000180c */
[----:B------:R-:W-:Y:S08]  /*5d70*/  HMMA.16816.F32 R12, R8, R36, RZ ;  /* 0x00000024080c723c */ /* 0x000ff000000018ff */
[C---:B------:R-:W-:Y:S08]  /*5d80*/  HMMA.16816.F32 R148, R4.reuse, R40, R20 ;  /* 0x000000280494723c */ /* 0x040ff00000001814 */
[----:B------:R-:W-:Y:S01]  /*5d90*/  HMMA.16816.F32 R156, R4, R42, R16 ;  /* 0x0000002a049c723c */ /* 0x000fe20000001810 */
[----:B------:R-:W-:Y:S07]  /*5da0*/  LDSM.16.MT88.4 R40, [R194+0x2000] ;  /* 0x00200000c228783b */ /* 0x000fee0000004200 */
[C---:B------:R-:W-:Y:S08]  /*5db0*/  HMMA.16816.F32 R20, R8.reuse, R44, RZ ;  /* 0x0000002c0814723c */ /* 0x040ff000000018ff */
[C---:B------:R-:W-:Y:S01]  /*5dc0*/  HMMA.16816.F32 R16, R8.reuse, R46, RZ ;  /* 0x0000002e0810723c */ /* 0x040fe200000018ff */
[----:B------:R-:W2:Y:S07]  /*5dd0*/  LDSM.16.MT88.4 R44, [R197+0x2000] ;  /* 0x00200000c52c783b */ /* 0x000eae0000004200 */
[----:B------:R-:W-:Y:S01]  /*5de0*/  HMMA.16816.F32 R24, R8, R38, RZ ;  /* 0x000000260818723c */ /* 0x000fe200000018ff */
[----:B------:R-:W3:Y:S07]  /*5df0*/  LDSM.16.MT88.4 R36, [R196+0x2000] ;  /* 0x00200000c424783b */ /* 0x000eee0000004200 */
[----:B------:R-:W-:Y:S08]  /*5e00*/  HMMA.16816.F32 R236, R4, R48, R12 ;  /* 0x0000003004ec723c */ /* 0x000ff0000000180c */
[----:B-1----:R-:W-:Y:S08]  /*5e10*/  HMMA.16816.F32 R12, R8, R28, RZ ;  /* 0x0000001c080c723c */ /* 0x002ff000000018ff */
[C---:B------:R-:W-:Y:S08]  /*5e20*/  HMMA.16816.F32 R164, R4.reuse, R32, R20 ;  /* 0x0000002004a4723c */ /* 0x040ff00000001814 */
[C---:B------:R-:W-:Y:S01]  /*5e30*/  HMMA.16816.F32 R228, R4.reuse, R34, R16 ;  /* 0x0000002204e4723c */ /* 0x040fe20000001810 */
[----:B------:R-:W1:Y:S07]  /*5e40*/  LDSM.16.MT88.4 R32, [R197+0x2800] ;  /* 0x00280000c520783b */ /* 0x000e6e0000004200 */
[----:B------:R-:W-:Y:S01]  /*5e50*/  HMMA.16816.F32 R232, R4, R50, R24 ;  /* 0x0000003204e8723c */ /* 0x000fe20000001818 */
[----:B------:R-:W4:Y:S07]  /*5e60*/  LDSM.16.MT88.4 R48, [R194+0x2800] ;  /* 0x00280000c230783b */ /* 0x000f2e0000004200 */
[----:B------:R-:W-:Y:S08]  /*5e70*/  HMMA.16816.F32 R28, R8, R30, RZ ;  /* 0x0000001e081c723c */ /* 0x000ff000000018ff */
[----:B------:R-:W-:Y:S08]  /*5e80*/  HMMA.16816.F32 R224, R4, R52, R12 ;  /* 0x0000003404e0723c */ /* 0x000ff0000000180c */
[C---:B--2---:R-:W-:Y:S08]  /*5e90*/  HMMA.16816.F32 R16, R8.reuse, R44, RZ ;  /* 0x0000002c0810723c */ /* 0x044ff000000018ff */
[C---:B------:R-:W-:Y:S01]  /*5ea0*/  HMMA.16816.F32 R12, R8.reuse, R46, RZ ;  /* 0x0000002e080c723c */ /* 0x040fe200000018ff */
[----:B------:R-:W-:Y:S07]  /*5eb0*/  LDSM.16.MT88.4 R44, [R197+0x4000] ;  /* 0x00400000c52c783b */ /* 0x000fee0000004200 */
[C---:B------:R-:W-:Y:S08]  /*5ec0*/  HMMA.16816.F32 R20, R8.reuse, R42, RZ ;  /* 0x0000002a0814723c */ /* 0x040ff000000018ff */
[----:B------:R-:W-:Y:S01]  /*5ed0*/  HMMA.16816.F32 R24, R8, R40, RZ ;  /* 0x000000280818723c */ /* 0x000fe200000018ff */
[----:B------:R-:W2:Y:S07]  /*5ee0*/  LDSM.16.MT88.4 R40, [R193+0x4800] ;  /* 0x00480000c128783b */ /* 0x000eae0000004200 */
[----:B------:R-:W-:Y:S01]  /*5ef0*/  HMMA.16816.F32 R188, R4, R54, R28 ;  /* 0x0000003604bc723c */ /* 0x000fe2000000181c */
[----:B------:R-:W5:Y:S07]  /*5f00*/  LDSM.16.MT88.4 R52, [R194+0x4800] ;  /* 0x00480000c234783b */ /* 0x000f6e0000004200 */
[----:B---3--:R-:W-:Y:S08]  /*5f10*/  HMMA.16816.F32 R28, R8, R36, RZ ;  /* 0x00000024081c723c */ /* 0x008ff000000018ff */
[C---:B-1----:R-:W-:Y:S08]  /*5f20*/  HMMA.16816.F32 R184, R4.reuse, R32, R16 ;  /* 0x0000002004b8723c */ /* 0x042ff00000001810 */
[C---:B------:R-:W-:Y:S01]  /*5f30*/  HMMA.16816.F32 R176, R4.reuse, R34, R12 ;  /* 0x0000002204b0723c */ /* 0x040fe2000000180c */
[----:B------:R-:W1:Y:S07]  /*5f40*/  LDSM.16.MT88.4 R32, [R197+0x4800] ;  /* 0x00480000c520783b */ /* 0x000e6e0000004200 */
[----:B----4-:R-:W-:Y:S08]  /*5f50*/  HMMA.16816.F32 R180, R4, R50, R20 ;  /* 0x0000003204b4723c */ /* 0x010ff00000001814 */
[C---:B------:R-:W-:Y:S08]  /*5f60*/  HMMA.16816.F32 R16, R8.reuse, R58, RZ ;  /* 0x0000003a0810723c */ /* 0x040ff000000018ff */
[C---:B------:R-:W-:Y:S08]  /*5f70*/  HMMA.16816.F32 R12, R8.reuse, R64, RZ ;  /* 0x00000040080c723c */ /* 0x040ff000000018ff */
[----:B------:R-:W-:Y:S08]  /*5f80*/  HMMA.16816.F32 R20, R8, R56, RZ ;  /* 0x000000380814723c */ /* 0x000ff000000018ff */
[----:B------:R-:W-:Y:S08]  /*5f90*/  HMMA.16816.F32 R220, R4, R48, R24 ;  /* 0x0000003004dc723c */ /* 0x000ff00000001818 */
[----:B------:R-:W-:Y:S01]  /*5fa0*/  HMMA.16816.F32 R24, R8, R38, RZ ;  /* 0x000000260818723c */ /* 0x000fe200000018ff */
[----:B------:R-:W-:Y:S07]  /*5fb0*/  LDSM.16.MT88.4 R36, [R193+0x6000] ;  /* 0x00600000c124783b */ /* 0x000fee0000004200 */
[C---:B------:R-:W-:Y:S01]  /*5fc0*/  HMMA.16816.F32 R172, R4.reuse, R60, R28 ;  /* 0x0000003c04ac723c */ /* 0x040fe2000000181c */
[----:B------:R-:W3:Y:S07]  /*5fd0*/  LDSM.16.MT88.4 R28, [R196+0x4000] ;  /* 0x00400000c41c783b */ /* 0x000eee0000004200 */
[C---:B--2---:R-:W-:Y:S08]  /*5fe0*/  HMMA.16816.F32 R104, R4.reuse, R42, R16 ;  /* 0x0000002a0468723c */ /* 0x044ff00000001810 */
[C---:B-----5:R-:W-:Y:S08]  /*5ff0*/  HMMA.16816.F32 R160, R4.reuse, R52, R12 ;  /* 0x0000003404a0723c */ /* 0x060ff0000000180c */
[----:B------:R-:W-:Y:S08]  /*6000*/  HMMA.16816.F32 R168, R4, R40, R20 ;  /* 0x0000002804a8723c */ /* 0x000ff00000001814 */
[C---:B------:R-:W-:Y:S08]  /*6010*/  HMMA.16816.F32 R16, R8.reuse, R44, RZ ;  /* 0x0000002c0810723c */ /* 0x040ff000000018ff */
[C---:B------:R-:W-:Y:S08]  /*6020*/  HMMA.16816.F32 R12, R8.reuse, R46, RZ ;  /* 0x0000002e080c723c */ /* 0x040ff000000018ff */
[----:B------:R-:W-:Y:S08]  /*6030*/  HMMA.16816.F32 R20, R8, R66, RZ ;  /* 0x000000420814723c */ /* 0x000ff000000018ff */
[C---:B------:R-:W-:Y:S01]  /*6040*/  HMMA.16816.F32 R152, R4.reuse, R62, R24 ;  /* 0x0000003e0498723c */ /* 0x040fe20000001818 */
[----:B------:R-:W2:Y:S07]  /*6050*/  LDSM.16.MT88.4 R24, [R196+0x4800] ;  /* 0x00480000c418783b */ /* 0x000eae0000004200 */
[C---:B-1----:R-:W-:Y:S08]  /*6060*/  HMMA.16816.F32 R144, R4.reuse, R32, R16 ;  /* 0x000000200490723c */ /* 0x042ff00000001810 */
[C---:B------:R-:W-:Y:S01]  /*6070*/  HMMA.16816.F32 R136, R4.reuse, R34, R12 ;  /* 0x000000220488723c */ /* 0x040fe2000000180c */
[----:B------:R-:W1:Y:S07]  /*6080*/  LDSM.16.MT88.4 R32, [R193+0x6800] ;  /* 0x00680000c120783b */ /* 0x000e6e0000004200 */
[----:B------:R-:W-:Y:S08]  /*6090*/  HMMA.16816.F32 R108, R4, R54, R20 ;  /* 0x00000036046c723c */ /* 0x000ff00000001814 */
[C---:B---3--:R-:W-:Y:S08]  /*60a0*/  HMMA.16816.F32 R20, R8.reuse, R28, RZ ;  /* 0x0000001c0814723c */ /* 0x048ff000000018ff */
[C---:B------:R-:W-:Y:S08]  /*60b0*/  HMMA.16816.F32 R16, R8.reuse, R30, RZ ;  /* 0x0000001e0810723c */ /* 0x040ff000000018ff */
[----:B------:R-:W-:Y:S08]  /*60c0*/  HMMA.16816.F32 R12, R8, R36, RZ ;  /* 0x00000024080c723c */ /* 0x000ff000000018ff */
[C---:B--2---:R-:W-:Y:S01]  /*60d0*/  HMMA.16816.F32 R128, R4.reuse, R24, R20 ;  /* 0x000000180480723c */ /* 0x044fe20000001814 */
[----:B------:R-:W-:Y:S07]  /*60e0*/  LDSM.16.MT88.4 R20, [R194+0x6800] ;  /* 0x00680000c214783b */ /* 0x000fee0000004200 */
[C---:B------:R-:W-:Y:S01]  /*60f0*/  HMMA.16816.F32 R124, R4.reuse, R26, R16 ;  /* 0x0000001a047c723c */ /* 0x040fe20000001810 */
[----:B------:R-:W2:Y:S07]  /*6100*/  LDSM.16.MT88.4 R24, [R194+0x6000] ;  /* 0x00600000c218783b */ /* 0x000eae0000004200 */
[----:B-1----:R-:W-:Y:S08]  /*6110*/  HMMA.16816.F32 R120, R4, R32, R12 ;  /* 0x000000200478723c */ /* 0x002ff0000000180c */
[----:B------:R-:W-:Y:S11]  /*6120*/  HMMA.16816.F32 R12, R8, R38, RZ ;  /* 0x00000026080c723c */ /* 0x000ff600000018ff */
[----:B------:R-:W-:Y:S11]  /*6130*/  @!UPT UIADD3 URZ, URZ, URZ, URZ ;  /* 0x0000003f3f3ff290 */ /* 0x000ff6000fffe03f */
[----:B------:R-:W-:Y:S02]  /*6140*/  @!UPT UIADD3 URZ, URZ, URZ, URZ ;  /* 0x0000003f3f3ff290 */ /* 0x000fe4000fffe03f */
[----:B------:R-:W-:Y:S08]  /*6150*/  HMMA.16816.F32 R116, R4, R34, R12 ;  /* 0x000000220474723c */ /* 0x000ff0000000180c */
[----:B--2---:R-:W-:Y:S11]  /*6160*/  HMMA.16816.F32 R12, R8, R24, RZ ;  /* 0x00000018080c723c */ /* 0x004ff600000018ff */
[----:B------:R-:W-:Y:S11]  /*6170*/  @!UPT UIADD3 URZ, URZ, URZ, URZ ;  /* 0x0000003f3f3ff290 */ /* 0x000ff6000fffe03f */
[----:B------:R-:W-:Y:S02]  /*6180*/  @!UPT UIADD3 URZ, URZ, URZ, URZ ;  /* 0x0000003f3f3ff290 */ /* 0x000fe4000fffe03f */
[----:B------:R-:W-:Y:S08]  /*6190*/  HMMA.16816.F32 R112, R4, R20, R12 ;  /* 0x000000140470723c */ /* 0x000ff0000000180c */
[----:B------:R-:W-:Y:S01]  /*61a0*/  HMMA.16816.F32 R12, R8, R26, RZ ;  /* 0x0000001a080c723c */ /* 0x000fe200000018ff */
[----:B------:R-:W-:-:S04]  /*61b0*/  FADD.FTZ R16, R69, R68 ;  /* 0x0000004445107221 */ /* 0x000fc80000010000 */
[----:B------:R-:W-:Y:S11]  /*61c0*/  FADD.FTZ R16, R70, R16 ;  /* 0x0000001046107221 */ /* 0x000ff60000010000 */
[----:B------:R-:W-:Y:S08]  /*61d0*/  @!UPT UIADD3 URZ, URZ, URZ, URZ ;  /* 0x0000003f3f3ff290 */ /* 0x000ff0000fffe03f */
[----:B------:R-:W-:Y:S01]  /*61e0*/  HMMA.16816.F32 R92, R4, R22, R12 ;  /* 0x00000016045c723c */ /* 0x000fe2000000180c */
[----:B------:R-:W1:Y:S06]  /*61f0*/  LDSM.16.MT88.4 R20, [R197+0x6000] ;  /* 0x00600000c514783b */ /* 0x000e6c0000004200 */
[----:B------:R-:W-:Y:S02]  /*6200*/  FADD.FTZ R12, R71, R16 ;  /* 0x00000010470c7221 */ /* 0x000fe40000010000 */
[----:B------:R-:W2:Y:S02]  /*6210*/  LDSM.16.MT88.4 R16, [R197+0x6800] ;  /* 0x00680000c510783b */ /* 0x000ea40000004200 */
[----:B------:R-:W-:-:S02]  /*6220*/  FADD.FTZ R24, R73, R12 ;  /* 0x0000000c49187221 */ /* 0x000fc40000010000 */
[----:B-1----:R-:W-:Y:S11]  /*6230*/  HMMA.16816.F32 R12, R8, R20, RZ ;  /* 0x00000014080c723c */ /* 0x002ff600000018ff */
[----:B------:R-:W-:Y:S11]  /*6240*/  @!UPT UIADD3 URZ, URZ, URZ, URZ ;  /* 0x0000003f3f3ff290 */ /* 0x000ff6000fffe03f */
[----:B------:R-:W-:Y:S02]  /*6250*/  @!UPT UIADD3 URZ, URZ, URZ, URZ ;  /* 0x0000003f3f3ff290 */ /* 0x000fe4000fffe03f */
[----:B--2---:R-:W-:Y:S08]  /*6260*/  HMMA.16816.F32 R52, R4, R16, R12 ;  /* 0x000000100434723c */ /* 0x004ff0000000180c */
[----:B------:R-:W-:Y:S11]  /*6270*/  HMMA.16816.F32 R12, R8, R22, RZ ;  /* 0x00000016080c723c */ /* 0x000ff600000018ff */
[----:B------:R-:W-:Y:S11]  /*6280*/  @!UPT UIADD3 URZ, URZ, URZ, URZ ;  /* 0x0000003f3f3ff290 */ /* 0x000ff6000fffe03f */
[----:B------:R-:W-:Y:S02]  /*6290*/  @!UPT UIADD3 URZ, URZ, URZ, URZ ;  /* 0x0000003f3f3ff290 */ /* 0x000fe4000fffe03f */
[----:B------:R-:W-:Y:S01]  /*62a0*/  HMMA.16816.F32 R40, R4, R18, R12 ;  /* 0x000000120428723c */ /* 0x000fe2000000180c */
[----:B------:R-:W1:Y:S01]  /*62b0*/  LDSM.16.MT88.4 R12, [R196+0x6000] ;  /* 0x00600000c40c783b */ /* 0x000e620000004200 */
[----:B------:R-:W-:-:S06]  /*62c0*/  FADD.FTZ R3, R74, R72 ;  /* 0x000000484a037221 */ /* 0x000fcc0000010000 */
[C---:B-1----:R-:W-:Y:S08]  /*62d0*/  HMMA.16816.F32 R16, R8.reuse, R12, RZ ;  /* 0x0000000c0810723c */ /* 0x042ff000000018ff */
[----:B------:R-:W-:Y:S01]  /*62e0*/  HMMA.16816.F32 R8, R8, R14, RZ ;  /* 0x0000000e0808723c */ /* 0x000fe200000018ff */
[----:B------:R-:W1:Y:S01]  /*62f0*/  LDSM.16.MT88.4 R12, [R196+0x6800] ;  /* 0x00680000c40c783b */ /* 0x000e620000004200 */
[----:B------:R-:W-:-:S04]  /*6300*/  FADD.FTZ R3, R75, R3 ;  /* 0x000000034b037221 */ /* 0x000fc80000010000 */
[----:B------:R-:W-:-:S04]  /*6310*/  FADD.FTZ R3, R76, R3 ;  /* 0x000000034c037221 */ /* 0x000fc80000010000 */
[----:B------:R-:W-:-:S04]  /*6320*/  FADD.FTZ R3, R77, R3 ;  /* 0x000000034d037221 */ /* 0x000fc80000010000 */
[----:B------:R-:W-:Y:S02]  /*6330*/  FADD.FTZ R25, R78, R3 ;  /* 0x000000034e197221 */ /* 0x000fe40000010000 */
[----:B------:R-:W-:Y:S02]  /*6340*/  FFMA.FTZ R3, R96, c[0x0][0x2d0], -R0 ;  /* 0x0000b40060037a23 */ /* 0x000fe40000010800 */
[--C-:B------:R-:W-:Y:S02]  /*6350*/  FFMA.FTZ R26, R91, c[0x0][0x2d0], -R2.reuse ;  /* 0x0000b4005b1a7a23 */ /* 0x100fe40000010802 */
[--C-:B------:R-:W-:Y:S02]  /*6360*/  FFMA.FTZ R27, R90, c[0x0][0x2d0], -R2.reuse ;  /* 0x0000b4005a1b7a23 */ /* 0x100fe40000010802 */
[--C-:B------:R-:W-:Y:S02]  /*6370*/  FFMA.FTZ R28, R89, c[0x0][0x2d0], -R2.reuse ;  /* 0x0000b400591c7a23 */ /* 0x100fe40000010802 */
[----:B------:R-:W-:Y:S01]  /*6380*/  FFMA.FTZ R29, R88, c[0x0][0x2d0], -R2 ;  /* 0x0000b400581d7a23 */ /* 0x000fe20000010802 */
[C---:B-1----:R-:W-:Y:S08]  /*6390*/  HMMA.16816.F32 R36, R4.reuse, R12, R16 ;  /* 0x0000000c0424723c */ /* 0x042ff00000001810 */
[----:B------:R-:W-:Y:S01]  /*63a0*/  HMMA.16816.F32 R32, R4, R14, R8 ;  /* 0x0000000e0420723c */ /* 0x000fe20000001808 */
[----:B------:R-:W1:Y:S06]  /*63b0*/  LDSM.16.MT88.4 R8, [R193+0x1000] ;  /* 0x00100000c108783b */ /* 0x000e6c0000004200 */
[----:B------:R-:W-:-:S04]  /*63c0*/  FADD.FTZ R4, R79, R24 ;  /* 0x000000184f047221 */ /* 0x000fc80000010000 */
[----:B------:R-:W-:Y:S02]  /*63d0*/  FADD.FTZ R7, R80, R4 ;  /* 0x0000000450077221 */ /* 0x000fe40000010000 */
[----:B------:R-:W-:-:S04]  /*63e0*/  FFMA.FTZ R4, R98, c[0x0][0x2d0], -R0 ;  /* 0x0000b40062047a23 */ /* 0x000fc80000010800 */
[----:B------:R2:W-:Y:S01]  /*63f0*/  MUFU.EX2 R12, R4 ;  /* 0x00000004000c7308 */ /* 0x0005e20000000800 */
[--C-:B------:R-:W-:Y:S02]  /*6400*/  FFMA.FTZ R59, R87, c[0x0][0x2d0], -R2.reuse ;  /* 0x0000b400573b7a23 */ /* 0x100fe40000010802 */
[--C-:B------:R-:W-:Y:S02]  /*6410*/  FFMA.FTZ R58, R86, c[0x0][0x2d0], -R2.reuse ;  /* 0x0000b400563a7a23 */ /* 0x100fe40000010802 */
[--C-:B------:R-:W-:Y:S02]  /*6420*/  FFMA.FTZ R57, R85, c[0x0][0x2d0], -R2.reuse ;  /* 0x0000b40055397a23 */ /* 0x100fe40000010802 */
[----:B------:R-:W-:Y:S01]  /*6430*/  FFMA.FTZ R56, R84, c[0x0][0x2d0], -R2 ;  /* 0x0000b40054387a23 */ /* 0x000fe20000010802 */
[----:B------:R-:W-:Y:S01]  /*6440*/  MUFU.EX2 R3, R3 ;  /* 0x0000000300037308 */ /* 0x000fe20000000800 */
[----:B--2---:R-:W-:-:S07]  /*6450*/  FFMA.FTZ R4, R102, c[0x0][0x2d0], -R0 ;  /* 0x0000b40066047a23 */ /* 0x004fce0000010800 */
[----:B------:R2:W-:Y:S01]  /*6460*/  MUFU.EX2 R13, R4 ;  /* 0x00000004000d7308 */ /* 0x0005e20000000800 */
[----:B------:R-:W-:-:S07]  /*6470*/  FADD.FTZ R5, R82, R25 ;  /* 0x0000001952057221 */ /* 0x000fce0000010000 */
[----:B------:R-:W3:Y:S01]  /*6480*/  MUFU.EX2 R2, R26 ;  /* 0x0000001a00027308 */ /* 0x000ee20000000800 */
[----:B--2---:R-:W-:-:S07]  /*6490*/  FFMA.FTZ R4, R101, c[0x0][0x2d0], -R0 ;  /* 0x0000b40065047a23 */ /* 0x004fce0000010800 */
[----:B------:R-:W-:Y:S08]  /*64a0*/  MUFU.EX2 R15, R27 ;  /* 0x0000001b000f7308 */ /* 0x000ff00000000800 */
[----:B------:R-:W-:Y:S08]  /*64b0*/  MUFU.EX2 R16, R28 ;  /* 0x0000001c00107308 */ /* 0x000ff00000000800 */
[----:B------:R-:W2:Y:S08]  /*64c0*/  MUFU.EX2 R17, R29 ;  /* 0x0000001d00117308 */ /* 0x000eb00000000800 */
[----:B------:R4:W5:Y:S01]  /*64d0*/  MUFU.EX2 R14, R4 ;  /* 0x00000004000e7308 */ /* 0x0009620000000800 */
[----:B------:R-:W-:-:S02]  /*64e0*/  FADD.FTZ R6, R83, R5 ;  /* 0x0000000553067221 */ /* 0x000fc40000010000 */
[----:B------:R-:W-:Y:S02]  /*64f0*/  FADD.FTZ R5, R81, R7 ;  /* 0x0000000751057221 */ /* 0x000fe40000010000 */
[----:B---3--:R-:W-:Y:S02]  /*6500*/  FADD.FTZ R21, R2, R6 ;  /* 0x0000000602157221 */ /* 0x008fe40000010000 */
[----:B------:R-:W-:Y:S01]  /*6510*/  FADD.FTZ R20, R3, R5 ;  /* 0x0000000503147221 */ /* 0x000fe20000010000 */
[----:B------:R-:W-:Y:S02]  /*6520*/  F2FP.PACK_AB R5, R12, R3 ;  /* 0x000000030c05723e */ /* 0x000fe400000000ff */
[----:B--2---:R-:W-:Y:S02]  /*6530*/  F2FP.PACK_AB R6, R17, R16 ;  /* 0x000000101106723e */ /* 0x004fe400000000ff */
[----:B----4-:R-:W-:Y:S02]  /*6540*/  F2FP.PACK_AB R4, R15, R2 ;  /* 0x000000020f04723e */ /* 0x010fe400000000ff */
[----:B-----5:R-:W-:-:S07]  /*6550*/  F2FP.PACK_AB R7, R14, R13 ;  /* 0x0000000d0e07723e */ /* 0x020fce00000000ff */
        /* <DEDUP_REMOVED lines=24> */
[----:B------:R-:W-:-:S02]  /*66e0*/  FFMA.FTZ R18, R103, c[0x0][0x2d0], -R0 ;  /* 0x0000b40067127a23 */ /* 0x000fc40000010800 */
[--C-:B------:R-:W-:Y:S01]  /*66f0*/  FFMA.FTZ R19, R100, c[0x0][0x2d0], -R0.reuse ;  /* 0x0000b40064137a23 */ /* 0x100fe20000010800 */
[----:B------:R-:W-:Y:S01]  /*6700*/  LDSM.16.MT88.4 R152, [R194+0x1800] ;  /* 0x00180000c298783b */ /* 0x000fe20000004200 */
[--C-:B------:R-:W-:Y:S02]  /*6710*/  FFMA.FTZ R22, R99, c[0x0][0x2d0], -R0.reuse ;  /* 0x0000b40063167a23 */ /* 0x100fe40000010800 */
[----:B------:R-:W-:Y:S02]  /*6720*/  FFMA.FTZ R23, R97, c[0x0][0x2d0], -R0 ;  /* 0x0000b40061177a23 */ /* 0x000fe40000010800 */
[C---:B-1----:R-:W-:Y:S01]  /*6730*/  HMMA.16816.F32 R96, R4.reuse, R8, R168 ;  /* 0x000000080460723c */ /* 0x042fe200000018a8 */
[----:B------:R-:W-:Y:S07]  /*6740*/  LDSM.16.MT88.4 R168, [R196+0x1800] ;  /* 0x00180000c4a8783b */ /* 0x000fee0000004200 */
[C---:B------:R-:W-:Y:S01]  /*6750*/  HMMA.16816.F32 R100, R4.reuse, R10, R104 ;  /* 0x0000000a0464723c */ /* 0x040fe20000001868 */
[----:B------:R-:W1:Y:S07]  /*6760*/  LDSM.16.MT88.4 R8, [R194+0x5000] ;  /* 0x00500000c208783b */ /* 0x000e6e0000004200 */
[C---:B-1----:R-:W-:Y:S01]  /*6770*/  HMMA.16816.F32 R104, R4.reuse, R8, R160 ;  /* 0x000000080468723c */ /* 0x042fe200000018a0 */
[----:B------:R-:W-:Y:S01]  /*6780*/  MUFU.EX2 R0, R59 ;  /* 0x0000003b00007308 */ /* 0x000fe20000000800 */
[----:B------:R-:W-:Y:S06]  /*6790*/  LDSM.16.MT88.4 R160, [R197+0x1800] ;  /* 0x00180000c5a0783b */ /* 0x000fec0000004200 */
[C---:B------:R-:W-:Y:S01]  /*67a0*/  HMMA.16816.F32 R108, R4.reuse, R10, R108 ;  /* 0x0000000a046c723c */ /* 0x040fe2000000186c */
[----:B------:R-:W1:Y:S07]  /*67b0*/  LDSM.16.MT88.4 R8, [R197+0x5000] ;  /* 0x00500000c508783b */ /* 0x000e6e0000004200 */
[C---:B-1----:R-:W-:Y:S01]  /*67c0*/  HMMA.16816.F32 R228, R4.reuse, R8, R144 ;  /* 0x0000000804e4723c */ /* 0x042fe20000001890 */
[----:B------:R-:W-:Y:S01]  /*67d0*/  MUFU.EX2 R2, R18 ;  /* 0x0000001200027308 */ /* 0x000fe20000000800 */
[----:B------:R-:W-:Y:S01]  /*67e0*/  FADD.FTZ R3, R15, R21 ;  /* 0x000000150f037221 */ /* 0x000fe20000010000 */
[----:B------:R-:W-:Y:S05]  /*67f0*/  LDSM.16.MT88.4 R144, [R193+0x1800] ;  /* 0x00180000c190783b */ /* 0x000fea0000004200 */
        /* <DEDUP_REMOVED lines=9> */
[----:B------:R-:W-:Y:S01]  /*6890*/  FADD.FTZ R3, R16, R3 ;  /* 0x0000000310037221 */ /* 0x000fe20000010000 */
[----:B------:R-:W-:Y:S06]  /*68a0*/  LDSM.16.MT88.4 R112, [R194+0x7800] ;  /* 0x00780000c270783b */ /* 0x000fec0000004200 */
[C---:B------:R-:W-:Y:S01]  /*68b0*/  HMMA.16816.F32 R188, R4.reuse, R10, R92 ;  /* 0x0000000a04bc723c */ /* 0x040fe2000000185c */
[----:B------:R-:W1:Y:S07]  /*68c0*/  LDSM.16.MT88.4 R8, [R197+0x7000] ;  /* 0x00700000c508783b */ /* 0x000e6e0000004200 */
[C---:B-1----:R-:W-:Y:S08]  /*68d0*/  HMMA.16816.F32 R180, R4.reuse, R8, R52 ;  /* 0x0000000804b4723c */ /* 0x042ff00000001834 */
[C---:B------:R-:W-:Y:S01]  /*68e0*/  HMMA.16816.F32 R172, R4.reuse, R10, R40 ;  /* 0x0000000a04ac723c */ /* 0x040fe20000001828 */
[----:B------:R-:W1:Y:S04]  /*68f0*/  LDSM.16.MT88.4 R8, [R196+0x7000] ;  /* 0x00700000c408783b */ /* 0x000e680000004200 */
[----:B------:R-:W-:Y:S03]  /*6900*/  LDSM.16.MT88.4 R40, [R193+0x3800] ;  /* 0x00380000c128783b */ /* 0x000fe60000004200 */
[C---:B-1----:R-:W-:Y:S01]  /*6910*/  HMMA.16816.F32 R136, R4.reuse, R10, R32 ;  /* 0x0000000a0488723c */ /* 0x042fe20000001820 */
[----:B------:R-:W1:Y:S08]  /*6920*/  MUFU.EX2 R10, R58 ;  /* 0x0000003a000a7308 */ /* 0x000e700000000800 */
[----:B------:R-:W-:Y:S08]  /*6930*/  MUFU.EX2 R32, R57 ;  /* 0x0000003900207308 */ /* 0x000ff00000000800 */
[----:B------:R2:W-:Y:S01]  /*6940*/  MUFU.EX2 R33, R56 ;  /* 0x0000003800217308 */ /* 0x0005e20000000800 */
[----:B------:R-:W-:Y:S01]  /*6950*/  HMMA.16816.F32 R124, R4, R8, R36 ;  /* 0x00000008047c723c */ /* 0x000fe20000001824 */
[----:B--2---:R-:W2:Y:S06]  /*6960*/  LDSM.16.MT88.4 R56, [R197+0x3800] ;  /* 0x00380000c538783b */ /* 0x004eac0000004200 */
[----:B------:R-:W3:Y:S08]  /*6970*/  MUFU.EX2 R9, R19 ;  /* 0x0000001300097308 */ /* 0x000ef00000000800 */
[----:B------:R-:W-:Y:S08]  /*6980*/  MUFU.EX2 R11, R22 ;  /* 0x00000016000b7308 */ /* 0x000ff00000000800 */
[----:B------:R-:W4:Y:S01]  /*6990*/  MUFU.EX2 R8, R23 ;  /* 0x0000001700087308 */ /* 0x000f220000000800 */
[----:B-1----:R-:W-:-:S02]  /*69a0*/  F2FP.PACK_AB R128, R10, R0 ;  /* 0x000000000a80723e */ /* 0x002fc400000000ff */
[----:B---3--:R-:W-:Y:S02]  /*69b0*/  F2FP.PACK_AB R129, R9, R2 ;  /* 0x000000020981723e */ /* 0x008fe400000000ff */
[----:B------:R-:W-:Y:S02]  /*69c0*/  F2FP.PACK_AB R130, R33, R32 ;  /* 0x000000202182723e */ /* 0x000fe400000000ff */
[----:B----4-:R-:W-:-:S07]  /*69d0*/  F2FP.PACK_AB R131, R8, R11 ;  /* 0x0000000b0883723e */ /* 0x010fce00000000ff */
[C---:B------:R-:W-:Y:S08]  /*69e0*/  HMMA.16816.F32 R164, R128.reuse, R168, R164 ;  /* 0x000000a880a4723c */ /* 0x040ff000000018a4 */
[C---:B------:R-:W-:Y:S01]  /*69f0*/  HMMA.16816.F32 R168, R128.reuse, R170, R48 ;  /* 0x000000aa80a8723c */ /* 0x040fe20000001830 */
[----:B------:R-:W1:Y:S07]  /*6a00*/  LDSM.16.MT88.4 R48, [R194+0x3800] ;  /* 0x00380000c230783b */ /* 0x000e6e0000004200 */
[C---:B--2---:R-:W-:Y:S08]  /*6a10*/  HMMA.16816.F32 R52, R128.reuse, R56, R76 ;  /* 0x000000388034723c */ /* 0x044ff0000000184c */
[C---:B------:R-:W-:Y:S01]  /*6a20*/  HMMA.16816.F32 R56, R128.reuse, R58, R80 ;  /* 0x0000003a8038723c */ /* 0x040fe20000001850 */
[----:B------:R-:W2:Y:S07]  /*6a30*/  LDSM.16.MT88.4 R80, [R194+0x5800] ;  /* 0x00580000c250783b */ /* 0x000eae0000004200 */
[C---:B------:R-:W-:Y:S08]  /*6a40*/  HMMA.16816.F32 R36, R128.reuse, R40, R60 ;  /* 0x000000288024723c */ /* 0x040ff0000000183c */
[----:B------:R-:W-:Y:S01]  /*6a50*/  HMMA.16816.F32 R40, R128, R42, R64 ;  /* 0x0000002a8028723c */ /* 0x000fe20000001840 */
[----:B------:R-:W3:Y:S01]  /*6a60*/  LDSM.16.MT88.4 R64, [R196+0x3800] ;  /* 0x00380000c440783b */ /* 0x000ee20000004200 */
[----:B------:R-:W-:-:S06]  /*6a70*/  FADD.FTZ R4, R12, R20 ;  /* 0x000000140c047221 */ /* 0x000fcc0000010000 */
[----:B------:R-:W-:Y:S01]  /*6a80*/  HMMA.16816.F32 R156, R128, R160, R156 ;  /* 0x000000a0809c723c */ /* 0x000fe2000000189c */
[----:B------:R-:W-:-:S07]  /*6a90*/  FADD.FTZ R4, R13, R4 ;  /* 0x000000040d047221 */ /* 0x000fce0000010000 */
[C---:B------:R-:W-:Y:S08]  /*6aa0*/  HMMA.16816.F32 R160, R128.reuse, R162, R44 ;  /* 0x000000a280a0723c */ /* 0x040ff0000000182c */
[----:B-1----:R-:W-:Y:S01]  /*6ab0*/  HMMA.16816.F32 R44, R128, R48, R68 ;  /* 0x00000030802c723c */ /* 0x002fe20000001844 */
[----:B------:R-:W-:-:S07]  /*6ac0*/  FADD.FTZ R4, R14, R4 ;  /* 0x000000040e047221 */ /* 0x000fce0000010000 */
[C---:B------:R-:W-:Y:S01]  /*6ad0*/  HMMA.16816.F32 R48, R128.reuse, R50, R72 ;  /* 0x000000328030723c */ /* 0x040fe20000001848 */
[----:B------:R-:W1:Y:S07]  /*6ae0*/  LDSM.16.MT88.4 R72, [R193+0x5800] ;  /* 0x00580000c148783b */ /* 0x000e6e0000004200 */
[----:B--2---:R-:W-:Y:S01]  /*6af0*/  HMMA.16816.F32 R76, R128, R80, R104 ;  /* 0x00000050804c723c */ /* 0x004fe20000001868 */
[----:B------:R-:W2:Y:S01]  /*6b00*/  LDSM.16.MT88.4 R104, [R193+0x7800] ;  /* 0x00780000c168783b */ /* 0x000ea20000004200 */
[----:B------:R-:W-:-:S03]  /*6b10*/  FADD.FTZ R12, R2, R4 ;  /* 0x00000004020c7221 */ /* 0x000fc60000010000 */
[----:B------:R-:W4:Y:S01]  /*6b20*/  LDSM.16.MT88.4 R4, [R196+0x7800] ;  /* 0x00780000c404783b */ /* 0x000f220000004200 */
[----:B------:R-:W-:Y:S02]  /*6b30*/  FADD.FTZ R3, R17, R3 ;  /* 0x0000000311037221 */ /* 0x000fe40000010000 */
[----:B---3--:R-:W-:Y:S01]  /*6b40*/  HMMA.16816.F32 R60, R128, R64, R84 ;  /* 0x00000040803c723c */ /* 0x008fe20000001854 */
[----:B------:R-:W-:-:S07]  /*6b50*/  @P1 IMAD.HI.U32 R2, R246, c[0x0][0x2c8], RZ ;  /* 0x0000b200f6021a27 */ /* 0x000fce00078e00ff */
[----:B------:R-:W-:Y:S01]  /*6b60*/  HMMA.16816.F32 R64, R128, R66, R88 ;  /* 0x000000428040723c */ /* 0x000fe20000001858 */
[----:B------:R-:W3:Y:S01]  /*6b70*/  LDSM.16.MT88.4 R88, [R197+0x5800] ;  /* 0x00580000c558783b */ /* 0x000ee20000004200 */
[----:B------:R-:W-:Y:S02]  /*6b80*/  FADD.FTZ R3, R0, R3 ;  /* 0x0000000300037221 */ /* 0x000fe40000010000 */
[----:B------:R-:W-:Y:S01]  /*6b90*/  IMAD.MOV.U32 R0, RZ, RZ, R246 ;  /* 0x000000ffff007224 */ /* 0x000fe200078e00f6 */
[----:B------:R-:W-:-:S04]  /*6ba0*/  @P1 SHF.R.U32.HI R0, RZ, c[0x0][0x2cc], R2 ;  /* 0x0000b300ff001a19 */ /* 0x000fc80000011602 */
[----:B------:R-:W-:-:S04]  /*6bb0*/  IADD3 R0, R0, R135, -R245 ;  /* 0x0000008700007210 */ /* 0x000fc80007ffe8f5 */
[----:B------:R-:W-:Y:S01]  /*6bc0*/  SHF.R.S32.HI R2, RZ, 0x1f, R0 ;  /* 0x0000001fff027819 */ /* 0x000fe20000011400 */
[----:B-1----:R-:W-:Y:S01]  /*6bd0*/  HMMA.16816.F32 R68, R128, R72, R96 ;  /* 0x000000488044723c */ /* 0x002fe20000001860 */
[----:B------:R-:W1:Y:S02]  /*6be0*/  LDSM.16.MT88.4 R96, [R196+0x5800] ;  /* 0x00580000c460783b */ /* 0x000e640000004200 */
[----:B------:R-:W-:-:S05]  /*6bf0*/  LEA.HI R2, R2, R0, RZ, 0x6 ;  /* 0x0000000002027211 */ /* 0x000fca00078f30ff */
[----:B------:R-:W-:Y:S01]  /*6c00*/  HMMA.16816.F32 R72, R128, R74, R100 ;  /* 0x0000004a8048723c */ /* 0x000fe20000001864 */
[----:B------:R-:W-:-:S07]  /*6c10*/  SHF.R.S32.HI R2, RZ, 0x6, R2 ;  /* 0x00000006ff027819 */ /* 0x000fce0000011402 */
[----:B--2---:R-:W-:Y:S01]  /*6c20*/  HMMA.16816.F32 R100, R128, R104, R120 ;  /* 0x000000688064723c */ /* 0x004fe20000001878 */
[----:B------:R-:W2:Y:S01]  /*6c30*/  LDSM.16.MT88.4 R120, [R197+0x7800] ;  /* 0x00780000c578783b */ /* 0x000ea20000004200 */
[----:B------:R-:W-:-:S06]  /*6c40*/  FADD.FTZ R0, R10, R3 ;  /* 0x000000030a007221 */ /* 0x000fcc0000010000 */
[----:B----4-:R-:W-:Y:S01]  /*6c50*/  HMMA.16816.F32 R124, R128, R4, R124 ;  /* 0x00000004807c723c */ /* 0x010fe2000000187c */
[----:B------:R-:W-:-:S06]  /*6c60*/  FADD.FTZ R0, R32, R0 ;  /* 0x0000000020007221 */ /* 0x000fcc0000010000 */
[----:B------:R-:W-:Y:S01]  /*6c70*/  IMNMX R4, R134, R2, !PT ;  /* 0x0000000286047217 */ /* 0x000fe20007800200 */
[----:B------:R-:W-:-:S04]  /*6c80*/  FADD.FTZ R2, R9, R12 ;  /* 0x0000000c09027221 */ /* 0x000fc80000010000 */
[----:B------:R-:W-:Y:S02]  /*6c90*/  FADD.FTZ R2, R11, R2 ;  /* 0x000000020b027221 */ /* 0x000fe40000010000 */
[----:B------:R-:W-:Y:S02]  /*6ca0*/  FADD.FTZ R3, R33, R0 ;  /* 0x0000000021037221 */ /* 0x000fe40000010000 */
[----:B------:R-:W-:Y:S01]  /*6cb0*/  FADD.FTZ R0, R8, R2 ;  /* 0x0000000208007221 */ /* 0x000fe20000010000 */
[----:B------:R4:W-:Y:S01]  /*6cc0*/  STL [R1+0x14], R4 ;  /* 0x0000140401007387 */ /* 0x0009e20000100800 */
[C---:B---3--:R-:W-:Y:S03]  /*6cd0*/  HMMA.16816.F32 R84, R128.reuse, R88, R228 ;  /* 0x000000588054723c */ /* 0x048fe600000018e4 */
[----:B------:R4:W-:Y:S04]  /*6ce0*/  STL [R1+0xc], R0 ;  /* 0x00000c0001007387 */ /* 0x0009e80000100800 */
[----:B------:R4:W-:Y:S01]  /*6cf0*/  STL [R1+0x8], R3 ;  /* 0x0000080301007387 */ /* 0x0009e20000100800 */
[----:B------:R-:W-:Y:S07]  /*6d00*/  HMMA.16816.F32 R88, R128, R90, R220 ;  /* 0x0000005a8058723c */ /* 0x000fee00000018dc */
[----:B------:R-:W-:-:S04]  /*6d10*/  IADD3 R220, R244, -0x2, RZ ;  /* 0xfffffffef4dc7810 */ /* 0x000fc80007ffe0ff */
[----:B------:R-:W-:Y:S01]  /*6d20*/  ISETP.GE.AND P0, PT, R220, R4, PT ;  /* 0x00000004dc00720c */ /* 0x000fe20003f06270 */
[C---:B------:R-:W-:Y:S08]  /*6d30*/  HMMA.16816.F32 R80, R128.reuse, R82, R108 ;  /* 0x000000528050723c */ /* 0x040ff0000000186c */
[C---:B------:R-:W-:Y:S08]  /*6d40*/  HMMA.16816.F32 R104, R128.reuse, R106, R116 ;  /* 0x0000006a8068723c */ /* 0x040ff00000001874 */
[C---:B------:R-:W-:Y:S08]  /*6d50*/  HMMA.16816.F32 R140, R128.reuse, R144, R140 ;  /* 0x00000090808c723c */ /* 0x040ff0000000188c */
        /* <DEDUP_REMOVED lines=12> */
[----:B----4-:R-:W-:Y:S02]  /*6e20*/  MOV R134, R132 ;  /* 0x0000008400867202 */ /* 0x010fe40000000f00 */
[----:B------:R-:W-:-:S02]  /*6e30*/  MOV R3, R133 ;  /* 0x0000008500037202 */ /* 0x000fc40000000f00 */
[----:B------:R-:W-:-:S07]  /*6e40*/  MOV R224, R220 ;  /* 0x000000dc00e07202 */ /* 0x000fce0000000f00 */
.L_x_2230:
[----:B------:R-:W2:Y:S01]  /*6e50*/  LDL R226, [R1+0x4] ;  /* 0x0000040001e27983 */ /* 0x000ea20000100800 */
[----:B------:R-:W-:Y:S04]  /*6e60*/  DEPBAR.LE SB0, 0x0 ;  /* 0x000080000000791a */ /* 0x000fe80000000000 */
[----:B------:R-:W3:Y:S01]  /*6e70*/  LDL R14, [R1] ;  /* 0x00000000010e7983 */ /* 0x000ee20000100800 */
[----:B------:R-:W-:Y:S03]  /*6e80*/  WARPSYNC 0xffffffff ;  /* 0xffffffff00007948 */ /* 0x000fe60003800000 */
[----:B------:R-:W-:Y:S08]  /*6e90*/  BAR.SYNC.DEFER_BLOCKING 0x0 ;  /* 0x0000000000007b1d */ /* 0x000ff00000010000 */
[----:B------:R-:W-:Y:S08]  /*6ea0*/  LDSM.16.M88.4 R32, [R199] ;  /* 0x00000000c720783b */ /* 0x000ff00000000200 */
[----:B------:R-:W-:Y:S08]  /*6eb0*/  LDSM.16.M88.4 R16, [R192+0x800] ;  /* 0x00080000c010783b */ /* 0x000ff00000000200 */
[----:B------:R-:W-:Y:S08]  /*6ec0*/  LDSM.16.M88.4 R24, [R192+0x1000] ;  /* 0x00100000c018783b */ /* 0x000ff00000000200 */
[----:B------:R-:W-:Y:S08]  /*6ed0*/  LDSM.16.M88.4 R136, [R192+0x1800] ;  /* 0x00180000c088783b */ /* 0x000ff00000000200 */
[----:B------:R-:W-:Y:S08]  /*6ee0*/  LDSM.16.M88.4 R172, [R200] ;  /* 0x00000000c8ac783b */ /* 0x000ff00000000200 */
[----:B------:R-:W-:Y:S08]  /*6ef0*/  LDSM.16.M88.4 R176, [R203] ;  /* 0x00000000cbb0783b */ /* 0x000ff00000000200 */
[----:B------:R-:W-:Y:S08]  /*6f00*/  LDSM.16.M88.4 R180, [R218] ;  /* 0x00000000dab4783b */ /* 0x000ff00000000200 */
[----:B------:R-:W-:Y:S08]  /*6f10*/  LDSM.16.M88.4 R184, [R217] ;  /* 0x00000000d9b8783b */ /* 0x000ff00000000200 */
[----:B------:R-:W-:Y:S08]  /*6f20*/  LDSM.16.M88.4 R188, [R216] ;  /* 0x00000000d8bc783b */ /* 0x000ff00000000200 */
[----:B------:R-:W4:Y:S04]  /*6f30*/  LDL R228, [R1+0x10] ;  /* 0x0000100001e47983 */ /* 0x000f280000100800 */
[----:B------:R-:W4:Y:S01]  /*6f40*/  LDL R227, [R1+0x18] ;  /* 0x0000180001e37983 */ /* 0x000f220000100800 */
[----:B--2---:R-:W-:Y:S11]  /*6f50*/  ISETP.GT.AND P6, PT, R226, R224, PT ;  /* 0x000000e0e200720c */ /* 0x004ff60003fc4270 */
[----:B------:R-:W-:Y:S02]  /*6f60*/  @!UPT UIADD3 URZ, URZ, URZ, URZ ;  /* 0x0000003f3f3ff290 */ /* 0x000fe4000fffe03f */
[----:B------:R-:W-:Y:S01]  /*6f70*/  @!P6 SHF.R.S32.HI R0, RZ, 0x1f, R224 ;  /* 0x0000001fff00e819 */ /* 0x000fe200000114e0 */
[----:B------:R-:W-:Y:S01]  /*6f80*/  @!P6 IMAD.WIDE.U32 R4, R224, c[0x0][0x208], RZ ;  /* 0x00008200e004ea25 */ /* 0x000fe200078e00ff */
[----:B------:R-:W-:Y:S02]  /*6f90*/  @!P6 IADD3 R10, P0, R250, 0x40, RZ ;  /* 0x00000040fa0ae810 */ /* 0x000fe40007f1e0ff */
[----:B------:R-:W-:Y:S01]  /*6fa0*/  @!P6 MOV R6, c[0x0][0x20c] ;  /* 0x000083000006ea02 */ /* 0x000fe20000000f00 */
[----:B------:R-:W-:Y:S01]  /*6fb0*/  @!P6 IMAD R0, R0, c[0x0][0x208], RZ ;  /* 0x000082000000ea24 */ /* 0x000fe200078e02ff */
[----:B------:R-:W-:Y:S02]  /*6fc0*/  @!P6 SHF.L.U32 R2, R4, 0x6, RZ ;  /* 0x000000060402e819 */ /* 0x000fe400000006ff */
[----:B---3--:R-:W-:Y:S01]  /*6fd0*/  @!P6 IADD3.X R8, RZ, R14, RZ, P0, !PT ;  /* 0x0000000eff08e210 */ /* 0x008fe200007fe4ff */
[----:B------:R-:W-:Y:S05]  /*6fe0*/  @!P6 IMAD R0, R224, c[0x0][0x20c], R0 ;  /* 0x00008300e000ea24 */ /* 0x000fea00078e0200 */
[----:B------:R-:W-:Y:S02]  /*6ff0*/  @!P6 IADD3 R0, R5, R0, RZ ;  /* 0x000000000500e210 */ /* 0x000fe40007ffe0ff */
[----:B------:R-:W-:Y:S02]  /*7000*/  @!P6 MOV R5, c[0x0][0x208] ;  /* 0x000082000005ea02 */ /* 0x000fe40000000f00 */
[----:B------:R-:W-:Y:S02]  /*7010*/  @!P6 SHF.L.U64.HI R0, R4, 0x6, R0 ;  /* 0x000000060400e819 */ /* 0x000fe40000010200 */
[C---:B------:R-:W-:Y:S04]  /*7020*/  @!P6 LEA R4, P0, R5.reuse, R2, 0x5 ;  /* 0x000000020504e211 */ /* 0x040fe800078028ff */
[----:B------:R-:W-:Y:S02]  /*7030*/  @!P6 LEA.HI.X R5, R5, R0, R6, 0x5, P0 ;  /* 0x000000000505e211 */ /* 0x000fe400000f2c06 */
[----:B------:R-:W-:Y:S04]  /*7040*/  @!P6 IADD3 R6, P0, R2, R250, RZ ;  /* 0x000000fa0206e210 */ /* 0x000fe80007f1e0ff */
[----:B------:R-:W-:Y:S02]  /*7050*/  @!P6 IADD3.X R9, R0, R14, RZ, P0, !PT ;  /* 0x0000000e0009e210 */ /* 0x000fe400007fe4ff */
[----:B------:R-:W-:Y:S04]  /*7060*/  @!P6 IADD3 R7, P0, R2, R10, RZ ;  /* 0x0000000a0207e210 */ /* 0x000fe80007f1e0ff */
[----:B------:R-:W-:Y:S02]  /*7070*/  @!P6 IADD3.X R11, R0, R8, RZ, P0, !PT ;  /* 0x00000008000be210 */ /* 0x000fe400007fe4ff */
[C---:B------:R-:W-:Y:S04]  /*7080*/  @!P6 LEA R220, P0, R6.reuse, c[0x0][0x1f8], 0x1 ;  /* 0x00007e0006dcea11 */ /* 0x040fe800078008ff */
[----:B------:R-:W-:Y:S02]  /*7090*/  @!P6 LEA.HI.X R221, R6, c[0x0][0x1fc], R9, 0x1, P0 ;  /* 0x00007f0006ddea11 */ /* 0x000fe400000f0c09 */
[C---:B------:R-:W-:Y:S04]  /*70a0*/  @!P6 LEA R30, P0, R7.reuse, c[0x0][0x1f8], 0x1 ;  /* 0x00007e00071eea11 */ /* 0x040fe800078008ff */
[----:B------:R-:W-:Y:S02]  /*70b0*/  @!P6 LEA.HI.X R31, R7, c[0x0][0x1fc], R11, 0x1, P0 ;  /* 0x00007f00071fea11 */ /* 0x000fe400000f0c0b */
[----:B------:R-:W-:Y:S04]  /*70c0*/  @!P6 IADD3 R7, P0, R250, 0x80, RZ ;  /* 0x00000080fa07e810 */ /* 0x000fe80007f1e0ff */
[-C--:B------:R-:W-:Y:S02]  /*70d0*/  @!P6 IADD3.X R9, RZ, R14.reuse, RZ, P0, !PT ;  /* 0x0000000eff09e210 */ /* 0x080fe400007fe4ff */
[----:B------:R-:W-:Y:S04]  /*70e0*/  @!P6 IADD3 R6, P0, R2, R7, RZ ;  /* 0x000000070206e210 */ /* 0x000fe80007f1e0ff */
[----:B------:R-:W-:Y:S02]  /*70f0*/  @!P6 IADD3.X R11, R0, R9, RZ, P0, !PT ;  /* 0x00000009000be210 */ /* 0x000fe400007fe4ff */
[C---:B------:R-:W-:Y:S04]  /*7100*/  @!P6 LEA R22, P0, R6.reuse, c[0x0][0x1f8], 0x1 ;  /* 0x00007e000616ea11 */ /* 0x040fe800078008ff */
[----:B------:R-:W-:Y:S02]  /*7110*/  @!P6 LEA.HI.X R23, R6, c[0x0][0x1fc], R11, 0x1, P0 ;  /* 0x00007f000617ea11 */ /* 0x000fe400000f0c0b */
[----:B------:R-:W-:Y:S04]  /*7120*/  @!P6 IADD3 R6, P0, R250, 0xc0, RZ ;  /* 0x000000c0fa06e810 */ /* 0x000fe80007f1e0ff */
[----:B------:R-:W-:Y:S02]  /*7130*/  @!P6 IADD3.X R12, RZ, R14, RZ, P0, !PT ;  /* 0x0000000eff0ce210 */ /* 0x000fe400007fe4ff */
[----:B------:R-:W-:Y:S04]  /*7140*/  @!P6 IADD3 R2, P0, R2, R6, RZ ;  /* 0x000000060202e210 */ /* 0x000fe80007f1e0ff */
[----:B------:R-:W-:Y:S02]  /*7150*/  @!P6 IADD3.X R0, R0, R12, RZ, P0, !PT ;  /* 0x0000000c0000e210 */ /* 0x000fe400007fe4ff */
[C---:B------:R-:W-:Y:S04]  /*7160*/  @!P6 LEA R28, P0, R2.reuse, c[0x0][0x1f8], 0x1 ;  /* 0x00007e00021cea11 */ /* 0x040fe800078008ff */
[----:B------:R-:W-:Y:S02]  /*7170*/  @!P6 LEA.HI.X R29, R2, c[0x0][0x1fc], R0, 0x1, P0 ;  /* 0x00007f00021dea11 */ /* 0x000fe400000f0c00 */
[C---:B------:R-:W-:Y:S04]  /*7180*/  @!P6 IADD3 R13, P0, R4.reuse, R10, RZ ;  /* 0x0000000a040de210 */ /* 0x040fe80007f1e0ff */
[C---:B------:R-:W-:Y:S02]  /*7190*/  @!P6 IADD3.X R21, R5.reuse, R8, RZ, P0, !PT ;  /* 0x000000080515e210 */ /* 0x040fe400007fe4ff */
[C---:B------:R-:W-:Y:S04]  /*71a0*/  @!P6 IADD3 R7, P0, R4.reuse, R7, RZ ;  /* 0x000000070407e210 */ /* 0x040fe80007f1e0ff */
[C---:B------:R-:W-:Y:S02]  /*71b0*/  @!P6 IADD3.X R133, R5.reuse, R9, RZ, P0, !PT ;  /* 0x000000090585e210 */ /* 0x040fe400007fe4ff */
[----:B------:R-:W1:Y:S01]  /*71c0*/  LDSM.16.M88.4 R8, [R192] ;  /* 0x00000000c008783b */ /* 0x000e620000000200 */
[C---:B------:R-:W-:Y:S04]  /*71d0*/  @!P6 IADD3 R2, P0, R4.reuse, R6, RZ ;  /* 0x000000060402e210 */ /* 0x040fe80007f1e0ff */
[C---:B------:R-:W-:Y:S02]  /*71e0*/  @!P6 IADD3.X R6, R5.reuse, R12, RZ, P0, !PT ;  /* 0x0000000c0506e210 */ /* 0x040fe400007fe4ff */
[----:B------:R-:W-:Y:S01]  /*71f0*/  @!P6 IADD3 R0, P0, R4, R250, RZ ;  /* 0x000000fa0400e210 */ /* 0x000fe20007f1e0ff */
[----:B------:R-:W-:Y:S01]  /*7200*/  @!PT LDS RZ, [RZ] ;  /* 0x00000000fffff984 */ /* 0x000fe20000000800 */
[----:B------:R-:W-:Y:S01]  /*7210*/  @!PT LDS RZ, [RZ] ;  /* 0x00000000fffff984 */ /* 0x000fe20000000800 */
[----:B------:R-:W-:Y:S01]  /*7220*/  @!PT LDS RZ, [RZ] ;  /* 0x00000000fffff984 */ /* 0x000fe20000000800 */
[----:B------:R2:W-:Y:S03]  /*7230*/  @!P6 LDGSTS.E.BYPASS.LTC128B.128 [R219+0x100], [R220.64], !P5 ;  /* 0x00100000dcdbefae */ /* 0x0005e6000e901d46 */
[----:B------:R-:W-:Y:S02]  /*7240*/  @!P6 IADD3.X R5, R5, R14, RZ, P0, !PT ;  /* 0x0000000e0505e210 */ /* 0x000fe400007fe4ff */
[C---:B------:R-:W-:Y:S03]  /*7250*/  @!P6 LEA R14, P0, R0.reuse, c[0x0][0x1f8], 0x1 ;  /* 0x00007e00000eea11 */ /* 0x040fe600078008ff */
[----:B------:R3:W-:Y:S01]  /*7260*/  @!P6 LDGSTS.E.BYPASS.LTC128B.128 [R219+0x2100], [R30.64], !P4 ;  /* 0x021000001edbefae */ /* 0x0007e2000e101d46 */
[----:B------:R-:W-:Y:S02]  /*7270*/  @!P6 LEA.HI.X R15, R0, c[0x0][0x1fc], R5, 0x1, P0 ;  /* 0x00007f00000fea11 */ /* 0x000fe400000f0c05 */
[C---:B------:R-:W-:Y:S04]  /*7280*/  @!P6 LEA R20, P0, R13.reuse, c[0x0][0x1f8], 0x1 ;  /* 0x00007e000d14ea11 */ /* 0x040fe800078008ff */
[----:B------:R-:W-:Y:S01]  /*7290*/  @!P6 LEA.HI.X R21, R13, c[0x0][0x1fc], R21, 0x1, P0 ;  /* 0x00007f000d15ea11 */ /* 0x000fe200000f0c15 */
[----:B------:R5:W-:Y:S01]  /*72a0*/  @!P6 LDGSTS.E.BYPASS.LTC128B.128 [R219+0x4100], [R22.64], !P3 ;  /* 0x0410000016dbefae */ /* 0x000be2000d901d46 */
[C---:B------:R-:W-:Y:S04]  /*72b0*/  @!P6 LEA R132, P0, R7.reuse, c[0x0][0x1f8], 0x1 ;  /* 0x00007e000784ea11 */ /* 0x040fe800078008ff */
[----:B------:R-:W-:Y:S02]  /*72c0*/  @!P6 LEA.HI.X R133, R7, c[0x0][0x1fc], R133, 0x1, P0 ;  /* 0x00007f000785ea11 */ /* 0x000fe400000f0c85 */
[C---:B------:R-:W-:Y:S01]  /*72d0*/  @!P6 LEA R222, P0, R2.reuse, c[0x0][0x1f8], 0x1 ;  /* 0x00007e0002deea11 */ /* 0x040fe200078008ff */
[----:B------:R3:W-:Y:S03]  /*72e0*/  @!P6 LDGSTS.E.BYPASS.LTC128B.128 [R219+0x6100], [R28.64], !P2 ;  /* 0x061000001cdbefae */ /* 0x0007e6000d101d46 */
[----:B------:R-:W-:Y:S02]  /*72f0*/  @!P6 LEA.HI.X R223, R2, c[0x0][0x1fc], R6, 0x1, P0 ;  /* 0x00007f0002dfea11 */ /* 0x000fe400000f0c06 */
[C---:B--2---:R-:W-:Y:S01]  /*7300*/  IADD3 R220, R224.reuse, -0x1, RZ ;  /* 0xffffffffe0dc7810 */ /* 0x044fe20007ffe0ff */
[C---:B-1----:R-:W-:Y:S02]  /*7310*/  HMMA.16816.F32 R4, R32.reuse, R8, RZ ;  /* 0x000000082004723c */ /* 0x042fe400000018ff */
[----:B------:R1:W-:Y:S06]  /*7320*/  @!P6 LDGSTS.E.BYPASS.LTC128B.128 [R219+0x1100], [R14.64], !P5 ;  /* 0x011000000edbefae */ /* 0x0003ec000e901d46 */
[C---:B------:R-:W-:Y:S02]  /*7330*/  HMMA.16816.F32 R8, R32.reuse, R10, RZ ;  /* 0x0000000a2008723c */ /* 0x040fe400000018ff */
[----:B------:R5:W-:Y:S08]  /*7340*/  @!P6 LDGSTS.E.BYPASS.LTC128B.128 [R219+0x3100], [R20.64], !P4 ;  /* 0x0310000014dbefae */ /* 0x000bf0000e101d46 */
[----:B------:R2:W-:Y:S08]  /*7350*/  @!P6 LDGSTS.E.BYPASS.LTC128B.128 [R219+0x5100], [R132.64], !P3 ;  /* 0x0510000084dbefae */ /* 0x0005f0000d901d46 */
[----:B------:R3:W-:Y:S01]  /*7360*/  @!P6 LDGSTS.E.BYPASS.LTC128B.128 [R219+0x7100], [R222.64], !P2 ;  /* 0x07100000dedbefae */ /* 0x0007e2000d101d46 */
[----:B------:R-:W-:Y:S01]  /*7370*/  ISETP.GT.AND P6, PT, R224, R226, PT ;  /* 0x000000e2e000720c */ /* 0x000fe20003fc4270 */
[C---:B-1----:R-:W-:Y:S06]  /*7380*/  HMMA.16816.F32 R12, R32.reuse, R16, RZ ;  /* 0x00000010200c723c */ /* 0x042fec00000018ff */
[----:B------:R-:W4:Y:S02]  /*7390*/  LDL R226, [R1+0x1c] ;  /* 0x00001c0001e27983 */ /* 0x000f240000100800 */
[C---:B------:R-:W-:Y:S02]  /*73a0*/  HMMA.16816.F32 R16, R32.reuse, R18, RZ ;  /* 0x000000122010723c */ /* 0x040fe400000018ff */
[----:B------:R-:W0:Y:S06]  /*73b0*/  LDGDEPBAR ;  /* 0x00000000000079af */ /* 0x000e2c0000000000 */
[C---:B-----5:R-:W-:Y:S02]  /*73c0*/  HMMA.16816.F32 R20, R32.reuse, R24, RZ ;  /* 0x000000182014723c */ /* 0x060fe400000018ff */
[----:B--2---:R-:W2:Y:S06]  /*73d0*/  LDL R133, [R1+0x50] ;  /* 0x0000500001857983 */ /* 0x004eac0000100800 */
[C---:B------:R-:W-:Y:S08]  /*73e0*/  HMMA.16816.F32 R24, R32.reuse, R26, RZ ;  /* 0x0000001a2018723c */ /* 0x040ff000000018ff */
[C---:B---3--:R-:W-:Y:S08]  /*73f0*/  HMMA.16816.F32 R28, R32.reuse, R136, RZ ;  /* 0x00000088201c723c */ /* 0x048ff000000018ff */
[----:B------:R-:W-:Y:S01]  /*7400*/  HMMA.16816.F32 R32, R32, R138, RZ ;  /* 0x0000008a2020723c */ /* 0x000fe200000018ff */
[----:B------:R-:W-:Y:S07]  /*7410*/  LDSM.16.M88.4 R136, [R202] ;  /* 0x00000000ca88783b */ /* 0x000fee0000000200 */
[C---:B------:R-:W-:Y:S08]  /*7420*/  HMMA.16816.F32 R4, R172.reuse, R176, R4 ;  /* 0x000000b0ac04723c */ /* 0x040ff00000001804 */
[C---:B------:R-:W-:Y:S01]  /*7430*/  HMMA.16816.F32 R8, R172.reuse, R178, R8 ;  /* 0x000000b2ac08723c */ /* 0x040fe20000001808 */
[----:B------:R-:W1:Y:S07]  /*7440*/  LDSM.16.M88.4 R176, [R198] ;  /* 0x00000000c6b0783b */ /* 0x000e6e0000000200 */
[C---:B------:R-:W-:Y:S08]  /*7450*/  HMMA.16816.F32 R12, R172.reuse, R180, R12 ;  /* 0x000000b4ac0c723c */ /* 0x040ff0000000180c */
[C---:B------:R-:W-:Y:S01]  /*7460*/  HMMA.16816.F32 R16, R172.reuse, R182, R16 ;  /* 0x000000b6ac10723c */ /* 0x040fe20000001810 */
[----:B------:R-:W3:Y:S07]  /*7470*/  LDSM.16.M88.4 R180, [R198+0x800] ;  /* 0x00080000c6b4783b */ /* 0x000eee0000000200 */
[C---:B------:R-:W-:Y:S08]  /*7480*/  HMMA.16816.F32 R20, R172.reuse, R184, R20 ;  /* 0x000000b8ac14723c */ /* 0x040ff00000001814 */
[C---:B------:R-:W-:Y:S01]  /*7490*/  HMMA.16816.F32 R24, R172.reuse, R186, R24 ;  /* 0x000000baac18723c */ /* 0x040fe20000001818 */
[----:B------:R-:W-:Y:S07]  /*74a0*/  LDSM.16.M88.4 R184, [R198+0x1800] ;  /* 0x00180000c6b8783b */ /* 0x000fee0000000200 */
[C---:B------:R-:W-:Y:S08]  /*74b0*/  HMMA.16816.F32 R28, R172.reuse, R188, R28 ;  /* 0x000000bcac1c723c */ /* 0x040ff0000000181c */
[----:B------:R-:W-:Y:S01]  /*74c0*/  HMMA.16816.F32 R32, R172, R190, R32 ;  /* 0x000000beac20723c */ /* 0x000fe20000001820 */
[----:B------:R-:W5:Y:S07]  /*74d0*/  LDSM.16.M88.4 R172, [R198+0x1000] ;  /* 0x00100000c6ac783b */ /* 0x000f6e0000000200 */
[C---:B-1----:R-:W-:Y:S08]  /*74e0*/  HMMA.16816.F32 R4, R136.reuse, R176, R4 ;  /* 0x000000b08804723c */ /* 0x042ff00000001804 */
[C---:B------:R-:W-:Y:S01]  /*74f0*/  HMMA.16816.F32 R8, R136.reuse, R178, R8 ;  /* 0x000000b28808723c */ /* 0x040fe20000001808 */
[----:B------:R-:W-:Y:S07]  /*7500*/  LDSM.16.M88.4 R176, [R195] ;  /* 0x00000000c3b0783b */ /* 0x000fee0000000200 */
[C---:B---3--:R-:W-:Y:S08]  /*7510*/  HMMA.16816.F32 R12, R136.reuse, R180, R12 ;  /* 0x000000b4880c723c */ /* 0x048ff0000000180c */
[C---:B------:R-:W-:Y:S01]  /*7520*/  HMMA.16816.F32 R16, R136.reuse, R182, R16 ;  /* 0x000000b68810723c */ /* 0x040fe20000001810 */
[----:B------:R-:W-:Y:S07]  /*7530*/  LDSM.16.M88.4 R180, [R195+0x800] ;  /* 0x00080000c3b4783b */ /* 0x000fee0000000200 */
[C---:B-----5:R-:W-:Y:S08]  /*7540*/  HMMA.16816.F32 R20, R136.reuse, R172, R20 ;  /* 0x000000ac8814723c */ /* 0x060ff00000001814 */
[C---:B------:R-:W-:Y:S01]  /*7550*/  HMMA.16816.F32 R24, R136.reuse, R174, R24 ;  /* 0x000000ae8818723c */ /* 0x040fe20000001818 */
[----:B------:R-:W1:Y:S07]  /*7560*/  LDSM.16.M88.4 R172, [R201] ;  /* 0x00000000c9ac783b */ /* 0x000e6e0000000200 */
[C---:B------:R-:W-:Y:S08]  /*7570*/  HMMA.16816.F32 R28, R136.reuse, R184, R28 ;  /* 0x000000b8881c723c */ /* 0x040ff0000000181c */
[----:B------:R-:W-:Y:S01]  /*7580*/  HMMA.16816.F32 R32, R136, R186, R32 ;  /* 0x000000ba8820723c */ /* 0x000fe20000001820 */
[----:B------:R-:W3:Y:S08]  /*7590*/  LDSM.16.M88.4 R136, [R195+0x1000] ;  /* 0x00100000c388783b */ /* 0x000ef00000000200 */
[----:B------:R-:W5:Y:S01]  /*75a0*/  LDSM.16.M88.4 R184, [R195+0x1800] ;  /* 0x00180000c3b8783b */ /* 0x000f620000000200 */
        /* <DEDUP_REMOVED lines=8> */
[----:B------:R-:W1:Y:S07]  /*7630*/  LDSM.16.M88.4 R136, [R199+0x4000] ;  /* 0x00400000c788783b */ /* 0x000e6e0000000200 */
[C---:B-----5:R-:W-:Y:S08]  /*7640*/  HMMA.16816.F32 R28, R172.reuse, R184, R28 ;  /* 0x000000b8ac1c723c */ /* 0x060ff0000000181c */
[----:B------:R-:W-:Y:S01]  /*7650*/  HMMA.16816.F32 R32, R172, R186, R32 ;  /* 0x000000baac20723c */ /* 0x000fe20000001820 */
[----:B------:R-:W3:Y:S08]  /*7660*/  LDSM.16.M88.4 R172, [R192+0x3000] ;  /* 0x00300000c0ac783b */ /* 0x000ef00000000200 */
[----:B------:R-:W5:Y:S01]  /*7670*/  LDSM.16.M88.4 R184, [R192+0x3800] ;  /* 0x00380000c0b8783b */ /* 0x000f620000000200 */
[C---:B-1----:R-:W-:Y:S08]  /*7680*/  HMMA.16816.F32 R4, R136.reuse, R176, R4 ;  /* 0x000000b08804723c */ /* 0x042ff00000001804 */
[C---:B------:R-:W-:Y:S01]  /*7690*/  HMMA.16816.F32 R8, R136.reuse, R178, R8 ;  /* 0x000000b28808723c */ /* 0x040fe20000001808 */
[----:B------:R-:W-:Y:S07]  /*76a0*/  LDSM.16.M88.4 R176, [R215] ;  /* 0x00000000d7b0783b */ /* 0x000fee0000000200 */
[C---:B------:R-:W-:Y:S08]  /*76b0*/  HMMA.16816.F32 R12, R136.reuse, R180, R12 ;  /* 0x000000b4880c723c */ /* 0x040ff0000000180c */
[C---:B------:R-:W-:Y:S01]  /*76c0*/  HMMA.16816.F32 R16, R136.reuse, R182, R16 ;  /* 0x000000b68810723c */ /* 0x040fe20000001810 */
[----:B------:R-:W-:Y:S07]  /*76d0*/  LDSM.16.M88.4 R180, [R214] ;  /* 0x00000000d6b4783b */ /* 0x000fee0000000200 */
[C---:B---3--:R-:W-:Y:S08]  /*76e0*/  HMMA.16816.F32 R20, R136.reuse, R172, R20 ;  /* 0x000000ac8814723c */ /* 0x048ff00000001814 */
[C---:B------:R-:W-:Y:S01]  /*76f0*/  HMMA.16816.F32 R24, R136.reuse, R174, R24 ;  /* 0x000000ae8818723c */ /* 0x040fe20000001818 */
[----:B------:R-:W1:Y:S07]  /*7700*/  LDSM.16.M88.4 R172, [R200+0x4000] ;  /* 0x00400000c8ac783b */ /* 0x000e6e0000000200 */
[C---:B-----5:R-:W-:Y:S08]  /*7710*/  HMMA.16816.F32 R28, R136.reuse, R184, R28 ;  /* 0x000000b8881c723c */ /* 0x060ff0000000181c */
[----:B------:R-:W-:Y:S01]  /*7720*/  HMMA.16816.F32 R32, R136, R186, R32 ;  /* 0x000000ba8820723c */ /* 0x000fe20000001820 */
[----:B------:R-:W3:Y:S08]  /*7730*/  LDSM.16.M88.4 R136, [R213] ;  /* 0x00000000d588783b */ /* 0x000ef00000000200 */
[----:B------:R-:W5:Y:S01]  /*7740*/  LDSM.16.M88.4 R184, [R212] ;  /* 0x00000000d4b8783b */ /* 0x000f620000000200 */
        /* <DEDUP_REMOVED lines=103> */
[----:B------:R-:W-:Y:S01]  /*7dc0*/  LDSM.16.M88.4 R184, [R198+0x6000] ;  /* 0x00600000c6b8783b */ /* 0x000fe20000000200 */
[C---:B-1----:R-:W-:Y:S08]  /*7dd0*/  HMMA.16816.F32 R4, R172.reuse, R176, R4 ;  /* 0x000000b0ac04723c */ /* 0x042ff00000001804 */
[C---:B------:R-:W-:Y:S01]  /*7de0*/  HMMA.16816.F32 R8, R172.reuse, R178, R8 ;  /* 0x000000b2ac08723c */ /* 0x040fe20000001808 */
[----:B------:R-:W1:Y:S07]  /*7df0*/  LDSM.16.M88.4 R176, [R204] ;  /* 0x00000000ccb0783b */ /* 0x000e6e0000000200 */
[C---:B------:R-:W-:Y:S08]  /*7e00*/  HMMA.16816.F32 R12, R172.reuse, R180, R12 ;  /* 0x000000b4ac0c723c */ /* 0x040ff0000000180c */
[C---:B------:R-:W-:Y:S01]  /*7e10*/  HMMA.16816.F32 R16, R172.reuse, R182, R16 ;  /* 0x000000b6ac10723c */ /* 0x040fe20000001810 */
[----:B------:R-:W5:Y:S07]  /*7e20*/  LDSM.16.M88.4 R180, [R202+0xc000] ;  /* 0x00c00000cab4783b */ /* 0x000f6e0000000200 */
[C---:B---3--:R-:W-:Y:S08]  /*7e30*/  HMMA.16816.F32 R20, R172.reuse, R136, R20 ;  /* 0x00000088ac14723c */ /* 0x048ff00000001814 */
[C---:B------:R-:W-:Y:S01]  /*7e40*/  HMMA.16816.F32 R24, R172.reuse, R138, R24 ;  /* 0x0000008aac18723c */ /* 0x040fe20000001818 */
[----:B------:R-:W3:Y:S07]  /*7e50*/  LDSM.16.M88.4 R136, [R198+0x6800] ;  /* 0x00680000c688783b */ /* 0x000eee0000000200 */
[C---:B-1----:R-:W-:Y:S08]  /*7e60*/  HMMA.16816.F32 R28, R172.reuse, R176, R28 ;  /* 0x000000b0ac1c723c */ /* 0x042ff0000000181c */
[----:B------:R-:W-:Y:S01]  /*7e70*/  HMMA.16816.F32 R32, R172, R178, R32 ;  /* 0x000000b2ac20723c */ /* 0x000fe20000001820 */
[----:B------:R-:W1:Y:S07]  /*7e80*/  LDSM.16.M88.4 R172, [R198+0x7000] ;  /* 0x00700000c6ac783b */ /* 0x000e6e0000000200 */
[C---:B-----5:R-:W-:Y:S01]  /*7e90*/  HMMA.16816.F32 R4, R180.reuse, R184, R4 ;  /* 0x000000b8b404723c */ /* 0x060fe20000001804 */
[----:B------:R-:W5:Y:S07]  /*7ea0*/  LDSM.16.M88.4 R176, [R198+0x7800] ;  /* 0x00780000c6b0783b */ /* 0x000f6e0000000200 */
[C---:B------:R-:W-:Y:S01]  /*7eb0*/  HMMA.16816.F32 R8, R180.reuse, R186, R8 ;  /* 0x000000bab408723c */ /* 0x040fe20000001808 */
[----:B------:R-:W-:Y:S07]  /*7ec0*/  LDSM.16.M88.4 R184, [R195+0x6000] ;  /* 0x00600000c3b8783b */ /* 0x000fee0000000200 */
[C---:B---3--:R-:W-:Y:S08]  /*7ed0*/  HMMA.16816.F32 R12, R180.reuse, R136, R12 ;  /* 0x00000088b40c723c */ /* 0x048ff0000000180c */
[C---:B------:R-:W-:Y:S01]  /*7ee0*/  HMMA.16816.F32 R16, R180.reuse, R138, R16 ;  /* 0x0000008ab410723c */ /* 0x040fe20000001810 */
[----:B------:R-:W3:Y:S07]  /*7ef0*/  LDSM.16.M88.4 R136, [R201+0xc000] ;  /* 0x00c00000c988783b */ /* 0x000eee0000000200 */
[C---:B-1----:R-:W-:Y:S08]  /*7f00*/  HMMA.16816.F32 R20, R180.reuse, R172, R20 ;  /* 0x000000acb414723c */ /* 0x042ff00000001814 */
[C---:B------:R-:W-:Y:S01]  /*7f10*/  HMMA.16816.F32 R24, R180.reuse, R174, R24 ;  /* 0x000000aeb418723c */ /* 0x040fe20000001818 */
[----:B------:R-:W1:Y:S07]  /*7f20*/  LDSM.16.M88.4 R172, [R195+0x6800] ;  /* 0x00680000c3ac783b */ /* 0x000e6e0000000200 */
[C---:B-----5:R-:W-:Y:S08]  /*7f30*/  HMMA.16816.F32 R28, R180.reuse, R176, R28 ;  /* 0x000000b0b41c723c */ /* 0x060ff0000000181c */
[----:B------:R-:W-:Y:S01]  /*7f40*/  HMMA.16816.F32 R32, R180, R178, R32 ;  /* 0x000000b2b420723c */ /* 0x000fe20000001820 */
[----:B------:R-:W-:Y:S07]  /*7f50*/  LDSM.16.M88.4 R176, [R195+0x7800] ;  /* 0x00780000c3b0783b */ /* 0x000fee0000000200 */
[C---:B---3--:R-:W-:Y:S01]  /*7f60*/  HMMA.16816.F32 R4, R136.reuse, R184, R4 ;  /* 0x000000b88804723c */ /* 0x048fe20000001804 */
[----:B------:R-:W2:Y:S07]  /*7f70*/  LDL R184, [R1+0x24] ;  /* 0x0000240001b87983 */ /* 0x000eae0000100800 */
[C---:B------:R-:W-:Y:S08]  /*7f80*/  HMMA.16816.F32 R8, R136.reuse, R186, R8 ;  /* 0x000000ba8808723c */ /* 0x040ff00000001808 */
[C---:B-1----:R-:W-:Y:S08]  /*7f90*/  HMMA.16816.F32 R12, R136.reuse, R172, R12 ;  /* 0x000000ac880c723c */ /* 0x042ff0000000180c */
[----:B------:R-:W-:Y:S01]  /*7fa0*/  FMUL.FTZ R0, R4, c[0x0][0x320] ;  /* 0x0000c80004007a20 */ /* 0x000fe20000410000 */
[C---:B------:R-:W-:Y:S03]  /*7fb0*/  HMMA.16816.F32 R16, R136.reuse, R174, R16 ;  /* 0x000000ae8810723c */ /* 0x040fe60000001810 */
[----:B------:R1:W3:Y:S04]  /*7fc0*/  MUFU.TANH R132, R0 ;  /* 0x0000000000847308 */ /* 0x0002e80000002400 */
[----:B------:R-:W-:Y:S02]  /*7fd0*/  FMUL.FTZ R2, R9, c[0x0][0x320] ;  /* 0x0000c80009027a20 */ /* 0x000fe40000410000 */
[----:B------:R-:W-:Y:S04]  /*7fe0*/  FMUL.FTZ R11, R11, c[0x0][0x320] ;  /* 0x0000c8000b0b7a20 */ /* 0x000fe80000410000 */
[----:B------:R5:W-:Y:S02]  /*7ff0*/  MUFU.TANH R221, R2 ;  /* 0x0000000200dd7308 */ /* 0x000be40000002400 */
[----:B------:R-:W-:Y:S08]  /*8000*/  FMUL.FTZ R12, R12, c[0x0][0x320] ;  /* 0x0000c8000c0c7a20 */ /* 0x000ff00000410000 */
[----:B------:R-:W-:Y:S01]  /*8010*/  MUFU.TANH R190, R11 ;  /* 0x0000000b00be7308 */ /* 0x000fe20000002400 */
[----:B-1----:R-:W-:Y:S09]  /*8020*/  FMUL.FTZ R0, R5, c[0x0][0x320] ;  /* 0x0000c80005007a20 */ /* 0x002ff20000410000 */
[----:B------:R1:W1:Y:S01]  /*8030*/  MUFU.TANH R135, R0 ;  /* 0x0000000000877308 */ /* 0x0002620000002400 */
[----:B-----5:R-:W-:Y:S01]  /*8040*/  FMUL.FTZ R2, R10, c[0x0][0x320] ;  /* 0x0000c8000a027a20 */ /* 0x020fe20000410000 */
[----:B------:R-:W-:Y:S08]  /*8050*/  @P6 MOV R10, c[0x0][0x1e0] ;  /* 0x00007800000a6a02 */ /* 0x000ff00000000f00 */
[----:B------:R-:W-:Y:S10]  /*8060*/  MUFU.TANH R191, R2 ;  /* 0x0000000200bf7308 */ /* 0x000ff40000002400 */
[----:B------:R-:W-:Y:S01]  /*8070*/  MUFU.TANH R189, R12 ;  /* 0x0000000c00bd7308 */ /* 0x000fe20000002400 */
[----:B-1----:R-:W-:Y:S09]  /*8080*/  FMUL.FTZ R0, R6, c[0x0][0x320] ;  /* 0x0000c80006007a20 */ /* 0x002ff20000410000 */
[----:B------:R1:W5:Y:S02]  /*8090*/  MUFU.TANH R225, R0 ;  /* 0x0000000000e17308 */ /* 0x0003640000002400 */
[----:B-1----:R-:W-:Y:S02]  /*80a0*/  FMUL.FTZ R0, R7, c[0x0][0x320] ;  /* 0x0000c80007007a20 */ /* 0x002fe40000410000 */
[----:B------:R-:W1:Y:S01]  /*80b0*/  LDSM.16.M88.4 R4, [R195+0x7000] ;  /* 0x00700000c304783b */ /* 0x000e620000000200 */
[----:B------:R-:W-:Y:S05]  /*80c0*/  DEPBAR.LE SB0, 0x0 ;  /* 0x000080000000791a */ /* 0x000fea0000000000 */
[----:B------:R3:W1:Y:S02]  /*80d0*/  MUFU.TANH R223, R0 ;  /* 0x0000000000df7308 */ /* 0x0006640000002400 */
[----:B------:R-:W-:Y:S01]  /*80e0*/  BAR.SYNC.DEFER_BLOCKING 0x0 ;  /* 0x0000000000007b1d */ /* 0x000fe20000010000 */
[----:B---3--:R-:W-:Y:S02]  /*80f0*/  FMUL.FTZ R0, R8, c[0x0][0x320] ;  /* 0x0000c80008007a20 */ /* 0x008fe40000410000 */
[----:B------:R-:W-:Y:S05]  /*8100*/  @P6 IMAD.WIDE.U32 R8, R220, c[0x0][0x1e0], RZ ;  /* 0x00007800dc086a25 */ /* 0x000fea00078e00ff */
[----:B------:R3:W2:Y:S01]  /*8110*/  MUFU.TANH R222, R0 ;  /* 0x0000000000de7308 */ /* 0x0006a20000002400 */
[----:B------:R-:W-:Y:S01]  /*8120*/  @P6 SHF.L.U32 R2, R8, 0x6, RZ ;  /* 0x0000000608026819 */ /* 0x000fe200000006ff */
[C---:B-1----:R-:W-:Y:S07]  /*8130*/  HMMA.16816.F32 R20, R136.reuse, R4, R20 ;  /* 0x000000048814723c */ /* 0x042fee0000001814 */
[----:B------:R-:W-:Y:S01]  /*8140*/  FMUL.FTZ R4, R13, c[0x0][0x320] ;  /* 0x0000c8000d047a20 */ /* 0x000fe20000410000 */
[C---:B------:R-:W-:Y:S01]  /*8150*/  HMMA.16816.F32 R24, R136.reuse, R6, R24 ;  /* 0x000000068818723c */ /* 0x040fe20000001818 */
[----:B------:R-:W-:Y:S02]  /*8160*/  MOV R13, 0xffffffc0 ;  /* 0xffffffc0000d7802 */ /* 0x000fe40000000f00 */
[----:B------:R-:W1:Y:S04]  /*8170*/  MUFU.TANH R188, R4 ;  /* 0x0000000400bc7308 */ /* 0x000e680000002400 */
[----:B------:R-:W-:Y:S01]  /*8180*/  FMUL.FTZ R7, R14, c[0x0][0x320] ;  /* 0x0000c8000e077a20 */ /* 0x000fe20000410000 */
[C---:B------:R-:W-:Y:S04]  /*8190*/  HMMA.16816.F32 R28, R136.reuse, R176, R28 ;  /* 0x000000b0881c723c */ /* 0x040fe8000000181c */
[----:B---3--:R-:W-:Y:S01]  /*81a0*/  @P6 SHF.R.S32.HI R0, RZ, 0x1f, R220 ;  /* 0x0000001fff006819 */ /* 0x008fe200000114dc */
[----:B------:R3:W1:Y:S03]  /*81b0*/  MUFU.TANH R187, R7 ;  /* 0x0000000700bb7308 */ /* 0x0006660000002400 */
[----:B------:R-:W-:Y:S04]  /*81c0*/  HMMA.16816.F32 R32, R136, R178, R32 ;  /* 0x000000b28820723c */ /* 0x000fe80000001820 */
[----:B------:R-:W-:Y:S04]  /*81d0*/  @P6 IMAD R0, R0, c[0x0][0x1e0], RZ ;  /* 0x0000780000006a24 */ /* 0x000fe800078e02ff */
[----:B------:R-:W-:Y:S05]  /*81e0*/  @P6 IMAD R0, R220, c[0x0][0x1e4], R0 ;  /* 0x00007900dc006a24 */ /* 0x000fea00078e0200 */
[----:B------:R-:W-:Y:S02]  /*81f0*/  @P6 IADD3 R0, R9, R0, RZ ;  /* 0x0000000009006210 */ /* 0x000fe40007ffe0ff */
[----:B------:R-:W-:Y:S02]  /*8200*/  @P6 LEA R9, P0, R10, R2, 0x5 ;  /* 0x000000020a096211 */ /* 0x000fe400078028ff */
[----:B------:R-:W-:Y:S02]  /*8210*/  @P6 SHF.L.U64.HI R0, R8, 0x6, R0 ;  /* 0x0000000608006819 */ /* 0x000fe40000010200 */
[----:B------:R-:W-:Y:S01]  /*8220*/  @P6 MOV R8, c[0x0][0x1e4] ;  /* 0x0000790000086a02 */ /* 0x000fe20000000f00 */
[----:B---3--:R-:W-:Y:S03]  /*8230*/  FMUL.FTZ R7, R16, c[0x0][0x320] ;  /* 0x0000c80010077a20 */ /* 0x008fe60000410000 */
[----:B------:R-:W-:Y:S02]  /*8240*/  @P6 LEA.HI.X R8, R10, R0, R8, 0x5, P0 ;  /* 0x000000000a086211 */ /* 0x000fe400000f2c08 */
[----:B------:R-:W-:Y:S04]  /*8250*/  @P6 IADD3 R10, P0, R2, R248, RZ ;  /* 0x000000f8020a6210 */ /* 0x000fe80007f1e0ff */
[-C--:B------:R-:W-:Y:S02]  /*8260*/  @P6 IADD3.X R11, R0, R252.reuse, RZ, P0, !PT ;  /* 0x000000fc000b6210 */ /* 0x080fe400007fe4ff */
[C---:B------:R-:W-:Y:S04]  /*8270*/  @P6 LEA R182, P0, R10.reuse, c[0x0][0x1c8], 0x1 ;  /* 0x000072000ab66a11 */ /* 0x040fe800078008ff */
[----:B------:R-:W-:Y:S02]  /*8280*/  @P6 LEA.HI.X R183, R10, c[0x0][0x1cc], R11, 0x1, P0 ;  /* 0x000073000ab76a11 */ /* 0x000fe400000f0c0b */
[----:B------:R-:W-:Y:S03]  /*8290*/  @P6 IADD3 R10, P0, R248, 0x40, RZ ;  /* 0x00000040f80a6810 */ /* 0x000fe60007f1e0ff */
[----:B------:R-:W-:Y:S01]  /*82a0*/  @!PT LDS RZ, [RZ] ;  /* 0x00000000fffff984 */ /* 0x000fe20000000800 */
[----:B------:R-:W-:Y:S01]  /*82b0*/  @!PT LDS RZ, [RZ] ;  /* 0x00000000fffff984 */ /* 0x000fe20000000800 */
[----:B------:R-:W-:Y:S01]  /*82c0*/  @!PT LDS RZ, [RZ] ;  /* 0x00000000fffff984 */ /* 0x000fe20000000800 */
[----:B------:R3:W-:Y:S01]  /*82d0*/  @P6 LDGSTS.E.BYPASS.LTC128B.128 [R219+0x8100], [R182.64], !P5 ;  /* 0x08100000b6db6fae */ /* 0x0007e2000e901d46 */
[----:B------:R-:W-:Y:S02]  /*82e0*/  @P6 IADD3.X R11, RZ, R252, RZ, P0, !PT ;  /* 0x000000fcff0b6210 */ /* 0x000fe400007fe4ff */
[----:B------:R-:W-:Y:S04]  /*82f0*/  @P6 IADD3 R5, P0, R2, R10, RZ ;  /* 0x0000000a02056210 */ /* 0x000fe80007f1e0ff */
[----:B------:R-:W-:Y:S02]  /*8300*/  @P6 IADD3.X R6, R0, R11, RZ, P0, !PT ;  /* 0x0000000b00066210 */ /* 0x000fe400007fe4ff */
[C---:B------:R-:W-:Y:S04]  /*8310*/  @P6 LEA R180, P0, R5.reuse, c[0x0][0x1c8], 0x1 ;  /* 0x0000720005b46a11 */ /* 0x040fe800078008ff */
[----:B------:R-:W-:Y:S01]  /*8320*/  @P6 LEA.HI.X R181, R5, c[0x0][0x1cc], R6, 0x1, P0 ;  /* 0x0000730005b56a11 */ /* 0x000fe200000f0c06 */
[----:B------:R-:W-:Y:S01]  /*8330*/  FMUL.FTZ R6, R15, c[0x0][0x320] ;  /* 0x0000c8000f067a20 */ /* 0x000fe20000410000 */
[----:B------:R-:W-:Y:S03]  /*8340*/  @P6 IADD3 R172, P0, R248, 0x80, RZ ;  /* 0x00000080f8ac6810 */ /* 0x000fe60007f1e0ff */
[----:B------:R1:W1:Y:S01]  /*8350*/  MUFU.TANH R186, R6 ;  /* 0x0000000600ba7308 */ /* 0x0002620000002400 */
[----:B------:R1:W-:Y:S01]  /*8360*/  @P6 LDGSTS.E.BYPASS.LTC128B.128 [R219+0xa100], [R180.64], !P4 ;  /* 0x0a100000b4db6fae */ /* 0x0003e2000e101d46 */
[----:B--2---:R-:W-:Y:S08]  /*8370*/  IADD3 R4, R133, R184, RZ ;  /* 0x000000b885047210 */ /* 0x004ff00007ffe0ff */
[----:B------:R2:W2:Y:S01]  /*8380*/  MUFU.TANH R184, R7 ;  /* 0x0000000700b87308 */ /* 0x0004a20000002400 */
[----:B------:R-:W-:Y:S01]  /*8390*/  @P6 IADD3.X R133, RZ, R252, RZ, P0, !PT ;  /* 0x000000fcff856210 */ /* 0x000fe200007fe4ff */
[----:B------:R-:W-:Y:S05]  /*83a0*/  @P1 IMAD.HI.U32 R5, R4, c[0x0][0x2c8], RZ ;  /* 0x0000b20004051a27 */ /* 0x000fea00078e00ff */
[----:B------:R-:W-:Y:S02]  /*83b0*/  @P1 SHF.R.U32.HI R4, RZ, c[0x0][0x2cc], R5 ;  /* 0x0000b300ff041a19 */ /* 0x000fe40000011605 */
[----:B------:R-:W-:Y:S03]  /*83c0*/  @P6 IADD3 R5, P0, R2, R172, RZ ;  /* 0x000000ac02056210 */ /* 0x000fe60007f1e0ff */
[----:B------:R-:W3:Y:S01]  /*83d0*/  SHFL.IDX PT, R12, R4, RZ, 0x1c1f ;  /* 0x001c1fff040c7589 */ /* 0x000ee200000e0000 */
[----:B-1----:R-:W-:Y:S02]  /*83e0*/  @P6 IADD3.X R6, R0, R133, RZ, P0, !PT ;  /* 0x0000008500066210 */ /* 0x002fe400007fe4ff */
[C---:B------:R-:W-:Y:S04]  /*83f0*/  @P6 LEA R174, P0, R5.reuse, c[0x0][0x1c8], 0x1 ;  /* 0x0000720005ae6a11 */ /* 0x040fe800078008ff */
[----:B------:R-:W-:Y:S01]  /*8400*/  @P6 LEA.HI.X R175, R5, c[0x0][0x1cc], R6, 0x1, P0 ;  /* 0x0000730005af6a11 */ /* 0x000fe200000f0c06 */
[----:B------:R-:W-:Y:S01]  /*8410*/  IMAD R5, R224, R13, 0x1 ;  /* 0x00000001e0057424 */ /* 0x000fe200078e020d */
[----:B------:R4:W1:Y:S01]  /*8420*/  SHFL.IDX PT, R6, R4, 0x1, 0x1c1f ;  /* 0x003c1f0004067f89 */ /* 0x00086200000e0000 */
[----:B------:R-:W-:Y:S01]  /*8430*/  @P6 IADD3 R14, P0, R248, 0xc0, RZ ;  /* 0x000000c0f80e6810 */ /* 0x000fe20007f1e0ff */
[----:B--2---:R-:W-:Y:S04]  /*8440*/  FMUL.FTZ R7, R17, c[0x0][0x320] ;  /* 0x0000c80011077a20 */ /* 0x004fe80000410000 */
[----:B------:R2:W1:Y:S02]  /*8450*/  MUFU.TANH R185, R7 ;  /* 0x0000000700b97308 */ /* 0x0004640000002400 */
[----:B------:R1:W-:Y:S01]  /*8460*/  @P6 LDGSTS.E.BYPASS.LTC128B.128 [R219+0xc100], [R174.64], !P3 ;  /* 0x0c100000aedb6fae */ /* 0x0003e2000d901d46 */
[----:B----4-:R-:W-:Y:S04]  /*8470*/  IADD3 R4, R227, R5, -R228 ;  /* 0x00000005e3047210 */ /* 0x010fe80007ffe8e4 */
[----:B------:R-:W-:Y:S02]  /*8480*/  IADD3 R4, R4, -R226, RZ ;  /* 0x800000e204047210 */ /* 0x000fe40007ffe0ff */
[----:B--2---:R-:W-:Y:S02]  /*8490*/  @P6 IADD3.X R7, RZ, R252, RZ, P0, !PT ;  /* 0x000000fcff076210 */ /* 0x004fe400007fe4ff */
[----:B------:R-:W-:Y:S01]  /*84a0*/  @P6 IADD3 R5, P0, R2, R14, RZ ;  /* 0x0000000e02056210 */ /* 0x000fe20007f1e0ff */
[----:B------:R-:W-:Y:S01]  /*84b0*/  FMUL.FTZ R2, R18, c[0x0][0x320] ;  /* 0x0000c80012027a20 */ /* 0x000fe20000410000 */
[----:B-1----:R-:W2:Y:S02]  /*84c0*/  LDL.LU R175, [R1+0x8] ;  /* 0x0000080001af7983 */ /* 0x002ea40000300800 */
[----:B------:R-:W-:Y:S01]  /*84d0*/  @P6 IADD3.X R0, R0, R7, RZ, P0, !PT ;  /* 0x0000000700006210 */ /* 0x000fe200007fe4ff */
[----:B------:R3:W1:Y:S01]  /*84e0*/  MUFU.TANH R173, R2 ;  /* 0x0000000200ad7308 */ /* 0x0006620000002400 */
[C---:B------:R-:W-:Y:S04]  /*84f0*/  @P6 LEA R136, P0, R5.reuse, c[0x0][0x1c8], 0x1 ;  /* 0x0000720005886a11 */ /* 0x040fe800078008ff */
[----:B------:R-:W-:Y:S01]  /*8500*/  @P6 LEA.HI.X R137, R5, c[0x0][0x1cc], R0, 0x1, P0 ;  /* 0x0000730005896a11 */ /* 0x000fe200000f0c00 */
[----:B------:R-:W-:Y:S02]  /*8510*/  FMUL.FTZ R0, R19, c[0x0][0x320] ;  /* 0x0000c80013007a20 */ /* 0x000fe40000410000 */
[----:B------:R-:W-:Y:S02]  /*8520*/  FMUL.FTZ R5, R29, c[0x0][0x320] ;  /* 0x0000c8001d057a20 */ /* 0x000fe40000410000 */
[----:B------:R4:W1:Y:S01]  /*8530*/  MUFU.TANH R139, R0 ;  /* 0x00000000008b7308 */ /* 0x0008620000002400 */
[----:B------:R1:W-:Y:S01]  /*8540*/  @P6 LDGSTS.E.BYPASS.LTC128B.128 [R219+0xe100], [R136.64], !P2 ;  /* 0x0e10000088db6fae */ /* 0x0003e2000d101d46 */
[----:B---3--:R-:W-:Y:S04]  /*8550*/  IADD3 R2, R4, R12, RZ ;  /* 0x0000000c04027210 */ /* 0x008fe80007ffe0ff */
[----:B------:R-:W-:Y:S04]  /*8560*/  ISETP.GT.AND P0, PT, R2, RZ, PT ;  /* 0x000000ff0200720c */ /* 0x000fe80003f04270 */
[----:B------:R-:W-:Y:S02]  /*8570*/  FSEL R132, R132, -INF , P0 ;  /* 0xff80000084847808 */ /* 0x000fe40000000000 */
[----:B------:R-:W-:Y:S02]  /*8580*/  ISETP.GT.AND P0, PT, R2, 0x1, PT ;  /* 0x000000010200780c */ /* 0x000fe40003f04270 */
[----:B----4-:R-:W-:Y:S01]  /*8590*/  IADD3 R0, R4, R6, RZ ;  /* 0x0000000604007210 */ /* 0x010fe20007ffe0ff */
[----:B------:R-:W-:Y:S01]  /*85a0*/  FMUL.FTZ R4, R20, c[0x0][0x320] ;  /* 0x0000c80014047a20 */ /* 0x000fe20000410000 */
[----:B------:R-:W-:Y:S02]  /*85b0*/  FSEL R19, R135, -INF , P0 ;  /* 0xff80000087137808 */ /* 0x000fe40000000000 */
[C---:B------:R-:W-:Y:S01]  /*85c0*/  ISETP.GT.AND P0, PT, R0.reuse, RZ, PT ;  /* 0x000000ff0000720c */ /* 0x040fe20003f04270 */
[----:B------:R3:W4:Y:S03]  /*85d0*/  MUFU.TANH R135, R4 ;  /* 0x0000000400877308 */ /* 0x0007260000002400 */
[----:B-----5:R-:W-:Y:S02]  /*85e0*/  FSEL R138, R225, -INF , P0 ;  /* 0xff800000e18a7808 */ /* 0x020fe40000000000 */
[----:B------:R-:W-:Y:S04]  /*85f0*/  ISETP.GT.AND P0, PT, R0, 0x1, PT ;  /* 0x000000010000780c */ /* 0x000fe80003f04270 */
[----:B------:R-:W-:Y:S02]  /*8600*/  FSEL R20, R223, -INF , P0 ;  /* 0xff800000df147808 */ /* 0x000fe40000000000 */
[----:B------:R-:W-:Y:S04]  /*8610*/  ISETP.GT.AND P0, PT, R2, 0x8, PT ;  /* 0x000000080200780c */ /* 0x000fe80003f04270 */
[----:B------:R-:W-:Y:S02]  /*8620*/  FSEL R15, R222, -INF , P0 ;  /* 0xff800000de0f7808 */ /* 0x000fe40000000000 */
[----:B------:R-:W-:Y:S04]  /*8630*/  ISETP.GT.AND P0, PT, R2, 0x9, PT ;  /* 0x000000090200780c */ /* 0x000fe80003f04270 */
[----:B------:R-:W-:Y:S02]  /*8640*/  FSEL R18, R221, -INF , P0 ;  /* 0xff800000dd127808 */ /* 0x000fe40000000000 */
[C---:B------:R-:W-:Y:S01]  /*8650*/  ISETP.GT.AND P0, PT, R0.reuse, 0x8, PT ;  /* 0x000000080000780c */ /* 0x040fe20003f04270 */
[----:B---3--:R-:W-:Y:S03]  /*8660*/  FMUL.FTZ R4, R21, c[0x0][0x320] ;  /* 0x0000c80015047a20 */ /* 0x008fe60000410000 */
[----:B------:R-:W-:Y:S01]  /*8670*/  FSEL R17, R191, -INF , P0 ;  /* 0xff800000bf117808 */ /* 0x000fe20000000000 */
[----:B------:R3:W5:Y:S01]  /*8680*/  MUFU.TANH R13, R4 ;  /* 0x00000004000d7308 */ /* 0x0007620000002400 */
[----:B------:R-:W-:Y:S04]  /*8690*/  ISETP.GT.AND P0, PT, R0, 0x9, PT ;  /* 0x000000090000780c */ /* 0x000fe80003f04270 */
[----:B------:R-:W-:Y:S02]  /*86a0*/  FSEL R16, R190, -INF , P0 ;  /* 0xff800000be107808 */ /* 0x000fe40000000000 */
[C---:B------:R-:W-:Y:S04]  /*86b0*/  ISETP.GT.AND P0, PT, R2.reuse, 0x10, PT ;  /* 0x000000100200780c */ /* 0x040fe80003f04270 */
[----:B------:R-:W-:Y:S02]  /*86c0*/  FSEL R176, R189, -INF , P0 ;  /* 0xff800000bdb07808 */ /* 0x000fe40000000000 */
[----:B------:R-:W-:Y:S04]  /*86d0*/  ISETP.GT.AND P0, PT, R2, 0x11, PT ;  /* 0x000000110200780c */ /* 0x000fe80003f04270 */
[----:B------:R-:W-:Y:S02]  /*86e0*/  FSEL R177, R188, -INF , P0 ;  /* 0xff800000bcb17808 */ /* 0x000fe40000000000 */
[----:B------:R-:W-:Y:S04]  /*86f0*/  ISETP.GT.AND P0, PT, R0, 0x10, PT ;  /* 0x000000100000780c */ /* 0x000fe80003f04270 */
[----:B------:R-:W-:Y:S01]  /*8700*/  FSEL R178, R187, -INF , P0 ;  /* 0xff800000bbb27808 */ /* 0x000fe20000000000 */
[----:B---3--:R-:W-:Y:S01]  /*8710*/  FMUL.FTZ R4, R22, c[0x0][0x320] ;  /* 0x0000c80016047a20 */ /* 0x008fe20000410000 */
[----:B------:R-:W-:Y:S03]  /*8720*/  ISETP.GT.AND P0, PT, R0, 0x11, PT ;  /* 0x000000110000780c */ /* 0x000fe60003f04270 */
[----:B------:R3:W3:Y:S01]  /*8730*/  MUFU.TANH R12, R4 ;  /* 0x00000004000c7308 */ /* 0x0006e20000002400 */
[----:B------:R-:W-:Y:S02]  /*8740*/  FSEL R179, R186, -INF , P0 ;  /* 0xff800000bab37808 */ /* 0x000fe40000000000 */
[----:B------:R-:W-:Y:S04]  /*8750*/  ISETP.GT.AND P0, PT, R2, 0x18, PT ;  /* 0x000000180200780c */ /* 0x000fe80003f04270 */
[----:B------:R-:W-:Y:S02]  /*8760*/  FSEL R184, R184, -INF , P0 ;  /* 0xff800000b8b87808 */ /* 0x000fe40000000000 */
[----:B------:R-:W-:Y:S04]  /*8770*/  ISETP.GT.AND P0, PT, R2, 0x19, PT ;  /* 0x000000190200780c */ /* 0x000fe80003f04270 */
[----:B------:R-:W-:Y:S02]  /*8780*/  FSEL R185, R185, -INF , P0 ;  /* 0xff800000b9b97808 */ /* 0x000fe40000000000 */
[C---:B------:R-:W-:Y:S04]  /*8790*/  ISETP.GT.AND P0, PT, R0.reuse, 0x18, PT ;  /* 0x000000180000780c */ /* 0x040fe80003f04270 */
[----:B-1----:R-:W-:Y:S02]  /*87a0*/  FSEL R186, R173, -INF , P0 ;  /* 0xff800000adba7808 */ /* 0x002fe40000000000 */
[----:B------:R-:W-:Y:S01]  /*87b0*/  ISETP.GT.AND P0, PT, R0, 0x19, PT ;  /* 0x000000190000780c */ /* 0x000fe20003f04270 */
[----:B---3--:R-:W-:Y:S03]  /*87c0*/  FMUL.FTZ R4, R23, c[0x0][0x320] ;  /* 0x0000c80017047a20 */ /* 0x008fe60000410000 */
[----:B------:R-:W-:Y:S01]  /*87d0*/  FSEL R187, R139, -INF , P0 ;  /* 0xff8000008bbb7808 */ /* 0x000fe20000000000 */
[----:B------:R1:W-:Y:S01]  /*87e0*/  MUFU.TANH R23, R5 ;  /* 0x0000000500177308 */ /* 0x0003e20000002400 */
[C---:B------:R-:W-:Y:S04]  /*87f0*/  ISETP.GT.AND P0, PT, R2.reuse, 0x20, PT ;  /* 0x000000200200780c */ /* 0x040fe80003f04270 */
[----:B----4-:R-:W-:Y:S02]  /*8800*/  FSEL R190, R135, -INF , P0 ;  /* 0xff80000087be7808 */ /* 0x010fe40000000000 */
[----:B------:R-:W-:Y:S03]  /*8810*/  ISETP.GT.AND P0, PT, R2, 0x21, PT ;  /* 0x000000210200780c */ /* 0x000fe60003f04270 */
[----:B------:R3:W4:Y:S01]  /*8820*/  MUFU.TANH R6, R4 ;  /* 0x0000000400067308 */ /* 0x0007220000002400 */
[----:B-----5:R-:W-:Y:S02]  /*8830*/  FSEL R191, R13, -INF , P0 ;  /* 0xff8000000dbf7808 */ /* 0x020fe40000000000 */
[----:B------:R-:W-:Y:S04]  /*8840*/  ISETP.GT.AND P0, PT, R0, 0x20, PT ;  /* 0x000000200000780c */ /* 0x000fe80003f04270 */
[----:B------:R-:W-:Y:S02]  /*8850*/  FSEL R223, R12, -INF , P0 ;  /* 0xff8000000cdf7808 */ /* 0x000fe40000000000 */
[----:B------:R-:W-:Y:S01]  /*8860*/  ISETP.GT.AND P0, PT, R0, 0x21, PT ;  /* 0x000000210000780c */ /* 0x000fe20003f04270 */
[----:B-1----:R-:W-:Y:S04]  /*8870*/  FMUL.FTZ R5, R32, c[0x0][0x320] ;  /* 0x0000c80020057a20 */ /* 0x002fe80000410000 */
[----:B------:R1:W-:Y:S01]  /*8880*/  MUFU.TANH R13, R5 ;  /* 0x00000005000d7308 */ /* 0x0003e20000002400 */
[----:B---3--:R-:W-:Y:S01]  /*8890*/  FMUL.FTZ R4, R24, c[0x0][0x320] ;  /* 0x0000c80018047a20 */ /* 0x008fe20000410000 */
[----:B----4-:R-:W-:Y:S01]  /*88a0*/  FSEL R222, R6, -INF , P0 ;  /* 0xff80000006de7808 */ /* 0x010fe20000000000 */
[----:B------:R-:W-:Y:S01]  /*88b0*/  FMUL.FTZ R6, R30, c[0x0][0x320] ;  /* 0x0000c8001e067a20 */ /* 0x000fe20000410000 */
[----:B------:R-:W-:Y:S06]  /*88c0*/  ISETP.GT.AND P0, PT, R2, 0x28, PT ;  /* 0x000000280200780c */ /* 0x000fec0003f04270 */
[----:B------:R3:W4:Y:S01]  /*88d0*/  MUFU.TANH R22, R4 ;  /* 0x0000000400167308 */ /* 0x0007220000002400 */
[----:B-1----:R-:W-:Y:S09]  /*88e0*/  FMUL.FTZ R5, R33, c[0x0][0x320] ;  /* 0x0000c80021057a20 */ /* 0x002ff20000410000 */
[----:B------:R1:W-:Y:S01]  /*88f0*/  MUFU.TANH R12, R5 ;  /* 0x00000005000c7308 */ /* 0x0003e20000002400 */
[----:B---3--:R-:W-:Y:S01]  /*8900*/  FMUL.FTZ R4, R25, c[0x0][0x320] ;  /* 0x0000c80019047a20 */ /* 0x008fe20000410000 */
[----:B----4-:R-:W-:Y:S02]  /*8910*/  FSEL R225, R22, -INF , P0 ;  /* 0xff80000016e17808 */ /* 0x010fe40000000000 */
[----:B------:R-:W-:Y:S06]  /*8920*/  ISETP.GT.AND P0, PT, R2, 0x29, PT ;  /* 0x000000290200780c */ /* 0x000fec0003f04270 */
[----:B------:R3:W4:Y:S10]  /*8930*/  MUFU.TANH R24, R4 ;  /* 0x0000000400187308 */ /* 0x0007340000002400 */
[----:B------:R5:W-:Y:S01]  /*8940*/  MUFU.TANH R22, R6 ;  /* 0x0000000600167308 */ /* 0x000be20000002400 */
[----:B-1----:R-:W-:Y:S04]  /*8950*/  FMNMX.FTZ R5, R138, R134, !PT ;  /* 0x000000868a057209 */ /* 0x002fe80007810000 */
[----:B------:R-:W-:Y:S04]  /*8960*/  FMNMX.FTZ R5, R20, R5, !PT ;  /* 0x0000000514057209 */ /* 0x000fe80007810000 */
[----:B------:R-:W-:Y:S01]  /*8970*/  FMNMX.FTZ R5, R17, R5, !PT ;  /* 0x0000000511057209 */ /* 0x000fe20007810000 */
[----:B---3--:R-:W-:Y:S01]  /*8980*/  FMUL.FTZ R4, R26, c[0x0][0x320] ;  /* 0x0000c8001a047a20 */ /* 0x008fe20000410000 */
[----:B----4-:R-:W-:Y:S02]  /*8990*/  FSEL R226, R24, -INF , P0 ;  /* 0xff80000018e27808 */ /* 0x010fe40000000000 */
[----:B------:R-:W-:Y:S01]  /*89a0*/  ISETP.GT.AND P0, PT, R2, 0x30, PT ;  /* 0x000000300200780c */ /* 0x000fe20003f04270 */
[----:B------:R1:W-:Y:S01]  /*89b0*/  MUFU.TANH R26, R4 ;  /* 0x00000004001a7308 */ /* 0x0003e20000002400 */
[----:B------:R-:W-:Y:S04]  /*89c0*/  FMNMX.FTZ R5, R16, R5, !PT ;  /* 0x0000000510057209 */ /* 0x000fe80007810000 */
[----:B------:R-:W-:Y:S01]  /*89d0*/  FMNMX.FTZ R5, R178, R5, !PT ;  /* 0x00000005b2057209 */ /* 0x000fe20007810000 */
[----:B-----5:R-:W-:Y:S03]  /*89e0*/  FMUL.FTZ R6, R31, c[0x0][0x320] ;  /* 0x0000c8001f067a20 */ /* 0x020fe60000410000 */
[----:B------:R-:W-:Y:S04]  /*89f0*/  FMNMX.FTZ R5, R179, R5, !PT ;  /* 0x00000005b3057209 */ /* 0x000fe80007810000 */
[----:B------:R-:W-:Y:S04]  /*8a00*/  FMNMX.FTZ R5, R186, R5, !PT ;  /* 0x00000005ba057209 */ /* 0x000fe80007810000 */
[----:B------:R-:W-:Y:S01]  /*8a10*/  FMNMX.FTZ R5, R187, R5, !PT ;  /* 0x00000005bb057209 */ /* 0x000fe20007810000 */
[----:B-1----:R-:W-:Y:S04]  /*8a20*/  FMUL.FTZ R4, R27, c[0x0][0x320] ;  /* 0x0000c8001b047a20 */ /* 0x002fe80000410000 */
[----:B------:R1:W-:Y:S02]  /*8a30*/  MUFU.TANH R25, R4 ;  /* 0x0000000400197308 */ /* 0x0003e40000002400 */
[----:B-1----:R-:W-:Y:S08]  /*8a40*/  FMUL.FTZ R4, R28, c[0x0][0x320] ;  /* 0x0000c8001c047a20 */ /* 0x002ff00000410000 */
[----:B------:R-:W1:Y:S02]  /*8a50*/  MUFU.TANH R21, R4 ;  /* 0x0000000400157308 */ /* 0x000e640000002400 */
[----:B-1----:R-:W-:Y:S08]  /*8a60*/  FSEL R232, R21, -INF , P0 ;  /* 0xff80000015e87808 */ /* 0x002ff00000000000 */
[----:B------:R1:W3:Y:S01]  /*8a70*/  MUFU.TANH R21, R6 ;  /* 0x0000000600157308 */ /* 0x0002e20000002400 */
[----:B------:R-:W-:Y:S02]  /*8a80*/  FMNMX.FTZ R4, R132, R3, !PT ;  /* 0x0000000384047209 */ /* 0x000fe40007810000 */
[C---:B------:R-:W-:Y:S02]  /*8a90*/  ISETP.GT.AND P0, PT, R2.reuse, 0x31, PT ;  /* 0x000000310200780c */ /* 0x040fe40003f04270 */
[----:B------:R-:W-:Y:S02]  /*8aa0*/  FMNMX.FTZ R4, R19, R4, !PT ;  /* 0x0000000413047209 */ /* 0x000fe40007810000 */
[----:B------:R-:W-:Y:S02]  /*8ab0*/  FSEL R230, R23, -INF , P0 ;  /* 0xff80000017e67808 */ /* 0x000fe40000000000 */
[----:B------:R-:W-:Y:S02]  /*8ac0*/  ISETP.GT.AND P0, PT, R2, 0x38, PT ;  /* 0x000000380200780c */ /* 0x000fe40003f04270 */
[----:B------:R-:W-:Y:S02]  /*8ad0*/  FMNMX.FTZ R4, R15, R4, !PT ;  /* 0x000000040f047209 */ /* 0x000fe40007810000 */
[----:B------:R-:W-:Y:S02]  /*8ae0*/  FSEL R229, R13, -INF , P0 ;  /* 0xff8000000de57808 */ /* 0x000fe40000000000 */
[----:B------:R-:W-:Y:S02]  /*8af0*/  FMNMX.FTZ R4, R18, R4, !PT ;  /* 0x0000000412047209 */ /* 0x000fe40007810000 */
[----:B------:R-:W-:Y:S02]  /*8b00*/  ISETP.GT.AND P0, PT, R2, 0x39, PT ;  /* 0x000000390200780c */ /* 0x000fe40003f04270 */
[----:B------:R-:W-:Y:S02]  /*8b10*/  FMNMX.FTZ R4, R176, R4, !PT ;  /* 0x00000004b0047209 */ /* 0x000fe40007810000 */
[----:B------:R-:W-:Y:S02]  /*8b20*/  FSEL R228, R12, -INF , P0 ;  /* 0xff8000000ce47808 */ /* 0x000fe40000000000 */
[----:B------:R-:W-:Y:S01]  /*8b30*/  FMNMX.FTZ R4, R177, R4, !PT ;  /* 0x00000004b1047209 */ /* 0x000fe20007810000 */
[----:B-1----:R-:W-:Y:S01]  /*8b40*/  FMUL.FTZ R6, R34, c[0x0][0x320] ;  /* 0x0000c80022067a20 */ /* 0x002fe20000410000 */
[----:B------:R-:W-:Y:S02]  /*8b50*/  ISETP.GT.AND P0, PT, R0, 0x28, PT ;  /* 0x000000280000780c */ /* 0x000fe40003f04270 */
[----:B------:R-:W-:Y:S01]  /*8b60*/  FMNMX.FTZ R4, R184, R4, !PT ;  /* 0x00000004b8047209 */ /* 0x000fe20007810000 */
[----:B------:R1:W4:Y:S01]  /*8b70*/  MUFU.TANH R13, R6 ;  /* 0x00000006000d7308 */ /* 0x0003220000002400 */
        /* <DEDUP_REMOVED lines=11> */
[----:B------:R-:W-:Y:S01]  /*8c30*/  FMNMX.FTZ R2, R232, R4, !PT ;  /* 0x00000004e8027209 */ /* 0x000fe20007810000 */
[----:B-1----:R-:W-:Y:S01]  /*8c40*/  FMUL.FTZ R6, R35, c[0x0][0x320] ;  /* 0x0000c80023067a20 */ /* 0x002fe20000410000 */
[----:B---3--:R-:W-:Y:S02]  /*8c50*/  FSEL R242, R21, -INF , P0 ;  /* 0xff80000015f27808 */ /* 0x008fe40000000000 */
[----:B------:R-:W-:Y:S01]  /*8c60*/  FMNMX.FTZ R2, R230, R2, !PT ;  /* 0x00000002e6027209 */ /* 0x000fe20007810000 */
[----:B------:R1:W3:Y:S01]  /*8c70*/  MUFU.TANH R12, R6 ;  /* 0x00000006000c7308 */ /* 0x0002e20000002400 */
[----:B------:R-:W-:Y:S02]  /*8c80*/  ISETP.GT.AND P0, PT, R0, 0x38, PT ;  /* 0x000000380000780c */ /* 0x000fe40003f04270 */
[----:B------:R-:W-:Y:S02]  /*8c90*/  FMNMX.FTZ R2, R229, R2, !PT ;  /* 0x00000002e5027209 */ /* 0x000fe40007810000 */
[----:B----4-:R-:W-:Y:S02]  /*8ca0*/  FSEL R246, R13, -INF , P0 ;  /* 0xff8000000df67808 */ /* 0x010fe40000000000 */
[----:B------:R-:W-:Y:S02]  /*8cb0*/  FMNMX.FTZ R4, R228, R2, !PT ;  /* 0x00000002e4047209 */ /* 0x000fe40007810000 */
[----:B------:R-:W-:Y:S02]  /*8cc0*/  FMNMX.FTZ R2, R223, R5, !PT ;  /* 0x00000005df027209 */ /* 0x000fe40007810000 */
[----:B------:R-:W-:Y:S02]  /*8cd0*/  ISETP.GT.AND P0, PT, R0, 0x39, PT ;  /* 0x000000390000780c */ /* 0x000fe40003f04270 */
[----:B------:R-:W-:Y:S04]  /*8ce0*/  FMNMX.FTZ R2, R222, R2, !PT ;  /* 0x00000002de027209 */ /* 0x000fe80007810000 */
[----:B------:R-:W-:Y:S04]  /*8cf0*/  FMNMX.FTZ R2, R189, R2, !PT ;  /* 0x00000002bd027209 */ /* 0x000fe80007810000 */
[----:B------:R-:W-:Y:S01]  /*8d00*/  FMNMX.FTZ R2, R221, R2, !PT ;  /* 0x00000002dd027209 */ /* 0x000fe20007810000 */
[----:B-1----:R-:W1:Y:S03]  /*8d10*/  SHFL.BFLY PT, R6, R4, 0x2, 0x1f ;  /* 0x0c401f0004067f89 */ /* 0x002e6600000e0000 */
[----:B------:R-:W-:Y:S02]  /*8d20*/  FMNMX.FTZ R2, R239, R2, !PT ;  /* 0x00000002ef027209 */ /* 0x000fe40007810000 */
[----:B---3--:R-:W-:Y:S02]  /*8d30*/  FSEL R135, R12, -INF , P0 ;  /* 0xff8000000c877808 */ /* 0x008fe40000000000 */
[----:B------:R-:W-:Y:S02]  /*8d40*/  FMNMX.FTZ R0, R242, R2, !PT ;  /* 0x00000002f2007209 */ /* 0x000fe40007810000 */
[----:B------:R-:W-:Y:S02]  /*8d50*/  @P6 IADD3 R2, P0, R9, R248, RZ ;  /* 0x000000f809026210 */ /* 0x000fe40007f1e0ff */
[----:B------:R-:W-:Y:S04]  /*8d60*/  FMNMX.FTZ R0, R246, R0, !PT ;  /* 0x00000000f6007209 */ /* 0x000fe80007810000 */
[----:B------:R-:W-:Y:S02]  /*8d70*/  FMNMX.FTZ R0, R135, R0, !PT ;  /* 0x0000000087007209 */ /* 0x000fe40007810000 */
[----:B-1----:R-:W-:Y:S02]  /*8d80*/  FMNMX.FTZ R6, R4, R6, !PT ;  /* 0x0000000604067209 */ /* 0x002fe40007810000 */
[----:B------:R-:W-:Y:S02]  /*8d90*/  @P6 IADD3.X R4, R8, R252, RZ, P0, !PT ;  /* 0x000000fc08046210 */ /* 0x000fe400007fe4ff */
[C---:B------:R-:W-:Y:S01]  /*8da0*/  @P6 LEA R12, P0, R2.reuse, c[0x0][0x1c8], 0x1 ;  /* 0x00007200020c6a11 */ /* 0x040fe200078008ff */
[----:B------:R-:W1:Y:S03]  /*8db0*/  SHFL.BFLY PT, R22, R6, 0x1, 0x1f ;  /* 0x0c201f0006167f89 */ /* 0x000e6600000e0000 */
[----:B------:R-:W-:Y:S02]  /*8dc0*/  @P6 LEA.HI.X R13, R2, c[0x0][0x1cc], R4, 0x1, P0 ;  /* 0x00007300020d6a11 */ /* 0x000fe400000f0c04 */
[C---:B------:R-:W-:Y:S03]  /*8dd0*/  @P6 IADD3 R4, P0, R9.reuse, R10, RZ ;  /* 0x0000000a09046210 */ /* 0x040fe60007f1e0ff */
[----:B------:R-:W3:Y:S01]  /*8de0*/  SHFL.BFLY PT, R2, R0, 0x2, 0x1f ;  /* 0x0c401f0000027f89 */ /* 0x000ee200000e0000 */
[----:B------:R-:W-:Y:S02]  /*8df0*/  @P6 IADD3.X R5, R8, R11, RZ, P0, !PT ;  /* 0x0000000b08056210 */ /* 0x000fe400007fe4ff */
[C---:B------:R-:W-:Y:S04]  /*8e00*/  @P6 LEA R10, P0, R4.reuse, c[0x0][0x1c8], 0x1 ;  /* 0x00007200040a6a11 */ /* 0x040fe800078008ff */
[----:B------:R-:W-:Y:S01]  /*8e10*/  @P6 LEA.HI.X R11, R4, c[0x0][0x1cc], R5, 0x1, P0 ;  /* 0x00007300040b6a11 */ /* 0x000fe200000f0c05 */
[----:B------:R4:W-:Y:S01]  /*8e20*/  @P6 LDGSTS.E.BYPASS.LTC128B.128 [R219+0x9100], [R12.64], !P5 ;  /* 0x091000000cdb6fae */ /* 0x0009e2000e901d46 */
[C---:B------:R-:W-:Y:S04]  /*8e30*/  @P6 IADD3 R4, P0, R9.reuse, R172, RZ ;  /* 0x000000ac09046210 */ /* 0x040fe80007f1e0ff */
[----:B------:R-:W-:Y:S02]  /*8e40*/  @P6 IADD3.X R21, R8, R133, RZ, P0, !PT ;  /* 0x0000008508156210 */ /* 0x000fe400007fe4ff */
[----:B------:R-:W-:Y:S01]  /*8e50*/  @P6 IADD3 R5, P0, R9, R14, RZ ;  /* 0x0000000e09056210 */ /* 0x000fe20007f1e0ff */
[----:B------:R5:W-:Y:S01]  /*8e60*/  @P6 LDGSTS.E.BYPASS.LTC128B.128 [R219+0xb100], [R10.64], !P4 ;  /* 0x0b1000000adb6fae */ /* 0x000be2000e101d46 */
[----:B-1----:R-:W-:Y:S02]  /*8e70*/  FMNMX.FTZ R133, R6, R22, !PT ;  /* 0x0000001606857209 */ /* 0x002fe40007810000 */
[----:B------:R-:W-:Y:S02]  /*8e80*/  @P6 IADD3.X R7, R8, R7, RZ, P0, !PT ;  /* 0x0000000708076210 */ /* 0x000fe400007fe4ff */
[----:B------:R-:W-:Y:S01]  /*8e90*/  @P6 LEA R8, P0, R4, c[0x0][0x1c8], 0x1 ;  /* 0x0000720004086a11 */ /* 0x000fe200078008ff */
[----:B------:R-:W-:Y:S01]  /*8ea0*/  FMUL.FTZ R6, R133, c[0x0][0x2d0] ;  /* 0x0000b40085067a20 */ /* 0x000fe20000410000 */
[----:B---3--:R-:W-:Y:S02]  /*8eb0*/  FMNMX.FTZ R0, R0, R2, !PT ;  /* 0x0000000200007209 */ /* 0x008fe40007810000 */
[----:B------:R-:W-:Y:S02]  /*8ec0*/  @P6 LEA.HI.X R9, R4, c[0x0][0x1cc], R21, 0x1, P0 ;  /* 0x0000730004096a11 */ /* 0x000fe400000f0c15 */
[C---:B------:R-:W-:Y:S01]  /*8ed0*/  @P6 LEA R4, P0, R5.reuse, c[0x0][0x1c8], 0x1 ;  /* 0x0000720005046a11 */ /* 0x040fe200078008ff */
[----:B------:R-:W1:Y:S03]  /*8ee0*/  SHFL.BFLY PT, R2, R0, 0x1, 0x1f ;  /* 0x0c201f0000027f89 */ /* 0x000e6600000e0000 */
[----:B------:R-:W-:Y:S02]  /*8ef0*/  @P6 LEA.HI.X R5, R5, c[0x0][0x1cc], R7, 0x1, P0 ;  /* 0x0000730005056a11 */ /* 0x000fe400000f0c07 */
[C---:B------:R-:W-:Y:S03]  /*8f00*/  FSETP.NEU.FTZ.AND P0, PT, R133.reuse, -INF , PT ;  /* 0xff8000008500780b */ /* 0x040fe60003f1d000 */
[----:B------:R3:W-:Y:S01]  /*8f10*/  @P6 LDGSTS.E.BYPASS.LTC128B.128 [R219+0xd100], [R8.64], !P3 ;  /* 0x0d10000008db6fae */ /* 0x0007e2000d901d46 */
[----:B------:R-:W-:Y:S05]  /*8f20*/  FSEL R172, R6, RZ, P0 ;  /* 0x000000ff06ac7208 */ /* 0x000fea0000000000 */
[--C-:B------:R-:W-:Y:S02]  /*8f30*/  FFMA.FTZ R6, R132, c[0x0][0x2d0], -R172.reuse ;  /* 0x0000b40084067a23 */ /* 0x100fe400000108ac */
[----:B------:R2:W-:Y:S02]  /*8f40*/  @P6 LDGSTS.E.BYPASS.LTC128B.128 [R219+0xf100], [R4.64], !P2 ;  /* 0x0f10000004db6fae */ /* 0x0005e4000d101d46 */
[----:B------:R3:W-:Y:S01]  /*8f50*/  MUFU.EX2 R188, R6 ;  /* 0x0000000600bc7308 */ /* 0x0007e20000000800 */
[----:B-1----:R-:W-:Y:S01]  /*8f60*/  FMNMX.FTZ R132, R0, R2, !PT ;  /* 0x0000000200847209 */ /* 0x002fe20007810000 */
[--C-:B------:R-:W-:Y:S01]  /*8f70*/  FFMA.FTZ R2, R18, c[0x0][0x2d0], -R172.reuse ;  /* 0x0000b40012027a23 */ /* 0x100fe200000108ac */
[----:B------:R-:W-:Y:S03]  /*8f80*/  FSEL R0, R133, RZ, P0 ;  /* 0x000000ff85007208 */ /* 0x000fe60000000000 */
[----:B------:R-:W-:Y:S01]  /*8f90*/  LDSM.16.MT88.4 R28, [R197] ;  /* 0x00000000c51c783b */ /* 0x000fe20000004200 */
[----:B------:R-:W-:Y:S03]  /*8fa0*/  FSETP.NEU.FTZ.AND P0, PT, R132, -INF , PT ;  /* 0xff8000008400780b */ /* 0x000fe60003f1d000 */
[----:B------:R-:W-:Y:S01]  /*8fb0*/  MUFU.EX2 R243, R2 ;  /* 0x0000000200f37308 */ /* 0x000fe20000000800 */
[----:B------:R-:W-:Y:S04]  /*8fc0*/  FADD.FTZ R0, -R0, R3 ;  /* 0x0000000300007221 */ /* 0x000fe80000010100 */
[----:B------:R-:W-:Y:S01]  /*8fd0*/  FMUL.FTZ R0, R0, c[0x0][0x2d0] ;  /* 0x0000b40000007a20 */ /* 0x000fe20000410000 */
[----:B------:R-:W0:Y:S04]  /*8fe0*/  LDGDEPBAR ;  /* 0x00000000000079af */ /* 0x000e280000000000 */
[----:B------:R-:W2:Y:S01]  /*8ff0*/  MUFU.EX2 R3, R0 ;  /* 0x0000000000037308 */ /* 0x000ea20000000800 */
[--C-:B---3--:R-:W-:Y:S09]  /*9000*/  FFMA.FTZ R6, R19, c[0x0][0x2d0], -R172.reuse ;  /* 0x0000b40013067a23 */ /* 0x108ff200000108ac */
[----:B------:R1:W3:Y:S01]  /*9010*/  MUFU.EX2 R244, R6 ;  /* 0x0000000600f47308 */ /* 0x0002e20000000800 */
[C---:B--2---:R-:W-:Y:S02]  /*9020*/  FMUL.FTZ R4, R3.reuse, R140 ;  /* 0x0000008c03047220 */ /* 0x044fe40000410000 */
[C---:B------:R-:W-:Y:S02]  /*9030*/  FMUL.FTZ R5, R3.reuse, R141 ;  /* 0x0000008d03057220 */ /* 0x040fe40000410000 */
[C---:B------:R-:W-:Y:S02]  /*9040*/  FMUL.FTZ R8, R3.reuse, R144 ;  /* 0x0000009003087220 */ /* 0x040fe40000410000 */
[C---:B------:R-:W-:Y:S02]  /*9050*/  FMUL.FTZ R9, R3.reuse, R145 ;  /* 0x0000009103097220 */ /* 0x040fe40000410000 */
[----:B------:R-:W-:Y:S02]  /*9060*/  FMUL.FTZ R24, R3, R160 ;  /* 0x000000a003187220 */ /* 0x000fe40000410000 */
[----:B-1----:R-:W-:Y:S01]  /*9070*/  FFMA.FTZ R6, R15, c[0x0][0x2d0], -R172 ;  /* 0x0000b4000f067a23 */ /* 0x002fe200000108ac */
[----:B---3--:R-:W-:Y:S01]  /*9080*/  F2FP.PACK_AB R136, R244, R188 ;  /* 0x000000bcf488723e */ /* 0x008fe200000000ff */
[----:B----4-:R-:W1:Y:S01]  /*9090*/  LDSM.16.MT88.4 R12, [R193] ;  /* 0x00000000c10c783b */ /* 0x010e620000004200 */
[C---:B------:R-:W-:Y:S01]  /*90a0*/  FMUL.FTZ R25, R3.reuse, R161 ;  /* 0x000000a103197220 */ /* 0x040fe20000410000 */
[----:B------:R2:W3:Y:S01]  /*90b0*/  MUFU.EX2 R245, R6 ;  /* 0x0000000600f57308 */ /* 0x0004e20000000800 */
[C---:B------:R-:W-:Y:S02]  /*90c0*/  FMUL.FTZ R32, R3.reuse, R168 ;  /* 0x000000a803207220 */ /* 0x040fe40000410000 */
[C---:B------:R-:W-:Y:S02]  /*90d0*/  FMUL.FTZ R33, R3.reuse, R169 ;  /* 0x000000a903217220 */ /* 0x040fe40000410000 */
[C---:B------:R-:W-:Y:S01]  /*90e0*/  FMUL.FTZ R36, R3.reuse, R36 ;  /* 0x0000002403247220 */ /* 0x040fe20000410000 */
[----:B------:R-:W4:Y:S01]  /*90f0*/  LDL.LU R160, [R1+0xc] ;  /* 0x00000c0001a07983 */ /* 0x000f220000300800 */
        /* <DEDUP_REMOVED lines=9> */
[----:B--2---:R-:W-:Y:S02]  /*9190*/  FMUL.FTZ R6, R132, c[0x0][0x2d0] ;  /* 0x0000b40084067a20 */ /* 0x004fe40000410000 */
[C---:B------:R-:W-:Y:S02]  /*91a0*/  FMUL.FTZ R56, R3.reuse, R56 ;  /* 0x0000003803387220 */ /* 0x040fe40000410000 */
[C---:B------:R-:W-:Y:S01]  /*91b0*/  FMUL.FTZ R57, R3.reuse, R57 ;  /* 0x0000003903397220 */ /* 0x040fe20000410000 */
[----:B------:R-:W-:Y:S01]  /*91c0*/  FSEL R173, R6, RZ, P0 ;  /* 0x000000ff06ad7208 */ /* 0x000fe20000000000 */
[C---:B------:R-:W-:Y:S02]  /*91d0*/  FMUL.FTZ R60, R3.reuse, R60 ;  /* 0x0000003c033c7220 */ /* 0x040fe40000410000 */
[----:B------:R-:W-:Y:S02]  /*91e0*/  FMUL.FTZ R61, R3, R61 ;  /* 0x0000003d033d7220 */ /* 0x000fe40000410000 */
[--C-:B------:R-:W-:Y:S01]  /*91f0*/  FFMA.FTZ R2, R138, c[0x0][0x2d0], -R173.reuse ;  /* 0x0000b4008a027a23 */ /* 0x100fe200000108ad */
[----:B---3--:R-:W-:Y:S01]  /*9200*/  F2FP.PACK_AB R138, R243, R245 ;  /* 0x000000f5f38a723e */ /* 0x008fe200000000ff */
        /* <DEDUP_REMOVED lines=14> */
[--C-:B--2---:R-:W-:Y:S02]  /*92f0*/  FFMA.FTZ R2, R20, c[0x0][0x2d0], -R173.reuse ;  /* 0x0000b40014027a23 */ /* 0x104fe400000108ad */
[----:B------:R-:W2:Y:S01]  /*9300*/  LDSM.16.MT88.4 R20, [R194] ;  /* 0x00000000c214783b */ /* 0x000ea20000004200 */
[C---:B------:R-:W-:Y:S01]  /*9310*/  FMUL.FTZ R89, R3.reuse, R89 ;  /* 0x0000005903597220 */ /* 0x040fe20000410000 */
[----:B------:R-:W3:Y:S01]  /*9320*/  MUFU.EX2 R241, R2 ;  /* 0x0000000200f17308 */ /* 0x000ee20000000800 */
        /* <DEDUP_REMOVED lines=12> */
[----:B---3--:R-:W-:Y:S01]  /*93f0*/  F2FP.PACK_AB R137, R241, R238 ;  /* 0x000000eef189723e */ /* 0x008fe200000000ff */
        /* <DEDUP_REMOVED lines=11> */
[--C-:B---3--:R-:W-:Y:S02]  /*94b0*/  FFMA.FTZ R2, R16, c[0x0][0x2d0], -R173.reuse ;  /* 0x0000b40010027a23 */ /* 0x108fe400000108ad */
[----:B------:R-:W-:Y:S02]  /*94c0*/  FMUL.FTZ R16, R3, R152 ;  /* 0x0000009803107220 */ /* 0x000fe40000410000 */
[----:B------:R3:W1:Y:S02]  /*94d0*/  MUFU.EX2 R247, R2 ;  /* 0x0000000200f77308 */ /* 0x0006640000000800 */
[----:B---3--:R-:W-:Y:S02]  /*94e0*/  FSEL R2, R132, RZ, P0 ;  /* 0x000000ff84027208 */ /* 0x008fe40000000000 */
[----:B-1----:R-:W-:Y:S03]  /*94f0*/  F2FP.PACK_AB R139, R247, R240 ;  /* 0x000000f0f78b723e */ /* 0x002fe600000000ff */
[----:B------:R-:W-:Y:S02]  /*9500*/  FADD.FTZ R0, -R2, R134 ;  /* 0x0000008602007221 */ /* 0x000fe40000010100 */
[--C-:B------:R-:W-:Y:S02]  /*9510*/  FFMA.FTZ R2, R176, c[0x0][0x2d0], -R172.reuse ;  /* 0x0000b400b0027a23 */ /* 0x100fe400000108ac */
[----:B------:R-:W-:Y:S02]  /*9520*/  FMUL.FTZ R0, R0, c[0x0][0x2d0] ;  /* 0x0000b40000007a20 */ /* 0x000fe40000410000 */
[----:B------:R1:W-:Y:S01]  /*9530*/  MUFU.EX2 R237, R2 ;  /* 0x0000000200ed7308 */ /* 0x0003e20000000800 */
[--C-:B------:R-:W-:Y:S09]  /*9540*/  FFMA.FTZ R134, R230, c[0x0][0x2d0], -R172.reuse ;  /* 0x0000b400e6867a23 */ /* 0x100ff200000108ac */
[----:B------:R-:W3:Y:S01]  /*9550*/  MUFU.EX2 R0, R0 ;  /* 0x0000000000007308 */ /* 0x000ee20000000800 */
[--C-:B-1----:R-:W-:Y:S09]  /*9560*/  FFMA.FTZ R2, R177, c[0x0][0x2d0], -R172.reuse ;  /* 0x0000b400b1027a23 */ /* 0x102ff200000108ac */
[----:B------:R-:W-:Y:S01]  /*9570*/  MUFU.EX2 R177, R134 ;  /* 0x0000008600b17308 */ /* 0x000fe20000000800 */
[C---:B---3--:R-:W-:Y:S02]  /*9580*/  FMUL.FTZ R6, R0.reuse, R142 ;  /* 0x0000008e00067220 */ /* 0x048fe40000410000 */
[C---:B------:R-:W-:Y:S07]  /*9590*/  FMUL.FTZ R7, R0.reuse, R143 ;  /* 0x0000008f00077220 */ /* 0x040fee0000410000 */
[----:B------:R-:W1:Y:S01]  /*95a0*/  MUFU.EX2 R236, R2 ;  /* 0x0000000200ec7308 */ /* 0x000e620000000800 */
[----:B------:R-:W3:Y:S01]  /*95b0*/  LDSM.16.MT88.4 R140, [R196] ;  /* 0x00000000c48c783b */ /* 0x000ee20000004200 */
[C---:B-----5:R-:W-:Y:S02]  /*95c0*/  FMUL.FTZ R10, R0.reuse, R146 ;  /* 0x00000092000a7220 */ /* 0x060fe40000410000 */
[C---:B------:R-:W-:Y:S01]  /*95d0*/  FMUL.FTZ R11, R0.reuse, R147 ;  /* 0x00000093000b7220 */ /* 0x040fe20000410000 */
[C---:B------:R-:W-:Y:S04]  /*95e0*/  HMMA.16816.F32 R4, R136.reuse, R12, R4 ;  /* 0x0000000c8804723c */ /* 0x040fe80000001804 */
[----:B------:R-:W5:Y:S01]  /*95f0*/  LDSM.16.MT88.4 R144, [R193+0x2000] ;  /* 0x00200000c190783b */ /* 0x000f620000004200 */
[C---:B------:R-:W-:Y:S02]  /*9600*/  FMUL.FTZ R18, R0.reuse, R154 ;  /* 0x0000009a00127220 */ /* 0x040fe40000410000 */
[C---:B------:R-:W-:Y:S01]  /*9610*/  FMUL.FTZ R19, R0.reuse, R155 ;  /* 0x0000009b00137220 */ /* 0x040fe20000410000 */
[C---:B------:R-:W-:Y:S04]  /*9620*/  HMMA.16816.F32 R8, R136.reuse, R14, R8 ;  /* 0x0000000e8808723c */ /* 0x040fe80000001808 */
[----:B------:R-:W-:Y:S01]  /*9630*/  LDSM.16.MT88.4 R152, [R196+0x1000] ;  /* 0x00100000c498783b */ /* 0x000fe20000004200 */
[C---:B------:R-:W-:Y:S02]  /*9640*/  FMUL.FTZ R12, R3.reuse, R148 ;  /* 0x00000094030c7220 */ /* 0x040fe40000410000 */
[C---:B------:R-:W-:Y:S02]  /*9650*/  FMUL.FTZ R13, R3.reuse, R149 ;  /* 0x00000095030d7220 */ /* 0x040fe40000410000 */
[C---:B------:R-:W-:Y:S03]  /*9660*/  FMUL.FTZ R14, R0.reuse, R150 ;  /* 0x00000096000e7220 */ /* 0x040fe60000410000 */
[C---:B------:R-:W-:Y:S02]  /*9670*/  FMUL.FTZ R15, R0.reuse, R151 ;  /* 0x00000097000f7220 */ /* 0x040fe40000410000 */
[----:B------:R-:W1:Y:S01]  /*9680*/  LDSM.16.MT88.4 R148, [R194+0x2000] ;  /* 0x00200000c294783b */ /* 0x000e620000004200 */
[C---:B------:R-:W-:Y:S02]  /*9690*/  FMUL.FTZ R26, R0.reuse, R162 ;  /* 0x000000a2001a7220 */ /* 0x040fe40000410000 */
[C---:B------:R-:W-:Y:S02]  /*96a0*/  FMUL.FTZ R27, R0.reuse, R163 ;  /* 0x000000a3001b7220 */ /* 0x040fe40000410000 */
[C---:B--2---:R-:W-:Y:S03]  /*96b0*/  HMMA.16816.F32 R12, R136.reuse, R20, R12 ;  /* 0x00000014880c723c */ /* 0x044fe6000000180c */
[C---:B------:R-:W-:Y:S02]  /*96c0*/  FMUL.FTZ R34, R0.reuse, R170 ;  /* 0x000000aa00227220 */ /* 0x040fe40000410000 */
[C---:B------:R-:W-:Y:S02]  /*96d0*/  FMUL.FTZ R35, R0.reuse, R171 ;  /* 0x000000ab00237220 */ /* 0x040fe40000410000 */
[----:B------:R-:W-:Y:S01]  /*96e0*/  LDSM.16.MT88.4 R168, [R196+0x1800] ;  /* 0x00180000c4a8783b */ /* 0x000fe20000004200 */
[C---:B------:R-:W-:Y:S04]  /*96f0*/  HMMA.16816.F32 R16, R136.reuse, R22, R16 ;  /* 0x000000168810723c */ /* 0x040fe80000001810 */
[C---:B------:R-:W-:Y:S02]  /*9700*/  FMUL.FTZ R21, R3.reuse, R157 ;  /* 0x0000009d03157220 */ /* 0x040fe40000410000 */
[----:B------:R-:W-:Y:S02]  /*9710*/  FMUL.FTZ R20, R3, R156 ;  /* 0x0000009c03147220 */ /* 0x000fe40000410000 */
[C---:B------:R-:W-:Y:S04]  /*9720*/  FMUL.FTZ R22, R0.reuse, R158 ;  /* 0x0000009e00167220 */ /* 0x040fe80000410000 */
[C---:B------:R-:W-:Y:S02]  /*9730*/  FMUL.FTZ R23, R0.reuse, R159 ;  /* 0x0000009f00177220 */ /* 0x040fe40000410000 */
[--C-:B------:R-:W-:Y:S02]  /*9740*/  FFMA.FTZ R156, R229, c[0x0][0x2d0], -R172.reuse ;  /* 0x0000b400e59c7a23 */ /* 0x100fe400000108ac */
[C---:B------:R-:W-:Y:S02]  /*9750*/  FMUL.FTZ R38, R0.reuse, R38 ;  /* 0x0000002600267220 */ /* 0x040fe40000410000 */
[----:B------:R2:W-:Y:S01]  /*9760*/  MUFU.EX2 R176, R156 ;  /* 0x0000009c00b07308 */ /* 0x0005e20000000800 */
        /* <DEDUP_REMOVED lines=9> */
[C---:B------:R-:W-:Y:S01]  /*9800*/  FMUL.FTZ R46, R0.reuse, R46 ;  /* 0x0000002e002e7220 */ /* 0x040fe20000410000 */
[----:B--2---:R-:W-:Y:S01]  /*9810*/  LDSM.16.MT88.4 R156, [R194+0x1800] ;  /* 0x00180000c29c783b */ /* 0x004fe20000004200 */
[C---:B------:R-:W-:Y:S02]  /*9820*/  FMUL.FTZ R47, R0.reuse, R47 ;  /* 0x0000002f002f7220 */ /* 0x040fe40000410000 */
[C---:B------:R-:W-:Y:S01]  /*9830*/  FMUL.FTZ R50, R0.reuse, R50 ;  /* 0x0000003200327220 */ /* 0x040fe20000410000 */
[C---:B---3--:R-:W-:Y:S03]  /*9840*/  HMMA.16816.F32 R28, R136.reuse, R140, R28 ;  /* 0x0000008c881c723c */ /* 0x048fe6000000181c */
[----:B------:R-:W-:Y:S02]  /*9850*/  FMUL.FTZ R51, R0, R51 ;  /* 0x0000003300337220 */ /* 0x000fe40000410000 */
[--C-:B------:R-:W-:Y:S02]  /*9860*/  FFMA.FTZ R2, R178, c[0x0][0x2d0], -R173.reuse ;  /* 0x0000b400b2027a23 */ /* 0x100fe400000108ad */
[C---:B------:R-:W-:Y:S01]  /*9870*/  FMUL.FTZ R54, R0.reuse, R54 ;  /* 0x0000003600367220 */ /* 0x040fe20000410000 */
[C---:B------:R-:W-:Y:S01]  /*9880*/  HMMA.16816.F32 R32, R136.reuse, R142, R32 ;  /* 0x0000008e8820723c */ /* 0x040fe20000001820 */
[----:B------:R-:W2:Y:S01]  /*9890*/  LDSM.16.MT88.4 R140, [R197+0x2000] ;  /* 0x00200000c58c783b */ /* 0x000ea20000004200 */
[----:B------:R3:W-:Y:S02]  /*98a0*/  MUFU.EX2 R235, R2 ;  /* 0x0000000200eb7308 */ /* 0x0007e40000000800 */
[C---:B------:R-:W-:Y:S02]  /*98b0*/  FMUL.FTZ R55, R0.reuse, R55 ;  /* 0x0000003700377220 */ /* 0x040fe40000410000 */
[C---:B------:R-:W-:Y:S02]  /*98c0*/  FMUL.FTZ R58, R0.reuse, R58 ;  /* 0x0000003a003a7220 */ /* 0x040fe40000410000 */
[C---:B-----5:R-:W-:Y:S04]  /*98d0*/  HMMA.16816.F32 R36, R136.reuse, R144, R36 ;  /* 0x000000908824723c */ /* 0x060fe80000001824 */
[C---:B------:R-:W-:Y:S02]  /*98e0*/  FMUL.FTZ R59, R0.reuse, R59 ;  /* 0x0000003b003b7220 */ /* 0x040fe40000410000 */
[C---:B------:R-:W-:Y:S02]  /*98f0*/  FMUL.FTZ R62, R0.reuse, R62 ;  /* 0x0000003e003e7220 */ /* 0x040fe40000410000 */
[C---:B------:R-:W-:Y:S01]  /*9900*/  HMMA.16816.F32 R40, R136.reuse, R146, R40 ;  /* 0x000000928828723c */ /* 0x040fe20000001828 */
[----:B------:R-:W5:Y:S03]  /*9910*/  LDSM.16.MT88.4 R144, [R196+0x2000] ;  /* 0x00200000c490783b */ /* 0x000f660000004200 */
[C---:B------:R-:W-:Y:S02]  /*9920*/  FMUL.FTZ R63, R0.reuse, R63 ;  /* 0x0000003f003f7220 */ /* 0x040fe40000410000 */
[C---:B------:R-:W-:Y:S02]  /*9930*/  FMUL.FTZ R66, R0.reuse, R66 ;  /* 0x0000004200427220 */ /* 0x040fe40000410000 */
[C---:B-1----:R-:W-:Y:S04]  /*9940*/  HMMA.16816.F32 R44, R136.reuse, R148, R44 ;  /* 0x00000094882c723c */ /* 0x042fe8000000182c */
[C---:B------:R-:W-:Y:S02]  /*9950*/  FMUL.FTZ R67, R0.reuse, R67 ;  /* 0x0000004300437220 */ /* 0x040fe40000410000 */
[--C-:B---3--:R-:W-:Y:S02]  /*9960*/  FFMA.FTZ R2, R179, c[0x0][0x2d0], -R173.reuse ;  /* 0x0000b400b3027a23 */ /* 0x108fe400000108ad */
[C---:B------:R-:W-:Y:S01]  /*9970*/  HMMA.16816.F32 R48, R136.reuse, R150, R48 ;  /* 0x000000968830723c */ /* 0x040fe20000001830 */
[----:B------:R-:W1:Y:S01]  /*9980*/  LDSM.16.MT88.4 R148, [R193+0x4000] ;  /* 0x00400000c194783b */ /* 0x000e620000004200 */
[----:B------:R3:W1:Y:S02]  /*9990*/  MUFU.EX2 R234, R2 ;  /* 0x0000000200ea7308 */ /* 0x0006640000000800 */
[C---:B------:R-:W-:Y:S02]  /*99a0*/  FMUL.FTZ R70, R0.reuse, R70 ;  /* 0x0000004600467220 */ /* 0x040fe40000410000 */
[C---:B------:R-:W-:Y:S02]  /*99b0*/  FMUL.FTZ R71, R0.reuse, R71 ;  /* 0x0000004700477220 */ /* 0x040fe40000410000 */
[C---:B------:R-:W-:Y:S01]  /*99c0*/  FMUL.FTZ R74, R0.reuse, R74 ;  /* 0x0000004a004a7220 */ /* 0x040fe20000410000 */
[C---:B--2---:R-:W-:Y:S03]  /*99d0*/  HMMA.16816.F32 R52, R136.reuse, R140, R52 ;  /* 0x0000008c8834723c */ /* 0x044fe60000001834 */
[C---:B------:R-:W-:Y:S02]  /*99e0*/  FMUL.FTZ R75, R0.reuse, R75 ;  /* 0x0000004b004b7220 */ /* 0x040fe40000410000 */
[C---:B------:R-:W-:Y:S02]  /*99f0*/  FMUL.FTZ R78, R0.reuse, R78 ;  /* 0x0000004e004e7220 */ /* 0x040fe40000410000 */
[C---:B------:R-:W-:Y:S01]  /*9a00*/  FMUL.FTZ R79, R0.reuse, R79 ;  /* 0x0000004f004f7220 */ /* 0x040fe20000410000 */
[C---:B------:R-:W-:Y:S01]  /*9a10*/  HMMA.16816.F32 R56, R136.reuse, R142, R56 ;  /* 0x0000008e8838723c */ /* 0x040fe20000001838 */
[----:B------:R-:W2:Y:S03]  /*9a20*/  LDSM.16.MT88.4 R140, [R194+0x4000] ;  /* 0x00400000c28c783b */ /* 0x000ea60000004200 */
        /* <DEDUP_REMOVED lines=11> */
[----:B------:R-:W-:Y:S02]  /*9ae0*/  FMUL.FTZ R95, R0, R95 ;  /* 0x0000005f005f7220 */ /* 0x000fe40000410000 */
[C---:B------:R-:W-:Y:S01]  /*9af0*/  HMMA.16816.F32 R72, R136.reuse, R150, R72 ;  /* 0x000000968848723c */ /* 0x040fe20000001848 */
[----:B------:R-:W1:Y:S03]  /*9b00*/  LDSM.16.MT88.4 R148, [R196+0x4000] ;  /* 0x00400000c494783b */ /* 0x000e660000004200 */
[--C-:B---3--:R-:W-:Y:S02]  /*9b10*/  FFMA.FTZ R2, R184, c[0x0][0x2d0], -R172.reuse ;  /* 0x0000b400b8027a23 */ /* 0x108fe400000108ac */
[C---:B------:R-:W-:Y:S02]  /*9b20*/  FMUL.FTZ R98, R0.reuse, R98 ;  /* 0x0000006200627220 */ /* 0x040fe40000410000 */
[C---:B------:R-:W-:Y:S01]  /*9b30*/  FMUL.FTZ R99, R0.reuse, R99 ;  /* 0x0000006300637220 */ /* 0x040fe20000410000 */
[C---:B--2---:R-:W-:Y:S01]  /*9b40*/  HMMA.16816.F32 R76, R136.reuse, R140, R76 ;  /* 0x0000008c884c723c */ /* 0x044fe2000000184c */
[----:B------:R2:W-:Y:S02]  /*9b50*/  MUFU.EX2 R233, R2 ;  /* 0x0000000200e97308 */ /* 0x0005e40000000800 */
[C---:B------:R-:W-:Y:S02]  /*9b60*/  FMUL.FTZ R102, R0.reuse, R102 ;  /* 0x0000006600667220 */ /* 0x040fe40000410000 */
[C---:B------:R-:W-:Y:S02]  /*9b70*/  FMUL.FTZ R103, R0.reuse, R103 ;  /* 0x0000006700677220 */ /* 0x040fe40000410000 */
[C---:B------:R-:W-:Y:S01]  /*9b80*/  FMUL.FTZ R106, R0.reuse, R106 ;  /* 0x0000006a006a7220 */ /* 0x040fe20000410000 */
[C---:B------:R-:W-:Y:S01]  /*9b90*/  HMMA.16816.F32 R80, R136.reuse, R142, R80 ;  /* 0x0000008e8850723c */ /* 0x040fe20000001850 */
[----:B------:R-:W3:Y:S03]  /*9ba0*/  LDSM.16.MT88.4 R140, [R193+0x6000] ;  /* 0x00600000c18c783b */ /* 0x000ee60000004200 */
[C---:B------:R-:W-:Y:S02]  /*9bb0*/  FMUL.FTZ R107, R0.reuse, R107 ;  /* 0x0000006b006b7220 */ /* 0x040fe40000410000 */
[C---:B------:R-:W-:Y:S02]  /*9bc0*/  FMUL.FTZ R110, R0.reuse, R110 ;  /* 0x0000006e006e7220 */ /* 0x040fe40000410000 */
[C---:B-----5:R-:W-:Y:S04]  /*9bd0*/  HMMA.16816.F32 R84, R136.reuse, R144, R84 ;  /* 0x000000908854723c */ /* 0x060fe80000001854 */
[C---:B------:R-:W-:Y:S02]  /*9be0*/  FMUL.FTZ R111, R0.reuse, R111 ;  /* 0x0000006f006f7220 */ /* 0x040fe40000410000 */
[C---:B------:R-:W-:Y:S02]  /*9bf0*/  FMUL.FTZ R114, R0.reuse, R114 ;  /* 0x0000007200727220 */ /* 0x040fe40000410000 */
[C---:B------:R-:W-:Y:S01]  /*9c00*/  HMMA.16816.F32 R88, R136.reuse, R146, R88 ;  /* 0x000000928858723c */ /* 0x040fe20000001858 */
[----:B------:R-:W5:Y:S03]  /*9c10*/  LDSM.16.MT88.4 R144, [R194+0x6000] ;  /* 0x00600000c290783b */ /* 0x000f660000004200 */
[----:B--2---:R-:W-:Y:S02]  /*9c20*/  FFMA.FTZ R2, R185, c[0x0][0x2d0], -R172 ;  /* 0x0000b400b9027a23 */ /* 0x004fe400000108ac */
[C---:B------:R-:W-:Y:S02]  /*9c30*/  FMUL.FTZ R115, R0.reuse, R115 ;  /* 0x0000007300737220 */ /* 0x040fe40000410000 */
[C---:B-1----:R-:W-:Y:S01]  /*9c40*/  HMMA.16816.F32 R92, R136.reuse, R148, R92 ;  /* 0x00000094885c723c */ /* 0x042fe2000000185c */
[----:B------:R1:W2:Y:S03]  /*9c50*/  MUFU.EX2 R231, R2 ;  /* 0x0000000200e77308 */ /* 0x0002a60000000800 */
[C---:B------:R-:W-:Y:S02]  /*9c60*/  FMUL.FTZ R118, R0.reuse, R118 ;  /* 0x0000007600767220 */ /* 0x040fe40000410000 */
[C---:B------:R-:W-:Y:S02]  /*9c70*/  FMUL.FTZ R119, R0.reuse, R119 ;  /* 0x0000007700777220 */ /* 0x040fe40000410000 */
[C---:B------:R-:W-:Y:S01]  /*9c80*/  HMMA.16816.F32 R96, R136.reuse, R150, R96 ;  /* 0x000000968860723c */ /* 0x040fe20000001860 */
[----:B------:R-:W2:Y:S03]  /*9c90*/  LDSM.16.MT88.4 R148, [R197+0x6000] ;  /* 0x00600000c594783b */ /* 0x000ea60000004200 */
[C---:B------:R-:W-:Y:S02]  /*9ca0*/  FMUL.FTZ R122, R0.reuse, R122 ;  /* 0x0000007a007a7220 */ /* 0x040fe40000410000 */
[C---:B------:R-:W-:Y:S02]  /*9cb0*/  FMUL.FTZ R123, R0.reuse, R123 ;  /* 0x0000007b007b7220 */ /* 0x040fe40000410000 */
[C---:B------:R-:W-:Y:S01]  /*9cc0*/  FMUL.FTZ R126, R0.reuse, R126 ;  /* 0x0000007e007e7220 */ /* 0x040fe20000410000 */
[C---:B---3--:R-:W-:Y:S03]  /*9cd0*/  HMMA.16816.F32 R100, R136.reuse, R140, R100 ;  /* 0x0000008c8864723c */ /* 0x048fe60000001864 */
[C---:B------:R-:W-:Y:S02]  /*9ce0*/  FMUL.FTZ R127, R0.reuse, R127 ;  /* 0x0000007f007f7220 */ /* 0x040fe40000410000 */
[C---:B------:R-:W-:Y:S02]  /*9cf0*/  FMUL.FTZ R130, R0.reuse, R130 ;  /* 0x0000008200827220 */ /* 0x040fe40000410000 */
[----:B------:R-:W-:Y:S01]  /*9d00*/  FMUL.FTZ R131, R0, R131 ;  /* 0x0000008300837220 */ /* 0x000fe20000410000 */
[C---:B------:R-:W-:Y:S01]  /*9d10*/  HMMA.16816.F32 R104, R136.reuse, R142, R104 ;  /* 0x0000008e8868723c */ /* 0x040fe20000001868 */
[----:B------:R-:W3:Y:S03]  /*9d20*/  LDSM.16.MT88.4 R140, [R196+0x6000] ;  /* 0x00600000c48c783b */ /* 0x000ee60000004200 */
[--C-:B-1----:R-:W-:Y:S02]  /*9d30*/  FFMA.FTZ R2, R186, c[0x0][0x2d0], -R173.reuse ;  /* 0x0000b400ba027a23 */ /* 0x102fe400000108ad */
[----:B------:R-:W-:Y:S02]  /*9d40*/  FFMA.FTZ R164, R3, R175, R188 ;  /* 0x000000af03a47223 */ /* 0x000fe400000100bc */
[C---:B-----5:R-:W-:Y:S01]  /*9d50*/  HMMA.16816.F32 R108, R136.reuse, R144, R108 ;  /* 0x00000090886c723c */ /* 0x060fe2000000186c */
[----:B------:R1:W-:Y:S07]  /*9d60*/  MUFU.EX2 R227, R2 ;  /* 0x0000000200e37308 */ /* 0x0003ee0000000800 */
[C---:B------:R-:W-:Y:S01]  /*9d70*/  HMMA.16816.F32 R112, R136.reuse, R146, R112 ;  /* 0x000000928870723c */ /* 0x040fe20000001870 */
[----:B------:R-:W5:Y:S07]  /*9d80*/  LDSM.16.MT88.4 R144, [R193+0x800] ;  /* 0x00080000c190783b */ /* 0x000f6e0000004200 */
[C---:B--2---:R-:W-:Y:S08]  /*9d90*/  HMMA.16816.F32 R116, R136.reuse, R148, R116 ;  /* 0x000000948874723c */ /* 0x044ff00000001874 */
[C---:B------:R-:W-:Y:S01]  /*9da0*/  HMMA.16816.F32 R120, R136.reuse, R150, R120 ;  /* 0x000000968878723c */ /* 0x040fe20000001878 */
[----:B------:R-:W2:Y:S03]  /*9db0*/  LDSM.16.MT88.4 R148, [R194+0x800] ;  /* 0x00080000c294783b */ /* 0x000ea60000004200 */
[--C-:B-1----:R-:W-:Y:S04]  /*9dc0*/  FFMA.FTZ R2, R187, c[0x0][0x2d0], -R173.reuse ;  /* 0x0000b400bb027a23 */ /* 0x102fe800000108ad */
[----:B------:R-:W1:Y:S01]  /*9dd0*/  MUFU.EX2 R187, R2 ;  /* 0x0000000200bb7308 */ /* 0x000e620000000800 */
[C---:B---3--:R-:W-:Y:S08]  /*9de0*/  HMMA.16816.F32 R124, R136.reuse, R140, R124 ;  /* 0x0000008c887c723c */ /* 0x048ff0000000187c */
[----:B------:R-:W-:Y:S01]  /*9df0*/  HMMA.16816.F32 R128, R136, R142, R128 ;  /* 0x0000008e8880723c */ /* 0x000fe20000001880 */
[----:B------:R-:W3:Y:S06]  /*9e00*/  LDSM.16.MT88.4 R140, [R197+0x800] ;  /* 0x00080000c58c783b */ /* 0x000eec0000004200 */
[----:B------:R-:W-:Y:S02]  /*9e10*/  F2FP.PACK_AB R136, R236, R237 ;  /* 0x000000edec88723e */ /* 0x000fe400000000ff */
[----:B------:R-:W-:Y:S03]  /*9e20*/  F2FP.PACK_AB R137, R234, R235 ;  /* 0x000000ebea89723e */ /* 0x000fe600000000ff */
[----:B------:R-:W-:Y:S02]  /*9e30*/  F2FP.PACK_AB R138, R231, R233 ;  /* 0x000000e9e78a723e */ /* 0x000fe400000000ff */
[----:B-1----:R-:W-:Y:S01]  /*9e40*/  F2FP.PACK_AB R139, R187, R227 ;  /* 0x000000e3bb8b723e */ /* 0x002fe200000000ff */
[--C-:B------:R-:W-:Y:S04]  /*9e50*/  FFMA.FTZ R2, R190, c[0x0][0x2d0], -R172.reuse ;  /* 0x0000b400be027a23 */ /* 0x100fe800000108ac */
[----:B------:R1:W-:Y:S02]  /*9e60*/  MUFU.EX2 R186, R2 ;  /* 0x0000000200ba7308 */ /* 0x0003e40000000800 */
[C---:B-----5:R-:W-:Y:S08]  /*9e70*/  HMMA.16816.F32 R4, R136.reuse, R144, R4 ;  /* 0x000000908804723c */ /* 0x060ff00000001804 */
[C---:B------:R-:W-:Y:S01]  /*9e80*/  HMMA.16816.F32 R8, R136.reuse, R146, R8 ;  /* 0x000000928808723c */ /* 0x040fe20000001808 */
[----:B------:R-:W5:Y:S07]  /*9e90*/  LDSM.16.MT88.4 R144, [R196+0x800] ;  /* 0x00080000c490783b */ /* 0x000f6e0000004200 */
[C---:B--2---:R-:W-:Y:S04]  /*9ea0*/  HMMA.16816.F32 R12, R136.reuse, R148, R12 ;  /* 0x00000094880c723c */ /* 0x044fe8000000180c */
[--C-:B-1----:R-:W-:Y:S04]  /*9eb0*/  FFMA.FTZ R2, R191, c[0x0][0x2d0], -R172.reuse ;  /* 0x0000b400bf027a23 */ /* 0x102fe800000108ac */
[C---:B------:R-:W-:Y:S01]  /*9ec0*/  HMMA.16816.F32 R16, R136.reuse, R150, R16 ;  /* 0x000000968810723c */ /* 0x040fe20000001810 */
[----:B------:R-:W1:Y:S01]  /*9ed0*/  LDSM.16.MT88.4 R148, [R193+0x2800] ;  /* 0x00280000c194783b */ /* 0x000e620000004200 */
[----:B------:R2:W1:Y:S06]  /*9ee0*/  MUFU.EX2 R185, R2 ;  /* 0x0000000200b97308 */ /* 0x00046c0000000800 */
[C---:B---3--:R-:W-:Y:S08]  /*9ef0*/  HMMA.16816.F32 R20, R136.reuse, R140, R20 ;  /* 0x0000008c8814723c */ /* 0x048ff00000001814 */
[C---:B------:R-:W-:Y:S01]  /*9f00*/  HMMA.16816.F32 R24, R136.reuse, R142, R24 ;  /* 0x0000008e8818723c */ /* 0x040fe20000001818 */
[----:B------:R-:W3:Y:S07]  /*9f10*/  LDSM.16.MT88.4 R140, [R194+0x2800] ;  /* 0x00280000c28c783b */ /* 0x000eee0000004200 */
[C---:B-----5:R-:W-:Y:S04]  /*9f20*/  HMMA.16816.F32 R28, R136.reuse, R144, R28 ;  /* 0x00000090881c723c */ /* 0x060fe8000000181c */
[--C-:B--2---:R-:W-:Y:S04]  /*9f30*/  FFMA.FTZ R2, R223, c[0x0][0x2d0], -R173.reuse ;  /* 0x0000b400df027a23 */ /* 0x104fe800000108ad */
[----:B------:R2:W-:Y:S01]  /*9f40*/  MUFU.EX2 R183, R2 ;  /* 0x0000000200b77308 */ /* 0x0005e20000000800 */
[C---:B------:R-:W-:Y:S01]  /*9f50*/  HMMA.16816.F32 R32, R136.reuse, R146, R32 ;  /* 0x000000928820723c */ /* 0x040fe20000001820 */
[----:B------:R-:W5:Y:S07]  /*9f60*/  LDSM.16.MT88.4 R144, [R197+0x2800] ;  /* 0x00280000c590783b */ /* 0x000f6e0000004200 */
[C---:B-1----:R-:W-:Y:S08]  /*9f70*/  HMMA.16816.F32 R36, R136.reuse, R148, R36 ;  /* 0x000000948824723c */ /* 0x042ff00000001824 */
[C---:B------:R-:W-:Y:S01]  /*9f80*/  HMMA.16816.F32 R40, R136.reuse, R150, R40 ;  /* 0x000000968828723c */ /* 0x040fe20000001828 */
[----:B------:R-:W1:Y:S03]  /*9f90*/  LDSM.16.MT88.4 R148, [R196+0x2800] ;  /* 0x00280000c494783b */ /* 0x000e660000004200 */
[--C-:B--2---:R-:W-:Y:S04]  /*9fa0*/  FFMA.FTZ R2, R222, c[0x0][0x2d0], -R173.reuse ;  /* 0x0000b400de027a23 */ /* 0x104fe800000108ad */
[C---:B---3--:R-:W-:Y:S01]  /*9fb0*/  HMMA.16816.F32 R44, R136.reuse, R140, R44 ;  /* 0x0000008c882c723c */ /* 0x048fe2000000182c */
[----:B------:R2:W3:Y:S07]  /*9fc0*/  MUFU.EX2 R184, R2 ;  /* 0x0000000200b87308 */ /* 0x0004ee0000000800 */
[C---:B------:R-:W-:Y:S01]  /*9fd0*/  HMMA.16816.F32 R48, R136.reuse, R142, R48 ;  /* 0x0000008e8830723c */ /* 0x040fe20000001830 */
[----:B------:R-:W3:Y:S07]  /*9fe0*/  LDSM.16.MT88.4 R140, [R193+0x4800] ;  /* 0x00480000c18c783b */ /* 0x000eee0000004200 */
[C---:B-----5:R-:W-:Y:S08]  /*9ff0*/  HMMA.16816.F32 R52, R136.reuse, R144, R52 ;  /* 0x000000908834723c */ /* 0x060ff00000001834 */
[C---:B------:R-:W-:Y:S01]  /*a000*/  HMMA.16816.F32 R56, R136.reuse, R146, R56 ;  /* 0x000000928838723c */ /* 0x040fe20000001838 */
[----:B------:R-:W5:Y:S03]  /*a010*/  LDSM.16.MT88.4 R144, [R194+0x4800] ;  /* 0x00480000c290783b */ /* 0x000f660000004200 */
[--C-:B--2---:R-:W-:Y:S04]  /*a020*/  FFMA.FTZ R2, R225, c[0x0][0x2d0], -R172.reuse ;  /* 0x0000b400e1027a23 */ /* 0x104fe800000108ac */
[C---:B-1----:R-:W-:Y:S01]  /*a030*/  HMMA.16816.F32 R60, R136.reuse, R148, R60 ;  /* 0x00000094883c723c */ /* 0x042fe2000000183c */
[----:B------:R1:W-:Y:S07]  /*a040*/  MUFU.EX2 R182, R2 ;  /* 0x0000000200b67308 */ /* 0x0003ee0000000800 */
[C---:B------:R-:W-:Y:S01]  /*a050*/  HMMA.16816.F32 R64, R136.reuse, R150, R64 ;  /* 0x000000968840723c */ /* 0x040fe20000001840 */
[----:B------:R-:W2:Y:S07]  /*a060*/  LDSM.16.MT88.4 R148, [R197+0x4800] ;  /* 0x00480000c594783b */ /* 0x000eae0000004200 */
[C---:B---3--:R-:W-:Y:S08]  /*a070*/  HMMA.16816.F32 R68, R136.reuse, R140, R68 ;  /* 0x0000008c8844723c */ /* 0x048ff00000001844 */
[C---:B------:R-:W-:Y:S01]  /*a080*/  HMMA.16816.F32 R72, R136.reuse, R142, R72 ;  /* 0x0000008e8848723c */ /* 0x040fe20000001848 */
[----:B------:R-:W3:Y:S03]  /*a090*/  LDSM.16.MT88.4 R140, [R196+0x4800] ;  /* 0x00480000c48c783b */ /* 0x000ee60000004200 */
[--C-:B-1----:R-:W-:Y:S04]  /*a0a0*/  FFMA.FTZ R2, R226, c[0x0][0x2d0], -R172.reuse ;  /* 0x0000b400e2027a23 */ /* 0x102fe800000108ac */
[----:B------:R1:W1:Y:S01]  /*a0b0*/  MUFU.EX2 R181, R2 ;  /* 0x0000000200b57308 */ /* 0x0002620000000800 */
[C---:B-----5:R-:W-:Y:S08]  /*a0c0*/  HMMA.16816.F32 R76, R136.reuse, R144, R76 ;  /* 0x00000090884c723c */ /* 0x060ff0000000184c */
[C---:B------:R-:W-:Y:S01]  /*a0d0*/  HMMA.16816.F32 R80, R136.reuse, R146, R80 ;  /* 0x000000928850723c */ /* 0x040fe20000001850 */
[----:B------:R-:W5:Y:S07]  /*a0e0*/  LDSM.16.MT88.4 R144, [R193+0x6800] ;  /* 0x00680000c190783b */ /* 0x000f6e0000004200 */
[C---:B--2---:R-:W-:Y:S04]  /*a0f0*/  HMMA.16816.F32 R84, R136.reuse, R148, R84 ;  /* 0x000000948854723c */ /* 0x044fe80000001854 */
[--C-:B-1----:R-:W-:Y:S04]  /*a100*/  FFMA.FTZ R2, R189, c[0x0][0x2d0], -R173.reuse ;  /* 0x0000b400bd027a23 */ /* 0x102fe800000108ad */
[C---:B------:R-:W-:Y:S01]  /*a110*/  HMMA.16816.F32 R88, R136.reuse, R150, R88 ;  /* 0x000000968858723c */ /* 0x040fe20000001858 */
[----:B------:R-:W1:Y:S01]  /*a120*/  LDSM.16.MT88.4 R148, [R194+0x6800] ;  /* 0x00680000c294783b */ /* 0x000e620000004200 */
[----:B------:R2:W-:Y:S06]  /*a130*/  MUFU.EX2 R180, R2 ;  /* 0x0000000200b47308 */ /* 0x0005ec0000000800 */
[C---:B---3--:R-:W-:Y:S08]  /*a140*/  HMMA.16816.F32 R92, R136.reuse, R140, R92 ;  /* 0x0000008c885c723c */ /* 0x048ff0000000185c */
[C---:B------:R-:W-:Y:S01]  /*a150*/  HMMA.16816.F32 R96, R136.reuse, R142, R96 ;  /* 0x0000008e8860723c */ /* 0x040fe20000001860 */
[----:B------:R-:W3:Y:S07]  /*a160*/  LDSM.16.MT88.4 R140, [R197+0x6800] ;  /* 0x00680000c58c783b */ /* 0x000eee0000004200 */
[C---:B-----5:R-:W-:Y:S04]  /*a170*/  HMMA.16816.F32 R100, R136.reuse, R144, R100 ;  /* 0x000000908864723c */ /* 0x060fe80000001864 */
[--C-:B--2---:R-:W-:Y:S04]  /*a180*/  FFMA.FTZ R2, R221, c[0x0][0x2d0], -R173.reuse ;  /* 0x0000b400dd027a23 */ /* 0x104fe800000108ad */
[----:B------:R2:W5:Y:S01]  /*a190*/  MUFU.EX2 R179, R2 ;  /* 0x0000000200b37308 */ /* 0x0005620000000800 */
[C---:B------:R-:W-:Y:S01]  /*a1a0*/  HMMA.16816.F32 R104, R136.reuse, R146, R104 ;  /* 0x000000928868723c */ /* 0x040fe20000001868 */
[----:B------:R-:W4:Y:S07]  /*a1b0*/  LDSM.16.MT88.4 R144, [R196+0x6800] ;  /* 0x00680000c490783b */ /* 0x000f2e0000004200 */
[C---:B-1----:R-:W-:Y:S08]  /*a1c0*/  HMMA.16816.F32 R108, R136.reuse, R148, R108 ;  /* 0x00000094886c723c */ /* 0x042ff0000000186c */
[C---:B------:R-:W-:Y:S01]  /*a1d0*/  HMMA.16816.F32 R112, R136.reuse, R150, R112 ;  /* 0x000000968870723c */ /* 0x040fe20000001870 */
[----:B------:R-:W-:Y:S03]  /*a1e0*/  LDSM.16.MT88.4 R148, [R194+0x1000] ;  /* 0x00100000c294783b */ /* 0x000fe60000004200 */
[--C-:B--2---:R-:W-:Y:S04]  /*a1f0*/  FFMA.FTZ R2, R232, c[0x0][0x2d0], -R172.reuse ;  /* 0x0000b400e8027a23 */ /* 0x104fe800000108ac */
[C---:B---3--:R-:W-:Y:S01]  /*a200*/  HMMA.16816.F32 R116, R136.reuse, R140, R116 ;  /* 0x0000008c8874723c */ /* 0x048fe20000001874 */
[----:B------:R1:W2:Y:S03]  /*a210*/  MUFU.EX2 R178, R2 ;  /* 0x0000000200b27308 */ /* 0x0002a60000000800 */
[----:B------:R-:W-:Y:S04]  /*a220*/  FFMA.FTZ R172, R228, c[0x0][0x2d0], -R172 ;  /* 0x0000b400e4ac7a23 */ /* 0x000fe800000108ac */
[C---:B------:R-:W-:Y:S01]  /*a230*/  HMMA.16816.F32 R120, R136.reuse, R142, R120 ;  /* 0x0000008e8878723c */ /* 0x040fe20000001878 */
[----:B------:R-:W3:Y:S02]  /*a240*/  LDSM.16.MT88.4 R140, [R193+0x1000] ;  /* 0x00100000c18c783b */ /* 0x000ee40000004200 */
[----:B------:R-:W-:Y:S05]  /*a250*/  MUFU.EX2 R174, R172 ;  /* 0x000000ac00ae7308 */ /* 0x000fea0000000800 */
[C---:B----4-:R-:W-:Y:S08]  /*a260*/  HMMA.16816.F32 R124, R136.reuse, R144, R124 ;  /* 0x00000090887c723c */ /* 0x050ff0000000187c */
[----:B------:R-:W-:Y:S01]  /*a270*/  HMMA.16816.F32 R128, R136, R146, R128 ;  /* 0x000000928880723c */ /* 0x000fe20000001880 */
[----:B------:R-:W4:Y:S03]  /*a280*/  LDSM.16.MT88.4 R144, [R197+0x1000] ;  /* 0x00100000c590783b */ /* 0x000f260000004200 */
[--C-:B-1----:R-:W-:Y:S03]  /*a290*/  FFMA.FTZ R2, R239, c[0x0][0x2d0], -R173.reuse ;  /* 0x0000b400ef027a23 */ /* 0x102fe600000108ad */
[----:B------:R-:W-:Y:S01]  /*a2a0*/  F2FP.PACK_AB R136, R185, R186 ;  /* 0x000000bab988723e */ /* 0x000fe200000000ff */
[----:B------:R1:W-:Y:S01]  /*a2b0*/  MUFU.EX2 R3, R2 ;  /* 0x0000000200037308 */ /* 0x0003e20000000800 */
[----:B------:R-:W-:Y:S03]  /*a2c0*/  F2FP.PACK_AB R137, R184, R183 ;  /* 0x000000b7b889723e */ /* 0x000fe600000000ff */
[----:B------:R-:W-:Y:S02]  /*a2d0*/  F2FP.PACK_AB R138, R181, R182 ;  /* 0x000000b6b58a723e */ /* 0x000fe400000000ff */
[----:B-----5:R-:W-:Y:S07]  /*a2e0*/  F2FP.PACK_AB R139, R179, R180 ;  /* 0x000000b4b38b723e */ /* 0x020fee00000000ff */
[C---:B---3--:R-:W-:Y:S08]  /*a2f0*/  HMMA.16816.F32 R4, R136.reuse, R140, R4 ;  /* 0x0000008c8804723c */ /* 0x048ff00000001804 */
[C---:B------:R-:W-:Y:S01]  /*a300*/  HMMA.16816.F32 R8, R136.reuse, R142, R8 ;  /* 0x0000008e8808723c */ /* 0x040fe20000001808 */
[----:B------:R-:W3:Y:S03]  /*a310*/  LDSM.16.MT88.4 R140, [R193+0x3000] ;  /* 0x00300000c18c783b */ /* 0x000ee60000004200 */
[--C-:B-1----:R-:W-:Y:S04]  /*a320*/  FFMA.FTZ R2, R242, c[0x0][0x2d0], -R173.reuse ;  /* 0x0000b400f2027a23 */ /* 0x102fe800000108ad */
[C---:B------:R-:W-:Y:S01]  /*a330*/  HMMA.16816.F32 R12, R136.reuse, R148, R12 ;  /* 0x00000094880c723c */ /* 0x040fe2000000180c */
[----:B------:R1:W5:Y:S07]  /*a340*/  MUFU.EX2 R175, R2 ;  /* 0x0000000200af7308 */ /* 0x00036e0000000800 */
[C---:B------:R-:W-:Y:S01]  /*a350*/  HMMA.16816.F32 R16, R136.reuse, R150, R16 ;  /* 0x000000968810723c */ /* 0x040fe20000001810 */
[----:B------:R-:W2:Y:S07]  /*a360*/  LDSM.16.MT88.4 R148, [R194+0x3000] ;  /* 0x00300000c294783b */ /* 0x000eae0000004200 */
[C---:B----4-:R-:W-:Y:S08]  /*a370*/  HMMA.16816.F32 R20, R136.reuse, R144, R20 ;  /* 0x000000908814723c */ /* 0x050ff00000001814 */
[C---:B------:R-:W-:Y:S01]  /*a380*/  HMMA.16816.F32 R24, R136.reuse, R146, R24 ;  /* 0x000000928818723c */ /* 0x040fe20000001818 */
[----:B------:R-:W4:Y:S03]  /*a390*/  LDSM.16.MT88.4 R144, [R197+0x3000] ;  /* 0x00300000c590783b */ /* 0x000f260000004200 */
[--C-:B-1----:R-:W-:Y:S02]  /*a3a0*/  FFMA.FTZ R2, R246, c[0x0][0x2d0], -R173.reuse ;  /* 0x0000b400f6027a23 */ /* 0x102fe400000108ad */
[----:B------:R-:W-:Y:S02]  /*a3b0*/  FFMA.FTZ R173, R135, c[0x0][0x2d0], -R173 ;  /* 0x0000b40087ad7a23 */ /* 0x000fe400000108ad */
[C---:B------:R-:W-:Y:S01]  /*a3c0*/  HMMA.16816.F32 R28, R136.reuse, R152, R28 ;  /* 0x00000098881c723c */ /* 0x040fe2000000181c */
[----:B------:R1:W-:Y:S07]  /*a3d0*/  MUFU.EX2 R172, R2 ;  /* 0x0000000200ac7308 */ /* 0x0003ee0000000800 */
[C---:B------:R-:W-:Y:S01]  /*a3e0*/  HMMA.16816.F32 R32, R136.reuse, R154, R32 ;  /* 0x0000009a8820723c */ /* 0x040fe20000001820 */
[----:B------:R-:W5:Y:S02]  /*a3f0*/  LDSM.16.MT88.4 R152, [R196+0x3000] ;  /* 0x00300000c498783b */ /* 0x000f640000004200 */
[----:B------:R4:W4:Y:S05]  /*a400*/  MUFU.EX2 R134, R173 ;  /* 0x000000ad00867308 */ /* 0x00092a0000000800 */
[C---:B---3--:R-:W-:Y:S08]  /*a410*/  HMMA.16816.F32 R36, R136.reuse, R140, R36 ;  /* 0x0000008c8824723c */ /* 0x048ff00000001824 */
[C---:B------:R-:W-:Y:S01]  /*a420*/  HMMA.16816.F32 R40, R136.reuse, R142, R40 ;  /* 0x0000008e8828723c */ /* 0x040fe20000001828 */
[----:B------:R-:W3:Y:S03]  /*a430*/  LDSM.16.MT88.4 R140, [R193+0x5000] ;  /* 0x00500000c18c783b */ /* 0x000ee60000004200 */
[----:B-1----:R-:W-:Y:S02]  /*a440*/  FFMA.FTZ R2, R0, R160, R238 ;  /* 0x000000a000027223 */ /* 0x002fe400000100ee */
[----:B------:R-:W-:Y:S02]  /*a450*/  FADD.FTZ R0, R244, R164 ;  /* 0x000000a4f4007221 */ /* 0x000fe40000010000 */
[C---:B--2---:R-:W-:Y:S01]  /*a460*/  HMMA.16816.F32 R44, R136.reuse, R148, R44 ;  /* 0x00000094882c723c */ /* 0x044fe2000000182c */
[----:B------:R-:W-:Y:S03]  /*a470*/  LDSM.16.MT88.4 R160, [R197+0x1800] ;  /* 0x00180000c5a0783b */ /* 0x000fe60000004200 */
[----:B------:R-:W-:Y:S02]  /*a480*/  FADD.FTZ R2, R241, R2 ;  /* 0x00000002f1027221 */ /* 0x000fe40000010000 */
[----:B------:R-:W-:Y:S02]  /*a490*/  FADD.FTZ R0, R245, R0 ;  /* 0x00000000f5007221 */ /* 0x000fe40000010000 */
[C---:B------:R-:W-:Y:S01]  /*a4a0*/  HMMA.16816.F32 R48, R136.reuse, R150, R48 ;  /* 0x000000968830723c */ /* 0x040fe20000001830 */
[----:B----4-:R-:W2:Y:S03]  /*a4b0*/  LDL R173, [R1+0x14] ;  /* 0x0000140001ad7983 */ /* 0x010ea60000100800 */
[----:B------:R-:W-:Y:S01]  /*a4c0*/  FADD.FTZ R135, R240, R2 ;  /* 0x00000002f0877221 */ /* 0x000fe20000010000 */
[----:B------:R-:W1:Y:S01]  /*a4d0*/  LDSM.16.MT88.4 R148, [R194+0x5000] ;  /* 0x00500000c294783b */ /* 0x000e620000004200 */
        /* <DEDUP_REMOVED lines=8> */
[C---:B-----5:R-:W-:Y:S04]  /*a560*/  HMMA.16816.F32 R60, R136.reuse, R152, R60 ;  /* 0x00000098883c723c */ /* 0x060fe8000000183c */
        /* <DEDUP_REMOVED lines=10> */
[----:B------:R-:W3:Y:S03]  /*a610*/  LDSM.16.MT88.4 R140, [R193+0x7000] ;  /* 0x00700000c18c783b */ /* 0x000ee60000004200 */
        /* <DEDUP_REMOVED lines=9> */
[C---:B----4-:R-:W-:Y:S04]  /*a6b0*/  HMMA.16816.F32 R84, R136.reuse, R144, R84 ;  /* 0x000000908854723c */ /* 0x050fe80000001854 */
[----:B------:R-:W-:Y:S02]  /*a6c0*/  FADD.FTZ R2, R178, R2 ;  /* 0x00000002b2027221 */ /* 0x000fe40000010000 */
[----:B------:R-:W-:Y:S02]  /*a6d0*/  FADD.FTZ R0, R179, R0 ;  /* 0x00000000b3007221 */ /* 0x000fe40000010000 */
[C---:B------:R-:W-:Y:S01]  /*a6e0*/  HMMA.16816.F32 R88, R136.reuse, R146, R88 ;  /* 0x000000928858723c */ /* 0x040fe20000001858 */
[----:B------:R-:W4:Y:S07]  /*a6f0*/  LDSM.16.MT88.4 R144, [R197+0x7000] ;  /* 0x00700000c590783b */ /* 0x000f2e0000004200 */
[C---:B-----5:R-:W-:Y:S08]  /*a700*/  HMMA.16816.F32 R92, R136.reuse, R152, R92 ;  /* 0x00000098885c723c */ /* 0x060ff0000000185c */
[C---:B------:R-:W-:Y:S01]  /*a710*/  HMMA.16816.F32 R96, R136.reuse, R154, R96 ;  /* 0x0000009a8860723c */ /* 0x040fe20000001860 */
[----:B------:R-:W5:Y:S07]  /*a720*/  LDSM.16.MT88.4 R152, [R196+0x7000] ;  /* 0x00700000c498783b */ /* 0x000f6e0000004200 */
[C---:B---3--:R-:W-:Y:S08]  /*a730*/  HMMA.16816.F32 R100, R136.reuse, R140, R100 ;  /* 0x0000008c8864723c */ /* 0x048ff00000001864 */
[C---:B------:R-:W-:Y:S08]  /*a740*/  HMMA.16816.F32 R104, R136.reuse, R142, R104 ;  /* 0x0000008e8868723c */ /* 0x040ff00000001868 */
[C---:B-1----:R-:W-:Y:S08]  /*a750*/  HMMA.16816.F32 R108, R136.reuse, R148, R108 ;  /* 0x00000094886c723c */ /* 0x042ff0000000186c */
[C---:B------:R-:W-:Y:S01]  /*a760*/  HMMA.16816.F32 R112, R136.reuse, R150, R112 ;  /* 0x000000968870723c */ /* 0x040fe20000001870 */
[----:B------:R-:W1:Y:S07]  /*a770*/  LDSM.16.MT88.4 R148, [R193+0x1800] ;  /* 0x00180000c194783b */ /* 0x000e6e0000004200 */
[C---:B----4-:R-:W-:Y:S08]  /*a780*/  HMMA.16816.F32 R116, R136.reuse, R144, R116 ;  /* 0x000000908874723c */ /* 0x050ff00000001874 */
[C---:B------:R-:W-:Y:S08]  /*a790*/  HMMA.16816.F32 R120, R136.reuse, R146, R120 ;  /* 0x000000928878723c */ /* 0x040ff00000001878 */
[C---:B-----5:R-:W-:Y:S08]  /*a7a0*/  HMMA.16816.F32 R124, R136.reuse, R152, R124 ;  /* 0x00000098887c723c */ /* 0x060ff0000000187c */
        /* <DEDUP_REMOVED lines=9> */
[C---:B-1----:R-:W-:Y:S01]  /*a840*/  HMMA.16816.F32 R140, R136.reuse, R148, R4 ;  /* 0x00000094888c723c */ /* 0x042fe20000001804 */
[----:B------:R-:W1:Y:S02]  /*a850*/  LDSM.16.MT88.4 R4, [R193+0x3800] ;  /* 0x00380000c104783b */ /* 0x000e640000004200 */
[----:B------:R-:W-:Y:S02]  /*a860*/  FADD.FTZ R2, R174, R2 ;  /* 0x00000002ae027221 */ /* 0x000fe40000010000 */
[----:B------:R-:W-:Y:S01]  /*a870*/  FADD.FTZ R0, R172, R3 ;  /* 0x00000003ac007221 */ /* 0x000fe20000010000 */
[----:B------:R-:W-:Y:S02]  /*a880*/  MOV R3, R133 ;  /* 0x0000008500037202 */ /* 0x000fe40000000f00 */
[C---:B------:R-:W-:Y:S01]  /*a890*/  HMMA.16816.F32 R144, R136.reuse, R150, R8 ;  /* 0x000000968890723c */ /* 0x040fe20000001808 */
[----:B------:R-:W3:Y:S03]  /*a8a0*/  LDSM.16.MT88.4 R8, [R194+0x3800] ;  /* 0x00380000c208783b */ /* 0x000ee60000004200 */
[----:B------:R-:W-:Y:S01]  /*a8b0*/  FADD.FTZ R0, R134, R0 ;  /* 0x0000000086007221 */ /* 0x000fe20000010000 */
[----:B------:R-:W-:Y:S03]  /*a8c0*/  MOV R134, R132 ;  /* 0x0000008400867202 */ /* 0x000fe60000000f00 */
[C---:B------:R-:W-:Y:S01]  /*a8d0*/  HMMA.16816.F32 R148, R136.reuse, R156, R12 ;  /* 0x0000009c8894723c */ /* 0x040fe2000000180c */
[----:B------:R-:W4:Y:S07]  /*a8e0*/  LDSM.16.MT88.4 R12, [R197+0x3800] ;  /* 0x00380000c50c783b */ /* 0x000f2e0000004200 */
[C---:B------:R-:W-:Y:S01]  /*a8f0*/  HMMA.16816.F32 R152, R136.reuse, R158, R16 ;  /* 0x0000009e8898723c */ /* 0x040fe20000001810 */
[----:B------:R-:W5:Y:S07]  /*a900*/  LDSM.16.MT88.4 R16, [R196+0x3800] ;  /* 0x00380000c410783b */ /* 0x000f6e0000004200 */
[C---:B------:R-:W-:Y:S01]  /*a910*/  HMMA.16816.F32 R156, R136.reuse, R160, R20 ;  /* 0x000000a0889c723c */ /* 0x040fe20000001814 */
[----:B------:R-:W2:Y:S07]  /*a920*/  LDSM.16.MT88.4 R20, [R193+0x5800] ;  /* 0x00580000c114783b */ /* 0x000eae0000004200 */
[C---:B------:R-:W-:Y:S01]  /*a930*/  HMMA.16816.F32 R160, R136.reuse, R162, R24 ;  /* 0x000000a288a0723c */ /* 0x040fe20000001818 */
[----:B------:R-:W-:Y:S07]  /*a940*/  LDSM.16.MT88.4 R24, [R193+0x7800] ;  /* 0x00780000c118783b */ /* 0x000fee0000004200 */
[C---:B------:R-:W-:Y:S01]  /*a950*/  HMMA.16816.F32 R164, R136.reuse, R168, R28 ;  /* 0x000000a888a4723c */ /* 0x040fe2000000181c */
[----:B------:R-:W-:Y:S04]  /*a960*/  STL [R1+0x8], R2 ;  /* 0x0000080201007387 */ /* 0x000fe80000100800 */
[----:B------:R-:W-:Y:S03]  /*a970*/  STL [R1+0xc], R0 ;  /* 0x00000c0001007387 */ /* 0x000fe60000100800 */
        /* <DEDUP_REMOVED lines=12> */
[----:B------:R-:W5:Y:S02]  /*aa40*/  LDSM.16.MT88.4 R16, [R194+0x7800] ;  /* 0x00780000c210783b */ /* 0x000f640000004200 */
[----:B--2---:R-:W-:Y:S02]  /*aa50*/  ISETP.GT.AND P0, PT, R224, R173, PT ;  /* 0x000000ade000720c */ /* 0x004fe40003f04270 */
[----:B------:R-:W-:Y:S03]  /*aa60*/  MOV R224, R220 ;  /* 0x000000dc00e07202 */ /* 0x000fe60000000f00 */
[C---:B------:R-:W-:Y:S08]  /*aa70*/  HMMA.16816.F32 R68, R136.reuse, R20, R68 ;  /* 0x000000148844723c */ /* 0x040ff00000001844 */
[C---:B------:R-:W-:Y:S01]  /*aa80*/  HMMA.16816.F32 R72, R136.reuse, R22, R72 ;  /* 0x000000168848723c */ /* 0x040fe20000001848 */
[----:B------:R-:W2:Y:S07]  /*aa90*/  LDSM.16.MT88.4 R20, [R197+0x7800] ;  /* 0x00780000c514783b */ /* 0x000eae0000004200 */
[C---:B-1----:R-:W-:Y:S08]  /*aaa0*/  HMMA.16816.F32 R76, R136.reuse, R4, R76 ;  /* 0x00000004884c723c */ /* 0x042ff0000000184c */
[C---:B------:R-:W-:Y:S01]  /*aab0*/  HMMA.16816.F32 R80, R136.reuse, R6, R80 ;  /* 0x000000068850723c */ /* 0x040fe20000001850 */
[----:B------:R-:W1:Y:S07]  /*aac0*/  LDSM.16.MT88.4 R4, [R196+0x7800] ;  /* 0x00780000c404783b */ /* 0x000e6e0000004200 */
[C---:B---3--:R-:W-:Y:S08]  /*aad0*/  HMMA.16816.F32 R84, R136.reuse, R8, R84 ;  /* 0x000000088854723c */ /* 0x048ff00000001854 */
[C---:B------:R-:W-:Y:S08]  /*aae0*/  HMMA.16816.F32 R88, R136.reuse, R10, R88 ;  /* 0x0000000a8858723c */ /* 0x040ff00000001858 */
[C---:B----4-:R-:W-:Y:S08]  /*aaf0*/  HMMA.16816.F32 R92, R136.reuse, R12, R92 ;  /* 0x0000000c885c723c */ /* 0x050ff0000000185c */
[C---:B------:R-:W-:Y:S08]  /*ab00*/  HMMA.16816.F32 R96, R136.reuse, R14, R96 ;  /* 0x0000000e8860723c */ /* 0x040ff00000001860 */
[C---:B------:R-:W-:Y:S08]  /*ab10*/  HMMA.16816.F32 R100, R136.reuse, R24, R100 ;  /* 0x000000188864723c */ /* 0x040ff00000001864 */
[C---:B------:R-:W-:Y:S08]  /*ab20*/  HMMA.16816.F32 R104, R136.reuse, R26, R104 ;  /* 0x0000001a8868723c */ /* 0x040ff00000001868 */
[C---:B-----5:R-:W-:Y:S08]  /*ab30*/  HMMA.16816.F32 R108, R136.reuse, R16, R108 ;  /* 0x00000010886c723c */ /* 0x060ff0000000186c */
[C---:B------:R-:W-:Y:S08]  /*ab40*/  HMMA.16816.F32 R112, R136.reuse, R18, R112 ;  /* 0x000000128870723c */ /* 0x040ff00000001870 */
[C---:B--2---:R-:W-:Y:S08]  /*ab50*/  HMMA.16816.F32 R116, R136.reuse, R20, R116 ;  /* 0x000000148874723c */ /* 0x044ff00000001874 */
[C---:B------:R-:W-:Y:S08]  /*ab60*/  HMMA.16816.F32 R120, R136.reuse, R22, R120 ;  /* 0x000000168878723c */ /* 0x040ff00000001878 */
[C---:B-1----:R-:W-:Y:S08]  /*ab70*/  HMMA.16816.F32 R124, R136.reuse, R4, R124 ;  /* 0x00000004887c723c */ /* 0x042ff0000000187c */
[----:B------:R-:W-:Y:S01]  /*ab80*/  HMMA.16816.F32 R128, R136, R6, R128 ;  /* 0x000000068880723c */ /* 0x000fe20000001880 */
[----:B------:R-:W-:-:S07]  /*ab90*/  @P0 BRA `(.L_x_2230) ;  /* 0xffffc2b000000947 */ /* 0x000fce000383ffff */
.L_x_2229:
[----:B----4-:R-:W2:Y:S02]  /*aba0*/  LDL R0, [R1+0x4] ;  /* 0x0000040001007983 */ /* 0x010ea40000100800 */
[----:B--2---:R-:W-:-:S13]  /*abb0*/  ISETP.GE.AND P0, PT, R220, R0, PT ;  /* 0x00000000dc00720c */ /* 0x004fda0003f06270 */
[----:B------:R-:W-:Y:S05]  /*abc0*/  @!P0 BRA `(.L_x_2231) ;  /* 0x000037b000008947 */ /* 0x000fea0003800000 */
[----:B------:R-:W-:Y:S02]  /*abd0*/  MOV R135, R132 ;  /* 0x0000008400877202 */ /* 0x000fe40000000f00 */
[----:B------:R-:W-:Y:S02]  /*abe0*/  MOV R134, R133 ;  /* 0x0000008500867202 */ /* 0x000fe40000000f00 */
.L_x_2232:
[----:B------:R-:W2:Y:S01]  /*abf0*/  LDL R22, [R1] ;  /* 0x0000000001167983 */ /* 0x000ea20000100800 */
[----:B------:R-:W-:Y:S01]  /*ac00*/  SHF.R.S32.HI R0, RZ, 0x1f, R220 ;  /* 0x0000001fff007819 */ /* 0x000fe200000114dc */
[----:B------:R-:W-:Y:S04]  /*ac10*/  DEPBAR.LE SB0, 0x0 ;  /* 0x000080000000791a */ /* 0x000fe80000000000 */
[----:B------:R-:W-:Y:S01]  /*ac20*/  WARPSYNC 0xffffffff ;  /* 0xffffffff00007948 */ /* 0x000fe20003800000 */
[----:B------:R-:W-:Y:S01]  /*ac30*/  BAR.SYNC.DEFER_BLOCKING 0x0 ;  /* 0x0000000000007b1d */ /* 0x000fe20000010000 */
[----:B------:R-:W-:Y:S01]  /*ac40*/  IMAD R0, R0, c[0x0][0x208], RZ ;  /* 0x0000820000007a24 */ /* 0x000fe200078e02ff */
[----:B------:R-:W-:Y:S01]  /*ac50*/  IADD3 R20, P0, R250, 0x40, RZ ;  /* 0x00000040fa147810 */ /* 0x000fe20007f1e0ff */
[C---:B------:R-:W-:Y:S04]  /*ac60*/  IMAD.WIDE.U32 R4, R220.reuse, c[0x0][0x208], RZ ;  /* 0x00008200dc047a25 */ /* 0x040fe800078e00ff */
[----:B------:R-:W-:Y:S01]  /*ac70*/  IMAD R0, R220, c[0x0][0x20c], R0 ;  /* 0x00008300dc007a24 */ /* 0x000fe200078e0200 */
[C---:B------:R-:W-:Y:S04]  /*ac80*/  SHF.L.U32 R3, R4.reuse, 0x6, RZ ;  /* 0x0000000604037819 */ /* 0x040fe800000006ff */
[----:B------:R-:W-:Y:S02]  /*ac90*/  IADD3 R0, R5, R0, RZ ;  /* 0x0000000005007210 */ /* 0x000fe40007ffe0ff */
[C---:B------:R-:W-:Y:S02]  /*aca0*/  IADD3 R2, P6, R3.reuse, R250, RZ ;  /* 0x000000fa03027210 */ /* 0x040fe40007fde0ff */
[----:B------:R-:W-:Y:S02]  /*acb0*/  SHF.L.U64.HI R0, R4, 0x6, R0 ;  /* 0x0000000604007819 */ /* 0x000fe40000010200 */
[C---:B------:R-:W-:Y:S01]  /*acc0*/  IADD3 R4, P1, R3.reuse, R20, RZ ;  /* 0x0000001403047210 */ /* 0x040fe20007f3e0ff */
        /* <DEDUP_REMOVED lines=9> */
[----:B------:R-:W3:Y:S04]  /*ad60*/  LDL R132, [R1+0x4] ;  /* 0x0000040001847983 */ /* 0x000ee80000100800 */
[----:B------:R-:W4:Y:S01]  /*ad70*/  LDL.LU R242, [R1+0x8] ;  /* 0x0000080001f27983 */ /* 0x000f220000300800 */
[-C--:B--2---:R-:W-:Y:S02]  /*ad80*/  IADD3.X R15, RZ, R22.reuse, RZ, P0, !PT ;  /* 0x00000016ff0f7210 */ /* 0x084fe400007fe4ff */
[CC--:B------:R-:W-:Y:S02]  /*ad90*/  IADD3.X R5, R0.reuse, R22.reuse, RZ, P6, !PT ;  /* 0x0000001600057210 */ /* 0x0c0fe400037fe4ff */
[----:B------:R-:W-:Y:S02]  /*ada0*/  IADD3.X R8, R0, R15, RZ, P1, !PT ;  /* 0x0000000f00087210 */ /* 0x000fe40000ffe4ff */
[----:B------:R-:W-:Y:S02]  /*adb0*/  LEA R12, P6, R4, c[0x0][0x1f8], 0x1 ;  /* 0x00007e00040c7a11 */ /* 0x000fe400078c08ff */
[----:B------:R-:W-:Y:S02]  /*adc0*/  LEA R6, P0, R2, c[0x0][0x1f8], 0x1 ;  /* 0x00007e0002067a11 */ /* 0x000fe400078008ff */
[----:B------:R-:W-:Y:S02]  /*add0*/  LEA.HI.X R13, R4, c[0x0][0x1fc], R8, 0x1, P6 ;  /* 0x00007f00040d7a11 */ /* 0x000fe400030f0c08 */
[----:B------:R-:W1:Y:S01]  /*ade0*/  LDSM.16.M88.4 R8, [R192] ;  /* 0x00000000c008783b */ /* 0x000e620000000200 */
[----:B------:R-:W-:Y:S02]  /*adf0*/  LEA.HI.X R7, R2, c[0x0][0x1fc], R5, 0x1, P0 ;  /* 0x00007f0002077a11 */ /* 0x000fe400000f0c05 */
[----:B------:R-:W-:Y:S04]  /*ae00*/  IADD3 R14, P0, R250, 0x80, RZ ;  /* 0x00000080fa0e7810 */ /* 0x000fe80007f1e0ff */
[----:B------:R-:W-:Y:S01]  /*ae10*/  IADD3.X R21, RZ, R22, RZ, P0, !PT ;  /* 0x00000016ff157210 */ /* 0x000fe200007fe4ff */
[----:B------:R-:W-:Y:S01]  /*ae20*/  @!PT LDS RZ, [RZ] ;  /* 0x00000000fffff984 */ /* 0x000fe20000000800 */
[----:B------:R-:W-:Y:S01]  /*ae30*/  @!PT LDS RZ, [RZ] ;  /* 0x00000000fffff984 */ /* 0x000fe20000000800 */
[----:B------:R-:W-:Y:S01]  /*ae40*/  @!PT LDS RZ, [RZ] ;  /* 0x00000000fffff984 */ /* 0x000fe20000000800 */
[----:B------:R2:W-:Y:S01]  /*ae50*/  LDGSTS.E.BYPASS.LTC128B.128 [R219+0x100], [R6.64], !P5 ;  /* 0x0010000006db7fae */ /* 0x0005e2000e901d46 */
[C---:B------:R-:W-:Y:S04]  /*ae60*/  IADD3 R2, P1, R3.reuse, R14, RZ ;  /* 0x0000000e03027210 */ /* 0x040fe80007f3e0ff */
[----:B------:R-:W-:Y:S02]  /*ae70*/  LEA R4, P0, R2, c[0x0][0x1f8], 0x1 ;  /* 0x00007e0002047a11 */ /* 0x000fe400078008ff */
[----:B------:R-:W-:Y:S01]  /*ae80*/  IADD3.X R5, R0, R21, RZ, P1, !PT ;  /* 0x0000001500057210 */ /* 0x000fe20000ffe4ff */
[----:B------:R5:W-:Y:S03]  /*ae90*/  LDGSTS.E.BYPASS.LTC128B.128 [R219+0x2100], [R12.64], !P4 ;  /* 0x021000000cdb7fae */ /* 0x000be6000e101d46 */
[----:B------:R-:W-:Y:S05]  /*aea0*/  LEA.HI.X R5, R2, c[0x0][0x1fc], R5, 0x1, P0 ;  /* 0x00007f0002057a11 */ /* 0x000fea00000f0c05 */
[----:B------:R1:W-:Y:S01]  /*aeb0*/  LDGSTS.E.BYPASS.LTC128B.128 [R219+0x4100], [R4.64], !P3 ;  /* 0x0410000004db7fae */ /* 0x0003e2000d901d46 */
[----:B--2---:R-:W-:Y:S02]  /*aec0*/  IADD3 R7, P0, R250, 0xc0, RZ ;  /* 0x000000c0fa077810 */ /* 0x004fe40007f1e0ff */
[----:B------:R-:W-:Y:S02]  /*aed0*/  MOV R6, c[0x0][0x208] ;  /* 0x0000820000067a02 */ /* 0x000fe40000000f00 */
[----:B------:R-:W-:Y:S02]  /*aee0*/  IADD3.X R23, RZ, R22, RZ, P0, !PT ;  /* 0x00000016ff177210 */ /* 0x000fe400007fe4ff */
[C---:B------:R-:W-:Y:S02]  /*aef0*/  LEA R2, P1, R6.reuse, R3, 0x5 ;  /* 0x0000000306027211 */ /* 0x040fe400078228ff */
[----:B-1----:R-:W-:Y:S02]  /*af00*/  MOV R4, c[0x0][0x20c] ;  /* 0x0000830000047a02 */ /* 0x002fe40000000f00 */
[----:B------:R-:W-:Y:S02]  /*af10*/  IADD3 R5, P6, R3, R7, RZ ;  /* 0x0000000703057210 */ /* 0x000fe40007fde0ff */
[----:B------:R-:W-:Y:S02]  /*af20*/  LEA.HI.X R3, R6, R0, R4, 0x5, P1 ;  /* 0x0000000006037211 */ /* 0x000fe400008f2c04 */
[C---:B------:R-:W-:Y:S02]  /*af30*/  LEA R4, P0, R5.reuse, c[0x0][0x1f8], 0x1 ;  /* 0x00007e0005047a11 */ /* 0x040fe400078008ff */
[----:B------:R-:W-:Y:S02]  /*af40*/  IADD3.X R0, R0, R23, RZ, P6, !PT ;  /* 0x0000001700007210 */ /* 0x000fe400037fe4ff */
[----:B------:R-:W-:Y:S02]  /*af50*/  IADD3 R6, P1, R2, R250, RZ ;  /* 0x000000fa02067210 */ /* 0x000fe40007f3e0ff */
[----:B------:R-:W-:Y:S02]  /*af60*/  LEA.HI.X R5, R5, c[0x0][0x1fc], R0, 0x1, P0 ;  /* 0x00007f0005057a11 */ /* 0x000fe400000f0c00 */
[----:B-----5:R-:W-:Y:S02]  /*af70*/  LEA R12, P0, R6, c[0x0][0x1f8], 0x1 ;  /* 0x00007e00060c7a11 */ /* 0x020fe400078008ff */
[----:B------:R-:W-:Y:S01]  /*af80*/  IADD3 R0, P6, R2, R20, RZ ;  /* 0x0000001402007210 */ /* 0x000fe20007fde0ff */
[----:B------:R1:W-:Y:S02]  /*af90*/  LDGSTS.E.BYPASS.LTC128B.128 [R219+0x6100], [R4.64], !P2 ;  /* 0x0610000004db7fae */ /* 0x0003e4000d101d46 */
[C---:B-1----:R-:W-:Y:S02]  /*afa0*/  IADD3.X R4, R3.reuse, R22, RZ, P1, !PT ;  /* 0x0000001603047210 */ /* 0x042fe40000ffe4ff */
[C---:B------:R-:W-:Y:S02]  /*afb0*/  IADD3.X R5, R3.reuse, R15, RZ, P6, !PT ;  /* 0x0000000f03057210 */ /* 0x040fe400037fe4ff */
[----:B------:R-:W-:Y:S02]  /*afc0*/  LEA.HI.X R13, R6, c[0x0][0x1fc], R4, 0x1, P0 ;  /* 0x00007f00060d7a11 */ /* 0x000fe400000f0c04 */
[----:B------:R-:W-:Y:S02]  /*afd0*/  IADD3 R4, P1, R2, R14, RZ ;  /* 0x0000000e02047210 */ /* 0x000fe40007f3e0ff */
[----:B------:R-:W-:Y:S01]  /*afe0*/  LEA R14, P6, R0, c[0x0][0x1f8], 0x1 ;  /* 0x00007e00000e7a11 */ /* 0x000fe200078c08ff */
[----:B------:R1:W-:Y:S01]  /*aff0*/  LDGSTS.E.BYPASS.LTC128B.128 [R219+0x1100], [R12.64], !P5 ;  /* 0x011000000cdb7fae */ /* 0x0003e2000e901d46 */
[----:B------:R-:W-:Y:S02]  /*b000*/  IADD3 R22, P0, R2, R7, RZ ;  /* 0x0000000702167210 */ /* 0x000fe40007f1e0ff */
[----:B------:R-:W-:Y:S02]  /*b010*/  LEA.HI.X R15, R0, c[0x0][0x1fc], R5, 0x1, P6 ;  /* 0x00007f00000f7a11 */ /* 0x000fe400030f0c05 */
[C---:B------:R-:W-:Y:S02]  /*b020*/  IADD3.X R2, R3.reuse, R21, RZ, P1, !PT ;  /* 0x0000001503027210 */ /* 0x040fe40000ffe4ff */
[C---:B------:R-:W-:Y:S01]  /*b030*/  LEA R20, P1, R4.reuse, c[0x0][0x1f8], 0x1 ;  /* 0x00007e0004147a11 */ /* 0x040fe200078208ff */
[----:B------:R1:W-:Y:S01]  /*b040*/  LDGSTS.E.BYPASS.LTC128B.128 [R219+0x3100], [R14.64], !P4 ;  /* 0x031000000edb7fae */ /* 0x0003e2000e101d46 */
[----:B------:R-:W-:Y:S02]  /*b050*/  IADD3.X R3, R3, R23, RZ, P0, !PT ;  /* 0x0000001703037210 */ /* 0x000fe400007fe4ff */
[----:B------:R-:W-:Y:S02]  /*b060*/  LEA.HI.X R21, R4, c[0x0][0x1fc], R2, 0x1, P1 ;  /* 0x00007f0004157a11 */ /* 0x000fe400008f0c02 */
[C---:B------:R-:W-:Y:S03]  /*b070*/  HMMA.16816.F32 R4, R32.reuse, R8, RZ ;  /* 0x000000082004723c */ /* 0x040fe600000018ff */
[----:B------:R2:W-:Y:S01]  /*b080*/  LDGSTS.E.BYPASS.LTC128B.128 [R219+0x5100], [R20.64], !P3 ;  /* 0x0510000014db7fae */ /* 0x0005e2000d901d46 */
[----:B------:R-:W-:Y:S02]  /*b090*/  LEA R2, P0, R22, c[0x0][0x1f8], 0x1 ;  /* 0x00007e0016027a11 */ /* 0x000fe400078008ff */
[----:B---3--:R-:W-:Y:S02]  /*b0a0*/  ISETP.GT.AND P6, PT, R220, R132, PT ;  /* 0x00000084dc00720c */ /* 0x008fe40003fc4270 */
[C---:B------:R-:W-:Y:S01]  /*b0b0*/  HMMA.16816.F32 R8, R32.reuse, R10, RZ ;  /* 0x0000000a2008723c */ /* 0x040fe200000018ff */
[----:B------:R-:W-:Y:S03]  /*b0c0*/  LEA.HI.X R3, R22, c[0x0][0x1fc], R3, 0x1, P0 ;  /* 0x00007f0016037a11 */ /* 0x000fe600000f0c03 */
[----:B------:R-:W-:Y:S02]  /*b0d0*/  IADD3 R220, R220, -0x1, RZ ;  /* 0xffffffffdcdc7810 */ /* 0x000fe40007ffe0ff */
[----:B------:R3:W-:Y:S02]  /*b0e0*/  LDGSTS.E.BYPASS.LTC128B.128 [R219+0x7100], [R2.64], !P2 ;  /* 0x0710000002db7fae */ /* 0x0007e4000d101d46 */
[C---:B-1----:R-:W-:Y:S06]  /*b0f0*/  HMMA.16816.F32 R12, R32.reuse, R16, RZ ;  /* 0x00000010200c723c */ /* 0x042fec00000018ff */
[----:B------:R-:W0:Y:S02]  /*b100*/  LDGDEPBAR ;  /* 0x00000000000079af */ /* 0x000e240000000000 */
        /* <DEDUP_REMOVED lines=21> */
[C---:B--2---:R-:W-:Y:S08]  /*b260*/  HMMA.16816.F32 R12, R136.reuse, R180, R12 ;  /* 0x000000b4880c723c */ /* 0x044ff0000000180c */
[C---:B------:R-:W-:Y:S01]  /*b270*/  HMMA.16816.F32 R16, R136.reuse, R182, R16 ;  /* 0x000000b68810723c */ /* 0x040fe20000001810 */
[----:B------:R-:W-:Y:S07]  /*b280*/  LDSM.16.M88.4 R180, [R195+0x800] ;  /* 0x00080000c3b4783b */ /* 0x000fee0000000200 */
[C---:B-----5:R-:W-:Y:S08]  /*b290*/  HMMA.16816.F32 R20, R136.reuse, R172, R20 ;  /* 0x000000ac8814723c */ /* 0x060ff00000001814 */
[C---:B------:R-:W-:Y:S01]  /*b2a0*/  HMMA.16816.F32 R24, R136.reuse, R174, R24 ;  /* 0x000000ae8818723c */ /* 0x040fe20000001818 */
[----:B------:R-:W1:Y:S07]  /*b2b0*/  LDSM.16.M88.4 R172, [R201] ;  /* 0x00000000c9ac783b */ /* 0x000e6e0000000200 */
[C---:B------:R-:W-:Y:S08]  /*b2c0*/  HMMA.16816.F32 R28, R136.reuse, R184, R28 ;  /* 0x000000b8881c723c */ /* 0x040ff0000000181c */
[----:B------:R-:W-:Y:S01]  /*b2d0*/  HMMA.16816.F32 R32, R136, R186, R32 ;  /* 0x000000ba8820723c */ /* 0x000fe20000001820 */
[----:B------:R-:W2:Y:S08]  /*b2e0*/  LDSM.16.M88.4 R136, [R195+0x1000] ;  /* 0x00100000c388783b */ /* 0x000eb00000000200 */
[----:B------:R-:W5:Y:S01]  /*b2f0*/  LDSM.16.M88.4 R184, [R195+0x1800] ;  /* 0x00180000c3b8783b */ /* 0x000f620000000200 */
        /* <DEDUP_REMOVED lines=9> */
[C---:B-----5:R-:W-:Y:S08]  /*b390*/  HMMA.16816.F32 R28, R172.reuse, R184, R28 ;  /* 0x000000b8ac1c723c */ /* 0x060ff0000000181c */
[----:B------:R-:W-:Y:S01]  /*b3a0*/  HMMA.16816.F32 R32, R172, R186, R32 ;  /* 0x000000baac20723c */ /* 0x000fe20000001820 */
[----:B------:R-:W2:Y:S08]  /*b3b0*/  LDSM.16.M88.4 R172, [R192+0x3000] ;  /* 0x00300000c0ac783b */ /* 0x000eb00000000200 */
[----:B------:R-:W5:Y:S01]  /*b3c0*/  LDSM.16.M88.4 R184, [R192+0x3800] ;  /* 0x00380000c0b8783b */ /* 0x000f620000000200 */
        /* <DEDUP_REMOVED lines=9> */
[C---:B-----5:R-:W-:Y:S08]  /*b460*/  HMMA.16816.F32 R28, R136.reuse, R184, R28 ;  /* 0x000000b8881c723c */ /* 0x060ff0000000181c */
[----:B------:R-:W-:Y:S01]  /*b470*/  HMMA.16816.F32 R32, R136, R186, R32 ;  /* 0x000000ba8820723c */ /* 0x000fe20000001820 */
[----:B------:R-:W2:Y:S08]  /*b480*/  LDSM.16.M88.4 R136, [R213] ;  /* 0x00000000d588783b */ /* 0x000eb00000000200 */
[----:B------:R-:W5:Y:S01]  /*b490*/  LDSM.16.M88.4 R184, [R212] ;  /* 0x00000000d4b8783b */ /* 0x000f620000000200 */
        /* <DEDUP_REMOVED lines=122> */
[----:B------:R-:W5:Y:S07]  /*bc40*/  LDSM.16.M88.4 R180, [R201+0xc000] ;  /* 0x00c00000c9b4783b */ /* 0x000f6e0000000200 */
[C---:B--2---:R-:W-:Y:S08]  /*bc50*/  HMMA.16816.F32 R20, R136.reuse, R172, R20 ;  /* 0x000000ac8814723c */ /* 0x044ff00000001814 */
[C---:B------:R-:W-:Y:S08]  /*bc60*/  HMMA.16816.F32 R24, R136.reuse, R174, R24 ;  /* 0x000000ae8818723c */ /* 0x040ff00000001818 */
[C---:B-1----:R-:W-:Y:S08]  /*bc70*/  HMMA.16816.F32 R28, R136.reuse, R176, R28 ;  /* 0x000000b0881c723c */ /* 0x042ff0000000181c */
[----:B------:R-:W-:Y:S01]  /*bc80*/  HMMA.16816.F32 R32, R136, R178, R32 ;  /* 0x000000b28820723c */ /* 0x000fe20000001820 */
[----:B------:R-:W1:Y:S07]  /*bc90*/  LDSM.16.M88.4 R136, [R195+0x6800] ;  /* 0x00680000c388783b */ /* 0x000e6e0000000200 */
[C---:B-----5:R-:W-:Y:S08]  /*bca0*/  HMMA.16816.F32 R4, R180.reuse, R184, R4 ;  /* 0x000000b8b404723c */ /* 0x060ff00000001804 */
[C---:B------:R-:W-:Y:S11]  /*bcb0*/  HMMA.16816.F32 R8, R180.reuse, R186, R8 ;  /* 0x000000bab408723c */ /* 0x040ff60000001808 */
[----:B------:R-:W-:Y:S05]  /*bcc0*/  @!UPT UIADD3 URZ, URZ, URZ, URZ ;  /* 0x0000003f3f3ff290 */ /* 0x000fea000fffe03f */
[----:B------:R-:W-:Y:S04]  /*bcd0*/  FMUL.FTZ R0, R4, c[0x0][0x320] ;  /* 0x0000c80004007a20 */ /* 0x000fe80000410000 */
[----:B------:R2:W-:Y:S04]  /*bce0*/  MUFU.TANH R174, R0 ;  /* 0x0000000000ae7308 */ /* 0x0005e80000002400 */
[----:B---3--:R-:W-:Y:S01]  /*bcf0*/  FMUL.FTZ R3, R11, c[0x0][0x320] ;  /* 0x0000c8000b037a20 */ /* 0x008fe20000410000 */
[C---:B-1----:R-:W-:Y:S05]  /*bd00*/  HMMA.16816.F32 R12, R180.reuse, R136, R12 ;  /* 0x00000088b40c723c */ /* 0x042fea000000180c */
[----:B------:R-:W-:Y:S03]  /*bd10*/  MUFU.TANH R177, R3 ;  /* 0x0000000300b17308 */ /* 0x000fe60000002400 */
[C---:B------:R-:W-:Y:S04]  /*bd20*/  HMMA.16816.F32 R16, R180.reuse, R138, R16 ;  /* 0x0000008ab410723c */ /* 0x040fe80000001810 */
[----:B--2---:R-:W-:Y:S04]  /*bd30*/  FMUL.FTZ R0, R5, c[0x0][0x320] ;  /* 0x0000c80005007a20 */ /* 0x004fe80000410000 */
[----:B------:R1:W-:Y:S11]  /*bd40*/  MUFU.TANH R176, R0 ;  /* 0x0000000000b07308 */ /* 0x0003f60000002400 */
[----:B------:R-:W-:Y:S05]  /*bd50*/  @!UPT UIADD3 URZ, URZ, URZ, URZ ;  /* 0x0000003f3f3ff290 */ /* 0x000fea000fffe03f */
[----:B------:R-:W-:Y:S04]  /*bd60*/  FMUL.FTZ R2, R16, c[0x0][0x320] ;  /* 0x0000c80010027a20 */ /* 0x000fe80000410000 */
[----:B------:R-:W-:Y:S01]  /*bd70*/  MUFU.TANH R187, R2 ;  /* 0x0000000200bb7308 */ /* 0x000fe20000002400 */
[----:B-1----:R-:W-:Y:S09]  /*bd80*/  FMUL.FTZ R0, R6, c[0x0][0x320] ;  /* 0x0000c80006007a20 */ /* 0x002ff20000410000 */
[----:B------:R1:W2:Y:S02]  /*bd90*/  MUFU.TANH R178, R0 ;  /* 0x0000000000b27308 */ /* 0x0002a40000002400 */
[----:B-1----:R-:W-:Y:S02]  /*bda0*/  FMUL.FTZ R0, R7, c[0x0][0x320] ;  /* 0x0000c80007007a20 */ /* 0x002fe40000410000 */
[----:B------:R-:W1:Y:S06]  /*bdb0*/  LDSM.16.M88.4 R4, [R195+0x7000] ;  /* 0x00700000c304783b */ /* 0x000e6c0000000200 */
[----:B------:R3:W5:Y:S02]  /*bdc0*/  MUFU.TANH R179, R0 ;  /* 0x0000000000b37308 */ /* 0x0007640000002400 */
[----:B---3--:R-:W-:Y:S08]  /*bdd0*/  FMUL.FTZ R0, R8, c[0x0][0x320] ;  /* 0x0000c80008007a20 */ /* 0x008ff00000410000 */
[----:B------:R3:W-:Y:S01]  /*bde0*/  MUFU.TANH R173, R0 ;  /* 0x0000000000ad7308 */ /* 0x0007e20000002400 */
[C---:B-1----:R-:W-:Y:S07]  /*bdf0*/  HMMA.16816.F32 R20, R180.reuse, R4, R20 ;  /* 0x00000004b414723c */ /* 0x042fee0000001814 */
[----:B------:R-:W-:Y:S01]  /*be00*/  @P6 SHF.R.S32.HI R4, RZ, 0x1f, R220 ;  /* 0x0000001fff046819 */ /* 0x000fe200000114dc */
[C---:B------:R-:W-:Y:S04]  /*be10*/  HMMA.16816.F32 R24, R180.reuse, R6, R24 ;  /* 0x00000006b418723c */ /* 0x040fe80000001818 */
[----:B------:R-:W-:Y:S02]  /*be20*/  @P6 IMAD R4, R4, c[0x0][0x1e0], RZ ;  /* 0x0000780004046a24 */ /* 0x000fe400078e02ff */
[----:B---3--:R-:W-:Y:S02]  /*be30*/  FMUL.FTZ R0, R9, c[0x0][0x320] ;  /* 0x0000c80009007a20 */ /* 0x008fe40000410000 */
[C---:B------:R-:W-:Y:S02]  /*be40*/  @P6 IMAD.WIDE.U32 R6, R220.reuse, c[0x0][0x1e0], RZ ;  /* 0x00007800dc066a25 */ /* 0x040fe400078e00ff */
[----:B------:R1:W-:Y:S02]  /*be50*/  MUFU.TANH R172, R0 ;  /* 0x0000000000ac7308 */ /* 0x0003e40000002400 */
[----:B------:R-:W-:Y:S02]  /*be60*/  @P6 IMAD R4, R220, c[0x0][0x1e4], R4 ;  /* 0x00007900dc046a24 */ /* 0x000fe400078e0204 */
[----:B-1----:R-:W-:Y:S02]  /*be70*/  FMUL.FTZ R0, R10, c[0x0][0x320] ;  /* 0x0000c8000a007a20 */ /* 0x002fe40000410000 */
[----:B------:R-:W1:Y:S01]  /*be80*/  LDSM.16.M88.4 R8, [R195+0x7800] ;  /* 0x00780000c308783b */ /* 0x000e620000000200 */
[----:B------:R-:W-:Y:S04]  /*be90*/  DEPBAR.LE SB0, 0x0 ;  /* 0x000080000000791a */ /* 0x000fe80000000000 */
[----:B------:R3:W1:Y:S03]  /*bea0*/  MUFU.TANH R175, R0 ;  /* 0x0000000000af7308 */ /* 0x0006660000002400 */
[----:B------:R-:W-:Y:S01]  /*beb0*/  BAR.SYNC.DEFER_BLOCKING 0x0 ;  /* 0x0000000000007b1d */ /* 0x000fe20000010000 */
[----:B---3--:R-:W-:Y:S06]  /*bec0*/  FMUL.FTZ R0, R12, c[0x0][0x320] ;  /* 0x0000c8000c007a20 */ /* 0x008fec0000410000 */
[----:B------:R3:W-:Y:S01]  /*bed0*/  MUFU.TANH R139, R0 ;  /* 0x00000000008b7308 */ /* 0x0007e20000002400 */
[C---:B-1----:R-:W-:Y:S08]  /*bee0*/  HMMA.16816.F32 R28, R180.reuse, R8, R28 ;  /* 0x00000008b41c723c */ /* 0x042ff0000000181c */
[----:B------:R-:W-:Y:S04]  /*bef0*/  HMMA.16816.F32 R32, R180, R10, R32 ;  /* 0x0000000ab420723c */ /* 0x000fe80000001820 */
[----:B---3--:R-:W-:Y:S04]  /*bf00*/  FMUL.FTZ R0, R13, c[0x0][0x320] ;  /* 0x0000c8000d007a20 */ /* 0x008fe80000410000 */
[----:B------:R1:W-:Y:S08]  /*bf10*/  MUFU.TANH R184, R0 ;  /* 0x0000000000b87308 */ /* 0x0003f00000002400 */
[----:B------:R-:W-:Y:S04]  /*bf20*/  FMUL.FTZ R2, R31, c[0x0][0x320] ;  /* 0x0000c8001f027a20 */ /* 0x000fe80000410000 */
[----:B------:R2:W-:Y:S04]  /*bf30*/  MUFU.TANH R240, R2 ;  /* 0x0000000200f07308 */ /* 0x0005e80000002400 */
[----:B------:R-:W-:Y:S06]  /*bf40*/  FMUL.FTZ R3, R32, c[0x0][0x320] ;  /* 0x0000c80020037a20 */ /* 0x000fec0000410000 */
[----:B------:R3:W-:Y:S01]  /*bf50*/  MUFU.TANH R183, R3 ;  /* 0x0000000300b77308 */ /* 0x0007e20000002400 */
[----:B-1----:R-:W-:Y:S09]  /*bf60*/  FMUL.FTZ R0, R14, c[0x0][0x320] ;  /* 0x0000c8000e007a20 */ /* 0x002ff20000410000 */
[----:B------:R1:W1:Y:S01]  /*bf70*/  MUFU.TANH R185, R0 ;  /* 0x0000000000b97308 */ /* 0x0002620000002400 */
[----:B--2---:R-:W-:Y:S04]  /*bf80*/  FMNMX.FTZ R2, R178, R135, !PT ;  /* 0x00000087b2027209 */ /* 0x004fe80007810000 */
[----:B-----5:R-:W-:Y:S04]  /*bf90*/  FMNMX.FTZ R2, R179, R2, !PT ;  /* 0x00000002b3027209 */ /* 0x020fe80007810000 */
[----:B------:R-:W-:Y:S01]  /*bfa0*/  FMNMX.FTZ R2, R175, R2, !PT ;  /* 0x00000002af027209 */ /* 0x000fe20007810000 */
[----:B---3--:R-:W-:Y:S03]  /*bfb0*/  FMUL.FTZ R3, R33, c[0x0][0x320] ;  /* 0x0000c80021037a20 */ /* 0x008fe60000410000 */
[----:B------:R-:W-:Y:S01]  /*bfc0*/  FMNMX.FTZ R2, R177, R2, !PT ;  /* 0x00000002b1027209 */ /* 0x000fe20007810000 */
[----:B------:R2:W-:Y:S01]  /*bfd0*/  MUFU.TANH R182, R3 ;  /* 0x0000000300b67308 */ /* 0x0005e20000002400 */
[----:B-1----:R-:W-:Y:S02]  /*bfe0*/  FMUL.FTZ R0, R15, c[0x0][0x320] ;  /* 0x0000c8000f007a20 */ /* 0x002fe40000410000 */
[----:B------:R-:W-:Y:S07]  /*bff0*/  FMNMX.FTZ R2, R185, R2, !PT ;  /* 0x00000002b9027209 */ /* 0x000fee0007810000 */
[----:B------:R1:W3:Y:S01]  /*c000*/  MUFU.TANH R186, R0 ;  /* 0x0000000000ba7308 */ /* 0x0002e20000002400 */
[----:B--2---:R-:W-:Y:S09]  /*c010*/  FMUL.FTZ R3, R34, c[0x0][0x320] ;  /* 0x0000c80022037a20 */ /* 0x004ff20000410000 */
[----:B------:R-:W-:Y:S01]  /*c020*/  MUFU.TANH R137, R3 ;  /* 0x0000000300897308 */ /* 0x000fe20000002400 */
[----:B-1----:R-:W-:Y:S01]  /*c030*/  FMUL.FTZ R0, R17, c[0x0][0x320] ;  /* 0x0000c80011007a20 */ /* 0x002fe20000410000 */
[----:B---3--:R-:W-:Y:S08]  /*c040*/  FMNMX.FTZ R2, R186, R2, !PT ;  /* 0x00000002ba027209 */ /* 0x008ff00007810000 */
        /* <DEDUP_REMOVED lines=45> */
[----:B-----5:R-:W-:Y:S02]  /*c320*/  FMNMX.FTZ R2, R236, R3, !PT ;  /* 0x00000003ec027209 */ /* 0x020fe40007810000 */
        /* <DEDUP_REMOVED lines=11> */
[----:B--2---:R-:W-:Y:S02]  /*c3e0*/  FMNMX.FTZ R8, R3, R5, !PT ;  /* 0x0000000503087209 */ /* 0x004fe40007810000 */
[----:B------:R-:W-:Y:S02]  /*c3f0*/  @P6 IADD3 R3, R7, R4, RZ ;  /* 0x0000000407036210 */ /* 0x000fe40007ffe0ff */
[C---:B------:R-:W-:Y:S03]  /*c400*/  @P6 SHF.L.U32 R5, R6.reuse, 0x6, RZ ;  /* 0x0000000606056819 */ /* 0x040fe600000006ff */
[----:B------:R-:W2:Y:S01]  /*c410*/  SHFL.BFLY PT, R11, R8, 0x1, 0x1f ;  /* 0x0c201f00080b7f89 */ /* 0x000ea200000e0000 */
[----:B------:R-:W-:Y:S02]  /*c420*/  @P6 SHF.L.U64.HI R4, R6, 0x6, R3 ;  /* 0x0000000606046819 */ /* 0x000fe40000010203 */
[----:B-1----:R-:W-:Y:S02]  /*c430*/  FMNMX.FTZ R0, R0, R2, !PT ;  /* 0x0000000200007209 */ /* 0x002fe40007810000 */
[C---:B------:R-:W-:Y:S03]  /*c440*/  @P6 IADD3 R2, P0, R5.reuse, R248, RZ ;  /* 0x000000f805026210 */ /* 0x040fe60007f1e0ff */
[----:B------:R-:W1:Y:S01]  /*c450*/  SHFL.BFLY PT, R3, R0, 0x1, 0x1f ;  /* 0x0c201f0000037f89 */ /* 0x000e6200000e0000 */
[----:B------:R-:W-:Y:S02]  /*c460*/  @P6 LEA R16, P1, R2, c[0x0][0x1c8], 0x1 ;  /* 0x0000720002106a11 */ /* 0x000fe400078208ff */
[-C--:B------:R-:W-:Y:S02]  /*c470*/  @P6 IADD3.X R6, R4, R252.reuse, RZ, P0, !PT ;  /* 0x000000fc04066210 */ /* 0x080fe400007fe4ff */
[----:B------:R-:W-:Y:S02]  /*c480*/  @P6 IADD3 R9, P0, R248, 0x40, RZ ;  /* 0x00000040f8096810 */ /* 0x000fe40007f1e0ff */
[----:B------:R-:W-:Y:S02]  /*c490*/  @P6 LEA.HI.X R17, R2, c[0x0][0x1cc], R6, 0x1, P1 ;  /* 0x0000730002116a11 */ /* 0x000fe400008f0c06 */
[-C--:B------:R-:W-:Y:S02]  /*c4a0*/  @P6 IADD3.X R15, RZ, R252.reuse, RZ, P0, !PT ;  /* 0x000000fcff0f6210 */ /* 0x080fe400007fe4ff */
[----:B------:R-:W-:Y:S01]  /*c4b0*/  @P6 IADD3 R2, P0, R5, R9, RZ ;  /* 0x0000000905026210 */ /* 0x000fe20007f1e0ff */
[----:B------:R3:W-:Y:S01]  /*c4c0*/  @P6 LDGSTS.E.BYPASS.LTC128B.128 [R219+0x8100], [R16.64], !P5 ;  /* 0x0810000010db6fae */ /* 0x0007e2000e901d46 */
[----:B------:R-:W-:Y:S02]  /*c4d0*/  @P6 IADD3 R22, P1, R248, 0x80, RZ ;  /* 0x00000080f8166810 */ /* 0x000fe40007f3e0ff */
[----:B------:R-:W-:Y:S02]  /*c4e0*/  @P6 IADD3.X R7, R4, R15, RZ, P0, !PT ;  /* 0x0000000f04076210 */ /* 0x000fe400007fe4ff */
[----:B--2---:R-:W-:Y:S02]  /*c4f0*/  FMNMX.FTZ R133, R8, R11, !PT ;  /* 0x0000000b08857209 */ /* 0x004fe40007810000 */
[C---:B------:R-:W-:Y:S02]  /*c500*/  @P6 LEA R20, P0, R2.reuse, c[0x0][0x1c8], 0x1 ;  /* 0x0000720002146a11 */ /* 0x040fe400078008ff */
[----:B------:R-:W-:Y:S02]  /*c510*/  @P6 IADD3.X R23, RZ, R252, RZ, P1, !PT ;  /* 0x000000fcff176210 */ /* 0x000fe40000ffe4ff */
[----:B------:R-:W-:Y:S01]  /*c520*/  @P6 LEA.HI.X R21, R2, c[0x0][0x1cc], R7, 0x1, P0 ;  /* 0x0000730002156a11 */ /* 0x000fe200000f0c07 */
[----:B------:R-:W-:Y:S01]  /*c530*/  FADD.FTZ R2, -R133, R134 ;  /* 0x0000008685027221 */ /* 0x000fe20000010100 */
[----:B-1----:R-:W-:Y:S02]  /*c540*/  FMNMX.FTZ R132, R0, R3, !PT ;  /* 0x0000000300847209 */ /* 0x002fe40007810000 */
[C---:B------:R-:W-:Y:S01]  /*c550*/  @P6 IADD3 R6, P1, R5.reuse, R22, RZ ;  /* 0x0000001605066210 */ /* 0x040fe20007f3e0ff */
[----:B------:R-:W-:Y:S01]  /*c560*/  FMUL.FTZ R0, R2, c[0x0][0x2d0] ;  /* 0x0000b40002007a20 */ /* 0x000fe20000410000 */
[----:B------:R-:W-:Y:S01]  /*c570*/  @P6 IADD3 R14, P0, R248, 0xc0, RZ ;  /* 0x000000c0f80e6810 */ /* 0x000fe20007f1e0ff */
[----:B------:R1:W-:Y:S01]  /*c580*/  @P6 LDGSTS.E.BYPASS.LTC128B.128 [R219+0xa100], [R20.64], !P4 ;  /* 0x0a10000014db6fae */ /* 0x0003e2000e101d46 */
[----:B------:R-:W-:Y:S01]  /*c590*/  @P6 IADD3.X R10, R4, R23, RZ, P1, !PT ;  /* 0x00000017040a6210 */ /* 0x000fe20000ffe4ff */
[----:B------:R2:W3:Y:S01]  /*c5a0*/  MUFU.EX2 R2, R0 ;  /* 0x0000000000027308 */ /* 0x0004e20000000800 */
[C---:B------:R-:W-:Y:S02]  /*c5b0*/  @P6 LEA R18, P1, R6.reuse, c[0x0][0x1c8], 0x1 ;  /* 0x0000720006126a11 */ /* 0x040fe400078208ff */
[----:B------:R-:W-:Y:S02]  /*c5c0*/  @P6 IADD3.X R7, RZ, R252, RZ, P0, !PT ;  /* 0x000000fcff076210 */ /* 0x000fe400007fe4ff */
[----:B------:R-:W-:Y:S02]  /*c5d0*/  @P6 LEA.HI.X R19, R6, c[0x0][0x1cc], R10, 0x1, P1 ;  /* 0x0000730006136a11 */ /* 0x000fe400008f0c0a */
[----:B------:R-:W-:Y:S02]  /*c5e0*/  @P6 IADD3 R6, P1, R5, R14, RZ ;  /* 0x0000000e05066210 */ /* 0x000fe40007f3e0ff */
[----:B------:R-:W-:Y:S01]  /*c5f0*/  @P6 MOV R3, c[0x0][0x1e0] ;  /* 0x0000780000036a02 */ /* 0x000fe20000000f00 */
[----:B------:R5:W-:Y:S01]  /*c600*/  @P6 LDGSTS.E.BYPASS.LTC128B.128 [R219+0xc100], [R18.64], !P3 ;  /* 0x0c10000012db6fae */ /* 0x000be2000d901d46 */
[----:B------:R-:W-:Y:S02]  /*c610*/  @P6 IADD3.X R10, R4, R7, RZ, P1, !PT ;  /* 0x00000007040a6210 */ /* 0x000fe40000ffe4ff */
[C---:B------:R-:W-:Y:S02]  /*c620*/  @P6 LEA R12, P1, R6.reuse, c[0x0][0x1c8], 0x1 ;  /* 0x00007200060c6a11 */ /* 0x040fe400078208ff */
[C---:B------:R-:W-:Y:S02]  /*c630*/  @P6 LEA R5, P0, R3.reuse, R5, 0x5 ;  /* 0x0000000503056211 */ /* 0x040fe400078028ff */
[----:B------:R-:W-:Y:S02]  /*c640*/  @P6 MOV R8, c[0x0][0x1e4] ;  /* 0x0000790000086a02 */ /* 0x000fe40000000f00 */
[----:B------:R-:W-:Y:S02]  /*c650*/  @P6 LEA.HI.X R13, R6, c[0x0][0x1cc], R10, 0x1, P1 ;  /* 0x00007300060d6a11 */ /* 0x000fe400008f0c0a */
[----:B------:R-:W-:Y:S02]  /*c660*/  @P6 LEA.HI.X R3, R3, R4, R8, 0x5, P0 ;  /* 0x0000000403036211 */ /* 0x000fe400000f2c08 */
[----:B------:R-:W-:Y:S01]  /*c670*/  @P6 IADD3 R4, P1, R5, R248, RZ ;  /* 0x000000f805046210 */ /* 0x000fe20007f3e0ff */
[----:B--2---:R-:W-:Y:S01]  /*c680*/  FADD.FTZ R0, -R132, R135 ;  /* 0x0000008784007221 */ /* 0x004fe20000010100 */
[----:B------:R2:W-:Y:S01]  /*c690*/  @P6 LDGSTS.E.BYPASS.LTC128B.128 [R219+0xe100], [R12.64], !P2 ;  /* 0x0e1000000cdb6fae */ /* 0x0005e2000d101d46 */
[----:B------:R-:W-:Y:S01]  /*c6a0*/  FMUL.FTZ R135, R133, c[0x0][0x2d0] ;  /* 0x0000b40085877a20 */ /* 0x000fe20000410000 */
[----:B------:R-:W-:Y:S01]  /*c6b0*/  @P6 LEA R10, P0, R4, c[0x0][0x1c8], 0x1 ;  /* 0x00007200040a6a11 */ /* 0x000fe200078008ff */
[----:B------:R-:W-:Y:S01]  /*c6c0*/  FMUL.FTZ R0, R0, c[0x0][0x2d0] ;  /* 0x0000b40000007a20 */ /* 0x000fe20000410000 */
[----:B------:R-:W-:Y:S01]  /*c6d0*/  @P6 IADD3.X R6, R3, R252, RZ, P1, !PT ;  /* 0x000000fc03066210 */ /* 0x000fe20000ffe4ff */
[--C-:B------:R-:W-:Y:S02]  /*c6e0*/  FFMA.FTZ R8, R174, c[0x0][0x2d0], -R135.reuse ;  /* 0x0000b400ae087a23 */ /* 0x100fe40000010887 */
[----:B---3--:R-:W-:Y:S01]  /*c6f0*/  FMUL.FTZ R16, R2, R152 ;  /* 0x0000009802107220 */ /* 0x008fe20000410000 */
[----:B------:R-:W-:Y:S01]  /*c700*/  @P6 LEA.HI.X R11, R4, c[0x0][0x1cc], R6, 0x1, P0 ;  /* 0x00007300040b6a11 */ /* 0x000fe200000f0c06 */
[----:B------:R3:W-:Y:S01]  /*c710*/  MUFU.EX2 R138, R8 ;  /* 0x00000008008a7308 */ /* 0x0007e20000000800 */
[----:B------:R-:W-:Y:S01]  /*c720*/  @P6 IADD3 R4, P1, R5, R9, RZ ;  /* 0x0000000905046210 */ /* 0x000fe20007f3e0ff */
[--C-:B------:R-:W-:Y:S02]  /*c730*/  FFMA.FTZ R9, R176, c[0x0][0x2d0], -R135.reuse ;  /* 0x0000b400b0097a23 */ /* 0x100fe40000010887 */
[----:B------:R1:W-:Y:S01]  /*c740*/  @P6 LDGSTS.E.BYPASS.LTC128B.128 [R219+0x9100], [R10.64], !P5 ;  /* 0x091000000adb6fae */ /* 0x0003e2000e901d46 */
[----:B------:R-:W-:Y:S01]  /*c750*/  @P6 IADD3.X R6, R3, R15, RZ, P1, !PT ;  /* 0x0000000f03066210 */ /* 0x000fe20000ffe4ff */
[C---:B------:R-:W-:Y:S02]  /*c760*/  FMUL.FTZ R17, R2.reuse, R153 ;  /* 0x0000009902117220 */ /* 0x040fe40000410000 */
[C---:B------:R-:W-:Y:S02]  /*c770*/  FMUL.FTZ R25, R2.reuse, R161 ;  /* 0x000000a102197220 */ /* 0x040fe40000410000 */
[----:B------:R1:W-:Y:S01]  /*c780*/  MUFU.EX2 R229, R9 ;  /* 0x0000000900e57308 */ /* 0x0003e20000000800 */
[C---:B------:R-:W-:Y:S01]  /*c790*/  FMUL.FTZ R24, R2.reuse, R160 ;  /* 0x000000a002187220 */ /* 0x040fe20000410000 */
[----:B------:R-:W4:Y:S01]  /*c7a0*/  LDL.LU R161, [R1+0xc] ;  /* 0x00000c0001a17983 */ /* 0x000f220000300800 */
[--C-:B------:R-:W-:Y:S02]  /*c7b0*/  FFMA.FTZ R134, R139, c[0x0][0x2d0], -R135.reuse ;  /* 0x0000b4008b867a23 */ /* 0x100fe40000010887 */
[C---:B------:R-:W-:Y:S02]  /*c7c0*/  FMUL.FTZ R32, R2.reuse, R168 ;  /* 0x000000a802207220 */ /* 0x040fe40000410000 */
[----:B------:R-:W-:Y:S02]  /*c7d0*/  FMUL.FTZ R33, R2, R169 ;  /* 0x000000a902217220 */ /* 0x000fe40000410000 */
[--C-:B------:R-:W-:Y:S01]  /*c7e0*/  FFMA.FTZ R160, R182, c[0x0][0x2d0], -R135.reuse ;  /* 0x0000b400b6a07a23 */ /* 0x100fe20000010887 */
[----:B------:R-:W2:Y:S01]  /*c7f0*/  MUFU.EX2 R0, R0 ;  /* 0x0000000000007308 */ /* 0x000ea20000000800 */
[C---:B------:R-:W-:Y:S02]  /*c800*/  FMUL.FTZ R36, R2.reuse, R36 ;  /* 0x0000002402247220 */ /* 0x040fe40000410000 */
[----:B------:R-:W-:Y:S01]  /*c810*/  FMUL.FTZ R37, R2, R37 ;  /* 0x0000002502257220 */ /* 0x000fe20000410000 */
[----:B---3--:R-:W-:Y:S01]  /*c820*/  @P6 LEA R8, P0, R4, c[0x0][0x1c8], 0x1 ;  /* 0x0000720004086a11 */ /* 0x008fe200078008ff */
[C---:B------:R-:W-:Y:S02]  /*c830*/  FMUL.FTZ R40, R2.reuse, R40 ;  /* 0x0000002802287220 */ /* 0x040fe40000410000 */
[C---:B------:R-:W-:Y:S02]  /*c840*/  FMUL.FTZ R41, R2.reuse, R41 ;  /* 0x0000002902297220 */ /* 0x040fe40000410000 */
[C---:B------:R-:W-:Y:S01]  /*c850*/  FMUL.FTZ R44, R2.reuse, R44 ;  /* 0x0000002c022c7220 */ /* 0x040fe20000410000 */
[----:B------:R-:W-:Y:S01]  /*c860*/  MUFU.EX2 R227, R134 ;  /* 0x0000008600e37308 */ /* 0x000fe20000000800 */
[C---:B------:R-:W-:Y:S02]  /*c870*/  FMUL.FTZ R45, R2.reuse, R45 ;  /* 0x0000002d022d7220 */ /* 0x040fe40000410000 */
[----:B------:R-:W-:Y:S01]  /*c880*/  FMUL.FTZ R48, R2, R48 ;  /* 0x0000003002307220 */ /* 0x000fe20000410000 */
[----:B-1----:R-:W-:Y:S01]  /*c890*/  @P6 LEA.HI.X R9, R4, c[0x0][0x1cc], R6, 0x1, P0 ;  /* 0x0000730004096a11 */ /* 0x002fe200000f0c06 */
[--C-:B------:R-:W-:Y:S01]  /*c8a0*/  FFMA.FTZ R6, R173, c[0x0][0x2d0], -R135.reuse ;  /* 0x0000b400ad067a23 */ /* 0x100fe20000010887 */
[C---:B------:R-:W-:Y:S01]  /*c8b0*/  @P6 IADD3 R4, P1, R5.reuse, R22, RZ ;  /* 0x0000001605046210 */ /* 0x040fe20007f3e0ff */
[----:B------:R-:W-:Y:S01]  /*c8c0*/  FMUL.FTZ R49, R2, R49 ;  /* 0x0000003102317220 */ /* 0x000fe20000410000 */
[----:B------:R-:W-:Y:S01]  /*c8d0*/  @P6 IADD3 R5, P0, R5, R14, RZ ;  /* 0x0000000e05056210 */ /* 0x000fe20007f1e0ff */
[----:B------:R1:W-:Y:S01]  /*c8e0*/  @P6 LDGSTS.E.BYPASS.LTC128B.128 [R219+0xb100], [R8.64], !P4 ;  /* 0x0b10000008db6fae */ /* 0x0003e2000e101d46 */
[C---:B------:R-:W-:Y:S01]  /*c8f0*/  @P6 IADD3.X R14, R3.reuse, R23, RZ, P1, !PT ;  /* 0x00000017030e6210 */ /* 0x040fe20000ffe4ff */
[----:B------:R3:W-:Y:S01]  /*c900*/  MUFU.EX2 R230, R6 ;  /* 0x0000000600e67308 */ /* 0x0007e20000000800 */
[----:B------:R-:W-:Y:S01]  /*c910*/  @P6 IADD3.X R15, R3, R7, RZ, P0, !PT ;  /* 0x00000007030f6210 */ /* 0x000fe200007fe4ff */
[--C-:B------:R-:W-:Y:S02]  /*c920*/  FFMA.FTZ R3, R172, c[0x0][0x2d0], -R135.reuse ;  /* 0x0000b400ac037a23 */ /* 0x100fe40000010887 */
[C---:B--2---:R-:W-:Y:S02]  /*c930*/  FMUL.FTZ R10, R0.reuse, R146 ;  /* 0x00000092000a7220 */ /* 0x044fe40000410000 */
[C---:B------:R-:W-:Y:S02]  /*c940*/  FMUL.FTZ R11, R0.reuse, R147 ;  /* 0x00000093000b7220 */ /* 0x040fe40000410000 */
[C---:B-----5:R-:W-:Y:S02]  /*c950*/  FMUL.FTZ R18, R0.reuse, R154 ;  /* 0x0000009a00127220 */ /* 0x060fe40000410000 */
[----:B------:R2:W5:Y:S01]  /*c960*/  MUFU.EX2 R228, R3 ;  /* 0x0000000300e47308 */ /* 0x0005620000000800 */
        /* <DEDUP_REMOVED lines=8> */
[----:B---3--:R-:W-:Y:S01]  /*c9f0*/  @P6 LEA R6, P0, R4, c[0x0][0x1c8], 0x1 ;  /* 0x0000720004066a11 */ /* 0x008fe200078008ff */
[----:B-1----:R-:W-:Y:S02]  /*ca00*/  FMUL.FTZ R9, R2, R145 ;  /* 0x0000009102097220 */ /* 0x002fe40000410000 */
[----:B------:R-:W-:Y:S01]  /*ca10*/  FFMA.FTZ R134, R184, c[0x0][0x2d0], -R135 ;  /* 0x0000b400b8867a23 */ /* 0x000fe20000010887 */
[----:B------:R-:W-:Y:S01]  /*ca20*/  @P6 LEA.HI.X R7, R4, c[0x0][0x1cc], R14, 0x1, P0 ;  /* 0x0000730004076a11 */ /* 0x000fe200000f0c0e */
[C---:B------:R-:W-:Y:S01]  /*ca30*/  FMUL.FTZ R42, R0.reuse, R42 ;  /* 0x0000002a002a7220 */ /* 0x040fe20000410000 */
[C---:B------:R-:W-:Y:S01]  /*ca40*/  @P6 LEA R4, P0, R5.reuse, c[0x0][0x1c8], 0x1 ;  /* 0x0000720005046a11 */ /* 0x040fe200078008ff */
[----:B------:R1:W-:Y:S01]  /*ca50*/  MUFU.EX2 R226, R134 ;  /* 0x0000008600e27308 */ /* 0x0003e20000000800 */
[----:B------:R-:W-:Y:S01]  /*ca60*/  FMUL.FTZ R43, R0, R43 ;  /* 0x0000002b002b7220 */ /* 0x000fe20000410000 */
[----:B------:R3:W-:Y:S01]  /*ca70*/  @P6 LDGSTS.E.BYPASS.LTC128B.128 [R219+0xd100], [R6.64], !P3 ;  /* 0x0d10000006db6fae */ /* 0x0007e2000d901d46 */
[----:B--2---:R-:W-:Y:S01]  /*ca80*/  FMUL.FTZ R3, R132, c[0x0][0x2d0] ;  /* 0x0000b40084037a20 */ /* 0x004fe20000410000 */
[----:B------:R-:W-:Y:S01]  /*ca90*/  @P6 LEA.HI.X R5, R5, c[0x0][0x1cc], R15, 0x1, P0 ;  /* 0x0000730005056a11 */ /* 0x000fe200000f0c0f */
[----:B------:R-:W-:Y:S02]  /*caa0*/  FMUL.FTZ R46, R0, R46 ;  /* 0x0000002e002e7220 */ /* 0x000fe40000410000 */
[--C-:B------:R-:W-:Y:S02]  /*cab0*/  FFMA.FTZ R14, R178, c[0x0][0x2d0], -R3.reuse ;  /* 0x0000b400b20e7a23 */ /* 0x100fe40000010803 */
[--C-:B------:R-:W-:Y:S01]  /*cac0*/  FFMA.FTZ R8, R175, c[0x0][0x2d0], -R3.reuse ;  /* 0x0000b400af087a23 */ /* 0x100fe20000010803 */
[----:B------:R2:W-:Y:S01]  /*cad0*/  @P6 LDGSTS.E.BYPASS.LTC128B.128 [R219+0xf100], [R4.64], !P2 ;  /* 0x0f10000004db6fae */ /* 0x0005e2000d101d46 */
[----:B------:R2:W-:Y:S01]  /*cae0*/  MUFU.EX2 R174, R14 ;  /* 0x0000000e00ae7308 */ /* 0x0005e20000000800 */
[C---:B------:R-:W-:Y:S02]  /*caf0*/  FMUL.FTZ R47, R0.reuse, R47 ;  /* 0x0000002f002f7220 */ /* 0x040fe40000410000 */
[C---:B------:R-:W-:Y:S02]  /*cb00*/  FMUL.FTZ R50, R0.reuse, R50 ;  /* 0x0000003200327220 */ /* 0x040fe40000410000 */
[----:B------:R-:W-:Y:S02]  /*cb10*/  FMUL.FTZ R51, R0, R51 ;  /* 0x0000003300337220 */ /* 0x000fe40000410000 */
[----:B------:R-:W-:Y:S01]  /*cb20*/  LDSM.16.MT88.4 R20, [R194] ;  /* 0x00000000c214783b */ /* 0x000fe20000004200 */
[C---:B------:R-:W-:Y:S02]  /*cb30*/  FMUL.FTZ R52, R2.reuse, R52 ;  /* 0x0000003402347220 */ /* 0x040fe40000410000 */
[----:B------:R2:W-:Y:S01]  /*cb40*/  MUFU.EX2 R173, R8 ;  /* 0x0000000800ad7308 */ /* 0x0005e20000000800 */
[----:B------:R-:W-:Y:S02]  /*cb50*/  FMUL.FTZ R53, R2, R53 ;  /* 0x0000003502357220 */ /* 0x000fe40000410000 */
[--C-:B-1----:R-:W-:Y:S02]  /*cb60*/  FFMA.FTZ R134, R185, c[0x0][0x2d0], -R3.reuse ;  /* 0x0000b400b9867a23 */ /* 0x102fe40000010803 */
[----:B------:R-:W-:Y:S01]  /*cb70*/  LDSM.16.MT88.4 R28, [R197] ;  /* 0x00000000c51c783b */ /* 0x000fe20000004200 */
[C---:B------:R-:W-:Y:S02]  /*cb80*/  FMUL.FTZ R54, R0.reuse, R54 ;  /* 0x0000003600367220 */ /* 0x040fe40000410000 */
[----:B---3--:R-:W-:Y:S01]  /*cb90*/  FMUL.FTZ R6, R0, R142 ;  /* 0x0000008e00067220 */ /* 0x008fe20000410000 */
[----:B-----5:R-:W-:Y:S01]  /*cba0*/  F2FP.PACK_AB R142, R228, R230 ;  /* 0x000000e6e48e723e */ /* 0x020fe200000000ff */
[C---:B------:R-:W-:Y:S01]  /*cbb0*/  FMUL.FTZ R7, R0.reuse, R143 ;  /* 0x0000008f00077220 */ /* 0x040fe20000410000 */
[----:B------:R-:W-:Y:S01]  /*cbc0*/  MUFU.EX2 R189, R134 ;  /* 0x0000008600bd7308 */ /* 0x000fe20000000800 */
[----:B------:R-:W-:Y:S01]  /*cbd0*/  FMUL.FTZ R55, R0, R55 ;  /* 0x0000003700377220 */ /* 0x000fe20000410000 */
[----:B------:R-:W-:Y:S01]  /*cbe0*/  LDSM.16.MT88.4 R152, [R194+0x2000] ;  /* 0x00200000c298783b */ /* 0x000fe20000004200 */
[--C-:B--2---:R-:W-:Y:S02]  /*cbf0*/  FFMA.FTZ R14, R179, c[0x0][0x2d0], -R3.reuse ;  /* 0x0000b400b30e7a23 */ /* 0x104fe40000010803 */
[----:B------:R-:W-:Y:S02]  /*cc00*/  FFMA.FTZ R4, R177, c[0x0][0x2d0], -R3 ;  /* 0x0000b400b1047a23 */ /* 0x000fe40000010803 */
[C---:B------:R-:W-:Y:S02]  /*cc10*/  FMUL.FTZ R5, R2.reuse, R141 ;  /* 0x0000008d02057220 */ /* 0x040fe40000410000 */
[C---:B------:R-:W-:Y:S01]  /*cc20*/  FMUL.FTZ R56, R2.reuse, R56 ;  /* 0x0000003802387220 */ /* 0x040fe20000410000 */
[----:B------:R-:W1:Y:S01]  /*cc30*/  MUFU.EX2 R190, R14 ;  /* 0x0000000e00be7308 */ /* 0x000e620000000800 */
[----:B------:R-:W-:Y:S01]  /*cc40*/  LDSM.16.MT88.4 R168, [R196+0x1800] ;  /* 0x00180000c4a8783b */ /* 0x000fe20000004200 */
[C---:B------:R-:W-:Y:S02]  /*cc50*/  FMUL.FTZ R57, R2.reuse, R57 ;  /* 0x0000003902397220 */ /* 0x040fe40000410000 */
[----:B------:R-:W-:Y:S02]  /*cc60*/  FMUL.FTZ R8, R2, R144 ;  /* 0x0000009002087220 */ /* 0x000fe40000410000 */
[C---:B------:R-:W-:Y:S02]  /*cc70*/  FMUL.FTZ R58, R0.reuse, R58 ;  /* 0x0000003a003a7220 */ /* 0x040fe40000410000 */
[----:B------:R-:W-:Y:S01]  /*cc80*/  FMUL.FTZ R59, R0, R59 ;  /* 0x0000003b003b7220 */ /* 0x000fe20000410000 */
[----:B------:R-:W-:Y:S01]  /*cc90*/  LDSM.16.MT88.4 R144, [R196] ;  /* 0x00000000c490783b */ /* 0x000fe20000004200 */
[----:B------:R-:W2:Y:S01]  /*cca0*/  MUFU.EX2 R172, R4 ;  /* 0x0000000400ac7308 */ /* 0x000ea20000000800 */
[C---:B------:R-:W-:Y:S02]  /*ccb0*/  FMUL.FTZ R60, R2.reuse, R60 ;  /* 0x0000003c023c7220 */ /* 0x040fe40000410000 */
[----:B------:R-:W-:Y:S02]  /*ccc0*/  FMUL.FTZ R61, R2, R61 ;  /* 0x0000003d023d7220 */ /* 0x000fe40000410000 */
[C---:B------:R-:W-:Y:S02]  /*ccd0*/  FMUL.FTZ R62, R0.reuse, R62 ;  /* 0x0000003e003e7220 */ /* 0x040fe40000410000 */
[----:B------:R-:W0:Y:S01]  /*cce0*/  LDGDEPBAR ;  /* 0x00000000000079af */ /* 0x000e220000000000 */
[----:B------:R-:W-:Y:S02]  /*ccf0*/  FMUL.FTZ R63, R0, R63 ;  /* 0x0000003f003f7220 */ /* 0x000fe40000410000 */
[C---:B------:R-:W-:Y:S02]  /*cd00*/  FMUL.FTZ R64, R2.reuse, R64 ;  /* 0x0000004002407220 */ /* 0x040fe40000410000 */
[----:B------:R-:W-:Y:S01]  /*cd10*/  FMUL.FTZ R65, R2, R65 ;  /* 0x0000004102417220 */ /* 0x000fe20000410000 */
[----:B-1----:R-:W-:Y:S02]  /*cd20*/  F2FP.PACK_AB R141, R190, R174 ;  /* 0x000000aebe8d723e */ /* 0x002fe400000000ff */
[----:B------:R-:W1:Y:S01]  /*cd30*/  LDSM.16.MT88.4 R12, [R193] ;  /* 0x00000000c10c783b */ /* 0x000e620000004200 */
[C---:B------:R-:W-:Y:S02]  /*cd40*/  FMUL.FTZ R66, R0.reuse, R66 ;  /* 0x0000004200427220 */ /* 0x040fe40000410000 */
[----:B------:R-:W-:Y:S02]  /*cd50*/  FMUL.FTZ R67, R0, R67 ;  /* 0x0000004300437220 */ /* 0x000fe40000410000 */
[C---:B------:R-:W-:Y:S02]  /*cd60*/  FMUL.FTZ R68, R2.reuse, R68 ;  /* 0x0000004402447220 */ /* 0x040fe40000410000 */
[----:B------:R-:W-:Y:S01]  /*cd70*/  FMUL.FTZ R69, R2, R69 ;  /* 0x0000004502457220 */ /* 0x000fe20000410000 */
[----:B--2---:R-:W-:Y:S01]  /*cd80*/  F2FP.PACK_AB R143, R172, R173 ;  /* 0x000000adac8f723e */ /* 0x004fe200000000ff */
[----:B------:R-:W-:Y:S01]  /*cd90*/  FMUL.FTZ R4, R2, R140 ;  /* 0x0000008c02047220 */ /* 0x000fe20000410000 */
[----:B------:R-:W-:Y:S01]  /*cda0*/  F2FP.PACK_AB R140, R229, R138 ;  /* 0x0000008ae58c723e */ /* 0x000fe200000000ff */
        /* <DEDUP_REMOVED lines=14> */
[C---:B-1----:R-:W-:Y:S05]  /*ce90*/  HMMA.16816.F32 R4, R140.reuse, R12, R4 ;  /* 0x0000000c8c04723c */ /* 0x042fea0000001804 */
        /* <DEDUP_REMOVED lines=17> */
[C---:B------:R-:W-:Y:S04]  /*cfb0*/  FMUL.FTZ R22, R0.reuse, R158 ;  /* 0x0000009e00167220 */ /* 0x040fe80000410000 */
[C---:B------:R-:W-:Y:S02]  /*cfc0*/  FMUL.FTZ R23, R0.reuse, R159 ;  /* 0x0000009f00177220 */ /* 0x040fe40000410000 */
[--C-:B------:R-:W-:Y:S02]  /*cfd0*/  FFMA.FTZ R158, R237, c[0x0][0x2d0], -R135.reuse ;  /* 0x0000b400ed9e7a23 */ /* 0x100fe40000010887 */
[----:B------:R-:W-:Y:S02]  /*cfe0*/  FFMA.FTZ R159, R183, c[0x0][0x2d0], -R135 ;  /* 0x0000b400b79f7a23 */ /* 0x000fe40000010887 */
[--C-:B------:R-:W-:Y:S01]  /*cff0*/  FFMA.FTZ R156, R137, c[0x0][0x2d0], -R3.reuse ;  /* 0x0000b400899c7a23 */ /* 0x100fe20000010803 */
[C---:B------:R-:W-:Y:S01]  /*d000*/  HMMA.16816.F32 R20, R140.reuse, R28, R20 ;  /* 0x0000001c8c14723c */ /* 0x040fe20000001814 */
[----:B------:R-:W-:Y:S02]  /*d010*/  MUFU.EX2 R183, R157 ;  /* 0x0000009d00b77308 */ /* 0x000fe40000000800 */
[C---:B------:R-:W-:Y:S02]  /*d020*/  FMUL.FTZ R90, R0.reuse, R90 ;  /* 0x0000005a005a7220 */ /* 0x040fe40000410000 */
[----:B------:R-:W-:Y:S02]  /*d030*/  FMUL.FTZ R91, R0, R91 ;  /* 0x0000005b005b7220 */ /* 0x000fe40000410000 */
[C---:B------:R-:W-:Y:S01]  /*d040*/  FMUL.FTZ R28, R2.reuse, R164 ;  /* 0x000000a4021c7220 */ /* 0x040fe20000410000 */
[C---:B------:R-:W-:Y:S03]  /*d050*/  HMMA.16816.F32 R24, R140.reuse, R30, R24 ;  /* 0x0000001e8c18723c */ /* 0x040fe60000001818 */
[----:B------:R-:W-:Y:S01]  /*d060*/  MUFU.EX2 R185, R158 ;  /* 0x0000009e00b97308 */ /* 0x000fe20000000800 */
[C---:B------:R-:W-:Y:S02]  /*d070*/  FMUL.FTZ R29, R2.reuse, R165 ;  /* 0x000000a5021d7220 */ /* 0x040fe40000410000 */
[----:B------:R-:W-:Y:S02]  /*d080*/  FMUL.FTZ R92, R2, R92 ;  /* 0x0000005c025c7220 */ /* 0x000fe40000410000 */
[C---:B------:R-:W-:Y:S04]  /*d090*/  FMUL.FTZ R30, R0.reuse, R166 ;  /* 0x000000a6001e7220 */ /* 0x040fe80000410000 */
[----:B------:R-:W-:Y:S01]  /*d0a0*/  FMUL.FTZ R31, R0, R167 ;  /* 0x000000a7001f7220 */ /* 0x000fe20000410000 */
[----:B------:R-:W-:Y:S01]  /*d0b0*/  MUFU.EX2 R184, R159 ;  /* 0x0000009f00b87308 */ /* 0x000fe20000000800 */
[----:B------:R-:W-:Y:S02]  /*d0c0*/  FMUL.FTZ R93, R2, R93 ;  /* 0x0000005d025d7220 */ /* 0x000fe40000410000 */
[C---:B------:R-:W-:Y:S02]  /*d0d0*/  FMUL.FTZ R94, R0.reuse, R94 ;  /* 0x0000005e005e7220 */ /* 0x040fe40000410000 */
[----:B------:R-:W-:Y:S01]  /*d0e0*/  FMUL.FTZ R95, R0, R95 ;  /* 0x0000005f005f7220 */ /* 0x000fe20000410000 */
[C---:B------:R-:W-:Y:S03]  /*d0f0*/  HMMA.16816.F32 R28, R140.reuse, R144, R28 ;  /* 0x000000908c1c723c */ /* 0x040fe6000000181c */
[C---:B------:R-:W-:Y:S02]  /*d100*/  FMUL.FTZ R96, R2.reuse, R96 ;  /* 0x0000006002607220 */ /* 0x040fe40000410000 */
[----:B------:R-:W-:Y:S02]  /*d110*/  FMUL.FTZ R97, R2, R97 ;  /* 0x0000006102617220 */ /* 0x000fe40000410000 */
[C---:B------:R-:W-:Y:S01]  /*d120*/  FMUL.FTZ R98, R0.reuse, R98 ;  /* 0x0000006200627220 */ /* 0x040fe20000410000 */
[C---:B------:R-:W-:Y:S01]  /*d130*/  HMMA.16816.F32 R32, R140.reuse, R146, R32 ;  /* 0x000000928c20723c */ /* 0x040fe20000001820 */
[----:B------:R-:W2:Y:S03]  /*d140*/  LDSM.16.MT88.4 R144, [R197+0x2000] ;  /* 0x00200000c590783b */ /* 0x000ea60000004200 */
        /* <DEDUP_REMOVED lines=24> */
[----:B------:R-:W-:Y:S02]  /*d2d0*/  FMUL.FTZ R114, R0, R114 ;  /* 0x0000007200727220 */ /* 0x000fe40000410000 */
[C---:B-1----:R-:W-:Y:S04]  /*d2e0*/  HMMA.16816.F32 R60, R140.reuse, R148, R60 ;  /* 0x000000948c3c723c */ /* 0x042fe8000000183c */
[----:B------:R-:W-:Y:S02]  /*d2f0*/  FFMA.FTZ R134, R186, c[0x0][0x2d0], -R3 ;  /* 0x0000b400ba867a23 */ /* 0x000fe40000010803 */
[----:B------:R-:W-:Y:S02]  /*d300*/  FMUL.FTZ R115, R0, R115 ;  /* 0x0000007300737220 */ /* 0x000fe40000410000 */
[C---:B------:R-:W-:Y:S01]  /*d310*/  HMMA.16816.F32 R64, R140.reuse, R150, R64 ;  /* 0x000000968c40723c */ /* 0x040fe20000001840 */
[----:B------:R1:W5:Y:S01]  /*d320*/  MUFU.EX2 R188, R134 ;  /* 0x0000008600bc7308 */ /* 0x0003620000000800 */
        /* <DEDUP_REMOVED lines=11> */
[C---:B--2---:R-:W-:Y:S03]  /*d3e0*/  HMMA.16816.F32 R76, R140.reuse, R144, R76 ;  /* 0x000000908c4c723c */ /* 0x044fe6000000184c */
[--C-:B-1----:R-:W-:Y:S02]  /*d3f0*/  FFMA.FTZ R134, R187, c[0x0][0x2d0], -R135.reuse ;  /* 0x0000b400bb867a23 */ /* 0x102fe40000010887 */
[----:B------:R-:W-:Y:S02]  /*d400*/  FMUL.FTZ R123, R0, R123 ;  /* 0x0000007b007b7220 */ /* 0x000fe40000410000 */
[----:B------:R1:W-:Y:S01]  /*d410*/  MUFU.EX2 R225, R134 ;  /* 0x0000008600e17308 */ /* 0x0003e20000000800 */
[C---:B------:R-:W-:Y:S01]  /*d420*/  HMMA.16816.F32 R80, R140.reuse, R146, R80 ;  /* 0x000000928c50723c */ /* 0x040fe20000001850 */
[----:B------:R-:W2:Y:S03]  /*d430*/  LDSM.16.MT88.4 R144, [R193+0x6000] ;  /* 0x00600000c190783b */ /* 0x000ea60000004200 */
        /* <DEDUP_REMOVED lines=10> */
[----:B-1----:R-:W-:Y:S02]  /*d4e0*/  FFMA.FTZ R134, R191, c[0x0][0x2d0], -R135 ;  /* 0x0000b400bf867a23 */ /* 0x002fe40000010887 */
[C---:B---3--:R-:W-:Y:S02]  /*d4f0*/  HMMA.16816.F32 R92, R140.reuse, R152, R92 ;  /* 0x000000988c5c723c */ /* 0x048fe4000000185c */
[----:B------:R1:W-:Y:S02]  /*d500*/  MUFU.EX2 R224, R134 ;  /* 0x0000008600e07308 */ /* 0x0003e40000000800 */
[C---:B------:R-:W-:Y:S02]  /*d510*/  FMUL.FTZ R131, R0.reuse, R131 ;  /* 0x0000008300837220 */ /* 0x040fe40000410000 */
[----:B------:R-:W-:Y:S02]  /*d520*/  FFMA.FTZ R0, R0, R161, R174 ;  /* 0x000000a100007223 */ /* 0x000fe400000100ae */
[C---:B------:R-:W-:Y:S01]  /*d530*/  HMMA.16816.F32 R96, R140.reuse, R154, R96 ;  /* 0x0000009a8c60723c */ /* 0x040fe20000001860 */
[----:B------:R-:W3:Y:S03]  /*d540*/  LDSM.16.MT88.4 R152, [R197+0x6000] ;  /* 0x00600000c598783b */ /* 0x000ee60000004200 */
[----:B------:R-:W-:Y:S02]  /*d550*/  FADD.FTZ R0, R190, R0 ;  /* 0x00000000be007221 */ /* 0x000fe40000010000 */
[----:B------:R-:W-:Y:S02]  /*d560*/  FFMA.FTZ R2, R2, R242, R138 ;  /* 0x000000f202027223 */ /* 0x000fe4000001008a */
[C---:B--2---:R-:W-:Y:S01]  /*d570*/  HMMA.16816.F32 R100, R140.reuse, R144, R100 ;  /* 0x000000908c64723c */ /* 0x044fe20000001864 */
[----:B------:R-:W-:Y:S03]  /*d580*/  LDSM.16.MT88.4 R160, [R197+0x1800] ;  /* 0x00180000c5a0783b */ /* 0x000fe60000004200 */
[----:B------:R-:W-:Y:S02]  /*d590*/  FADD.FTZ R0, R173, R0 ;  /* 0x00000000ad007221 */ /* 0x000fe40000010000 */
[----:B------:R-:W-:Y:S02]  /*d5a0*/  FADD.FTZ R2, R229, R2 ;  /* 0x00000002e5027221 */ /* 0x000fe40000010000 */
[C---:B------:R-:W-:Y:S01]  /*d5b0*/  HMMA.16816.F32 R104, R140.reuse, R146, R104 ;  /* 0x000000928c68723c */ /* 0x040fe20000001868 */
[----:B------:R-:W2:Y:S03]  /*d5c0*/  LDSM.16.MT88.4 R144, [R196+0x6000] ;  /* 0x00600000c490783b */ /* 0x000ea60000004200 */
[--C-:B-1----:R-:W-:Y:S02]  /*d5d0*/  FFMA.FTZ R134, R221, c[0x0][0x2d0], -R3.reuse ;  /* 0x0000b400dd867a23 */ /* 0x102fe40000010803 */
[----:B------:R-:W-:Y:S02]  /*d5e0*/  FADD.FTZ R0, R172, R0 ;  /* 0x00000000ac007221 */ /* 0x000fe40000010000 */
[----:B------:R1:W1:Y:S01]  /*d5f0*/  MUFU.EX2 R187, R134 ;  /* 0x0000008600bb7308 */ /* 0x0002620000000800 */
[C---:B----4-:R-:W-:Y:S01]  /*d600*/  HMMA.16816.F32 R108, R140.reuse, R148, R108 ;  /* 0x000000948c6c723c */ /* 0x050fe2000000186c */
[----:B------:R-:W-:Y:S02]  /*d610*/  LDSM.16.MT88.4 R172, [R193+0x3800] ;  /* 0x00380000c1ac783b */ /* 0x000fe40000004200 */
[----:B------:R-:W-:Y:S02]  /*d620*/  FADD.FTZ R0, R189, R0 ;  /* 0x00000000bd007221 */ /* 0x000fe40000010000 */
[----:B------:R-:W-:Y:S02]  /*d630*/  FADD.FTZ R2, R230, R2 ;  /* 0x00000002e6027221 */ /* 0x000fe40000010000 */
[----:B-----5:R-:W-:Y:S01]  /*d640*/  FADD.FTZ R0, R188, R0 ;  /* 0x00000000bc007221 */ /* 0x020fe20000010000 */
[C---:B------:R-:W-:Y:S01]  /*d650*/  HMMA.16816.F32 R112, R140.reuse, R150, R112 ;  /* 0x000000968c70723c */ /* 0x040fe20000001870 */
[----:B------:R-:W4:Y:S03]  /*d660*/  LDSM.16.MT88.4 R148, [R193+0x800] ;  /* 0x00080000c194783b */ /* 0x000f260000004200 */
[----:B------:R-:W-:Y:S04]  /*d670*/  FADD.FTZ R2, R228, R2 ;  /* 0x00000002e4027221 */ /* 0x000fe80000010000 */
[C---:B---3--:R-:W-:Y:S04]  /*d680*/  HMMA.16816.F32 R116, R140.reuse, R152, R116 ;  /* 0x000000988c74723c */ /* 0x048fe80000001874 */
[----:B------:R-:W-:Y:S02]  /*d690*/  FADD.FTZ R2, R227, R2 ;  /* 0x00000002e3027221 */ /* 0x000fe40000010000 */
[----:B-1----:R-:W-:Y:S02]  /*d6a0*/  FFMA.FTZ R134, R222, c[0x0][0x2d0], -R3 ;  /* 0x0000b400de867a23 */ /* 0x002fe40000010803 */
[C---:B------:R-:W-:Y:S01]  /*d6b0*/  HMMA.16816.F32 R120, R140.reuse, R154, R120 ;  /* 0x0000009a8c78723c */ /* 0x040fe20000001878 */
[----:B------:R-:W1:Y:S01]  /*d6c0*/  LDSM.16.MT88.4 R152, [R194+0x800] ;  /* 0x00080000c298783b */ /* 0x000e620000004200 */
[----:B------:R3:W5:Y:S02]  /*d6d0*/  MUFU.EX2 R186, R134 ;  /* 0x0000008600ba7308 */ /* 0x0007640000000800 */
[----:B------:R-:W-:Y:S02]  /*d6e0*/  FADD.FTZ R0, R187, R0 ;  /* 0x00000000bb007221 */ /* 0x000fe40000010000 */
[----:B------:R-:W-:Y:S02]  /*d6f0*/  FADD.FTZ R2, R226, R2 ;  /* 0x00000002e2027221 */ /* 0x000fe40000010000 */
[C---:B--2---:R-:W-:Y:S04]  /*d700*/  HMMA.16816.F32 R124, R140.reuse, R144, R124 ;  /* 0x000000908c7c723c */ /* 0x044fe8000000187c */
[----:B------:R-:W-:Y:S04]  /*d710*/  FADD.FTZ R2, R225, R2 ;  /* 0x00000002e1027221 */ /* 0x000fe80000010000 */
[----:B------:R-:W-:Y:S01]  /*d720*/  HMMA.16816.F32 R128, R140, R146, R128 ;  /* 0x000000928c80723c */ /* 0x000fe20000001880 */
[----:B------:R-:W2:Y:S03]  /*d730*/  LDSM.16.MT88.4 R144, [R197+0x800] ;  /* 0x00080000c590783b */ /* 0x000ea60000004200 */
[----:B------:R-:W-:Y:S03]  /*d740*/  FADD.FTZ R2, R224, R2 ;  /* 0x00000002e0027221 */ /* 0x000fe60000010000 */
[----:B------:R-:W-:Y:S02]  /*d750*/  F2FP.PACK_AB R140, R226, R227 ;  /* 0x000000e3e28c723e */ /* 0x000fe400000000ff */
[----:B------:R-:W-:Y:S03]  /*d760*/  F2FP.PACK_AB R141, R188, R189 ;  /* 0x000000bdbc8d723e */ /* 0x000fe600000000ff */
[----:B------:R-:W-:Y:S01]  /*d770*/  F2FP.PACK_AB R142, R224, R225 ;  /* 0x000000e1e08e723e */ /* 0x000fe200000000ff */
[--C-:B---3--:R-:W-:Y:S01]  /*d780*/  FFMA.FTZ R134, R234, c[0x0][0x2d0], -R135.reuse ;  /* 0x0000b400ea867a23 */ /* 0x108fe20000010887 */
[C---:B-----5:R-:W-:Y:S01]  /*d790*/  F2FP.PACK_AB R143, R186.reuse, R187 ;  /* 0x000000bbba8f723e */ /* 0x060fe200000000ff */
[----:B------:R-:W-:Y:S02]  /*d7a0*/  FADD.FTZ R0, R186, R0 ;  /* 0x00000000ba007221 */ /* 0x000fe40000010000 */
[----:B------:R3:W5:Y:S04]  /*d7b0*/  MUFU.EX2 R222, R134 ;  /* 0x0000008600de7308 */ /* 0x0007680000000800 */
[C---:B----4-:R-:W-:Y:S08]  /*d7c0*/  HMMA.16816.F32 R4, R140.reuse, R148, R4 ;  /* 0x000000948c04723c */ /* 0x050ff00000001804 */
[C---:B------:R-:W-:Y:S01]  /*d7d0*/  HMMA.16816.F32 R8, R140.reuse, R150, R8 ;  /* 0x000000968c08723c */ /* 0x040fe20000001808 */
[----:B------:R-:W4:Y:S07]  /*d7e0*/  LDSM.16.MT88.4 R148, [R196+0x800] ;  /* 0x00080000c494783b */ /* 0x000f2e0000004200 */
[C---:B-1----:R-:W-:Y:S04]  /*d7f0*/  HMMA.16816.F32 R12, R140.reuse, R152, R12 ;  /* 0x000000988c0c723c */ /* 0x042fe8000000180c */
[----:B---3--:R-:W-:Y:S02]  /*d800*/  FFMA.FTZ R134, R223, c[0x0][0x2d0], -R135 ;  /* 0x0000b400df867a23 */ /* 0x008fe40000010887 */
[----:B-----5:R-:W-:Y:S02]  /*d810*/  FADD.FTZ R2, R222, R2 ;  /* 0x00000002de027221 */ /* 0x020fe40000010000 */
[C---:B------:R-:W-:Y:S01]  /*d820*/  HMMA.16816.F32 R16, R140.reuse, R154, R16 ;  /* 0x0000009a8c10723c */ /* 0x040fe20000001810 */
[----:B------:R-:W1:Y:S01]  /*d830*/  LDSM.16.MT88.4 R152, [R193+0x2800] ;  /* 0x00280000c198783b */ /* 0x000e620000004200 */
[----:B------:R3:W5:Y:S06]  /*d840*/  MUFU.EX2 R223, R134 ;  /* 0x0000008600df7308 */ /* 0x00076c0000000800 */
[C---:B--2---:R-:W-:Y:S08]  /*d850*/  HMMA.16816.F32 R20, R140.reuse, R144, R20 ;  /* 0x000000908c14723c */ /* 0x044ff00000001814 */
[C---:B------:R-:W-:Y:S01]  /*d860*/  HMMA.16816.F32 R24, R140.reuse, R146, R24 ;  /* 0x000000928c18723c */ /* 0x040fe20000001818 */
[----:B------:R-:W2:Y:S07]  /*d870*/  LDSM.16.MT88.4 R144, [R194+0x2800] ;  /* 0x00280000c290783b */ /* 0x000eae0000004200 */
[C---:B----4-:R-:W-:Y:S04]  /*d880*/  HMMA.16816.F32 R28, R140.reuse, R148, R28 ;  /* 0x000000948c1c723c */ /* 0x050fe8000000181c */
[--C-:B---3--:R-:W-:Y:S02]  /*d890*/  FFMA.FTZ R134, R233, c[0x0][0x2d0], -R3.reuse ;  /* 0x0000b400e9867a23 */ /* 0x108fe40000010803 */
[----:B-----5:R-:W-:Y:S02]  /*d8a0*/  FADD.FTZ R2, R223, R2 ;  /* 0x00000002df027221 */ /* 0x020fe40000010000 */
[----:B------:R3:W4:Y:S01]  /*d8b0*/  MUFU.EX2 R180, R134 ;  /* 0x0000008600b47308 */ /* 0x0007220000000800 */
[C---:B------:R-:W-:Y:S01]  /*d8c0*/  HMMA.16816.F32 R32, R140.reuse, R150, R32 ;  /* 0x000000968c20723c */ /* 0x040fe20000001820 */
[----:B------:R-:W5:Y:S07]  /*d8d0*/  LDSM.16.MT88.4 R148, [R197+0x2800] ;  /* 0x00280000c594783b */ /* 0x000f6e0000004200 */
[C---:B-1----:R-:W-:Y:S08]  /*d8e0*/  HMMA.16816.F32 R36, R140.reuse, R152, R36 ;  /* 0x000000988c24723c */ /* 0x042ff00000001824 */
[C---:B------:R-:W-:Y:S01]  /*d8f0*/  HMMA.16816.F32 R40, R140.reuse, R154, R40 ;  /* 0x0000009a8c28723c */ /* 0x040fe20000001828 */
[----:B------:R-:W1:Y:S03]  /*d900*/  LDSM.16.MT88.4 R152, [R196+0x2800] ;  /* 0x00280000c498783b */ /* 0x000e660000004200 */
[----:B---3--:R-:W-:Y:S04]  /*d910*/  FFMA.FTZ R134, R232, c[0x0][0x2d0], -R3 ;  /* 0x0000b400e8867a23 */ /* 0x008fe80000010803 */
[C---:B--2---:R-:W-:Y:S01]  /*d920*/  HMMA.16816.F32 R44, R140.reuse, R144, R44 ;  /* 0x000000908c2c723c */ /* 0x044fe2000000182c */
[----:B------:R-:W2:Y:S03]  /*d930*/  MUFU.EX2 R181, R134 ;  /* 0x0000008600b57308 */ /* 0x000ea60000000800 */
[----:B----4-:R-:W-:Y:S04]  /*d940*/  FADD.FTZ R0, R180, R0 ;  /* 0x00000000b4007221 */ /* 0x010fe80000010000 */
[C---:B------:R-:W-:Y:S01]  /*d950*/  HMMA.16816.F32 R48, R140.reuse, R146, R48 ;  /* 0x000000928c30723c */ /* 0x040fe20000001830 */
[----:B------:R-:W3:Y:S07]  /*d960*/  LDSM.16.MT88.4 R144, [R193+0x4800] ;  /* 0x00480000c190783b */ /* 0x000eee0000004200 */
[C---:B-----5:R-:W-:Y:S08]  /*d970*/  HMMA.16816.F32 R52, R140.reuse, R148, R52 ;  /* 0x000000948c34723c */ /* 0x060ff00000001834 */
[C---:B------:R-:W-:Y:S01]  /*d980*/  HMMA.16816.F32 R56, R140.reuse, R150, R56 ;  /* 0x000000968c38723c */ /* 0x040fe20000001838 */
[----:B------:R-:W4:Y:S03]  /*d990*/  LDSM.16.MT88.4 R148, [R194+0x4800] ;  /* 0x00480000c294783b */ /* 0x000f260000004200 */
[----:B--2---:R-:W-:Y:S01]  /*d9a0*/  F2FP.PACK_AB R137, R181, R180 ;  /* 0x000000b4b589723e */ /* 0x004fe200000000ff */
[--C-:B------:R-:W-:Y:S02]  /*d9b0*/  FFMA.FTZ R134, R231, c[0x0][0x2d0], -R135.reuse ;  /* 0x0000b400e7867a23 */ /* 0x100fe40000010887 */
[----:B------:R-:W-:Y:S01]  /*d9c0*/  FADD.FTZ R0, R181, R0 ;  /* 0x00000000b5007221 */ /* 0x000fe20000010000 */
[C---:B-1----:R-:W-:Y:S01]  /*d9d0*/  HMMA.16816.F32 R60, R140.reuse, R152, R60 ;  /* 0x000000988c3c723c */ /* 0x042fe2000000183c */
[----:B------:R1:W2:Y:S07]  /*d9e0*/  MUFU.EX2 R221, R134 ;  /* 0x0000008600dd7308 */ /* 0x0002ae0000000800 */
[C---:B------:R-:W-:Y:S01]  /*d9f0*/  HMMA.16816.F32 R64, R140.reuse, R154, R64 ;  /* 0x0000009a8c40723c */ /* 0x040fe20000001840 */
[----:B------:R-:W5:Y:S07]  /*da00*/  LDSM.16.MT88.4 R152, [R197+0x4800] ;  /* 0x00480000c598783b */ /* 0x000f6e0000004200 */
[C---:B---3--:R-:W-:Y:S08]  /*da10*/  HMMA.16816.F32 R68, R140.reuse, R144, R68 ;  /* 0x000000908c44723c */ /* 0x048ff00000001844 */
[C---:B------:R-:W-:Y:S01]  /*da20*/  HMMA.16816.F32 R72, R140.reuse, R146, R72 ;  /* 0x000000928c48723c */ /* 0x040fe20000001848 */
[----:B------:R-:W3:Y:S03]  /*da30*/  LDSM.16.MT88.4 R144, [R196+0x4800] ;  /* 0x00480000c490783b */ /* 0x000ee60000004200 */
[----:B-1----:R-:W-:Y:S02]  /*da40*/  FFMA.FTZ R134, R235, c[0x0][0x2d0], -R135 ;  /* 0x0000b400eb867a23 */ /* 0x002fe40000010887 */
[--C-:B------:R-:W-:Y:S02]  /*da50*/  FFMA.FTZ R135, R240, c[0x0][0x2d0], -R3.reuse ;  /* 0x0000b400f0877a23 */ /* 0x100fe40000010803 */
[----:B------:R-:W1:Y:S01]  /*da60*/  MUFU.EX2 R191, R134 ;  /* 0x0000008600bf7308 */ /* 0x000e620000000800 */
[C---:B----4-:R-:W-:Y:S03]  /*da70*/  HMMA.16816.F32 R76, R140.reuse, R148, R76 ;  /* 0x000000948c4c723c */ /* 0x050fe6000000184c */
[----:B--2---:R-:W-:Y:S05]  /*da80*/  FADD.FTZ R2, R221, R2 ;  /* 0x00000002dd027221 */ /* 0x004fea0000010000 */
[C---:B------:R-:W-:Y:S01]  /*da90*/  HMMA.16816.F32 R80, R140.reuse, R150, R80 ;  /* 0x000000968c50723c */ /* 0x040fe20000001850 */
[----:B------:R-:W2:Y:S01]  /*daa0*/  LDSM.16.MT88.4 R148, [R193+0x6800] ;  /* 0x00680000c194783b */ /* 0x000ea20000004200 */
[----:B------:R-:W-:Y:S06]  /*dab0*/  MUFU.EX2 R177, R135 ;  /* 0x0000008700b17308 */ /* 0x000fec0000000800 */
[C---:B-----5:R-:W-:Y:S04]  /*dac0*/  HMMA.16816.F32 R84, R140.reuse, R152, R84 ;  /* 0x000000988c54723c */ /* 0x060fe80000001854 */
[----:B------:R4:W-:Y:S01]  /*dad0*/  MUFU.EX2 R135, R156 ;  /* 0x0000009c00877308 */ /* 0x0009e20000000800 */
[C---:B-1----:R-:W-:Y:S03]  /*dae0*/  F2FP.PACK_AB R138, R191.reuse, R221 ;  /* 0x000000ddbf8a723e */ /* 0x042fe600000000ff */
[C---:B------:R-:W-:Y:S01]  /*daf0*/  HMMA.16816.F32 R88, R140.reuse, R154, R88 ;  /* 0x0000009a8c58723c */ /* 0x040fe20000001858 */
[----:B------:R-:W1:Y:S03]  /*db00*/  LDSM.16.MT88.4 R152, [R194+0x6800] ;  /* 0x00680000c298783b */ /* 0x000e660000004200 */
[----:B------:R-:W-:Y:S02]  /*db10*/  FADD.FTZ R2, R191, R2 ;  /* 0x00000002bf027221 */ /* 0x000fe40000010000 */
[--C-:B------:R-:W-:Y:S02]  /*db20*/  FFMA.FTZ R134, R236, c[0x0][0x2d0], -R3.reuse ;  /* 0x0000b400ec867a23 */ /* 0x100fe40000010803 */
[C---:B---3--:R-:W-:Y:S02]  /*db30*/  HMMA.16816.F32 R92, R140.reuse, R144, R92 ;  /* 0x000000908c5c723c */ /* 0x048fe4000000185c */
[----:B------:R3:W5:Y:S06]  /*db40*/  MUFU.EX2 R179, R134 ;  /* 0x0000008600b37308 */ /* 0x00076c0000000800 */
[C---:B------:R-:W-:Y:S01]  /*db50*/  HMMA.16816.F32 R96, R140.reuse, R146, R96 ;  /* 0x000000928c60723c */ /* 0x040fe20000001860 */
[----:B------:R-:W1:Y:S07]  /*db60*/  LDSM.16.MT88.4 R144, [R197+0x6800] ;  /* 0x00680000c590783b */ /* 0x000e6e0000004200 */
[C---:B--2---:R-:W-:Y:S01]  /*db70*/  HMMA.16816.F32 R100, R140.reuse, R148, R100 ;  /* 0x000000948c64723c */ /* 0x044fe20000001864 */
[----:B----4-:R-:W-:Y:S07]  /*db80*/  LDSM.16.MT88.4 R156, [R194+0x1800] ;  /* 0x00180000c29c783b */ /* 0x010fee0000004200 */
[C---:B------:R-:W-:Y:S01]  /*db90*/  HMMA.16816.F32 R104, R140.reuse, R150, R104 ;  /* 0x000000968c68723c */ /* 0x040fe20000001868 */
[----:B------:R-:W2:Y:S03]  /*dba0*/  LDSM.16.MT88.4 R148, [R196+0x6800] ;  /* 0x00680000c494783b */ /* 0x000ea60000004200 */
[--C-:B---3--:R-:W-:Y:S02]  /*dbb0*/  FFMA.FTZ R134, R239, c[0x0][0x2d0], -R3.reuse ;  /* 0x0000b400ef867a23 */ /* 0x108fe40000010803 */
[----:B-----5:R-:W-:Y:S02]  /*dbc0*/  FADD.FTZ R0, R179, R0 ;  /* 0x00000000b3007221 */ /* 0x020fe40000010000 */
[C---:B-1----:R-:W-:Y:S01]  /*dbd0*/  HMMA.16816.F32 R108, R140.reuse, R152, R108 ;  /* 0x000000988c6c723c */ /* 0x042fe2000000186c */
[----:B------:R-:W1:Y:S07]  /*dbe0*/  MUFU.EX2 R178, R134 ;  /* 0x0000008600b27308 */ /* 0x000e6e0000000800 */
[C---:B------:R-:W-:Y:S01]  /*dbf0*/  HMMA.16816.F32 R112, R140.reuse, R154, R112 ;  /* 0x0000009a8c70723c */ /* 0x040fe20000001870 */
[----:B------:R-:W-:Y:S07]  /*dc00*/  LDSM.16.MT88.4 R152, [R194+0x1000] ;  /* 0x00100000c298783b */ /* 0x000fee0000004200 */
[C---:B------:R-:W-:Y:S08]  /*dc10*/  HMMA.16816.F32 R116, R140.reuse, R144, R116 ;  /* 0x000000908c74723c */ /* 0x040ff00000001874 */
[C---:B------:R-:W-:Y:S01]  /*dc20*/  HMMA.16816.F32 R120, R140.reuse, R146, R120 ;  /* 0x000000928c78723c */ /* 0x040fe20000001878 */
[----:B------:R-:W3:Y:S03]  /*dc30*/  LDSM.16.MT88.4 R144, [R193+0x1000] ;  /* 0x00100000c190783b */ /* 0x000ee60000004200 */
[----:B-1----:R-:W-:Y:S01]  /*dc40*/  F2FP.PACK_AB R139, R178, R179 ;  /* 0x000000b3b28b723e */ /* 0x002fe200000000ff */
[--C-:B------:R-:W-:Y:S02]  /*dc50*/  FFMA.FTZ R134, R241, c[0x0][0x2d0], -R3.reuse ;  /* 0x0000b400f1867a23 */ /* 0x100fe40000010803 */
[----:B------:R-:W-:Y:S01]  /*dc60*/  FFMA.FTZ R3, R136, c[0x0][0x2d0], -R3 ;  /* 0x0000b40088037a23 */ /* 0x000fe20000010803 */
[----:B------:R-:W-:Y:S01]  /*dc70*/  F2FP.PACK_AB R136, R223, R222 ;  /* 0x000000dedf88723e */ /* 0x000fe200000000ff */
[C---:B--2---:R-:W-:Y:S01]  /*dc80*/  HMMA.16816.F32 R124, R140.reuse, R148, R124 ;  /* 0x000000948c7c723c */ /* 0x044fe2000000187c */
[----:B------:R-:W1:Y:S07]  /*dc90*/  MUFU.EX2 R176, R134 ;  /* 0x0000008600b07308 */ /* 0x000e6e0000000800 */
[----:B------:R-:W-:Y:S01]  /*dca0*/  HMMA.16816.F32 R128, R140, R150, R128 ;  /* 0x000000968c80723c */ /* 0x000fe20000001880 */
[----:B------:R-:W2:Y:S02]  /*dcb0*/  LDSM.16.MT88.4 R140, [R197+0x1000] ;  /* 0x00100000c58c783b */ /* 0x000ea40000004200 */
[----:B------:R4:W5:Y:S06]  /*dcc0*/  MUFU.EX2 R134, R3 ;  /* 0x0000000300867308 */ /* 0x00096c0000000800 */
[----:B------:R-:W2:Y:S01]  /*dcd0*/  LDSM.16.MT88.4 R148, [R196+0x1000] ;  /* 0x00100000c494783b */ /* 0x000ea20000004200 */
[C---:B---3--:R-:W-:Y:S05]  /*dce0*/  HMMA.16816.F32 R4, R136.reuse, R144, R4 ;  /* 0x000000908804723c */ /* 0x048fea0000001804 */
[----:B----4-:R-:W-:Y:S02]  /*dcf0*/  FADD.FTZ R3, R178, R0 ;  /* 0x00000000b2037221 */ /* 0x010fe40000010000 */
[----:B------:R-:W-:Y:S01]  /*dd00*/  FADD.FTZ R0, R183, R2 ;  /* 0x00000002b7007221 */ /* 0x000fe20000010000 */
[C---:B------:R-:W-:Y:S01]  /*dd10*/  HMMA.16816.F32 R8, R136.reuse, R146, R8 ;  /* 0x000000928808723c */ /* 0x040fe20000001808 */
[----:B------:R-:W3:Y:S03]  /*dd20*/  LDSM.16.MT88.4 R144, [R193+0x3000] ;  /* 0x00300000c190783b */ /* 0x000ee60000004200 */
[----:B------:R-:W-:Y:S02]  /*dd30*/  FADD.FTZ R0, R185, R0 ;  /* 0x00000000b9007221 */ /* 0x000fe40000010000 */
[----:B-1----:R-:W-:Y:S02]  /*dd40*/  FADD.FTZ R3, R176, R3 ;  /* 0x00000003b0037221 */ /* 0x002fe40000010000 */
[C---:B------:R-:W-:Y:S04]  /*dd50*/  HMMA.16816.F32 R12, R136.reuse, R152, R12 ;  /* 0x00000098880c723c */ /* 0x040fe8000000180c */
[----:B------:R-:W-:Y:S02]  /*dd60*/  FADD.FTZ R2, R184, R0 ;  /* 0x00000000b8027221 */ /* 0x000fe40000010000 */
[----:B------:R-:W-:Y:S02]  /*dd70*/  FADD.FTZ R3, R177, R3 ;  /* 0x00000003b1037221 */ /* 0x000fe40000010000 */
[C---:B------:R-:W-:Y:S01]  /*dd80*/  HMMA.16816.F32 R16, R136.reuse, R154, R16 ;  /* 0x0000009a8810723c */ /* 0x040fe20000001810 */
[----:B------:R-:W1:Y:S03]  /*dd90*/  LDSM.16.MT88.4 R152, [R194+0x3000] ;  /* 0x00300000c298783b */ /* 0x000e660000004200 */
[----:B------:R-:W-:Y:S02]  /*dda0*/  FADD.FTZ R2, R182, R2 ;  /* 0x00000002b6027221 */ /* 0x000fe40000010000 */
[----:B------:R-:W-:Y:S02]  /*ddb0*/  FADD.FTZ R0, R135, R3 ;  /* 0x0000000387007221 */ /* 0x000fe40000010000 */
[C---:B--2---:R-:W-:Y:S01]  /*ddc0*/  HMMA.16816.F32 R20, R136.reuse, R140, R20 ;  /* 0x0000008c8814723c */ /* 0x044fe20000001814 */
[----:B------:R-:W-:Y:S03]  /*ddd0*/  STL [R1+0x8], R2 ;  /* 0x0000080201007387 */ /* 0x000fe60000100800 */
[----:B-----5:R-:W-:Y:S04]  /*dde0*/  FADD.FTZ R0, R134, R0 ;  /* 0x0000000086007221 */ /* 0x020fe80000010000 */
[C---:B------:R-:W-:Y:S01]  /*ddf0*/  HMMA.16816.F32 R24, R136.reuse, R142, R24 ;  /* 0x0000008e8818723c */ /* 0x040fe20000001818 */
[----:B------:R-:W2:Y:S07]  /*de00*/  LDSM.16.MT88.4 R140, [R197+0x3000] ;  /* 0x00300000c58c783b */ /* 0x000eae0000004200 */
[C---:B------:R-:W-:Y:S01]  /*de10*/  HMMA.16816.F32 R28, R136.reuse, R148, R28 ;  /* 0x00000094881c723c */ /* 0x040fe2000000181c */
[----:B------:R-:W-:Y:S07]  /*de20*/  STL [R1+0xc], R0 ;  /* 0x00000c0001007387 */ /* 0x000fee0000100800 */
[C---:B------:R-:W-:Y:S01]  /*de30*/  HMMA.16816.F32 R32, R136.reuse, R150, R32 ;  /* 0x000000968820723c */ /* 0x040fe20000001820 */
[----:B------:R-:W-:Y:S07]  /*de40*/  LDSM.16.MT88.4 R148, [R193+0x5000] ;  /* 0x00500000c194783b */ /* 0x000fee0000004200 */
        /* <DEDUP_REMOVED lines=17> */
[----:B------:R-:W-:Y:S07]  /*df60*/  LDSM.16.MT88.4 R152, [R197+0x7000] ;  /* 0x00700000c598783b */ /* 0x000fee0000004200 */
[C---:B--2---:R-:W-:Y:S08]  /*df70*/  HMMA.16816.F32 R84, R136.reuse, R140, R84 ;  /* 0x0000008c8854723c */ /* 0x044ff00000001854 */
[C---:B------:R-:W-:Y:S01]  /*df80*/  HMMA.16816.F32 R88, R136.reuse, R142, R88 ;  /* 0x0000008e8858723c */ /* 0x040fe20000001858 */
[----:B------:R-:W1:Y:S07]  /*df90*/  LDSM.16.MT88.4 R140, [R194+0x7000] ;  /* 0x00700000c28c783b */ /* 0x000e6e0000004200 */
[C---:B---3--:R-:W-:Y:S08]  /*dfa0*/  HMMA.16816.F32 R92, R136.reuse, R144, R92 ;  /* 0x00000090885c723c */ /* 0x048ff0000000185c */
[C---:B------:R-:W-:Y:S01]  /*dfb0*/  HMMA.16816.F32 R96, R136.reuse, R146, R96 ;  /* 0x000000928860723c */ /* 0x040fe20000001860 */
[----:B------:R-:W2:Y:S07]  /*dfc0*/  LDSM.16.MT88.4 R144, [R196+0x7000] ;  /* 0x00700000c490783b */ /* 0x000eae0000004200 */
[C---:B----4-:R-:W-:Y:S08]  /*dfd0*/  HMMA.16816.F32 R100, R136.reuse, R148, R100 ;  /* 0x000000948864723c */ /* 0x050ff00000001864 */
[C---:B------:R-:W-:Y:S01]  /*dfe0*/  HMMA.16816.F32 R104, R136.reuse, R150, R104 ;  /* 0x000000968868723c */ /* 0x040fe20000001868 */
[----:B------:R-:W3:Y:S07]  /*dff0*/  LDSM.16.MT88.4 R148, [R193+0x1800] ;  /* 0x00180000c194783b */ /* 0x000eee0000004200 */
[C---:B-1----:R-:W-:Y:S08]  /*e000*/  HMMA.16816.F32 R108, R136.reuse, R140, R108 ;  /* 0x0000008c886c723c */ /* 0x042ff0000000186c */
[C---:B------:R-:W-:Y:S08]  /*e010*/  HMMA.16816.F32 R112, R136.reuse, R142, R112 ;  /* 0x0000008e8870723c */ /* 0x040ff00000001870 */
[C---:B------:R-:W-:Y:S08]  /*e020*/  HMMA.16816.F32 R116, R136.reuse, R152, R116 ;  /* 0x000000988874723c */ /* 0x040ff00000001874 */
[C---:B------:R-:W-:Y:S08]  /*e030*/  HMMA.16816.F32 R120, R136.reuse, R154, R120 ;  /* 0x0000009a8878723c */ /* 0x040ff00000001878 */
[C---:B--2---:R-:W-:Y:S08]  /*e040*/  HMMA.16816.F32 R124, R136.reuse, R144, R124 ;  /* 0x00000090887c723c */ /* 0x044ff0000000187c */
[----:B------:R-:W-:Y:S07]  /*e050*/  HMMA.16816.F32 R128, R136, R146, R128 ;  /* 0x000000928880723c */ /* 0x000fee0000001880 */
[----:B------:R-:W-:Y:S02]  /*e060*/  F2FP.PACK_AB R136, R185, R183 ;  /* 0x000000b7b988723e */ /* 0x000fe400000000ff */
[----:B------:R-:W-:Y:S03]  /*e070*/  F2FP.PACK_AB R137, R177, R176 ;  /* 0x000000b0b189723e */ /* 0x000fe600000000ff */
[----:B------:R-:W-:Y:S02]  /*e080*/  F2FP.PACK_AB R138, R182, R184 ;  /* 0x000000b8b68a723e */ /* 0x000fe400000000ff */
[----:B------:R-:W-:Y:S02]  /*e090*/  F2FP.PACK_AB R139, R134, R135 ;  /* 0x00000087868b723e */ /* 0x000fe400000000ff */
[----:B------:R-:W-:Y:S02]  /*e0a0*/  MOV R135, R132 ;  /* 0x0000008400877202 */ /* 0x000fe40000000f00 */
[----:B------:R-:W-:Y:S03]  /*e0b0*/  MOV R134, R133 ;  /* 0x0000008500867202 */ /* 0x000fe60000000f00 */
[C---:B---3--:R-:W-:Y:S01]  /*e0c0*/  HMMA.16816.F32 R140, R136.reuse, R148, R4 ;  /* 0x00000094888c723c */ /* 0x048fe20000001804 */
        /* <DEDUP_REMOVED lines=31> */
[C---:B------:R-:W-:Y:S08]  /*e2c0*/  HMMA.16816.F32 R88, R136.reuse, R6, R88 ;  /* 0x000000068858723c */ /* 0x040ff00000001858 */
[C---:B--2---:R-:W-:Y:S08]  /*e2d0*/  HMMA.16816.F32 R92, R136.reuse, R8, R92 ;  /* 0x00000008885c723c */ /* 0x044ff0000000185c */
[C---:B------:R-:W-:Y:S08]  /*e2e0*/  HMMA.16816.F32 R96, R136.reuse, R10, R96 ;  /* 0x0000000a8860723c */ /* 0x040ff00000001860 */
[C---:B---3--:R-:W-:Y:S08]  /*e2f0*/  HMMA.16816.F32 R100, R136.reuse, R12, R100 ;  /* 0x0000000c8864723c */ /* 0x048ff00000001864 */
[C---:B------:R-:W-:Y:S08]  /*e300*/  HMMA.16816.F32 R104, R136.reuse, R14, R104 ;  /* 0x0000000e8868723c */ /* 0x040ff00000001868 */
[C---:B----4-:R-:W-:Y:S08]  /*e310*/  HMMA.16816.F32 R108, R136.reuse, R16, R108 ;  /* 0x00000010886c723c */ /* 0x050ff0000000186c */
[C---:B------:R-:W-:Y:S08]  /*e320*/  HMMA.16816.F32 R112, R136.reuse, R18, R112 ;  /* 0x000000128870723c */ /* 0x040ff00000001870 */
[C---:B------:R-:W-:Y:S08]  /*e330*/  HMMA.16816.F32 R116, R136.reuse, R24, R116 ;  /* 0x000000188874723c */ /* 0x040ff00000001874 */
[C---:B------:R-:W-:Y:S08]  /*e340*/  HMMA.16816.F32 R120, R136.reuse, R26, R120 ;  /* 0x0000001a8878723c */ /* 0x040ff00000001878 */
[C---:B-----5:R-:W-:Y:S08]  /*e350*/  HMMA.16816.F32 R124, R136.reuse, R20, R124 ;  /* 0x00000014887c723c */ /* 0x060ff0000000187c */
[----:B------:R-:W-:Y:S01]  /*e360*/  HMMA.16816.F32 R128, R136, R22, R128 ;  /* 0x000000168880723c */ /* 0x000fe20000001880 */
[----:B------:R-:W-:-:S07]  /*e370*/  @P6 BRA `(.L_x_2232) ;  /* 0xffffc87000006947 */ /* 0x000fce000383ffff */
.L_x_2231:
[----:B------:R-:W-:Y:S07]  /*e380*/  @!UPT UIADD3 URZ, URZ, URZ, URZ ;  /* 0x0000003f3f3ff290 */ /* 0x000fee000fffe03f */
[----:B------:R-:W-:Y:S02]  /*e390*/  MOV R7, 0x1f ;  /* 0x0000001f00077802 */ /* 0x000fe40000000f00 */
[----:B------:R-:W-:Y:S01]  /*e3a0*/  MOV R6, 0xffffffff ;  /* 0xffffffff00067802 */ /* 0x000fe20000000f00 */
[----:B------:R-:W-:Y:S06]  /*e3b0*/  BRA.DIV ~URZ, `(.L_x_2233) ;  /* 0x000067627f007947 */ /* 0x000fec000b800000 */
[----:B------:R-:W2:Y:S04]  /*e3c0*/  LDL R2, [R1+0x8] ;  /* 0x0000080001027983 */ /* 0x000ea80000100800 */
[----:B--2---:R1:W2:Y:S02]  /*e3d0*/  SHFL.BFLY PT, R0, R2, 0x2, 0x1f ;  /* 0x0c401f0002007f89 */ /* 0x0042a400000e0000 */
.L_x_2306:
        /* <DEDUP_REMOVED lines=9> */
.L_x_2307:
        /* <DEDUP_REMOVED lines=78> */
[C---:B-1----:R-:W-:Y:S02]  /*e950*/  FMUL.FTZ R152, R0.reuse, R38 ;  /* 0x0000002600987220 */ /* 0x042fe40000410000 */
[C---:B------:R-:W-:Y:S02]  /*e960*/  FMUL.FTZ R153, R0.reuse, R39 ;  /* 0x0000002700997220 */ /* 0x040fe40000410000 */
[C---:B------:R-:W-:Y:S02]  /*e970*/  FMUL.FTZ R38, R0.reuse, R42 ;  /* 0x0000002a00267220 */ /* 0x040fe40000410000 */
[C---:B------:R-:W-:Y:S02]  /*e980*/  FMUL.FTZ R39, R0.reuse, R43 ;  /* 0x0000002b00277220 */ /* 0x040fe40000410000 */
[C---:B------:R-:W-:Y:S02]  /*e990*/  FMUL.FTZ R42, R0.reuse, R46 ;  /* 0x0000002e002a7220 */ /* 0x040fe40000410000 */
[----:B------:R-:W-:-:S02]  /*e9a0*/  FMUL.FTZ R43, R0, R47 ;  /* 0x0000002f002b7220 */ /* 0x000fc40000410000 */
[----:B------:R-:W-:Y:S01]  /*e9b0*/  @P1 FFMA.FTZ R21, R4, R133, R5 ;  /* 0x0000008504151223 */ /* 0x000fe20000010005 */
[----:B--2---:R-:W-:Y:S01]  /*e9c0*/  @P0 MOV R3, 0x3f317218 ;  /* 0x3f31721800030802 */ /* 0x004fe20000000f00 */
        /* <DEDUP_REMOVED lines=11> */
[----:B----4-:R-:W-:-:S02]  /*ea80*/  @P0 FMUL.FTZ R2, R2, 0.69314718246459960938 ;  /* 0x3f31721802020820 */ /* 0x010fc40000410000 */
        /* <DEDUP_REMOVED lines=51> */
.L_x_2214:
        /* <DEDUP_REMOVED lines=19> */
.L_x_2236:
[----:B--2---:R-:W-:Y:S05]  /*eef0*/  BSYNC B0 ;  /* 0x0000000000007941 */ /* 0x004fea0003800000 */
.L_x_2235:
        /* <DEDUP_REMOVED lines=166> */
.L_x_2239:
[----:B---3--:R-:W2:Y:S04]  /*f960*/  LDL R3, [R1+0x50] ;  /* 0x0000500001037983 */ /* 0x008ea80000100800 */
        /* <DEDUP_REMOVED lines=8> */
[----:B------:R1:W3:Y:S08]  /*f9f0*/  LDC.64 R14, c[0x0][R10+0x168] ;  /* 0x00005a000a0e7b82 */ /* 0x0002f00000000a00 */
[----:B------:R1:W2:Y:S08]  /*fa00*/  LDC.64 R18, c[0x0][R10+0x178] ;  /* 0x00005e000a127b82 */ /* 0x0002b00000000a00 */
[----:B------:R1:W2:Y:S01]  /*fa10*/  LDC.64 R16, c[0x0][R10+0x160] ;  /* 0x000058000a107b82 */ /* 0x0002a20000000a00 */
[----:B------:R-:W-:Y:S01]  /*fa20*/  ISETP.NE.U32.AND P0, PT, RZ, c[0x0][0x500], PT ;  /* 0x00014000ff007a0c */ /* 0x000fe20003f05070 */
[----:B------:R-:W-:-:S03]  /*fa30*/  IMAD.MOV.U32 R0, RZ, RZ, c[0x0][0x4e8] ;  /* 0x00013a00ff007624 */ /* 0x000fc600078e00ff */
[----:B------:R-:W-:Y:S02]  /*fa40*/  ISETP.NE.AND.EX P0, PT, RZ, c[0x0][0x504], PT, P0 ;  /* 0x00014100ff007a0c */ /* 0x000fe40003f05300 */
[----:B------:R-:W-:Y:S02]  /*fa50*/  ISETP.NE.AND P2, PT, R0, 0x1, PT ;  /* 0x000000010000780c */ /* 0x000fe40003f45270 */
        /* <DEDUP_REMOVED lines=8> */
[----:B------:R-:W-:Y:S01]  /*fae0*/  IMAD.MOV.U32 R4, RZ, RZ, R3 ;  /* 0x000000ffff047224 */ /* 0x000fe200078e0003 */
[----:B------:R-:W-:Y:S01]  /*faf0*/  @P2 SHF.R.U32.HI R4, RZ, c[0x0][0x4f0], R5 ;  /* 0x00013c00ff042a19 */ /* 0x000fe20000011605 */
[----:B---3--:R-:W-:Y:S01]  /*fb00*/  IMAD.WIDE.U32 R8, R14, R106, RZ ;  /* 0x0000006a0e087225 */ /* 0x008fe200078e00ff */
[----:B----4-:R-:W-:-:S03]  /*fb10*/  SEL R5, R13, RZ, P3 ;  /* 0x000000ff0d057207 */ /* 0x010fc60001800000 */
[----:B------:R-:W-:Y:S01]  /*fb20*/  IMAD R11, R15, R106, RZ ;  /* 0x0000006a0f0b7224 */ /* 0x000fe200078e02ff */
[----:B-----5:R-:W-:Y:S01]  /*fb30*/  IADD3 R14, P1, P0, R6, R8, R2 ;  /* 0x00000008060e7210 */ /* 0x020fe2000783e002 */
[----:B------:R-:W-:Y:S01]  /*fb40*/  IMAD.IADD R13, R7, 0x1, R10 ;  /* 0x00000001070d7824 */ /* 0x000fe200078e020a */
[----:B------:R-:W-:Y:S01]  /*fb50*/  SHF.R.S32.HI R6, RZ, 0x1f, R2 ;  /* 0x0000001fff067819 */ /* 0x000fe20000011402 */
[----:B------:R-:W-:Y:S02]  /*fb60*/  IMAD.IADD R7, R9, 0x1, R11 ;  /* 0x0000000109077824 */ /* 0x000fe400078e020b */
        /* <DEDUP_REMOVED lines=23> */
[----:B------:R-:W-:Y:S01]  /*fce0*/  SHFL.IDX PT, R10, R8, RZ, 0x1c1f ;  /* 0x001c1fff080a7589 */ /* 0x000fe200000e0000 */
[----:B------:R-:W-:-:S03]  /*fcf0*/  IMAD.IADD R5, R107, 0x1, R103 ;  /* 0x000000016b057824 */ /* 0x000fc600078e0267 */
[----:B------:R-:W1:Y:S01]  /*fd00*/  SHFL.IDX PT, R11, R4, RZ, 0x1c1f ;  /* 0x001c1fff040b7589 */ /* 0x000e6200000e0000 */
[----:B------:R-:W-:-:S03]  /*fd10*/  IMAD.IADD R15, R110, 0x1, -R15 ;  /* 0x000000016e0f7824 */ /* 0x000fc600078e0a0f */
[----:B------:R-:W-:Y:S04]  /*fd20*/  SHFL.IDX PT, R8, R8, 0x1, 0x1c1f ;  /* 0x003c1f0008087f89 */ /* 0x000fe800000e0000 */
[----:B------:R2:W3:Y:S01]  /*fd30*/  SHFL.IDX PT, R9, R4, 0x1, 0x1c1f ;  /* 0x003c1f0004097f89 */ /* 0x0004e200000e0000 */
[----:B------:R-:W-:Y:S02]  /*fd40*/  LOP3.LUT P0, RZ, R15, 0x3, RZ, 0xc0, !PT ;  /* 0x000000030fff7812 */ /* 0x000fe4000780c0ff */
[----:B------:R-:W-:Y:S01]  /*fd50*/  IADD3 R7, R5, 0x8, RZ ;  /* 0x0000000805077810 */ /* 0x000fe20007ffe0ff */
[----:B--2---:R-:W-:-:S05]  /*fd60*/  IMAD R4, R12, c[0x0][0x4e8], RZ ;  /* 0x00013a000c047a24 */ /* 0x004fca00078e02ff */
[-C--:B------:R-:W-:Y:S02]  /*fd70*/  ISETP.GE.OR P1, PT, R5, R4.reuse, P0 ;  /* 0x000000040500720c */ /* 0x080fe40000726670 */
[----:B------:R-:W-:-:S11]  /*fd80*/  ISETP.GE.OR P0, PT, R7, R4, P0 ;  /* 0x000000040700720c */ /* 0x000fd60000706670 */
[----:B-1----:R1:W-:Y:S01]  /*fd90*/  @!P1 ST.E [R10.64], R21 ;  /* 0x000000150a009985 */ /* 0x0023e2000c101906 */
[----:B------:R-:W-:-:S03]  /*fda0*/  ISETP.GE.AND P1, PT, R5, R4, PT ;  /* 0x000000040500720c */ /* 0x000fc60003f26270 */
[----:B---3--:R1:W-:Y:S01]  /*fdb0*/  @!P0 ST.E [R8.64], R20 ;  /* 0x0000001408008985 */ /* 0x0083e2000c101906 */
        /* <DEDUP_REMOVED lines=56> */
.L_x_2308:
[----:B------:R-:W-:Y:S05]  /*10140*/  BRA.DIV ~URZ, `(.L_x_2242) ;  /* 0x00004bb27f007947 */ /* 0x000fea000b800000 */
[----:B------:R3:W4:Y:S02]  /*10150*/  SHFL.IDX PT, R0, R15, RZ, 0x181f ;  /* 0x00181fff0f007589 */ /* 0x00072400000e0000 */
.L_x_2309:
        /* <DEDUP_REMOVED lines=26> */
.L_x_2244:
[----:B------:R-:W-:Y:S05]  /*10300*/  BSYNC B0 ;  /* 0x0000000000007941 */ /* 0x000fea0003800000 */
.L_x_2243:
[----:B------:R-:W-:Y:S05]  /*10310*/  BRA.DIV ~URZ, `(.L_x_2245) ;  /* 0x00004a427f007947 */ /* 0x000fea000b800000 */
[----:B--2---:R2:W1:Y:S04]  /*10320*/  SHFL.IDX PT, R6, R14, 0x1, 0x181f ;  /* 0x00381f000e067f89 */ /* 0x00446800000e0000 */
[----:B----4-:R2:W4:Y:S02]  /*10330*/  SHFL.IDX PT, R0, R15, 0x1, 0x181f ;  /* 0x00381f000f007f89 */ /* 0x01052400000e0000 */
.L_x_2310:
        /* <DEDUP_REMOVED lines=27> */
.L_x_2247:
[----:B------:R-:W-:Y:S05]  /*104f0*/  BSYNC B0 ;  /* 0x0000000000007941 */ /* 0x000fea0003800000 */
.L_x_2246:
[----:B------:R-:W-:Y:S05]  /*10500*/  BRA.DIV ~URZ, `(.L_x_2248) ;  /* 0x000049127f007947 */ /* 0x000fea000b800000 */
[----:B-1----:R1:W2:Y:S02]  /*10510*/  SHFL.IDX PT, R6, R14, 0x2, 0x181f ;  /* 0x00581f000e067f89 */ /* 0x0022a400000e0000 */
.L_x_2311:
[----:B------:R-:W-:Y:S05]  /*10520*/  BRA.DIV ~URZ, `(.L_x_2249) ;  /* 0x000049627f007947 */ /* 0x000fea000b800000 */
[----:B----4-:R4:W1:Y:S02]  /*10530*/  SHFL.IDX PT, R0, R15, 0x2, 0x181f ;  /* 0x00581f000f007f89 */ /* 0x01086400000e0000 */
.L_x_2312:
        /* <DEDUP_REMOVED lines=27> */
.L_x_2251:
[----:B------:R-:W-:Y:S05]  /*106f0*/  BSYNC B0 ;  /* 0x0000000000007941 */ /* 0x000fea0003800000 */
.L_x_2250:
[----:B------:R-:W-:Y:S05]  /*10700*/  BRA.DIV ~URZ, `(.L_x_2252) ;  /* 0x000047e27f007947 */ /* 0x000fea000b800000 */
[----:B--2---:R2:W3:Y:S04]  /*10710*/  SHFL.IDX PT, R6, R14, 0x3, 0x181f ;  /* 0x00781f000e067f89 */ /* 0x0044e800000e0000 */
[----:B-1----:R2:W1:Y:S02]  /*10720*/  SHFL.IDX PT, R0, R15, 0x3, 0x181f ;  /* 0x00781f000f007f89 */ /* 0x00246400000e0000 */
.L_x_2313:
        /* <DEDUP_REMOVED lines=28> */
.L_x_2240:
        /* <DEDUP_REMOVED lines=34> */
.L_x_2314:
[----:B------:R-:W-:Y:S05]  /*10b10*/  BRA.DIV ~URZ, `(.L_x_2255) ;  /* 0x000045027f007947 */ /* 0x000fea000b800000 */
[----:B------:R3:W4:Y:S02]  /*10b20*/  SHFL.IDX PT, R0, R19, RZ, 0x1c1f ;  /* 0x001c1fff13007589 */ /* 0x00072400000e0000 */
.L_x_2315:
[----:B------:R-:W-:Y:S01]  /*10b30*/  BSSY B0, `(.L_x_2256) ;  /* 0x00000c2000007945 */ /* 0x000fe20003800000 */
[----:B------:R-:W-:Y:S05]  /*10b40*/  @P1 BRA `(.L_x_2257) ;  /* 0x00000c0000001947 */ /* 0x000fea0003800000 */
[----:B------:R-:W5:Y:S04]  /*10b50*/  LDL R20, [R1+0x10] ;  /* 0x0000100001147983 */ /* 0x000f680000100800 */
[----:B---3--:R-:W3:Y:S04]  /*10b60*/  LDL R9, [R1+0x8c] ;  /* 0x00008c0001097983 */ /* 0x008ee80000100800 */
[----:B----4-:R-:W4:Y:S04]  /*10b70*/  LDL R12, [R1+0x88] ;  /* 0x00008800010c7983 */ /* 0x010f280000100800 */
[----:B--2---:R-:W2:Y:S04]  /*10b80*/  LDL R103, [R1+0x84] ;  /* 0x0000840001677983 */ /* 0x004ea80000100800 */
[----:B------:R-:W2:Y:S01]  /*10b90*/  LDL R21, [R1+0xc0] ;  /* 0x0000c00001157983 */ /* 0x000ea20000100800 */
[----:B-----5:R-:W-:-:S02]  /*10ba0*/  ISETP.GE.AND P2, PT, R20, c[0x0][0x3c8], PT ;  /* 0x0000f20014007a0c */ /* 0x020fc40003f46270 */
[----:B------:R-:W-:Y:S02]  /*10bb0*/  IADD3 R2, R20, 0x18, RZ ;  /* 0x0000001814027810 */ /* 0x000fe40007ffe0ff */
[----:B---3--:R-:W-:Y:S02]  /*10bc0*/  ISETP.GE.AND P3, PT, R9, c[0x0][0x3c8], PT ;  /* 0x0000f20009007a0c */ /* 0x008fe40003f66270 */
[----:B------:R-:W-:-:S07]  /*10bd0*/  ISETP.GE.AND P1, PT, R2, c[0x0][0x3c8], PT ;  /* 0x0000f20002007a0c */ /* 0x000fce0003f26270 */
[----:B------:R-:W-:Y:S02]  /*10be0*/  @!P2 IMAD.MOV.U32 R6, RZ, RZ, R0 ;  /* 0x000000ffff06a224 */ /* 0x000fe400078e0000 */
[----:B------:R-:W-:-:S04]  /*10bf0*/  @!P2 IMAD.MOV.U32 R7, RZ, RZ, R4 ;  /* 0x000000ffff07a224 */ /* 0x000fc800078e0004 */
[----:B------:R-:W-:Y:S01]  /*10c00*/  @!P2 IMAD.WIDE R6, R20, 0x4, R6 ;  /* 0x000000041406a825 */ /* 0x000fe200078e0206 */
[----:B----4-:R-:W-:Y:S02]  /*10c10*/  ISETP.GE.AND P5, PT, R12, c[0x0][0x3c8], PT ;  /* 0x0000f2000c007a0c */ /* 0x010fe40003fa6270 */
[----:B------:R-:W-:Y:S02]  /*10c20*/  SHF.R.S32.HI R3, RZ, 0x1f, R9 ;  /* 0x0000001fff037819 */ /* 0x000fe40000011409 */
[----:B------:R3:W-:Y:S01]  /*10c30*/  @!P2 ST.E.64 [R6.64], R22 ;  /* 0x000000160600a985 */ /* 0x0007e2000c101b06 */
[----:B------:R-:W-:Y:S02]  /*10c40*/  IADD3 R5, R20, 0x20, RZ ;  /* 0x0000002014057810 */ /* 0x000fe40007ffe0ff */
[----:B------:R-:W-:Y:S02]  /*10c50*/  SHF.R.S32.HI R8, RZ, 0x1f, R2 ;  /* 0x0000001fff087819 */ /* 0x000fe40000011402 */
[----:B------:R-:W-:-:S02]  /*10c60*/  ISETP.GE.AND P6, PT, R5, c[0x0][0x3c8], PT ;  /* 0x0000f20005007a0c */ /* 0x000fc40003fc6270 */
[C---:B---3--:R-:W-:Y:S01]  /*10c70*/  @!P3 LEA R6, P2, R9.reuse, R0, 0x2 ;  /* 0x000000000906b211 */ /* 0x048fe200078410ff */
[----:B------:R-:W3:Y:S03]  /*10c80*/  LDL R22, [R1+0x9c] ;  /* 0x00009c0001167983 */ /* 0x000ee60000100800 */
[----:B------:R-:W-:Y:S01]  /*10c90*/  @!P3 LEA.HI.X R7, R9, R4, R3, 0x2, P2 ;  /* 0x000000040907b211 */ /* 0x000fe200010f1403 */
[----:B------:R-:W4:Y:S01]  /*10ca0*/  LDL R23, [R1+0xc4] ;  /* 0x0000c40001177983 */ /* 0x000f220000100800 */
[----:B------:R-:W-:Y:S02]  /*10cb0*/  IADD3 R3, R20, 0x28, RZ ;  /* 0x0000002814037810 */ /* 0x000fe40007ffe0ff */
[----:B------:R-:W-:Y:S01]  /*10cc0*/  @!P1 LEA R10, P2, R2, R0, 0x2 ;  /* 0x00000000020a9211 */ /* 0x000fe200078410ff */
[----:B------:R5:W-:Y:S01]  /*10cd0*/  @!P3 ST.E.64 [R6.64], R24 ;  /* 0x000000180600b985 */ /* 0x000be2000c101b06 */
[----:B------:R-:W-:-:S02]  /*10ce0*/  ISETP.GE.AND P4, PT, R3, c[0x0][0x3c8], PT ;  /* 0x0000f20003007a0c */ /* 0x000fc40003f86270 */
[----:B------:R-:W-:Y:S02]  /*10cf0*/  @!P1 LEA.HI.X R11, R2, R4, R8, 0x2, P2 ;  /* 0x00000004020b9211 */ /* 0x000fe400010f1408 */
[----:B------:R-:W-:Y:S02]  /*10d00*/  @!P5 LEA R8, P2, R12, R0, 0x2 ;  /* 0x000000000c08d211 */ /* 0x000fe400078410ff */
[----:B------:R-:W-:-:S04]  /*10d10*/  IADD3 R2, R20, 0x30, RZ ;  /* 0x0000003014027810 */ /* 0x000fc80007ffe0ff */
[----:B------:R-:W-:Y:S02]  /*10d20*/  ISETP.GE.AND P3, PT, R2, c[0x0][0x3c8], PT ;  /* 0x0000f20002007a0c */ /* 0x000fe40003f66270 */
[----:B-----5:R-:W-:Y:S01]  /*10d30*/  SHF.R.S32.HI R6, RZ, 0x1f, R12 ;  /* 0x0000001fff067819 */ /* 0x020fe2000001140c */
[----:B------:R-:W5:Y:S03]  /*10d40*/  LDL R24, [R1+0xa0] ;  /* 0x0000a00001187983 */ /* 0x000f660000100800 */
[----:B------:R-:W-:Y:S01]  /*10d50*/  @!P5 LEA.HI.X R9, R12, R4, R6, 0x2, P2 ;  /* 0x000000040c09d211 */ /* 0x000fe200010f1406 */
[----:B------:R-:W3:Y:S01]  /*10d60*/  LDL R25, [R1+0xc8] ;  /* 0x0000c80001197983 */ /* 0x000ee20000100800 */
        /* <DEDUP_REMOVED lines=12> */
[----:B-1----:R-:W-:Y:S01]  /*10e30*/  SHF.R.S32.HI R8, RZ, 0x1f, R3 ;  /* 0x0000001fff087819 */ /* 0x002fe20000011403 */
[----:B------:R-:W3:Y:S01]  /*10e40*/  LDL R28, [R1+0xa8] ;  /* 0x0000a800011c7983 */ /* 0x000ee20000100800 */
[----:B--2---:R-:W-:-:S03]  /*10e50*/  @!P4 LEA R10, P1, R3, R0, 0x2 ;  /* 0x00000000030ac211 */ /* 0x004fc600078210ff */
[----:B------:R-:W2:Y:S01]  /*10e60*/  LDL R26, [R1+0xa4] ;  /* 0x0000a400011a7983 */ /* 0x000ea20000100800 */
[----:B------:R-:W-:-:S03]  /*10e70*/  @!P4 LEA.HI.X R11, R3, R4, R8, 0x2, P1 ;  /* 0x00000004030bc211 */ /* 0x000fc600008f1408 */
[----:B------:R-:W2:Y:S01]  /*10e80*/  LDL R29, [R1+0xd0] ;  /* 0x0000d000011d7983 */ /* 0x000ea20000100800 */
[C---:B------:R-:W-:Y:S02]  /*10e90*/  ISETP.GE.AND P1, PT, R5.reuse, c[0x0][0x3c8], PT ;  /* 0x0000f20005007a0c */ /* 0x040fe40003f26270 */
[----:B------:R-:W-:Y:S01]  /*10ea0*/  SHF.R.S32.HI R3, RZ, 0x1f, R6 ;  /* 0x0000001fff037819 */ /* 0x000fe20000011406 */
[----:B------:R-:W2:Y:S01]  /*10eb0*/  LDL R27, [R1+0xcc] ;  /* 0x0000cc00011b7983 */ /* 0x000ea20000100800 */
[----:B------:R-:W-:Y:S02]  /*10ec0*/  IADD3 R2, R20, 0x48, RZ ;  /* 0x0000004814027810 */ /* 0x000fe40007ffe0ff */
[----:B------:R-:W-:Y:S02]  /*10ed0*/  @!P5 LEA.HI.X R13, R6, R4, R3, 0x2, P2 ;  /* 0x00000004060dd211 */ /* 0x000fe400010f1403 */
[----:B------:R-:W-:Y:S01]  /*10ee0*/  SHF.R.S32.HI R3, RZ, 0x1f, R5 ;  /* 0x0000001fff037819 */ /* 0x000fe20000011405 */
[----:B------:R1:W-:Y:S04]  /*10ef0*/  @!P6 ST.E.64 [R16.64], R30 ;  /* 0x0000001e1000e985 */ /* 0x0003e8000c101b06 */
[----:B------:R-:W-:-:S02]  /*10f00*/  @!P1 LEA R8, P2, R5, R0, 0x2 ;  /* 0x0000000005089211 */ /* 0x000fc400078410ff */
[----:B------:R-:W-:Y:S02]  /*10f10*/  ISETP.GE.AND P6, PT, R2, c[0x0][0x3c8], PT ;  /* 0x0000f20002007a0c */ /* 0x000fe40003fc6270 */
        /* <DEDUP_REMOVED lines=8> */
[----:B------:R-:W-:Y:S01]  /*10fa0*/  IADD3 R7, R20, 0x60, RZ ;  /* 0x0000006014077810 */ /* 0x000fe20007ffe0ff */
[----:B------:R-:W-:Y:S03]  /*10fb0*/  @!P5 ST.E.64 [R12.64], R134 ;  /* 0x000000860c00d985 */ /* 0x000fe6000c101b06 */
[----:B------:R-:W-:Y:S01]  /*10fc0*/  ISETP.GE.AND P5, PT, R7, c[0x0][0x3c8], PT ;  /* 0x0000f20007007a0c */ /* 0x000fe20003fa6270 */
[----:B------:R1:W-:Y:S02]  /*10fd0*/  @!P1 ST.E.64 [R8.64], R36 ;  /* 0x0000002408009985 */ /* 0x0003e4000c101b06 */
[C---:B-1----:R-:W-:Y:S02]  /*10fe0*/  @!P6 LEA R16, P2, R2.reuse, R0, 0x2 ;  /* 0x000000000210e211 */ /* 0x042fe400078410ff */
[----:B------:R-:W2:Y:S02]  /*10ff0*/  LDL R30, [R1+0xac] ;  /* 0x0000ac00011e7983 */ /* 0x000ea40000100800 */
[----:B------:R-:W-:-:S02]  /*11000*/  @!P6 LEA.HI.X R17, R2, R4, R6, 0x2, P2 ;  /* 0x000000040211e211 */ /* 0x000fc400010f1406 */
[----:B------:R-:W2:Y:S01]  /*11010*/  LDL R31, [R1+0xd4] ;  /* 0x0000d400011f7983 */ /* 0x000ea20000100800 */
[----:B------:R-:W-:Y:S02]  /*11020*/  IADD3 R2, R20, 0x68, RZ ;  /* 0x0000006814027810 */ /* 0x000fe40007ffe0ff */
[-C--:B------:R-:W-:Y:S01]  /*11030*/  @!P4 LEA R10, P1, R5, R0.reuse, 0x2 ;  /* 0x00000000050ac211 */ /* 0x080fe200078210ff */
[----:B------:R-:W2:Y:S01]  /*11040*/  LDL R34, [R1+0xb4] ;  /* 0x0000b40001227983 */ /* 0x000ea20000100800 */
[----:B------:R-:W-:Y:S02]  /*11050*/  SHF.R.S32.HI R6, RZ, 0x1f, R3 ;  /* 0x0000001fff067819 */ /* 0x000fe40000011403 */
[----:B------:R-:W-:Y:S01]  /*11060*/  @!P3 LEA R14, P2, R3, R0, 0x2 ;  /* 0x00000000030eb211 */ /* 0x000fe200078410ff */
[----:B------:R-:W4:Y:S04]  /*11070*/  LDL R32, [R1+0xb0] ;  /* 0x0000b00001207983 */ /* 0x000f280000100800 */
[----:B------:R-:W5:Y:S04]  /*11080*/  LDL R35, [R1+0xdc] ;  /* 0x0000dc0001237983 */ /* 0x000f680000100800 */
[----:B------:R-:W5:Y:S01]  /*11090*/  LDL R33, [R1+0xd8] ;  /* 0x0000d80001217983 */ /* 0x000f620000100800 */
[----:B------:R-:W-:-:S04]  /*110a0*/  SHF.R.S32.HI R8, RZ, 0x1f, R5 ;  /* 0x0000001fff087819 */ /* 0x000fc80000011405 */
[-C--:B------:R-:W-:Y:S02]  /*110b0*/  @!P4 LEA.HI.X R11, R5, R4.reuse, R8, 0x2, P1 ;  /* 0x00000004050bc211 */ /* 0x080fe400008f1408 */
[----:B------:R-:W-:Y:S02]  /*110c0*/  ISETP.GE.AND P1, PT, R2, c[0x0][0x3c8], PT ;  /* 0x0000f20002007a0c */ /* 0x000fe40003f26270 */
[----:B------:R-:W-:Y:S02]  /*110d0*/  @!P3 LEA.HI.X R15, R3, R4, R6, 0x2, P2 ;  /* 0x00000004030fb211 */ /* 0x000fe400010f1406 */
[----:B------:R-:W-:Y:S01]  /*110e0*/  IADD3 R6, R20, 0x70, RZ ;  /* 0x0000007014067810 */ /* 0x000fe20007ffe0ff */
[----:B------:R1:W-:Y:S01]  /*110f0*/  @!P6 ST.E.64 [R16.64], R40 ;  /* 0x000000281000e985 */ /* 0x0003e2000c101b06 */
[----:B------:R-:W-:Y:S02]  /*11100*/  SHF.R.S32.HI R3, RZ, 0x1f, R7 ;  /* 0x0000001fff037819 */ /* 0x000fe40000011407 */
[----:B------:R-:W-:-:S02]  /*11110*/  @!P5 LEA R12, P2, R7, R0, 0x2 ;  /* 0x00000000070cd211 */ /* 0x000fc400078410ff */
[----:B------:R-:W-:Y:S02]  /*11120*/  ISETP.GE.AND P6, PT, R6, c[0x0][0x3c8], PT ;  /* 0x0000f20006007a0c */ /* 0x000fe40003fc6270 */
[----:B------:R-:W-:Y:S01]  /*11130*/  IADD3 R5, R20, 0x78, RZ ;  /* 0x0000007814057810 */ /* 0x000fe20007ffe0ff */
[----:B------:R1:W-:Y:S01]  /*11140*/  @!P4 ST.E.64 [R10.64], R136 ;  /* 0x000000880a00c985 */ /* 0x0003e2000c101b06 */
[----:B------:R-:W-:Y:S02]  /*11150*/  @!P5 LEA.HI.X R13, R7, R4, R3, 0x2, P2 ;  /* 0x00000004070dd211 */ /* 0x000fe400010f1403 */
[----:B------:R-:W-:Y:S02]  /*11160*/  SHF.R.S32.HI R3, RZ, 0x1f, R2 ;  /* 0x0000001fff037819 */ /* 0x000fe40000011402 */
[----:B------:R-:W-:Y:S02]  /*11170*/  @!P1 LEA R8, P2, R2, R0, 0x2 ;  /* 0x0000000002089211 */ /* 0x000fe400078410ff */
[----:B------:R-:W-:-:S02]  /*11180*/  ISETP.GE.AND P4, PT, R5, c[0x0][0x3c8], PT ;  /* 0x0000f20005007a0c */ /* 0x000fc40003f86270 */
[----:B------:R-:W-:Y:S02]  /*11190*/  @!P1 LEA.HI.X R9, R2, R4, R3, 0x2, P2 ;  /* 0x0000000402099211 */ /* 0x000fe400010f1403 */
[C---:B------:R-:W-:Y:S01]  /*111a0*/  IADD3 R3, R20.reuse, 0x80, RZ ;  /* 0x0000008014037810 */ /* 0x040fe20007ffe0ff */
[----:B------:R1:W-:Y:S01]  /*111b0*/  @!P3 ST.E.64 [R14.64], R44 ;  /* 0x0000002c0e00b985 */ /* 0x0003e2000c101b06 */
[----:B------:R-:W-:Y:S02]  /*111c0*/  SHF.R.S32.HI R7, RZ, 0x1f, R6 ;  /* 0x0000001fff077819 */ /* 0x000fe40000011406 */
[----:B------:R-:W-:Y:S02]  /*111d0*/  ISETP.GE.AND P2, PT, R3, c[0x0][0x3c8], PT ;  /* 0x0000f20003007a0c */ /* 0x000fe40003f46270 */
[----:B------:R-:W-:Y:S01]  /*111e0*/  IADD3 R2, R20, 0x88, RZ ;  /* 0x0000008814027810 */ /* 0x000fe20007ffe0ff */
[----:B------:R-:W-:Y:S01]  /*111f0*/  @!P5 ST.E.64 [R12.64], R52 ;  /* 0x000000340c00d985 */ /* 0x000fe2000c101b06 */
[----:B-1----:R-:W-:-:S03]  /*11200*/  @!P6 LEA R16, P3, R6, R0, 0x2 ;  /* 0x000000000610e211 */ /* 0x002fc600078610ff */
[----:B------:R1:W-:Y:S01]  /*11210*/  @!P1 ST.E.64 [R8.64], R48 ;  /* 0x0000003008009985 */ /* 0x0003e2000c101b06 */
[----:B------:R-:W-:Y:S02]  /*11220*/  ISETP.GE.AND P5, PT, R2, c[0x0][0x3c8], PT ;  /* 0x0000f20002007a0c */ /* 0x000fe40003fa6270 */
[----:B------:R-:W-:Y:S02]  /*11230*/  @!P6 LEA.HI.X R17, R6, R4, R7, 0x2, P3 ;  /* 0x000000040611e211 */ /* 0x000fe400018f1407 */
[----:B------:R-:W-:Y:S02]  /*11240*/  IADD3 R6, R20, 0x90, RZ ;  /* 0x0000009014067810 */ /* 0x000fe40007ffe0ff */
[-C--:B------:R-:W-:Y:S02]  /*11250*/  @!P4 LEA R10, P3, R5, R0.reuse, 0x2 ;  /* 0x00000000050ac211 */ /* 0x080fe400078610ff */
[----:B------:R-:W-:Y:S02]  /*11260*/  SHF.R.S32.HI R7, RZ, 0x1f, R3 ;  /* 0x0000001fff077819 */ /* 0x000fe40000011403 */
[----:B------:R-:W-:-:S02]  /*11270*/  @!P2 LEA R14, P1, R3, R0, 0x2 ;  /* 0x00000000030ea211 */ /* 0x000fc400078210ff */
[----:B-1----:R-:W-:-:S04]  /*11280*/  SHF.R.S32.HI R8, RZ, 0x1f, R5 ;  /* 0x0000001fff087819 */ /* 0x002fc80000011405 */
[-C--:B------:R-:W-:Y:S02]  /*11290*/  @!P4 LEA.HI.X R11, R5, R4.reuse, R8, 0x2, P3 ;  /* 0x00000004050bc211 */ /* 0x080fe400018f1408 */
[----:B------:R-:W-:Y:S02]  /*112a0*/  ISETP.GE.AND P3, PT, R6, c[0x0][0x3c8], PT ;  /* 0x0000f20006007a0c */ /* 0x000fe40003f66270 */
[----:B------:R-:W-:Y:S02]  /*112b0*/  @!P2 LEA.HI.X R15, R3, R4, R7, 0x2, P1 ;  /* 0x00000004030fa211 */ /* 0x000fe400008f1407 */
[----:B------:R-:W-:Y:S02]  /*112c0*/  SHF.R.S32.HI R3, RZ, 0x1f, R2 ;  /* 0x0000001fff037819 */ /* 0x000fe40000011402 */
[----:B------:R-:W-:-:S04]  /*112d0*/  @!P5 LEA R12, P1, R2, R0, 0x2 ;  /* 0x00000000020cd211 */ /* 0x000fc800078210ff */
[----:B------:R-:W-:Y:S02]  /*112e0*/  @!P5 LEA.HI.X R13, R2, R4, R3, 0x2, P1 ;  /* 0x00000004020dd211 */ /* 0x000fe400008f1403 */
[----:B------:R-:W-:Y:S02]  /*112f0*/  SHF.R.S32.HI R2, RZ, 0x1f, R6 ;  /* 0x0000001fff027819 */ /* 0x000fe40000011406 */
[----:B------:R-:W-:Y:S01]  /*11300*/  @!P3 LEA R8, P1, R6, R0, 0x2 ;  /* 0x000000000608b211 */ /* 0x000fe200078210ff */
[----:B------:R1:W-:Y:S01]  /*11310*/  @!P6 ST.E.64 [R16.64], R56 ;  /* 0x000000381000e985 */ /* 0x0003e2000c101b06 */
[----:B------:R-:W-:Y:S02]  /*11320*/  IADD3 R5, R20, 0x98, RZ ;  /* 0x0000009814057810 */ /* 0x000fe40007ffe0ff */
[----:B------:R-:W-:Y:S02]  /*11330*/  @!P3 LEA.HI.X R9, R6, R4, R2, 0x2, P1 ;  /* 0x000000040609b211 */ /* 0x000fe400008f1402 */
[----:B------:R-:W-:-:S02]  /*11340*/  IADD3 R3, R20, 0xa0, RZ ;  /* 0x000000a014037810 */ /* 0x000fc40007ffe0ff */
[----:B------:R-:W-:Y:S02]  /*11350*/  IADD3 R2, R20, 0xa8, RZ ;  /* 0x000000a814027810 */ /* 0x000fe40007ffe0ff */
[----:B------:R-:W5:Y:S04]  /*11360*/  LDL R20, [R1+0x98] ;  /* 0x0000980001147983 */ /* 0x000f680000100800 */
[----:B-1----:R-:W5:Y:S04]  /*11370*/  LDL R16, [R1+0x94] ;  /* 0x0000940001107983 */ /* 0x002f680000100800 */
[----:B------:R-:W5:Y:S01]  /*11380*/  LDL R17, [R1+0xbc] ;  /* 0x0000bc0001117983 */ /* 0x000f620000100800 */
[----:B------:R-:W-:-:S03]  /*11390*/  ISETP.GE.AND P6, PT, R5, c[0x0][0x3c8], PT ;  /* 0x0000f20005007a0c */ /* 0x000fc60003fc6270 */
[----:B------:R1:W-:Y:S01]  /*113a0*/  @!P4 ST.E.64 [R10.64], R138 ;  /* 0x0000008a0a00c985 */ /* 0x0003e2000c101b06 */
[----:B------:R-:W-:Y:S02]  /*113b0*/  ISETP.GE.AND P4, PT, R3, c[0x0][0x3c8], PT ;  /* 0x0000f20003007a0c */ /* 0x000fe40003f86270 */
[----:B------:R-:W-:Y:S01]  /*113c0*/  SHF.R.S32.HI R6, RZ, 0x1f, R5 ;  /* 0x0000001fff067819 */ /* 0x000fe20000011405 */
[----:B------:R-:W-:Y:S01]  /*113d0*/  @!P2 ST.E.64 [R14.64], R68 ;  /* 0x000000440e00a985 */ /* 0x000fe2000c101b06 */
[----:B------:R-:W-:Y:S02]  /*113e0*/  ISETP.GE.AND P2, PT, R2, c[0x0][0x3c8], PT ;  /* 0x0000f20002007a0c */ /* 0x000fe40003f46270 */
[----:B------:R-:W-:Y:S01]  /*113f0*/  SHF.R.S32.HI R7, RZ, 0x1f, R3 ;  /* 0x0000001fff077819 */ /* 0x000fe20000011403 */
[----:B------:R-:W-:Y:S01]  /*11400*/  @!P5 ST.E.64 [R12.64], R72 ;  /* 0x000000480c00d985 */ /* 0x000fe2000c101b06 */
[----:B------:R-:W-:-:S03]  /*11410*/  ISETP.GE.AND P5, PT, R103, c[0x0][0x3c8], PT ;  /* 0x0000f20067007a0c */ /* 0x000fc60003fa6270 */
[----:B------:R1:W-:Y:S02]  /*11420*/  @!P3 ST.E.64 [R8.64], R60 ;  /* 0x0000003c0800b985 */ /* 0x0003e4000c101b06 */
[----:B-1----:R-:W-:-:S04]  /*11430*/  @!P6 LEA R10, P1, R5, R0, 0x2 ;  /* 0x00000000050ae211 */ /* 0x002fc800078210ff */
[----:B------:R-:W-:Y:S02]  /*11440*/  @!P6 LEA.HI.X R11, R5, R4, R6, 0x2, P1 ;  /* 0x00000004050be211 */ /* 0x000fe400008f1406 */
[----:B------:R-:W-:-:S04]  /*11450*/  @!P4 LEA R6, P1, R3, R0, 0x2 ;  /* 0x000000000306c211 */ /* 0x000fc800078210ff */
[----:B------:R-:W-:Y:S02]  /*11460*/  @!P4 LEA.HI.X R7, R3, R4, R7, 0x2, P1 ;  /* 0x000000040307c211 */ /* 0x000fe400008f1407 */
[----:B------:R-:W-:Y:S02]  /*11470*/  SHF.R.S32.HI R5, RZ, 0x1f, R2 ;  /* 0x0000001fff057819 */ /* 0x000fe40000011402 */
[C---:B------:R-:W-:Y:S01]  /*11480*/  @!P2 LEA R8, P3, R2.reuse, R0, 0x2 ;  /* 0x000000000208a211 */ /* 0x040fe200078610ff */
[----:B------:R-:W-:Y:S03]  /*11490*/  @!P6 ST.E.64 [R10.64], R140 ;  /* 0x0000008c0a00e985 */ /* 0x000fe6000c101b06 */
[----:B------:R-:W-:Y:S01]  /*114a0*/  @!P2 LEA.HI.X R9, R2, R4, R5, 0x2, P3 ;  /* 0x000000040209a211 */ /* 0x000fe200018f1405 */
[----:B------:R1:W-:Y:S01]  /*114b0*/  @!P4 ST.E.64 [R6.64], R76 ;  /* 0x0000004c0600c985 */ /* 0x0003e2000c101b06 */
[----:B------:R-:W-:-:S03]  /*114c0*/  SHF.R.S32.HI R3, RZ, 0x1f, R103 ;  /* 0x0000001fff037819 */ /* 0x000fc60000011467 */
[----:B------:R2:W-:Y:S01]  /*114d0*/  @!P2 ST.E.64 [R8.64], R80 ;  /* 0x000000500800a985 */ /* 0x0005e2000c101b06 */
[----:B-1----:R-:W-:-:S04]  /*114e0*/  @!P5 LEA R6, P3, R103, R0, 0x2 ;  /* 0x000000006706d211 */ /* 0x002fc800078610ff */
[----:B------:R-:W-:-:S05]  /*114f0*/  @!P5 LEA.HI.X R7, R103, R4, R3, 0x2, P3 ;  /* 0x000000046707d211 */ /* 0x000fca00018f1403 */
[----:B------:R1:W-:Y:S01]  /*11500*/  @!P5 ST.E.64 [R6.64], R84 ;  /* 0x000000540600d985 */ /* 0x0003e2000c101b06 */
[----:B---3--:R-:W-:Y:S02]  /*11510*/  ISETP.GE.AND P3, PT, R28, c[0x0][0x3c8], PT ;  /* 0x0000f2001c007a0c */ /* 0x008fe40003f66270 */
[----:B--2---:R-:W-:Y:S02]  /*11520*/  ISETP.GE.AND P1, PT, R34, c[0x0][0x3c8], PT ;  /* 0x0000f20022007a0c */ /* 0x004fe40003f26270 */
[----:B----4-:R-:W-:Y:S02]  /*11530*/  ISETP.GE.AND P6, PT, R32, c[0x0][0x3c8], PT ;  /* 0x0000f20020007a0c */ /* 0x010fe40003fc6270 */
[----:B------:R-:W-:-:S09]  /*11540*/  ISETP.GE.AND P4, PT, R30, c[0x0][0x3c8], PT ;  /* 0x0000f2001e007a0c */ /* 0x000fd20003f86270 */
[----:B------:R-:W-:-:S04]  /*11550*/  @!P1 LEA R2, P2, R34, R0, 0x2 ;  /* 0x0000000022029211 */ /* 0x000fc800078410ff */
[----:B-----5:R-:W-:Y:S02]  /*11560*/  @!P1 LEA.HI.X R3, R34, R4, R35, 0x2, P2 ;  /* 0x0000000422039211 */ /* 0x020fe400010f1423 */
[----:B------:R-:W-:-:S03]  /*11570*/  @!P6 LEA R8, P2, R32, R0, 0x2 ;  /* 0x000000002008e211 */ /* 0x000fc600078410ff */
[----:B------:R2:W-:Y:S01]  /*11580*/  @!P1 ST.E.64 [R2.64], R88 ;  /* 0x0000005802009985 */ /* 0x0005e2000c101b06 */
[----:B------:R-:W-:Y:S02]  /*11590*/  ISETP.GE.AND P1, PT, R26, c[0x0][0x3c8], PT ;  /* 0x0000f2001a007a0c */ /* 0x000fe40003f26270 */
[----:B------:R-:W-:Y:S02]  /*115a0*/  @!P6 LEA.HI.X R9, R32, R4, R33, 0x2, P2 ;  /* 0x000000042009e211 */ /* 0x000fe400010f1421 */
[----:B-1----:R-:W-:-:S03]  /*115b0*/  @!P3 LEA R6, P2, R28, R0, 0x2 ;  /* 0x000000001c06b211 */ /* 0x002fc600078410ff */
[----:B------:R-:W-:Y:S01]  /*115c0*/  @!P6 ST.E.64 [R8.64], R144 ;  /* 0x000000900800e985 */ /* 0x000fe2000c101b06 */
[----:B------:R-:W-:Y:S02]  /*115d0*/  ISETP.GE.AND P6, PT, R24, c[0x0][0x3c8], PT ;  /* 0x0000f20018007a0c */ /* 0x000fe40003fc6270 */
[----:B------:R-:W-:Y:S02]  /*115e0*/  @!P3 LEA.HI.X R7, R28, R4, R29, 0x2, P2 ;  /* 0x000000041c07b211 */ /* 0x000fe400010f141d */
[----:B--2---:R-:W-:-:S04]  /*115f0*/  @!P4 LEA R2, P5, R30, R0, 0x2 ;  /* 0x000000001e02c211 */ /* 0x004fc800078a10ff */
[----:B------:R-:W-:Y:S02]  /*11600*/  @!P4 LEA.HI.X R3, R30, R4, R31, 0x2, P5 ;  /* 0x000000041e03c211 */ /* 0x000fe400028f141f */
[----:B------:R-:W-:-:S03]  /*11610*/  ISETP.GE.AND P5, PT, R22, c[0x0][0x3c8], PT ;  /* 0x0000f20016007a0c */ /* 0x000fc60003fa6270 */
[----:B------:R1:W-:Y:S04]  /*11620*/  @!P4 ST.E.64 [R2.64], R92 ;  /* 0x0000005c0200c985 */ /* 0x0003e8000c101b06 */
[----:B------:R2:W-:Y:S01]  /*11630*/  @!P3 ST.E.64 [R6.64], R96 ;  /* 0x000000600600b985 */ /* 0x0005e2000c101b06 */
[----:B-1----:R-:W-:-:S04]  /*11640*/  @!P1 LEA R2, P2, R26, R0, 0x2 ;  /* 0x000000001a029211 */ /* 0x002fc800078410ff */
[----:B------:R-:W-:Y:S02]  /*11650*/  @!P1 LEA.HI.X R3, R26, R4, R27, 0x2, P2 ;  /* 0x000000041a039211 */ /* 0x000fe400010f141b */
[----:B------:R-:W-:-:S03]  /*11660*/  @!P6 LEA R10, P2, R24, R0, 0x2 ;  /* 0x00000000180ae211 */ /* 0x000fc600078410ff */
[----:B------:R1:W-:Y:S01]  /*11670*/  @!P1 ST.E.64 [R2.64], R100 ;  /* 0x0000006402009985 */ /* 0x0003e2000c101b06 */
[----:B------:R-:W-:Y:S02]  /*11680*/  @!P5 LEA R8, P1, R22, R0, 0x2 ;  /* 0x000000001608d211 */ /* 0x000fe400078210ff */
[-C--:B------:R-:W-:Y:S02]  /*11690*/  @!P6 LEA.HI.X R11, R24, R4.reuse, R25, 0x2, P2 ;  /* 0x00000004180be211 */ /* 0x080fe400010f1419 */
[----:B------:R-:W-:Y:S02]  /*116a0*/  ISETP.GE.AND P4, PT, R20, c[0x0][0x3c8], PT ;  /* 0x0000f20014007a0c */ /* 0x000fe40003f86270 */
[----:B------:R-:W-:Y:S02]  /*116b0*/  @!P5 LEA.HI.X R9, R22, R4, R23, 0x2, P1 ;  /* 0x000000041609d211 */ /* 0x000fe400008f1417 */
[----:B------:R-:W-:-:S09]  /*116c0*/  ISETP.GE.AND P3, PT, R16, c[0x0][0x3c8], PT ;  /* 0x0000f20010007a0c */ /* 0x000fd20003f66270 */
[C---:B--2---:R-:W-:Y:S01]  /*116d0*/  @!P4 LEA R6, P2, R20.reuse, R0, 0x2 ;  /* 0x000000001406c211 */ /* 0x044fe200078410ff */
[----:B------:R2:W-:Y:S03]  /*116e0*/  @!P6 ST.E.64 [R10.64], R116 ;  /* 0x000000740a00e985 */ /* 0x0005e6000c101b06 */
[----:B------:R-:W-:Y:S02]  /*116f0*/  @!P4 LEA.HI.X R7, R20, R4, R21, 0x2, P2 ;  /* 0x000000041407c211 */ /* 0x000fe400010f1415 */
[C---:B-1----:R-:W-:Y:S01]  /*11700*/  @!P3 LEA R2, P1, R16.reuse, R0, 0x2 ;  /* 0x000000001002b211 */ /* 0x042fe200078210ff */
[----:B------:R2:W-:Y:S03]  /*11710*/  @!P5 ST.E.64 [R8.64], R108 ;  /* 0x0000006c0800d985 */ /* 0x0005e6000c101b06 */
[----:B------:R-:W-:Y:S01]  /*11720*/  @!P3 LEA.HI.X R3, R16, R4, R17, 0x2, P1 ;  /* 0x000000041003b211 */ /* 0x000fe200008f1411 */
[----:B------:R2:W-:Y:S04]  /*11730*/  @!P4 ST.E.64 [R6.64], R104 ;  /* 0x000000680600c985 */ /* 0x0005e8000c101b06 */
[----:B------:R2:W-:Y:S04]  /*11740*/  @!P3 ST.E.64 [R2.64], R64 ;  /* 0x000000400200b985 */ /* 0x0005e8000c101b06 */
.L_x_2257:
[----:B------:R-:W-:Y:S05]  /*11750*/  BSYNC B0 ;  /* 0x0000000000007941 */ /* 0x000fea0003800000 */
.L_x_2256:
[----:B------:R-:W-:Y:S05]  /*11760*/  BRA.DIV ~URZ, `(.L_x_2258) ;  /* 0x000039127f007947 */ /* 0x000fea000b800000 */
[----:B--2---:R2:W1:Y:S04]  /*11770*/  SHFL.IDX PT, R4, R18, 0x1, 0x1c1f ;  /* 0x003c1f0012047f89 */ /* 0x00446800000e0000 */
[----:B----4-:R2:W4:Y:S02]  /*11780*/  SHFL.IDX PT, R0, R19, 0x1, 0x1c1f ;  /* 0x003c1f0013007f89 */ /* 0x01052400000e0000 */
.L_x_2316:
[----:B------:R-:W-:Y:S05]  /*11790*/  @P0 BRA `(.L_x_2253) ;  /* 0x00001b9000000947 */ /* 0x000fea0003800000 */
[----:B------:R-:W5:Y:S04]  /*117a0*/  LDL R20, [R1+0x10] ;  /* 0x0000100001147983 */ /* 0x000f680000100800 */
[----:B--2---:R-:W2:Y:S04]  /*117b0*/  LDL R12, [R1+0x8c] ;  /* 0x00008c00010c7983 */ /* 0x004ea80000100800 */
[----:B---3--:R-:W3:Y:S04]  /*117c0*/  LDL R16, [R1+0x88] ;  /* 0x0000880001107983 */ /* 0x008ee80000100800 */
[----:B----4-:R-:W4:Y:S04]  /*117d0*/  LDL R37, [R1+0x84] ;  /* 0x0000840001257983 */ /* 0x010f280000100800 */
[----:B------:R-:W3:Y:S04]  /*117e0*/  LDL R35, [R1+0xb4] ;  /* 0x0000b40001237983 */ /* 0x000ee80000100800 */
        /* <DEDUP_REMOVED lines=16> */
[----:B------:R-:W-:Y:S02]  /*118f0*/  IADD3 R5, R20, 0x18, RZ ;  /* 0x0000001814057810 */ /* 0x000fe40007ffe0ff */
[----:B--2---:R-:W-:Y:S02]  /*11900*/  ISETP.GE.AND P4, PT, R12, c[0x0][0x3c8], PT ;  /* 0x0000f2000c007a0c */ /* 0x004fe40003f86270 */
[----:B------:R-:W-:Y:S02]  /*11910*/  ISETP.GE.AND P3, PT, R5, c[0x0][0x3c8], PT ;  /* 0x0000f20005007a0c */ /* 0x000fe40003f66270 */
[----:B------:R-:W-:-:S05]  /*11920*/  IADD3 R2, R20, 0x20, RZ ;  /* 0x0000002014027810 */ /* 0x000fca0007ffe0ff */
[----:B------:R-:W-:Y:S02]  /*11930*/  @!P1 IMAD.MOV.U32 R6, RZ, RZ, R0 ;  /* 0x000000ffff069224 */ /* 0x000fe400078e0000 */
[----:B-1----:R-:W-:Y:S01]  /*11940*/  @!P1 IMAD.MOV.U32 R7, RZ, RZ, R4 ;  /* 0x000000ffff079224 */ /* 0x002fe200078e0004 */
[----:B------:R-:W-:Y:S02]  /*11950*/  ISETP.GE.AND P2, PT, R2, c[0x0][0x3c8], PT ;  /* 0x0000f20002007a0c */ /* 0x000fe40003f46270 */
[----:B---3--:R-:W-:Y:S01]  /*11960*/  ISETP.GE.AND P0, PT, R16, c[0x0][0x3c8], PT ;  /* 0x0000f20010007a0c */ /* 0x008fe20003f06270 */
[C---:B------:R-:W-:Y:S01]  /*11970*/  @!P1 IMAD.WIDE R6, R20.reuse, 0x4, R6 ;  /* 0x0000000414069825 */ /* 0x040fe200078e0206 */
[----:B------:R-:W-:-:S04]  /*11980*/  IADD3 R3, R20, 0x28, RZ ;  /* 0x0000002814037810 */ /* 0x000fc80007ffe0ff */
[----:B------:R1:W-:Y:S01]  /*11990*/  @!P1 ST.E.64 [R6.64], R112 ;  /* 0x0000007006009985 */ /* 0x0003e2000c101b06 */
[----:B------:R-:W-:Y:S02]  /*119a0*/  ISETP.GE.AND P1, PT, R3, c[0x0][0x3c8], PT ;  /* 0x0000f20003007a0c */ /* 0x000fe40003f26270 */
[-C--:B------:R-:W-:Y:S02]  /*119b0*/  @!P3 LEA R14, P5, R5, R0.reuse, 0x2 ;  /* 0x00000000050eb211 */ /* 0x080fe400078a10ff */
[----:B------:R-:W-:Y:S02]  /*119c0*/  @!P4 LEA R8, P6, R12, R0, 0x2 ;  /* 0x000000000c08c211 */ /* 0x000fe400078c10ff */
[----:B------:R-:W-:Y:S02]  /*119d0*/  SHF.R.S32.HI R10, RZ, 0x1f, R16 ;  /* 0x0000001fff0a7819 */ /* 0x000fe40000011410 */
[----:B------:R-:W-:Y:S02]  /*119e0*/  SHF.R.S32.HI R11, RZ, 0x1f, R2 ;  /* 0x0000001fff0b7819 */ /* 0x000fe40000011402 */
[----:B-1----:R-:W-:-:S02]  /*119f0*/  SHF.R.S32.HI R6, RZ, 0x1f, R5 ;  /* 0x0000001fff067819 */ /* 0x002fc40000011405 */
[----:B------:R-:W-:Y:S02]  /*11a00*/  SHF.R.S32.HI R7, RZ, 0x1f, R12 ;  /* 0x0000001fff077819 */ /* 0x000fe4000001140c */
[-C--:B------:R-:W-:Y:S02]  /*11a10*/  @!P3 LEA.HI.X R15, R5, R4.reuse, R6, 0x2, P5 ;  /* 0x00000004050fb211 */ /* 0x080fe400028f1406 */
[----:B------:R-:W-:Y:S02]  /*11a20*/  @!P4 LEA.HI.X R9, R12, R4, R7, 0x2, P6 ;  /* 0x000000040c09c211 */ /* 0x000fe400030f1407 */
[-C--:B------:R-:W-:Y:S02]  /*11a30*/  @!P2 LEA R12, P5, R2, R0.reuse, 0x2 ;  /* 0x00000000020ca211 */ /* 0x080fe400078a10ff */
[----:B------:R-:W-:Y:S02]  /*11a40*/  @!P0 LEA R6, P6, R16, R0, 0x2 ;  /* 0x0000000010068211 */ /* 0x000fe400078c10ff */
[----:B------:R-:W-:-:S02]  /*11a50*/  @!P2 LEA.HI.X R13, R2, R4, R11, 0x2, P5 ;  /* 0x00000004020da211 */ /* 0x000fc400028f140b */
[----:B------:R-:W-:Y:S02]  /*11a60*/  @!P0 LEA.HI.X R7, R16, R4, R10, 0x2, P6 ;  /* 0x0000000410078211 */ /* 0x000fe400030f140a */
[----:B------:R-:W-:Y:S02]  /*11a70*/  IADD3 R5, R20, 0x30, RZ ;  /* 0x0000003014057810 */ /* 0x000fe40007ffe0ff */
[----:B------:R-:W-:Y:S02]  /*11a80*/  SHF.R.S32.HI R2, RZ, 0x1f, R3 ;  /* 0x0000001fff027819 */ /* 0x000fe40000011403 */
[----:B------:R-:W-:Y:S02]  /*11a90*/  @!P1 LEA R18, P6, R3, R0, 0x2 ;  /* 0x0000000003129211 */ /* 0x000fe400078c10ff */
[----:B------:R-:W-:Y:S02]  /*11aa0*/  ISETP.GE.AND P5, PT, R5, c[0x0][0x3c8], PT ;  /* 0x0000f20005007a0c */ /* 0x000fe40003fa6270 */
[----:B------:R-:W-:-:S02]  /*11ab0*/  @!P1 LEA.HI.X R19, R3, R4, R2, 0x2, P6 ;  /* 0x0000000403139211 */ /* 0x000fc400030f1402 */
[C---:B------:R-:W-:Y:S01]  /*11ac0*/  IADD3 R3, R20.reuse, 0x38, RZ ;  /* 0x0000003814037810 */ /* 0x040fe20007ffe0ff */
[----:B------:R-:W-:Y:S04]  /*11ad0*/  @!P4 ST.E.64 [R8.64], R124 ;  /* 0x0000007c0800c985 */ /* 0x000fe8000c101b06 */
[----:B------:R1:W-:Y:S01]  /*11ae0*/  @!P0 ST.E.64 [R6.64], R120 ;  /* 0x0000007806008985 */ /* 0x0003e2000c101b06 */
[----:B------:R-:W-:Y:S02]  /*11af0*/  ISETP.GE.AND P0, PT, R3, c[0x0][0x3c8], PT ;  /* 0x0000f20003007a0c */ /* 0x000fe40003f06270 */
[----:B------:R-:W-:Y:S02]  /*11b00*/  IADD3 R2, R20, 0x40, RZ ;  /* 0x0000004014027810 */ /* 0x000fe40007ffe0ff */
[----:B------:R-:W-:-:S02]  /*11b10*/  @!P5 LEA R10, P6, R5, R0, 0x2 ;  /* 0x00000000050ad211 */ /* 0x000fc400078c10ff */
[----:B------:R-:W-:Y:S01]  /*11b20*/  ISETP.GE.AND P4, PT, R2, c[0x0][0x3c8], PT ;  /* 0x0000f20002007a0c */ /* 0x000fe20003f86270 */
[----:B------:R-:W-:Y:S04]  /*11b30*/  @!P3 ST.E.64 [R14.64], R142 ;  /* 0x0000008e0e00b985 */ /* 0x000fe8000c101b06 */
[----:B------:R2:W-:Y:S01]  /*11b40*/  @!P2 ST.E.64 [R12.64], R128 ;  /* 0x000000800c00a985 */ /* 0x0005e2000c101b06 */
[----:B-1----:R-:W-:Y:S02]  /*11b50*/  SHF.R.S32.HI R7, RZ, 0x1f, R5 ;  /* 0x0000001fff077819 */ /* 0x002fe40000011405 */
[----:B------:R-:W-:Y:S02]  /*11b60*/  IADD3 R6, R20, 0x48, RZ ;  /* 0x0000004814067810 */ /* 0x000fe40007ffe0ff */
[----:B------:R-:W-:-:S02]  /*11b70*/  @!P5 LEA.HI.X R11, R5, R4, R7, 0x2, P6 ;  /* 0x00000004050bd211 */ /* 0x000fc400030f1407 */
[----:B------:R-:W-:Y:S02]  /*11b80*/  ISETP.GE.AND P3, PT, R6, c[0x0][0x3c8], PT ;  /* 0x0000f20006007a0c */ /* 0x000fe40003f66270 */
[----:B------:R-:W-:Y:S02]  /*11b90*/  SHF.R.S32.HI R7, RZ, 0x1f, R3 ;  /* 0x0000001fff077819 */ /* 0x000fe40000011403 */
[C---:B------:R-:W-:Y:S02]  /*11ba0*/  @!P0 LEA R8, P2, R3.reuse, R0, 0x2 ;  /* 0x0000000003088211 */ /* 0x040fe400078410ff */
[----:B------:R-:W-:Y:S02]  /*11bb0*/  IADD3 R5, R20, 0x50, RZ ;  /* 0x0000005014057810 */ /* 0x000fe40007ffe0ff */
[----:B------:R-:W-:Y:S02]  /*11bc0*/  @!P0 LEA.HI.X R9, R3, R4, R7, 0x2, P2 ;  /* 0x0000000403098211 */ /* 0x000fe400010f1407 */
[----:B------:R-:W-:-:S02]  /*11bd0*/  ISETP.GE.AND P2, PT, R5, c[0x0][0x3c8], PT ;  /* 0x0000f20005007a0c */ /* 0x000fc40003f46270 */
[----:B--2---:R-:W-:Y:S02]  /*11be0*/  SHF.R.S32.HI R12, RZ, 0x1f, R2 ;  /* 0x0000001fff0c7819 */ /* 0x004fe40000011402 */
[C---:B------:R-:W-:Y:S02]  /*11bf0*/  @!P4 LEA R16, P6, R2.reuse, R0, 0x2 ;  /* 0x000000000210c211 */ /* 0x040fe400078c10ff */
[----:B------:R-:W-:Y:S02]  /*11c00*/  SHF.R.S32.HI R3, RZ, 0x1f, R6 ;  /* 0x0000001fff037819 */ /* 0x000fe40000011406 */
[----:B------:R-:W-:Y:S02]  /*11c10*/  @!P4 LEA.HI.X R17, R2, R4, R12, 0x2, P6 ;  /* 0x000000040211c211 */ /* 0x000fe400030f140c */
[----:B------:R-:W-:Y:S01]  /*11c20*/  @!P3 LEA R14, P6, R6, R0, 0x2 ;  /* 0x00000000060eb211 */ /* 0x000fe200078c10ff */
[----:B------:R1:W-:Y:S01]  /*11c30*/  @!P1 ST.E.64 [R18.64], R146 ;  /* 0x0000009212009985 */ /* 0x0003e2000c101b06 */
[----:B------:R-:W-:-:S02]  /*11c40*/  IADD3 R2, R20, 0x58, RZ ;  /* 0x0000005814027810 */ /* 0x000fc40007ffe0ff */
[----:B------:R-:W-:Y:S02]  /*11c50*/  @!P3 LEA.HI.X R15, R6, R4, R3, 0x2, P6 ;  /* 0x00000004060fb211 */ /* 0x000fe400030f1403 */
[----:B------:R-:W-:Y:S02]  /*11c60*/  SHF.R.S32.HI R3, RZ, 0x1f, R5 ;  /* 0x0000001fff037819 */ /* 0x000fe40000011405 */
[----:B------:R-:W-:Y:S01]  /*11c70*/  ISETP.GE.AND P1, PT, R2, c[0x0][0x3c8], PT ;  /* 0x0000f20002007a0c */ /* 0x000fe20003f26270 */
[----:B------:R2:W-:Y:S04]  /*11c80*/  @!P5 ST.E.64 [R10.64], R150 ;  /* 0x000000960a00d985 */ /* 0x0005e8000c101b06 */
[----:B------:R3:W-:Y:S01]  /*11c90*/  @!P0 ST.E.64 [R8.64], R148 ;  /* 0x0000009408008985 */ /* 0x0007e2000c101b06 */
[----:B-1----:R-:W-:-:S04]  /*11ca0*/  @!P2 LEA R18, P6, R5, R0, 0x2 ;  /* 0x000000000512a211 */ /* 0x002fc800078c10ff */
[----:B------:R-:W-:Y:S02]  /*11cb0*/  @!P2 LEA.HI.X R19, R5, R4, R3, 0x2, P6 ;  /* 0x000000040513a211 */ /* 0x000fe400030f1403 */
[----:B------:R-:W-:-:S04]  /*11cc0*/  IADD3 R5, R20, 0x60, RZ ;  /* 0x0000006014057810 */ /* 0x000fc80007ffe0ff */
[----:B------:R-:W-:Y:S02]  /*11cd0*/  ISETP.GE.AND P0, PT, R5, c[0x0][0x3c8], PT ;  /* 0x0000f20005007a0c */ /* 0x000fe40003f06270 */
[----:B------:R-:W-:Y:S02]  /*11ce0*/  IADD3 R3, R20, 0x68, RZ ;  /* 0x0000006814037810 */ /* 0x000fe40007ffe0ff */
[----:B------:R-:W-:Y:S02]  /*11cf0*/  SHF.R.S32.HI R7, RZ, 0x1f, R2 ;  /* 0x0000001fff077819 */ /* 0x000fe40000011402 */
[----:B------:R-:W-:Y:S02]  /*11d00*/  @!P1 LEA R12, P6, R2, R0, 0x2 ;  /* 0x00000000020c9211 */ /* 0x000fe400078c10ff */
[----:B------:R-:W-:Y:S02]  /*11d10*/  ISETP.GE.AND P5, PT, R3, c[0x0][0x3c8], PT ;  /* 0x0000f20003007a0c */ /* 0x000fe40003fa6270 */
[----:B------:R-:W-:Y:S01]  /*11d20*/  IADD3 R6, R20, 0x70, RZ ;  /* 0x0000007014067810 */ /* 0x000fe20007ffe0ff */
[----:B------:R-:W-:Y:S01]  /*11d30*/  @!P4 ST.E.64 [R16.64], R152 ;  /* 0x000000981000c985 */ /* 0x000fe2000c101b06 */
[----:B------:R-:W-:-:S02]  /*11d40*/  @!P1 LEA.HI.X R13, R2, R4, R7, 0x2, P6 ;  /* 0x00000004020d9211 */ /* 0x000fc400030f1407 */
[----:B------:R-:W-:Y:S01]  /*11d50*/  ISETP.GE.AND P4, PT, R6, c[0x0][0x3c8], PT ;  /* 0x0000f20006007a0c */ /* 0x000fe20003f86270 */
[----:B------:R1:W-:Y:S01]  /*11d60*/  @!P3 ST.E.64 [R14.64], R38 ;  /* 0x000000260e00b985 */ /* 0x0003e2000c101b06 */
[----:B------:R-:W-:Y:S02]  /*11d70*/  SHF.R.S32.HI R7, RZ, 0x1f, R5 ;  /* 0x0000001fff077819 */ /* 0x000fe40000011405 */
[C---:B--2---:R-:W-:Y:S02]  /*11d80*/  @!P0 LEA R10, P3, R5.reuse, R0, 0x2 ;  /* 0x00000000050a8211 */ /* 0x044fe400078610ff */
[----:B------:R-:W-:Y:S02]  /*11d90*/  IADD3 R2, R20, 0x78, RZ ;  /* 0x0000007814027810 */ /* 0x000fe40007ffe0ff */
[----:B------:R-:W-:Y:S02]  /*11da0*/  @!P0 LEA.HI.X R11, R5, R4, R7, 0x2, P3 ;  /* 0x00000004050b8211 */ /* 0x000fe400018f1407 */
[----:B------:R-:W-:-:S02]  /*11db0*/  ISETP.GE.AND P3, PT, R2, c[0x0][0x3c8], PT ;  /* 0x0000f20002007a0c */ /* 0x000fc40003f66270 */
[----:B---3--:R-:W-:Y:S01]  /*11dc0*/  SHF.R.S32.HI R8, RZ, 0x1f, R3 ;  /* 0x0000001fff087819 */ /* 0x008fe20000011403 */
[----:B------:R2:W-:Y:S01]  /*11dd0*/  @!P2 ST.E.64 [R18.64], R42 ;  /* 0x0000002a1200a985 */ /* 0x0005e2000c101b06 */
[----:B------:R-:W-:Y:S02]  /*11de0*/  IADD3 R5, R20, 0x80, RZ ;  /* 0x0000008014057810 */ /* 0x000fe40007ffe0ff */
[----:B-1----:R-:W-:-:S04]  /*11df0*/  @!P5 LEA R14, P6, R3, R0, 0x2 ;  /* 0x00000000030ed211 */ /* 0x002fc800078c10ff */
[----:B------:R-:W-:Y:S02]  /*11e00*/  @!P5 LEA.HI.X R15, R3, R4, R8, 0x2, P6 ;  /* 0x00000004030fd211 */ /* 0x000fe400030f1408 */
[----:B------:R-:W-:Y:S02]  /*11e10*/  SHF.R.S32.HI R3, RZ, 0x1f, R6 ;  /* 0x0000001fff037819 */ /* 0x000fe40000011406 */
[----:B------:R-:W-:-:S04]  /*11e20*/  @!P4 LEA R8, P6, R6, R0, 0x2 ;  /* 0x000000000608c211 */ /* 0x000fc800078c10ff */
[----:B------:R-:W-:Y:S02]  /*11e30*/  @!P4 LEA.HI.X R9, R6, R4, R3, 0x2, P6 ;  /* 0x000000040609c211 */ /* 0x000fe400030f1403 */
[----:B------:R-:W-:Y:S02]  /*11e40*/  SHF.R.S32.HI R3, RZ, 0x1f, R2 ;  /* 0x0000001fff037819 */ /* 0x000fe40000011402 */
[C---:B--2---:R-:W-:Y:S02]  /*11e50*/  @!P3 LEA R18, P6, R2.reuse, R0, 0x2 ;  /* 0x000000000212b211 */ /* 0x044fe400078c10ff */
[----:B------:R-:W-:Y:S02]  /*11e60*/  ISETP.GE.AND P2, PT, R5, c[0x0][0x3c8], PT ;  /* 0x0000f20005007a0c */ /* 0x000fe40003f46270 */
[----:B------:R-:W-:Y:S02]  /*11e70*/  @!P3 LEA.HI.X R19, R2, R4, R3, 0x2, P6 ;  /* 0x000000040213b211 */ /* 0x000fe400030f1403 */
[----:B------:R-:W-:Y:S01]  /*11e80*/  IADD3 R2, R20, 0x90, RZ ;  /* 0x0000009014027810 */ /* 0x000fe20007ffe0ff */
[----:B------:R1:W-:Y:S04]  /*11e90*/  @!P1 ST.E.64 [R12.64], R50 ;  /* 0x000000320c009985 */ /* 0x0003e8000c101b06 */
[----:B------:R2:W-:Y:S01]  /*11ea0*/  @!P0 ST.E.64 [R10.64], R46 ;  /* 0x0000002e0a008985 */ /* 0x0005e2000c101b06 */
[----:B------:R-:W-:-:S02]  /*11eb0*/  ISETP.GE.AND P0, PT, R2, c[0x0][0x3c8], PT ;  /* 0x0000f20002007a0c */ /* 0x000fc40003f06270 */
[----:B------:R-:W-:Y:S02]  /*11ec0*/  SHF.R.S32.HI R7, RZ, 0x1f, R5 ;  /* 0x0000001fff077819 */ /* 0x000fe40000011405 */
[----:B------:R-:W-:-:S04]  /*11ed0*/  @!P2 LEA R16, P6, R5, R0, 0x2 ;  /* 0x000000000510a211 */ /* 0x000fc800078c10ff */
[----:B------:R-:W-:Y:S02]  /*11ee0*/  @!P2 LEA.HI.X R17, R5, R4, R7, 0x2, P6 ;  /* 0x000000040511a211 */ /* 0x000fe400030f1407 */
[----:B------:R-:W-:Y:S02]  /*11ef0*/  SHF.R.S32.HI R7, RZ, 0x1f, R2 ;  /* 0x0000001fff077819 */ /* 0x000fe40000011402 */
[C---:B------:R-:W-:Y:S02]  /*11f00*/  IADD3 R3, R20.reuse, 0x88, RZ ;  /* 0x0000008814037810 */ /* 0x040fe40007ffe0ff */
[C---:B------:R-:W-:Y:S02]  /*11f10*/  IADD3 R6, R20.reuse, 0x98, RZ ;  /* 0x0000009814067810 */ /* 0x040fe40007ffe0ff */
[----:B------:R-:W-:Y:S02]  /*11f20*/  IADD3 R5, R20, 0xa0, RZ ;  /* 0x000000a014057810 */ /* 0x000fe40007ffe0ff */
[----:B-1----:R-:W-:-:S04]  /*11f30*/  @!P0 LEA R12, P6, R2, R0, 0x2 ;  /* 0x00000000020c8211 */ /* 0x002fc800078c10ff */
[----:B------:R-:W-:Y:S02]  /*11f40*/  @!P0 LEA.HI.X R13, R2, R4, R7, 0x2, P6 ;  /* 0x00000004020d8211 */ /* 0x000fe400030f1407 */
[----:B------:R-:W-:Y:S02]  /*11f50*/  IADD3 R2, R20, 0xa8, RZ ;  /* 0x000000a814027810 */ /* 0x000fe40007ffe0ff */
[----:B------:R-:W3:Y:S01]  /*11f60*/  LDL R20, [R1+0x94] ;  /* 0x0000940001147983 */ /* 0x000ee20000100800 */
[----:B------:R-:W-:-:S03]  /*11f70*/  ISETP.GE.AND P1, PT, R3, c[0x0][0x3c8], PT ;  /* 0x0000f20003007a0c */ /* 0x000fc60003f26270 */
[----:B------:R1:W-:Y:S01]  /*11f80*/  @!P5 ST.E.64 [R14.64], R154 ;  /* 0x0000009a0e00d985 */ /* 0x0003e2000c101b06 */
[----:B------:R-:W-:-:S03]  /*11f90*/  ISETP.GE.AND P5, PT, R6, c[0x0][0x3c8], PT ;  /* 0x0000f20006007a0c */ /* 0x000fc60003fa6270 */
[----:B------:R5:W-:Y:S04]  /*11fa0*/  @!P4 ST.E.64 [R8.64], R54 ;  /* 0x000000360800c985 */ /* 0x000be8000c101b06 */
[----:B------:R-:W-:Y:S01]  /*11fb0*/  @!P3 ST.E.64 [R18.64], R164 ;  /* 0x000000a41200b985 */ /* 0x000fe2000c101b06 */
[----:B------:R-:W-:-:S05]  /*11fc0*/  ISETP.GE.AND P3, PT, R2, c[0x0][0x3c8], PT ;  /* 0x0000f20002007a0c */ /* 0x000fca0003f66270 */
[-C--:B--2---:R-:W-:Y:S02]  /*11fd0*/  @!P5 LEA R10, P6, R6, R0.reuse, 0x2 ;  /* 0x00000000060ad211 */ /* 0x084fe400078c10ff */
[----:B-1----:R-:W-:Y:S02]  /*11fe0*/  @!P1 LEA R14, P4, R3, R0, 0x2 ;  /* 0x00000000030e9211 */ /* 0x002fe400078810ff */
[----:B-----5:R-:W-:-:S04]  /*11ff0*/  SHF.R.S32.HI R8, RZ, 0x1f, R3 ;  /* 0x0000001fff087819 */ /* 0x020fc80000011403 */
[-C--:B------:R-:W-:Y:S02]  /*12000*/  @!P1 LEA.HI.X R15, R3, R4.reuse, R8, 0x2, P4 ;  /* 0x00000004030f9211 */ /* 0x080fe400020f1408 */
[----:B------:R-:W-:Y:S02]  /*12010*/  ISETP.GE.AND P4, PT, R5, c[0x0][0x3c8], PT ;  /* 0x0000f20005007a0c */ /* 0x000fe40003f86270 */
[----:B------:R-:W-:Y:S01]  /*12020*/  SHF.R.S32.HI R3, RZ, 0x1f, R6 ;  /* 0x0000001fff037819 */ /* 0x000fe20000011406 */
[----:B------:R-:W-:Y:S01]  /*12030*/  @!P2 ST.E.64 [R16.64], R166 ;  /* 0x000000a61000a985 */ /* 0x000fe2000c101b06 */
[----:B----4-:R-:W-:Y:S02]  /*12040*/  ISETP.GE.AND P2, PT, R37, c[0x0][0x3c8], PT ;  /* 0x0000f20025007a0c */ /* 0x010fe40003f46270 */
[----:B------:R-:W-:Y:S01]  /*12050*/  @!P5 LEA.HI.X R11, R6, R4, R3, 0x2, P6 ;  /* 0x00000004060bd211 */ /* 0x000fe200030f1403 */
[----:B------:R-:W-:Y:S01]  /*12060*/  @!P1 ST.E.64 [R14.64], R160 ;  /* 0x000000a00e009985 */ /* 0x000fe2000c101b06 */
[----:B------:R-:W-:-:S02]  /*12070*/  SHF.R.S32.HI R3, RZ, 0x1f, R5 ;  /* 0x0000001fff037819 */ /* 0x000fc40000011405 */
[----:B------:R-:W-:Y:S01]  /*12080*/  ISETP.GE.AND P1, PT, R35, c[0x0][0x3c8], PT ;  /* 0x0000f20023007a0c */ /* 0x000fe20003f26270 */
[----:B------:R-:W-:Y:S02]  /*12090*/  @!P0 ST.E.64 [R12.64], R156 ;  /* 0x0000009c0c008985 */ /* 0x000fe4000c101b06 */
[----:B------:R-:W-:Y:S02]  /*120a0*/  @!P4 LEA R8, P6, R5, R0, 0x2 ;  /* 0x000000000508c211 */ /* 0x000fe400078c10ff */
[----:B------:R-:W-:Y:S02]  /*120b0*/  ISETP.GE.AND P0, PT, R33, c[0x0][0x3c8], PT ;  /* 0x0000f20021007a0c */ /* 0x000fe40003f06270 */
[----:B------:R-:W-:Y:S02]  /*120c0*/  @!P4 LEA.HI.X R9, R5, R4, R3, 0x2, P6 ;  /* 0x000000040509c211 */ /* 0x000fe400030f1403 */
[----:B------:R-:W-:Y:S02]  /*120d0*/  SHF.R.S32.HI R3, RZ, 0x1f, R2 ;  /* 0x0000001fff037819 */ /* 0x000fe40000011402 */
[C---:B------:R-:W-:Y:S01]  /*120e0*/  @!P3 LEA R6, P6, R2.reuse, R0, 0x2 ;  /* 0x000000000206b211 */ /* 0x040fe200078c10ff */
[----:B------:R-:W-:Y:S03]  /*120f0*/  @!P5 ST.E.64 [R10.64], R158 ;  /* 0x0000009e0a00d985 */ /* 0x000fe6000c101b06 */
[----:B------:R-:W-:Y:S01]  /*12100*/  @!P3 LEA.HI.X R7, R2, R4, R3, 0x2, P6 ;  /* 0x000000040207b211 */ /* 0x000fe200030f1403 */
[----:B------:R1:W-:Y:S01]  /*12110*/  @!P4 ST.E.64 [R8.64], R74 ;  /* 0x0000004a0800c985 */ /* 0x0003e2000c101b06 */
[----:B------:R-:W-:-:S02]  /*12120*/  ISETP.GE.AND P4, PT, R31, c[0x0][0x3c8], PT ;  /* 0x0000f2001f007a0c */ /* 0x000fc40003f86270 */
[----:B------:R-:W-:Y:S01]  /*12130*/  SHF.R.S32.HI R3, RZ, 0x1f, R37 ;  /* 0x0000001fff037819 */ /* 0x000fe20000011425 */
[----:B------:R2:W-:Y:S01]  /*12140*/  @!P3 ST.E.64 [R6.64], R62 ;  /* 0x0000003e0600b985 */ /* 0x0005e2000c101b06 */
[-C--:B------:R-:W-:Y:S02]  /*12150*/  @!P0 LEA R2, P3, R33, R0.reuse, 0x2 ;  /* 0x0000000021028211 */ /* 0x080fe400078610ff */
[-C--:B-1----:R-:W-:Y:S02]  /*12160*/  @!P2 LEA R8, P5, R37, R0.reuse, 0x2 ;  /* 0x000000002508a211 */ /* 0x082fe400078a10ff */
[----:B--2---:R-:W-:Y:S02]  /*12170*/  @!P1 LEA R6, P6, R35, R0, 0x2 ;  /* 0x0000000023069211 */ /* 0x004fe400078c10ff */
[-C--:B------:R-:W-:Y:S02]  /*12180*/  @!P2 LEA.HI.X R9, R37, R4.reuse, R3, 0x2, P5 ;  /* 0x000000042509a211 */ /* 0x080fe400028f1403 */
[----:B------:R-:W-:-:S02]  /*12190*/  @!P1 LEA.HI.X R7, R35, R4, R36, 0x2, P6 ;  /* 0x0000000423079211 */ /* 0x000fc400030f1424 */
[----:B------:R-:W-:Y:S02]  /*121a0*/  ISETP.GE.AND P5, PT, R29, c[0x0][0x3c8], PT ;  /* 0x0000f2001d007a0c */ /* 0x000fe40003fa6270 */
        /* <DEDUP_REMOVED lines=9> */
[----:B------:R-:W-:Y:S02]  /*12240*/  ISETP.GE.AND P0, PT, R21, c[0x0][0x3c8], PT ;  /* 0x0000f20015007a0c */ /* 0x000fe40003f06270 */
[-C--:B--2---:R-:W-:Y:S01]  /*12250*/  @!P5 LEA R2, P6, R29, R0.reuse, 0x2 ;  /* 0x000000001d02d211 */ /* 0x084fe200078c10ff */
[----:B------:R1:W-:Y:S01]  /*12260*/  @!P4 ST.E.64 [R6.64], R78 ;  /* 0x0000004e0600c985 */ /* 0x0003e2000c101b06 */
[----:B------:R-:W-:Y:S02]  /*12270*/  @!P3 LEA R10, P4, R27, R0, 0x2 ;  /* 0x000000001b0ab211 */ /* 0x000fe400078810ff */
[----:B------:R-:W-:Y:S02]  /*12280*/  @!P5 LEA.HI.X R3, R29, R4, R30, 0x2, P6 ;  /* 0x000000041d03d211 */ /* 0x000fe400030f141e */
[----:B------:R-:W-:-:S02]  /*12290*/  @!P2 LEA R8, P6, R25, R0, 0x2 ;  /* 0x000000001908a211 */ /* 0x000fc400078c10ff */
[-C--:B------:R-:W-:Y:S01]  /*122a0*/  @!P3 LEA.HI.X R11, R27, R4.reuse, R28, 0x2, P4 ;  /* 0x000000041b0bb211 */ /* 0x080fe200020f141c */
[----:B------:R2:W-:Y:S01]  /*122b0*/  @!P5 ST.E.64 [R2.64], R82 ;  /* 0x000000520200d985 */ /* 0x0005e2000c101b06 */
[----:B------:R-:W-:-:S03]  /*122c0*/  @!P2 LEA.HI.X R9, R25, R4, R26, 0x2, P6 ;  /* 0x000000041909a211 */ /* 0x000fc600030f141a */
[----:B------:R4:W-:Y:S04]  /*122d0*/  @!P3 ST.E.64 [R10.64], R98 ;  /* 0x000000620a00b985 */ /* 0x0009e8000c101b06 */
[----:B------:R4:W-:Y:S01]  /*122e0*/  @!P2 ST.E.64 [R8.64], R94 ;  /* 0x0000005e0800a985 */ /* 0x0009e2000c101b06 */
[----:B-1----:R-:W-:-:S04]  /*122f0*/  @!P1 LEA R6, P5, R23, R0, 0x2 ;  /* 0x0000000017069211 */ /* 0x002fc800078a10ff */
[----:B------:R-:W-:Y:S02]  /*12300*/  @!P1 LEA.HI.X R7, R23, R4, R24, 0x2, P5 ;  /* 0x0000000417079211 */ /* 0x000fe400028f1418 */
[----:B--2---:R-:W-:-:S04]  /*12310*/  @!P0 LEA R2, P4, R21, R0, 0x2 ;  /* 0x0000000015028211 */ /* 0x004fc800078810ff */
[----:B------:R-:W-:Y:S01]  /*12320*/  @!P0 LEA.HI.X R3, R21, R4, R22, 0x2, P4 ;  /* 0x0000000415038211 */ /* 0x000fe200020f1416 */
[----:B------:R4:W-:Y:S04]  /*12330*/  @!P1 ST.E.64 [R6.64], R86 ;  /* 0x0000005606009985 */ /* 0x0009e8000c101b06 */
[----:B------:R4:W-:Y:S01]  /*12340*/  @!P0 ST.E.64 [R2.64], R70 ;  /* 0x0000004602008985 */ /* 0x0009e2000c101b06 */
[----:B---3--:R-:W-:-:S13]  /*12350*/  ISETP.GE.AND P0, PT, R20, c[0x0][0x3c8], PT ;  /* 0x0000f20014007a0c */ /* 0x008fda0003f06270 */
[----:B------:R-:W-:Y:S05]  /*12360*/  @P0 BRA `(.L_x_2253) ;  /* 0x00000fc000000947 */ /* 0x000fea0003800000 */
[----:B----4-:R-:W2:Y:S01]  /*12370*/  LDL R5, [R1+0xbc] ;  /* 0x0000bc0001057983 */ /* 0x010ea20000100800 */
[----:B------:R-:W-:-:S04]  /*12380*/  LEA R2, P0, R20, R0, 0x2 ;  /* 0x0000000014027211 */ /* 0x000fc800078010ff */
[----:B--2---:R-:W-:-:S05]  /*12390*/  LEA.HI.X R3, R20, R4, R5, 0x2, P0 ;  /* 0x0000000414037211 */ /* 0x004fca00000f1405 */
[----:B------:R1:W-:Y:S01]  /*123a0*/  ST.E.64 [R2.64], R58 ;  /* 0x0000003a02007985 */ /* 0x0003e2000c101b06 */
[----:B------:R-:W-:Y:S05]  /*123b0*/  BRA `(.L_x_2253) ;  /* 0x00000f7000007947 */ /* 0x000fea0003800000 */
.L_x_2238:
        /* <DEDUP_REMOVED lines=22> */
.L_x_2259:
        /* <DEDUP_REMOVED lines=57> */
.L_x_2261:
[----:B------:R-:W-:Y:S05]  /*128b0*/  BSYNC B0 ;  /* 0x0000000000007941 */ /* 0x000fea0003800000 */
.L_x_2260:
        /* <DEDUP_REMOVED lines=45> */
.L_x_2317:
[----:B------:R-:W-:Y:S05]  /*12b90*/  BRA.DIV ~URZ, `(.L_x_2263) ;  /* 0x000026127f007947 */ /* 0x000fea000b800000 */
[----:B------:R3:W4:Y:S02]  /*12ba0*/  SHFL.IDX PT, R0, R15, RZ, 0x181f ;  /* 0x00181fff0f007589 */ /* 0x00072400000e0000 */
.L_x_2318:
        /* <DEDUP_REMOVED lines=27> */
.L_x_2265:
[----:B------:R-:W-:Y:S05]  /*12d60*/  BSYNC B0 ;  /* 0x0000000000007941 */ /* 0x000fea0003800000 */
.L_x_2264:
[----:B------:R-:W-:Y:S05]  /*12d70*/  BRA.DIV ~URZ, `(.L_x_2266) ;  /* 0x000024927f007947 */ /* 0x000fea000b800000 */
[----:B--2---:R2:W1:Y:S04]  /*12d80*/  SHFL.IDX PT, R4, R12, 0x1, 0x181f ;  /* 0x00381f000c047f89 */ /* 0x00446800000e0000 */
[----:B----4-:R2:W4:Y:S02]  /*12d90*/  SHFL.IDX PT, R0, R15, 0x1, 0x181f ;  /* 0x00381f000f007f89 */ /* 0x01052400000e0000 */
.L_x_2319:
        /* <DEDUP_REMOVED lines=27> */
.L_x_2268:
[----:B------:R-:W-:Y:S05]  /*12f50*/  BSYNC B0 ;  /* 0x0000000000007941 */ /* 0x000fea0003800000 */
.L_x_2267:
[----:B------:R-:W-:Y:S05]  /*12f60*/  BRA.DIV ~URZ, `(.L_x_2269) ;  /* 0x000023627f007947 */ /* 0x000fea000b800000 */
[----:B-1----:R1:W2:Y:S02]  /*12f70*/  SHFL.IDX PT, R4, R12, 0x2, 0x181f ;  /* 0x00581f000c047f89 */ /* 0x0022a400000e0000 */
.L_x_2320:
[----:B------:R-:W-:Y:S05]  /*12f80*/  BRA.DIV ~URZ, `(.L_x_2270) ;  /* 0x000023b27f007947 */ /* 0x000fea000b800000 */
[----:B----4-:R4:W1:Y:S02]  /*12f90*/  SHFL.IDX PT, R0, R15, 0x2, 0x181f ;  /* 0x00581f000f007f89 */ /* 0x01086400000e0000 */
.L_x_2321:
        /* <DEDUP_REMOVED lines=27> */
.L_x_2272:
[----:B------:R-:W-:Y:S05]  /*13150*/  BSYNC B0 ;  /* 0x0000000000007941 */ /* 0x000fea0003800000 */
.L_x_2271:
[----:B------:R-:W-:Y:S05]  /*13160*/  BRA.DIV ~URZ, `(.L_x_2273) ;  /* 0x000022327f007947 */ /* 0x000fea000b800000 */
[----:B--2---:R2:W3:Y:S04]  /*13170*/  SHFL.IDX PT, R4, R12, 0x3, 0x181f ;  /* 0x00781f000c047f89 */ /* 0x0044e800000e0000 */
[----:B-1----:R2:W1:Y:S02]  /*13180*/  SHFL.IDX PT, R0, R15, 0x3, 0x181f ;  /* 0x00781f000f007f89 */ /* 0x00246400000e0000 */
.L_x_2322:
        /* <DEDUP_REMOVED lines=26> */
.L_x_2253:
[----:B----4-:R-:W-:Y:S05]  /*13330*/  BSYNC B1 ;  /* 0x0000000000017941 */ /* 0x010fea0003800000 */
.L_x_2237:
[----:B-1----:R-:W4:Y:S02]  /*13340*/  LDL R0, [R1+0xe0] ;  /* 0x0000e00001007983 */ /* 0x002f240000100800 */
        /* <DEDUP_REMOVED lines=14> */
.L_x_2323:
[----:B------:R-:W-:Y:S05]  /*13430*/  BRA.DIV ~URZ, `(.L_x_2276) ;  /* 0x000020927f007947 */ /* 0x000fea000b800000 */
[----:B------:R3:W4:Y:S02]  /*13440*/  SHFL.IDX PT, R8, R102, 0x1, 0x1f ;  /* 0x00201f0066087f89 */ /* 0x00072400000e0000 */
.L_x_2324:
        /* <DEDUP_REMOVED lines=19> */
.L_x_2325:
        /* <DEDUP_REMOVED lines=16> */
.L_x_2326:
[----:B---3--:R-:W-:Y:S01]  /*13680*/  IMAD R0, R0, c[0x0][0x538], RZ ;  /* 0x00014e0000007a24 */ /* 0x008fe200078e02ff */
[----:B------:R-:W-:Y:S04]  /*13690*/  BSSY B1, `(.L_x_2279) ;  /* 0x00000ce000017945 */ /* 0x000fe80003800000 */
[----:B----4-:R-:W-:-:S04]  /*136a0*/  IADD3 R8, R0, R8, RZ ;  /* 0x0000000800087210 */ /* 0x010fc80007ffe0ff */
[----:B--2---:R-:W-:-:S13]  /*136b0*/  ISETP.GT.AND P6, PT, R8, R9, PT ;  /* 0x000000090800720c */ /* 0x004fda0003fc4270 */
[----:B------:R-:W-:Y:S05]  /*136c0*/  @P6 BRA `(.L_x_2280) ;  /* 0x0000025000006947 */ /* 0x000fea0003800000 */
.L_x_2284:
        /* <DEDUP_REMOVED lines=17> */
.L_x_2327:
        /* <DEDUP_REMOVED lines=16> */
.L_x_2328:
[----:B--2---:R-:W-:-:S05]  /*138e0*/  IMAD R0, R0, c[0x0][0x538], RZ ;  /* 0x00014e0000007a24 */ /* 0x004fca00078e02ff */
[----:B------:R-:W-:-:S04]  /*138f0*/  IADD3 R8, R0, R8, RZ ;  /* 0x0000000800087210 */ /* 0x000fc80007ffe0ff */
[----:B------:R-:W-:-:S13]  /*13900*/  ISETP.GT.AND P6, PT, R8, R9, PT ;  /* 0x000000090800720c */ /* 0x000fda0003fc4270 */
[----:B-1----:R-:W-:Y:S05]  /*13910*/  @!P6 BRA `(.L_x_2284) ;  /* 0xfffffdb00000e947 */ /* 0x002fea000383ffff */
.L_x_2280:
[----:B------:R-:W-:-:S05]  /*13920*/  IADD3 R11, -R0, R8, RZ ;  /* 0x00000008000b7210 */ /* 0x000fca0007ffe1ff */
[----:B------:R-:W-:-:S05]  /*13930*/  IMAD R0, R4, c[0x0][0x538], R11 ;  /* 0x00014e0004007a24 */ /* 0x000fca00078e020b */
[----:B------:R-:W-:Y:S01]  /*13940*/  ISETP.GT.AND P0, PT, R0, R9, PT ;  /* 0x000000090000720c */ /* 0x000fe20003f04270 */
[----:B------:R-:W-:-:S12]  /*13950*/  BRA.DIV ~URZ, `(.L_x_2285) ;  /* 0x00001fb27f007947 */ /* 0x000fd8000b800000 */
[----:B------:R-:W-:-:S03]  /*13960*/  VOTE.ANY R12, PT, !P0 ;  /* 0x00000000000c7806 */ /* 0x000fc600040e0100 */
.L_x_2329:
[----:B------:R-:W2:Y:S01]  /*13970*/  LDL.LU R0, [R1+0x2c] ;  /* 0x00002c0001007983 */ /* 0x000ea20000300800 */
[----:B------:R-:W2:Y:S02]  /*13980*/  POPC R8, R12 ;  /* 0x0000000c00087309 */ /* 0x000ea40000000000 */
[----:B--2---:R-:W-:-:S05]  /*13990*/  IADD3 R0, R8, R0, RZ ;  /* 0x0000000008007210 */ /* 0x004fca0007ffe0ff */
[----:B------:R2:W-:Y:S01]  /*139a0*/  STL [R1+0x2c], R0 ;  /* 0x00002c0001007387 */ /* 0x0005e20000100800 */
[----:B------:R-:W-:Y:S05]  /*139b0*/  BRA.DIV ~URZ, `(.L_x_2286) ;  /* 0x00001fa27f007947 */ /* 0x000fea000b800000 */
[----:B------:R3:W4:Y:S04]  /*139c0*/  SHFL.IDX PT, R10, R6, R8, 0x1f ;  /* 0x00001f08060a7589 */ /* 0x00072800000e0000 */
[----:B------:R3:W1:Y:S02]  /*139d0*/  SHFL.IDX PT, R7, R7, R8, 0x1f ;  /* 0x00001f0807077589 */ /* 0x00066400000e0000 */
.L_x_2330:
[----:B------:R-:W-:Y:S01]  /*139e0*/  ISETP.NE.AND P0, PT, R12, RZ, PT ;  /* 0x000000ff0c00720c */ /* 0x000fe20003f05270 */
[----:B------:R-:W-:-:S12]  /*139f0*/  BSSY B0, `(.L_x_2287) ;  /* 0x0000005000007945 */ /* 0x000fd80003800000 */
[----:B------:R-:W-:Y:S05]  /*13a00*/  @!P0 BRA `(.L_x_2288) ;  /* 0x0000003000008947 */ /* 0x000fea0003800000 */
[----:B------:R-:W-:Y:S01]  /*13a10*/  IADD3 R3, R8, -0x1, RZ ;  /* 0xffffffff08037810 */ /* 0x000fe20007ffe0ff */
[----:B------:R-:W-:Y:S05]  /*13a20*/  BRA.DIV ~URZ, `(.L_x_2289) ;  /* 0x000020027f007947 */ /* 0x000fea000b800000 */
[----:B------:R2:W3:Y:S02]  /*13a30*/  SHFL.IDX PT, R13, R4, R3, 0x1f ;  /* 0x00001f03040d7589 */ /* 0x0004e400000e0000 */
.L_x_2288:
[----:B------:R-:W-:Y:S05]  /*13a40*/  BSYNC B0 ;  /* 0x0000000000007941 */ /* 0x000fea0003800000 */
.L_x_2287:
        /* <DEDUP_REMOVED lines=68> */
.L_x_2291:
        /* <DEDUP_REMOVED lines=68> */
.L_x_2292:
[----:B------:R-:W-:Y:S05]  /*142d0*/  BSYNC B0 ;  /* 0x0000000000007941 */ /* 0x000fea0003800000 */
.L_x_2290:
[----:B------:R-:W-:-:S04]  /*142e0*/  LOP3.LUT R2, RZ, R2, RZ, 0x33, !PT ;  /* 0x00000002ff027212 */ /* 0x000fc800078e33ff */
[----:B-1----:R-:W-:-:S05]  /*142f0*/  IADD3 R0, R2, R10, RZ ;  /* 0x0000000a02007210 */ /* 0x002fca0007ffe0ff */
[----:B------:R1:W-:Y:S01]  /*14300*/  STL [R1+0x24], R0 ;  /* 0x0000240001007387 */ /* 0x0003e20000100800 */
[----:B------:R-:W-:Y:S05]  /*14310*/  BRA `(.L_x_2293) ;  /* 0x0000005000007947 */ /* 0x000fea0003800000 */
.L_x_2281:
[----:B------:R-:W-:Y:S01]  /*14320*/  MOV R0, c[0x0][0x53c] ;  /* 0x00014f0000007a02 */ /* 0x000fe20000000f00 */
[----:B------:R2:W-:Y:S04]  /*14330*/  STL [R1+0x20], R9 ;  /* 0x0000200901007387 */ /* 0x0005e80000100800 */
[----:B------:R2:W-:Y:S04]  /*14340*/  STL [R1+0x24], RZ ;  /* 0x000024ff01007387 */ /* 0x0005e80000100800 */
[----:B------:R2:W-:Y:S04]  /*14350*/  STL [R1+0x28], RZ ;  /* 0x000028ff01007387 */ /* 0x0005e80000100800 */
[----:B------:R2:W-:Y:S02]  /*14360*/  STL [R1+0x2c], R0 ;  /* 0x00002c0001007387 */ /* 0x0005e40000100800 */
.L_x_2293:
[----:B------:R-:W-:Y:S05]  /*14370*/  BSYNC B1 ;  /* 0x0000000000017941 */ /* 0x000fea0003800000 */
.L_x_2279:
        /* <DEDUP_REMOVED lines=9> */
.L_x_2274:
[----:B--2---:R-:W2:Y:S02]  /*14410*/  LDL R0, [R1+0x2c] ;  /* 0x00002c0001007983 */ /* 0x004ea40000100800 */
[----:B--2---:R-:W-:-:S13]  /*14420*/  ISETP.GE.AND P0, PT, R0, c[0x0][0x53c], PT ;  /* 0x00014f0000007a0c */ /* 0x004fda0003f06270 */
[----:B-1----:R-:W-:Y:S01]  /*14430*/  @P0 CALL.REL.NOINC `(.L_x_2294) ;  /* 0x0000001000000944 */ /* 0x002fe20003c00000 */
[----:B------:R-:W-:Y:S05]  /*14440*/  BRA `(.L_x_2295) ;  /* 0xfffed8d000007947 */ /* 0x000fea000383ffff */
.L_x_2294:
[----:B------:R-:W-:Y:S05]  /*14450*/  EXIT ;  /* 0x000000000000794d */ /* 0x000fea0003800000 */
.L_x_2197:
[----:B------:R-:W-:Y:S01]  /*14460*/  IMAD.MOV.U32 R0, RZ, RZ, R5 ;  /* 0x000000ffff007224 */ /* 0x000fe200078e0005 */
[----:B------:R-:W-:Y:S02]  /*14470*/  MOV R2, 0x1 ;  /* 0x0000000100027802 */ /* 0x000fe40000000f00 */
[----:B------:R-:W-:Y:S02]  /*14480*/  MOV R3, 0x144a0 ;  /* 0x000144a000037802 */ /* 0x000fe40000000f00 */
[----:B------:R-:W-:Y:S05]  /*14490*/  CALL.REL.NOINC `($__internal_46_$__cuda_sm70_shflsync_up_p) ;  /* 0x0000169000007944 */ /* 0x000fea0003c00000 */
[----:B------:R-:W-:Y:S01]  /*144a0*/  MOV R0, R4 ;  /* 0x0000000400007202 */ /* 0x000fe20000000f00 */
[----:B------:R-:W-:Y:S05]  /*144b0*/  BRA `(.L_x_2296) ;  /* 0xfffebfa000007947 */ /* 0x000fea000383ffff */
.L_x_2198:
[----:B------:R-:W-:Y:S01]  /*144c0*/  IMAD.MOV.U32 R0, RZ, RZ, R5 ;  /* 0x000000ffff007224 */ /* 0x000fe200078e0005 */
[----:B------:R-:W-:Y:S02]  /*144d0*/  MOV R2, 0x2 ;  /* 0x0000000200027802 */ /* 0x000fe40000000f00 */
[----:B------:R-:W-:Y:S02]  /*144e0*/  MOV R3, 0x14500 ;  /* 0x0001450000037802 */ /* 0x000fe40000000f00 */
[----:B------:R-:W-:Y:S05]  /*144f0*/  CALL.REL.NOINC `($__internal_46_$__cuda_sm70_shflsync_up_p) ;  /* 0x0000163000007944 */ /* 0x000fea0003c00000 */
[----:B------:R-:W-:Y:S01]  /*14500*/  SEL R0, R4, RZ, P4 ;  /* 0x000000ff04007207 */ /* 0x000fe20002000000 */
[----:B------:R-:W-:Y:S01]  /*14510*/  IMAD.MOV.U32 R2, RZ, RZ, 0x4 ;  /* 0x00000004ff027424 */ /* 0x000fe200078e00ff */
[----:B------:R-:W-:-:S03]  /*14520*/  MOV R3, 0x14550 ;  /* 0x0001455000037802 */ /* 0x000fc60000000f00 */
[----:B------:R-:W-:Y:S02]  /*14530*/  IMAD.IADD R0, R5, 0x1, R0 ;  /* 0x0000000105007824 */ /* 0x000fe400078e0200 */
        /* <DEDUP_REMOVED lines=14> */
[----:B------:R-:W-:Y:S01]  /*14620*/  IMAD.IADD R4, R0, 0x1, R4 ;  /* 0x0000000100047824 */ /* 0x000fe200078e0204 */
[----:B------:R-:W-:-:S03]  /*14630*/  MOV R0, 0x1f ;  /* 0x0000001f00007802 */ /* 0x000fc60000000f00 */
[----:B------:R-:W-:Y:S02]  /*14640*/  IMAD.MOV.U32 R5, RZ, RZ, R4 ;  /* 0x000000ffff057224 */ /* 0x000fe400078e0004 */
[----:B------:R-:W-:Y:S05]  /*14650*/  CALL.REL.NOINC `($__internal_45_$__cuda_sm70_shflsync_idx_p) ;  /* 0x0000148000007944 */ /* 0x000fea0003c00000 */
[----:B------:R-:W-:Y:S05]  /*14660*/  BRA `(.L_x_2297) ;  /* 0xfffebef000007947 */ /* 0x000fea000383ffff */
.L_x_2200:
[----:B------:R-:W-:Y:S02]  /*14670*/  SEL R0, RZ, 0x1, P0 ;  /* 0x00000001ff007807 */ /* 0x000fe40000000000 */
[----:B------:R-:W-:Y:S02]  /*14680*/  MOV R2, 0x146a0 ;  /* 0x000146a000027802 */ /* 0x000fe40000000f00 */
[----:B------:R-:W-:Y:S05]  /*14690*/  CALL.REL.NOINC `($__internal_47_$__cuda_sm70_votesync_ballot) ;  /* 0x0000150000007944 */ /* 0x000fea0003c00000 */
[----:B------:R-:W-:Y:S01]  /*146a0*/  MOV R10, R0 ;  /* 0x00000000000a7202 */ /* 0x000fe20000000f00 */
[----:B------:R-:W-:Y:S05]  /*146b0*/  BRA `(.L_x_2298) ;  /* 0xfffebf3000007947 */ /* 0x000fea000383ffff */
.L_x_2201:
[----:B------:R-:W-:Y:S01]  /*146c0*/  IMAD.MOV.U32 R5, RZ, RZ, R9 ;  /* 0x000000ffff057224 */ /* 0x000fe200078e0009 */
[----:B------:R-:W-:Y:S01]  /*146d0*/  MOV R3, R7 ;  /* 0x0000000700037202 */ /* 0x000fe20000000f00 */
[----:B-1----:R-:W-:Y:S01]  /*146e0*/  IMAD.MOV.U32 R0, RZ, RZ, 0x1f ;  /* 0x0000001fff007424 */ /* 0x002fe200078e00ff */
[----:B------:R-:W-:Y:S02]  /*146f0*/  MOV R2, 0x14710 ;  /* 0x0001471000027802 */ /* 0x000fe40000000f00 */
[----:B------:R-:W-:Y:S05]  /*14700*/  CALL.REL.NOINC `($__internal_45_$__cuda_sm70_shflsync_idx_p) ;  /* 0x000013d000007944 */ /* 0x000fea0003c00000 */
[----:B------:R-:W-:Y:S01]  /*14710*/  IMAD.MOV.U32 R12, RZ, RZ, R0 ;  /* 0x000000ffff0c7224 */ /* 0x000fe200078e0000 */
[----:B------:R-:W-:Y:S01]  /*14720*/  MOV R5, R8 ;  /* 0x0000000800057202 */ /* 0x000fe20000000f00 */
[----:B------:R-:W-:Y:S01]  /*14730*/  IMAD.MOV.U32 R6, RZ, RZ, RZ ;  /* 0x000000ffff067224 */ /* 0x000fe200078e00ff */
[----:B------:R-:W-:Y:S01]  /*14740*/  MOV R3, R7 ;  /* 0x0000000700037202 */ /* 0x000fe20000000f00 */
[----:B------:R-:W-:Y:S01]  /*14750*/  IMAD.MOV.U32 R0, RZ, RZ, 0x1f ;  /* 0x0000001fff007424 */ /* 0x000fe200078e00ff */
[----:B------:R-:W-:-:S02]  /*14760*/  MOV R2, 0x14780 ;  /* 0x0001478000027802 */ /* 0x000fc40000000f00 */
[----:B------:R-:W-:Y:S05]  /*14770*/  CALL.REL.NOINC `($__internal_45_$__cuda_sm70_shflsync_idx_p) ;  /* 0x0000136000007944 */ /* 0x000fea0003c00000 */
[----:B------:R-:W-:Y:S01]  /*14780*/  MOV R9, R0 ;  /* 0x0000000000097202 */ /* 0x000fe20000000f00 */
[----:B------:R-:W-:Y:S05]  /*14790*/  BRA `(.L_x_2299) ;  /* 0xfffebec000007947 */ /* 0x000fea000383ffff */
.L_x_2204:
[----:B------:R-:W-:Y:S01]  /*147a0*/  IMAD.MOV.U32 R5, RZ, RZ, R4 ;  /* 0x000000ffff057224 */ /* 0x000fe200078e0004 */
[----:B-1----:R-:W-:-:S02]  /*147b0*/  MOV R0, 0x1f ;  /* 0x0000001f00007802 */ /* 0x002fc40000000f00 */
[----:B------:R-:W-:Y:S02]  /*147c0*/  MOV R2, 0x147e0 ;  /* 0x000147e000027802 */ /* 0x000fe40000000f00 */
[----:B--234-:R-:W-:Y:S05]  /*147d0*/  CALL.REL.NOINC `($__internal_45_$__cuda_sm70_shflsync_idx_p) ;  /* 0x0000130000007944 */ /* 0x01cfea0003c00000 */
[----:B------:R-:W-:Y:S01]  /*147e0*/  MOV R6, R0 ;  /* 0x0000000000067202 */ /* 0x000fe20000000f00 */
[----:B------:R-:W-:Y:S05]  /*147f0*/  BRA `(.L_x_2203) ;  /* 0xfffebec000007947 */ /* 0x000fea000383ffff */
.L_x_2215:
[----:B------:R-:W-:Y:S01]  /*14800*/  IMAD.MOV.U32 R5, RZ, RZ, R14 ;  /* 0x000000ffff057224 */ /* 0x000fe200078e000e */
[----:B------:R-:W-:Y:S01]  /*14810*/  MOV R3, RZ ;  /* 0x000000ff00037202 */ /* 0x000fe20000000f00 */
[----:B-1----:R-:W-:Y:S01]  /*14820*/  IMAD.MOV.U32 R0, RZ, RZ, 0x181f ;  /* 0x0000181fff007424 */ /* 0x002fe200078e00ff */
[----:B------:R-:W-:Y:S02]  /*14830*/  MOV R2, 0x14850 ;  /* 0x0001485000027802 */ /* 0x000fe40000000f00 */
[----:B------:R-:W-:Y:S05]  /*14840*/  CALL.REL.NOINC `($__internal_45_$__cuda_sm70_shflsync_idx_p) ;  /* 0x0000129000007944 */ /* 0x000fea0003c00000 */
[----:B------:R-:W-:Y:S01]  /*14850*/  MOV R4, R0 ;  /* 0x0000000000047202 */ /* 0x000fe20000000f00 */
[----:B------:R-:W-:Y:S05]  /*14860*/  BRA `(.L_x_2300) ;  /* 0xfffee75000007947 */ /* 0x000fea000383ffff */
.L_x_2216:
[----:B------:R-:W-:Y:S01]  /*14870*/  IMAD.MOV.U32 R5, RZ, RZ, R15 ;  /* 0x000000ffff057224 */ /* 0x000fe200078e000f */
[----:B------:R-:W-:Y:S01]  /*14880*/  MOV R3, RZ ;  /* 0x000000ff00037202 */ /* 0x000fe20000000f00 */
[----:B-1----:R-:W-:Y:S01]  /*14890*/  IMAD.MOV.U32 R0, RZ, RZ, 0x181f ;  /* 0x0000181fff007424 */ /* 0x002fe200078e00ff */
[----:B------:R-:W-:Y:S02]  /*148a0*/  MOV R2, 0x148c0 ;  /* 0x000148c000027802 */ /* 0x000fe40000000f00 */
[----:B--23--:R-:W-:Y:S05]  /*148b0*/  CALL.REL.NOINC `($__internal_45_$__cuda_sm70_shflsync_idx_p) ;  /* 0x0000122000007944 */ /* 0x00cfea0003c00000 */
[----:B------:R-:W-:Y:S05]  /*148c0*/  BRA `(.L_x_2301) ;  /* 0xfffee71000007947 */ /* 0x000fea000383ffff */
.L_x_2219:
[----:B------:R-:W-:Y:S01]  /*148d0*/  IMAD.MOV.U32 R5, RZ, RZ, R14 ;  /* 0x000000ffff057224 */ /* 0x000fe200078e000e */
[----:B--2---:R-:W-:Y:S01]  /*148e0*/  MOV R3, 0x1 ;  /* 0x0000000100037802 */ /* 0x004fe20000000f00 */
[----:B----4-:R-:W-:Y:S01]  /*148f0*/  IMAD.MOV.U32 R0, RZ, RZ, 0x181f ;  /* 0x0000181fff007424 */ /* 0x010fe200078e00ff */
[----:B------:R-:W-:-:S02]  /*14900*/  MOV R2, 0x14920 ;  /* 0x0001492000027802 */ /* 0x000fc40000000f00 */
[----:B-1-3--:R-:W-:Y:S05]  /*14910*/  CALL.REL.NOINC `($__internal_45_$__cuda_sm70_shflsync_idx_p) ;  /* 0x000011c000007944 */ /* 0x00afea0003c00000 */
[----:B------:R-:W-:Y:S01]  /*14920*/  IMAD.MOV.U32 R4, RZ, RZ, R0 ;  /* 0x000000ffff047224 */ /* 0x000fe200078e0000 */
[----:B------:R-:W-:Y:S01]  /*14930*/  MOV R3, 0x1 ;  /* 0x0000000100037802 */ /* 0x000fe20000000f00 */
[----:B------:R-:W-:Y:S01]  /*14940*/  IMAD.MOV.U32 R5, RZ, RZ, R15 ;  /* 0x000000ffff057224 */ /* 0x000fe200078e000f */
[----:B------:R-:W-:-:S02]  /*14950*/  MOV R0, 0x181f ;  /* 0x0000181f00007802 */ /* 0x000fc40000000f00 */
[----:B------:R-:W-:Y:S02]  /*14960*/  MOV R2, 0x14980 ;  /* 0x0001498000027802 */ /* 0x000fe40000000f00 */
[----:B------:R-:W-:Y:S05]  /*14970*/  CALL.REL.NOINC `($__internal_45_$__cuda_sm70_shflsync_idx_p) ;  /* 0x0000116000007944 */ /* 0x000fea0003c00000 */
[----:B------:R-:W-:Y:S05]  /*14980*/  BRA `(.L_x_2302) ;  /* 0xfffee8d000007947 */ /* 0x000fea000383ffff */
.L_x_2222:
[----:B------:R-:W-:Y:S01]  /*14990*/  IMAD.MOV.U32 R5, RZ, RZ, R14 ;  /* 0x000000ffff057224 */ /* 0x000fe200078e000e */
[----:B-1----:R-:W-:Y:S01]  /*149a0*/  MOV R3, 0x2 ;  /* 0x0000000200037802 */ /* 0x002fe20000000f00 */
[----:B----4-:R-:W-:Y:S01]  /*149b0*/  IMAD.MOV.U32 R0, RZ, RZ, 0x181f ;  /* 0x0000181fff007424 */ /* 0x010fe200078e00ff */
[----:B------:R-:W-:Y:S02]  /*149c0*/  MOV R2, 0x149e0 ;  /* 0x000149e000027802 */ /* 0x000fe40000000f00 */
[----:B---3--:R-:W-:Y:S05]  /*149d0*/  CALL.REL.NOINC `($__internal_45_$__cuda_sm70_shflsync_idx_p) ;  /* 0x0000110000007944 */ /* 0x008fea0003c00000 */
[----:B------:R-:W-:Y:S01]  /*149e0*/  MOV R4, R0 ;  /* 0x0000000000047202 */ /* 0x000fe20000000f00 */
[----:B------:R-:W-:Y:S05]  /*149f0*/  BRA `(.L_x_2303) ;  /* 0xfffeeac000007947 */ /* 0x000fea000383ffff */
.L_x_2223:
[----:B------:R-:W-:Y:S01]  /*14a00*/  IMAD.MOV.U32 R5, RZ, RZ, R15 ;  /* 0x000000ffff057224 */ /* 0x000fe200078e000f */
[----:B------:R-:W-:Y:S01]  /*14a10*/  MOV R3, 0x2 ;  /* 0x0000000200037802 */ /* 0x000fe20000000f00 */
[----:B----4-:R-:W-:Y:S01]  /*14a20*/  IMAD.MOV.U32 R0, RZ, RZ, 0x181f ;  /* 0x0000181fff007424 */ /* 0x010fe200078e00ff */
[----:B------:R-:W-:Y:S02]  /*14a30*/  MOV R2, 0x14a50 ;  /* 0x00014a5000027802 */ /* 0x000fe40000000f00 */
[----:B-123--:R-:W-:Y:S05]  /*14a40*/  CALL.REL.NOINC `($__internal_45_$__cuda_sm70_shflsync_idx_p) ;  /* 0x0000109000007944 */ /* 0x00efea0003c00000 */
[----:B------:R-:W-:Y:S05]  /*14a50*/  BRA `(.L_x_2304) ;  /* 0xfffeea8000007947 */ /* 0x000fea000383ffff */
.L_x_2226:
[----:B------:R-:W-:Y:S01]  /*14a60*/  IMAD.MOV.U32 R5, RZ, RZ, R14 ;  /* 0x000000ffff057224 */ /* 0x000fe200078e000e */
[----:B-1----:R-:W-:Y:S01]  /*14a70*/  MOV R3, 0x3 ;  /* 0x0000000300037802 */ /* 0x002fe20000000f00 */
[----:B------:R-:W-:Y:S01]  /*14a80*/  IMAD.MOV.U32 R0, RZ, RZ, 0x181f ;  /* 0x0000181fff007424 */ /* 0x000fe200078e00ff */
[----:B------:R-:W-:-:S02]  /*14a90*/  MOV R2, 0x14ab0 ;  /* 0x00014ab000027802 */ /* 0x000fc40000000f00 */
[----:B--234-:R-:W-:Y:S05]  /*14aa0*/  CALL.REL.NOINC `($__internal_45_$__cuda_sm70_shflsync_idx_p) ;  /* 0x0000103000007944 */ /* 0x01cfea0003c00000 */
[----:B------:R-:W-:Y:S01]  /*14ab0*/  IMAD.MOV.U32 R4, RZ, RZ, R0 ;  /* 0x000000ffff047224 */ /* 0x000fe200078e0000 */
[----:B------:R-:W-:Y:S01]  /*14ac0*/  MOV R3, 0x3 ;  /* 0x0000000300037802 */ /* 0x000fe20000000f00 */
[----:B------:R-:W-:Y:S01]  /*14ad0*/  IMAD.MOV.U32 R5, RZ, RZ, R15 ;  /* 0x000000ffff057224 */ /* 0x000fe200078e000f */
[----:B------:R-:W-:-:S02]  /*14ae0*/  MOV R0, 0x181f ;  /* 0x0000181f00007802 */ /* 0x000fc40000000f00 */
[----:B------:R-:W-:Y:S02]  /*14af0*/  MOV R2, 0x14b10 ;  /* 0x00014b1000027802 */ /* 0x000fe40000000f00 */
[----:B------:R-:W-:Y:S05]  /*14b00*/  CALL.REL.NOINC `($__internal_45_$__cuda_sm70_shflsync_idx_p) ;  /* 0x00000fd000007944 */ /* 0x000fea0003c00000 */
[----:B------:R-:W-:Y:S05]  /*14b10*/  BRA `(.L_x_2305) ;  /* 0xfffeec3000007947 */ /* 0x000fea000383ffff */
.L_x_2233:
[----:B------:R1:W5:Y:S01]  /*14b20*/  LDL R2, [R1+0x8] ;  /* 0x0000080001027983 */ /* 0x0003620000100800 */
[----:B------:R-:W-:Y:S02]  /*14b30*/  MOV R5, 0x2 ;  /* 0x0000000200057802 */ /* 0x000fe40000000f00 */
[----:B------:R-:W-:Y:S02]  /*14b40*/  MOV R3, 0x14b60 ;  /* 0x00014b6000037802 */ /* 0x000fe40000000f00 */
[----:B-1---5:R-:W-:Y:S05]  /*14b50*/  CALL.REL.NOINC `($__internal_44_$__cuda_sm70_shflsync_bfly_p) ;  /* 0x00000f3000007944 */ /* 0x022fea0003c00000 */
[----:B------:R-:W-:Y:S01]  /*14b60*/  MOV R0, R5 ;  /* 0x0000000500007202 */ /* 0x000fe20000000f00 */
[----:B------:R-:W-:Y:S05]  /*14b70*/  BRA `(.L_x_2306) ;  /* 0xffff986000007947 */ /* 0x000fea000383ffff */
.L_x_2234:
[----:B------:R-:W-:Y:S01]  /*14b80*/  IMAD.MOV.U32 R2, RZ, RZ, R0 ;  /* 0x000000ffff027224 */ /* 0x000fe200078e0000 */
[----:B------:R-:W-:Y:S02]  /*14b90*/  MOV R5, 0x1 ;  /* 0x0000000100057802 */ /* 0x000fe40000000f00 */
[----:B------:R-:W-:Y:S02]  /*14ba0*/  MOV R3, 0x14bc0 ;  /* 0x00014bc000037802 */ /* 0x000fe40000000f00 */
[----:B------:R-:W-:Y:S05]  /*14bb0*/  CALL.REL.NOINC `($__internal_44_$__cuda_sm70_shflsync_bfly_p) ;  /* 0x00000ed000007944 */ /* 0x000fea0003c00000 */
[----:B------:R1:W5:Y:S01]  /*14bc0*/  LDL R2, [R1+0xc] ;  /* 0x00000c0001027983 */ /* 0x0003620000100800 */
[----:B------:R-:W-:Y:S01]  /*14bd0*/  FADD.FTZ R0, R0, R5 ;  /* 0x0000000500007221 */ /* 0x000fe20000010000 */
[----:B------:R-:W-:Y:S02]  /*14be0*/  MOV R5, 0x2 ;  /* 0x0000000200057802 */ /* 0x000fe40000000f00 */
[----:B------:R-:W-:-:S02]  /*14bf0*/  MOV R3, 0x14c10 ;  /* 0x00014c1000037802 */ /* 0x000fc40000000f00 */
[----:B-1---5:R-:W-:Y:S05]  /*14c00*/  CALL.REL.NOINC `($__internal_44_$__cuda_sm70_shflsync_bfly_p) ;  /* 0x00000e8000007944 */ /* 0x022fea0003c00000 */
[----:B------:R-:W2:Y:S01]  /*14c10*/  LDL.LU R2, [R1+0xc] ;  /* 0x00000c0001027983 */ /* 0x000ea20000300800 */
[----:B------:R-:W-:Y:S01]  /*14c20*/  MOV R3, 0x14c70 ;  /* 0x00014c7000037802 */ /* 0x000fe20000000f00 */
[----:B--2---:R-:W-:Y:S01]  /*14c30*/  FADD.FTZ R4, R2, R5 ;  /* 0x0000000502047221 */ /* 0x004fe20000010000 */
[----:B------:R-:W-:-:S04]  /*14c40*/  MOV R5, 0x1 ;  /* 0x0000000100057802 */ /* 0x000fc80000000f00 */
[----:B------:R-:W-:Y:S02]  /*14c50*/  MOV R2, R4 ;  /* 0x0000000400027202 */ /* 0x000fe40000000f00 */
[----:B------:R-:W-:Y:S05]  /*14c60*/  CALL.REL.NOINC `($__internal_44_$__cuda_sm70_shflsync_bfly_p) ;  /* 0x00000e2000007944 */ /* 0x000fea0003c00000 */
[----:B------:R-:W-:Y:S01]  /*14c70*/  MOV R3, R5 ;  /* 0x0000000500037202 */ /* 0x000fe20000000f00 */
[----:B------:R-:W-:Y:S05]  /*14c80*/  BRA `(.L_x_2307) ;  /* 0xffff97e000007947 */ /* 0x000fea000383ffff */
.L_x_2241:
[----:B-1-34-:R-:W-:Y:S01]  /*14c90*/  IMAD.MOV.U32 R5, RZ, RZ, R14 ;  /* 0x000000ffff057224 */ /* 0x01afe200078e000e */
[----:B------:R-:W-:Y:S01]  /*14ca0*/  MOV R3, RZ ;  /* 0x000000ff00037202 */ /* 0x000fe20000000f00 */
[----:B------:R-:W-:Y:S01]  /*14cb0*/  IMAD.MOV.U32 R0, RZ, RZ, 0x181f ;  /* 0x0000181fff007424 */ /* 0x000fe200078e00ff */
[----:B------:R-:W-:Y:S02]  /*14cc0*/  MOV R2, 0x14ce0 ;  /* 0x00014ce000027802 */ /* 0x000fe40000000f00 */
[----:B------:R-:W-:Y:S05]  /*14cd0*/  CALL.REL.NOINC `($__internal_45_$__cuda_sm70_shflsync_idx_p) ;  /* 0x00000e0000007944 */ /* 0x000fea0003c00000 */
[----:B------:R-:W-:Y:S01]  /*14ce0*/  MOV R6, R0 ;  /* 0x0000000000067202 */ /* 0x000fe20000000f00 */
[----:B------:R-:W-:Y:S05]  /*14cf0*/  BRA `(.L_x_2308) ;  /* 0xffffb44000007947 */ /* 0x000fea000383ffff */
.L_x_2242:
[----:B------:R-:W-:Y:S01]  /*14d00*/  IMAD.MOV.U32 R5, RZ, RZ, R15 ;  /* 0x000000ffff057224 */ /* 0x000fe200078e000f */
[----:B------:R-:W-:Y:S01]  /*14d10*/  MOV R3, RZ ;  /* 0x000000ff00037202 */ /* 0x000fe20000000f00 */
[----:B------:R-:W-:Y:S01]  /*14d20*/  IMAD.MOV.U32 R0, RZ, RZ, 0x181f ;  /* 0x0000181fff007424 */ /* 0x000fe200078e00ff */
[----:B------:R-:W-:Y:S02]  /*14d30*/  MOV R2, 0x14d50 ;  /* 0x00014d5000027802 */ /* 0x000fe40000000f00 */
[----:B-12---:R-:W-:Y:S05]  /*14d40*/  CALL.REL.NOINC `($__internal_45_$__cuda_sm70_shflsync_idx_p) ;  /* 0x00000d9000007944 */ /* 0x006fea0003c00000 */
[----:B------:R-:W-:Y:S05]  /*14d50*/  BRA `(.L_x_2309) ;  /* 0xffffb40000007947 */ /* 0x000fea000383ffff */
.L_x_2245:
        /* <DEDUP_REMOVED lines=12> */
.L_x_2248:
[----:B------:R-:W-:Y:S01]  /*14e20*/  IMAD.MOV.U32 R5, RZ, RZ, R14 ;  /* 0x000000ffff057224 */ /* 0x000fe200078e000e */
[----:B-1----:R-:W-:Y:S01]  /*14e30*/  MOV R3, 0x2 ;  /* 0x0000000200037802 */ /* 0x002fe20000000f00 */
[----:B----4-:R-:W-:Y:S01]  /*14e40*/  IMAD.MOV.U32 R0, RZ, RZ, 0x181f ;  /* 0x0000181fff007424 */ /* 0x010fe200078e00ff */
[----:B------:R-:W-:Y:S02]  /*14e50*/  MOV R2, 0x14e70 ;  /* 0x00014e7000027802 */ /* 0x000fe40000000f00 */
[----:B--23--:R-:W-:Y:S05]  /*14e60*/  CALL.REL.NOINC `($__internal_45_$__cuda_sm70_shflsync_idx_p) ;  /* 0x00000c7000007944 */ /* 0x00cfea0003c00000 */
[----:B------:R-:W-:Y:S01]  /*14e70*/  MOV R6, R0 ;  /* 0x0000000000067202 */ /* 0x000fe20000000f00 */
[----:B------:R-:W-:Y:S05]  /*14e80*/  BRA `(.L_x_2311) ;  /* 0xffffb69000007947 */ /* 0x000fea000383ffff */
.L_x_2249:
[----:B------:R-:W-:Y:S01]  /*14e90*/  IMAD.MOV.U32 R5, RZ, RZ, R15 ;  /* 0x000000ffff057224 */ /* 0x000fe200078e000f */
[----:B------:R-:W-:Y:S01]  /*14ea0*/  MOV R3, 0x2 ;  /* 0x0000000200037802 */ /* 0x000fe20000000f00 */
[----:B----4-:R-:W-:Y:S01]  /*14eb0*/  IMAD.MOV.U32 R0, RZ, RZ, 0x181f ;  /* 0x0000181fff007424 */ /* 0x010fe200078e00ff */
[----:B------:R-:W-:Y:S02]  /*14ec0*/  MOV R2, 0x14ee0 ;  /* 0x00014ee000027802 */ /* 0x000fe40000000f00 */
[----:B-123--:R-:W-:Y:S05]  /*14ed0*/  CALL.REL.NOINC `($__internal_45_$__cuda_sm70_shflsync_idx_p) ;  /* 0x00000c0000007944 */ /* 0x00efea0003c00000 */
[----:B------:R-:W-:Y:S05]  /*14ee0*/  BRA `(.L_x_2312) ;  /* 0xffffb65000007947 */ /* 0x000fea000383ffff */
.L_x_2252:
        /* <DEDUP_REMOVED lines=12> */
.L_x_2254:
[----:B------:R-:W-:Y:S01]  /*14fb0*/  IMAD.MOV.U32 R5, RZ, RZ, R18 ;  /* 0x000000ffff057224 */ /* 0x000fe200078e0012 */
[----:B------:R-:W-:Y:S01]  /*14fc0*/  MOV R3, RZ ;  /* 0x000000ff00037202 */ /* 0x000fe20000000f00 */
[----:B------:R-:W-:Y:S01]  /*14fd0*/  IMAD.MOV.U32 R0, RZ, RZ, 0x1c1f ;  /* 0x00001c1fff007424 */ /* 0x000fe200078e00ff */
[----:B------:R-:W-:Y:S02]  /*14fe0*/  MOV R2, 0x15000 ;  /* 0x0001500000027802 */ /* 0x000fe40000000f00 */
[----:B------:R-:W-:Y:S05]  /*14ff0*/  CALL.REL.NOINC `($__internal_45_$__cuda_sm70_shflsync_idx_p) ;  /* 0x00000ae000007944 */ /* 0x000fea0003c00000 */
[----:B------:R-:W-:Y:S01]  /*15000*/  MOV R4, R0 ;  /* 0x0000000000047202 */ /* 0x000fe20000000f00 */
[----:B------:R-:W-:Y:S05]  /*15010*/  BRA `(.L_x_2314) ;  /* 0xffffbaf000007947 */ /* 0x000fea000383ffff */
.L_x_2255:
[----:B------:R-:W-:Y:S01]  /*15020*/  IMAD.MOV.U32 R5, RZ, RZ, R19 ;  /* 0x000000ffff057224 */ /* 0x000fe200078e0013 */
[----:B------:R-:W-:Y:S01]  /*15030*/  MOV R3, RZ ;  /* 0x000000ff00037202 */ /* 0x000fe20000000f00 */
[----:B------:R-:W-:Y:S01]  /*15040*/  IMAD.MOV.U32 R0, RZ, RZ, 0x1c1f ;  /* 0x00001c1fff007424 */ /* 0x000fe200078e00ff */
[----:B------:R-:W-:Y:S02]  /*15050*/  MOV R2, 0x15070 ;  /* 0x0001507000027802 */ /* 0x000fe40000000f00 */
[----:B-12---:R-:W-:Y:S05]  /*15060*/  CALL.REL.NOINC `($__internal_45_$__cuda_sm70_shflsync_idx_p) ;  /* 0x00000a7000007944 */ /* 0x006fea0003c00000 */
[----:B------:R-:W-:Y:S05]  /*15070*/  BRA `(.L_x_2315) ;  /* 0xffffbab000007947 */ /* 0x000fea000383ffff */
.L_x_2258:
        /* <DEDUP_REMOVED lines=12> */
.L_x_2262:
[----:B------:R-:W-:Y:S01]  /*15140*/  IMAD.MOV.U32 R5, RZ, RZ, R12 ;  /* 0x000000ffff057224 */ /* 0x000fe200078e000c */
[----:B------:R-:W-:Y:S01]  /*15150*/  MOV R3, RZ ;  /* 0x000000ff00037202 */ /* 0x000fe20000000f00 */
[----:B------:R-:W-:Y:S01]  /*15160*/  IMAD.MOV.U32 R0, RZ, RZ, 0x181f ;  /* 0x0000181fff007424 */ /* 0x000fe200078e00ff */
[----:B------:R-:W-:Y:S02]  /*15170*/  MOV R2, 0x15190 ;  /* 0x0001519000027802 */ /* 0x000fe40000000f00 */
[----:B------:R-:W-:Y:S05]  /*15180*/  CALL.REL.NOINC `($__internal_45_$__cuda_sm70_shflsync_idx_p) ;  /* 0x0000095000007944 */ /* 0x000fea0003c00000 */
[----:B------:R-:W-:Y:S01]  /*15190*/  MOV R4, R0 ;  /* 0x0000000000047202 */ /* 0x000fe20000000f00 */
[----:B------:R-:W-:Y:S05]  /*151a0*/  BRA `(.L_x_2317) ;  /* 0xffffd9e000007947 */ /* 0x000fea000383ffff */
.L_x_2263:
[----:B------:R-:W-:Y:S01]  /*151b0*/  IMAD.MOV.U32 R5, RZ, RZ, R15 ;  /* 0x000000ffff057224 */ /* 0x000fe200078e000f */
[----:B------:R-:W-:Y:S01]  /*151c0*/  MOV R3, RZ ;  /* 0x000000ff00037202 */ /* 0x000fe20000000f00 */
[----:B------:R-:W-:Y:S01]  /*151d0*/  IMAD.MOV.U32 R0, RZ, RZ, 0x181f ;  /* 0x0000181fff007424 */ /* 0x000fe200078e00ff */
[----:B------:R-:W-:Y:S02]  /*151e0*/  MOV R2, 0x15200 ;  /* 0x0001520000027802 */ /* 0x000fe40000000f00 */
[----:B-12---:R-:W-:Y:S05]  /*151f0*/  CALL.REL.NOINC `($__internal_45_$__cuda_sm70_shflsync_idx_p) ;  /* 0x000008e000007944 */ /* 0x006fea0003c00000 */
[----:B------:R-:W-:Y:S05]  /*15200*/  BRA `(.L_x_2318) ;  /* 0xffffd9a000007947 */ /* 0x000fea000383ffff */
.L_x_2266:
        /* <DEDUP_REMOVED lines=12> */
.L_x_2269:
[----:B------:R-:W-:Y:S01]  /*152d0*/  IMAD.MOV.U32 R5, RZ, RZ, R12 ;  /* 0x000000ffff057224 */ /* 0x000fe200078e000c */
[----:B-1----:R-:W-:Y:S01]  /*152e0*/  MOV R3, 0x2 ;  /* 0x0000000200037802 */ /* 0x002fe20000000f00 */
[----:B----4-:R-:W-:Y:S01]  /*152f0*/  IMAD.MOV.U32 R0, RZ, RZ, 0x181f ;  /* 0x0000181fff007424 */ /* 0x010fe200078e00ff */
[----:B------:R-:W-:Y:S02]  /*15300*/  MOV R2, 0x15320 ;  /* 0x0001532000027802 */ /* 0x000fe40000000f00 */
[----:B--23--:R-:W-:Y:S05]  /*15310*/  CALL.REL.NOINC `($__internal_45_$__cuda_sm70_shflsync_idx_p) ;  /* 0x000007c000007944 */ /* 0x00cfea0003c00000 */
[----:B------:R-:W-:Y:S01]  /*15320*/  MOV R4, R0 ;  /* 0x0000000000047202 */ /* 0x000fe20000000f00 */
[----:B------:R-:W-:Y:S05]  /*15330*/  BRA `(.L_x_2320) ;  /* 0xffffdc4000007947 */ /* 0x000fea000383ffff */
.L_x_2270:
[----:B------:R-:W-:Y:S01]  /*15340*/  IMAD.MOV.U32 R5, RZ, RZ, R15 ;  /* 0x000000ffff057224 */ /* 0x000fe200078e000f */
[----:B------:R-:W-:Y:S01]  /*15350*/  MOV R3, 0x2 ;  /* 0x0000000200037802 */ /* 0x000fe20000000f00 */
[----:B----4-:R-:W-:Y:S01]  /*15360*/  IMAD.MOV.U32 R0, RZ, RZ, 0x181f ;  /* 0x0000181fff007424 */ /* 0x010fe200078e00ff */
[----:B------:R-:W-:Y:S02]  /*15370*/  MOV R2, 0x15390 ;  /* 0x0001539000027802 */ /* 0x000fe40000000f00 */
[----:B-123--:R-:W-:Y:S05]  /*15380*/  CALL.REL.NOINC `($__internal_45_$__cuda_sm70_shflsync_idx_p) ;  /* 0x0000075000007944 */ /* 0x00efea0003c00000 */
[----:B------:R-:W-:Y:S05]  /*15390*/  BRA `(.L_x_2321) ;  /* 0xffffdc0000007947 */ /* 0x000fea000383ffff */
.L_x_2273:
        /* <DEDUP_REMOVED lines=12> */
.L_x_2275:
[----:B------:R-:W-:Y:S01]  /*15460*/  IMAD.MOV.U32 R5, RZ, RZ, R102 ;  /* 0x000000ffff057224 */ /* 0x000fe200078e0066 */
[----:B------:R-:W-:Y:S01]  /*15470*/  MOV R3, RZ ;  /* 0x000000ff00037202 */ /* 0x000fe20000000f00 */
[----:B------:R-:W-:Y:S01]  /*15480*/  IMAD.MOV.U32 R0, RZ, RZ, 0x1f ;  /* 0x0000001fff007424 */ /* 0x000fe200078e00ff */
[----:B------:R-:W-:Y:S02]  /*15490*/  MOV R2, 0x154b0 ;  /* 0x000154b000027802 */ /* 0x000fe40000000f00 */
[----:B------:R-:W-:Y:S05]  /*154a0*/  CALL.REL.NOINC `($__internal_45_$__cuda_sm70_shflsync_idx_p) ;  /* 0x0000063000007944 */ /* 0x000fea0003c00000 */
[----:B------:R-:W-:Y:S01]  /*154b0*/  MOV R9, R0 ;  /* 0x0000000000097202 */ /* 0x000fe20000000f00 */
[----:B------:R-:W-:Y:S05]  /*154c0*/  BRA `(.L_x_2323) ;  /* 0xffffdf6000007947 */ /* 0x000fea000383ffff */
.L_x_2276:
[----:B------:R-:W-:Y:S01]  /*154d0*/  IMAD.MOV.U32 R5, RZ, RZ, R102 ;  /* 0x000000ffff057224 */ /* 0x000fe200078e0066 */
[----:B------:R-:W-:Y:S01]  /*154e0*/  MOV R3, 0x1 ;  /* 0x0000000100037802 */ /* 0x000fe20000000f00 */
[----:B------:R-:W-:Y:S01]  /*154f0*/  IMAD.MOV.U32 R0, RZ, RZ, 0x1f ;  /* 0x0000001fff007424 */ /* 0x000fe200078e00ff */
[----:B------:R-:W-:Y:S02]  /*15500*/  MOV R2, 0x15520 ;  /* 0x0001552000027802 */ /* 0x000fe40000000f00 */
[----:B-12---:R-:W-:Y:S05]  /*15510*/  CALL.REL.NOINC `($__internal_45_$__cuda_sm70_shflsync_idx_p) ;  /* 0x000005c000007944 */ /* 0x006fea0003c00000 */
[----:B------:R-:W-:Y:S01]  /*15520*/  MOV R8, R0 ;  /* 0x0000000000087202 */ /* 0x000fe20000000f00 */
[----:B------:R-:W-:Y:S05]  /*15530*/  BRA `(.L_x_2324) ;  /* 0xffffdf1000007947 */ /* 0x000fea000383ffff */
.L_x_2277:
[----:B------:R-:W-:Y:S02]  /*15540*/  MOV R2, 0x1 ;  /* 0x0000000100027802 */ /* 0x000fe40000000f00 */
[----:B------:R-:W-:-:S02]  /*15550*/  MOV R3, 0x15570 ;  /* 0x0001557000037802 */ /* 0x000fc40000000f00 */
[----:B-1234-:R-:W-:Y:S05]  /*15560*/  CALL.REL.NOINC `($__internal_46_$__cuda_sm70_shflsync_up_p) ;  /* 0x000005c000007944 */ /* 0x01efea0003c00000 */
[----:B------:R-:W-:Y:S05]  /*15570*/  BRA `(.L_x_2325) ;  /* 0xffffe00000007947 */ /* 0x000fea000383ffff */
.L_x_2278:
[----:B------:R-:W-:Y:S02]  /*15580*/  MOV R2, 0x2 ;  /* 0x0000000200027802 */ /* 0x000fe40000000f00 */
[----:B------:R-:W-:-:S02]  /*15590*/  MOV R3, 0x155b0 ;  /* 0x000155b000037802 */ /* 0x000fc40000000f00 */
[----:B--2-4-:R-:W-:Y:S05]  /*155a0*/  CALL.REL.NOINC `($__internal_46_$__cuda_sm70_shflsync_up_p) ;  /* 0x0000058000007944 */ /* 0x014fea0003c00000 */
[----:B------:R-:W-:Y:S01]  /*155b0*/  SEL R3, R4, RZ, P1 ;  /* 0x000000ff04037207 */ /* 0x000fe20000800000 */
[----:B------:R-:W-:-:S04]  /*155c0*/  IMAD.MOV.U32 R2, RZ, RZ, 0x4 ;  /* 0x00000004ff027424 */ /* 0x000fc800078e00ff */
[----:B------:R-:W-:Y:S01]  /*155d0*/  IMAD.IADD R0, R0, 0x1, R3 ;  /* 0x0000000100007824 */ /* 0x000fe200078e0203 */
        /* <DEDUP_REMOVED lines=20> */
.L_x_2282:
[----:B------:R-:W-:Y:S02]  /*15720*/  MOV R2, 0x1 ;  /* 0x0000000100027802 */ /* 0x000fe40000000f00 */
[----:B------:R-:W-:Y:S02]  /*15730*/  MOV R3, 0x15750 ;  /* 0x0001575000037802 */ /* 0x000fe40000000f00 */
[----:B------:R-:W-:Y:S05]  /*15740*/  CALL.REL.NOINC `($__internal_46_$__cuda_sm70_shflsync_up_p) ;  /* 0x000003e000007944 */ /* 0x000fea0003c00000 */
[----:B------:R-:W-:Y:S01]  /*15750*/  MOV R2, R4 ;  /* 0x0000000400027202 */ /* 0x000fe20000000f00 */
[----:B------:R-:W-:Y:S05]  /*15760*/  BRA `(.L_x_2327) ;  /* 0xffffe07000007947 */ /* 0x000fea000383ffff */
.L_x_2283:
        /* <DEDUP_REMOVED lines=26> */
.L_x_2285:
[----:B------:R-:W-:Y:S02]  /*15910*/  SEL R0, RZ, 0x1, P0 ;  /* 0x00000001ff007807 */ /* 0x000fe40000000000 */
[----:B------:R-:W-:Y:S02]  /*15920*/  MOV R2, 0x15940 ;  /* 0x0001594000027802 */ /* 0x000fe40000000f00 */
[----:B-1----:R-:W-:Y:S05]  /*15930*/  CALL.REL.NOINC `($__internal_47_$__cuda_sm70_votesync_ballot) ;  /* 0x0000026000007944 */ /* 0x002fea0003c00000 */
[----:B------:R-:W-:Y:S01]  /*15940*/  MOV R12, R0 ;  /* 0x00000000000c7202 */ /* 0x000fe20000000f00 */
[----:B------:R-:W-:Y:S05]  /*15950*/  BRA `(.L_x_2329) ;  /* 0xffffe01000007947 */ /* 0x000fea000383ffff */
.L_x_2286:
[----:B------:R-:W-:Y:S01]  /*15960*/  IMAD.MOV.U32 R5, RZ, RZ, R6 ;  /* 0x000000ffff057224 */ /* 0x000fe200078e0006 */
[----:B------:R-:W-:Y:S01]  /*15970*/  MOV R3, R8 ;  /* 0x0000000800037202 */ /* 0x000fe20000000f00 */
[----:B--2---:R-:W-:Y:S01]  /*15980*/  IMAD.MOV.U32 R0, RZ, RZ, 0x1f ;  /* 0x0000001fff007424 */ /* 0x004fe200078e00ff */
[----:B------:R-:W-:Y:S02]  /*15990*/  MOV R2, 0x159b0 ;  /* 0x000159b000027802 */ /* 0x000fe40000000f00 */
[----:B-1----:R-:W-:Y:S05]  /*159a0*/  CALL.REL.NOINC `($__internal_45_$__cuda_sm70_shflsync_idx_p) ;  /* 0x0000013000007944 */ /* 0x002fea0003c00000 */
[----:B------:R-:W-:Y:S01]  /*159b0*/  IMAD.MOV.U32 R10, RZ, RZ, R0 ;  /* 0x000000ffff0a7224 */ /* 0x000fe200078e0000 */
[----:B------:R-:W-:Y:S01]  /*159c0*/  MOV R3, R8 ;  /* 0x0000000800037202 */ /* 0x000fe20000000f00 */
[----:B------:R-:W-:Y:S01]  /*159d0*/  IMAD.MOV.U32 R5, RZ, RZ, R7 ;  /* 0x000000ffff057224 */ /* 0x000fe200078e0007 */
[----:B------:R-:W-:Y:S02]  /*159e0*/  MOV R0, 0x1f ;  /* 0x0000001f00007802 */ /* 0x000fe40000000f00 */
[----:B------:R-:W-:-:S02]  /*159f0*/  MOV R2, 0x15a10 ;  /* 0x00015a1000027802 */ /* 0x000fc40000000f00 */
[----:B------:R-:W-:Y:S05]  /*15a00*/  CALL.REL.NOINC `($__internal_45_$__cuda_sm70_shflsync_idx_p) ;  /* 0x000000d000007944 */ /* 0x000fea0003c00000 */
[----:B------:R-:W-:Y:S01]  /*15a10*/  MOV R7, R0 ;  /* 0x0000000000077202 */ /* 0x000fe20000000f00 */
[----:B------:R-:W-:Y:S05]  /*15a20*/  BRA `(.L_x_2330) ;  /* 0xffffdfb000007947 */ /* 0x000fea000383ffff */
.L_x_2289:
[----:B------:R-:W-:Y:S01]  /*15a30*/  IMAD.MOV.U32 R5, RZ, RZ, R4 ;  /* 0x000000ffff057224 */ /* 0x000fe200078e0004 */
[----:B--2---:R-:W-:-:S02]  /*15a40*/  MOV R0, 0x1f ;  /* 0x0000001f00007802 */ /* 0x004fc40000000f00 */
[----:B------:R-:W-:Y:S02]  /*15a50*/  MOV R2, 0x15a70 ;  /* 0x00015a7000027802 */ /* 0x000fe40000000f00 */
[----:B-1-34-:R-:W-:Y:S05]  /*15a60*/  CALL.REL.NOINC `($__internal_45_$__cuda_sm70_shflsync_idx_p) ;  /* 0x0000007000007944 */ /* 0x01afea0003c00000 */
[----:B------:R-:W-:Y:S01]  /*15a70*/  MOV R13, R0 ;  /* 0x00000000000d7202 */ /* 0x000fe20000000f00 */
[----:B------:R-:W-:Y:S05]  /*15a80*/  BRA `(.L_x_2288) ;  /* 0xffffdfb000007947 */ /* 0x000fea000383ffff */
        .weak           $__internal_44_$__cuda_sm70_shflsync_bfly_p
        .type           $__internal_44_$__cuda_sm70_shflsync_bfly_p,@function
        .size           $__internal_44_$__cuda_sm70_shflsync_bfly_p,($__internal_45_$__cuda_sm70_shflsync_idx_p - $__internal_44_$__cuda_sm70_shflsync_bfly_p)
$__internal_44_$__cuda_sm70_shflsync_bfly_p:
[----:B------:R-:W-:Y:S04]  /*15a90*/  WARPSYNC R6 ;  /* 0x0000000600007348 */ /* 0x000fe80003800000 */
[----:B------:R1:W2:Y:S02]  /*15aa0*/  SHFL.BFLY PT, R5, R2, R5, R7 ;  /* 0x0c00000502057389 */ /* 0x0002a400000e0007 */
[----:B-1----:R-:W-:Y:S02]  /*15ab0*/  MOV R2, R3 ;  /* 0x0000000300027202 */ /* 0x002fe40000000f00 */
[----:B------:R-:W-:-:S04]  /*15ac0*/  MOV R3, 0x0 ;  /* 0x0000000000037802 */ /* 0x000fc80000000f00 */
[----:B--2---:R-:W-:Y:S05]  /*15ad0*/  RET.REL.NODEC R2 `(_ZN7cutlass13device_kernelIN5flash19enable_sm80_to_sm89INS1_16FlashAttnFwdSm80INS1_25CollectiveMainloopFwdSm80ILi8ELi1ELb0EN4cute5tupleIJNS5_1CILi128EEENS7_ILi64EEENS7_ILi256EEEEEELi256ENS_6half_tEfNS_4arch4Sm80ELb1ELb0ELb1ELb1ELb0ELb0ELb1ELb1EEENS1_21CollectiveEpilogueFwdINS6_IJS8_SA_S9_EEENS6_IJNS7_ILi1EEESI_SI_EEESC_SE_Li256ELb1ELb1ELb1ELb0EEENS1_36VarlenDynamicPersistentTileSchedulerILi128ELi64ELi256ELi256ELb1ELb1ELb0ELb1ELb1ELb1EEEEEEEEEvNT_6ParamsE) ;  /* 0xfffea52002007950 */ /* 0x004fea0003c3ffff */
        .weak           $__internal_45_$__cuda_sm70_shflsync_idx_p
        .type           $__internal_45_$__cuda_sm70_shflsync_idx_p,@function
        .size           $__internal_45_$__cuda_sm70_shflsync_idx_p,($__internal_46_$__cuda_sm70_shflsync_up_p - $__internal_45_$__cuda_sm70_shflsync_idx_p)
$__internal_45_$__cuda_sm70_shflsync_idx_p:
[----:B------:R-:W-:-:S04]  /*15ae0*/  MOV R103, 0xffffffff ;  /* 0xffffffff00677802 */ /* 0x000fc80000000f00 */
[----:B------:R-:W-:Y:S04]  /*15af0*/  WARPSYNC R103 ;  /* 0x0000006700007348 */ /* 0x000fe80003800000 */
[----:B------:R1:W2:Y:S02]  /*15b00*/  SHFL.IDX PT, R0, R5, R3, R0 ;  /* 0x0000000305007389 */ /* 0x0002a400000e0000 */
[----:B-1----:R-:W-:-:S04]  /*15b10*/  MOV R3, 0x0 ;  /* 0x0000000000037802 */ /* 0x002fc80000000f00 */
[----:B--2---:R-:W-:Y:S05]  /*15b20*/  RET.REL.NODEC R2 `(_ZN7cutlass13device_kernelIN5flash19enable_sm80_to_sm89INS1_16FlashAttnFwdSm80INS1_25CollectiveMainloopFwdSm80ILi8ELi1ELb0EN4cute5tupleIJNS5_1CILi128EEENS7_ILi64EEENS7_ILi256EEEEEELi256ENS_6half_tEfNS_4arch4Sm80ELb1ELb0ELb1ELb1ELb0ELb0ELb1ELb1EEENS1_21CollectiveEpilogueFwdINS6_IJS8_SA_S9_EEENS6_IJNS7_ILi1EEESI_SI_EEESC_SE_Li256ELb1ELb1ELb1ELb0EEENS1_36VarlenDynamicPersistentTileSchedulerILi128ELi64ELi256ELi256ELb1ELb1ELb0ELb1ELb1ELb1EEEEEEEEEvNT_6ParamsE) ;  /* 0xfffea4d002007950 */ /* 0x004fea0003c3ffff */
        .weak           $__internal_46_$__cuda_sm70_shflsync_up_p
        .type           $__internal_46_$__cuda_sm70_shflsync_up_p,@function
        .size           $__internal_46_$__cuda_sm70_shflsync_up_p,($__internal_47_$__cuda_sm70_votesync_ballot - $__internal_46_$__cuda_sm70_shflsync_up_p)
$__internal_46_$__cuda_sm70_shflsync_up_p:
[----:B------:R-:W-:Y:S02]  /*15b30*/  IMAD.MOV.U32 R4, RZ, RZ, RZ ;  /* 0x000000ffff047224 */ /* 0x000fe400078e00ff */
[----:B------:R-:W-:-:S04]  /*15b40*/  IMAD.MOV.U32 R10, RZ, RZ, -0x1 ;  /* 0xffffffffff0a7424 */ /* 0x000fc800078e00ff */
[----:B------:R-:W-:Y:S04]  /*15b50*/  WARPSYNC R10 ;  /* 0x0000000a00007348 */ /* 0x000fe80003800000 */
[----:B------:R1:W2:Y:S02]  /*15b60*/  SHFL.UP PT, R4, R0, R2, R4 ;  /* 0x0400000200047389 */ /* 0x0002a400000e0004 */
[----:B-1----:R-:W-:Y:S02]  /*15b70*/  MOV R2, R3 ;  /* 0x0000000300027202 */ /* 0x002fe40000000f00 */
[----:B------:R-:W-:-:S04]  /*15b80*/  MOV R3, 0x0 ;  /* 0x0000000000037802 */ /* 0x000fc80000000f00 */
[----:B--2---:R-:W-:Y:S05]  /*15b90*/  RET.REL.NODEC R2 `(_ZN7cutlass13device_kernelIN5flash19enable_sm80_to_sm89INS1_16FlashAttnFwdSm80INS1_25CollectiveMainloopFwdSm80ILi8ELi1ELb0EN4cute5tupleIJNS5_1CILi128EEENS7_ILi64EEENS7_ILi256EEEEEELi256ENS_6half_tEfNS_4arch4Sm80ELb1ELb0ELb1ELb1ELb0ELb0ELb1ELb1EEENS1_21CollectiveEpilogueFwdINS6_IJS8_SA_S9_EEENS6_IJNS7_ILi1EEESI_SI_EEESC_SE_Li256ELb1ELb1ELb1ELb0EEENS1_36VarlenDynamicPersistentTileSchedulerILi128ELi64ELi256ELi256ELb1ELb1ELb0ELb1ELb1ELb1EEEEEEEEEvNT_6ParamsE) ;  /* 0xfffea46002007950 */ /* 0x004fea0003c3ffff */
        .weak           $__internal_47_$__cuda_sm70_votesync_ballot
        .type           $__internal_47_$__cuda_sm70_votesync_ballot,@function
        .size           $__internal_47_$__cuda_sm70_votesync_ballot,(.L_x_2645 - $__internal_47_$__cuda_sm70_votesync_ballot)
$__internal_47_$__cuda_sm70_votesync_ballot:
[----:B------:R-:W-:Y:S01]  /*15ba0*/  ISETP.NE.U32.AND P0, PT, R0, 0x1, PT ;  /* 0x000000010000780c */ /* 0x000fe20003f05070 */
[----:B------:R-:W-:-:S04]  /*15bb0*/  IMAD.MOV.U32 R3, RZ, RZ, -0x1 ;  /* 0xffffffffff037424 */ /* 0x000fc800078e00ff */
[----:B------:R-:W-:Y:S08]  /*15bc0*/  WARPSYNC R3 ;  /* 0x0000000300007348 */ /* 0x000ff00003800000 */
[----:B------:R-:W-:-:S04]  /*15bd0*/  VOTE.ANY R0, PT, !P0 ;  /* 0x0000000000007806 */ /* 0x000fc800040e0100 */
[----:B------:R-:W-:Y:S01]  /*15be0*/  LOP3.LUT R0, R0, R3, RZ, 0xc0, !PT ;  /* 0x0000000300007212 */ /* 0x000fe200078ec0ff */
[----:B------:R-:W-:-:S04]  /*15bf0*/  IMAD.MOV.U32 R3, RZ, RZ, 0x0 ;  /* 0x00000000ff037424 */ /* 0x000fc800078e00ff */
[----:B------:R-:W-:Y:S05]  /*15c00*/  RET.REL.NODEC R2 `(_ZN7cutlass13device_kernelIN5flash19enable_sm80_to_sm89INS1_16FlashAttnFwdSm80INS1_25CollectiveMainloopFwdSm80ILi8ELi1ELb0EN4cute5tupleIJNS5_1CILi128EEENS7_ILi64EEENS7_ILi256EEEEEELi256ENS_6half_tEfNS_4arch4Sm80ELb1ELb0ELb1ELb1ELb0ELb0ELb1ELb1EEENS1_21CollectiveEpilogueFwdINS6_IJS8_SA_S9_EEENS6_IJNS7_ILi1EEESI_SI_EEESC_SE_Li256ELb1ELb1ELb1ELb0EEENS1_36VarlenDynamicPersistentTileSchedulerILi128ELi64ELi256ELi256ELb1ELb1ELb0ELb1ELb1ELb1EEEEEEEEEvNT_6ParamsE) ;  /* 0xfffea3f002007950 */ /* 0x000fea0003c3ffff */
.L_x_2331:
        /* <DEDUP_REMOVED lines=15> */
.L_x_2645:


//--------------------- .text._ZN7cutlass13device_kernelIN5flash19enable_sm80_to_sm89INS1_16FlashAttnFwdSm80INS1_25CollectiveMainloopFwdSm80ILi8ELi1ELb0EN4cute5tupleIJNS5_1CILi128EEENS7_ILi48EEENS7_ILi256EEEEEELi256ENS_6half_tEfNS_4arch4Sm80ELb1ELb0ELb1ELb1ELb0ELb1ELb1ELb1EEENS1_21CollectiveEpilogueFwdINS6_IJS8_SA_S9_EEENS6_IJNS7_ILi1EEESI_SI_EEESC_SE_Li256ELb1ELb1ELb1ELb0EEENS1_36VarlenDynamicPersistentTileSchedulerILi128ELi48ELi256ELi256ELb1ELb1ELb0ELb1ELb1ELb1EEEEEEEEEvNT_6ParamsE --------------------------
	.section	.text._ZN7cutlass13device_kernelIN5flash19enable_sm80_to_sm89INS1_16FlashAttnFwdSm80INS1_25CollectiveMainloopFwdSm80ILi8ELi1ELb0EN4cute5tupleIJNS5_1CILi128EEENS7_ILi48EEENS7_ILi256EEEEEELi256ENS_6half_tEfNS_4arch4Sm80ELb1ELb0ELb1ELb1ELb0ELb1ELb1ELb1EEENS1_21CollectiveEpilogueFwdINS6_IJS8_SA_S9_EEENS6_IJNS7_ILi1EEESI_SI_EEESC_SE_Li256ELb1ELb1ELb1ELb0EEENS1_36VarlenDynamicPersistentTileSchedulerILi128ELi48ELi256ELi256ELb1ELb1ELb0ELb1ELb1ELb1EEEEEEEEEvNT_6ParamsE,"ax",@progbits
	.sectioninfo	@"SHI_REGISTERS=255"
	.align	128
.text._ZN7cutlass13device_kernelIN5flash19enable_sm80_to_sm89INS1_16FlashAttnFwdSm80INS1_25CollectiveMainloopFwdSm80ILi8ELi1ELb0EN4cute5tupleIJNS5_1CILi128EEENS7_ILi48EEENS7_ILi256EEEEEELi256ENS_6half_tEfNS_4arch4Sm80ELb1ELb0ELb1ELb1ELb0ELb1ELb1ELb1EEENS1_21CollectiveEpilogueFwdINS6_IJS8_SA_S9_EEENS6_IJNS7_ILi1EEESI_SI_EEESC_SE_Li256ELb1ELb1ELb1ELb0EEENS1_36VarlenDynamicPersistentTileSchedulerILi128ELi48ELi256ELi256ELb1ELb1ELb0ELb1ELb1ELb1EEEEEEEEEvNT_6ParamsE:
        .type           _ZN7cutlass13device_kernelIN5flash19enable_sm80_to_sm89INS1_16FlashAttnFwdSm80INS1_25CollectiveMainloopFwdSm80ILi8ELi1ELb0EN4cute5tupleIJNS5_1CILi128EEENS7_ILi48EEENS7_ILi256EEEEEELi256ENS_6half_tEfNS_4arch4Sm80ELb1ELb0ELb1ELb1ELb0ELb1ELb1ELb1EEENS1_21CollectiveEpilogueFwdINS6_IJS8_SA_S9_EEENS6_IJNS7_ILi1EEESI_SI_EEESC_SE_Li256ELb1ELb1ELb1ELb0EEENS1_36VarlenDynamicPersistentTileSchedulerILi128ELi48ELi256ELi256ELb1ELb1ELb0ELb1ELb1ELb1EEEEEEEEEvNT_6ParamsE,@function
        .size           _ZN7cutlass13device_kernelIN5flash19enable_sm80_to_sm89INS1_16FlashAttnFwdSm80INS1_25CollectiveMainloopFwdSm80ILi8ELi1ELb0EN4cute5tupleIJNS5_1CILi128EEENS7_ILi48EEENS7_ILi256EEEEEELi256ENS_6half_tEfNS_4arch4Sm80ELb1ELb0ELb1ELb1ELb0ELb1ELb1ELb1EEENS1_21CollectiveEpilogueFwdINS6_IJS8_SA_S9_EEENS6_IJNS7_ILi1EEESI_SI_EEESC_SE_Li256ELb1ELb1ELb1ELb0EEENS1_36VarlenDynamicPersistentTileSchedulerILi128ELi48ELi256ELi256ELb1ELb1ELb0ELb1ELb1ELb1EEEEEEEEEvNT_6ParamsE,(.L_x_2650 - _ZN7cutlass13device_kernelIN5flash19enable_sm80_to_sm89INS1_16FlashAttnFwdSm80INS1_25CollectiveMainloopFwdSm80ILi8ELi1ELb0EN4cute5tupleIJNS5_1CILi128EEENS7_ILi48EEENS7_ILi256EEEEEELi256ENS_6half_tEfNS_4arch4Sm80ELb1ELb0ELb1ELb1ELb0ELb1ELb1ELb1EEENS1_21CollectiveEpilogueFwdINS6_IJS8_SA_S9_EEENS6_IJNS7_ILi1EEESI_SI_EEESC_SE_Li256ELb1ELb1ELb1ELb0EEENS1_36VarlenDynamicPersistentTileSchedulerILi128ELi48ELi256ELi256ELb1ELb1ELb0ELb1ELb1ELb1EEEEEEEEEvNT_6ParamsE)
        .other          _ZN7cutlass13device_kernelIN5flash19enable_sm80_to_sm89INS1_16FlashAttnFwdSm80INS1_25CollectiveMainloopFwdSm80ILi8ELi1ELb0EN4cute5tupleIJNS5_1CILi128EEENS7_ILi48EEENS7_ILi256EEEEEELi256ENS_6half_tEfNS_4arch4Sm80ELb1ELb0ELb1ELb1ELb0ELb1ELb1ELb1EEENS1_21CollectiveEpilogueFwdINS6_IJS8_SA_S9_EEENS6_IJNS7_ILi1EEESI_SI_EEESC_SE_Li256ELb1ELb1ELb1ELb0EEENS1_36VarlenDynamicPersistentTileSchedulerILi128ELi48ELi256ELi256ELb1ELb1ELb0ELb1ELb1ELb1EEEEEEEEEvNT_6ParamsE,@"STO_CUDA_ENTRY STV_DEFAULT"
_ZN7cutlass13device_kernelIN5flash19enable_sm80_to_sm89INS1_16FlashAttnFwdSm80INS1_25CollectiveMainloopFwdSm80ILi8ELi1ELb0EN4cute5tupleIJNS5_1CILi128EEENS7_ILi48EEENS7_ILi256EEEEEELi256ENS_6half_tEfNS_4arch4Sm80ELb1ELb0ELb1ELb1ELb0ELb1ELb1ELb1EEENS1_21CollectiveEpilogueFwdINS6_IJS8_SA_S9_EEENS6_IJNS7_ILi1EEESI_SI_EEESC_SE_Li256ELb1ELb1ELb1ELb0EEENS1_36VarlenDynamicPersistentTileSchedulerILi128ELi48ELi256ELi256ELb1ELb1ELb0ELb1ELb1ELb1EEEEEEEEEvNT_6ParamsE:
        /* <DEDUP_REMOVED lines=10> */
[----:B-1----:R1:W-:Y:S04]  /*00a0*/  @P0 STL.64 [R1], R4 ;  /* 0x0000000401000387 */ /* 0x0023e80000100a00 */
[----:B------:R1:W-:Y:S04]  /*00b0*/  @P0 STL.64 [R1+0x8], R6 ;  /* 0x0000080601000387 */ /* 0x0003e80000100a00 */
[----:B------:R-:W-:Y:S06]  /*00c0*/  @P0 BAR.ARV 0x4, 0x100 ;  /* 0x0104000000000b1d */ /* 0x000fec0000002000 */
[----:B------:R-:W-:Y:S05]  /*00d0*/  @P0 BRA `(.L_x_2332) ;  /* 0x00000ff000000947 */ /* 0x000fea0003800000 */
[----:B------:R-:W-:Y:S01]  /*00e0*/  LOP3.LUT R14, R2, 0x1f, RZ, 0xc0, !PT ;  /* 0x0000001f020e7812 */ /* 0x000fe200078ec0ff */
[----:B------:R-:W-:-:S02]  /*00f0*/  IMAD.MOV.U32 R10, RZ, RZ, RZ ;  /* 0x000000ffff0a7224 */ /* 0x000fc400078e00ff */
[----:B------:R-:W-:Y:S01]  /*0100*/  IMAD.MOV.U32 R8, RZ, RZ, RZ ;  /* 0x000000ffff087224 */ /* 0x000fe200078e00ff */
        /* <DEDUP_REMOVED lines=13> */
[----:B------:R-:W-:Y:S02]  /*01e0*/  ISETP.GE.U32.AND P1, PT, R14, 0x10, PT ;  /* 0x000000100e00780c */ /* 0x000fe40003f26070 */
[----:B------:R-:W-:Y:S01]  /*01f0*/  MOV R7, RZ ;  /* 0x000000ff00077202 */ /* 0x000fe20000000f00 */
[----:B--2---:R-:W-:-:S05]  /*0200*/  IMAD R4, R10, R8, RZ ;  /* 0x000000080a047224 */ /* 0x004fca00078e02ff */
[----:B------:R-:W2:Y:S02]  /*0210*/  SHFL.UP PT, R0, R4, 0x1, RZ ;  /* 0x0420000004007989 */ /* 0x000ea400000e00ff */
[----:B--2---:R-:W-:-:S05]  /*0220*/  SEL R0, R0, RZ, P5 ;  /* 0x000000ff00007207 */ /* 0x004fca0002800000 */
[----:B------:R-:W-:-:S05]  /*0230*/  IMAD.IADD R4, R4, 0x1, R0 ;  /* 0x0000000104047824 */ /* 0x000fca00078e0200 */
[----:B------:R-:W2:Y:S02]  /*0240*/  SHFL.UP PT, R0, R4, 0x2, RZ ;  /* 0x0440000004007989 */ /* 0x000ea400000e00ff */
[----:B--2---:R-:W-:-:S04]  /*0250*/  SEL R0, R0, RZ, P4 ;  /* 0x000000ff00007207 */ /* 0x004fc80002000000 */
[----:B------:R-:W-:-:S05]  /*0260*/  IADD3 R4, R4, R0, RZ ;  /* 0x0000000004047210 */ /* 0x000fca0007ffe0ff */
        /* <DEDUP_REMOVED lines=16> */
.L_x_2337:
        /* <DEDUP_REMOVED lines=17> */
.L_x_2548:
        /* <DEDUP_REMOVED lines=16> */
.L_x_2549:
[----:B--2---:R-:W-:-:S05]  /*0580*/  IMAD R0, R0, c[0x0][0x538], RZ ;  /* 0x00014e0000007a24 */ /* 0x004fca00078e02ff */
[----:B------:R-:W-:-:S04]  /*0590*/  IADD3 R6, R0, R6, RZ ;  /* 0x0000000600067210 */ /* 0x000fc80007ffe0ff */
[----:B------:R-:W-:-:S13]  /*05a0*/  ISETP.GT.AND P0, PT, R6, UR4, PT ;  /* 0x0000000406007c0c */ /* 0x000fda000bf04270 */
[----:B-1----:R-:W-:Y:S05]  /*05b0*/  @!P0 BRA `(.L_x_2337) ;  /* 0xfffffdb000008947 */ /* 0x002fea000383ffff */
.L_x_2333:
[----:B------:R-:W-:-:S05]  /*05c0*/  IADD3 R12, -R0, R6, RZ ;  /* 0x00000006000c7210 */ /* 0x000fca0007ffe1ff */
[----:B------:R-:W-:-:S05]  /*05d0*/  IMAD R0, R4, c[0x0][0x538], R12 ;  /* 0x00014e0004007a24 */ /* 0x000fca00078e020c */
[----:B------:R-:W-:Y:S01]  /*05e0*/  ISETP.GT.AND P0, PT, R0, UR4, PT ;  /* 0x0000000400007c0c */ /* 0x000fe2000bf04270 */
[----:B------:R-:W-:-:S12]  /*05f0*/  BRA.DIV ~URZ, `(.L_x_2338) ;  /* 0x000216327f007947 */ /* 0x000fd8000b800000 */
[----:B------:R-:W-:-:S04]  /*0600*/  VOTE.ANY R11, PT, !P0 ;  /* 0x00000000000b7806 */ /* 0x000fc800040e0100 */
.L_x_2550:
[----:B------:R-:W1:Y:S02]  /*0610*/  POPC R0, R11 ;  /* 0x0000000b00007309 */ /* 0x000e640000000000 */
[----:B-1----:R-:W-:-:S05]  /*0620*/  IADD3 R2, R0, R7, RZ ;  /* 0x0000000700027210 */ /* 0x002fca0007ffe0ff */
[----:B------:R1:W-:Y:S01]  /*0630*/  STL [R1+0xc], R2 ;  /* 0x00000c0201007387 */ /* 0x0003e20000100800 */
[----:B------:R-:W-:Y:S05]  /*0640*/  BRA.DIV ~URZ, `(.L_x_2339) ;  /* 0x000216327f007947 */ /* 0x000fea000b800000 */
[----:B------:R2:W3:Y:S01]  /*0650*/  SHFL.IDX PT, R13, R10, R0, 0x1f ;  /* 0x00001f000a0d7589 */ /* 0x0004e200000e0000 */
[----:B------:R-:W-:-:S03]  /*0660*/  MOV R6, RZ ;  /* 0x000000ff00067202 */ /* 0x000fc60000000f00 */
[----:B------:R2:W4:Y:S04]  /*0670*/  SHFL.IDX PT, R10, R8, R0, 0x1f ;  /* 0x00001f00080a7589 */ /* 0x00052800000e0000 */
.L_x_2551:
[----:B------:R-:W-:Y:S01]  /*0680*/  ISETP.NE.AND P0, PT, R11, RZ, PT ;  /* 0x000000ff0b00720c */ /* 0x000fe20003f05270 */
[----:B------:R-:W-:-:S12]  /*0690*/  BSSY B0, `(.L_x_2340) ;  /* 0x0000005000007945 */ /* 0x000fd80003800000 */
[----:B------:R-:W-:Y:S05]  /*06a0*/  @!P0 BRA `(.L_x_2341) ;  /* 0x0000003000008947 */ /* 0x000fea0003800000 */
[----:B------:R-:W-:Y:S01]  /*06b0*/  IADD3 R5, R0, -0x1, RZ ;  /* 0xffffffff00057810 */ /* 0x000fe20007ffe0ff */
[----:B------:R-:W-:Y:S05]  /*06c0*/  BRA.DIV ~URZ, `(.L_x_2342) ;  /* 0x000216927f007947 */ /* 0x000fea000b800000 */
[----:B------:R1:W2:Y:S02]  /*06d0*/  SHFL.IDX PT, R6, R4, R5, 0x1f ;  /* 0x00001f0504067589 */ /* 0x0002a400000e0000 */
.L_x_2341:
[----:B------:R-:W-:Y:S05]  /*06e0*/  BSYNC B0 ;  /* 0x0000000000007941 */ /* 0x000fea0003800000 */
.L_x_2340:
[----:B--2---:R-:W-:Y:S01]  /*06f0*/  IMAD R0, R6, c[0x0][0x538], R12 ;  /* 0x00014e0006007a24 */ /* 0x004fe200078e020c */
[----:B----4-:R-:W-:Y:S01]  /*0700*/  ISETP.NE.AND P0, PT, R10, 0x1, PT ;  /* 0x000000010a00780c */ /* 0x010fe20003f05270 */
[----:B------:R-:W-:Y:S03]  /*0710*/  BSSY B0, `(.L_x_2343) ;  /* 0x0000089000007945 */ /* 0x000fe60003800000 */
[----:B------:R2:W-:Y:S01]  /*0720*/  STL [R1], R0 ;  /* 0x0000000001007387 */ /* 0x0005e20000100800 */
[----:B------:R-:W-:-:S08]  /*0730*/  IADD3 R9, -R0, UR4, RZ ;  /* 0x0000000400097c10 */ /* 0x000fd0000fffe1ff */
[----:B------:R-:W-:Y:S05]  /*0740*/  @!P0 BRA `(.L_x_2344) ;  /* 0x000003f000008947 */ /* 0x000fea0003800000 */
[-C--:B--23--:R-:W-:Y:S02]  /*0750*/  IABS R0, R13.reuse ;  /* 0x0000000d00007213 */ /* 0x08cfe40000000000 */
[----:B------:R-:W-:-:S03]  /*0760*/  IABS R6, R13 ;  /* 0x0000000d00067213 */ /* 0x000fc60000000000 */
[----:B-1----:R-:W-:Y:S01]  /*0770*/  IMAD.MOV.U32 R5, RZ, RZ, R0 ;  /* 0x000000ffff057224 */ /* 0x002fe200078e0000 */
        /* <DEDUP_REMOVED lines=60> */
.L_x_2344:
[----:B------:R-:W4:Y:S01]  /*0b40*/  LDL R3, [R1+0xc] ;  /* 0x00000c0001037983 */ /* 0x000f220000100800 */
[----:B-1----:R-:W-:-:S04]  /*0b50*/  IMAD.MOV.U32 R2, RZ, RZ, 0x4 ;  /* 0x00000004ff027424 */ /* 0x002fc800078e00ff */
[----:B----4-:R-:W-:-:S05]  /*0b60*/  IMAD.WIDE R2, R3, R2, c[0x0][0x590] ;  /* 0x0001640003027625 */ /* 0x010fca00078e0202 */
[----:B------:R-:W4:Y:S02]  /*0b70*/  LDG.E R7, [R2.64] ;  /* 0x0000000602077981 */ /* 0x000f24000c1e1900 */
[----:B---34-:R-:W-:-:S05]  /*0b80*/  IMAD R11, R7, R13, RZ ;  /* 0x0000000d070b7224 */ /* 0x018fca00078e02ff */
[-C--:B--2---:R-:W-:Y:S02]  /*0b90*/  IABS R0, R11.reuse ;  /* 0x0000000b00007213 */ /* 0x084fe40000000000 */
        /* <DEDUP_REMOVED lines=64> */
.L_x_2345:
[----:B------:R-:W-:Y:S05]  /*0fa0*/  BSYNC B0 ;  /* 0x0000000000007941 */ /* 0x000fea0003800000 */
.L_x_2343:
[----:B------:R-:W-:-:S04]  /*0fb0*/  LOP3.LUT R0, RZ, R0, RZ, 0x33, !PT ;  /* 0x00000000ff007212 */ /* 0x000fc800078e33ff */
[----:B------:R-:W-:-:S05]  /*0fc0*/  IADD3 R0, R0, R13, RZ ;  /* 0x0000000d00007210 */ /* 0x000fca0007ffe0ff */
[----:B------:R2:W-:Y:S01]  /*0fd0*/  STL [R1+0x4], R0 ;  /* 0x0000040001007387 */ /* 0x0005e20000100800 */
[----:B------:R-:W-:Y:S05]  /*0fe0*/  BRA `(.L_x_2346) ;  /* 0x0000006000007947 */ /* 0x000fea0003800000 */
.L_x_2334:
[----:B------:R-:W-:Y:S01]  /*0ff0*/  MOV R0, UR4 ;  /* 0x0000000400007c02 */ /* 0x000fe20008000f00 */
[----:B------:R-:W-:Y:S04]  /*1000*/  STL [R1+0x4], RZ ;  /* 0x000004ff01007387 */ /* 0x000fe80000100800 */
[----:B------:R-:W-:Y:S04]  /*1010*/  STL [R1+0x8], RZ ;  /* 0x000008ff01007387 */ /* 0x000fe80000100800 */
[----:B------:R1:W-:Y:S02]  /*1020*/  STL [R1], R0 ;  /* 0x0000000001007387 */ /* 0x0003e40000100800 */
[----:B-1----:R-:W-:-:S05]  /*1030*/  MOV R0, c[0x0][0x53c] ;  /* 0x00014f0000007a02 */ /* 0x002fca0000000f00 */
[----:B------:R1:W-:Y:S02]  /*1040*/  STL [R1+0xc], R0 ;  /* 0x00000c0001007387 */ /* 0x0003e40000100800 */
.L_x_2346:
[----:B------:R-:W3:Y:S04]  /*1050*/  LDL R4, [R1] ;  /* 0x0000000001047983 */ /* 0x000ee80000100800 */
[----:B------:R-:W3:Y:S04]  /*1060*/  LDL R5, [R1+0x4] ;  /* 0x0000040001057983 */ /* 0x000ee80000100800 */
[----:B------:R-:W3:Y:S04]  /*1070*/  LDL R6, [R1+0x8] ;  /* 0x0000080001067983 */ /* 0x000ee80000100800 */
[----:B------:R-:W3:Y:S01]  /*1080*/  LDL R7, [R1+0xc] ;  /* 0x00000c0001077983 */ /* 0x000ee20000100800 */
[----:B------:R-:W-:Y:S01]  /*1090*/  ISETP.NE.AND P0, PT, R14, RZ, PT ;  /* 0x000000ff0e00720c */ /* 0x000fe20003f05270 */
[----:B------:R-:W-:-:S12]  /*10a0*/  WARPSYNC 0xffffffff ;  /* 0xffffffff00007948 */ /* 0x000fd80003800000 */
[----:B---3--:R3:W-:Y:S04]  /*10b0*/  @!P0 STS.128 [0x20080], R4 ;  /* 0x02008004ff008388 */ /* 0x0087e80000000c00 */
[----:B------:R-:W-:Y:S06]  /*10c0*/  BAR.ARV 0x5, 0x100 ;  /* 0x0144000000007b1d */ /* 0x000fec0000002000 */
.L_x_2332:
        /* <DEDUP_REMOVED lines=10> */
[----:B---3--:R-:W-:-:S02]  /*1170*/  LOP3.LUT R4, R8, 0xfffffff8, RZ, 0xc0, !PT ;  /* 0xfffffff808047812 */ /* 0x008fc400078ec0ff */
[----:B------:R-:W-:Y:S02]  /*1180*/  LOP3.LUT R0, R0, 0xfffffffe, RZ, 0xc0, !PT ;  /* 0xfffffffe00007812 */ /* 0x000fe400078ec0ff */
[----:B------:R-:W-:Y:S01]  /*1190*/  SHF.R.S32.HI R225, RZ, 0x3, R8 ;  /* 0x00000003ffe17819 */ /* 0x000fe20000011408 */
[----:B------:R-:W-:Y:S01]  /*11a0*/  IMAD.IADD R10, R15, 0x1, -R4 ;  /* 0x000000010f0a7824 */ /* 0x000fe200078e0a04 */
[----:B------:R-:W-:Y:S01]  /*11b0*/  SHF.R.S32.HI R6, RZ, 0x2, R14 ;  /* 0x00000002ff067819 */ /* 0x000fe2000001140e */
        /* <DEDUP_REMOVED lines=34> */
[C---:B------:R-:W-:Y:S01]  /*13e0*/  IMAD.IADD R0, R15.reuse, 0x1, -R5 ;  /* 0x000000010f007824 */ /* 0x040fe200078e0a05 */
        /* <DEDUP_REMOVED lines=29> */
[----:B------:R-:W-:Y:S01]  /*15c0*/  IMAD.MOV.U32 R7, RZ, RZ, 0x20 ;  /* 0x00000020ff077424 */ /* 0x000fe200078e00ff */
[----:B------:R-:W-:Y:S01]  /*15d0*/  LOP3.LUT R2, R3, R0, RZ, 0x3c, !PT ;  /* 0x0000000003027212 */ /* 0x000fe200078e3cff */
[----:B------:R-:W-:Y:S01]  /*15e0*/  IMAD R0, R12, 0x200, R13 ;  /* 0x000002000c007824 */ /* 0x000fe200078e020d */
[----:B------:R-:W-:Y:S01]  /*15f0*/  LOP3.LUT R4, R4, 0xfffffe00, RZ, 0xc0, !PT ;  /* 0xfffffe0004047812 */ /* 0x000fe200078ec0ff */
[----:B------:R-:W-:Y:S01]  /*1600*/  IMAD.MOV.U32 R8, RZ, RZ, 0x40 ;  /* 0x00000040ff087424 */ /* 0x000fe200078e00ff */
[----:B------:R-:W-:Y:S01]  /*1610*/  IADD3 R5, R16, 0x80, RZ ;  /* 0x0000008010057810 */ /* 0x000fe20007ffe0ff */
[----:B------:R1:W-:Y:S01]  /*1620*/  STL [R1+0x50], R17 ;  /* 0x0000501101007387 */ /* 0x0003e20000100800 */
[----:B------:R-:W-:-:S02]  /*1630*/  IADD3 R3, R2, R4, R6 ;  /* 0x0000000402037210 */ /* 0x000fc40007ffe006 */
[----:B------:R-:W-:Y:S01]  /*1640*/  LOP3.LUT R4, R2, R4, RZ, 0xfc, !PT ;  /* 0x0000000402047212 */ /* 0x000fe200078efcff */
[----:B------:R-:W-:Y:S01]  /*1650*/  STL [R1+0x20], R16 ;  /* 0x0000201001007387 */ /* 0x000fe20000100800 */
[----:B------:R-:W-:Y:S02]  /*1660*/  IADD3 R2, R225, 0x20, RZ ;  /* 0x00000020e1027810 */ /* 0x000fe40007ffe0ff */
[----:B------:R-:W-:Y:S01]  /*1670*/  LOP3.LUT R2, R9, 0x7ffffffc, RZ, 0xc0, !PT ;  /* 0x7ffffffc09027812 */ /* 0x000fe200078ec0ff */
[----:B------:R-:W-:Y:S01]  /*1680*/  IMAD R9, R14, 0x8, R17 ;  /* 0x000000080e097824 */ /* 0x000fe200078e0211 */
[----:B------:R-:W-:Y:S02]  /*1690*/  SEL R6, R7, 0xffffffe0, !P1 ;  /* 0xffffffe007067807 */ /* 0x000fe40004800000 */
[----:B------:R-:W-:Y:S01]  /*16a0*/  IADD3 R15, R16, 0x70, RZ ;  /* 0x00000070100f7810 */ /* 0x000fe20007ffe0ff */
[----:B------:R-:W-:Y:S01]  /*16b0*/  IMAD.IADD R2, R18, 0x1, -R2 ;  /* 0x0000000112027824 */ /* 0x000fe200078e0a02 */
[----:B------:R-:W-:-:S02]  /*16c0*/  @P0 IADD3 R15, R5, 0x10, RZ ;  /* 0x00000010050f0810 */ /* 0x000fc40007ffe0ff */
[----:B------:R-:W-:Y:S01]  /*16d0*/  SEL R5, R8, 0xffffffc0, !P2 ;  /* 0xffffffc008057807 */ /* 0x000fe20005000000 */
[----:B------:R-:W-:Y:S01]  /*16e0*/  IMAD.SHL.U32 R235, R2, 0x2, RZ ;  /* 0x0000000202eb7824 */ /* 0x000fe200078e00ff */
[----:B------:R-:W-:Y:S01]  /*16f0*/  SEL R2, R7, 0xffffffe0, !P4 ;  /* 0xffffffe007027807 */ /* 0x000fe20006000000 */
[----:B------:R-:W-:Y:S01]  /*1700*/  STL [R1+0x24], R15 ;  /* 0x0000240f01007387 */ /* 0x000fe20000100800 */
[----:B------:R-:W-:Y:S02]  /*1710*/  LEA R190, R0, 0xa080, 0x1 ;  /* 0x0000a08000be7811 */ /* 0x000fe400078e08ff */
[C---:B------:R-:W-:Y:S01]  /*1720*/  IADD3 R18, R235.reuse, 0x10, RZ ;  /* 0x00000010eb127810 */ /* 0x040fe20007ffe0ff */
[----:B------:R2:W-:Y:S01]  /*1730*/  STL [R1+0x48], R9 ;  /* 0x0000480901007387 */ /* 0x0005e20000100800 */
[C---:B------:R-:W-:Y:S02]  /*1740*/  IADD3 R13, R235.reuse, 0x20, RZ ;  /* 0x00000020eb0d7810 */ /* 0x040fe40007ffe0ff */
[----:B------:R-:W-:-:S02]  /*1750*/  IADD3 R7, R235, 0x48, RZ ;  /* 0x00000048eb077810 */ /* 0x000fc40007ffe0ff */
[C---:B------:R-:W-:Y:S02]  /*1760*/  IADD3 R19, R235.reuse, 0x8, RZ ;  /* 0x00000008eb137810 */ /* 0x040fe40007ffe0ff */
[----:B------:R-:W-:Y:S02]  /*1770*/  SHF.R.S32.HI R7, RZ, 0x1f, R18 ;  /* 0x0000001fff077819 */ /* 0x000fe40000011412 */
[C---:B-1----:R-:W-:Y:S02]  /*1780*/  IADD3 R17, R235.reuse, 0x18, RZ ;  /* 0x00000018eb117810 */ /* 0x042fe40007ffe0ff */
[----:B------:R-:W-:Y:S01]  /*1790*/  SHF.R.S32.HI R7, RZ, 0x1f, R13 ;  /* 0x0000001fff077819 */ /* 0x000fe2000001140d */
[----:B------:R-:W-:Y:S01]  /*17a0*/  IMAD.IADD R7, R16, 0x1, R6 ;  /* 0x0000000110077824 */ /* 0x000fe200078e0206 */
[----:B------:R-:W-:Y:S01]  /*17b0*/  IADD3 R11, R235, 0x30, RZ ;  /* 0x00000030eb0b7810 */ /* 0x000fe20007ffe0ff */
[----:B------:R-:W-:Y:S01]  /*17c0*/  IMAD.IADD R6, R6, 0x1, R15 ;  /* 0x0000000106067824 */ /* 0x000fe200078e020f */
[----:B------:R-:W-:-:S02]  /*17d0*/  SEL R0, R8, 0xffffffc0, !P3 ;  /* 0xffffffc008007807 */ /* 0x000fc40005800000 */
[----:B------:R-:W-:Y:S01]  /*17e0*/  SHF.R.S32.HI R8, RZ, 0x1f, R19 ;  /* 0x0000001fff087819 */ /* 0x000fe20000011413 */
[----:B------:R1:W-:Y:S01]  /*17f0*/  STL [R1+0x2c], R7 ;  /* 0x00002c0701007387 */ /* 0x0003e20000100800 */
[----:B------:R-:W-:Y:S02]  /*1800*/  SHF.R.S32.HI R8, RZ, 0x1f, R17 ;  /* 0x0000001fff087819 */ /* 0x000fe40000011411 */
[----:B------:R-:W-:Y:S01]  /*1810*/  LEA R195, R3, 0x10080, 0x1 ;  /* 0x0001008003c37811 */ /* 0x000fe200078e08ff */
[----:B------:R-:W-:Y:S01]  /*1820*/  IMAD.IADD R3, R5, 0x1, R15 ;  /* 0x0000000105037824 */ /* 0x000fe200078e020f */
[----:B------:R-:W-:Y:S02]  /*1830*/  LEA R191, R4, 0x4080, 0x1 ;  /* 0x0000408004bf7811 */ /* 0x000fe400078e08ff */
[----:B------:R-:W-:Y:S01]  /*1840*/  SHF.R.S32.HI R8, RZ, 0x1f, R11 ;  /* 0x0000001fff087819 */ /* 0x000fe2000001140b */
[----:B------:R-:W-:Y:S01]  /*1850*/  IMAD.IADD R8, R16, 0x1, R5 ;  /* 0x0000000110087824 */ /* 0x000fe200078e0205 */
[----:B------:R-:W-:Y:S01]  /*1860*/  IADD3 R139, R140, 0x40, RZ ;  /* 0x000000408c8b7810 */ /* 0x000fe20007ffe0ff */
[----:B------:R-:W-:Y:S01]  /*1870*/  IMAD.IADD R196, R195, 0x1, R2 ;  /* 0x00000001c3c47824 */ /* 0x000fe200078e0202 */
[C---:B------:R-:W-:Y:S01]  /*1880*/  IADD3 R12, R235.reuse, 0x28, RZ ;  /* 0x00000028eb0c7810 */ /* 0x040fe20007ffe0ff */
[----:B------:R-:W-:Y:S01]  /*1890*/  IMAD.IADD R192, R2, 0x1, R191 ;  /* 0x0000000102c07824 */ /* 0x000fe200078e02bf */
[----:B------:R3:W-:Y:S01]  /*18a0*/  STL [R1+0x3c], R8 ;  /* 0x00003c0801007387 */ /* 0x0007e20000100800 */
[----:B------:R-:W-:Y:S01]  /*18b0*/  IMAD.IADD R2, R6, 0x1, R5 ;  /* 0x0000000106027824 */ /* 0x000fe200078e0205 */
[C---:B------:R-:W-:Y:S01]  /*18c0*/  IADD3 R10, R235.reuse, 0x38, RZ ;  /* 0x00000038eb0a7810 */ /* 0x040fe20007ffe0ff */
[C---:B------:R-:W-:Y:S01]  /*18d0*/  IMAD.IADD R136, R140.reuse, 0x1, R139 ;  /* 0x000000018c887824 */ /* 0x040fe200078e028b */
[----:B--2---:R-:W-:Y:S01]  /*18e0*/  IADD3 R9, R235, 0x40, RZ ;  /* 0x00000040eb097810 */ /* 0x004fe20007ffe0ff */
[--C-:B------:R-:W-:Y:S01]  /*18f0*/  IMAD.IADD R198, R195, 0x1, R0.reuse ;  /* 0x00000001c3c67824 */ /* 0x100fe200078e0200 */
[----:B------:R-:W-:Y:S01]  /*1900*/  IADD3 R143, R140, 0x20, RZ ;  /* 0x000000208c8f7810 */ /* 0x000fe20007ffe0ff */
[----:B------:R-:W-:Y:S01]  /*1910*/  IMAD.IADD R194, R0, 0x1, R191 ;  /* 0x0000000100c27824 */ /* 0x000fe200078e02bf */
[----:B------:R-:W-:Y:S01]  /*1920*/  IADD3 R142, R140, 0x60, RZ ;  /* 0x000000608c8e7810 */ /* 0x000fe20007ffe0ff */
[----:B------:R-:W-:Y:S01]  /*1930*/  IMAD.IADD R197, R196, 0x1, R0 ;  /* 0x00000001c4c57824 */ /* 0x000fe200078e0200 */
[----:B------:R-:W-:Y:S01]  /*1940*/  IADD3 R227, R134, 0xc0, RZ ;  /* 0x000000c086e37810 */ /* 0x000fe20007ffe0ff */
[----:B------:R-:W-:Y:S01]  /*1950*/  IMAD.IADD R193, R0, 0x1, R192 ;  /* 0x0000000100c17824 */ /* 0x000fe200078e02c0 */
[----:B------:R-:W-:Y:S01]  /*1960*/  SHF.R.S32.HI R12, RZ, 0x1f, R12 ;  /* 0x0000001fff0c7819 */ /* 0x000fe2000001140c */
[----:B-1----:R-:W-:Y:S01]  /*1970*/  IMAD.IADD R7, R5, 0x1, R7 ;  /* 0x0000000105077824 */ /* 0x002fe200078e0207 */
[----:B------:R-:W-:-:S02]  /*1980*/  SHF.R.S32.HI R10, RZ, 0x1f, R10 ;  /* 0x0000001fff0a7819 */ /* 0x000fc4000001140a */
[----:B------:R-:W-:Y:S02]  /*1990*/  SHF.R.S32.HI R9, RZ, 0x1f, R9 ;  /* 0x0000001fff097819 */ /* 0x000fe40000011409 */
[----:B------:R3:W-:Y:S04]  /*19a0*/  STL [R1+0x38], R7 ;  /* 0x0000380701007387 */ /* 0x0007e80000100800 */
[----:B------:R3:W-:Y:S04]  /*19b0*/  STL [R1+0x34], R3 ;  /* 0x0000340301007387 */ /* 0x0007e80000100800 */
[----:B------:R3:W-:Y:S04]  /*19c0*/  STL [R1+0x28], R6 ;  /* 0x0000280601007387 */ /* 0x0007e80000100800 */
[----:B------:R3:W-:Y:S02]  /*19d0*/  STL [R1+0x30], R2 ;  /* 0x0000300201007387 */ /* 0x0007e40000100800 */
.L_x_2547:
[----:B------:R-:W2:Y:S01]  /*19e0*/  LDL R0, [R1+0xc] ;  /* 0x00000c0001007983 */ /* 0x000ea20000100800 */
        /* <DEDUP_REMOVED lines=13> */
[----:B------:R-:W-:-:S02]  /*1ac0*/  IMAD.MOV.U32 R177, RZ, RZ, RZ ;  /* 0x000000ffffb17224 */ /* 0x000fc400078e00ff */
[----:B------:R-:W-:Y:S01]  /*1ad0*/  IMAD.MOV.U32 R12, RZ, RZ, RZ ;  /* 0x000000ffff0c7224 */ /* 0x000fe200078e00ff */
[----:B--2---:R-:W-:Y:S02]  /*1ae0*/  SHF.R.S32.HI R16, RZ, 0x1f, R252 ;  /* 0x0000001fff107819 */ /* 0x004fe400000114fc */
[C---:B------:R-:W-:Y:S02]  /*1af0*/  @P4 LEA R2, P0, R252.reuse, c[0x0][0x360], 0x2 ;  /* 0x0000d800fc024a11 */ /* 0x040fe400078010ff */
[C---:B------:R-:W-:Y:S01]  /*1b00*/  @P2 LEA R4, P1, R252.reuse, c[0x0][0x370], 0x2 ;  /* 0x0000dc00fc042a11 */ /* 0x040fe200078210ff */
[----:B------:R1:W-:Y:S01]  /*1b10*/  STL [R1+0x1c], R16 ;  /* 0x00001c1001007387 */ /* 0x0003e20000100800 */
[C-C-:B------:R-:W-:Y:S02]  /*1b20*/  @P4 LEA.HI.X R3, R252.reuse, c[0x0][0x364], R16.reuse, 0x2, P0 ;  /* 0x0000d900fc034a11 */ /* 0x140fe400000f1410 */
[----:B------:R-:W-:-:S03]  /*1b30*/  @P2 LEA.HI.X R5, R252, c[0x0][0x374], R16, 0x2, P1 ;  /* 0x0000dd00fc052a11 */ /* 0x000fc600008f1410 */
[----:B------:R2:W3:Y:S01]  /*1b40*/  @P4 LDG.E R0, [R2.64] ;  /* 0x0000000602004981 */ /* 0x0004e2000c1e1900 */
[----:B------:R-:W-:-:S03]  /*1b50*/  ISETP.NE.U32.AND P0, PT, RZ, c[0x0][0x350], PT ;  /* 0x0000d400ff007a0c */ /* 0x000fc60003f05070 */
[----:B------:R1:W5:Y:S01]  /*1b60*/  @P2 LDG.E R161, [R4.64] ;  /* 0x0000000604a12981 */ /* 0x000362000c1e1900 */
[----:B------:R-:W-:Y:S02]  /*1b70*/  ISETP.NE.AND.EX P6, PT, RZ, c[0x0][0x354], PT, P0 ;  /* 0x0000d500ff007a0c */ /* 0x000fe40003fc5300 */
[----:B------:R-:W-:-:S04]  /*1b80*/  LEA R6, P2, R252, c[0x0][0x348], 0x2 ;  /* 0x0000d200fc067a11 */ /* 0x000fc800078410ff */
[----:B------:R-:W-:-:S05]  /*1b90*/  LEA.HI.X R7, R252, c[0x0][0x34c], R16, 0x2, P2 ;  /* 0x0000d300fc077a11 */ /* 0x000fca00010f1410 */
[----:B------:R3:W5:Y:S01]  /*1ba0*/  @P3 LDG.E R177, [R6.64] ;  /* 0x0000000606b13981 */ /* 0x000762000c1e1900 */
[C---:B--2---:R-:W-:Y:S02]  /*1bb0*/  LEA R2, P0, R252.reuse, c[0x0][0x358], 0x2 ;  /* 0x0000d600fc027a11 */ /* 0x044fe400078010ff */
[C---:B-1----:R-:W-:Y:S02]  /*1bc0*/  LEA R4, P1, R252.reuse, c[0x0][0x350], 0x2 ;  /* 0x0000d400fc047a11 */ /* 0x042fe400078210ff */
[C-C-:B------:R-:W-:Y:S02]  /*1bd0*/  LEA.HI.X R3, R252.reuse, c[0x0][0x35c], R16.reuse, 0x2, P0 ;  /* 0x0000d700fc037a11 */ /* 0x140fe400000f1410 */
[----:B------:R-:W-:-:S03]  /*1be0*/  LEA.HI.X R5, R252, c[0x0][0x354], R16, 0x2, P1 ;  /* 0x0000d500fc057a11 */ /* 0x000fc600008f1410 */
[----:B------:R1:W5:Y:S04]  /*1bf0*/  @P5 LDG.E R12, [R2.64] ;  /* 0x00000006020c5981 */ /* 0x000368000c1e1900 */
[----:B------:R1:W5:Y:S01]  /*1c00*/  @P6 LDG.E R160, [R4.64] ;  /* 0x0000000604a06981 */ /* 0x000362000c1e1900 */
[----:B----4-:R-:W-:-:S05]  /*1c10*/  LOP3.LUT R24, R9, 0xffff, RZ, 0xc0, !PT ;  /* 0x0000ffff09187812 */ /* 0x010fca00078ec0ff */
[----:B------:R1:W-:Y:S01]  /*1c20*/  STL [R1+0x14], R24 ;  /* 0x0000141801007387 */ /* 0x0003e20000100800 */
[----:B------:R-:W-:Y:S01]  /*1c30*/  YIELD ;  /* 0x0000000000007946 */ /* 0x000fe20003800000 */
[----:B------:R-:W-:Y:S02]  /*1c40*/  P2R R13, PR, RZ, 0x40 ;  /* 0x00000040ff0d7803 */ /* 0x000fe40000000000 */
        /* <DEDUP_REMOVED lines=9> */
.L_x_2347:
[----:B------:R-:W-:-:S04]  /*1ce0*/  ISETP.NE.U32.AND P0, PT, RZ, c[0x0][0x368], PT ;  /* 0x0000da00ff007a0c */ /* 0x000fc80003f05070 */
[----:B------:R-:W-:-:S13]  /*1cf0*/  ISETP.NE.AND.EX P0, PT, RZ, c[0x0][0x36c], PT, P0 ;  /* 0x0000db00ff007a0c */ /* 0x000fda0003f05300 */
[----:B------:R-:W-:Y:S05]  /*1d00*/  @!P0 BRA `(.L_x_2348) ;  /* 0x0000004000008947 */ /* 0x000fea0003800000 */
[----:B-1----:R-:W-:-:S04]  /*1d10*/  LEA R4, P0, R252, c[0x0][0x368], 0x2 ;  /* 0x0000da00fc047a11 */ /* 0x002fc800078010ff */
[----:B------:R-:W-:-:S05]  /*1d20*/  LEA.HI.X R5, R252, c[0x0][0x36c], R16, 0x2, P0 ;  /* 0x0000db00fc057a11 */ /* 0x000fca00000f1410 */
[----:B------:R1:W5:Y:S01]  /*1d30*/  LDG.E R11, [R4.64] ;  /* 0x00000006040b7981 */ /* 0x000362000c1e1900 */
[----:B------:R-:W-:Y:S05]  /*1d40*/  BRA `(.L_x_2349) ;  /* 0x0000005000007947 */ /* 0x000fea0003800000 */
.L_x_2348:
[----:B------:R-:W-:Y:S01]  /*1d50*/  MOV R11, c[0x0][0x1d0] ;  /* 0x00007400000b7a02 */ /* 0x000fe20000000f00 */
[----:B------:R-:W-:Y:S05]  /*1d60*/  @!P6 BRA `(.L_x_2349) ;  /* 0x000000300000e947 */ /* 0x000fea0003800000 */
[----:B------:R-:W2:Y:S04]  /*1d70*/  LDG.E R6, [R4.64] ;  /* 0x0000000604067981 */ /* 0x000ea8000c1e1900 */
[----:B-1----:R-:W2:Y:S02]  /*1d80*/  LDG.E R0, [R4.64+0x4] ;  /* 0x0000040604007981 */ /* 0x002ea4000c1e1900 */
[----:B--2---:R-:W-:Y:S02]  /*1d90*/  IADD3 R11, -R6, R0, RZ ;  /* 0x00000000060b7210 */ /* 0x004fe40007ffe1ff */
.L_x_2349:
[----:B-1----:R-:W2:Y:S04]  /*1da0*/  LDL R4, [R1+0x10] ;  /* 0x0000100001047983 */ /* 0x002ea80000100800 */
[----:B------:R-:W3:Y:S04]  /*1db0*/  LDL.LU R0, [R1+0x4] ;  /* 0x0000040001007983 */ /* 0x000ee80000300800 */
[----:B------:R1:W4:Y:S01]  /*1dc0*/  @P5 LDG.E R5, [R2.64] ;  /* 0x0000000602055981 */ /* 0x000322000c1e1900 */
[----:B------:R-:W-:-:S04]  /*1dd0*/  ISETP.NE.U32.AND P0, PT, RZ, c[0x0][0x378], PT ;  /* 0x0000de00ff007a0c */ /* 0x000fc80003f05070 */
[----:B------:R-:W-:Y:S01]  /*1de0*/  ISETP.NE.AND.EX P1, PT, RZ, c[0x0][0x37c], PT, P0 ;  /* 0x0000df00ff007a0c */ /* 0x000fe20003f25300 */
[----:B--2---:R-:W-:Y:S02]  /*1df0*/  IMAD.MOV.U32 R8, RZ, RZ, R4 ;  /* 0x000000ffff087224 */ /* 0x004fe400078e0004 */
[----:B------:R1:W4:Y:S01]  /*1e00*/  @P5 LDG.E R4, [R2.64+0x4] ;  /* 0x0000040602045981 */ /* 0x000322000c1e1900 */
[----:B-----5:R-:W-:Y:S02]  /*1e10*/  IMAD.MOV.U32 R162, RZ, RZ, R11 ;  /* 0x000000ffffa27224 */ /* 0x020fe400078e000b */
[----:B------:R-:W-:-:S05]  /*1e20*/  IMAD.MOV.U32 R6, RZ, RZ, c[0x0][0x2c4] ;  /* 0x0000b100ff067624 */ /* 0x000fca00078e00ff */
[----:B------:R-:W-:Y:S02]  /*1e30*/  ISETP.NE.AND P2, PT, R6, 0x1, PT ;  /* 0x000000010600780c */ /* 0x000fe40003f45270 */
[----:B-1----:R-:W-:-:S04]  /*1e40*/  @P1 LEA R2, P0, R252, c[0x0][0x378], 0x2 ;  /* 0x0000de00fc021a11 */ /* 0x002fc800078010ff */
[----:B------:R-:W-:-:S05]  /*1e50*/  @P1 LEA.HI.X R3, R252, c[0x0][0x37c], R16, 0x2, P0 ;  /* 0x0000df00fc031a11 */ /* 0x000fca00000f1410 */
[----:B------:R3:W5:Y:S01]  /*1e60*/  @P1 LDG.E R162, [R2.64] ;  /* 0x0000000602a21981 */ /* 0x000762000c1e1900 */
[----:B------:R-:W-:Y:S02]  /*1e70*/  IMAD.IADD R7, R11, 0x1, -R161 ;  /* 0x000000010b077824 */ /* 0x000fe400078e0aa1 */
[----:B---3--:R-:W-:Y:S02]  /*1e80*/  IMAD.SHL.U32 R2, R0, 0x80, RZ ;  /* 0x0000008000027824 */ /* 0x008fe400078e00ff */
[----:B------:R-:W-:-:S03]  /*1e90*/  IMAD.MOV.U32 R0, RZ, RZ, c[0x0][0x228] ;  /* 0x00008a00ff007624 */ /* 0x000fc600078e00ff */
[----:B------:R1:W-:Y:S02]  /*1ea0*/  STL [R1+0x18], R2 ;  /* 0x0000180201007387 */ /* 0x0003e40000100800 */
[----:B-1----:R-:W-:-:S05]  /*1eb0*/  IADD3 R2, R2, 0x7f, RZ ;  /* 0x0000007f02027810 */ /* 0x002fca0007ffe0ff */
[----:B------:R-:W-:-:S05]  /*1ec0*/  @P2 IMAD.HI.U32 R3, R2, c[0x0][0x2c8], RZ ;  /* 0x0000b20002032a27 */ /* 0x000fca00078e00ff */
[----:B------:R-:W-:Y:S01]  /*1ed0*/  @P2 SHF.R.U32.HI R2, RZ, c[0x0][0x2cc], R3 ;  /* 0x0000b300ff022a19 */ /* 0x000fe20000011603 */
[----:B------:R-:W-:Y:S01]  /*1ee0*/  BSSY B0, `(.L_x_2350) ;  /* 0x000003a000007945 */ /* 0x000fe20003800000 */
[----:B------:R-:W-:-:S04]  /*1ef0*/  LOP3.LUT R218, R218, 0xffffffbf, RZ, 0xc0, !PT ;  /* 0xffffffbfdada7812 */ /* 0x000fc800078ec0ff */
[----:B------:R-:W-:Y:S01]  /*1f00*/  @P2 LOP3.LUT R218, R218, 0x40, RZ, 0xfc, !PT ;  /* 0x00000040dada2812 */ /* 0x000fe200078efcff */
[----:B----4-:R-:W-:-:S04]  /*1f10*/  @P5 IMAD.IADD R0, R4, 0x1, -R5 ;  /* 0x0000000104005824 */ /* 0x010fc800078e0a05 */
[----:B------:R-:W-:-:S05]  /*1f20*/  IMAD.IADD R6, R7, 0x1, R0 ;  /* 0x0000000107067824 */ /* 0x000fca00078e0200 */
[C---:B------:R-:W-:Y:S02]  /*1f30*/  IADD3 R166, R6.reuse, 0x30, -R8 ;  /* 0x0000003006a67810 */ /* 0x040fe40007ffe808 */
[----:B------:R-:W-:Y:S02]  /*1f40*/  IADD3 R4, R6, 0x2f, RZ ;  /* 0x0000002f06047810 */ /* 0x000fe40007ffe0ff */
[----:B------:R-:W-:Y:S01]  /*1f50*/  LOP3.LUT R5, R9, 0xff000000, RZ, 0xc0, !PT ;  /* 0xff00000009057812 */ /* 0x000fe200078ec0ff */
[----:B------:R-:W-:Y:S01]  /*1f60*/  IMAD.IADD R3, R166, 0x1, R2 ;  /* 0x00000001a6037824 */ /* 0x000fe200078e0202 */
[----:B------:R1:W-:Y:S01]  /*1f70*/  STL [R1+0x4], R6 ;  /* 0x0000040601007387 */ /* 0x0003e20000100800 */
[----:B------:R-:W-:Y:S01]  /*1f80*/  IMAD.HI R2, R4, 0x2aaaaaab, RZ ;  /* 0x2aaaaaab04027827 */ /* 0x000fe200078e02ff */
[----:B------:R-:W-:-:S04]  /*1f90*/  SHF.R.U32.HI R8, RZ, 0x8, R5 ;  /* 0x00000008ff087819 */ /* 0x000fc80000011605 */
[----:B------:R-:W-:-:S04]  /*1fa0*/  SHF.R.U32.HI R4, RZ, 0x1f, R2 ;  /* 0x0000001fff047819 */ /* 0x000fc80000011602 */
[----:B------:R-:W-:Y:S01]  /*1fb0*/  LEA.HI.SX32 R165, R2, R4, 0x1d ;  /* 0x0000000402a57211 */ /* 0x000fe200078feaff */
[----:B-1----:R-:W-:Y:S01]  /*1fc0*/  IMAD.HI R6, R3, 0x2aaaaaab, RZ ;  /* 0x2aaaaaab03067827 */ /* 0x002fe200078e02ff */
[----:B------:R-:W-:-:S04]  /*1fd0*/  LOP3.LUT R3, R9, 0xff0000, RZ, 0xc0, !PT ;  /* 0x00ff000009037812 */ /* 0x000fc800078ec0ff */
[----:B------:R-:W-:Y:S02]  /*1fe0*/  LEA.HI R3, R3, R8, RZ, 0x10 ;  /* 0x0000000803037211 */ /* 0x000fe400078f80ff */
[----:B------:R-:W-:Y:S02]  /*1ff0*/  SHF.R.U32.HI R5, RZ, 0x1f, R6 ;  /* 0x0000001fff057819 */ /* 0x000fe40000011606 */
[----:B------:R-:W-:Y:S02]  /*2000*/  SHF.R.U32.HI R9, RZ, 0x10, R3 ;  /* 0x00000010ff097819 */ /* 0x000fe40000011603 */
[----:B------:R-:W-:Y:S02]  /*2010*/  LOP3.LUT R15, R3, 0xff, RZ, 0xc0, !PT ;  /* 0x000000ff030f7812 */ /* 0x000fe400078ec0ff */
[----:B------:R-:W-:Y:S01]  /*2020*/  LEA.HI.SX32 R2, R6, R5, 0x1d ;  /* 0x0000000506027211 */ /* 0x000fe200078feaff */
[----:B------:R1:W-:Y:S03]  /*2030*/  STL [R1+0x40], R9 ;  /* 0x0000400901007387 */ /* 0x0003e60000100800 */
[----:B------:R-:W-:Y:S01]  /*2040*/  IMNMX R5, R165, R2, PT ;  /* 0x00000002a5057217 */ /* 0x000fe20003800200 */
[----:B------:R1:W-:Y:S03]  /*2050*/  STL [R1+0x44], R15 ;  /* 0x0000440f01007387 */ /* 0x0003e60000100800 */
[----:B------:R-:W-:-:S02]  /*2060*/  ISETP.GE.AND P0, PT, R5, 0x1, PT ;  /* 0x000000010500780c */ /* 0x000fc40003f06270 */
[----:B------:R-:W-:Y:S01]  /*2070*/  ISETP.NE.AND P1, PT, R9, RZ, PT ;  /* 0x000000ff0900720c */ /* 0x000fe20003f25270 */
[----:B------:R-:W-:-:S03]  /*2080*/  IMAD.MOV.U32 R2, RZ, RZ, RZ ;  /* 0x000000ffff027224 */ /* 0x000fc600078e00ff */
[----:B------:R-:W-:-:S07]  /*2090*/  SEL R149, R9, c[0x0][0x338], P1 ;  /* 0x0000ce0009957a07 */ /* 0x000fce0000800000 */
[----:B------:R-:W-:Y:S05]  /*20a0*/  @!P0 BRA `(.L_x_2351) ;  /* 0x000001d000008947 */ /* 0x000fea0003800000 */
[----:B------:R-:W-:Y:S02]  /*20b0*/  IABS R2, R149 ;  /* 0x0000009500027213 */ /* 0x000fe40000000000 */
[----:B------:R-:W-:-:S03]  /*20c0*/  IADD3 R6, R149, -0x1, R5 ;  /* 0xffffffff95067810 */ /* 0x000fc60007ffe005 */
[----:B------:R-:W-:Y:S01]  /*20d0*/  IMAD.MOV.U32 R4, RZ, RZ, R2 ;  /* 0x000000ffff047224 */ /* 0x000fe200078e0002 */
[----:B------:R-:W-:-:S03]  /*20e0*/  IABS R10, R6 ;  /* 0x00000006000a7213 */ /* 0x000fc60000000000 */
[----:B------:R-:W2:Y:S08]  /*20f0*/  I2F.RP R2, R4 ;  /* 0x0000000400027306 */ /* 0x000eb00000209400 */
[----:B--2---:R-:W2:Y:S02]  /*2100*/  MUFU.RCP R2, R2 ;  /* 0x0000000200027308 */ /* 0x004ea40000001000 */
[----:B--2---:R-:W-:-:S06]  /*2110*/  IADD3 R2, R2, 0xffffffe, RZ ;  /* 0x0ffffffe02027810 */ /* 0x004fcc0007ffe0ff */
[----:B------:R-:W2:Y:S02]  /*2120*/  F2I.FTZ.U32.TRUNC.NTZ R3, R2 ;  /* 0x0000000200037305 */ /* 0x000ea4000021f000 */
[----:B--2---:R-:W-:-:S04]  /*2130*/  IMAD.MOV R2, RZ, RZ, -R3 ;  /* 0x000000ffff027224 */ /* 0x004fc800078e0a03 */
[----:B------:R-:W-:Y:S01]  /*2140*/  IMAD.MOV.U32 R8, RZ, RZ, R2 ;  /* 0x000000ffff087224 */ /* 0x000fe200078e0002 */
[----:B------:R-:W-:-:S03]  /*2150*/  IABS R2, R149 ;  /* 0x0000009500027213 */ /* 0x000fc60000000000 */
[----:B------:R-:W-:Y:S02]  /*2160*/  IMAD R8, R8, R4, RZ ;  /* 0x0000000408087224 */ /* 0x000fe400078e02ff */
[----:B-1----:R-:W-:Y:S02]  /*2170*/  IMAD.MOV R9, RZ, RZ, -R2 ;  /* 0x000000ffff097224 */ /* 0x002fe400078e0a02 */
        /* <DEDUP_REMOVED lines=16> */
.L_x_2351:
[----:B------:R-:W-:Y:S05]  /*2280*/  BSYNC B0 ;  /* 0x0000000000007941 */ /* 0x000fea0003800000 */
.L_x_2350:
[----:B------:R-:W-:Y:S01]  /*2290*/  IMAD R3, R15, R2, RZ ;  /* 0x000000020f037224 */ /* 0x000fe200078e02ff */
[----:B------:R-:W2:Y:S01]  /*22a0*/  S2R R8, SR_TID.X ;  /* 0x0000000000087919 */ /* 0x000ea20000002100 */
[C---:B------:R-:W-:Y:S01]  /*22b0*/  IMAD.SHL.U32 R6, R225.reuse, 0x40, RZ ;  /* 0x00000040e1067824 */ /* 0x040fe200078e00ff */
[----:B------:R-:W-:Y:S01]  /*22c0*/  IADD3 R23, R225, 0x20, RZ ;  /* 0x00000020e1177810 */ /* 0x000fe20007ffe0ff */
[C---:B------:R-:W-:Y:S01]  /*22d0*/  IMAD.IADD R2, R3.reuse, 0x1, R2 ;  /* 0x0000000103027824 */ /* 0x040fe200078e0202 */
[----:B------:R-:W-:Y:S01]  /*22e0*/  SHF.R.S32.HI R135, RZ, 0x1f, R134 ;  /* 0x0000001fff877819 */ /* 0x000fe20000011486 */
[----:B------:R-:W-:Y:S01]  /*22f0*/  IMAD R3, R3, 0x30, -R7 ;  /* 0x0000003003037824 */ /* 0x000fe200078e0a07 */
[----:B------:R-:W-:Y:S02]  /*2300*/  LOP3.LUT R163, R6, 0x1c0, RZ, 0xc0, !PT ;  /* 0x000001c006a37812 */ /* 0x000fe400078ec0ff */
[----:B------:R-:W-:-:S02]  /*2310*/  IMNMX R2, R5, R2, PT ;  /* 0x0000000205027217 */ /* 0x000fc40003800200 */
[----:B------:R-:W-:Y:S02]  /*2320*/  IMNMX R3, RZ, R3, !PT ;  /* 0x00000003ff037217 */ /* 0x000fe40007800200 */
[----:B------:R-:W-:Y:S01]  /*2330*/  SHF.R.S32.HI R6, RZ, 0x1f, R23 ;  /* 0x0000001fff067819 */ /* 0x000fe20000011417 */
[----:B------:R-:W-:Y:S01]  /*2340*/  IMAD R2, R2, 0x30, -R7 ;  /* 0x0000003002027824 */ /* 0x000fe200078e0a07 */
[----:B------:R-:W-:Y:S01]  /*2350*/  SHF.R.U32.HI R182, RZ, 0x3, R163 ;  /* 0x00000003ffb67819 */ /* 0x000fe200000116a3 */
[----:B------:R-:W-:-:S03]  /*2360*/  IMAD.WIDE.U32 R4, R3, -0x55555555, RZ ;  /* 0xaaaaaaab03047825 */ /* 0x000fc600078e00ff */
[----:B------:R-:W-:Y:S01]  /*2370*/  IMNMX R2, R2, R0, PT ;  /* 0x0000000002027217 */ /* 0x000fe20003800200 */
[----:B------:R-:W-:Y:S01]  /*2380*/  IMAD.SHL.U32 R7, R23, 0x40, RZ ;  /* 0x0000004017077824 */ /* 0x000fe200078e00ff */
[----:B------:R-:W-:Y:S02]  /*2390*/  SHF.R.U32.HI R138, RZ, 0x5, R5 ;  /* 0x00000005ff8a7819 */ /* 0x000fe40000011605 */
[----:B------:R-:W-:Y:S02]  /*23a0*/  ISETP.GT.AND P0, PT, R2, R3, PT ;  /* 0x000000030200720c */ /* 0x000fe40003f04270 */
[----:B--2---:R-:W-:Y:S02]  /*23b0*/  SHF.R.S32.HI R187, RZ, 0x1f, R8 ;  /* 0x0000001fffbb7819 */ /* 0x004fe40000011408 */
[----:B------:R-:W-:Y:S02]  /*23c0*/  LOP3.LUT R174, R7, 0x1c0, RZ, 0xc0, !PT ;  /* 0x000001c007ae7812 */ /* 0x000fe400078ec0ff */
[----:B------:R-:W-:-:S02]  /*23d0*/  LEA.HI R5, R187, R8, RZ, 0x6 ;  /* 0x00000008bb057211 */ /* 0x000fc400078f30ff */
[----:B------:R-:W-:-:S05]  /*23e0*/  SHF.R.U32.HI R185, RZ, 0x3, R174 ;  /* 0x00000003ffb97819 */ /* 0x000fca00000116ae */
[----:B------:R-:W-:Y:S01]  /*23f0*/  @P0 IADD3 R3, R2, 0x2f, RZ ;  /* 0x0000002f02030810 */ /* 0x000fe20007ffe0ff */
[----:B------:R-:W-:-:S04]  /*2400*/  IMAD.MOV.U32 R2, RZ, RZ, R138 ;  /* 0x000000ffff027224 */ /* 0x000fc800078e008a */
[----:B------:R-:W-:-:S05]  /*2410*/  @P0 IMAD.HI R3, R3, 0x2aaaaaab, RZ ;  /* 0x2aaaaaab03030827 */ /* 0x000fca00078e02ff */
[----:B------:R-:W-:-:S04]  /*2420*/  @P0 SHF.R.U32.HI R4, RZ, 0x1f, R3 ;  /* 0x0000001fff040819 */ /* 0x000fc80000011603 */
[----:B------:R-:W-:Y:S01]  /*2430*/  @P0 LEA.HI.SX32 R2, R3, R4, 0x1d ;  /* 0x0000000403020211 */ /* 0x000fe200078feaff */
[----:B------:R-:W-:Y:S01]  /*2440*/  IMAD.SHL.U32 R3, R5, 0x8, RZ ;  /* 0x0000000805037824 */ /* 0x000fe200078e00ff */
[----:B------:R-:W-:Y:S02]  /*2450*/  LOP3.LUT R4, R163, 0x38, R134, 0xf8, !PT ;  /* 0x00000038a3047812 */ /* 0x000fe400078ef886 */
[----:B------:R-:W-:Y:S02]  /*2460*/  ISETP.GT.AND P0, PT, R2, R138, PT ;  /* 0x0000008a0200720c */ /* 0x000fe40003f04270 */
[----:B------:R-:W-:Y:S02]  /*2470*/  LEA.HI R5, R6, R23, RZ, 0x3 ;  /* 0x0000001706057211 */ /* 0x000fe400078f18ff */
[----:B------:R-:W-:Y:S02]  /*2480*/  LOP3.LUT R175, R3, 0xfffffe00, RZ, 0xc0, !PT ;  /* 0xfffffe0003af7812 */ /* 0x000fe400078ec0ff */
[----:B------:R-:W-:Y:S01]  /*2490*/  LOP3.LUT R3, R4, R182, RZ, 0x3c, !PT ;  /* 0x000000b604037212 */ /* 0x000fe200078e3cff */
[----:B------:R-:W-:-:S04]  /*24a0*/  IMAD.SHL.U32 R4, R5, 0x40, RZ ;  /* 0x0000004005047824 */ /* 0x000fc800078e00ff */
[----:B------:R-:W-:Y:S01]  /*24b0*/  IMAD.IADD R3, R175, 0x1, R3 ;  /* 0x00000001af037824 */ /* 0x000fe200078e0203 */
[----:B------:R-:W-:-:S03]  /*24c0*/  LOP3.LUT R176, R4, 0xfffffe00, RZ, 0xc0, !PT ;  /* 0xfffffe0004b07812 */ /* 0x000fc600078ec0ff */
[----:B------:R-:W-:Y:S01]  /*24d0*/  IMAD.SHL.U32 R211, R3, 0x2, RZ ;  /* 0x0000000203d37824 */ /* 0x000fe200078e00ff */
        /* <DEDUP_REMOVED lines=9> */
[----:B------:R-:W-:Y:S02]  /*2570*/  SEL R21, R16, RZ, !P5 ;  /* 0x000000ff10157207 */ /* 0x000fe40006800000 */
[----:B------:R-:W-:Y:S01]  /*2580*/  SEL R20, R252, RZ, !P5 ;  /* 0x000000fffc147207 */ /* 0x000fe20006800000 */
[----:B------:R-:W-:Y:S01]  /*2590*/  IMAD R3, R146, c[0x0][0x238], RZ ;  /* 0x00008e0092037a24 */ /* 0x000fe200078e02ff */
[----:B------:R-:W-:Y:S01]  /*25a0*/  MOV R2, R4 ;  /* 0x0000000400027202 */ /* 0x000fe20000000f00 */
[----:B------:R-:W-:Y:S01]  /*25b0*/  IMAD R4, R21, c[0x0][0x248], RZ ;  /* 0x0000920015047a24 */ /* 0x000fe200078e02ff */
[----:B------:R-:W-:Y:S01]  /*25c0*/  MOV R171, c[0x0][0x238] ;  /* 0x00008e0000ab7a02 */ /* 0x000fe20000000f00 */
[----:B------:R-:W-:Y:S01]  /*25d0*/  IMAD R3, R121, c[0x0][0x23c], R3 ;  /* 0x00008f0079037a24 */ /* 0x000fe200078e0203 */
[----:B------:R-:W-:Y:S01]  /*25e0*/  ISETP.GE.AND P4, PT, R134, c[0x0][0x1d4], PT ;  /* 0x0000750086007a0c */ /* 0x000fe20003f86270 */
[----:B------:R-:W-:Y:S01]  /*25f0*/  IMAD.WIDE.U32 R150, R152, c[0x0][0x238], RZ ;  /* 0x00008e0098967a25 */ /* 0x000fe200078e00ff */
[----:B------:R-:W-:-:S02]  /*2600*/  SHF.L.U32 R184, R171, 0x5, RZ ;  /* 0x00000005abb87819 */ /* 0x000fc400000006ff */
[----:B------:R-:W-:Y:S01]  /*2610*/  IADD3 R3, R5, R3, RZ ;  /* 0x0000000305037210 */ /* 0x000fe20007ffe0ff */
[----:B------:R-:W-:Y:S01]  /*2620*/  IMAD R5, R36, -0x30, R0 ;  /* 0xffffffd024057824 */ /* 0x000fe200078e0200 */
[----:B------:R-:W-:Y:S01]  /*2630*/  SHF.L.U64.HI R171, R171, R164, c[0x0][0x23c] ;  /* 0x00008f00abab7619 */ /* 0x000fe200000102a4 */
[----:B------:R-:W-:Y:S01]  /*2640*/  IMAD.IADD R168, R151, 0x1, R168 ;  /* 0x0000000197a87824 */ /* 0x000fe200078e02a8 */
[----:B------:R-:W-:Y:S01]  /*2650*/  LOP3.LUT R218, R218, 0xfffffffe, RZ, 0xc0, !PT ;  /* 0xfffffffedada7812 */ /* 0x000fe200078ec0ff */
[----:B------:R-:W-:Y:S01]  /*2660*/  IMAD.WIDE.U32 R2, R24, c[0x0][0x240], R2 ;  /* 0x0000900018027a25 */ /* 0x000fe200078e0002 */
[----:B------:R-:W-:Y:S02]  /*2670*/  IMNMX R6, R5, 0x30, PT ;  /* 0x0000003005067817 */ /* 0x000fe40003800200 */
[----:B------:R-:W-:Y:S01]  /*2680*/  ISETP.GE.AND P6, PT, R136, c[0x0][0x1d4], PT ;  /* 0x0000750088007a0c */ /* 0x000fe20003fc6270 */
[----:B------:R-:W-:Y:S01]  /*2690*/  IMAD R3, R24, c[0x0][0x244], R3 ;  /* 0x0000910018037a24 */ /* 0x000fe200078e0203 */
[----:B------:R-:W-:Y:S01]  /*26a0*/  @P4 LOP3.LUT R218, R218, 0x1, RZ, 0xfc, !PT ;  /* 0x00000001dada4812 */ /* 0x000fe200078efcff */
[C---:B------:R-:W-:Y:S01]  /*26b0*/  IMAD R5, R20.reuse, c[0x0][0x24c], R4 ;  /* 0x0000930014057a24 */ /* 0x040fe200078e0204 */
[----:B------:R-:W-:Y:S01]  /*26c0*/  IADD3 R4, -R225, R6, RZ ;  /* 0x00000006e1047210 */ /* 0x000fe20007ffe1ff */
[----:B------:R-:W-:Y:S01]  /*26d0*/  IMAD.WIDE.U32 R124, R20, c[0x0][0x248], R2 ;  /* 0x00009200147c7a25 */ /* 0x000fe200078e0002 */
[----:B------:R-:W-:-:S02]  /*26e0*/  SHF.R.S32.HI R3, RZ, 0x1f, R36 ;  /* 0x0000001fff037819 */ /* 0x000fc40000011424 */
[----:B------:R-:W-:Y:S01]  /*26f0*/  ISETP.GT.AND P0, PT, R4, 0x20, PT ;  /* 0x000000200400780c */ /* 0x000fe20003f04270 */
[----:B------:R-:W-:Y:S01]  /*2700*/  IMAD R2, R168, R36, RZ ;  /* 0x00000024a8027224 */ /* 0x000fe200078e02ff */
[----:B------:R-:W-:Y:S01]  /*2710*/  MOV R122, R124 ;  /* 0x0000007c007a7202 */ /* 0x000fe20000000f00 */
[----:B------:R-:W-:Y:S01]  /*2720*/  IMAD.IADD R123, R125, 0x1, R5 ;  /* 0x000000017d7b7824 */ /* 0x000fe200078e0205 */
[----:B------:R-:W-:Y:S01]  /*2730*/  ISETP.GE.AND P1, PT, R4, 0x1, PT ;  /* 0x000000010400780c */ /* 0x000fe20003f26270 */
[-C--:B------:R-:W-:Y:S01]  /*2740*/  IMAD R3, R3, R150.reuse, R2 ;  /* 0x0000009603037224 */ /* 0x080fe200078e0202 */
[----:B------:R-:W-:Y:S01]  /*2750*/  ISETP.GE.AND P5, PT, R226, c[0x0][0x1d4], PT ;  /* 0x00007500e2007a0c */ /* 0x000fe20003fa6270 */
[----:B------:R-:W-:Y:S01]  /*2760*/  IMAD.WIDE.U32 R6, R36, R150, R122 ;  /* 0x0000009624067225 */ /* 0x000fe200078e007a */
[----:B------:R-:W-:-:S03]  /*2770*/  ISETP.GE.AND P4, PT, R227, c[0x0][0x1d4], PT ;  /* 0x00007500e3007a0c */ /* 0x000fc60003f86270 */
[----:B------:R-:W-:Y:S02]  /*2780*/  IMAD.IADD R3, R7, 0x1, R3 ;  /* 0x0000000107037824 */ /* 0x000fe400078e0203 */
[----:B------:R-:W-:-:S04]  /*2790*/  @P0 IADD3 R7, P2, R184, R6, RZ ;  /* 0x00000006b8070210 */ /* 0x000fc80007f5e0ff */
[C---:B------:R-:W-:Y:S02]  /*27a0*/  @P1 LEA R4, P3, R6.reuse, c[0x0][0x220], 0x1 ;  /* 0x0000880006041a11 */ /* 0x040fe400078608ff */
[----:B------:R-:W-:Y:S02]  /*27b0*/  @P0 IADD3.X R8, R3, R171, RZ, P2, !PT ;  /* 0x000000ab03080210 */ /* 0x000fe400017fe4ff */
[C---:B------:R-:W-:Y:S02]  /*27c0*/  @P0 LEA R2, P2, R7.reuse, c[0x0][0x220], 0x1 ;  /* 0x0000880007020a11 */ /* 0x040fe400078408ff */
[----:B------:R-:W-:Y:S02]  /*27d0*/  @P1 LEA.HI.X R5, R6, c[0x0][0x224], R3, 0x1, P3 ;  /* 0x0000890006051a11 */ /* 0x000fe400018f0c03 */
[----:B------:R-:W-:Y:S02]  /*27e0*/  @P0 LEA.HI.X R3, R7, c[0x0][0x224], R8, 0x1, P2 ;  /* 0x0000890007030a11 */ /* 0x000fe400010f0c08 */
[----:B------:R-:W-:-:S02]  /*27f0*/  LOP3.LUT P2, RZ, R218, 0x1, RZ, 0xc0, !PT ;  /* 0x00000001daff7812 */ /* 0x000fc4000784c0ff */
[----:B------:R-:W-:-:S11]  /*2800*/  ISETP.NE.AND P3, PT, R13, RZ, PT ;  /* 0x000000ff0d00720c */ /* 0x000fd60003f65270 */
        /* <DEDUP_REMOVED lines=11> */
[----:B------:R-:W-:-:S02]  /*28c0*/  ISETP.NE.U32.AND P0, PT, RZ, c[0x0][0x340], PT ;  /* 0x0000d000ff007a0c */ /* 0x000fc40003f05070 */
[----:B------:R-:W-:Y:S02]  /*28d0*/  IADD3 R13, R11, R160, RZ ;  /* 0x000000a00b0d7210 */ /* 0x000fe40007ffe0ff */
[----:B------:R-:W-:Y:S01]  /*28e0*/  SHF.R.S32.HI R141, RZ, 0x1f, R140 ;  /* 0x0000001fff8d7819 */ /* 0x000fe2000001148c */
[C---:B------:R-:W-:Y:S01]  /*28f0*/  IMAD R12, R22.reuse, c[0x0][0x290], RZ ;  /* 0x0000a400160c7a24 */ /* 0x040fe200078e02ff */
[----:B------:R-:W-:Y:S01]  /*2900*/  ISETP.NE.AND.EX P0, PT, RZ, c[0x0][0x344], PT, P0 ;  /* 0x0000d100ff007a0c */ /* 0x000fe20003f05300 */
[----:B------:R-:W-:Y:S02]  /*2910*/  IMAD R17, R22, c[0x0][0x1e0], RZ ;  /* 0x0000780016117a24 */ /* 0x000fe400078e02ff */
[----:B------:R-:W-:Y:S01]  /*2920*/  IMAD.WIDE.U32 R180, R225, c[0x0][0x1e0], RZ ;  /* 0x00007800e1b47a25 */ /* 0x000fe200078e00ff */
[----:B------:R-:W-:Y:S01]  /*2930*/  MOV R173, c[0x0][0x280] ;  /* 0x0000a00000ad7a02 */ /* 0x000fe20000000f00 */
[----:B------:R-:W0:Y:S08]  /*2940*/  LDGDEPBAR ;  /* 0x00000000000079af */ /* 0x000e300000000000 */
[----:B---3--:R-:W-:-:S05]  /*2950*/  @P0 IMAD.WIDE R2, R252, R14, c[0x0][0x340] ;  /* 0x0000d000fc020625 */ /* 0x008fca00078e020e */
[----:B------:R3:W4:Y:S01]  /*2960*/  @P0 LDG.E R6, [R2.64] ;  /* 0x0000000602060981 */ /* 0x000722000c1e1900 */
[----:B------:R-:W-:Y:S01]  /*2970*/  SHF.R.S32.HI R19, RZ, 0x1f, R13 ;  /* 0x0000001fff137819 */ /* 0x000fe2000001140d */
[----:B--2---:R-:W-:Y:S01]  /*2980*/  IMAD R5, R22, c[0x0][0x280], RZ ;  /* 0x0000a00016057a24 */ /* 0x004fe200078e02ff */
[----:B------:R-:W-:Y:S01]  /*2990*/  MOV R186, c[0x0][0x27c] ;  /* 0x00009f0000ba7a02 */ /* 0x000fe20000000f00 */
[----:B------:R-:W-:Y:S01]  /*29a0*/  IMAD.WIDE.U32 R10, R225, c[0x0][0x290], R134 ;  /* 0x0000a400e10a7a25 */ /* 0x000fe200078e0086 */
[----:B------:R-:W-:Y:S01]  /*29b0*/  WARPSYNC 0xffffffff ;  /* 0xffffffff00007948 */ /* 0x000fe20003800000 */
[----:B------:R-:W-:Y:S02]  /*29c0*/  SHF.L.U64.HI R159, R173, R164, c[0x0][0x284] ;  /* 0x0000a100ad9f7619 */ /* 0x000fe400000102a4 */
[----:B------:R-:W-:Y:S01]  /*29d0*/  IMAD R4, R19, c[0x0][0x1e0], RZ ;  /* 0x0000780013047a24 */ /* 0x000fe200078e02ff */
[----:B------:R-:W-:Y:S01]  /*29e0*/  SHF.L.U32 R173, R173, 0x5, RZ ;  /* 0x00000005adad7819 */ /* 0x000fe200000006ff */
[----:B-1----:R-:W-:-:S02]  /*29f0*/  IMAD R15, R225, c[0x0][0x284], R5 ;  /* 0x0000a100e10f7a24 */ /* 0x002fc400078e0205 */
[----:B------:R-:W-:Y:S02]  /*2a00*/  IMAD R4, R13, c[0x0][0x1e4], R4 ;  /* 0x000079000d047a24 */ /* 0x000fe400078e0204 */
[C---:B------:R-:W-:Y:S02]  /*2a10*/  IMAD R12, R225.reuse, c[0x0][0x294], R12 ;  /* 0x0000a500e10c7a24 */ /* 0x040fe400078e020c */
[----:B------:R-:W-:Y:S02]  /*2a20*/  IMAD R17, R225, c[0x0][0x1e4], R17 ;  /* 0x00007900e1117a24 */ /* 0x000fe400078e0211 */
[----:B------:R-:W-:Y:S02]  /*2a30*/  IMAD.MOV.U32 R172, RZ, RZ, c[0x0][0x290] ;  /* 0x0000a400ffac7624 */ /* 0x000fe400078e00ff */
[C---:B------:R-:W-:Y:S01]  /*2a40*/  IMAD R169, R152.reuse, c[0x0][0x1e4], RZ ;  /* 0x0000790098a97a24 */ /* 0x040fe200078e02ff */
[----:B------:R-:W-:Y:S01]  /*2a50*/  IADD3 R145, R181, R17, RZ ;  /* 0x00000011b5917210 */ /* 0x000fe20007ffe0ff */
[----:B------:R-:W-:Y:S01]  /*2a60*/  IMAD R170, R152, c[0x0][0x284], RZ ;  /* 0x0000a10098aa7a24 */ /* 0x000fe200078e02ff */
[----:B------:R-:W-:Y:S01]  /*2a70*/  SHF.L.U64.HI R158, R172, R164, c[0x0][0x294] ;  /* 0x0000a500ac9e7619 */ /* 0x000fe200000102a4 */
[----:B------:R-:W-:-:S02]  /*2a80*/  IMAD R167, R152, c[0x0][0x294], RZ ;  /* 0x0000a50098a77a24 */ /* 0x000fc400078e02ff */
[----:B---3--:R-:W-:-:S04]  /*2a90*/  IMAD.WIDE.U32 R2, R13, c[0x0][0x1e0], RZ ;  /* 0x000078000d027a25 */ /* 0x008fc800078e00ff */
[----:B------:R-:W-:Y:S02]  /*2aa0*/  IMAD.IADD R3, R3, 0x1, R4 ;  /* 0x0000000103037824 */ /* 0x000fe400078e0204 */
[----:B------:R-:W-:-:S04]  /*2ab0*/  IMAD.WIDE.U32 R4, R225, c[0x0][0x280], R140 ;  /* 0x0000a000e1047a25 */ /* 0x000fc800078e008c */
[C---:B------:R-:W-:Y:S01]  /*2ac0*/  IMAD.WIDE.U32 R2, R24.reuse, c[0x0][0x1e8], R2 ;  /* 0x00007a0018027a25 */ /* 0x040fe200078e0002 */
[----:B------:R-:W-:Y:S02]  /*2ad0*/  IADD3 R9, R5, R15, RZ ;  /* 0x0000000f05097210 */ /* 0x000fe40007ffe0ff */
[----:B------:R-:W-:Y:S01]  /*2ae0*/  MOV R8, R4 ;  /* 0x0000000400087202 */ /* 0x000fe20000000f00 */
[----:B------:R-:W-:Y:S02]  /*2af0*/  IMAD R3, R24, c[0x0][0x1ec], R3 ;  /* 0x00007b0018037a24 */ /* 0x000fe400078e0203 */
[----:B------:R-:W-:-:S04]  /*2b00*/  IMAD.WIDE.U32 R156, R152, c[0x0][0x1e0], RZ ;  /* 0x00007800989c7a25 */ /* 0x000fc800078e00ff */
[----:B------:R-:W-:Y:S01]  /*2b10*/  IMAD.WIDE.U32 R154, R152, c[0x0][0x280], RZ ;  /* 0x0000a000989a7a25 */ /* 0x000fe200078e00ff */
[----:B------:R-:W-:-:S03]  /*2b20*/  IADD3 R169, R157, R169, RZ ;  /* 0x000000a99da97210 */ /* 0x000fc60007ffe0ff */
[----:B------:R-:W-:-:S04]  /*2b30*/  IMAD.WIDE.U32 R152, R152, c[0x0][0x290], RZ ;  /* 0x0000a40098987a25 */ /* 0x000fc800078e00ff */
[----:B-----5:R-:W-:Y:S01]  /*2b40*/  IMAD.WIDE.U32 R106, R162, c[0x0][0x280], R8 ;  /* 0x0000a000a26a7a25 */ /* 0x020fe200078e0008 */
[----:B------:R-:W-:-:S03]  /*2b50*/  IADD3 R167, R153, R167, RZ ;  /* 0x000000a799a77210 */ /* 0x000fc60007ffe0ff */
[----:B------:R-:W-:Y:S02]  /*2b60*/  IMAD.SHL.U32 R172, R172, 0x20, RZ ;  /* 0x00000020acac7824 */ /* 0x000fe400078e00ff */
[----:B------:R-:W-:Y:S01]  /*2b70*/  IMAD.IADD R170, R155, 0x1, R170 ;  /* 0x000000019baa7824 */ /* 0x000fe200078e02aa */
[----:B----4-:R-:W-:Y:S01]  /*2b80*/  @P0 SHF.R.S32.HI R5, RZ, 0x1f, R6 ;  /* 0x0000001fff050819 */ /* 0x010fe20000011406 */
[----:B------:R-:W-:Y:S01]  /*2b90*/  @!P0 IMAD.MOV.U32 R6, RZ, RZ, R252 ;  /* 0x000000ffff068224 */ /* 0x000fe200078e00fc */
[----:B------:R-:W-:-:S04]  /*2ba0*/  @!P0 MOV R5, R16 ;  /* 0x0000001000058202 */ /* 0x000fc80000000f00 */
[----:B------:R-:W-:Y:S01]  /*2bb0*/  SEL R14, R6, RZ, !P3 ;  /* 0x000000ff060e7207 */ /* 0x000fe20005800000 */
[----:B------:R-:W-:Y:S01]  /*2bc0*/  IMAD.WIDE.U32 R6, R225, c[0x0][0x290], R140 ;  /* 0x0000a400e1067a25 */ /* 0x000fe200078e008c */
[----:B------:R-:W-:-:S03]  /*2bd0*/  SEL R18, R5, RZ, !P3 ;  /* 0x000000ff05127207 */ /* 0x000fc60005800000 */
[----:B------:R-:W-:Y:S01]  /*2be0*/  IMAD.WIDE.U32 R90, R14, c[0x0][0x1f0], R2 ;  /* 0x00007c000e5a7a25 */ /* 0x000fe200078e0002 */
[----:B------:R-:W-:Y:S02]  /*2bf0*/  MOV R2, R10 ;  /* 0x0000000a00027202 */ /* 0x000fe40000000f00 */
[----:B------:R-:W-:Y:S01]  /*2c00*/  SHF.R.S32.HI R10, RZ, 0x1f, R162 ;  /* 0x0000001fff0a7819 */ /* 0x000fe200000114a2 */
[----:B------:R-:W-:Y:S01]  /*2c10*/  IMAD.WIDE.U32 R4, R225, c[0x0][0x280], R134 ;  /* 0x0000a000e1047a25 */ /* 0x000fe200078e0086 */
[----:B------:R-:W-:Y:S02]  /*2c20*/  IADD3 R3, R12, R11, RZ ;  /* 0x0000000b0c037210 */ /* 0x000fe40007ffe0ff */
[----:B------:R-:W-:Y:S01]  /*2c30*/  IADD3 R120, P1, P0, R90, R180, R134 ;  /* 0x000000b45a787210 */ /* 0x000fe2000783e086 */
[----:B------:R-:W-:Y:S01]  /*2c40*/  IMAD R16, R18, c[0x0][0x1f0], RZ ;  /* 0x00007c0012107a24 */ /* 0x000fe200078e02ff */
[----:B------:R-:W-:Y:S01]  /*2c50*/  IADD3 R5, R15, R5, RZ ;  /* 0x000000050f057210 */ /* 0x000fe20007ffe0ff */
[----:B------:R-:W-:-:S02]  /*2c60*/  IMAD R11, R10, c[0x0][0x280], RZ ;  /* 0x0000a0000a0b7a24 */ /* 0x000fc400078e02ff */
[----:B------:R-:W-:Y:S02]  /*2c70*/  IMAD R16, R14, c[0x0][0x1f4], R16 ;  /* 0x00007d000e107a24 */ /* 0x000fe400078e0210 */
[----:B------:R-:W-:Y:S01]  /*2c80*/  IMAD.IADD R7, R7, 0x1, R12 ;  /* 0x0000000107077824 */ /* 0x000fe200078e020c */
[----:B------:R-:W-:Y:S01]  /*2c90*/  SHF.L.U32 R12, R186, 0x1, RZ ;  /* 0x00000001ba0c7819 */ /* 0x000fe200000006ff */
[----:B------:R-:W-:Y:S02]  /*2ca0*/  IMAD R10, R10, c[0x0][0x290], RZ ;  /* 0x0000a4000a0a7a24 */ /* 0x000fe400078e02ff */
[----:B------:R-:W-:Y:S02]  /*2cb0*/  IMAD.IADD R89, R91, 0x1, R16 ;  /* 0x000000015b597824 */ /* 0x000fe400078e0210 */
[C---:B------:R-:W-:Y:S02]  /*2cc0*/  IMAD R11, R162.reuse, c[0x0][0x284], R11 ;  /* 0x0000a100a20b7a24 */ /* 0x040fe400078e020b */
[C---:B------:R-:W-:Y:S01]  /*2cd0*/  IMAD R10, R162.reuse, c[0x0][0x294], R10 ;  /* 0x0000a500a20a7a24 */ /* 0x040fe200078e020a */
[----:B------:R-:W-:Y:S01]  /*2ce0*/  IADD3.X R119, R89, R145, R135, P1, P0 ;  /* 0x0000009159777210 */ /* 0x000fe20000fe0487 */
[----:B------:R-:W-:Y:S01]  /*2cf0*/  IMAD.WIDE.U32 R102, R162, c[0x0][0x290], R6 ;  /* 0x0000a400a2667a25 */ /* 0x000fe200078e0006 */
[----:B------:R-:W-:-:S02]  /*2d00*/  ISETP.GE.AND P1, PT, R134, c[0x0][0x27c], PT ;  /* 0x00009f0086007a0c */ /* 0x000fc40003f26270 */
[----:B------:R-:W-:Y:S01]  /*2d10*/  IADD3 R118, R107, R11, RZ ;  /* 0x0000000b6b767210 */ /* 0x000fe20007ffe0ff */
[----:B------:R-:W-:Y:S01]  /*2d20*/  IMAD.WIDE.U32 R100, R162, c[0x0][0x290], R2 ;  /* 0x0000a400a2647a25 */ /* 0x000fe200078e0002 */
[----:B------:R-:W-:-:S03]  /*2d30*/  IADD3 R117, R103, R10, RZ ;  /* 0x0000000a67757210 */ /* 0x000fc60007ffe0ff */
[----:B------:R-:W-:Y:S01]  /*2d40*/  IMAD.WIDE.U32 R104, R162, c[0x0][0x280], R4 ;  /* 0x0000a000a2687a25 */ /* 0x000fe200078e0004 */
[----:B------:R-:W-:-:S03]  /*2d50*/  IADD3 R115, R10, R101, RZ ;  /* 0x000000650a737210 */ /* 0x000fc60007ffe0ff */
[----:B------:R-:W-:Y:S02]  /*2d60*/  IMAD.IADD R116, R11, 0x1, R105 ;  /* 0x000000010b747824 */ /* 0x000fe400078e0269 */
[C-C-:B------:R-:W-:Y:S01]  /*2d70*/  IMAD.WIDE.U32 R2, R24.reuse, c[0x0][0x260], R134.reuse ;  /* 0x0000980018027a25 */ /* 0x140fe200078e0086 */
[----:B------:R-:W-:Y:S01]  /*2d80*/  IADD3 R148, P0, R225, R13, RZ ;  /* 0x0000000de1947210 */ /* 0x000fe20007f1e0ff */
[----:B------:R-:W-:Y:S01]  /*2d90*/  BAR.SYNC.DEFER_BLOCKING 0x0 ;  /* 0x0000000000007b1d */ /* 0x000fe20000010000 */
[----:B------:R-:W-:Y:S01]  /*2da0*/  SEL R11, RZ, c[0x0][0x27c], !P1 ;  /* 0x00009f00ff0b7a07 */ /* 0x000fe20004800000 */
[----:B------:R-:W-:Y:S01]  /*2db0*/  IMAD.WIDE.U32 R6, R24, c[0x0][0x210], R134 ;  /* 0x0000840018067a25 */ /* 0x000fe200078e0086 */
[----:B------:R-:W-:-:S03]  /*2dc0*/  IADD3 R8, -R12, c[0x0][0x1d4], RZ ;  /* 0x000075000c087a10 */ /* 0x000fc60007ffe1ff */
[----:B------:R-:W-:Y:S01]  /*2dd0*/  IMAD.MOV.U32 R4, RZ, RZ, R2 ;  /* 0x000000ffff047224 */ /* 0x000fe200078e0002 */
[----:B------:R-:W-:Y:S01]  /*2de0*/  ULDC.U8 UR4, c[0x0][0x298] ;  /* 0x0000a60000047ab9 */ /* 0x000fe20000000000 */
[----:B------:R-:W-:Y:S02]  /*2df0*/  IMAD.MOV.U32 R2, RZ, RZ, R6 ;  /* 0x000000ffff027224 */ /* 0x000fe400078e0006 */
[----:B------:R-:W-:Y:S01]  /*2e00*/  IMAD.X R147, R22, 0x1, R19, P0 ;  /* 0x0000000116937824 */ /* 0x000fe200000e0613 */
[----:B------:R-:W-:Y:S01]  /*2e10*/  ISETP.GE.AND P0, PT, R136, c[0x0][0x27c], PT ;  /* 0x00009f0088007a0c */ /* 0x000fe20003f06270 */
[----:B------:R-:W-:Y:S01]  /*2e20*/  IMAD R5, R24, c[0x0][0x264], R3 ;  /* 0x0000990018057a24 */ /* 0x000fe200078e0203 */
[----:B------:R-:W-:Y:S01]  /*2e30*/  SHF.R.S32.HI R19, RZ, 0x1f, R23 ;  /* 0x0000001fff137819 */ /* 0x000fe20000011417 */
[----:B------:R-:W-:Y:S02]  /*2e40*/  IMAD.IADD R6, R134, 0x1, R11 ;  /* 0x0000000186067824 */ /* 0x000fe400078e020b */
[----:B------:R-:W-:Y:S01]  /*2e50*/  IMAD R3, R24, c[0x0][0x214], R7 ;  /* 0x0000850018037a24 */ /* 0x000fe200078e0207 */
[CC--:B------:R-:W-:Y:S01]  /*2e60*/  SEL R7, R12.reuse, R8.reuse, !P1 ;  /* 0x000000080c077207 */ /* 0x0c0fe20004800000 */
[----:B------:R-:W-:Y:S01]  /*2e70*/  IMAD R10, R21, c[0x0][0x268], RZ ;  /* 0x00009a00150a7a24 */ /* 0x000fe200078e02ff */
[----:B------:R-:W-:Y:S01]  /*2e80*/  SEL R8, R12, R8, !P0 ;  /* 0x000000080c087207 */ /* 0x000fe20004000000 */
[----:B------:R-:W-:Y:S01]  /*2e90*/  IMAD.WIDE.U32 R98, R20, c[0x0][0x268], R4 ;  /* 0x00009a0014627a25 */ /* 0x000fe200078e0004 */
[----:B------:R-:W-:-:S02]  /*2ea0*/  SEL R4, RZ, c[0x0][0x27c], !P0 ;  /* 0x00009f00ff047a07 */ /* 0x000fc40004000000 */
[----:B------:R-:W-:Y:S01]  /*2eb0*/  SHF.R.S32.HI R5, RZ, 0x1f, R6 ;  /* 0x0000001fff057819 */ /* 0x000fe20000011406 */
[----:B------:R-:W-:Y:S01]  /*2ec0*/  IMAD R9, R18, c[0x0][0x218], RZ ;  /* 0x0000860012097a24 */ /* 0x000fe200078e02ff */
[----:B------:R-:W-:Y:S01]  /*2ed0*/  ISETP.NE.AND P0, PT, RZ, UR4, PT ;  /* 0x00000004ff007c0c */ /* 0x000fe2000bf05270 */
[----:B------:R-:W-:Y:S01]  /*2ee0*/  IMAD R18, R20, c[0x0][0x26c], R10 ;  /* 0x00009b0014127a24 */ /* 0x000fe200078e020a */
[----:B------:R-:W-:Y:S01]  /*2ef0*/  SHF.R.S32.HI R10, RZ, 0x1f, R7 ;  /* 0x0000001fff0a7819 */ /* 0x000fe20000011407 */
[C---:B------:R-:W-:Y:S01]  /*2f00*/  IMAD.WIDE.U32 R96, R14.reuse, c[0x0][0x218], R2 ;  /* 0x000086000e607a25 */ /* 0x040fe200078e0002 */
[CC--:B------:R-:W-:Y:S02]  /*2f10*/  LEA.HI R2, R5.reuse, R6.reuse, RZ, 0x6 ;  /* 0x0000000605027211 */ /* 0x0c0fe400078f30ff */
[----:B------:R-:W-:Y:S01]  /*2f20*/  LEA.HI R3, R5, R6, RZ, 0x3 ;  /* 0x0000000605037211 */ /* 0x000fe200078f18ff */
[----:B------:R-:W-:Y:S01]  /*2f30*/  IMAD R17, R14, c[0x0][0x21c], R9 ;  /* 0x000087000e117a24 */ /* 0x000fe200078e0209 */
[----:B------:R-:W-:Y:S01]  /*2f40*/  SHF.R.S32.HI R9, RZ, 0x1f, R8 ;  /* 0x0000001fff097819 */ /* 0x000fe20000011408 */
[----:B------:R-:W-:Y:S01]  /*2f50*/  IMAD.IADD R4, R136, 0x1, R4 ;  /* 0x0000000188047824 */ /* 0x000fe200078e0204 */
[----:B------:R-:W-:Y:S01]  /*2f60*/  LEA.HI R11, R10, R7, RZ, 0x4 ;  /* 0x000000070a0b7211 */ /* 0x000fe200078f20ff */
[----:B------:R-:W-:Y:S01]  /*2f70*/  IMAD.MOV.U32 R183, RZ, RZ, c[0x0][0x1e0] ;  /* 0x00007800ffb77624 */ /* 0x000fe200078e00ff */
[----:B------:R-:W-:Y:S01]  /*2f80*/  SHF.R.S32.HI R6, RZ, 0x6, R2 ;  /* 0x00000006ff067819 */ /* 0x000fe20000011402 */
[----:B------:R-:W-:Y:S01]  /*2f90*/  IMAD.WIDE.U32 R178, R23, c[0x0][0x1e0], RZ ;  /* 0x0000780017b27a25 */ /* 0x000fe200078e00ff */
[----:B------:R-:W-:-:S02]  /*2fa0*/  LOP3.LUT R7, R174, 0x38, R3, 0xf8, !PT ;  /* 0x00000038ae077812 */ /* 0x000fc400078ef803 */
[----:B------:R-:W-:Y:S01]  /*2fb0*/  SHF.R.S32.HI R5, RZ, 0x1f, R4 ;  /* 0x0000001fff057819 */ /* 0x000fe20000011404 */
[----:B------:R-:W-:Y:S01]  /*2fc0*/  IMAD.IADD R108, R99, 0x1, R18 ;  /* 0x00000001636c7824 */ /* 0x000fe200078e0212 */
[----:B------:R-:W-:Y:S01]  /*2fd0*/  LEA.HI R10, R9, R8, RZ, 0x4 ;  /* 0x00000008090a7211 */ /* 0x000fe200078f20ff */
[C---:B------:R-:W-:Y:S01]  /*2fe0*/  IMAD R9, R6.reuse, 0xc00, R175 ;  /* 0x00000c0006097824 */ /* 0x040fe200078e02af */
[----:B------:R-:W-:Y:S01]  /*2ff0*/  LOP3.LUT R8, R163, 0x38, R3, 0xf8, !PT ;  /* 0x00000038a3087812 */ /* 0x000fe200078ef803 */
[----:B------:R-:W-:Y:S01]  /*3000*/  IMAD R6, R6, 0xc00, R176 ;  /* 0x00000c0006067824 */ /* 0x000fe200078e02b0 */
[----:B------:R-:W-:Y:S01]  /*3010*/  LOP3.LUT R7, R7, R185, RZ, 0x3c, !PT ;  /* 0x000000b907077212 */ /* 0x000fe200078e3cff */
[----:B------:R-:W-:Y:S01]  /*3020*/  IMAD.IADD R95, R97, 0x1, R17 ;  /* 0x00000001615f7824 */ /* 0x000fe200078e0211 */
[C---:B------:R-:W-:Y:S02]  /*3030*/  LEA.HI R2, R5.reuse, R4, RZ, 0x3 ;  /* 0x0000000405027211 */ /* 0x040fe400078f18ff */
[----:B------:R-:W-:Y:S01]  /*3040*/  LOP3.LUT R8, R8, R182, RZ, 0x3c, !PT ;  /* 0x000000b608087212 */ /* 0x000fe200078e3cff */
[----:B------:R-:W-:Y:S01]  /*3050*/  IMAD.IADD R15, R6, 0x1, R7 ;  /* 0x00000001060f7824 */ /* 0x000fe200078e0207 */
[----:B------:R-:W-:-:S02]  /*3060*/  LEA.HI R4, R5, R4, RZ, 0x6 ;  /* 0x0000000405047211 */ /* 0x000fc400078f30ff */
[----:B------:R-:W-:Y:S01]  /*3070*/  LOP3.LUT R6, R174, 0x38, R2, 0xf8, !PT ;  /* 0x00000038ae067812 */ /* 0x000fe200078ef802 */
[----:B------:R-:W-:Y:S01]  /*3080*/  IMAD.IADD R16, R9, 0x1, R8 ;  /* 0x0000000109107824 */ /* 0x000fe200078e0208 */
[----:B------:R-:W-:Y:S01]  /*3090*/  SHF.R.S32.HI R4, RZ, 0x6, R4 ;  /* 0x00000006ff047819 */ /* 0x000fe20000011404 */
[----:B------:R-:W-:Y:S01]  /*30a0*/  IMAD.SHL.U32 R132, R15, 0x2, RZ ;  /* 0x000000020f847824 */ /* 0x000fe200078e00ff */
[----:B------:R-:W-:Y:S01]  /*30b0*/  SHF.R.S32.HI R5, RZ, 0x4, R11 ;  /* 0x00000004ff057819 */ /* 0x000fe2000001140b */
[----:B------:R-:W-:Y:S01]  /*30c0*/  IMAD.SHL.U32 R133, R16, 0x2, RZ ;  /* 0x0000000210857824 */ /* 0x000fe200078e00ff */
[----:B------:R-:W-:Y:S01]  /*30d0*/  SHF.R.S32.HI R9, RZ, 0x4, R10 ;  /* 0x00000004ff097819 */ /* 0x000fe2000001140a */
[C---:B------:R-:W-:Y:S01]  /*30e0*/  IMAD R11, R4.reuse, 0xc00, R175 ;  /* 0x00000c00040b7824 */ /* 0x040fe200078e02af */
[----:B------:R-:W-:Y:S01]  /*30f0*/  LOP3.LUT R7, R163, 0x38, R2, 0xf8, !PT ;  /* 0x00000038a3077812 */ /* 0x000fe200078ef802 */
[----:B------:R-:W-:Y:S01]  /*3100*/  IMAD R10, R4, 0xc00, R176 ;  /* 0x00000c00040a7824 */ /* 0x000fe200078e02b0 */
[----:B------:R-:W-:-:S02]  /*3110*/  LOP3.LUT R6, R6, R185, RZ, 0x3c, !PT ;  /* 0x000000b906067212 */ /* 0x000fc400078e3cff */
[----:B------:R-:W-:Y:S02]  /*3120*/  LEA.HI.SX32 R5, R3, R5, 0x1d ;  /* 0x0000000503057211 */ /* 0x000fe400078feaff */
[----:B------:R-:W-:Y:S01]  /*3130*/  LEA.HI.SX32 R4, R2, R9, 0x1d ;  /* 0x0000000902047211 */ /* 0x000fe200078feaff */
[----:B------:R-:W-:Y:S01]  /*3140*/  IMAD.IADD R13, R10, 0x1, R6 ;  /* 0x000000010a0d7824 */ /* 0x000fe200078e0206 */
[----:B------:R-:W-:Y:S01]  /*3150*/  LOP3.LUT R8, R7, R182, RZ, 0x3c, !PT ;  /* 0x000000b607087212 */ /* 0x000fe200078e3cff */
[----:B------:R-:W-:Y:S01]  /*3160*/  IMAD.SHL.U32 R93, R5, 0x8, RZ ;  /* 0x00000008055d7824 */ /* 0x000fe200078e00ff */
[----:B------:R-:W-:Y:S01]  /*3170*/  SHF.R.S32.HI R7, RZ, 0x1f, R5 ;  /* 0x0000001fff077819 */ /* 0x000fe20000011405 */
[----:B------:R-:W-:Y:S01]  /*3180*/  IMAD.SHL.U32 R94, R4, 0x8, RZ ;  /* 0x00000008045e7824 */ /* 0x000fe200078e00ff */
[----:B------:R-:W-:Y:S01]  /*3190*/  SHF.R.S32.HI R6, RZ, 0x1f, R4 ;  /* 0x0000001fff067819 */ /* 0x000fe20000011404 */
[----:B------:R-:W-:Y:S01]  /*31a0*/  IMAD.IADD R14, R11, 0x1, R8 ;  /* 0x000000010b0e7824 */ /* 0x000fe200078e0208 */
[----:B------:R-:W-:Y:S01]  /*31b0*/  LEA.HI R9, R7, R5, RZ, 0x3 ;  /* 0x0000000507097211 */ /* 0x000fe200078f18ff */
[----:B------:R-:W-:Y:S01]  /*31c0*/  IMAD.SHL.U32 R130, R13, 0x2, RZ ;  /* 0x000000020d827824 */ /* 0x000fe200078e00ff */
[----:B------:R-:W-:Y:S01]  /*31d0*/  LEA.HI R4, R6, R4, RZ, 0x3 ;  /* 0x0000000406047211 */ /* 0x000fe200078f18ff */
[----:B------:R-:W-:Y:S01]  /*31e0*/  IMAD.SHL.U32 R131, R14, 0x2, RZ ;  /* 0x000000020e837824 */ /* 0x000fe200078e00ff */
[----:B------:R-:W-:-:S02]  /*31f0*/  LOP3.LUT R7, R163, 0x38, R94, 0xf8, !PT ;  /* 0x00000038a3077812 */ /* 0x000fc400078ef85e */
[C---:B------:R-:W-:Y:S02]  /*3200*/  LOP3.LUT R6, R174.reuse, 0x38, R93, 0xf8, !PT ;  /* 0x00000038ae067812 */ /* 0x040fe400078ef85d */
[----:B------:R-:W-:Y:S02]  /*3210*/  SHF.R.S32.HI R5, RZ, 0x3, R9 ;  /* 0x00000003ff057819 */ /* 0x000fe40000011409 */
[----:B------:R-:W-:Y:S02]  /*3220*/  LOP3.LUT R8, R163, 0x38, R93, 0xf8, !PT ;  /* 0x00000038a3087812 */ /* 0x000fe400078ef85d */
[----:B------:R-:W-:Y:S01]  /*3230*/  SHF.R.S32.HI R4, RZ, 0x3, R4 ;  /* 0x00000003ff047819 */ /* 0x000fe20000011404 */
[----:B------:R-:W-:Y:S01]  /*3240*/  IMAD R9, R5, 0xc00, R175 ;  /* 0x00000c0005097824 */ /* 0x000fe200078e02af */
[----:B------:R-:W-:Y:S02]  /*3250*/  LOP3.LUT R12, R174, 0x38, R94, 0xf8, !PT ;  /* 0x00000038ae0c7812 */ /* 0x000fe400078ef85e */
[----:B------:R-:W-:-:S02]  /*3260*/  LOP3.LUT R10, R7, R182, RZ, 0x3c, !PT ;  /* 0x000000b6070a7212 */ /* 0x000fc400078e3cff */
[-C--:B------:R-:W-:Y:S01]  /*3270*/  LOP3.LUT R7, R6, R185.reuse, RZ, 0x3c, !PT ;  /* 0x000000b906077212 */ /* 0x080fe200078e3cff */
[--C-:B------:R-:W-:Y:S01]  /*3280*/  IMAD R6, R5, 0xc00, R176.reuse ;  /* 0x00000c0005067824 */ /* 0x100fe200078e02b0 */
[----:B------:R-:W-:Y:S01]  /*3290*/  LOP3.LUT R11, R8, R182, RZ, 0x3c, !PT ;  /* 0x000000b6080b7212 */ /* 0x000fe200078e3cff */
[C---:B------:R-:W-:Y:S01]  /*32a0*/  IMAD R8, R4.reuse, 0xc00, R175 ;  /* 0x00000c0004087824 */ /* 0x040fe200078e02af */
[----:B------:R-:W-:Y:S01]  /*32b0*/  LOP3.LUT R110, R3, 0xfffffff8, RZ, 0xc0, !PT ;  /* 0xfffffff8036e7812 */ /* 0x000fe200078ec0ff */
[----:B------:R-:W-:Y:S01]  /*32c0*/  IMAD R5, R4, 0xc00, R176 ;  /* 0x00000c0004057824 */ /* 0x000fe200078e02b0 */
[----:B------:R-:W-:Y:S01]  /*32d0*/  LOP3.LUT R4, R12, R185, RZ, 0x3c, !PT ;  /* 0x000000b90c047212 */ /* 0x000fe200078e3cff */
[----:B------:R-:W-:Y:S01]  /*32e0*/  IMAD.IADD R9, R9, 0x1, R11 ;  /* 0x0000000109097824 */ /* 0x000fe200078e020b */
[----:B------:R-:W-:Y:S01]  /*32f0*/  LOP3.LUT R109, R2, 0xfffffff8, RZ, 0xc0, !PT ;  /* 0xfffffff8026d7812 */ /* 0x000fe200078ec0ff */
[----:B------:R-:W-:Y:S01]  /*3300*/  IMAD.IADD R8, R8, 0x1, R10 ;  /* 0x0000000108087824 */ /* 0x000fe200078e020a */
[----:B------:R-:W-:Y:S01]  /*3310*/  SHF.L.U64.HI R164, R183, R164, c[0x0][0x1e4] ;  /* 0x00007900b7a47619 */ /* 0x000fe200000102a4 */
[----:B------:R-:W-:Y:S01]  /*3320*/  IMAD.IADD R5, R5, 0x1, R4 ;  /* 0x0000000105057824 */ /* 0x000fe200078e0204 */
[----:B------:R-:W-:Y:S01]  /*3330*/  P2R R144, PR, RZ, 0x1 ;  /* 0x00000001ff907803 */ /* 0x000fe20000000000 */
[----:B------:R-:W-:Y:S01]  /*3340*/  IMAD R4, R19, c[0x0][0x1e0], RZ ;  /* 0x0000780013047a24 */ /* 0x000fe200078e02ff */
[----:B------:R-:W-:Y:S01]  /*3350*/  SHF.R.S32.HI R114, RZ, 0x1f, R110 ;  /* 0x0000001fff727819 */ /* 0x000fe2000001146e */
[----:B------:R-:W-:Y:S01]  /*3360*/  IMAD.IADD R6, R6, 0x1, R7 ;  /* 0x0000000106067824 */ /* 0x000fe200078e0207 */
[----:B------:R-:W-:Y:S01]  /*3370*/  SHF.R.S32.HI R113, RZ, 0x1f, R109 ;  /* 0x0000001fff717819 */ /* 0x000fe2000001146d */
[----:B------:R-:W-:Y:S01]  /*3380*/  IMAD R4, R23, c[0x0][0x1e4], R4 ;  /* 0x0000790017047a24 */ /* 0x000fe200078e0204 */
[----:B------:R-:W-:Y:S01]  /*3390*/  SHF.R.S32.HI R112, RZ, 0x1f, R93 ;  /* 0x0000001fff707819 */ /* 0x000fe2000001145d */
[----:B------:R-:W-:Y:S01]  /*33a0*/  IMAD.SHL.U32 R183, R183, 0x20, RZ ;  /* 0x00000020b7b77824 */ /* 0x000fe200078e00ff */
[----:B------:R-:W-:Y:S01]  /*33b0*/  SHF.R.S32.HI R111, RZ, 0x1f, R94 ;  /* 0x0000001fff6f7819 */ /* 0x000fe2000001145e */
[----:B------:R-:W-:Y:S01]  /*33c0*/  IMAD.IADD R137, R179, 0x1, R4 ;  /* 0x00000001b3897824 */ /* 0x000fe200078e0204 */
[----:B------:R-:W-:Y:S01]  /*33d0*/  ISETP.GE.AND P0, PT, R186, 0x1, PT ;  /* 0x00000001ba00780c */ /* 0x000fe20003f06270 */
[----:B------:R-:W-:-:S02]  /*33e0*/  IMAD.SHL.U32 R129, R9, 0x2, RZ ;  /* 0x0000000209817824 */ /* 0x000fc400078e00ff */
[----:B------:R-:W-:Y:S02]  /*33f0*/  IMAD.SHL.U32 R128, R8, 0x2, RZ ;  /* 0x0000000208807824 */ /* 0x000fe400078e00ff */
[----:B------:R-:W-:Y:S02]  /*3400*/  IMAD.SHL.U32 R127, R6, 0x2, RZ ;  /* 0x00000002067f7824 */ /* 0x000fe400078e00ff */
[----:B------:R-:W-:Y:S02]  /*3410*/  IMAD.SHL.U32 R126, R5, 0x2, RZ ;  /* 0x00000002057e7824 */ /* 0x000fe400078e00ff */
.L_x_2393:
        /* <DEDUP_REMOVED lines=76> */
.L_x_2357:
[----:B------:R-:W-:Y:S05]  /*38e0*/  BSYNC B0 ;  /* 0x0000000000007941 */ /* 0x000fea0003800000 */
.L_x_2356:
        /* <DEDUP_REMOVED lines=68> */
.L_x_2359:
[----:B------:R-:W-:Y:S05]  /*3d30*/  BSYNC B0 ;  /* 0x0000000000007941 */ /* 0x000fea0003800000 */
.L_x_2358:
        /* <DEDUP_REMOVED lines=83> */
.L_x_2363:
[----:B------:R-:W-:Y:S05]  /*4270*/  BSYNC B0 ;  /* 0x0000000000007941 */ /* 0x000fea0003800000 */
.L_x_2362:
        /* <DEDUP_REMOVED lines=56> */
.L_x_2365:
[----:B------:R-:W-:Y:S05]  /*4600*/  BSYNC B0 ;  /* 0x0000000000007941 */ /* 0x000fea0003800000 */
.L_x_2364:
        /* <DEDUP_REMOVED lines=56> */
.L_x_2367:
[----:B------:R-:W-:Y:S05]  /*4990*/  BSYNC B0 ;  /* 0x0000000000007941 */ /* 0x000fea0003800000 */
.L_x_2366:
        /* <DEDUP_REMOVED lines=55> */
.L_x_2361:
[----:B------:R-:W-:Y:S05]  /*4d10*/  BSYNC B1 ;  /* 0x0000000000017941 */ /* 0x000fea0003800000 */
.L_x_2360:
        /* <DEDUP_REMOVED lines=57> */
.L_x_2370:
[----:B------:R-:W-:Y:S05]  /*50b0*/  BSYNC B0 ;  /* 0x0000000000007941 */ /* 0x000fea0003800000 */
.L_x_2369:
        /* <DEDUP_REMOVED lines=56> */
.L_x_2372:
[----:B------:R-:W-:Y:S05]  /*5440*/  BSYNC B0 ;  /* 0x0000000000007941 */ /* 0x000fea0003800000 */
.L_x_2371:
        /* <DEDUP_REMOVED lines=56> */
.L_x_2374:
[----:B------:R-:W-:Y:S05]  /*57d0*/  BSYNC B0 ;  /* 0x0000000000007941 */ /* 0x000fea0003800000 */
.L_x_2373:
        /* <DEDUP_REMOVED lines=56> */
.L_x_2355:
        /* <DEDUP_REMOVED lines=36> */
.L_x_2376:
[----:B------:R-:W-:Y:S05]  /*5da0*/  BSYNC B0 ;  /* 0x0000000000007941 */ /* 0x000fea0003800000 */
.L_x_2375:
        /* <DEDUP_REMOVED lines=59> */
.L_x_2378:
[----:B------:R-:W-:Y:S05]  /*6160*/  BSYNC B0 ;  /* 0x0000000000007941 */ /* 0x000fea0003800000 */
.L_x_2377:
        /* <DEDUP_REMOVED lines=48> */
[----:B------:R-:W-:Y:S01]  /*6470*/  @!P0 HADD2.F32 R47, -RZ, R47.H0_H0 ;  /* 0x2000002fff2f8230 */ /* 0x000fe20000004100 */
[----:B-1----:R-:W-:Y:S02]  /*6480*/  @!P0 MOV R37, R56 ;  /* 0x0000003800258202 */ /* 0x002fe40000000f00 */
[----:B--2---:R-:W-:Y:S02]  /*6490*/  @!P0 MOV R4, R12 ;  /* 0x0000000c00048202 */ /* 0x004fe40000000f00 */
[----:B------:R-:W-:Y:S01]  /*64a0*/  @!P0 SHF.R.U64 R38, R40, 0x10, R41 ;  /* 0x0000001028268819 */ /* 0x000fe20000001229 */
[----:B------:R-:W-:Y:S01]  /*64b0*/  @!P0 HADD2.F32 R6, -RZ, R37.H0_H0 ;  /* 0x20000025ff068230 */ /* 0x000fe20000004100 */
[----:B------:R-:W-:Y:S01]  /*64c0*/  @!P0 SHF.R.U32.HI R28, RZ, 0x10, R7 ;  /* 0x00000010ff1c8819 */ /* 0x000fe20000011607 */
[----:B------:R-:W-:Y:S01]  /*64d0*/  @!P0 HADD2.F32 R3, -RZ, R4.H0_H0 ;  /* 0x20000004ff038230 */ /* 0x000fe20000004100 */
[----:B------:R-:W-:Y:S01]  /*64e0*/  @!P0 SHF.R.U32.HI R9, RZ, 0x10, R5 ;  /* 0x00000010ff098819 */ /* 0x000fe20000011605 */
[----:B------:R-:W-:Y:S01]  /*64f0*/  @!P0 HADD2.F32 R7, -RZ, R39.H0_H0 ;  /* 0x20000027ff078230 */ /* 0x000fe20000004100 */
[CC--:B------:R-:W-:Y:S01]  /*6500*/  @!P0 FMUL.FTZ R40, R6.reuse, R2.reuse ;  /* 0x0000000206288220 */ /* 0x0c0fe20000410000 */
[----:B------:R-:W-:Y:S01]  /*6510*/  @!P0 HADD2.F32 R5, -RZ, R8.H0_H0 ;  /* 0x20000008ff058230 */ /* 0x000fe20000004100 */
[C---:B------:R-:W-:Y:S01]  /*6520*/  @!P0 FMUL.FTZ R2, R3.reuse, R2 ;  /* 0x0000000203028220 */ /* 0x040fe20000410000 */
[----:B------:R-:W-:Y:S01]  /*6530*/  @!P0 HADD2.F32 R37, -RZ, R37.H1_H1 ;  /* 0x30000025ff258230 */ /* 0x000fe20000004100 */
[-C--:B------:R-:W-:Y:S01]  /*6540*/  @!P0 FFMA.FTZ R87, R3, R7.reuse, -R40 ;  /* 0x0000000703578223 */ /* 0x080fe20000010828 */
[----:B------:R-:W-:Y:S01]  /*6550*/  @!P0 HADD2.F32 R4, -RZ, R4.H1_H1 ;  /* 0x30000004ff048230 */ /* 0x000fe20000004100 */
[----:B------:R-:W-:Y:S01]  /*6560*/  @!P0 FFMA.FTZ R2, R6, R7, R2 ;  /* 0x0000000706028223 */ /* 0x000fe20000010002 */
[----:B------:R-:W-:Y:S01]  /*6570*/  @!P0 HADD2.F32 R38, -RZ, R38.H0_H0 ;  /* 0x20000026ff268230 */ /* 0x000fe20000004100 */
[----:B------:R-:W-:Y:S01]  /*6580*/  @!P0 IMAD.MOV.U32 R6, RZ, RZ, R57 ;  /* 0x000000ffff068224 */ /* 0x000fe200078e0039 */
        /* <DEDUP_REMOVED lines=10> */
[----:B------:R-:W-:Y:S01]  /*6630*/  @!P0 HADD2.F32 R7, -RZ, R5.H0_H0 ;  /* 0x20000005ff078230 */ /* 0x000fe20000004100 */
[----:B------:R-:W-:Y:S01]  /*6640*/  @!P0 F2FP.PACK_AB R37, R86, R87 ;  /* 0x000000575625823e */ /* 0x000fe200000000ff */
[----:B------:R-:W-:Y:S01]  /*6650*/  @!P0 HADD2.F32 R9, -RZ, R9.H0_H0 ;  /* 0x20000009ff098230 */ /* 0x000fe20000004100 */
[-C--:B------:R-:W-:Y:S01]  /*6660*/  @!P0 FMUL.FTZ R8, R39, R4.reuse ;  /* 0x0000000427088220 */ /* 0x080fe20000410000 */
[----:B------:R-:W-:Y:S01]  /*6670*/  @!P0 HADD2.F32 R41, -RZ, R6.H1_H1 ;  /* 0x30000006ff298230 */ /* 0x000fe20000004100 */
[C---:B------:R-:W-:Y:S01]  /*6680*/  @!P0 FMUL.FTZ R4, R7.reuse, R4 ;  /* 0x0000000407048220 */ /* 0x040fe20000410000 */
[----:B------:R-:W-:Y:S01]  /*6690*/  @!P0 MOV R12, R37 ;  /* 0x00000025000c8202 */ /* 0x000fe20000000f00 */
[----:B------:R-:W-:Y:S01]  /*66a0*/  @!P0 FFMA.FTZ R84, R7, R40, -R8 ;  /* 0x0000002807548223 */ /* 0x000fe20000010808 */
[----:B------:R-:W-:Y:S01]  /*66b0*/  @!P0 MOV R7, R14 ;  /* 0x0000000e00078202 */ /* 0x000fe20000000f00 */
[----:B------:R-:W-:Y:S01]  /*66c0*/  @!P0 IMAD.MOV.U32 R8, RZ, RZ, R58 ;  /* 0x000000ffff088224 */ /* 0x000fe200078e003a */
[----:B------:R-:W-:Y:S01]  /*66d0*/  @!P0 HADD2.F32 R6, -RZ, R5.H1_H1 ;  /* 0x30000005ff068230 */ /* 0x000fe20000004100 */
[-C--:B------:R-:W-:Y:S01]  /*66e0*/  @!P0 FMUL.FTZ R10, R41, R9.reuse ;  /* 0x00000009290a8220 */ /* 0x080fe20000410000 */
[--C-:B------:R-:W-:Y:S01]  /*66f0*/  @!P0 SHF.R.U64 R46, R42, 0x10, R43.reuse ;  /* 0x000000102a2e8819 */ /* 0x100fe2000000122b */
[----:B------:R-:W-:Y:S01]  /*6700*/  @!P0 FFMA.FTZ R4, R39, R40, R4 ;  /* 0x0000002827048223 */ /* 0x000fe20000010004 */
[----:B------:R-:W-:Y:S01]  /*6710*/  @!P0 HADD2.F32 R42, -RZ, R44.H0_H0 ;  /* 0x2000002cff2a8230 */ /* 0x000fe20000004100 */
[C---:B------:R-:W-:Y:S01]  /*6720*/  @!P0 FMUL.FTZ R5, R6.reuse, R9 ;  /* 0x0000000906058220 */ /* 0x040fe20000410000 */
[----:B------:R-:W-:Y:S01]  /*6730*/  @!P0 HADD2.F32 R9, -RZ, R7.H0_H0 ;  /* 0x20000007ff098230 */ /* 0x000fe20000004100 */
[----:B------:R-:W-:Y:S01]  /*6740*/  @!P0 SHF.R.U32.HI R49, RZ, 0x10, R43 ;  /* 0x00000010ff318819 */ /* 0x000fe2000001162b */
[--C-:B------:R-:W-:Y:S01]  /*6750*/  @!P0 HADD2.F32 R43, -RZ, R8.reuse.H0_H0 ;  /* 0x20000008ff2b8230 */ /* 0x100fe20000004100 */
[-C--:B------:R-:W-:Y:S01]  /*6760*/  @!P0 FFMA.FTZ R83, R6, R42.reuse, -R10 ;  /* 0x0000002a06538223 */ /* 0x080fe2000001080a */
[----:B------:R-:W-:Y:S01]  /*6770*/  @!P0 HADD2.F32 R6, -RZ, R29.H0_H0 ;  /* 0x2000001dff068230 */ /* 0x000fe20000004100 */
[----:B------:R-:W-:Y:S01]  /*6780*/  @!P0 FFMA.FTZ R5, R41, R42, R5 ;  /* 0x0000002a29058223 */ /* 0x000fe20000010005 */
[----:B------:R-:W-:Y:S02]  /*6790*/  @!P0 HADD2.F32 R44, -RZ, R45.H0_H0 ;  /* 0x2000002dff2c8230 */ /* 0x000fe40000004100 */
[----:B------:R-:W-:Y:S01]  /*67a0*/  @!P0 HADD2.F32 R10, -RZ, R11.H0_H0 ;  /* 0x2000000bff0a8230 */ /* 0x000fe20000004100 */
[-C--:B------:R-:W-:Y:S01]  /*67b0*/  @!P0 FMUL.FTZ R11, R43, R6.reuse ;  /* 0x000000062b0b8220 */ /* 0x080fe20000410000 */
[----:B------:R-:W-:Y:S01]  /*67c0*/  @!P0 HADD2.F32 R45, -RZ, R8.H1_H1 ;  /* 0x30000008ff2d8230 */ /* 0x000fe20000004100 */
[----:B------:R-:W-:Y:S01]  /*67d0*/  @!P0 FMUL.FTZ R6, R9, R6 ;  /* 0x0000000609068220 */ /* 0x000fe20000410000 */
[----:B------:R-:W-:Y:S01]  /*67e0*/  @!P0 F2FP.PACK_AB R38, R83, R84 ;  /* 0x000000545326823e */ /* 0x000fe200000000ff */
[----:B------:R-:W-:Y:S01]  /*67f0*/  @!P0 FFMA.FTZ R82, R9, R44, -R11 ;  /* 0x0000002c09528223 */ /* 0x000fe2000001080b */
[----:B------:R-:W-:Y:S01]  /*6800*/  @!P0 MOV R11, R59 ;  /* 0x0000003b000b8202 */ /* 0x000fe20000000f00 */
[----:B------:R-:W-:Y:S01]  /*6810*/  @!P0 FMUL.FTZ R48, R45, R10 ;  /* 0x0000000a2d308220 */ /* 0x000fe20000410000 */
[----:B------:R-:W-:Y:S01]  /*6820*/  @!P0 HADD2.F32 R46, -RZ, R46.H0_H0 ;  /* 0x2000002eff2e8230 */ /* 0x000fe20000004100 */
[----:B------:R-:W-:Y:S01]  /*6830*/  @!P0 IMAD.MOV.U32 R9, RZ, RZ, R15 ;  /* 0x000000ffff098224 */ /* 0x000fe200078e000f */
[----:B------:R-:W-:Y:S01]  /*6840*/  @!P0 HADD2.F32 R8, -RZ, R7.H1_H1 ;  /* 0x30000007ff088230 */ /* 0x000fe20000004100 */
[----:B------:R-:W-:Y:S01]  /*6850*/  @!P0 FFMA.FTZ R6, R43, R44, R6 ;  /* 0x0000002c2b068223 */ /* 0x000fe20000010006 */
[----:B------:R-:W-:Y:S01]  /*6860*/  @!P0 MOV R13, R38 ;  /* 0x00000026000d8202 */ /* 0x000fe20000000f00 */
[----:B------:R-:W-:Y:S01]  /*6870*/  @!P0 HADD2.F32 R49, -RZ, R49.H0_H0 ;  /* 0x20000031ff318230 */ /* 0x000fe20000004100 */
[----:B------:R-:W-:Y:S01]  /*6880*/  @!P0 F2FP.PACK_AB R4, R5, R4 ;  /* 0x000000040504823e */ /* 0x000fe200000000ff */
[C---:B------:R-:W-:Y:S01]  /*6890*/  @!P0 FMUL.FTZ R7, R8.reuse, R10 ;  /* 0x0000000a08078220 */ /* 0x040fe20000410000 */
[----:B------:R-:W-:Y:S01]  /*68a0*/  @!P0 HADD2.F32 R10, -RZ, R9.H1_H1 ;  /* 0x30000009ff0a8230 */ /* 0x000fe20000004100 */
[-C--:B------:R-:W-:Y:S01]  /*68b0*/  @!P0 FFMA.FTZ R81, R8, R46.reuse, -R48 ;  /* 0x0000002e08518223 */ /* 0x080fe20000010830 */
[----:B------:R-:W-:Y:S01]  /*68c0*/  @!P0 HADD2.F32 R48, -RZ, R11.H1_H1 ;  /* 0x3000000bff308230 */ /* 0x000fe20000004100 */
[----:B------:R-:W-:Y:S01]  /*68d0*/  @!P0 FFMA.FTZ R7, R45, R46, R7 ;  /* 0x0000002e2d078223 */ /* 0x000fe20000010007 */
[----:B------:R-:W-:Y:S01]  /*68e0*/  @!P0 HADD2.F32 R8, -RZ, R29.H1_H1 ;  /* 0x3000001dff088230 */ /* 0x000fe20000004100 */
[----:B------:R-:W-:Y:S01]  /*68f0*/  @!P0 IMAD.MOV.U32 R57, RZ, RZ, R4 ;  /* 0x000000ffff398224 */ /* 0x000fe200078e0004 */
[----:B------:R-:W-:Y:S01]  /*6900*/  @!P0 HADD2.F32 R29, -RZ, R11.H0_H0 ;  /* 0x2000000bff1d8230 */ /* 0x000fe20000004100 */
[----:B------:R-:W-:Y:S01]  /*6910*/  @!P0 FMUL.FTZ R80, R48, R28 ;  /* 0x0000001c30508220 */ /* 0x000fe20000410000 */
[----:B------:R-:W-:Y:S03]  /*6920*/  @!P0 HADD2.F32 R11, -RZ, R9.H0_H0 ;  /* 0x20000009ff0b8230 */ /* 0x000fe60000004100 */
[-C--:B------:R-:W-:Y:S02]  /*6930*/  @!P0 FMUL.FTZ R9, R29, R8.reuse ;  /* 0x000000081d098220 */ /* 0x080fe40000410000 */
[C---:B------:R-:W-:Y:S02]  /*6940*/  @!P0 FFMA.FTZ R80, R10.reuse, R49, -R80 ;  /* 0x000000310a508223 */ /* 0x040fe40000010850 */
[C---:B------:R-:W-:Y:S02]  /*6950*/  @!P0 FMUL.FTZ R8, R11.reuse, R8 ;  /* 0x000000080b088220 */ /* 0x040fe40000410000 */
[-C--:B------:R-:W-:Y:S02]  /*6960*/  @!P0 FFMA.FTZ R11, R11, R47.reuse, -R9 ;  /* 0x0000002f0b0b8223 */ /* 0x080fe40000010809 */
        /* <DEDUP_REMOVED lines=15> */
.L_x_2382:
[----:B------:R-:W-:Y:S05]  /*6a60*/  BSYNC B0 ;  /* 0x0000000000007941 */ /* 0x000fea0003800000 */
.L_x_2381:
        /* <DEDUP_REMOVED lines=19> */
[--C-:B------:R-:W-:Y:S01]  /*6ba0*/  @!P0 HADD2.F32 R8, -RZ, R50.reuse.H0_H0 ;  /* 0x20000032ff088230 */ /* 0x100fe20000004100 */
[----:B--2---:R-:W-:Y:S01]  /*6bb0*/  @!P0 MOV R9, R44 ;  /* 0x0000002c00098202 */ /* 0x004fe20000000f00 */
[----:B------:R-:W-:Y:S01]  /*6bc0*/  @!P0 HADD2.F32 R5, -RZ, R5.H0_H0 ;  /* 0x20000005ff058230 */ /* 0x000fe20000004100 */
[----:B-1----:R-:W-:Y:S01]  /*6bd0*/  @!P0 MOV R4, R12 ;  /* 0x0000000c00048202 */ /* 0x002fe20000000f00 */
[----:B------:R-:W-:Y:S01]  /*6be0*/  @!P0 HADD2.F32 R28, -RZ, R50.H1_H1 ;  /* 0x30000032ff1c8230 */ /* 0x000fe20000004100 */
[----:B------:R-:W-:Y:S01]  /*6bf0*/  @!P0 SHF.R.U32.HI R6, RZ, 0x10, R17 ;  /* 0x00000010ff068819 */ /* 0x000fe20000011611 */
[--C-:B------:R-:W-:Y:S01]  /*6c00*/  @!P0 HADD2.F32 R7, -RZ, R9.reuse.H0_H0 ;  /* 0x20000009ff078230 */ /* 0x100fe20000004100 */
[----:B------:R-:W-:Y:S01]  /*6c10*/  @!P0 SHF.R.U64 R10, R18, 0x10, R19 ;  /* 0x00000010120a8819 */ /* 0x000fe20000001213 */
[--C-:B------:R-:W-:Y:S01]  /*6c20*/  @!P0 HADD2.F32 R3, -RZ, R4.reuse.H0_H0 ;  /* 0x20000004ff038230 */ /* 0x100fe20000004100 */
[----:B------:R-:W-:Y:S01]  /*6c30*/  @!P0 MOV R42, R47 ;  /* 0x0000002f002a8202 */ /* 0x000fe20000000f00 */
[----:B------:R-:W-:Y:S01]  /*6c40*/  @!P0 HADD2.F32 R17, -RZ, R9.H1_H1 ;  /* 0x30000009ff118230 */ /* 0x000fe20000004100 */
[-C--:B------:R-:W-:Y:S01]  /*6c50*/  @!P0 FMUL.FTZ R18, R7, R2.reuse ;  /* 0x0000000207128220 */ /* 0x080fe20000410000 */
[----:B------:R-:W-:Y:S01]  /*6c60*/  @!P0 HADD2.F32 R4, -RZ, R4.H1_H1 ;  /* 0x30000004ff048230 */ /* 0x000fe20000004100 */
[----:B------:R-:W-:Y:S01]  /*6c70*/  @!P0 IMAD.MOV.U32 R9, RZ, RZ, R45 ;  /* 0x000000ffff098224 */ /* 0x000fe200078e002d */
[--C-:B------:R-:W-:Y:S01]  /*6c80*/  @!P0 SHF.R.U64 R40, R54, 0x10, R55.reuse ;  /* 0x0000001036288819 */ /* 0x100fe20000001237 */
[C---:B------:R-:W-:Y:S01]  /*6c90*/  @!P0 FMUL.FTZ R2, R3.reuse, R2 ;  /* 0x0000000203028220 */ /* 0x040fe20000410000 */
[----:B------:R-:W-:Y:S01]  /*6ca0*/  @!P0 SHF.R.U32.HI R43, RZ, 0x10, R55 ;  /* 0x00000010ff2b8819 */ /* 0x000fe20000011637 */
[----:B------:R-:W-:Y:S01]  /*6cb0*/  @!P0 FFMA.FTZ R55, R3, R8, -R18 ;  /* 0x0000000803378223 */ /* 0x000fe20000010812 */
[----:B------:R-:W-:Y:S01]  /*6cc0*/  @!P0 HADD2.F32 R18, -RZ, R16.H0_H0 ;  /* 0x20000010ff128230 */ /* 0x000fe20000004100 */
[-C--:B------:R-:W-:Y:S01]  /*6cd0*/  @!P0 FMUL.FTZ R16, R17, R5.reuse ;  /* 0x0000000511108220 */ /* 0x080fe20000410000 */
        /* <DEDUP_REMOVED lines=9> */
[----:B------:R-:W-:Y:S01]  /*6d70*/  @!P0 SHF.R.U32.HI R37, RZ, 0x10, R53 ;  /* 0x00000010ff258819 */ /* 0x000fe20000011635 */
[----:B------:R-:W-:Y:S01]  /*6d80*/  @!P0 HADD2.F32 R29, -RZ, R9.H1_H1 ;  /* 0x30000009ff1d8230 */ /* 0x000fe20000004100 */
[-C--:B------:R-:W-:Y:S01]  /*6d90*/  @!P0 FMUL.FTZ R16, R19, R4.reuse ;  /* 0x0000000413108220 */ /* 0x080fe20000410000 */
[----:B------:R-:W-:Y:S01]  /*6da0*/  @!P0 HADD2.F32 R8, -RZ, R6.H0_H0 ;  /* 0x20000006ff088230 */ /* 0x000fe20000004100 */
[C---:B------:R-:W-:Y:S01]  /*6db0*/  @!P0 FMUL.FTZ R4, R7.reuse, R4 ;  /* 0x0000000407048220 */ /* 0x040fe20000410000 */
[----:B------:R-:W-:Y:S01]  /*6dc0*/  @!P0 F2FP.PACK_AB R17, R54, R55 ;  /* 0x000000373611823e */ /* 0x000fe200000000ff */
[----:B------:R-:W-:Y:S01]  /*6dd0*/  @!P0 FFMA.FTZ R53, R7, R28, -R16 ;  /* 0x0000001c07358223 */ /* 0x000fe20000010810 */
[----:B------:R-:W-:Y:S01]  /*6de0*/  @!P0 MOV R7, R14 ;  /* 0x0000000e00078202 */ /* 0x000fe20000000f00 */
[----:B------:R-:W-:Y:S01]  /*6df0*/  @!P0 IMAD.MOV.U32 R16, RZ, RZ, R46 ;  /* 0x000000ffff108224 */ /* 0x000fe200078e002e */
[----:B------:R-:W-:Y:S01]  /*6e00*/  @!P0 HADD2.F32 R30, -RZ, R37.H0_H0 ;  /* 0x20000025ff1e8230 */ /* 0x000fe20000004100 */
[----:B------:R-:W-:Y:S01]  /*6e10*/  @!P0 FMUL.FTZ R9, R29, R8 ;  /* 0x000000081d098220 */ /* 0x000fe20000410000 */
[----:B------:R-:W-:Y:S01]  /*6e20*/  @!P0 HADD2.F32 R6, -RZ, R5.H1_H1 ;  /* 0x30000005ff068230 */ /* 0x000fe20000004100 */
[----:B------:R-:W-:Y:S01]  /*6e30*/  @!P0 FFMA.FTZ R4, R19, R28, R4 ;  /* 0x0000001c13048223 */ /* 0x000fe20000010004 */
[----:B------:R-:W-:Y:S01]  /*6e40*/  @!P0 MOV R12, R17 ;  /* 0x00000011000c8202 */ /* 0x000fe20000000f00 */
[----:B------:R-:W-:Y:S02]  /*6e50*/  @!P0 HADD2.F32 R37, -RZ, R16.H0_H0 ;  /* 0x20000010ff258230 */ /* 0x000fe40000004100 */
[C---:B------:R-:W-:Y:S01]  /*6e60*/  @!P0 FMUL.FTZ R5, R6.reuse, R8 ;  /* 0x0000000806058220 */ /* 0x040fe20000410000 */
[----:B------:R-:W-:Y:S01]  /*6e70*/  @!P0 HADD2.F32 R10, -RZ, R10.H0_H0 ;  /* 0x2000000aff0a8230 */ /* 0x000fe20000004100 */
[-C--:B------:R-:W-:Y:S01]  /*6e80*/  @!P0 FFMA.FTZ R52, R6, R30.reuse, -R9 ;  /* 0x0000001e06348223 */ /* 0x080fe20000010809 */
[----:B------:R-:W-:Y:S01]  /*6e90*/  @!P0 HADD2.F32 R6, -RZ, R31.H0_H0 ;  /* 0x2000001fff068230 */ /* 0x000fe20000004100 */
[----:B------:R-:W-:Y:S01]  /*6ea0*/  @!P0 FFMA.FTZ R5, R29, R30, R5 ;  /* 0x0000001e1d058223 */ /* 0x000fe20000010005 */
[----:B------:R-:W-:Y:S02]  /*6eb0*/  @!P0 HADD2.F32 R39, -RZ, R16.H1_H1 ;  /* 0x30000010ff278230 */ /* 0x000fe40000004100 */
[----:B------:R-:W-:Y:S01]  /*6ec0*/  @!P0 HADD2.F32 R9, -RZ, R7.H0_H0 ;  /* 0x20000007ff098230 */ /* 0x000fe20000004100 */
[----:B------:R-:W-:Y:S01]  /*6ed0*/  @!P0 FMUL.FTZ R41, R37, R6 ;  /* 0x0000000625298220 */ /* 0x000fe20000410000 */
[----:B------:R-:W-:Y:S01]  /*6ee0*/  @!P0 HADD2.F32 R38, -RZ, R51.H0_H0 ;  /* 0x20000033ff268230 */ /* 0x000fe20000004100 */
[----:B------:R-:W-:Y:S01]  /*6ef0*/  @!P0 FMUL.FTZ R16, R39, R10 ;  /* 0x0000000a27108220 */ /* 0x000fe20000410000 */
[----:B------:R-:W-:Y:S01]  /*6f00*/  @!P0 HADD2.F32 R40, -RZ, R40.H0_H0 ;  /* 0x20000028ff288230 */ /* 0x000fe20000004100 */
[C---:B------:R-:W-:Y:S01]  /*6f10*/  @!P0 FMUL.FTZ R6, R9.reuse, R6 ;  /* 0x0000000609068220 */ /* 0x040fe20000410000 */
[----:B------:R-:W-:Y:S01]  /*6f20*/  @!P0 HADD2.F32 R8, -RZ, R7.H1_H1 ;  /* 0x30000007ff088230 */ /* 0x000fe20000004100 */
[----:B------:R-:W-:Y:S01]  /*6f30*/  @!P0 FFMA.FTZ R50, R9, R38, -R41 ;  /* 0x0000002609328223 */ /* 0x000fe20000010829 */
[----:B------:R-:W-:Y:S01]  /*6f40*/  @!P0 F2FP.PACK_AB R18, R52, R53 ;  /* 0x000000353412823e */ /* 0x000fe200000000ff */
[----:B------:R-:W-:Y:S01]  /*6f50*/  @!P0 IMAD.MOV.U32 R9, RZ, RZ, R15 ;  /* 0x000000ffff098224 */ /* 0x000fe200078e000f */
[----:B------:R-:W-:Y:S01]  /*6f60*/  @!P0 F2FP.PACK_AB R4, R5, R4 ;  /* 0x000000040504823e */ /* 0x000fe200000000ff */
[C---:B------:R-:W-:Y:S01]  /*6f70*/  @!P0 FMUL.FTZ R7, R8.reuse, R10 ;  /* 0x0000000a08078220 */ /* 0x040fe20000410000 */
[----:B------:R-:W-:Y:S01]  /*6f80*/  @!P0 MOV R13, R18 ;  /* 0x00000012000d8202 */ /* 0x000fe20000000f00 */
[----:B------:R-:W-:Y:S01]  /*6f90*/  @!P0 FFMA.FTZ R49, R8, R40, -R16 ;  /* 0x0000002808318223 */ /* 0x000fe20000010810 */
[----:B------:R-:W-:Y:S01]  /*6fa0*/  @!P0 HADD2.F32 R16, -RZ, R11.H0_H0 ;  /* 0x2000000bff108230 */ /* 0x000fe20000004100 */
[----:B------:R-:W-:Y:S01]  /*6fb0*/  @!P0 FFMA.FTZ R6, R37, R38, R6 ;  /* 0x0000002625068223 */ /* 0x000fe20000010006 */
[----:B------:R-:W-:Y:S01]  /*6fc0*/  @!P0 HADD2.F32 R8, -RZ, R31.H1_H1 ;  /* 0x3000001fff088230 */ /* 0x000fe20000004100 */
[----:B------:R-:W-:Y:S01]  /*6fd0*/  @!P0 FFMA.FTZ R7, R39, R40, R7 ;  /* 0x0000002827078223 */ /* 0x000fe20000010007 */
[--C-:B------:R-:W-:Y:S01]  /*6fe0*/  @!P0 HADD2.F32 R31, -RZ, R42.reuse.H0_H0 ;  /* 0x2000002aff1f8230 */ /* 0x100fe20000004100 */
[----:B------:R-:W-:Y:S01]  /*6ff0*/  @!P0 IMAD.MOV.U32 R45, RZ, RZ, R4 ;  /* 0x000000ffff2d8224 */ /* 0x000fe200078e0004 */
[----:B------:R-:W-:Y:S02]  /*7000*/  @!P0 HADD2.F32 R42, -RZ, R42.H1_H1 ;  /* 0x3000002aff2a8230 */ /* 0x000fe40000004100 */
[----:B------:R-:W-:Y:S02]  /*7010*/  @!P0 HADD2.F32 R10, -RZ, R9.H1_H1 ;  /* 0x30000009ff0a8230 */ /* 0x000fe40000004100 */
[----:B------:R-:W-:Y:S01]  /*7020*/  @!P0 HADD2.F32 R41, -RZ, R51.H1_H1 ;  /* 0x30000033ff298230 */ /* 0x000fe20000004100 */
[----:B------:R-:W-:Y:S01]  /*7030*/  @!P0 FMUL.FTZ R48, R42, R16 ;  /* 0x000000102a308220 */ /* 0x000fe20000410000 */
[----:B------:R-:W-:Y:S01]  /*7040*/  @!P0 HADD2.F32 R11, -RZ, R9.H0_H0 ;  /* 0x20000009ff0b8230 */ /* 0x000fe20000004100 */
[-C--:B------:R-:W-:Y:S01]  /*7050*/  @!P0 FMUL.FTZ R9, R31, R8.reuse ;  /* 0x000000081f098220 */ /* 0x080fe20000410000 */
[----:B------:R-:W-:Y:S03]  /*7060*/  @!P0 HADD2.F32 R43, -RZ, R43.H0_H0 ;  /* 0x2000002bff2b8230 */ /* 0x000fe60000004100 */
        /* <DEDUP_REMOVED lines=18> */
.L_x_2380:
[----:B------:R-:W-:Y:S05]  /*7190*/  BSYNC B1 ;  /* 0x0000000000017941 */ /* 0x000fea0003800000 */
.L_x_2379:
        /* <DEDUP_REMOVED lines=23> */
[----:B------:R-:W-:Y:S01]  /*7310*/  @!P0 HADD2.F32 R8, -RZ, R68.H0_H0 ;  /* 0x20000044ff088230 */ /* 0x000fe20000004100 */
        /* <DEDUP_REMOVED lines=13> */
[----:B------:R-:W-:Y:S01]  /*73f0*/  @!P0 HADD2.F32 R20, -RZ, R68.H1_H1 ;  /* 0x30000044ff148230 */ /* 0x000fe20000004100 */
[----:B------:R-:W-:Y:S01]  /*7400*/  @!P0 FFMA.FTZ R54, R3, R8, -R19 ;  /* 0x0000000803368223 */ /* 0x000fe20000010813 */
[----:B------:R-:W-:Y:S01]  /*7410*/  @!P0 HADD2.F32 R22, -RZ, R16.H0_H0 ;  /* 0x20000010ff168230 */ /* 0x000fe20000004100 */
[-C--:B------:R-:W-:Y:S01]  /*7420*/  @!P0 FMUL.FTZ R19, R17, R5.reuse ;  /* 0x0000000511138220 */ /* 0x080fe20000410000 */
[----:B------:R-:W-:Y:S01]  /*7430*/  @!P0 HADD2.F32 R28, -RZ, R69.H1_H1 ;  /* 0x30000045ff1c8230 */ /* 0x000fe20000004100 */
        /* <DEDUP_REMOVED lines=37> */
[----:B------:R-:W-:Y:S01]  /*7690*/  @!P0 HADD2.F32 R32, -RZ, R69.H0_H0 ;  /* 0x20000045ff208230 */ /* 0x000fe20000004100 */
        /* <DEDUP_REMOVED lines=38> */
.L_x_2384:
[----:B------:R-:W-:Y:S05]  /*7900*/  BSYNC B0 ;  /* 0x0000000000007941 */ /* 0x000fea0003800000 */
.L_x_2383:
[----:B------:R-:W-:Y:S11]  /*7910*/  ISETP.GE.AND P0, PT, R136, c[0x0][0x1d4], PT ;  /* 0x0000750088007a0c */ /* 0x000ff60003f06270 */
[----:B------:R-:W-:Y:S02]  /*7920*/  @!UPT UIADD3 URZ, URZ, URZ, URZ ;  /* 0x0000003f3f3ff290 */ /* 0x000fe4000fffe03f */
[----:B------:R-:W-:-:S05]  /*7930*/  @P0 BRA `(.L_x_2368) ;  /* 0x000009c000000947 */ /* 0x000fca0003800000 */
[----:B-1----:R-:W-:Y:S01]  /*7940*/  LDS.128 R40, [R126+0xa080] ;  /* 0x00a080007e287984 */ /* 0x002fe20000000c00 */
[----:B------:R-:W-:Y:S04]  /*7950*/  IADD3 R2, P1, P0, R90, R49, R109 ;  /* 0x000000315a027210 */ /* 0x000fe8000783e06d */
[----:B------:R-:W-:Y:S02]  /*7960*/  IADD3.X R3, R89, R50, R113, P1, P0 ;  /* 0x0000003259037210 */ /* 0x000fe40000fe0471 */
[C---:B------:R-:W-:Y:S01]  /*7970*/  LEA R38, P0, R2.reuse, c[0x0][0x1c8], 0x1 ;  /* 0x0000720002267a11 */ /* 0x040fe200078008ff */
[----:B------:R-:W1:Y:S03]  /*7980*/  LDS.128 R12, [R130+0xa080] ;  /* 0x00a08000820c7984 */ /* 0x000e660000000c00 */
[----:B------:R-:W-:Y:S02]  /*7990*/  LEA.HI.X R39, R2, c[0x0][0x1cc], R3, 0x1, P0 ;  /* 0x0000730002277a11 */ /* 0x000fe400000f0c03 */
[----:B------:R-:W-:Y:S11]  /*79a0*/  ISETP.GE.AND P0, PT, R136, c[0x0][0x27c], PT ;  /* 0x00009f0088007a0c */ /* 0x000ff60003f06270 */
[----:B------:R-:W-:Y:S02]  /*79b0*/  @!UPT UIADD3 URZ, URZ, URZ, URZ ;  /* 0x0000003f3f3ff290 */ /* 0x000fe4000fffe03f */
[--C-:B------:R-:W-:Y:S01]  /*79c0*/  @!P0 HADD2.F32 R2, -RZ, R34.reuse.H0_H0 ;  /* 0x20000022ff028230 */ /* 0x100fe20000004100 */
[--C-:B------:R-:W-:Y:S01]  /*79d0*/  @!P0 SHF.R.U32.HI R8, RZ, 0x10, R25.reuse ;  /* 0x00000010ff088819 */ /* 0x100fe20000011619 */
[----:B------:R-:W-:Y:S01]  /*79e0*/  @!P0 HADD2.F32 R3, -RZ, R34.H1_H1 ;  /* 0x30000022ff038230 */ /* 0x000fe20000004100 */
[----:B------:R-:W-:Y:S01]  /*79f0*/  @!P0 SHF.R.U64 R9, R24, 0x10, R25 ;  /* 0x0000001018098819 */ /* 0x000fe20000001219 */
[--C-:B------:R-:W-:Y:S01]  /*7a00*/  @!P0 HADD2.F32 R17, -RZ, R70.reuse.H0_H0 ;  /* 0x20000046ff118230 */ /* 0x100fe20000004100 */
[--C-:B------:R-:W-:Y:S01]  /*7a10*/  @!P0 SHF.R.U64 R11, R26, 0x10, R27.reuse ;  /* 0x000000101a0b8819 */ /* 0x100fe2000000121b */
[----:B------:R-:W-:Y:S01]  /*7a20*/  @!P0 HADD2.F32 R20, -RZ, R70.H1_H1 ;  /* 0x30000046ff148230 */ /* 0x000fe20000004100 */
[----:B------:R-:W-:Y:S01]  /*7a30*/  @!P0 SHF.R.U32.HI R10, RZ, 0x10, R27 ;  /* 0x00000010ff0a8819 */ /* 0x000fe2000001161b */
[----:B------:R-:W-:Y:S01]  /*7a40*/  @!P0 HADD2.F32 R9, -RZ, R9.H0_H0 ;  /* 0x20000009ff098230 */ /* 0x000fe20000004100 */
[--C-:B------:R-:W-:Y:S01]  /*7a50*/  @!P0 SHF.R.U64 R24, R64, 0x10, R65.reuse ;  /* 0x0000001040188819 */ /* 0x100fe20000001241 */
[----:B------:R-:W-:Y:S01]  /*7a60*/  @!P0 HADD2.F32 R28, -RZ, R71.H0_H0 ;  /* 0x20000047ff1c8230 */ /* 0x000fe20000004100 */
[----:B------:R-:W-:Y:S01]  /*7a70*/  @!P0 SHF.R.U32.HI R22, RZ, 0x10, R65 ;  /* 0x00000010ff168819 */ /* 0x000fe20000011641 */
[----:B------:R-:W-:Y:S01]  /*7a80*/  @!P0 HADD2.F32 R10, -RZ, R10.H0_H0 ;  /* 0x2000000aff0a8230 */ /* 0x000fe20000004100 */
[--C-:B------:R-:W-:Y:S02]  /*7a90*/  @!P0 SHF.R.U32.HI R25, RZ, 0x10, R67.reuse ;  /* 0x00000010ff198819 */ /* 0x100fe40000011643 */
[----:B------:R-:W-:Y:S01]  /*7aa0*/  @!P0 SHF.R.U64 R26, R66, 0x10, R67 ;  /* 0x00000010421a8819 */ /* 0x000fe20000001243 */
[----:B------:R-:W-:Y:S02]  /*7ab0*/  @!P0 HADD2.F32 R22, -RZ, R22.H0_H0 ;  /* 0x20000016ff168230 */ /* 0x000fe40000004100 */
[----:B------:R-:W-:Y:S02]  /*7ac0*/  @!P0 HADD2.F32 R30, -RZ, R25.H0_H0 ;  /* 0x20000019ff1e8230 */ /* 0x000fe40000004100 */
[----:B------:R-:W-:Y:S01]  /*7ad0*/  @!P0 HADD2.F32 R26, -RZ, R26.H0_H0 ;  /* 0x2000001aff1a8230 */ /* 0x000fe20000004100 */
[----:B-1----:R-:W-:Y:S02]  /*7ae0*/  @!P0 MOV R7, R12 ;  /* 0x0000000c00078202 */ /* 0x002fe40000000f00 */
[----:B------:R-:W-:Y:S02]  /*7af0*/  @!P0 MOV R23, R40 ;  /* 0x0000002800178202 */ /* 0x000fe40000000f00 */
[----:B------:R-:W-:Y:S01]  /*7b00*/  @!P0 MOV R18, R41 ;  /* 0x0000002900128202 */ /* 0x000fe20000000f00 */
[----:B------:R-:W-:Y:S01]  /*7b10*/  @!P0 HADD2.F32 R4, -RZ, R7.H0_H0 ;  /* 0x20000007ff048230 */ /* 0x000fe20000004100 */
[----:B------:R-:W-:Y:S01]  /*7b20*/  @!P0 MOV R6, R13 ;  /* 0x0000000d00068202 */ /* 0x000fe20000000f00 */
[--C-:B------:R-:W-:Y:S01]  /*7b30*/  @!P0 HADD2.F32 R16, -RZ, R23.reuse.H0_H0 ;  /* 0x20000017ff108230 */ /* 0x100fe20000004100 */
[----:B------:R-:W-:Y:S01]  /*7b40*/  @!P0 MOV R25, R42 ;  /* 0x0000002a00198202 */ /* 0x000fe20000000f00 */
[----:B------:R-:W-:Y:S02]  /*7b50*/  @!P0 HADD2.F32 R19, -RZ, R18.H0_H0 ;  /* 0x20000012ff138230 */ /* 0x000fe40000004100 */
[--C-:B------:R-:W-:Y:S01]  /*7b60*/  @!P0 HADD2.F32 R5, -RZ, R6.reuse.H0_H0 ;  /* 0x20000006ff058230 */ /* 0x100fe20000004100 */
[-C--:B------:R-:W-:Y:S02]  /*7b70*/  @!P0 FMUL.FTZ R27, R16, R2.reuse ;  /* 0x00000002101b8220 */ /* 0x080fe40000410000 */
[C---:B------:R-:W-:Y:S02]  /*7b80*/  @!P0 FMUL.FTZ R2, R4.reuse, R2 ;  /* 0x0000000204028220 */ /* 0x040fe40000410000 */
[----:B------:R-:W-:Y:S02]  /*7b90*/  @!P0 FMUL.FTZ R21, R19, R3 ;  /* 0x0000000313158220 */ /* 0x000fe40000410000 */
[-C--:B------:R-:W-:Y:S02]  /*7ba0*/  @!P0 FFMA.FTZ R45, R4, R17.reuse, -R27 ;  /* 0x00000011042d8223 */ /* 0x080fe4000001081b */
[----:B------:R-:W-:Y:S01]  /*7bb0*/  @!P0 FFMA.FTZ R2, R16, R17, R2 ;  /* 0x0000001110028223 */ /* 0x000fe20000010002 */
[----:B------:R-:W-:Y:S01]  /*7bc0*/  @!P0 HADD2.F32 R17, -RZ, R23.H1_H1 ;  /* 0x30000017ff118230 */ /* 0x000fe20000004100 */
[C---:B------:R-:W-:Y:S01]  /*7bd0*/  @!P0 FMUL.FTZ R4, R5.reuse, R3 ;  /* 0x0000000305048220 */ /* 0x040fe20000410000 */
[----:B------:R-:W-:Y:S01]  /*7be0*/  @!P0 HADD2.F32 R3, -RZ, R6.H1_H1 ;  /* 0x30000006ff038230 */ /* 0x000fe20000004100 */
[----:B------:R-:W-:Y:S01]  /*7bf0*/  @!P0 FFMA.FTZ R44, R5, R20, -R21 ;  /* 0x00000014052c8223 */ /* 0x000fe20000010815 */
[----:B------:R-:W-:Y:S02]  /*7c00*/  @!P0 HADD2.F32 R21, -RZ, R18.H1_H1 ;  /* 0x30000012ff158230 */ /* 0x000fe40000004100 */
[----:B------:R-:W-:Y:S02]  /*7c10*/  @!P0 HADD2.F32 R5, -RZ, R8.H0_H0 ;  /* 0x20000008ff058230 */ /* 0x000fe40000004100 */
[----:B------:R-:W-:Y:S02]  /*7c20*/  @!P0 HADD2.F32 R18, -RZ, R24.H0_H0 ;  /* 0x20000018ff128230 */ /* 0x000fe40000004100 */
[----:B------:R-:W-:Y:S01]  /*7c30*/  @!P0 HADD2.F32 R6, -RZ, R7.H1_H1 ;  /* 0x30000007ff068230 */ /* 0x000fe20000004100 */
[----:B------:R-:W-:Y:S01]  /*7c40*/  @!P0 FMUL.FTZ R8, R21, R5 ;  /* 0x0000000515088220 */ /* 0x000fe20000410000 */
[----:B------:R-:W-:Y:S01]  /*7c50*/  @!P0 HADD2.F32 R24, -RZ, R71.H1_H1 ;  /* 0x30000047ff188230 */ /* 0x000fe20000004100 */
[----:B------:R-:W-:Y:S01]  /*7c60*/  @!P0 FMUL.FTZ R7, R17, R9 ;  /* 0x0000000911078220 */ /* 0x000fe20000410000 */
[--C-:B------:R-:W-:Y:S01]  /*7c70*/  @!P0 HADD2.F32 R23, -RZ, R25.reuse.H0_H0 ;  /* 0x20000019ff178230 */ /* 0x100fe20000004100 */
[C---:B------:R-:W-:Y:S01]  /*7c80*/  @!P0 FFMA.FTZ R37, R3.reuse, R22, -R8 ;  /* 0x0000001603258223 */ /* 0x040fe20000010808 */
[----:B------:R-:W-:Y:S01]  /*7c90*/  @!P0 HADD2.F32 R25, -RZ, R25.H1_H1 ;  /* 0x30000019ff198230 */ /* 0x000fe20000004100 */
[----:B------:R-:W-:Y:S02]  /*7ca0*/  @!P0 IMAD.MOV.U32 R8, RZ, RZ, R43 ;  /* 0x000000ffff088224 */ /* 0x000fe400078e002b */
[CC--:B------:R-:W-:Y:S01]  /*7cb0*/  @!P0 FFMA.FTZ R34, R6.reuse, R18.reuse, -R7 ;  /* 0x0000001206228223 */ /* 0x0c0fe20000010807 */
[----:B------:R-:W-:Y:S01]  /*7cc0*/  @!P0 MOV R7, R15 ;  /* 0x0000000f00078202 */ /* 0x000fe20000000f00 */
[----:B------:R-:W-:Y:S01]  /*7cd0*/  @!P0 FMUL.FTZ R5, R3, R5 ;  /* 0x0000000503058220 */ /* 0x000fe20000410000 */
[--C-:B------:R-:W-:Y:S01]  /*7ce0*/  @!P0 HADD2.F32 R27, -RZ, R8.reuse.H0_H0 ;  /* 0x20000008ff1b8230 */ /* 0x100fe20000004100 */
[----:B------:R-:W-:Y:S01]  /*7cf0*/  @!P0 FMUL.FTZ R3, R6, R9 ;  /* 0x0000000906038220 */ /* 0x000fe20000410000 */
[----:B------:R-:W-:Y:S02]  /*7d00*/  @!P0 HADD2.F32 R6, -RZ, R35.H0_H0 ;  /* 0x20000023ff068230 */ /* 0x000fe40000004100 */
[--C-:B------:R-:W-:Y:S01]  /*7d10*/  @!P0 HADD2.F32 R9, -RZ, R7.reuse.H0_H0 ;  /* 0x20000007ff098230 */ /* 0x100fe20000004100 */
[----:B------:R-:W-:Y:S01]  /*7d20*/  @!P0 FFMA.FTZ R3, R17, R18, R3 ;  /* 0x0000001211038223 */ /* 0x000fe20000010003 */
[----:B------:R-:W-:Y:S01]  /*7d30*/  @!P0 HADD2.F32 R29, -RZ, R8.H1_H1 ;  /* 0x30000008ff1d8230 */ /* 0x000fe20000004100 */
[-C--:B------:R-:W-:Y:S01]  /*7d40*/  @!P0 FMUL.FTZ R16, R27, R6.reuse ;  /* 0x000000061b108220 */ /* 0x080fe20000410000 */
[----:B------:R-:W-:Y:S01]  /*7d50*/  @!P0 HADD2.F32 R7, -RZ, R7.H1_H1 ;  /* 0x30000007ff078230 */ /* 0x000fe20000004100 */
[----:B------:R-:W-:Y:S01]  /*7d60*/  @!P0 FMUL.FTZ R8, R9, R6 ;  /* 0x0000000609088220 */ /* 0x000fe20000410000 */
[----:B------:R-:W-:Y:S01]  /*7d70*/  @!P0 F2FP.PACK_AB R17, R34, R45 ;  /* 0x0000002d2211823e */ /* 0x000fe200000000ff */
[----:B------:R-:W-:Y:S01]  /*7d80*/  @!P0 FMUL.FTZ R6, R29, R10 ;  /* 0x0000000a1d068220 */ /* 0x000fe20000410000 */
[----:B------:R-:W-:Y:S01]  /*7d90*/  @!P0 F2FP.PACK_AB R18, R37, R44 ;  /* 0x0000002c2512823e */ /* 0x000fe200000000ff */
[----:B------:R-:W-:Y:S01]  /*7da0*/  @!P0 FFMA.FTZ R33, R9, R28, -R16 ;  /* 0x0000001c09218223 */ /* 0x000fe20000010810 */
[----:B------:R-:W-:Y:S01]  /*7db0*/  @!P0 HADD2.F32 R16, -RZ, R11.H0_H0 ;  /* 0x2000000bff108230 */ /* 0x000fe20000004100 */
[C---:B------:R-:W-:Y:S01]  /*7dc0*/  @!P0 FMUL.FTZ R9, R7.reuse, R10 ;  /* 0x0000000a07098220 */ /* 0x040fe20000410000 */
[----:B------:R-:W-:Y:S01]  /*7dd0*/  @!P0 MOV R13, R18 ;  /* 0x00000012000d8202 */ /* 0x000fe20000000f00 */
[----:B------:R-:W-:Y:S01]  /*7de0*/  @!P0 FFMA.FTZ R32, R7, R30, -R6 ;  /* 0x0000001e07208223 */ /* 0x000fe20000010806 */
[----:B------:R-:W-:Y:S01]  /*7df0*/  @!P0 MOV R7, R14 ;  /* 0x0000000e00078202 */ /* 0x000fe20000000f00 */
[----:B------:R-:W-:Y:S01]  /*7e00*/  @!P0 FMUL.FTZ R31, R25, R16 ;  /* 0x00000010191f8220 */ /* 0x000fe20000410000 */
[----:B------:R-:W-:Y:S01]  /*7e10*/  @!P0 HADD2.F32 R6, -RZ, R35.H1_H1 ;  /* 0x30000023ff068230 */ /* 0x000fe20000004100 */
[----:B------:R-:W-:Y:S02]  /*7e20*/  @!P0 FFMA.FTZ R4, R19, R20, R4 ;  /* 0x0000001413048223 */ /* 0x000fe40000010004 */
[--C-:B------:R-:W-:Y:S01]  /*7e30*/  @!P0 HADD2.F32 R11, -RZ, R7.reuse.H0_H0 ;  /* 0x20000007ff0b8230 */ /* 0x100fe20000004100 */
[----:B------:R-:W-:Y:S01]  /*7e40*/  @!P0 FFMA.FTZ R5, R21, R22, R5 ;  /* 0x0000001615058223 */ /* 0x000fe20000010005 */
[----:B------:R-:W-:Y:S01]  /*7e50*/  @!P0 HADD2.F32 R10, -RZ, R7.H1_H1 ;  /* 0x30000007ff0a8230 */ /* 0x000fe20000004100 */
[-C--:B------:R-:W-:Y:S02]  /*7e60*/  @!P0 FMUL.FTZ R7, R23, R6.reuse ;  /* 0x0000000617078220 */ /* 0x080fe40000410000 */
[----:B------:R-:W-:Y:S01]  /*7e70*/  @!P0 FMUL.FTZ R6, R11, R6 ;  /* 0x000000060b068220 */ /* 0x000fe20000410000 */
[----:B------:R-:W-:Y:S01]  /*7e80*/  @!P0 F2FP.PACK_AB R4, R5, R4 ;  /* 0x000000040504823e */ /* 0x000fe200000000ff */
[----:B------:R-:W-:Y:S02]  /*7e90*/  @!P0 FFMA.FTZ R11, R11, R24, -R7 ;  /* 0x000000180b0b8223 */ /* 0x000fe40000010807 */
[C---:B------:R-:W-:Y:S01]  /*7ea0*/  @!P0 FFMA.FTZ R31, R10.reuse, R26, -R31 ;  /* 0x0000001a0a1f8223 */ /* 0x040fe2000001081f */
[----:B------:R-:W-:Y:S01]  /*7eb0*/  @!P0 MOV R41, R4 ;  /* 0x0000000400298202 */ /* 0x000fe20000000f00 */
        /* <DEDUP_REMOVED lines=26> */
.L_x_2354:
        /* <DEDUP_REMOVED lines=22> */
.L_x_2386:
[----:B------:R-:W-:Y:S05]  /*81c0*/  BSYNC B0 ;  /* 0x0000000000007941 */ /* 0x000fea0003800000 */
.L_x_2385:
        /* <DEDUP_REMOVED lines=19> */
.L_x_2368:
[----:B------:R-:W-:Y:S05]  /*8300*/  BSYNC B2 ;  /* 0x0000000000027941 */ /* 0x000fea0003800000 */
.L_x_2353:
[----:B--2---:R-:W-:Y:S01]  /*8310*/  IMAD.WIDE.U32 R2, R36, 0x30, RZ ;  /* 0x0000003024027825 */ /* 0x004fe200078e00ff */
[----:B------:R-:W-:Y:S01]  /*8320*/  LOP3.LUT P3, RZ, R218, 0x1, RZ, 0xc0, !PT ;  /* 0x00000001daff7812 */ /* 0x000fe2000786c0ff */
[----:B------:R-:W-:Y:S02]  /*8330*/  BSSY B0, `(.L_x_2387) ;  /* 0x0000046000007945 */ /* 0x000fe40003800000 */
[----:B-1----:R-:W-:Y:S01]  /*8340*/  IMAD R5, R92, 0x30, RZ ;  /* 0x000000305c057824 */ /* 0x002fe200078e02ff */
[-C--:B------:R-:W-:Y:S03]  /*8350*/  IADD3 R4, P0, R121, R2.reuse, RZ ;  /* 0x0000000279047210 */ /* 0x080fe60007f1e0ff */
[----:B------:R-:W-:Y:S04]  /*8360*/  IMAD.IADD R5, R3, 0x1, R5 ;  /* 0x0000000103057824 */ /* 0x000fe800078e0205 */
[C---:B------:R-:W-:Y:S01]  /*8370*/  IMAD.X R3, R5.reuse, 0x1, R146, P0 ;  /* 0x0000000105037824 */ /* 0x040fe200000e0692 */
[----:B------:R-:W-:Y:S01]  /*8380*/  IADD3 R16, P0, R148, R2, RZ ;  /* 0x0000000294107210 */ /* 0x000fe20007f1e0ff */
[----:B------:R-:W-:Y:S03]  /*8390*/  IMAD.IADD R2, R88, 0x1, -R225 ;  /* 0x0000000158027824 */ /* 0x000fe600078e0ae1 */
[----:B------:R-:W-:Y:S02]  /*83a0*/  IADD3.X R17, R5, R147, RZ, P0, !PT ;  /* 0x0000009305117210 */ /* 0x000fe400007fe4ff */
[----:B------:R-:W-:Y:S11]  /*83b0*/  ISETP.GE.AND P0, PT, R2, 0x21, PT ;  /* 0x000000210200780c */ /* 0x000ff60003f06270 */
[----:B------:R-:W-:Y:S02]  /*83c0*/  @!UPT UIADD3 URZ, URZ, URZ, URZ ;  /* 0x0000003f3f3ff290 */ /* 0x000fe4000fffe03f */
[----:B------:R-:W-:Y:S04]  /*83d0*/  @P0 IADD3 R8, P1, R4, 0x20, RZ ;  /* 0x0000002004080810 */ /* 0x000fe80007f3e0ff */
[----:B------:R-:W-:Y:S02]  /*83e0*/  @P0 IADD3.X R9, RZ, R3, RZ, P1, !PT ;  /* 0x00000003ff090210 */ /* 0x000fe40000ffe4ff */
[----:B------:R-:W-:Y:S11]  /*83f0*/  ISETP.GE.AND P1, PT, R2, 0x1, PT ;  /* 0x000000010200780c */ /* 0x000ff60003f26270 */
[----:B------:R-:W-:Y:S02]  /*8400*/  @!UPT UIADD3 URZ, URZ, URZ, URZ ;  /* 0x0000003f3f3ff290 */ /* 0x000fe4000fffe03f */
[----:B------:R-:W-:Y:S01]  /*8410*/  @P1 IMAD R5, R3, c[0x0][0x258], RZ ;  /* 0x0000960003051a24 */ /* 0x000fe200078e02ff */
[----:B------:R-:W-:Y:S01]  /*8420*/  @P1 MOV R3, R108 ;  /* 0x0000006c00031202 */ /* 0x000fe20000000f00 */
[----:B------:R-:W-:Y:S04]  /*8430*/  @P1 IMAD.MOV.U32 R2, RZ, RZ, R98 ;  /* 0x000000ffff021224 */ /* 0x000fe800078e0062 */
[C---:B------:R-:W-:Y:S04]  /*8440*/  @P1 IMAD.WIDE.U32 R2, R4.reuse, c[0x0][0x258], R2 ;  /* 0x0000960004021a25 */ /* 0x040fe800078e0002 */
[----:B------:R-:W-:Y:S01]  /*8450*/  @P1 IMAD R4, R4, c[0x0][0x25c], R5 ;  /* 0x0000970004041a24 */ /* 0x000fe200078e0205 */
[C---:B------:R-:W-:Y:S01]  /*8460*/  @P1 LEA R6, P2, R2.reuse, c[0x0][0x250], 0x1 ;  /* 0x0000940002061a11 */ /* 0x040fe200078408ff */
[----:B------:R-:W-:Y:S02]  /*8470*/  @P0 IMAD.MOV.U32 R5, RZ, RZ, R108 ;  /* 0x000000ffff050224 */ /* 0x000fe400078e006c */
[----:B------:R-:W-:Y:S01]  /*8480*/  @P1 IMAD.IADD R3, R3, 0x1, R4 ;  /* 0x0000000103031824 */ /* 0x000fe200078e0204 */
[----:B------:R-:W-:Y:S04]  /*8490*/  @P0 MOV R4, R98 ;  /* 0x0000006200040202 */ /* 0x000fe80000000f00 */
        /* <DEDUP_REMOVED lines=8> */
[----:B------:R1:W-:Y:S03]  /*8520*/  @P1 LDGSTS.E.BYPASS.LTC128B.128 [R211+0x5880], [R6.64+0x80], !P6 ;  /* 0x0588008006d31fae */ /* 0x0003e6000f101d46 */
[----:B------:R-:W-:Y:S01]  /*8530*/  @P0 IADD3 R3, R5, R2, RZ ;  /* 0x0000000205030210 */ /* 0x000fe20007ffe0ff */
[----:B------:R1:W-:Y:S01]  /*8540*/  @P1 LDGSTS.E.BYPASS.LTC128B.128 [R211+0x7080], [R6.64+0x100], !P5 ;  /* 0x0708010006d31fae */ /* 0x0003e2000e901d46 */
[C---:B------:R-:W-:Y:S03]  /*8550*/  @P0 LEA R2, P2, R4.reuse, c[0x0][0x250], 0x1 ;  /* 0x0000940004020a11 */ /* 0x040fe600078408ff */
[----:B------:R1:W-:Y:S01]  /*8560*/  @P1 LDGSTS.E.BYPASS.LTC128B.128 [R211+0x8880], [R6.64+0x180], !P4 ;  /* 0x0888018006d31fae */ /* 0x0003e2000e101d46 */
[----:B------:R-:W-:Y:S05]  /*8570*/  @P0 LEA.HI.X R3, R4, c[0x0][0x254], R3, 0x1, P2 ;  /* 0x0000950004030a11 */ /* 0x000fea00010f0c03 */
        /* <DEDUP_REMOVED lines=13> */
[----:B------:R-:W-:Y:S04]  /*8650*/  IMAD R2, R16, c[0x0][0x20c], R2 ;  /* 0x0000830010027a24 */ /* 0x000fe800078e0202 */
        /* <DEDUP_REMOVED lines=19> */
.L_x_2388:
[----:B-1----:R-:W-:Y:S05]  /*8790*/  BSYNC B0 ;  /* 0x0000000000007941 */ /* 0x002fea0003800000 */
.L_x_2387:
        /* <DEDUP_REMOVED lines=30> */
.L_x_2390:
[----:B------:R-:W-:Y:S05]  /*8980*/  BSYNC B0 ;  /* 0x0000000000007941 */ /* 0x000fea0003800000 */
.L_x_2389:
        /* <DEDUP_REMOVED lines=36> */
.L_x_2392:
[----:B------:R-:W-:Y:S05]  /*8bd0*/  BSYNC B0 ;  /* 0x0000000000007941 */ /* 0x000fea0003800000 */
.L_x_2391:
[----:B------:R-:W0:Y:S01]  /*8be0*/  LDGDEPBAR ;  /* 0x00000000000079af */ /* 0x000e220000000000 */
[----:B------:R-:W-:Y:S01]  /*8bf0*/  IADD3 R36, R36, -0x1, RZ ;  /* 0xffffffff24247810 */ /* 0x000fe20007ffe0ff */
[----:B------:R-:W-:-:S05]  /*8c00*/  @P3 BRA `(.L_x_2393) ;  /* 0xffffa81000003947 */ /* 0x000fca000383ffff */
[----:B------:R-:W-:Y:S01]  /*8c10*/  WARPSYNC 0xffffffff ;  /* 0xffffffff00007948 */ /* 0x000fe20003800000 */
[----:B------:R-:W-:Y:S06]  /*8c20*/  BAR.SYNC.DEFER_BLOCKING 0x0 ;  /* 0x0000000000007b1d */ /* 0x000fec0000010000 */
.L_x_2352:
[----:B------:R-:W2:Y:S01]  /*8c30*/  LDL R17, [R1+0x18] ;  /* 0x0000180001117983 */ /* 0x000ea20000100800 */
[----:B------:R-:W-:-:S05]  /*8c40*/  IMAD.MOV.U32 R0, RZ, RZ, c[0x0][0x2c4] ;  /* 0x0000b100ff007624 */ /* 0x000fca00078e00ff */
[----:B------:R-:W-:Y:S01]  /*8c50*/  ISETP.NE.AND P3, PT, R0, 0x1, PT ;  /* 0x000000010000780c */ /* 0x000fe20003f65270 */
[----:B------:R-:W-:Y:S01]  /*8c60*/  BSSY B0, `(.L_x_2394) ;  /* 0x000002a000007945 */ /* 0x000fe20003800000 */
[----:B------:R-:W-:Y:S01]  /*8c70*/  IMAD.IADD R10, R160, 0x1, R161 ;  /* 0x00000001a00a7824 */ /* 0x000fe200078e02a1 */
[----:B--2---:R-:W-:-:S10]  /*8c80*/  IADD3 R0, R17, 0x7f, RZ ;  /* 0x0000007f11007810 */ /* 0x004fd40007ffe0ff */
[----:B-1----:R-:W-:-:S05]  /*8c90*/  @P3 IMAD.HI.U32 R2, R0, c[0x0][0x2c8], RZ ;  /* 0x0000b20000023a27 */ /* 0x002fca00078e00ff */
[----:B------:R-:W-:-:S05]  /*8ca0*/  @P3 SHF.R.U32.HI R0, RZ, c[0x0][0x2cc], R2 ;  /* 0x0000b300ff003a19 */ /* 0x000fca0000011602 */
[----:B------:R-:W-:-:S04]  /*8cb0*/  IMAD.IADD R0, R166, 0x1, R0 ;  /* 0x00000001a6007824 */ /* 0x000fc800078e0200 */
[----:B------:R-:W-:-:S05]  /*8cc0*/  IMAD.HI R0, R0, 0x2aaaaaab, RZ ;  /* 0x2aaaaaab00007827 */ /* 0x000fca00078e02ff */
[----:B------:R-:W-:-:S04]  /*8cd0*/  SHF.R.U32.HI R2, RZ, 0x1f, R0 ;  /* 0x0000001fff027819 */ /* 0x000fc80000011600 */
[----:B------:R-:W-:-:S04]  /*8ce0*/  LEA.HI.SX32 R0, R0, R2, 0x1d ;  /* 0x0000000200007211 */ /* 0x000fc800078feaff */
[----:B------:R-:W-:-:S04]  /*8cf0*/  IMNMX R5, R165, R0, PT ;  /* 0x00000000a5057217 */ /* 0x000fc80003800200 */
[----:B------:R-:W-:Y:S01]  /*8d00*/  ISETP.GE.AND P0, PT, R5, 0x1, PT ;  /* 0x000000010500780c */ /* 0x000fe20003f06270 */
[----:B------:R-:W-:-:S12]  /*8d10*/  IMAD.MOV.U32 R0, RZ, RZ, RZ ;  /* 0x000000ffff007224 */ /* 0x000fd800078e00ff */
        /* <DEDUP_REMOVED lines=30> */
.L_x_2395:
[----:B------:R-:W-:Y:S05]  /*8f00*/  BSYNC B0 ;  /* 0x0000000000007941 */ /* 0x000fea0003800000 */
.L_x_2394:
        /* <DEDUP_REMOVED lines=69> */
[----:B------:R-:W-:-:S04]  /*9360*/  IMNMX R18, R5, R2, PT ;  /* 0x0000000205127217 */ /* 0x000fc80003800200 */
[----:B------:R-:W-:Y:S01]  /*9370*/  ISETP.GT.AND P0, PT, R18, R234, PT ;  /* 0x000000ea1200720c */ /* 0x000fe20003f04270 */
[----:B------:R1:W-:-:S12]  /*9380*/  STL [R1+0x8], R18 ;  /* 0x0000081201007387 */ /* 0x0003d80000100800 */
[----:B------:R-:W-:Y:S05]  /*9390*/  @!P0 BRA `(.L_x_2396) ;  /* 0x0001313000008947 */ /* 0x000fea0003800000 */
[----:B------:R-:W2:Y:S04]  /*93a0*/  LDL R114, [R1+0x1c] ;  /* 0x00001c0001727983 */ /* 0x000ea80000100800 */
[----:B------:R-:W3:Y:S01]  /*93b0*/  LDL R19, [R1+0x14] ;  /* 0x0000140001137983 */ /* 0x000ee20000100800 */
[----:B------:R-:W-:-:S03]  /*93c0*/  ISETP.NE.U32.AND P0, PT, RZ, c[0x0][0x340], PT ;  /* 0x0000d000ff007a0c */ /* 0x000fc60003f05070 */
[----:B------:R-:W4:Y:S01]  /*93d0*/  S2R R6, SR_TID.X ;  /* 0x0000000000067919 */ /* 0x000f220000002100 */
[----:B------:R-:W-:-:S13]  /*93e0*/  ISETP.NE.AND.EX P2, PT, RZ, c[0x0][0x344], PT, P0 ;  /* 0x0000d100ff007a0c */ /* 0x000fda0003f45300 */
[----:B------:R-:W-:-:S04]  /*93f0*/  @P2 IMAD.MOV.U32 R2, RZ, RZ, 0x4 ;  /* 0x00000004ff022424 */ /* 0x000fc800078e00ff */
[----:B------:R-:W-:-:S05]  /*9400*/  @P2 IMAD.WIDE R2, R252, R2, c[0x0][0x340] ;  /* 0x0000d000fc022625 */ /* 0x000fca00078e0202 */
[----:B------:R1:W3:Y:S01]  /*9410*/  @P2 LDG.E R15, [R2.64] ;  /* 0x00000006020f2981 */ /* 0x0002e2000c1e1900 */
[----:B------:R-:W-:Y:S02]  /*9420*/  SHF.R.S32.HI R0, RZ, 0x1f, R177 ;  /* 0x0000001fff007819 */ /* 0x000fe400000114b1 */
[----:B----4-:R-:W-:Y:S02]  /*9430*/  LEA.HI R5, R187, R6, RZ, 0x3 ;  /* 0x00000006bb057211 */ /* 0x010fe400078f18ff */
[----:B------:R-:W-:Y:S01]  /*9440*/  ISETP.NE.U32.AND P1, PT, RZ, c[0x0][0x348], PT ;  /* 0x0000d200ff007a0c */ /* 0x000fe20003f25070 */
[----:B------:R-:W-:Y:S01]  /*9450*/  IMAD R0, R0, c[0x0][0x178], RZ ;  /* 0x00005e0000007a24 */ /* 0x000fe200078e02ff */
[----:B------:R-:W-:Y:S02]  /*9460*/  SHF.R.S32.HI R9, RZ, 0x1f, R225 ;  /* 0x0000001fff097819 */ /* 0x000fe400000114e1 */
[----:B------:R-:W-:Y:S01]  /*9470*/  ISETP.NE.AND.EX P1, PT, RZ, c[0x0][0x34c], PT, P1 ;  /* 0x0000d300ff007a0c */ /* 0x000fe20003f25310 */
[----:B------:R-:W-:Y:S01]  /*9480*/  IMAD R4, R177, c[0x0][0x17c], R0 ;  /* 0x00005f00b1047a24 */ /* 0x000fe200078e0200 */
[----:B------:R-:W-:-:S02]  /*9490*/  LOP3.LUT R0, R5, 0xfffffff8, RZ, 0xc0, !PT ;  /* 0xfffffff805007812 */ /* 0x000fc400078ec0ff */
[----:B------:R-:W-:Y:S02]  /*94a0*/  LOP3.LUT R218, R218, 0xfffffffb, RZ, 0xc0, !PT ;  /* 0xfffffffbdada7812 */ /* 0x000fe400078ec0ff */
[----:B------:R-:W-:Y:S01]  /*94b0*/  IADD3 R122, R18, -0x1, RZ ;  /* 0xffffffff127a7810 */ /* 0x000fe20007ffe0ff */
[----:B------:R-:W-:Y:S01]  /*94c0*/  IMAD.IADD R100, R6, 0x1, -R0 ;  /* 0x0000000106647824 */ /* 0x000fe200078e0a00 */
[----:B------:R-:W-:Y:S02]  /*94d0*/  SEL R6, R252, RZ, !P1 ;  /* 0x000000fffc067207 */ /* 0x000fe40004800000 */
[----:B------:R-:W-:Y:S02]  /*94e0*/  ISETP.GE.AND P4, PT, R226, c[0x0][0x198], PT ;  /* 0x00006600e2007a0c */ /* 0x000fe40003f86270 */
[----:B------:R-:W-:Y:S01]  /*94f0*/  LEA R0, R100, R225, 0x5 ;  /* 0x000000e164007211 */ /* 0x000fe200078e28ff */
[----:B-1----:R-:W-:-:S04]  /*9500*/  IMAD.WIDE.U32 R2, R177, c[0x0][0x178], RZ ;  /* 0x00005e00b1027a25 */ /* 0x002fc800078e00ff */
[----:B------:R-:W-:Y:S01]  /*9510*/  IMAD.IADD R3, R3, 0x1, R4 ;  /* 0x0000000103037824 */ /* 0x000fe200078e0204 */
[----:B------:R-:W-:Y:S01]  /*9520*/  IADD3 R4, P0, R225, R10, RZ ;  /* 0x0000000ae1047210 */ /* 0x000fe20007f1e0ff */
[----:B------:R-:W-:-:S03]  /*9530*/  IMAD.IADD R5, R17, 0x1, R0 ;  /* 0x0000000111057824 */ /* 0x000fc600078e0200 */
[----:B------:R-:W-:Y:S01]  /*9540*/  LEA.HI.X.SX32 R12, R10, R9, 0x1, P0 ;  /* 0x000000090a0c7211 */ /* 0x000fe200000f0eff */
[----:B------:R-:W-:Y:S01]  /*9550*/  @P3 IMAD.HI.U32 R8, R5, c[0x0][0x2c8], RZ ;  /* 0x0000b20005083a27 */ /* 0x000fe200078e00ff */
[----:B------:R-:W-:-:S03]  /*9560*/  ISETP.GE.AND P0, PT, R134, c[0x0][0x1d4], PT ;  /* 0x0000750086007a0c */ /* 0x000fc60003f06270 */
[----:B------:R-:W-:Y:S01]  /*9570*/  IMAD.MOV.U32 R0, RZ, RZ, R5 ;  /* 0x000000ffff007224 */ /* 0x000fe200078e0005 */
[----:B------:R-:W-:Y:S01]  /*9580*/  @P3 SHF.R.U32.HI R0, RZ, c[0x0][0x2cc], R8 ;  /* 0x0000b300ff003a19 */ /* 0x000fe20000011608 */
[----:B------:R-:W-:Y:S01]  /*9590*/  IMAD R13, R12, c[0x0][0x1e0], RZ ;  /* 0x000078000c0d7a24 */ /* 0x000fe200078e02ff */
[----:B------:R-:W-:Y:S01]  /*95a0*/  ISETP.GE.AND P3, PT, R226, c[0x0][0x1d4], PT ;  /* 0x00007500e2007a0c */ /* 0x000fe20003f66270 */
[----:B------:R-:W-:Y:S02]  /*95b0*/  IMAD R12, R12, c[0x0][0x208], RZ ;  /* 0x000082000c0c7a24 */ /* 0x000fe400078e02ff */
[----:B------:R-:W-:Y:S01]  /*95c0*/  IMAD R16, R4, c[0x0][0x1e4], R13 ;  /* 0x0000790004107a24 */ /* 0x000fe200078e020d */
[----:B------:R-:W-:Y:S02]  /*95d0*/  SHF.R.S32.HI R13, RZ, 0x1f, R0 ;  /* 0x0000001fff0d7819 */ /* 0x000fe40000011400 */
[----:B--2---:R-:W-:Y:S02]  /*95e0*/  SEL R7, R114, RZ, !P1 ;  /* 0x000000ff72077207 */ /* 0x004fe40004800000 */
[----:B------:R-:W-:Y:S01]  /*95f0*/  ISETP.GE.AND P1, PT, R136, c[0x0][0x1d4], PT ;  /* 0x0000750088007a0c */ /* 0x000fe20003f26270 */
[----:B---3--:R-:W-:-:S04]  /*9600*/  IMAD.WIDE.U32 R2, R19, c[0x0][0x1b8], R2 ;  /* 0x00006e0013027a25 */ /* 0x008fc800078e0002 */
[----:B------:R-:W-:Y:S02]  /*9610*/  IMAD R7, R7, c[0x0][0x1c0], RZ ;  /* 0x0000700007077a24 */ /* 0x000fe400078e02ff */
[----:B------:R-:W-:Y:S02]  /*9620*/  IMAD R3, R19, c[0x0][0x1bc], R3 ;  /* 0x00006f0013037a24 */ /* 0x000fe400078e0203 */
[C---:B------:R-:W-:Y:S02]  /*9630*/  IMAD R14, R6.reuse, c[0x0][0x1c4], R7 ;  /* 0x00007100060e7a24 */ /* 0x040fe400078e0207 */
[----:B------:R-:W-:Y:S01]  /*9640*/  IMAD.WIDE.U32 R6, R6, c[0x0][0x1c0], R2 ;  /* 0x0000700006067a25 */ /* 0x000fe200078e0002 */
[----:B------:R-:W-:Y:S02]  /*9650*/  MOV R3, R135 ;  /* 0x0000008700037202 */ /* 0x000fe40000000f00 */
[----:B------:R-:W-:Y:S01]  /*9660*/  @P1 LOP3.LUT R218, R218, 0x4, RZ, 0xfc, !PT ;  /* 0x00000004dada1812 */ /* 0x000fe200078efcff */
[----:B------:R-:W-:-:S03]  /*9670*/  IMAD.MOV.U32 R2, RZ, RZ, R134 ;  /* 0x000000ffff027224 */ /* 0x000fc600078e0086 */
[----:B------:R-:W-:Y:S01]  /*9680*/  LOP3.LUT R218, R218, 0xfffffff7, RZ, 0xc0, !PT ;  /* 0xfffffff7dada7812 */ /* 0x000fe200078ec0ff */
[----:B------:R-:W-:-:S03]  /*9690*/  IMAD.WIDE.U32 R10, R4, c[0x0][0x1e0], R2 ;  /* 0x00007800040a7a25 */ /* 0x000fc600078e0002 */
[----:B------:R-:W-:Y:S01]  /*96a0*/  @P0 LOP3.LUT R218, R218, 0x8, RZ, 0xfc, !PT ;  /* 0x00000008dada0812 */ /* 0x000fe200078efcff */
[----:B------:R-:W-:-:S03]  /*96b0*/  IMAD.WIDE.U32 R8, R4, c[0x0][0x208], R2 ;  /* 0x0000820004087a25 */ /* 0x000fc600078e0002 */
[----:B------:R-:W-:Y:S01]  /*96c0*/  LOP3.LUT R218, R218, 0xfffffffd, RZ, 0xc0, !PT ;  /* 0xfffffffddada7812 */ /* 0x000fe200078ec0ff */
[----:B------:R-:W-:Y:S02]  /*96d0*/  IMAD.MOV R2, RZ, RZ, -R0 ;  /* 0x000000ffff027224 */ /* 0x000fe400078e0a00 */
[----:B------:R-:W-:Y:S01]  /*96e0*/  IMAD.IADD R3, R7, 0x1, R14 ;  /* 0x0000000107037824 */ /* 0x000fe200078e020e */
[----:B------:R-:W-:Y:S01]  /*96f0*/  @P3 LOP3.LUT R218, R218, 0x2, RZ, 0xfc, !PT ;  /* 0x00000002dada3812 */ /* 0x000fe200078efcff */
[----:B------:R-:W-:Y:S02]  /*9700*/  IMAD R14, R4, c[0x0][0x20c], R12 ;  /* 0x00008300040e7a24 */ /* 0x000fe400078e020c */
[----:B------:R-:W-:Y:S01]  /*9710*/  IMAD R12, R2, c[0x0][0x2c4], R5 ;  /* 0x0000b100020c7a24 */ /* 0x000fe200078e0205 */
[----:B------:R-:W-:Y:S01]  /*9720*/  SEL R5, RZ, 0xffffffff, P1 ;  /* 0xffffffffff057807 */ /* 0x000fe20000800000 */
[----:B------:R-:W-:Y:S01]  /*9730*/  IMAD R4, R13, c[0x0][0x1b0], RZ ;  /* 0x00006c000d047a24 */ /* 0x000fe200078e02ff */
[----:B------:R-:W-:Y:S01]  /*9740*/  MOV R2, R6 ;  /* 0x0000000600027202 */ /* 0x000fe20000000f00 */
[----:B------:R-:W-:Y:S01]  /*9750*/  IMAD.IADD R7, R11, 0x1, R16 ;  /* 0x000000010b077824 */ /* 0x000fe200078e0210 */
[----:B------:R-:W-:Y:S01]  /*9760*/  SEL R6, RZ, 0x1, P0 ;  /* 0x00000001ff067807 */ /* 0x000fe20000000000 */
[----:B------:R-:W-:Y:S01]  /*9770*/  IMAD.SHL.U32 R13, R5, 0x2, RZ ;  /* 0x00000002050d7824 */ /* 0x000fe200078e00ff */
[----:B------:R-:W-:Y:S01]  /*9780*/  IADD3 R5, R9, R14, RZ ;  /* 0x0000000e09057210 */ /* 0x000fe20007ffe0ff */
[C---:B------:R-:W-:Y:S01]  /*9790*/  IMAD R4, R0.reuse, c[0x0][0x1b4], R4 ;  /* 0x00006d0000047a24 */ /* 0x040fe200078e0204 */
[----:B------:R-:W-:Y:S01]  /*97a0*/  ISETP.NE.U32.AND P0, PT, RZ, c[0x0][0x350], PT ;  /* 0x0000d400ff007a0c */ /* 0x000fe20003f05070 */
[----:B------:R-:W-:Y:S01]  /*97b0*/  IMAD.WIDE.U32 R2, R0, c[0x0][0x1b0], R2 ;  /* 0x00006c0000027a25 */ /* 0x000fe200078e0002 */
[----:B------:R-:W-:-:S02]  /*97c0*/  LOP3.LUT R14, R13, 0x2, R6, 0xe2, !PT ;  /* 0x000000020d0e7812 */ /* 0x000fc400078ee206 */
[----:B------:R-:W-:Y:S01]  /*97d0*/  SHF.R.S32.HI R0, RZ, 0x1f, R12 ;  /* 0x0000001fff007819 */ /* 0x000fe2000001140c */
[----:B------:R-:W-:Y:S01]  /*97e0*/  IMAD.MOV.U32 R6, RZ, RZ, R10 ;  /* 0x000000ffff067224 */ /* 0x000fe200078e000a */
[----:B------:R-:W-:Y:S01]  /*97f0*/  @P2 SHF.R.S32.HI R10, RZ, 0x1f, R15 ;  /* 0x0000001fff0a2819 */ /* 0x000fe2000001140f */
[----:B------:R-:W-:Y:S01]  /*9800*/  IMAD.IADD R3, R3, 0x1, R4 ;  /* 0x0000000103037824 */ /* 0x000fe200078e0204 */
[----:B------:R-:W-:Y:S01]  /*9810*/  MOV R4, R8 ;  /* 0x0000000800047202 */ /* 0x000fe20000000f00 */
[----:B------:R-:W-:Y:S01]  /*9820*/  IMAD.WIDE.U32 R6, R19, c[0x0][0x1e8], R6 ;  /* 0x00007a0013067a25 */ /* 0x000fe200078e0006 */
[----:B------:R-:W-:Y:S02]  /*9830*/  ISETP.NE.AND.EX P0, PT, RZ, c[0x0][0x354], PT, P0 ;  /* 0x0000d500ff007a0c */ /* 0x000fe40003f05300 */
[----:B------:R-:W-:Y:S01]  /*9840*/  ISETP.GE.AND P1, PT, R227, c[0x0][0x1d4], PT ;  /* 0x00007500e3007a0c */ /* 0x000fe20003f26270 */
[----:B------:R-:W-:Y:S01]  /*9850*/  @!P2 IMAD.MOV.U32 R10, RZ, RZ, R114 ;  /* 0x000000ffff0aa224 */ /* 0x000fe200078e0072 */
[----:B------:R-:W-:Y:S01]  /*9860*/  LOP3.LUT R218, R218, 0xfffffffe, RZ, 0xc0, !PT ;  /* 0xfffffffedada7812 */ /* 0x000fe200078ec0ff */
[----:B------:R-:W-:Y:S01]  /*9870*/  IMAD.WIDE.U32 R8, R12, c[0x0][0x1a8], R2 ;  /* 0x00006a000c087a25 */ /* 0x000fe200078e0002 */
[----:B------:R-:W-:-:S03]  /*9880*/  SEL R11, RZ, 0x8, P1 ;  /* 0x00000008ff0b7807 */ /* 0x000fc60000800000 */
[----:B------:R-:W-:Y:S02]  /*9890*/  IMAD R0, R0, c[0x0][0x1a8], RZ ;  /* 0x00006a0000007a24 */ /* 0x000fe400078e02ff */
[----:B------:R-:W-:-:S04]  /*98a0*/  IMAD.WIDE.U32 R2, R19, c[0x0][0x210], R4 ;  /* 0x0000840013027a25 */ /* 0x000fc800078e0004 */
[----:B------:R-:W-:Y:S01]  /*98b0*/  @!P2 IMAD.MOV.U32 R15, RZ, RZ, R252 ;  /* 0x000000ffff0fa224 */ /* 0x000fe200078e00fc */
[----:B------:R-:W-:Y:S01]  /*98c0*/  @P1 LOP3.LUT R218, R218, 0x1, RZ, 0xfc, !PT ;  /* 0x00000001dada1812 */ /* 0x000fe200078efcff */
[----:B------:R-:W-:Y:S01]  /*98d0*/  IMAD R5, R19, c[0x0][0x1ec], R7 ;  /* 0x00007b0013057a24 */ /* 0x000fe200078e0207 */
[----:B------:R-:W-:Y:S01]  /*98e0*/  SEL R7, R10, RZ, !P0 ;  /* 0x000000ff0a077207 */ /* 0x000fe20004000000 */
[----:B------:R-:W-:Y:S01]  /*98f0*/  IMAD R13, R12, c[0x0][0x1ac], R0 ;  /* 0x00006b000c0d7a24 */ /* 0x000fe200078e0200 */
[----:B------:R-:W-:Y:S01]  /*9900*/  SEL R0, R15, RZ, !P0 ;  /* 0x000000ff0f007207 */ /* 0x000fe20004000000 */
[----:B------:R-:W-:Y:S01]  /*9910*/  IMAD R3, R19, c[0x0][0x214], R3 ;  /* 0x0000850013037a24 */ /* 0x000fe200078e0203 */
[----:B------:R-:W-:Y:S01]  /*9920*/  SEL R12, RZ, 0x4, P3 ;  /* 0x00000004ff0c7807 */ /* 0x000fe20001800000 */
[----:B------:R-:W-:Y:S01]  /*9930*/  IMAD.MOV.U32 R4, RZ, RZ, R6 ;  /* 0x000000ffff047224 */ /* 0x000fe200078e0006 */
[----:B------:R-:W-:Y:S01]  /*9940*/  IADD3 R9, R9, R13, RZ ;  /* 0x0000000d09097210 */ /* 0x000fe20007ffe0ff */
[C---:B------:R-:W-:Y:S01]  /*9950*/  IMAD R6, R7.reuse, c[0x0][0x1f0], RZ ;  /* 0x00007c0007067a24 */ /* 0x040fe200078e02ff */
[----:B------:R-:W-:Y:S01]  /*9960*/  LEA R15, P0, R8, c[0x0][0x160], 0x1 ;  /* 0x00005800080f7a11 */ /* 0x000fe200078008ff */
[----:B------:R-:W-:Y:S01]  /*9970*/  IMAD R7, R7, c[0x0][0x218], RZ ;  /* 0x0000860007077a24 */ /* 0x000fe200078e02ff */
[----:B------:R-:W-:Y:S01]  /*9980*/  LOP3.LUT R126, R11, R14, R12, 0xfe, !PT ;  /* 0x0000000e0b7e7212 */ /* 0x000fe200078efe0c */
[----:B------:R-:W-:Y:S01]  /*9990*/  IMAD.WIDE.U32 R230, R0, c[0x0][0x218], R2 ;  /* 0x0000860000e67a25 */ /* 0x000fe200078e0002 */
[----:B------:R-:W-:-:S02]  /*99a0*/  LEA.HI.X R12, R8, c[0x0][0x164], R9, 0x1, P0 ;  /* 0x00005900080c7a11 */ /* 0x000fc400000f0c09 */
[----:B------:R-:W-:Y:S01]  /*99b0*/  ISETP.GE.AND P2, PT, R134, c[0x0][0x198], PT ;  /* 0x0000660086007a0c */ /* 0x000fe20003f46270 */
[----:B------:R-:W-:Y:S01]  /*99c0*/  IMAD.WIDE.U32 R228, R0, c[0x0][0x1f0], R4 ;  /* 0x00007c0000e47a25 */ /* 0x000fe200078e0004 */
[----:B------:R-:W-:Y:S02]  /*99d0*/  ISETP.GE.AND P1, PT, R136, c[0x0][0x198], PT ;  /* 0x0000660088007a0c */ /* 0x000fe40003f26270 */
[----:B------:R-:W-:Y:S01]  /*99e0*/  ISETP.GE.AND P3, PT, R227, c[0x0][0x198], PT ;  /* 0x00006600e3007a0c */ /* 0x000fe20003f66270 */
[C---:B------:R-:W-:Y:S02]  /*99f0*/  IMAD R2, R0.reuse, c[0x0][0x1f4], R6 ;  /* 0x00007d0000027a24 */ /* 0x040fe400078e0206 */
[----:B------:R-:W-:Y:S02]  /*9a00*/  IMAD R0, R0, c[0x0][0x21c], R7 ;  /* 0x0000870000007a24 */ /* 0x000fe400078e0207 */
[----:B------:R-:W-:Y:S01]  /*9a10*/  IMAD.IADD R16, R225, 0x1, R17 ;  /* 0x00000001e1107824 */ /* 0x000fe200078e0211 */
[----:B------:R-:W-:Y:S01]  /*9a20*/  IADD3 R232, R229, R2, RZ ;  /* 0x00000002e5e87210 */ /* 0x000fe20007ffe0ff */
[----:B------:R-:W-:Y:S01]  /*9a30*/  IMAD.IADD R233, R231, 0x1, R0 ;  /* 0x00000001e7e97824 */ /* 0x000fe200078e0200 */
[----:B------:R-:W-:Y:S05]  /*9a40*/  BRA.DIV ~URZ, `(.L_x_2397) ;  /* 0x000183727f007947 */ /* 0x000fea000b800000 */
[----:B------:R1:W2:Y:S02]  /*9a50*/  SHFL.IDX PT, R4, R12, RZ, 0x181f ;  /* 0x00181fff0c047589 */ /* 0x0002a400000e0000 */
.L_x_2552:
[----:B------:R-:W-:Y:S05]  /*9a60*/  BRA.DIV ~URZ, `(.L_x_2398) ;  /* 0x000183c27f007947 */ /* 0x000fea000b800000 */
[----:B------:R3:W4:Y:S02]  /*9a70*/  SHFL.IDX PT, R2, R15, RZ, 0x181f ;  /* 0x00181fff0f027589 */ /* 0x00072400000e0000 */
.L_x_2553:
[----:B---3--:R-:W3:Y:S01]  /*9a80*/  LDL R0, [R1+0x10] ;  /* 0x0000100001007983 */ /* 0x008ee20000100800 */
[----:B------:R-:W-:Y:S01]  /*9a90*/  SHF.R.S32.HI R91, RZ, 0x1f, R136 ;  /* 0x0000001fff5b7819 */ /* 0x000fe20000011488 */
[----:B------:R-:W-:Y:S01]  /*9aa0*/  BSSY B0, `(.L_x_2399) ;  /* 0x0000018000007945 */ /* 0x000fe20003800000 */
[----:B------:R-:W-:-:S02]  /*9ab0*/  SHF.R.S32.HI R13, RZ, 0x1f, R226 ;  /* 0x0000001fff0d7819 */ /* 0x000fc400000114e2 */
[----:B------:R-:W-:Y:S02]  /*9ac0*/  LEA.HI R89, R91, R136, RZ, 0x3 ;  /* 0x000000885b597211 */ /* 0x000fe400078f18ff */
[----:B------:R-:W-:Y:S01]  /*9ad0*/  SHF.R.S32.HI R14, RZ, 0x1f, R227 ;  /* 0x0000001fff0e7819 */ /* 0x000fe200000114e3 */
[----:B---3--:R-:W-:Y:S01]  /*9ae0*/  IMAD R41, R0, c[0x0][0x2c4], RZ ;  /* 0x0000b10000297a24 */ /* 0x008fe200078e02ff */
[----:B------:R-:W-:-:S04]  /*9af0*/  LOP3.LUT R0, R89, 0xfffffff8, RZ, 0xc0, !PT ;  /* 0xfffffff859007812 */ /* 0x000fc800078ec0ff */
[----:B------:R-:W-:Y:S02]  /*9b00*/  ISETP.GE.AND P6, PT, R16, R41, PT ;  /* 0x000000291000720c */ /* 0x000fe40003fc6270 */
[----:B------:R-:W-:-:S11]  /*9b10*/  SHF.R.S32.HI R24, RZ, 0x1f, R0 ;  /* 0x0000001fff187819 */ /* 0x000fd60000011400 */
        /* <DEDUP_REMOVED lines=16> */
.L_x_2400:
[----:B------:R-:W-:Y:S05]  /*9c20*/  BSYNC B0 ;  /* 0x0000000000007941 */ /* 0x000fea0003800000 */
.L_x_2399:
[----:B------:R-:W-:Y:S05]  /*9c30*/  BRA.DIV ~URZ, `(.L_x_2401) ;  /* 0x000182627f007947 */ /* 0x000fea000b800000 */
[----:B--2---:R2:W3:Y:S04]  /*9c40*/  SHFL.IDX PT, R4, R12, 0x1, 0x181f ;  /* 0x00381f000c047f89 */ /* 0x0044e800000e0000 */
[----:B----4-:R2:W4:Y:S02]  /*9c50*/  SHFL.IDX PT, R2, R15, 0x1, 0x181f ;  /* 0x00381f000f027f89 */ /* 0x01052400000e0000 */
.L_x_2554:
[----:B------:R-:W-:Y:S01]  /*9c60*/  IADD3 R3, R16, 0x20, RZ ;  /* 0x0000002010037810 */ /* 0x000fe20007ffe0ff */
[----:B------:R-:W-:Y:S01]  /*9c70*/  BSSY B0, `(.L_x_2402) ;  /* 0x0000014000007945 */ /* 0x000fe20003800000 */
[----:B------:R-:W-:Y:S02]  /*9c80*/  LOP3.LUT R218, R218, 0xffffffef, RZ, 0xc0, !PT ;  /* 0xffffffefdada7812 */ /* 0x000fe400078ec0ff */
[----:B------:R-:W-:-:S13]  /*9c90*/  ISETP.GE.AND P0, PT, R3, R41, PT ;  /* 0x000000290300720c */ /* 0x000fda0003f06270 */
[----:B------:R-:W-:Y:S01]  /*9ca0*/  @P0 LOP3.LUT R218, R218, 0x10, RZ, 0xfc, !PT ;  /* 0x00000010dada0812 */ /* 0x000fe200078efcff */
[----:B------:R-:W-:Y:S05]  /*9cb0*/  @P0 BRA `(.L_x_2403) ;  /* 0x000000f000000947 */ /* 0x000fea0003800000 */
[----:B----4-:R-:W-:-:S04]  /*9cc0*/  LEA R10, P0, R134, R2, 0x1 ;  /* 0x00000002860a7211 */ /* 0x010fc800078008ff */
[----:B---3--:R-:W-:Y:S02]  /*9cd0*/  LEA.HI.X R11, R134, R4, R135, 0x1, P0 ;  /* 0x00000004860b7211 */ /* 0x008fe400000f0c87 */
        /* <DEDUP_REMOVED lines=13> */
.L_x_2403:
[----:B------:R-:W-:Y:S05]  /*9db0*/  BSYNC B0 ;  /* 0x0000000000007941 */ /* 0x000fea0003800000 */
.L_x_2402:
[----:B------:R-:W-:Y:S05]  /*9dc0*/  BRA.DIV ~URZ, `(.L_x_2404) ;  /* 0x000181a27f007947 */ /* 0x000fea000b800000 */
[----:B---3--:R3:W1:Y:S02]  /*9dd0*/  SHFL.IDX PT, R4, R12, 0x2, 0x181f ;  /* 0x00581f000c047f89 */ /* 0x00866400000e0000 */
.L_x_2555:
[----:B------:R-:W-:Y:S05]  /*9de0*/  BRA.DIV ~URZ, `(.L_x_2405) ;  /* 0x000181f27f007947 */ /* 0x000fea000b800000 */
[----:B----4-:R4:W2:Y:S02]  /*9df0*/  SHFL.IDX PT, R2, R15, 0x2, 0x181f ;  /* 0x00581f000f027f89 */ /* 0x0108a400000e0000 */
.L_x_2556:
[----:B------:R-:W-:Y:S01]  /*9e00*/  IADD3 R3, R16, 0x40, RZ ;  /* 0x0000004010037810 */ /* 0x000fe20007ffe0ff */
[----:B------:R-:W-:Y:S01]  /*9e10*/  BSSY B0, `(.L_x_2406) ;  /* 0x0000014000007945 */ /* 0x000fe20003800000 */
[----:B------:R-:W-:Y:S02]  /*9e20*/  LOP3.LUT R218, R218, 0xffffffdf, RZ, 0xc0, !PT ;  /* 0xffffffdfdada7812 */ /* 0x000fe400078ec0ff */
[----:B------:R-:W-:-:S13]  /*9e30*/  ISETP.GE.AND P0, PT, R3, R41, PT ;  /* 0x000000290300720c */ /* 0x000fda0003f06270 */
[----:B------:R-:W-:Y:S01]  /*9e40*/  @P0 LOP3.LUT R218, R218, 0x20, RZ, 0xfc, !PT ;  /* 0x00000020dada0812 */ /* 0x000fe200078efcff */
[----:B------:R-:W-:Y:S05]  /*9e50*/  @P0 BRA `(.L_x_2407) ;  /* 0x000000f000000947 */ /* 0x000fea0003800000 */
[----:B--2---:R-:W-:-:S04]  /*9e60*/  LEA R10, P0, R134, R2, 0x1 ;  /* 0x00000002860a7211 */ /* 0x004fc800078008ff */
        /* <DEDUP_REMOVED lines=14> */
.L_x_2407:
[----:B------:R-:W-:Y:S05]  /*9f50*/  BSYNC B0 ;  /* 0x0000000000007941 */ /* 0x000fea0003800000 */
.L_x_2406:
[----:B------:R-:W-:Y:S05]  /*9f60*/  BRA.DIV ~URZ, `(.L_x_2408) ;  /* 0x000180e27f007947 */ /* 0x000fea000b800000 */
[----:B-1----:R1:W3:Y:S04]  /*9f70*/  SHFL.IDX PT, R4, R12, 0x3, 0x181f ;  /* 0x00781f000c047f89 */ /* 0x0022e800000e0000 */
[----:B--2---:R1:W2:Y:S02]  /*9f80*/  SHFL.IDX PT, R2, R15, 0x3, 0x181f ;  /* 0x00781f000f027f89 */ /* 0x0042a400000e0000 */
.L_x_2557:
[----:B----4-:R-:W4:Y:S04]  /*9f90*/  LDL R152, [R1+0x8] ;  /* 0x0000080001987983 */ /* 0x010f280000100800 */
[----:B---3--:R-:W3:Y:S04]  /*9fa0*/  LDL R153, [R1+0x4] ;  /* 0x0000040001997983 */ /* 0x008ee80000100800 */
[----:B------:R1:W5:Y:S01]  /*9fb0*/  LDL R146, [R1+0x18] ;  /* 0x0000180001927983 */ /* 0x0003620000100800 */
[----:B------:R-:W-:-:S04]  /*9fc0*/  IADD3 R3, R16, 0x60, RZ ;  /* 0x0000006010037810 */ /* 0x000fc80007ffe0ff */
[----:B------:R-:W-:-:S13]  /*9fd0*/  ISETP.GE.AND P5, PT, R3, R41, PT ;  /* 0x000000290300720c */ /* 0x000fda0003fa6270 */
[----:B-12---:R-:W-:-:S04]  /*9fe0*/  @!P5 LEA R12, P0, R226, R2, 0x1 ;  /* 0x00000002e20cd211 */ /* 0x006fc800078008ff */
[----:B------:R-:W-:Y:S02]  /*9ff0*/  @!P5 LEA.HI.X R13, R226, R4, R13, 0x1, P0 ;  /* 0x00000004e20dd211 */ /* 0x000fe400000f0c0d */
[----:B------:R-:W-:-:S04]  /*a000*/  @!P5 LEA R8, P0, R134, R2, 0x1 ;  /* 0x000000028608d211 */ /* 0x000fc800078008ff */
[----:B------:R-:W-:Y:S02]  /*a010*/  @!P5 LEA.HI.X R9, R134, R4, R135, 0x1, P0 ;  /* 0x000000048609d211 */ /* 0x000fe400000f0c87 */
[C---:B------:R-:W-:Y:S01]  /*a020*/  @!P5 LEA R6, P0, R0.reuse, R2, 0x1 ;  /* 0x000000020006d211 */ /* 0x040fe200078008ff */
[----:B------:R-:W-:Y:S01]  /*a030*/  IMAD.MOV.U32 R133, RZ, RZ, 0x30 ;  /* 0x00000030ff857424 */ /* 0x000fe200078e00ff */
[----:B------:R-:W-:Y:S01]  /*a040*/  SHF.R.S32.HI R132, RZ, 0x1f, R122 ;  /* 0x0000001fff847819 */ /* 0x000fe2000001147a */
[----:B------:R-:W-:Y:S01]  /*a050*/  @!PT LDS RZ, [RZ] ;  /* 0x00000000fffff984 */ /* 0x000fe20000000800 */
[----:B------:R-:W-:Y:S01]  /*a060*/  @!PT LDS RZ, [RZ] ;  /* 0x00000000fffff984 */ /* 0x000fe20000000800 */
[----:B------:R-:W-:Y:S01]  /*a070*/  @!PT LDS RZ, [RZ] ;  /* 0x00000000fffff984 */ /* 0x000fe20000000800 */
[----:B------:R1:W-:Y:S01]  /*a080*/  @!P5 LDGSTS.E.BYPASS.LTC128B.128 [R213+0x13080], [R8.64], !P2 ;  /* 0x1308000008d5dfae */ /* 0x0003e2000d101d46 */
[----:B------:R-:W-:Y:S02]  /*a090*/  @!P5 LEA.HI.X R7, R0, R4, R24, 0x1, P0 ;  /* 0x000000040007d211 */ /* 0x000fe400000f0c18 */
[----:B------:R-:W-:-:S03]  /*a0a0*/  @!P5 LEA R10, P0, R227, R2, 0x1 ;  /* 0x00000002e30ad211 */ /* 0x000fc600078008ff */
[----:B------:R2:W-:Y:S01]  /*a0b0*/  @!P5 LDGSTS.E.BYPASS.LTC128B.128 [R213+0x17080], [R6.64], !P1 ;  /* 0x1708000006d5dfae */ /* 0x0005e2000c901d46 */
[----:B------:R-:W-:Y:S01]  /*a0c0*/  @!P5 LEA.HI.X R11, R227, R4, R14, 0x1, P0 ;  /* 0x00000004e30bd211 */ /* 0x000fe200000f0c0e */
[----:B------:R-:W-:Y:S02]  /*a0d0*/  IMAD R4, R132, c[0x0][0x1e0], RZ ;  /* 0x0000780084047a24 */ /* 0x000fe400078e02ff */
[C---:B------:R-:W-:Y:S01]  /*a0e0*/  IMAD.WIDE.U32 R2, R122.reuse, c[0x0][0x1e0], RZ ;  /* 0x000078007a027a25 */ /* 0x040fe200078e00ff */
[----:B------:R1:W-:Y:S03]  /*a0f0*/  @!P5 LDGSTS.E.BYPASS.LTC128B.128 [R213+0x1b080], [R12.64], !P4 ;  /* 0x1b0800000cd5dfae */ /* 0x0003e6000e101d46 */
[----:B------:R-:W-:Y:S01]  /*a100*/  IMAD R4, R122, c[0x0][0x1e4], R4 ;  /* 0x000079007a047a24 */ /* 0x000fe200078e0204 */
[----:B------:R3:W-:Y:S03]  /*a110*/  @!P5 LDGSTS.E.BYPASS.LTC128B.128 [R213+0x1f080], [R10.64], !P3 ;  /* 0x1f0800000ad5dfae */ /* 0x0007e6000d901d46 */
[----:B------:R-:W-:Y:S01]  /*a120*/  IMAD.IADD R4, R3, 0x1, R4 ;  /* 0x0000000103047824 */ /* 0x000fe200078e0204 */
[----:B------:R-:W0:Y:S03]  /*a130*/  LDGDEPBAR ;  /* 0x00000000000079af */ /* 0x000e260000000000 */
[----:B------:R-:W-:-:S02]  /*a140*/  IMAD R5, R4, 0x30, RZ ;  /* 0x0000003004057824 */ /* 0x000fc400078e02ff */
[----:B------:R-:W-:Y:S02]  /*a150*/  IMAD.MOV.U32 R144, RZ, RZ, R228 ;  /* 0x000000ffff907224 */ /* 0x000fe400078e00e4 */
[----:B------:R-:W-:Y:S02]  /*a160*/  IMAD.MOV.U32 R145, RZ, RZ, R232 ;  /* 0x000000ffff917224 */ /* 0x000fe400078e00e8 */
[----:B--2---:R-:W-:Y:S02]  /*a170*/  IMAD.MOV.U32 R7, RZ, RZ, 0x20 ;  /* 0x00000020ff077424 */ /* 0x004fe400078e00ff */
[----:B------:R-:W-:-:S04]  /*a180*/  IMAD.WIDE.U32 R2, R2, 0x30, R144 ;  /* 0x0000003002027825 */ /* 0x000fc800078e0090 */
[----:B-1----:R-:W-:Y:S02]  /*a190*/  IMAD R8, R7, c[0x0][0x1e4], RZ ;  /* 0x0000790007087a24 */ /* 0x002fe400078e02ff */
[----:B------:R-:W-:Y:S01]  /*a1a0*/  IMAD.IADD R3, R3, 0x1, R5 ;  /* 0x0000000103037824 */ /* 0x000fe200078e0205 */
[----:B------:R-:W-:Y:S01]  /*a1b0*/  WARPSYNC 0xffffffff ;  /* 0xffffffff00007948 */ /* 0x000fe20003800000 */
[----:B------:R-:W-:Y:S01]  /*a1c0*/  P2R R15, PR, RZ, 0x40 ;  /* 0x00000040ff0f7803 */ /* 0x000fe20000000000 */
[----:B------:R-:W-:Y:S01]  /*a1d0*/  BAR.SYNC.DEFER_BLOCKING 0x0 ;  /* 0x0000000000007b1d */ /* 0x000fe20000010000 */
[C---:B------:R-:W-:Y:S02]  /*a1e0*/  LOP3.LUT P6, RZ, R218.reuse, 0x8, RZ, 0xc0, !PT ;  /* 0x00000008daff7812 */ /* 0x040fe400078cc0ff */
[C---:B------:R-:W-:Y:S02]  /*a1f0*/  LOP3.LUT P3, RZ, R218.reuse, 0x2, RZ, 0xc0, !PT ;  /* 0x00000002daff7812 */ /* 0x040fe4000786c0ff */
[----:B------:R-:W-:Y:S01]  /*a200*/  LOP3.LUT P4, RZ, R218, 0x1, RZ, 0xc0, !PT ;  /* 0x00000001daff7812 */ /* 0x000fe2000788c0ff */
[----:B------:R-:W-:-:S02]  /*a210*/  IMAD.MOV.U32 R147, RZ, RZ, c[0x0][0x2c4] ;  /* 0x0000b100ff937624 */ /* 0x000fc400078e00ff */
[----:B----4-:R-:W-:-:S04]  /*a220*/  IMAD R133, R152, -0x30, R133 ;  /* 0xffffffd098857824 */ /* 0x010fc800078e0285 */
[----:B---3--:R-:W-:-:S05]  /*a230*/  IMAD.IADD R131, R153, 0x1, R133 ;  /* 0x0000000199837824 */ /* 0x008fca00078e0285 */
[----:B------:R-:W-:-:S05]  /*a240*/  IMNMX R6, R131, 0x30, PT ;  /* 0x0000003083067817 */ /* 0x000fca0003800200 */
[----:B------:R-:W-:-:S05]  /*a250*/  IMAD.IADD R4, R6, 0x1, -R225 ;  /* 0x0000000106047824 */ /* 0x000fca00078e0ae1 */
[----:B------:R-:W-:Y:S01]  /*a260*/  ISETP.GE.AND P0, PT, R4, 0x21, PT ;  /* 0x000000210400780c */ /* 0x000fe20003f06270 */
[----:B------:R-:W-:-:S12]  /*a270*/  IMAD.WIDE.U32 R6, R7, c[0x0][0x1e0], RZ ;  /* 0x0000780007067a25 */ /* 0x000fd800078e00ff */
        /* <DEDUP_REMOVED lines=14> */
[----:B------:R1:W-:Y:S01]  /*a360*/  @P1 LDGSTS.E.BYPASS.LTC128B.128 [R211+0xe880], [R4.64+0x180], !P4 ;  /* 0x0e88018004d31fae */ /* 0x0003e2000e101d46 */
[----:B------:R-:W-:-:S13]  /*a370*/  LOP3.LUT P1, RZ, R218, 0x8, RZ, 0xc0, !PT ;  /* 0x00000008daff7812 */ /* 0x000fda000782c0ff */
[----:B------:R1:W-:Y:S04]  /*a380*/  @P0 LDGSTS.E.BYPASS.LTC128B.128 [R213+0xb080], [R2.64], !P1 ;  /* 0x0b08000002d50fae */ /* 0x0003e8000c901d46 */
[----:B------:R1:W-:Y:S04]  /*a390*/  @P0 LDGSTS.E.BYPASS.LTC128B.128 [R213+0xc880], [R2.64+0x80], !P2 ;  /* 0x0c88008002d50fae */ /* 0x0003e8000d101d46 */
[----:B------:R1:W-:Y:S04]  /*a3a0*/  @P0 LDGSTS.E.BYPASS.LTC128B.128 [R213+0xe080], [R2.64+0x100], !P3 ;  /* 0x0e08010002d50fae */ /* 0x0003e8000d901d46 */
[----:B------:R1:W-:Y:S01]  /*a3b0*/  @P0 LDGSTS.E.BYPASS.LTC128B.128 [R213+0xf880], [R2.64+0x180], !P4 ;  /* 0x0f88018002d50fae */ /* 0x0003e2000e101d46 */
[----:B------:R-:W-:-:S03]  /*a3c0*/  ISETP.LT.AND P0, PT, RZ, c[0x0][0x27c], PT ;  /* 0x00009f00ff007a0c */ /* 0x000fc60003f01270 */
[----:B------:R-:W0:Y:S01]  /*a3d0*/  LDGDEPBAR ;  /* 0x00000000000079af */ /* 0x000e220000000000 */
[----:B------:R-:W-:-:S09]  /*a3e0*/  ISETP.NE.AND P6, PT, R15, RZ, PT ;  /* 0x000000ff0f00720c */ /* 0x000fd20003fc5270 */
[----:B------:R-:W-:Y:S05]  /*a3f0*/  @P0 BRA `(.L_x_2409) ;  /* 0x0000002000000947 */ /* 0x000fea0003800000 */
[----:B------:R-:W-:-:S04]  /*a400*/  DEPBAR.LE SB0, 0x1 ;  /* 0x000080400000791a */ /* 0x000fc80000000000 */
[----:B------:R-:W-:Y:S05]  /*a410*/  BRA `(.L_x_2410) ;  /* 0x00008ef000007947 */ /* 0x000fea0003800000 */
.L_x_2409:
[----:B------:R-:W-:Y:S01]  /*a420*/  ULDC.U8 UR4, c[0x0][0x298] ;  /* 0x0000a60000047ab9 */ /* 0x000fe20000000000 */
[----:B-1---5:R-:W-:Y:S01]  /*a430*/  SHF.R.S32.HI R2, RZ, 0x1f, R162 ;  /* 0x0000001fff027819 */ /* 0x022fe200000114a2 */
[----:B------:R-:W-:Y:S01]  /*a440*/  IMAD.WIDE.U32 R6, R162, c[0x0][0x280], RZ ;  /* 0x0000a000a2067a25 */ /* 0x000fe200078e00ff */
[----:B------:R-:W-:Y:S01]  /*a450*/  ISETP.NE.AND P0, PT, RZ, UR4, PT ;  /* 0x00000004ff007c0c */ /* 0x000fe2000bf05270 */
[----:B------:R-:W-:Y:S01]  /*a460*/  BSSY B2, `(.L_x_2410) ;  /* 0x00008ea000027945 */ /* 0x000fe20003800000 */
[C---:B------:R-:W-:Y:S01]  /*a470*/  IADD3 R137, R225.reuse, 0x40, RZ ;  /* 0x00000040e1897810 */ /* 0x040fe20007ffe0ff */
[C---:B------:R-:W-:Y:S01]  /*a480*/  IMAD R3, R2.reuse, c[0x0][0x280], RZ ;  /* 0x0000a00002037a24 */ /* 0x040fe200078e02ff */
[----:B------:R-:W-:Y:S01]  /*a490*/  IADD3 R138, R225, 0x60, RZ ;  /* 0x00000060e18a7810 */ /* 0x000fe20007ffe0ff */
[----:B------:R-:W-:Y:S02]  /*a4a0*/  IMAD R2, R2, c[0x0][0x290], RZ ;  /* 0x0000a40002027a24 */ /* 0x000fe400078e02ff */
[----:B------:R-:W-:-:S02]  /*a4b0*/  IMAD R3, R162, c[0x0][0x284], R3 ;  /* 0x0000a100a2037a24 */ /* 0x000fc400078e0203 */
[----:B------:R-:W-:Y:S01]  /*a4c0*/  IMAD R8, R162, c[0x0][0x294], R2 ;  /* 0x0000a500a2087a24 */ /* 0x000fe200078e0202 */
[----:B------:R-:W-:Y:S01]  /*a4d0*/  LEA R2, R100, R16, 0x5 ;  /* 0x0000001064027211 */ /* 0x000fe200078e28ff */
[----:B------:R-:W-:Y:S01]  /*a4e0*/  IMAD.WIDE.U32 R4, R162, c[0x0][0x290], RZ ;  /* 0x0000a400a2047a25 */ /* 0x000fe200078e00ff */
[----:B------:R-:W-:-:S04]  /*a4f0*/  IADD3 R3, R3, R7, RZ ;  /* 0x0000000703037210 */ /* 0x000fc80007ffe0ff */
[----:B------:R-:W-:Y:S01]  /*a500*/  IADD3 R8, R8, R5, RZ ;  /* 0x0000000508087210 */ /* 0x000fe20007ffe0ff */
[----:B------:R-:W-:Y:S05]  /*a510*/  @!P0 BRA `(.L_x_2411) ;  /* 0x0000459000008947 */ /* 0x000fea0003800000 */
[----:B------:R-:W-:Y:S01]  /*a520*/  ISETP.NE.AND P1, PT, R147, 0x1, PT ;  /* 0x000000019300780c */ /* 0x000fe20003f25270 */
[----:B------:R-:W-:Y:S01]  /*a530*/  IMAD.MOV.U32 R7, RZ, RZ, R3 ;  /* 0x000000ffff077224 */ /* 0x000fe200078e0003 */
[----:B------:R-:W-:Y:S01]  /*a540*/  BSSY B0, `(.L_x_2412) ;  /* 0x000004f000007945 */ /* 0x000fe20003800000 */
[----:B------:R-:W-:Y:S01]  /*a550*/  SHF.R.S32.HI R34, RZ, 0x1f, R140 ;  /* 0x0000001fff227819 */ /* 0x000fe2000001148c */
[----:B------:R-:W-:Y:S01]  /*a560*/  CS2R R64, SRZ ;  /* 0x0000000000407805 */ /* 0x000fe2000001ff00 */
        /* <DEDUP_REMOVED lines=8> */
[----:B------:R-:W-:Y:S01]  /*a5f0*/  @P1 IMAD.HI.U32 R0, R2, c[0x0][0x2c8], RZ ;  /* 0x0000b20002001a27 */ /* 0x000fe200078e00ff */
[----:B------:R-:W-:Y:S01]  /*a600*/  CS2R R38, SRZ ;  /* 0x0000000000267805 */ /* 0x000fe2000001ff00 */
[----:B------:R-:W-:Y:S01]  /*a610*/  CS2R R28, SRZ ;  /* 0x00000000001c7805 */ /* 0x000fe2000001ff00 */
[----:B------:R-:W-:-:S02]  /*a620*/  CS2R R24, SRZ ;  /* 0x0000000000187805 */ /* 0x000fc4000001ff00 */
[----:B------:R-:W-:-:S04]  /*a630*/  @P1 SHF.R.U32.HI R2, RZ, c[0x0][0x2cc], R0 ;  /* 0x0000b300ff021a19 */ /* 0x000fc80000011600 */
        /* <DEDUP_REMOVED lines=23> */
[----:B------:R-:W-:-:S09]  /*a7b0*/  ISETP.GE.AND P1, PT, R139, c[0x0][0x27c], PT ;  /* 0x00009f008b007a0c */ /* 0x000fd20003f26270 */
[C---:B------:R-:W-:Y:S01]  /*a7c0*/  @!P3 IMAD.SHL.U32 R6, R140.reuse, 0x2, RZ ;  /* 0x000000028c06b824 */ /* 0x040fe200078e00ff */
[----:B------:R-:W-:-:S04]  /*a7d0*/  @!P3 SHF.L.U64.HI R5, R140, 0x1, R34 ;  /* 0x000000018c05b819 */ /* 0x000fc80000010222 */
[----:B--2---:R-:W-:-:S05]  /*a7e0*/  @!P3 IADD3 R18, P0, R3, R6, RZ ;  /* 0x000000060312b210 */ /* 0x004fca0007f1e0ff */
[----:B----4-:R-:W-:Y:S01]  /*a7f0*/  @!P3 IMAD.X R19, R4, 0x1, R5, P0 ;  /* 0x000000010413b824 */ /* 0x010fe200000e0605 */
        /* <DEDUP_REMOVED lines=33> */
[----:B------:R-:W-:-:S05]  /*aa10*/  @!P0 IMAD.X R5, R2, 0x1, R20, P4 ;  /* 0x0000000102058824 */ /* 0x000fca00020e0614 */
[----:B------:R1:W5:Y:S03]  /*aa20*/  @!P0 LD.E.64 R44, [R4.64] ;  /* 0x00000006042c8980 */ /* 0x000366000c101b00 */
.L_x_2413:
[----:B------:R-:W-:Y:S05]  /*aa30*/  BSYNC B0 ;  /* 0x0000000000007941 */ /* 0x000fea0003800000 */
.L_x_2412:
        /* <DEDUP_REMOVED lines=84> */
.L_x_2415:
[----:B------:R-:W-:Y:S05]  /*af80*/  BSYNC B0 ;  /* 0x0000000000007941 */ /* 0x000fea0003800000 */
.L_x_2414:
        /* <DEDUP_REMOVED lines=57> */
[----:B------:R1:W5:Y:S01]  /*b320*/  @!P3 LD.E.64 R60, [R18.64] ;  /* 0x00000006123cb980 */ /* 0x000362000c101b00 */
[----:B----4-:R-:W-:Y:S01]  /*b330*/  @!P3 IMAD.X R17, R2, 0x1, R6, P0 ;  /* 0x000000010211b824 */ /* 0x010fe200000e0606 */
[----:B------:R-:W-:Y:S02]  /*b340*/  @!P2 SHF.L.U64.HI R6, R143, 0x1, R21 ;  /* 0x000000018f06a819 */ /* 0x000fe40000010215 */
[-C--:B------:R-:W-:Y:S01]  /*b350*/  @!P2 IADD3 R14, P0, R3, R5.reuse, RZ ;  /* 0x00000005030ea210 */ /* 0x080fe20007f1e0ff */
[----:B------:R-:W-:Y:S01]  /*b360*/  CS2R R70, SRZ ;  /* 0x0000000000467805 */ /* 0x000fe2000001ff00 */
[----:B------:R-:W-:Y:S01]  /*b370*/  CS2R R72, SRZ ;  /* 0x0000000000487805 */ /* 0x000fe2000001ff00 */
[----:B------:R-:W-:Y:S01]  /*b380*/  CS2R R74, SRZ ;  /* 0x00000000004a7805 */ /* 0x000fe2000001ff00 */
[----:B------:R2:W5:Y:S01]  /*b390*/  @!P3 LD.E.64 R62, [R16.64] ;  /* 0x00000006103eb980 */ /* 0x000562000c101b00 */
[----:B------:R-:W-:Y:S01]  /*b3a0*/  @!P2 IMAD.X R15, R4, 0x1, R6, P0 ;  /* 0x00000001040fa824 */ /* 0x000fe200000e0606 */
[----:B------:R-:W-:Y:S01]  /*b3b0*/  @!P2 IADD3 R12, P0, R0, R5, RZ ;  /* 0x00000005000ca210 */ /* 0x000fe20007f1e0ff */
[----:B------:R-:W-:-:S04]  /*b3c0*/  @!P1 IMAD.SHL.U32 R5, R139, 0x2, RZ ;  /* 0x000000028b059824 */ /* 0x000fc800078e00ff */
[----:B------:R-:W-:Y:S01]  /*b3d0*/  @!P2 IMAD.X R13, R2, 0x1, R6, P0 ;  /* 0x00000001020da824 */ /* 0x000fe200000e0606 */
[----:B------:R-:W-:Y:S02]  /*b3e0*/  @!P1 SHF.L.U64.HI R6, R139, 0x1, R31 ;  /* 0x000000018b069819 */ /* 0x000fe4000001021f */
[-C--:B------:R-:W-:Y:S02]  /*b3f0*/  @!P1 IADD3 R10, P0, R3, R5.reuse, RZ ;  /* 0x00000005030a9210 */ /* 0x080fe40007f1e0ff */
[----:B------:R2:W5:Y:S03]  /*b400*/  @!P2 LD.E.64 R66, [R12.64] ;  /* 0x000000060c42a980 */ /* 0x000566000c101b00 */
[----:B------:R-:W-:Y:S01]  /*b410*/  @!P1 IMAD.X R11, R4, 0x1, R6, P0 ;  /* 0x00000001040b9824 */ /* 0x000fe200000e0606 */
[----:B------:R-:W-:Y:S01]  /*b420*/  @!P1 IADD3 R8, P0, R0, R5, RZ ;  /* 0x0000000500089210 */ /* 0x000fe20007f1e0ff */
[----:B-1----:R-:W-:-:S03]  /*b430*/  CS2R R18, SRZ ;  /* 0x0000000000127805 */ /* 0x002fc6000001ff00 */
[----:B------:R2:W5:Y:S01]  /*b440*/  @!P1 LD.E.64 R68, [R10.64] ;  /* 0x000000060a449980 */ /* 0x000562000c101b00 */
[----:B------:R-:W-:Y:S01]  /*b450*/  @!P1 IMAD.X R9, R2, 0x1, R6, P0 ;  /* 0x0000000102099824 */ /* 0x000fe200000e0606 */
[C---:B------:R-:W-:Y:S02]  /*b460*/  ISETP.GE.AND P0, PT, R142.reuse, c[0x0][0x27c], PT ;  /* 0x00009f008e007a0c */ /* 0x040fe40003f06270 */
[----:B------:R2:W5:Y:S04]  /*b470*/  @!P2 LD.E.64 R18, [R14.64] ;  /* 0x000000060e12a980 */ /* 0x000568000c101b00 */
[----:B------:R2:W5:Y:S07]  /*b480*/  @!P1 LD.E.64 R70, [R8.64] ;  /* 0x0000000608469980 */ /* 0x00056e000c101b00 */
        /* <DEDUP_REMOVED lines=8> */
.L_x_2417:
[----:B------:R-:W-:Y:S05]  /*b510*/  BSYNC B0 ;  /* 0x0000000000007941 */ /* 0x000fea0003800000 */
.L_x_2416:
[----:B--2--5:R-:W-:Y:S01]  /*b520*/  IMAD.MOV.U32 R4, RZ, RZ, R68 ;  /* 0x000000ffff047224 */ /* 0x024fe200078e0044 */
[----:B---3--:R-:W-:Y:S01]  /*b530*/  MOV R3, R69 ;  /* 0x0000004500037202 */ /* 0x008fe20000000f00 */
[----:B----4-:R-:W-:Y:S01]  /*b540*/  IMAD.MOV.U32 R2, RZ, RZ, R72 ;  /* 0x000000ffff027224 */ /* 0x010fe200078e0048 */
[----:B------:R-:W-:Y:S01]  /*b550*/  MOV R7, R66 ;  /* 0x0000004200077202 */ /* 0x000fe20000000f00 */
[----:B-1----:R-:W-:Y:S01]  /*b560*/  IMAD.MOV.U32 R0, RZ, RZ, R73 ;  /* 0x000000ffff007224 */ /* 0x002fe200078e0049 */
        /* <DEDUP_REMOVED lines=10> */
[----:B------:R-:W1:Y:S01]  /*b610*/  SHFL.IDX PT, R3, R33, 0x3, 0x181f ;  /* 0x00781f0021037f89 */ /* 0x000e6200000e0000 */
[----:B------:R-:W-:Y:S01]  /*b620*/  IMAD.MOV.U32 R6, RZ, RZ, R67 ;  /* 0x000000ffff067224 */ /* 0x000fe200078e0043 */
[----:B------:R-:W-:Y:S01]  /*b630*/  PRMT R108, R2, 0x5410, R0 ;  /* 0x00005410026c7816 */ /* 0x000fe20000000000 */
[----:B------:R-:W-:Y:S01]  /*b640*/  IMAD.MOV.U32 R2, RZ, RZ, R74 ;  /* 0x000000ffff027224 */ /* 0x000fe200078e004a */
[----:B------:R-:W-:Y:S01]  /*b650*/  MOV R0, R75 ;  /* 0x0000004b00007202 */ /* 0x000fe20000000f00 */
[----:B------:R2:W3:Y:S01]  /*b660*/  SHFL.IDX PT, R8, R30, 0x3, 0x181f ;  /* 0x00781f001e087f89 */ /* 0x0004e200000e0000 */
[----:B------:R-:W-:Y:S01]  /*b670*/  PRMT R109, R5, 0x5410, R4 ;  /* 0x00005410056d7816 */ /* 0x000fe20000000004 */
[----:B------:R-:W-:Y:S01]  /*b680*/  IMAD.MOV.U32 R5, RZ, RZ, R62 ;  /* 0x000000ffff057224 */ /* 0x000fe200078e003e */
[----:B------:R-:W-:Y:S01]  /*b690*/  PRMT R111, R2, 0x5410, R0 ;  /* 0x00005410026f7816 */ /* 0x000fe20000000000 */
[----:B------:R-:W-:Y:S01]  /*b6a0*/  BSSY B0, `(.L_x_2418) ;  /* 0x000003a000007945 */ /* 0x000fe20003800000 */
[----:B------:R-:W-:Y:S01]  /*b6b0*/  MOV R4, R63 ;  /* 0x0000003f00047202 */ /* 0x000fe20000000f00 */
[----:B------:R4:W1:Y:S01]  /*b6c0*/  SHFL.IDX PT, R2, R35, 0x3, 0x181f ;  /* 0x00781f0023027f89 */ /* 0x00086200000e0000 */
[----:B------:R-:W-:Y:S01]  /*b6d0*/  CS2R R82, SRZ ;  /* 0x0000000000527805 */ /* 0x000fe2000001ff00 */
[----:B------:R-:W-:Y:S01]  /*b6e0*/  CS2R R78, SRZ ;  /* 0x00000000004e7805 */ /* 0x000fe2000001ff00 */
[----:B------:R-:W-:Y:S01]  /*b6f0*/  CS2R R86, SRZ ;  /* 0x0000000000567805 */ /* 0x000fe2000001ff00 */
[----:B------:R1:W3:Y:S01]  /*b700*/  SHFL.IDX PT, R0, R32, 0x3, 0x181f ;  /* 0x00781f0020007f89 */ /* 0x0002e200000e0000 */
[----:B------:R-:W-:Y:S01]  /*b710*/  CS2R R84, SRZ ;  /* 0x0000000000547805 */ /* 0x000fe2000001ff00 */
[----:B------:R-:W-:Y:S01]  /*b720*/  CS2R R80, SRZ ;  /* 0x0000000000507805 */ /* 0x000fe2000001ff00 */
[----:B------:R-:W-:Y:S01]  /*b730*/  CS2R R76, SRZ ;  /* 0x00000000004c7805 */ /* 0x000fe2000001ff00 */
[----:B--2---:R-:W-:-:S02]  /*b740*/  PRMT R30, R5, 0x5410, R4 ;  /* 0x00005410051e7816 */ /* 0x004fc40000000004 */
[----:B----4-:R-:W-:Y:S01]  /*b750*/  PRMT R35, R7, 0x5410, R6 ;  /* 0x0000541007237816 */ /* 0x010fe20000000006 */
[----:B-1----:R-:W-:Y:S01]  /*b760*/  CS2R R32, SRZ ;  /* 0x0000000000207805 */ /* 0x002fe2000001ff00 */
[----:B------:R-:W-:Y:S05]  /*b770*/  @P5 BRA `(.L_x_2419) ;  /* 0x000002c000005947 */ /* 0x000fea0003800000 */
[----:B---3--:R-:W-:Y:S01]  /*b780*/  ISETP.GE.AND P1, PT, R143, c[0x0][0x27c], PT ;  /* 0x00009f008f007a0c */ /* 0x008fe20003f26270 */
        /* <DEDUP_REMOVED lines=23> */
[----:B------:R-:W-:-:S04]  /*b900*/  CS2R R32, SRZ ;  /* 0x0000000000207805 */ /* 0x000fc8000001ff00 */
[----:B-1----:R-:W-:Y:S02]  /*b910*/  @!P1 IADD3 R6, P0, R2, R9, RZ ;  /* 0x0000000902069210 */ /* 0x002fe40007f1e0ff */
[----:B--2---:R-:W-:-:S05]  /*b920*/  @!P1 SHF.L.U64.HI R5, R140, 0x1, R34 ;  /* 0x000000018c059819 */ /* 0x004fca0000010222 */
[----:B------:R-:W-:Y:S01]  /*b930*/  @!P1 IMAD.X R7, R3, 0x1, R5, P0 ;  /* 0x0000000103079824 */ /* 0x000fe200000e0605 */
[----:B------:R-:W-:Y:S01]  /*b940*/  @!P1 IADD3 R4, P0, R0, R9, RZ ;  /* 0x0000000900049210 */ /* 0x000fe20007f1e0ff */
[----:B------:R-:W-:-:S03]  /*b950*/  CS2R R76, SRZ ;  /* 0x00000000004c7805 */ /* 0x000fc6000001ff00 */
[----:B------:R1:W5:Y:S01]  /*b960*/  @!P1 LD.E.64 R32, [R6.64] ;  /* 0x0000000606209980 */ /* 0x000362000c101b00 */
[----:B------:R-:W-:Y:S01]  /*b970*/  @!P1 IMAD.X R5, R8, 0x1, R5, P0 ;  /* 0x0000000108059824 */ /* 0x000fe200000e0605 */
[----:B------:R-:W-:-:S04]  /*b980*/  ISETP.GE.AND P0, PT, R142, c[0x0][0x27c], PT ;  /* 0x00009f008e007a0c */ /* 0x000fc80003f06270 */
[----:B------:R2:W5:Y:S01]  /*b990*/  @!P1 LD.E.64 R76, [R4.64] ;  /* 0x00000006044c9980 */ /* 0x000562000c101b00 */
[----:B------:R-:W-:Y:S01]  /*b9a0*/  CS2R R88, SRZ ;  /* 0x0000000000587805 */ /* 0x000fe2000001ff00 */
[----:B------:R-:W-:-:S07]  /*b9b0*/  CS2R R86, SRZ ;  /* 0x0000000000567805 */ /* 0x000fce000001ff00 */
[C---:B-1----:R-:W-:Y:S01]  /*b9c0*/  @!P0 IMAD.SHL.U32 R6, R142.reuse, 0x2, RZ ;  /* 0x000000028e068824 */ /* 0x042fe200078e00ff */
[----:B------:R-:W-:-:S04]  /*b9d0*/  @!P0 SHF.L.U64.HI R7, R142, 0x1, R40 ;  /* 0x000000018e078819 */ /* 0x000fc80000010228 */
[----:B--2---:R-:W-:-:S05]  /*b9e0*/  @!P0 IADD3 R4, P1, R2, R6, RZ ;  /* 0x0000000602048210 */ /* 0x004fca0007f3e0ff */
[----:B------:R-:W-:Y:S01]  /*b9f0*/  @!P0 IMAD.X R5, R3, 0x1, R7, P1 ;  /* 0x0000000103058824 */ /* 0x000fe200008e0607 */
[----:B------:R-:W-:-:S04]  /*ba00*/  @!P0 IADD3 R2, P1, R0, R6, RZ ;  /* 0x0000000600028210 */ /* 0x000fc80007f3e0ff */
[----:B------:R1:W5:Y:S01]  /*ba10*/  @!P0 LD.E.64 R88, [R4.64] ;  /* 0x0000000604588980 */ /* 0x000362000c101b00 */
[----:B------:R-:W-:-:S05]  /*ba20*/  @!P0 IMAD.X R3, R8, 0x1, R7, P1 ;  /* 0x0000000108038824 */ /* 0x000fca00008e0607 */
[----:B------:R1:W5:Y:S03]  /*ba30*/  @!P0 LD.E.64 R86, [R2.64] ;  /* 0x0000000602568980 */ /* 0x000366000c101b00 */
.L_x_2419:
[----:B---3--:R-:W-:Y:S05]  /*ba40*/  BSYNC B0 ;  /* 0x0000000000007941 */ /* 0x008fea0003800000 */
.L_x_2418:
        /* <DEDUP_REMOVED lines=78> */
.L_x_2423:
[----:B------:R-:W-:Y:S05]  /*bf30*/  BSYNC B0 ;  /* 0x0000000000007941 */ /* 0x000fea0003800000 */
.L_x_2422:
        /* <DEDUP_REMOVED lines=45> */
.L_x_2425:
[----:B------:R-:W-:Y:S05]  /*c210*/  BSYNC B0 ;  /* 0x0000000000007941 */ /* 0x000fea0003800000 */
.L_x_2424:
        /* <DEDUP_REMOVED lines=45> */
.L_x_2427:
[----:B------:R-:W-:Y:S05]  /*c4f0*/  BSYNC B0 ;  /* 0x0000000000007941 */ /* 0x000fea0003800000 */
.L_x_2426:
        /* <DEDUP_REMOVED lines=44> */
.L_x_2421:
[----:B------:R-:W-:Y:S05]  /*c7c0*/  BSYNC B1 ;  /* 0x0000000000017941 */ /* 0x000fea0003800000 */
.L_x_2420:
        /* <DEDUP_REMOVED lines=49> */
.L_x_2431:
[----:B------:R-:W-:Y:S05]  /*cae0*/  BSYNC B0 ;  /* 0x0000000000007941 */ /* 0x000fea0003800000 */
.L_x_2430:
        /* <DEDUP_REMOVED lines=45> */
.L_x_2433:
[----:B------:R-:W-:Y:S05]  /*cdc0*/  BSYNC B0 ;  /* 0x0000000000007941 */ /* 0x000fea0003800000 */
.L_x_2432:
        /* <DEDUP_REMOVED lines=45> */
.L_x_2435:
[----:B------:R-:W-:Y:S05]  /*d0a0*/  BSYNC B0 ;  /* 0x0000000000007941 */ /* 0x000fea0003800000 */
.L_x_2434:
        /* <DEDUP_REMOVED lines=44> */
.L_x_2429:
[----:B------:R-:W-:Y:S05]  /*d370*/  BSYNC B1 ;  /* 0x0000000000017941 */ /* 0x000fea0003800000 */
.L_x_2428:
        /* <DEDUP_REMOVED lines=48> */
.L_x_2439:
[----:B------:R-:W-:Y:S05]  /*d680*/  BSYNC B0 ;  /* 0x0000000000007941 */ /* 0x000fea0003800000 */
.L_x_2438:
        /* <DEDUP_REMOVED lines=45> */
.L_x_2441:
[----:B------:R-:W-:Y:S05]  /*d960*/  BSYNC B0 ;  /* 0x0000000000007941 */ /* 0x000fea0003800000 */
.L_x_2440:
        /* <DEDUP_REMOVED lines=45> */
.L_x_2443:
[----:B------:R-:W-:Y:S05]  /*dc40*/  BSYNC B0 ;  /* 0x0000000000007941 */ /* 0x000fea0003800000 */
.L_x_2442:
        /* <DEDUP_REMOVED lines=44> */
.L_x_2437:
[----:B------:R-:W-:Y:S05]  /*df10*/  BSYNC B1 ;  /* 0x0000000000017941 */ /* 0x000fea0003800000 */
.L_x_2436:
        /* <DEDUP_REMOVED lines=47> */
.L_x_2446:
[----:B------:R-:W-:Y:S05]  /*e210*/  BSYNC B0 ;  /* 0x0000000000007941 */ /* 0x000fea0003800000 */
.L_x_2445:
        /* <DEDUP_REMOVED lines=45> */
.L_x_2448:
[----:B------:R-:W-:Y:S05]  /*e4f0*/  BSYNC B0 ;  /* 0x0000000000007941 */ /* 0x000fea0003800000 */
.L_x_2447:
        /* <DEDUP_REMOVED lines=45> */
.L_x_2450:
[----:B------:R-:W-:Y:S05]  /*e7d0*/  BSYNC B0 ;  /* 0x0000000000007941 */ /* 0x000fea0003800000 */
.L_x_2449:
        /* <DEDUP_REMOVED lines=45> */
.L_x_2411:
[----:B------:R-:W-:Y:S01]  /*eab0*/  ISETP.NE.AND P0, PT, R147, 0x1, PT ;  /* 0x000000019300780c */ /* 0x000fe20003f05270 */
[----:B------:R-:W-:Y:S01]  /*eac0*/  IMAD.MOV.U32 R7, RZ, RZ, R3 ;  /* 0x000000ffff077224 */ /* 0x000fe200078e0003 */
        /* <DEDUP_REMOVED lines=9> */
[----:B------:R-:W-:-:S02]  /*eb60*/  CS2R R16, SRZ ;  /* 0x0000000000107805 */ /* 0x000fc4000001ff00 */
        /* <DEDUP_REMOVED lines=47> */
.L_x_2452:
[----:B------:R-:W-:Y:S05]  /*ee60*/  BSYNC B0 ;  /* 0x0000000000007941 */ /* 0x000fea0003800000 */
.L_x_2451:
[----:B-12--5:R-:W-:Y:S01]  /*ee70*/  IMAD.MOV.U32 R3, RZ, RZ, R34 ;  /* 0x000000ffff037224 */ /* 0x026fe200078e0022 */
[----:B------:R-:W-:Y:S01]  /*ee80*/  LOP3.LUT P0, RZ, R218, 0x10, RZ, 0xc0, !PT ;  /* 0x00000010daff7812 */ /* 0x000fe2000780c0ff */
[----:B------:R-:W-:Y:S01]  /*ee90*/  IMAD.MOV.U32 R2, RZ, RZ, R35 ;  /* 0x000000ffff027224 */ /* 0x000fe200078e0023 */
[----:B------:R1:W2:Y:S01]  /*eea0*/  SHFL.IDX PT, R11, R13, 0x1, 0x181f ;  /* 0x00381f000d0b7f89 */ /* 0x0002a200000e0000 */
[----:B----4-:R-:W-:Y:S01]  /*eeb0*/  IMAD.MOV.U32 R5, RZ, RZ, R32 ;  /* 0x000000ffff057224 */ /* 0x010fe200078e0020 */
        /* <DEDUP_REMOVED lines=27> */
[----:B------:R-:W-:Y:S01]  /*f070*/  CS2R R60, SRZ ;  /* 0x00000000003c7805 */ /* 0x000fe2000001ff00 */
[----:B------:R1:W3:Y:S01]  /*f080*/  SHFL.IDX PT, R4, R25, 0x1, 0x181f ;  /* 0x00381f0019047f89 */ /* 0x0002e200000e0000 */
[----:B------:R-:W-:Y:S01]  /*f090*/  PRMT R40, R6, 0x7610, R40 ;  /* 0x0000761006287816 */ /* 0x000fe20000000028 */
[----:B------:R-:W-:Y:S01]  /*f0a0*/  CS2R R46, SRZ ;  /* 0x00000000002e7805 */ /* 0x000fe2000001ff00 */
[----:B------:R-:W-:Y:S01]  /*f0b0*/  PRMT R27, R3, 0x7610, R27 ;  /* 0x00007610031b7816 */ /* 0x000fe2000000001b */
[----:B---3--:R1:W3:Y:S01]  /*f0c0*/  SHFL.IDX PT, R10, R14, 0x1, 0x181f ;  /* 0x00381f000e0a7f89 */ /* 0x0082e200000e0000 */
[----:B------:R-:W-:Y:S01]  /*f0d0*/  PRMT R12, R2, 0x7610, R12 ;  /* 0x00007610020c7816 */ /* 0x000fe2000000000c */
        /* <DEDUP_REMOVED lines=13> */
[----:B------:R-:W-:-:S05]  /*f1b0*/  @!P1 IADD3 R8, P0, R4, R2, RZ ;  /* 0x0000000204089210 */ /* 0x000fca0007f1e0ff */
[--C-:B----4-:R-:W-:Y:S01]  /*f1c0*/  @!P1 IMAD.X R9, R5, 0x1, R3.reuse, P0 ;  /* 0x0000000105099824 */ /* 0x110fe200000e0603 */
        /* <DEDUP_REMOVED lines=17> */
.L_x_2454:
[----:B--2---:R-:W-:Y:S05]  /*f2e0*/  BSYNC B0 ;  /* 0x0000000000007941 */ /* 0x004fea0003800000 */
.L_x_2453:
[----:B----45:R-:W-:Y:S01]  /*f2f0*/  IMAD.MOV.U32 R5, RZ, RZ, R62 ;  /* 0x000000ffff057224 */ /* 0x030fe200078e003e */
[----:B------:R-:W-:Y:S01]  /*f300*/  LOP3.LUT P0, RZ, R218, 0x20, RZ, 0xc0, !PT ;  /* 0x00000020daff7812 */ /* 0x000fe2000780c0ff */
[----:B------:R-:W-:Y:S01]  /*f310*/  IMAD.MOV.U32 R3, RZ, RZ, R60 ;  /* 0x000000ffff037224 */ /* 0x000fe200078e003c */
[----:B------:R-:W-:Y:S01]  /*f320*/  MOV R6, R51 ;  /* 0x0000003300067202 */ /* 0x000fe20000000f00 */
        /* <DEDUP_REMOVED lines=24> */
[----:B------:R2:W1:Y:S01]  /*f4b0*/  SHFL.IDX PT, R4, R25, 0x2, 0x181f ;  /* 0x00581f0019047f89 */ /* 0x00046200000e0000 */
        /* <DEDUP_REMOVED lines=15> */
[----:B----4-:R-:W-:Y:S01]  /*f5b0*/  ISETP.GE.AND P1, PT, R134, c[0x0][0x27c], PT ;  /* 0x00009f0086007a0c */ /* 0x010fe20003f26270 */
        /* <DEDUP_REMOVED lines=25> */
.L_x_2456:
[----:B----4-:R-:W-:Y:S05]  /*f750*/  BSYNC B0 ;  /* 0x0000000000007941 */ /* 0x010fea0003800000 */
.L_x_2455:
[----:B-1---5:R-:W-:Y:S01]  /*f760*/  IMAD.MOV.U32 R3, RZ, RZ, R74 ;  /* 0x000000ffff037224 */ /* 0x022fe200078e004a */
[----:B------:R-:W-:Y:S01]  /*f770*/  MOV R6, R71 ;  /* 0x0000004700067202 */ /* 0x000fe20000000f00 */
[----:B------:R-:W-:Y:S01]  /*f780*/  IMAD.MOV.U32 R5, RZ, RZ, R72 ;  /* 0x000000ffff057224 */ /* 0x000fe200078e0048 */
[----:B------:R1:W4:Y:S01]  /*f790*/  SHFL.IDX PT, R11, R13, 0x3, 0x181f ;  /* 0x00781f000d0b7f89 */ /* 0x00032200000e0000 */
[----:B------:R-:W-:Y:S01]  /*f7a0*/  IMAD.MOV.U32 R2, RZ, RZ, R75 ;  /* 0x000000ffff027224 */ /* 0x000fe200078e004b */
        /* <DEDUP_REMOVED lines=15> */
[----:B------:R-:W-:Y:S01]  /*f8a0*/  CS2R R96, SRZ ;  /* 0x0000000000607805 */ /* 0x000fe2000001ff00 */
[----:B------:R-:W-:Y:S01]  /*f8b0*/  PRMT R119, R119, 0x5410, R3 ;  /* 0x0000541077777816 */ /* 0x000fe20000000003 */
[----:B------:R-:W-:Y:S01]  /*f8c0*/  IMAD.MOV.U32 R3, RZ, RZ, R76 ;  /* 0x000000ffff037224 */ /* 0x000fe200078e004c */
[----:B------:R-:W-:Y:S01]  /*f8d0*/  PRMT R117, R117, 0x5410, R2 ;  /* 0x0000541075757816 */ /* 0x000fe20000000002 */
[----:B------:R-:W-:Y:S01]  /*f8e0*/  IMAD.MOV.U32 R2, RZ, RZ, R77 ;  /* 0x000000ffff027224 */ /* 0x000fe200078e004d */
[----:B------:R-:W-:Y:S01]  /*f8f0*/  PRMT R114, R4, 0x7610, R114 ;  /* 0x0000761004727816 */ /* 0x000fe20000000072 */
[----:B------:R1:W2:Y:S01]  /*f900*/  SHFL.IDX PT, R5, R15, 0x3, 0x181f ;  /* 0x00781f000f057f89 */ /* 0x0002a200000e0000 */
[----:B------:R-:W-:Y:S01]  /*f910*/  PRMT R118, R118, 0x5410, R3 ;  /* 0x0000541076767816 */ /* 0x000fe20000000003 */
[----:B------:R-:W-:Y:S01]  /*f920*/  IMAD.MOV.U32 R3, RZ, RZ, R68 ;  /* 0x000000ffff037224 */ /* 0x000fe200078e0044 */
[----:B------:R-:W-:Y:S01]  /*f930*/  PRMT R117, R2, 0x7610, R117 ;  /* 0x0000761002757816 */ /* 0x000fe20000000075 */
[----:B------:R-:W-:Y:S01]  /*f940*/  IMAD.MOV.U32 R2, RZ, RZ, R69 ;  /* 0x000000ffff027224 */ /* 0x000fe200078e0045 */
        /* <DEDUP_REMOVED lines=11> */
[----:B----4-:R-:W-:Y:S01]  /*fa00*/  ISETP.GE.AND P1, PT, R134, c[0x0][0x27c], PT ;  /* 0x00009f0086007a0c */ /* 0x010fe20003f26270 */
[----:B------:R-:W-:Y:S01]  /*fa10*/  CS2R R82, SRZ ;  /* 0x0000000000527805 */ /* 0x000fe2000001ff00 */
[----:B------:R-:W-:-:S11]  /*fa20*/  CS2R R80, SRZ ;  /* 0x0000000000507805 */ /* 0x000fd6000001ff00 */
[C---:B------:R-:W-:Y:S01]  /*fa30*/  @!P1 IMAD.SHL.U32 R2, R134.reuse, 0x2, RZ ;  /* 0x0000000286029824 */ /* 0x040fe200078e00ff */
[----:B------:R-:W-:-:S04]  /*fa40*/  @!P1 SHF.L.U64.HI R3, R134, 0x1, R135 ;  /* 0x0000000186039819 */ /* 0x000fc80000010287 */
[----:B-1----:R-:W-:-:S05]  /*fa50*/  @!P1 IADD3 R8, P0, R4, R2, RZ ;  /* 0x0000000204089210 */ /* 0x002fca0007f1e0ff */
[--C-:B--2---:R-:W-:Y:S01]  /*fa60*/  @!P1 IMAD.X R9, R5, 0x1, R3.reuse, P0 ;  /* 0x0000000105099824 */ /* 0x104fe200000e0603 */
[----:B---3--:R-:W-:Y:S01]  /*fa70*/  @!P1 IADD3 R6, P0, R10, R2, RZ ;  /* 0x000000020a069210 */ /* 0x008fe20007f1e0ff */
        /* <DEDUP_REMOVED lines=18> */
.L_x_2458:
[----:B----4-:R-:W-:Y:S05]  /*fba0*/  BSYNC B0 ;  /* 0x0000000000007941 */ /* 0x010fea0003800000 */
.L_x_2457:
        /* <DEDUP_REMOVED lines=40> */
[----:B--2---:R-:W1:Y:S01]  /*fe30*/  LDS.128 R4, [R211+0x10080] ;  /* 0x01008000d3047984 */ /* 0x004e620000000c00 */
        /* <DEDUP_REMOVED lines=10> */
[----:B------:R-:W-:-:S02]  /*fee0*/  SHF.R.U64 R41, R18, 0x10, R19 ;  /* 0x0000001012297819 */ /* 0x000fc40000001213 */
[----:B------:R-:W-:Y:S02]  /*fef0*/  IADD3 R0, R2, R0, R175 ;  /* 0x0000000002007210 */ /* 0x000fe40007ffe0af */
[--C-:B------:R-:W-:Y:S02]  /*ff00*/  SHF.R.U32.HI R25, RZ, 0x10, R21.reuse ;  /* 0x00000010ff197819 */ /* 0x100fe40000011615 */
[----:B------:R-:W-:Y:S01]  /*ff10*/  SHF.L.U32 R29, R0, 0x1, RZ ;  /* 0x00000001001d7819 */ /* 0x000fe200000006ff */
[----:B------:R-:W-:Y:S01]  /*ff20*/  HADD2.F32 R0, -RZ, R12.H0_H0 ;  /* 0x2000000cff007230 */ /* 0x000fe20000004100 */
[----:B------:R-:W-:Y:S01]  /*ff30*/  SHF.R.U64 R54, R20, 0x10, R21 ;  /* 0x0000001014367819 */ /* 0x000fe20000001215 */
[----:B------:R-:W-:Y:S01]  /*ff40*/  HADD2.F32 R88, -RZ, R25.H0_H0 ;  /* 0x20000019ff587230 */ /* 0x000fe20000004100 */
[----:B------:R-:W-:Y:S01]  /*ff50*/  SHF.R.U64 R53, R22, 0x10, R23 ;  /* 0x0000001016357819 */ /* 0x000fe20000001217 */
[----:B---3--:R-:W2:Y:S01]  /*ff60*/  LDS.128 R8, [R29+0x10080] ;  /* 0x010080001d087984 */ /* 0x008ea20000000c00 */
[----:B------:R-:W-:Y:S01]  /*ff70*/  SHF.R.U32.HI R22, RZ, 0x10, R19 ;  /* 0x00000010ff167819 */ /* 0x000fe20000011613 */
[----:B------:R-:W-:Y:S01]  /*ff80*/  HADD2.F32 R54, -RZ, R54.H0_H0 ;  /* 0x20000036ff367230 */ /* 0x000fe20000004100 */
        /* <DEDUP_REMOVED lines=9> */
[--C-:B------:R-:W-:Y:S02]  /*10020*/  HADD2.F32 R6, -RZ, R27.reuse.H1_H1 ;  /* 0x3000001bff067230 */ /* 0x100fe40000004100 */
[--C-:B------:R-:W-:Y:S02]  /*10030*/  HADD2.F32 R19, -RZ, R4.reuse.H0_H0 ;  /* 0x20000004ff137230 */ /* 0x100fe40000004100 */
[----:B------:R-:W-:Y:S02]  /*10040*/  HADD2.F32 R21, -RZ, R4.H1_H1 ;  /* 0x30000004ff157230 */ /* 0x000fe40000004100 */
[----:B------:R-:W-:Y:S02]  /*10050*/  HADD2.F32 R4, -RZ, R27.H0_H0 ;  /* 0x2000001bff047230 */ /* 0x000fe40000004100 */
        /* <DEDUP_REMOVED lines=11> */
[----:B------:R-:W-:Y:S02]  /*10110*/  HADD2.F32 R5, -RZ, R28.H0_H0 ;  /* 0x2000001cff057230 */ /* 0x000fe40000004100 */
        /* <DEDUP_REMOVED lines=47> */
.L_x_2462:
[----:B------:R-:W-:Y:S05]  /*10410*/  BSYNC B0 ;  /* 0x0000000000007941 */ /* 0x000fea0003800000 */
.L_x_2461:
        /* <DEDUP_REMOVED lines=11> */
[----:B--2---:R-:W-:Y:S02]  /*104d0*/  SHF.L.U32 R5, R0, 0x3, RZ ;  /* 0x0000000300057819 */ /* 0x004fe400000006ff */
        /* <DEDUP_REMOVED lines=68> */
[-C--:B------:R-:W-:Y:S02]  /*10920*/  FMUL.FTZ R2, R20, R10.reuse ;  /* 0x0000000a14027220 */ /* 0x080fe40000410000 */
[C---:B------:R-:W-:Y:S02]  /*10930*/  FMUL.FTZ R12, R9.reuse, R10 ;  /* 0x0000000a090c7220 */ /* 0x040fe40000410000 */
[----:B------:R-:W-:Y:S02]  /*10940*/  FFMA.FTZ R22, R9, R37, R2 ;  /* 0x0000002509167223 */ /* 0x000fe40000010002 */
[----:B------:R-:W-:Y:S02]  /*10950*/  FFMA.FTZ R30, R8, R0, R4 ;  /* 0x00000000081e7223 */ /* 0x000fe40000010004 */
        /* <DEDUP_REMOVED lines=21> */
.L_x_2460:
[----:B------:R-:W-:Y:S05]  /*10ab0*/  BSYNC B1 ;  /* 0x0000000000017941 */ /* 0x000fea0003800000 */
.L_x_2459:
[----:B------:R-:W-:Y:S01]  /*10ac0*/  IADD3 R0, R225, 0x20, RZ ;  /* 0x00000020e1007810 */ /* 0x000fe20007ffe0ff */
[----:B------:R-:W-:Y:S01]  /*10ad0*/  BSSY B1, `(.L_x_2463) ;  /* 0x00000d2000017945 */ /* 0x000fe20003800000 */
[----:B------:R-:W-:Y:S02]  /*10ae0*/  SHF.R.S32.HI R52, RZ, 0x3, R89 ;  /* 0x00000003ff347819 */ /* 0x000fe40000011459 */
[----:B------:R-:W-:-:S13]  /*10af0*/  ISETP.GE.AND P0, PT, R0, R90, PT ;  /* 0x0000005a0000720c */ /* 0x000fda0003f06270 */
[----:B------:R-:W-:Y:S05]  /*10b00*/  @P0 BRA `(.L_x_2464) ;  /* 0x00000ce000000947 */ /* 0x000fea0003800000 */
[----:B------:R-:W-:Y:S01]  /*10b10*/  ISETP.GE.AND P0, PT, R134, c[0x0][0x27c], PT ;  /* 0x00009f0086007a0c */ /* 0x000fe20003f06270 */
[----:B------:R-:W-:-:S12]  /*10b20*/  BSSY B0, `(.L_x_2465) ;  /* 0x0000064000007945 */ /* 0x000fd80003800000 */
[----:B------:R-:W-:Y:S05]  /*10b30*/  @P0 BRA `(.L_x_2466) ;  /* 0x0000062000000947 */ /* 0x000fea0003800000 */
[----:B------:R-:W-:Y:S02]  /*10b40*/  MOV R3, c[0x0][0x27c] ;  /* 0x00009f0000037a02 */ /* 0x000fe40000000f00 */
[----:B------:R-:W-:Y:S02]  /*10b50*/  LOP3.LUT R0, R174, 0x38, R134, 0xf8, !PT ;  /* 0x00000038ae007812 */ /* 0x000fe400078ef886 */
[----:B------:R-:W-:Y:S02]  /*10b60*/  LEA.HI R3, R3, R100, RZ, 0x1d ;  /* 0x0000006403037211 */ /* 0x000fe400078fe8ff */
[----:B------:R-:W-:Y:S02]  /*10b70*/  SHF.R.U32.HI R22, RZ, 0x10, R49 ;  /* 0x00000010ff167819 */ /* 0x000fe40000011631 */
[----:B-1----:R-:W-:Y:S02]  /*10b80*/  SHF.R.S32.HI R4, RZ, 0x1f, R3 ;  /* 0x0000001fff047819 */ /* 0x002fe40000011403 */
[----:B------:R-:W-:-:S02]  /*10b90*/  SHF.L.U32 R2, R3, 0x3, RZ ;  /* 0x0000000303027819 */ /* 0x000fc400000006ff */
[----:B------:R-:W-:Y:S02]  /*10ba0*/  LEA.HI R4, R4, R3, RZ, 0x3 ;  /* 0x0000000304047211 */ /* 0x000fe400078f18ff */
[----:B------:R-:W-:Y:S02]  /*10bb0*/  LOP3.LUT R3, R176, R0, R185, 0xf6, !PT ;  /* 0x00000000b0037212 */ /* 0x000fe400078ef6b9 */
[----:B------:R-:W-:Y:S02]  /*10bc0*/  LOP3.LUT R2, R174, 0x38, R2, 0xf8, !PT ;  /* 0x00000038ae027812 */ /* 0x000fe400078ef802 */
[----:B------:R-:W-:Y:S02]  /*10bd0*/  SHF.L.U32 R0, R4, 0xa, RZ ;  /* 0x0000000a04007819 */ /* 0x000fe400000006ff */
[----:B------:R-:W-:Y:S02]  /*10be0*/  LOP3.LUT R2, R2, R185, RZ, 0x3c, !PT ;  /* 0x000000b902027212 */ /* 0x000fe400078e3cff */
[----:B------:R-:W-:-:S02]  /*10bf0*/  LOP3.LUT R0, R0, 0x7fffe000, RZ, 0xc0, !PT ;  /* 0x7fffe00000007812 */ /* 0x000fc400078ec0ff */
[----:B------:R-:W-:Y:S02]  /*10c00*/  LEA R30, R3, 0x10080, 0x1 ;  /* 0x00010080031e7811 */ /* 0x000fe400078e08ff */
[----:B------:R-:W-:Y:S02]  /*10c10*/  IADD3 R0, R2, R0, R176 ;  /* 0x0000000002007210 */ /* 0x000fe40007ffe0b0 */
[----:B------:R-:W-:Y:S01]  /*10c20*/  SHF.R.U32.HI R23, RZ, 0x10, R45 ;  /* 0x00000010ff177819 */ /* 0x000fe2000001162d */
[----:B--2---:R-:W1:Y:S01]  /*10c30*/  LDS.128 R4, [R30] ;  /* 0x000000001e047984 */ /* 0x004e620000000c00 */
[----:B------:R-:W-:Y:S01]  /*10c40*/  SHF.L.U32 R28, R0, 0x1, RZ ;  /* 0x00000001001c7819 */ /* 0x000fe200000006ff */
[----:B------:R-:W-:Y:S01]  /*10c50*/  HADD2.F32 R0, -RZ, R105.H0_H0 ;  /* 0x20000069ff007230 */ /* 0x000fe20000004100 */
[----:B------:R-:W-:Y:S01]  /*10c60*/  SHF.R.U32.HI R24, RZ, 0x10, R51 ;  /* 0x00000010ff187819 */ /* 0x000fe20000011633 */
[----:B------:R-:W-:Y:S01]  /*10c70*/  HADD2.F32 R41, -RZ, R23.H0_H0 ;  /* 0x20000017ff297230 */ /* 0x000fe20000004100 */
[----:B------:R-:W-:Y:S01]  /*10c80*/  SHF.R.U64 R32, R48, 0x10, R49 ;  /* 0x0000001030207819 */ /* 0x000fe20000001231 */
[----:B---3--:R-:W2:Y:S01]  /*10c90*/  LDS.128 R8, [R28+0x10080] ;  /* 0x010080001c087984 */ /* 0x008ea20000000c00 */
[----:B------:R-:W-:-:S02]  /*10ca0*/  SHF.R.U32.HI R26, RZ, 0x10, R47 ;  /* 0x00000010ff1a7819 */ /* 0x000fc4000001162f */
[----:B------:R-:W-:Y:S02]  /*10cb0*/  SHF.R.U64 R33, R50, 0x10, R51 ;  /* 0x0000001032217819 */ /* 0x000fe40000001233 */
[----:B------:R-:W-:Y:S01]  /*10cc0*/  SHF.R.U64 R39, R44, 0x10, R45 ;  /* 0x000000102c277819 */ /* 0x000fe2000000122d */
[----:B------:R-:W-:Y:S01]  /*10cd0*/  HADD2.F32 R40, -RZ, R26.H0_H0 ;  /* 0x2000001aff287230 */ /* 0x000fe20000004100 */
[----:B------:R-:W-:Y:S01]  /*10ce0*/  SHF.R.U64 R37, R46, 0x10, R47 ;  /* 0x000000102e257819 */ /* 0x000fe2000000122f */
[----:B-1----:R-:W-:Y:S02]  /*10cf0*/  HADD2.F32 R18, -RZ, R5.H0_H0 ;  /* 0x20000005ff127230 */ /* 0x002fe40000004100 */
[--C-:B------:R-:W-:Y:S02]  /*10d00*/  HADD2.F32 R16, -RZ, R7.reuse.H0_H0 ;  /* 0x20000007ff107230 */ /* 0x100fe40000004100 */
[----:B------:R-:W-:Y:S02]  /*10d10*/  HADD2.F32 R15, -RZ, R7.H1_H1 ;  /* 0x30000007ff0f7230 */ /* 0x000fe40000004100 */
[----:B--2---:R-:W-:-:S02]  /*10d20*/  HADD2.F32 R3, -RZ, R9.H0_H0 ;  /* 0x20000009ff037230 */ /* 0x004fc40000004100 */
[----:B------:R-:W-:Y:S02]  /*10d30*/  HADD2.F32 R2, -RZ, R9.H1_H1 ;  /* 0x30000009ff027230 */ /* 0x000fe40000004100 */
[--C-:B------:R-:W-:Y:S01]  /*10d40*/  HADD2.F32 R9, -RZ, R8.reuse.H0_H0 ;  /* 0x20000008ff097230 */ /* 0x100fe20000004100 */
[-C--:B------:R-:W-:Y:S01]  /*10d50*/  FMUL.FTZ R31, R3, R0.reuse ;  /* 0x00000000031f7220 */ /* 0x080fe20000410000 */
[----:B------:R-:W-:Y:S02]  /*10d60*/  HADD2.F32 R13, -RZ, R8.H1_H1 ;  /* 0x30000008ff0d7230 */ /* 0x000fe40000004100 */
[--C-:B------:R-:W-:Y:S02]  /*10d70*/  HADD2.F32 R8, -RZ, R11.reuse.H0_H0 ;  /* 0x2000000bff087230 */ /* 0x100fe40000004100 */
[----:B------:R-:W-:Y:S02]  /*10d80*/  HADD2.F32 R7, -RZ, R11.H1_H1 ;  /* 0x3000000bff077230 */ /* 0x000fe40000004100 */
[----:B------:R-:W-:Y:S01]  /*10d90*/  HADD2.F32 R14, -RZ, R5.H1_H1 ;  /* 0x30000005ff0e7230 */ /* 0x000fe20000004100 */
[----:B------:R-:W-:Y:S01]  /*10da0*/  FMUL.FTZ R5, R18, R0 ;  /* 0x0000000012057220 */ /* 0x000fe20000410000 */
[----:B------:R-:W-:-:S02]  /*10db0*/  HADD2.F32 R11, -RZ, R22.H0_H0 ;  /* 0x20000016ff0b7230 */ /* 0x000fc40000004100 */
[--C-:B------:R-:W-:Y:S02]  /*10dc0*/  HADD2.F32 R17, -RZ, R6.reuse.H0_H0 ;  /* 0x20000006ff117230 */ /* 0x100fe40000004100 */
        /* <DEDUP_REMOVED lines=8> */
[----:B------:R-:W-:-:S02]  /*10e50*/  HADD2.F32 R4, -RZ, R105.H1_H1 ;  /* 0x30000069ff047230 */ /* 0x000fc40000004100 */
[--C-:B------:R-:W-:Y:S02]  /*10e60*/  HADD2.F32 R5, -RZ, R107.reuse.H1_H1 ;  /* 0x3000006bff057230 */ /* 0x100fe40000004100 */
[----:B------:R-:W-:Y:S01]  /*10e70*/  HADD2.F32 R0, -RZ, R107.H0_H0 ;  /* 0x2000006bff007230 */ /* 0x000fe20000004100 */
[-C--:B------:R-:W-:Y:S01]  /*10e80*/  FMUL.FTZ R3, R19, R4.reuse ;  /* 0x0000000413037220 */ /* 0x080fe20000410000 */
[----:B------:R-:W-:Y:S01]  /*10e90*/  HADD2.F32 R2, -RZ, R106.H1_H1 ;  /* 0x3000006aff027230 */ /* 0x000fe20000004100 */
[C---:B------:R-:W-:Y:S01]  /*10ea0*/  FMUL.FTZ R27, R9.reuse, R4 ;  /* 0x00000004091b7220 */ /* 0x040fe20000410000 */
[----:B------:R-:W-:Y:S01]  /*10eb0*/  HADD2.F32 R22, -RZ, R24.H0_H0 ;  /* 0x20000018ff167230 */ /* 0x000fe20000004100 */
[----:B------:R-:W-:Y:S01]  /*10ec0*/  FFMA.FTZ R34, R9, R5, R3 ;  /* 0x0000000509227223 */ /* 0x000fe20000010003 */
[----:B------:R-:W-:Y:S01]  /*10ed0*/  HADD2.F32 R3, -RZ, R108.H0_H0 ;  /* 0x2000006cff037230 */ /* 0x000fe20000004100 */
        /* <DEDUP_REMOVED lines=9> */
[----:B------:R-:W-:Y:S01]  /*10f70*/  HADD2.F32 R33, -RZ, R39.H0_H0 ;  /* 0x20000027ff217230 */ /* 0x000fe20000004100 */
[C---:B------:R-:W-:Y:S01]  /*10f80*/  FMUL.FTZ R25, R12.reuse, R2 ;  /* 0x000000020c197220 */ /* 0x040fe20000410000 */
[----:B------:R-:W-:Y:S01]  /*10f90*/  HADD2.F32 R10, -RZ, R10.H1_H1 ;  /* 0x3000000aff0a7230 */ /* 0x000fe20000004100 */
[----:B------:R-:W-:Y:S01]  /*10fa0*/  FFMA.FTZ R35, R12, R4, R11 ;  /* 0x000000040c237223 */ /* 0x000fe2000001000b */
[----:B------:R-:W-:Y:S01]  /*10fb0*/  HADD2.F32 R32, -RZ, R37.H0_H0 ;  /* 0x20000025ff207230 */ /* 0x000fe20000004100 */
[----:B------:R-:W-:-:S02]  /*10fc0*/  FMUL.FTZ R2, R21, R8 ;  /* 0x0000000815027220 */ /* 0x000fc40000410000 */
[C---:B------:R-:W-:Y:S02]  /*10fd0*/  FMUL.FTZ R11, R7.reuse, R22 ;  /* 0x00000016070b7220 */ /* 0x040fe40000410000 */
[----:B------:R-:W-:Y:S02]  /*10fe0*/  FFMA.FTZ R22, R7, R40, R0 ;  /* 0x0000002807167223 */ /* 0x000fe40000010000 */
[C---:B------:R-:W-:Y:S02]  /*10ff0*/  FMUL.FTZ R7, R13.reuse, R8 ;  /* 0x000000080d077220 */ /* 0x040fe40000410000 */
[----:B------:R-:W-:Y:S02]  /*11000*/  FMUL.FTZ R0, R20, R9 ;  /* 0x0000000914007220 */ /* 0x000fe40000410000 */
        /* <DEDUP_REMOVED lines=19> */
[----:B------:R1:W-:Y:S04]  /*11140*/  STS.128 [R30], R8 ;  /* 0x000000081e007388 */ /* 0x0003e80000000c00 */
[----:B------:R1:W-:Y:S02]  /*11150*/  STS.128 [R28+0x10080], R4 ;  /* 0x010080041c007388 */ /* 0x0003e40000000c00 */
.L_x_2466:
[----:B------:R-:W-:Y:S05]  /*11160*/  BSYNC B0 ;  /* 0x0000000000007941 */ /* 0x000fea0003800000 */
.L_x_2465:
        /* <DEDUP_REMOVED lines=10> */
[----:B--2---:R-:W-:Y:S02]  /*11210*/  SHF.L.U32 R5, R0, 0x3, RZ ;  /* 0x0000000300057819 */ /* 0x004fe400000006ff */
[----:B------:R-:W-:Y:S02]  /*11220*/  LEA.HI R4, R4, R0, RZ, 0x3 ;  /* 0x0000000004047211 */ /* 0x000fe400078f18ff */
[----:B------:R-:W-:Y:S02]  /*11230*/  IADD3 R0, R2, R3, R176 ;  /* 0x0000000302007210 */ /* 0x000fe40007ffe0b0 */
[----:B------:R-:W-:-:S02]  /*11240*/  LOP3.LUT R3, R174, 0x38, R5, 0xf8, !PT ;  /* 0x00000038ae037812 */ /* 0x000fc400078ef805 */
[----:B------:R-:W-:Y:S02]  /*11250*/  SHF.L.U32 R2, R4, 0xa, RZ ;  /* 0x0000000a04027819 */ /* 0x000fe400000006ff */
[----:B------:R-:W-:Y:S02]  /*11260*/  LOP3.LUT R3, R3, R185, RZ, 0x3c, !PT ;  /* 0x000000b903037212 */ /* 0x000fe400078e3cff */
[----:B------:R-:W-:Y:S02]  /*11270*/  LOP3.LUT R2, R2, 0x7fffe000, RZ, 0xc0, !PT ;  /* 0x7fffe00002027812 */ /* 0x000fe400078ec0ff */
[----:B------:R-:W-:Y:S02]  /*11280*/  LEA R31, R0, 0x10080, 0x1 ;  /* 0x00010080001f7811 */ /* 0x000fe400078e08ff */
[----:B------:R-:W-:Y:S02]  /*11290*/  IADD3 R2, R3, R2, R176 ;  /* 0x0000000203027210 */ /* 0x000fe40007ffe0b0 */
[----:B------:R-:W-:Y:S01]  /*112a0*/  SHF.R.U32.HI R0, RZ, 0x10, R57 ;  /* 0x00000010ff007819 */ /* 0x000fe20000011639 */
[----:B------:R-:W1:Y:S01]  /*112b0*/  LDS.128 R4, [R31] ;  /* 0x000000001f047984 */ /* 0x000e620000000c00 */
[----:B------:R-:W-:Y:S01]  /*112c0*/  SHF.L.U32 R29, R2, 0x1, RZ ;  /* 0x00000001021d7819 */ /* 0x000fe200000006ff */
[--C-:B------:R-:W-:Y:S01]  /*112d0*/  HADD2.F32 R2, -RZ, R109.reuse.H0_H0 ;  /* 0x2000006dff027230 */ /* 0x100fe20000004100 */
[----:B------:R-:W-:Y:S01]  /*112e0*/  SHF.R.U32.HI R21, RZ, 0x10, R61 ;  /* 0x00000010ff157819 */ /* 0x000fe2000001163d */
[----:B------:R-:W-:Y:S01]  /*112f0*/  HADD2.F32 R24, -RZ, R0.H0_H0 ;  /* 0x20000000ff187230 */ /* 0x000fe20000004100 */
[----:B------:R-:W-:Y:S01]  /*11300*/  SHF.R.U32.HI R22, RZ, 0x10, R59 ;  /* 0x00000010ff167819 */ /* 0x000fe2000001163b */
[----:B---3--:R-:W2:Y:S01]  /*11310*/  LDS.128 R8, [R29+0x10080] ;  /* 0x010080001d087984 */ /* 0x008ea20000000c00 */
[----:B------:R-:W-:Y:S01]  /*11320*/  HADD2.F32 R0, -RZ, R109.H1_H1 ;  /* 0x3000006dff007230 */ /* 0x000fe20000004100 */
[----:B------:R-:W-:Y:S01]  /*11330*/  SHF.R.U32.HI R23, RZ, 0x10, R63 ;  /* 0x00000010ff177819 */ /* 0x000fe2000001163f */
[----:B------:R-:W-:Y:S01]  /*11340*/  HADD2.F32 R41, -RZ, R21.H0_H0 ;  /* 0x20000015ff297230 */ /* 0x000fe20000004100 */
[----:B------:R-:W-:Y:S01]  /*11350*/  SHF.R.U64 R25, R56, 0x10, R57 ;  /* 0x0000001038197819 */ /* 0x000fe20000001239 */
[----:B------:R-:W-:Y:S01]  /*11360*/  HADD2.F32 R22, -RZ, R22.H0_H0 ;  /* 0x20000016ff167230 */ /* 0x000fe20000004100 */
[----:B------:R-:W-:Y:S01]  /*11370*/  SHF.R.U64 R35, R60, 0x10, R61 ;  /* 0x000000103c237819 */ /* 0x000fe2000000123d */
[----:B------:R-:W-:Y:S01]  /*11380*/  HADD2.F32 R40, -RZ, R23.H0_H0 ;  /* 0x20000017ff287230 */ /* 0x000fe20000004100 */
[----:B------:R-:W-:-:S02]  /*11390*/  SHF.R.U64 R30, R58, 0x10, R59 ;  /* 0x000000103a1e7819 */ /* 0x000fc4000000123b */
        /* <DEDUP_REMOVED lines=44> */
[-C--:B------:R-:W-:Y:S02]  /*11660*/  FMUL.FTZ R2, R20, R10.reuse ;  /* 0x0000000a14027220 */ /* 0x080fe40000410000 */
[----:B------:R-:W-:-:S02]  /*11670*/  FMUL.FTZ R12, R9, R10 ;  /* 0x0000000a090c7220 */ /* 0x000fc40000410000 */
[----:B------:R-:W-:Y:S02]  /*11680*/  FFMA.FTZ R22, R9, R39, R2 ;  /* 0x0000002709167223 */ /* 0x000fe40000010002 */
[----:B------:R-:W-:Y:S02]  /*11690*/  FFMA.FTZ R30, R8, R0, R4 ;  /* 0x00000000081e7223 */ /* 0x000fe40000010004 */
        /* <DEDUP_REMOVED lines=21> */
.L_x_2464:
[----:B------:R-:W-:Y:S05]  /*117f0*/  BSYNC B1 ;  /* 0x0000000000017941 */ /* 0x000fea0003800000 */
.L_x_2463:
        /* <DEDUP_REMOVED lines=13> */
[----:B-12---:R-:W-:Y:S02]  /*118d0*/  MOV R5, c[0x0][0x27c] ;  /* 0x00009f0000057a02 */ /* 0x006fe40000000f00 */
        /* <DEDUP_REMOVED lines=97> */
.L_x_2470:
[----:B------:R-:W-:Y:S05]  /*11ef0*/  BSYNC B0 ;  /* 0x0000000000007941 */ /* 0x000fea0003800000 */
.L_x_2469:
[----:B------:R-:W-:-:S13]  /*11f00*/  ISETP.GE.AND P0, PT, R136, c[0x0][0x27c], PT ;  /* 0x00009f0088007a0c */ /* 0x000fda0003f06270 */
[----:B------:R-:W-:Y:S05]  /*11f10*/  @P0 BRA `(.L_x_2468) ;  /* 0x0000066000000947 */ /* 0x000fea0003800000 */
[----:B------:R-:W-:Y:S02]  /*11f20*/  MOV R2, c[0x0][0x27c] ;  /* 0x00009f0000027a02 */ /* 0x000fe40000000f00 */
[----:B-1----:R-:W-:Y:S02]  /*11f30*/  LEA.HI R4, R91, R136, RZ, 0x6 ;  /* 0x000000885b047211 */ /* 0x002fe400078f30ff */
[----:B------:R-:W-:Y:S02]  /*11f40*/  LEA.HI R2, R2, R52, RZ, 0x1d ;  /* 0x0000003402027211 */ /* 0x000fe400078fe8ff */
[----:B------:R-:W-:Y:S02]  /*11f50*/  LOP3.LUT R3, R0, 0x38, R89, 0xf8, !PT ;  /* 0x0000003800037812 */ /* 0x000fe400078ef859 */
[----:B--2---:R-:W-:Y:S02]  /*11f60*/  SHF.R.S32.HI R5, RZ, 0x1f, R2 ;  /* 0x0000001fff057819 */ /* 0x004fe40000011402 */
        /* <DEDUP_REMOVED lines=97> */
.L_x_2468:
[----:B------:R-:W-:Y:S05]  /*12580*/  BSYNC B1 ;  /* 0x0000000000017941 */ /* 0x000fea0003800000 */
.L_x_2467:
        /* <DEDUP_REMOVED lines=110> */
.L_x_2472:
[----:B------:R-:W-:Y:S05]  /*12c70*/  BSYNC B0 ;  /* 0x0000000000007941 */ /* 0x000fea0003800000 */
.L_x_2471:
[----:B------:R-:W-:-:S13]  /*12c80*/  ISETP.GE.AND P0, PT, R136, c[0x0][0x27c], PT ;  /* 0x00009f0088007a0c */ /* 0x000fda0003f06270 */
[----:B------:R-:W-:Y:S05]  /*12c90*/  @P0 BRA `(.L_x_2444) ;  /* 0x0000066000000947 */ /* 0x000fea0003800000 */
[----:B------:R-:W-:Y:S02]  /*12ca0*/  MOV R2, c[0x0][0x27c] ;  /* 0x00009f0000027a02 */ /* 0x000fe40000000f00 */
[----:B-1----:R-:W-:Y:S02]  /*12cb0*/  LEA.HI R4, R91, R136, RZ, 0x6 ;  /* 0x000000885b047211 */ /* 0x002fe400078f30ff */
[----:B------:R-:W-:Y:S02]  /*12cc0*/  LEA.HI R2, R2, R52, RZ, 0x1d ;  /* 0x0000003402027211 */ /* 0x000fe400078fe8ff */
[----:B------:R-:W-:Y:S02]  /*12cd0*/  SHF.L.U32 R6, R4, 0x7, RZ ;  /* 0x0000000704067819 */ /* 0x000fe400000006ff */
[----:B------:R-:W-:Y:S02]  /*12ce0*/  SHF.R.S32.HI R4, RZ, 0x1f, R2 ;  /* 0x0000001fff047819 */ /* 0x000fe40000011402 */
[----:B--2---:R-:W-:-:S02]  /*12cf0*/  SHF.L.U32 R5, R2, 0x3, RZ ;  /* 0x0000000302057819 */ /* 0x004fc400000006ff */
        /* <DEDUP_REMOVED lines=27> */
[--C-:B--2---:R-:W-:Y:S01]  /*12eb0*/  HADD2.F32 R15, -RZ, R7.reuse.H0_H0 ;  /* 0x20000007ff0f7230 */ /* 0x104fe20000004100 */
[----:B------:R-:W-:Y:S01]  /*12ec0*/  FMUL.FTZ R33, R3, R0 ;  /* 0x0000000003217220 */ /* 0x000fe20000410000 */
[----:B------:R-:W-:Y:S02]  /*12ed0*/  HADD2.F32 R14, -RZ, R7.H1_H1 ;  /* 0x30000007ff0e7230 */ /* 0x000fe40000004100 */
[--C-:B------:R-:W-:Y:S02]  /*12ee0*/  HADD2.F32 R9, -RZ, R8.reuse.H0_H0 ;  /* 0x20000008ff097230 */ /* 0x100fe40000004100 */
[----:B------:R-:W-:-:S02]  /*12ef0*/  HADD2.F32 R13, -RZ, R8.H1_H1 ;  /* 0x30000008ff0d7230 */ /* 0x000fc40000004100 */
[----:B------:R-:W-:Y:S02]  /*12f00*/  HADD2.F32 R18, -RZ, R5.H0_H0 ;  /* 0x20000005ff127230 */ /* 0x000fe40000004100 */
        /* <DEDUP_REMOVED lines=16> */
[----:B------:R-:W-:Y:S01]  /*13010*/  HADD2.F32 R2, -RZ, R128.H1_H1 ;  /* 0x30000080ff027230 */ /* 0x000fe20000004100 */
[-C--:B------:R-:W-:Y:S01]  /*13020*/  FMUL.FTZ R3, R19, R4.reuse ;  /* 0x0000000413037220 */ /* 0x080fe20000410000 */
[----:B------:R-:W-:Y:S01]  /*13030*/  HADD2.F32 R0, -RZ, R129.H0_H0 ;  /* 0x20000081ff007230 */ /* 0x000fe20000004100 */
[C---:B------:R-:W-:Y:S01]  /*13040*/  FMUL.FTZ R28, R9.reuse, R4 ;  /* 0x00000004091c7220 */ /* 0x040fe20000410000 */
[----:B------:R-:W-:Y:S01]  /*13050*/  HADD2.F32 R12, -RZ, R10.H0_H0 ;  /* 0x2000000aff0c7230 */ /* 0x000fe20000004100 */
[----:B------:R-:W-:Y:S01]  /*13060*/  FFMA.FTZ R40, R9, R5, R3 ;  /* 0x0000000509287223 */ /* 0x000fe20000010003 */
[--C-:B------:R-:W-:Y:S01]  /*13070*/  HADD2.F32 R4, -RZ, R130.reuse.H1_H1 ;  /* 0x30000082ff047230 */ /* 0x100fe20000004100 */
[----:B------:R-:W-:Y:S01]  /*13080*/  FMUL.FTZ R11, R16, R2 ;  /* 0x00000002100b7220 */ /* 0x000fe20000410000 */
[----:B------:R-:W-:Y:S01]  /*13090*/  HADD2.F32 R3, -RZ, R130.H0_H0 ;  /* 0x20000082ff037230 */ /* 0x000fe20000004100 */
[----:B------:R-:W-:Y:S01]  /*130a0*/  FMUL.FTZ R9, R15, R0 ;  /* 0x000000000f097220 */ /* 0x000fe20000410000 */
[----:B------:R-:W-:Y:S01]  /*130b0*/  HADD2.F32 R22, -RZ, R24.H0_H0 ;  /* 0x20000018ff167230 */ /* 0x000fe20000004100 */
[----:B------:R-:W-:Y:S01]  /*130c0*/  FFMA.FTZ R30, R12, R4, R11 ;  /* 0x000000040c1e7223 */ /* 0x000fe2000001000b */
        /* <DEDUP_REMOVED lines=9> */
[----:B------:R-:W-:-:S02]  /*13160*/  FFMA.FTZ R23, R7, R41, R0 ;  /* 0x0000002907177223 */ /* 0x000fc40000010000 */
[-C--:B------:R-:W-:Y:S02]  /*13170*/  FMUL.FTZ R0, R20, R11.reuse ;  /* 0x0000000b14007220 */ /* 0x080fe40000410000 */
[----:B------:R-:W-:Y:S02]  /*13180*/  FMUL.FTZ R22, R7, R22 ;  /* 0x0000001607167220 */ /* 0x000fe40000410000 */
        /* <DEDUP_REMOVED lines=23> */
.L_x_2444:
[----:B------:R-:W-:Y:S05]  /*13300*/  BSYNC B2 ;  /* 0x0000000000027941 */ /* 0x000fea0003800000 */
.L_x_2410:
[----:B-1----:R-:W1:Y:S01]  /*13310*/  S2R R4, SR_TID.X ;  /* 0x0000000000047919 */ /* 0x002e620000002100 */
[----:B------:R-:W-:Y:S01]  /*13320*/  IMAD R0, R132, c[0x0][0x208], RZ ;  /* 0x0000820084007a24 */ /* 0x000fe200078e02ff */
[----:B------:R-:W-:-:S04]  /*13330*/  DEPBAR.LE SB0, 0x0 ;  /* 0x000080000000791a */ /* 0x000fc80000000000 */
[----:B------:R-:W-:Y:S01]  /*13340*/  IMAD.WIDE.U32 R2, R122, c[0x0][0x208], RZ ;  /* 0x000082007a027a25 */ /* 0x000fe200078e00ff */
[----:B------:R-:W-:Y:S01]  /*13350*/  BAR.SYNC.DEFER_BLOCKING 0x0 ;  /* 0x0000000000007b1d */ /* 0x000fe20000010000 */
[----:B------:R-:W-:Y:S02]  /*13360*/  IADD3 R199, R190, 0x20, RZ ;  /* 0x00000020bec77810 */ /* 0x000fe40007ffe0ff */
[----:B------:R-:W-:Y:S01]  /*13370*/  IMAD R0, R122, c[0x0][0x20c], R0 ;  /* 0x000083007a007a24 */ /* 0x000fe200078e0200 */
[C---:B------:R-:W-:Y:S01]  /*13380*/  LOP3.LUT P3, RZ, R126.reuse, 0x1, RZ, 0xc0, !PT ;  /* 0x000000017eff7812 */ /* 0x040fe2000786c0ff */
[----:B--2---:R-:W-:Y:S01]  /*13390*/  IMAD.MOV.U32 R5, RZ, RZ, R233 ;  /* 0x000000ffff057224 */ /* 0x004fe200078e00e9 */
[C---:B------:R-:W-:Y:S01]  /*133a0*/  LOP3.LUT P2, RZ, R126.reuse, 0x2, RZ, 0xc0, !PT ;  /* 0x000000027eff7812 */ /* 0x040fe2000784c0ff */
[----:B------:R-:W-:Y:S01]  /*133b0*/  IMAD.IADD R0, R3, 0x1, R0 ;  /* 0x0000000103007824 */ /* 0x000fe200078e0200 */
[----:B------:R-:W-:Y:S01]  /*133c0*/  LOP3.LUT P1, RZ, R126, 0x4, RZ, 0xc0, !PT ;  /* 0x000000047eff7812 */ /* 0x000fe2000782c0ff */
[----:B------:R-:W-:Y:S02]  /*133d0*/  BSSY B0, `(.L_x_2473) ;  /* 0x0000130000007945 */ /* 0x000fe40003800000 */
[----:B------:R-:W-:Y:S01]  /*133e0*/  IMAD R0, R0, 0x30, RZ ;  /* 0x0000003000007824 */ /* 0x000fe200078e02ff */
[----:B-1----:R-:W-:Y:S01]  /*133f0*/  ISETP.GT.AND P5, PT, R4, 0x7f, PT ;  /* 0x0000007f0400780c */ /* 0x002fe20003fa4270 */
[----:B------:R-:W-:-:S04]  /*13400*/  IMAD.MOV.U32 R4, RZ, RZ, R230 ;  /* 0x000000ffff047224 */ /* 0x000fc800078e00e6 */
[----:B------:R-:W-:Y:S01]  /*13410*/  IMAD.WIDE.U32 R4, R2, 0x30, R4 ;  /* 0x0000003002047825 */ /* 0x000fe200078e0004 */
[----:B------:R-:W-:Y:S04]  /*13420*/  LDSM.16.M88.4 R12, [R195] ;  /* 0x00000000c30c783b */ /* 0x000fe80000000200 */
[----:B------:R-:W-:Y:S01]  /*13430*/  IADD3 R0, R5, R0, RZ ;  /* 0x0000000005007210 */ /* 0x000fe20007ffe0ff */
[----:B------:R-:W1:Y:S01]  /*13440*/  LDSM.16.M88.4 R20, [R190] ;  /* 0x00000000be14783b */ /* 0x000e620000000200 */
[C---:B------:R-:W-:Y:S01]  /*13450*/  LEA R2, P0, R4.reuse, c[0x0][0x1f8], 0x1 ;  /* 0x00007e0004027a11 */ /* 0x040fe200078008ff */
[----:B------:R-:W-:Y:S02]  /*13460*/  @!P5 IMAD.MOV.U32 R5, RZ, RZ, c[0x0][0x208] ;  /* 0x00008200ff05d624 */ /* 0x000fe400078e00ff */
[----:B------:R-:W-:Y:S01]  /*13470*/  @!P5 IMAD.MOV.U32 R6, RZ, RZ, c[0x0][0x20c] ;  /* 0x00008300ff06d624 */ /* 0x000fe200078e00ff */
[----:B------:R-:W-:Y:S01]  /*13480*/  LEA.HI.X R3, R4, c[0x0][0x1fc], R0, 0x1, P0 ;  /* 0x00007f0004037a11 */ /* 0x000fe200000f0c00 */
[----:B------:R-:W2:Y:S01]  /*13490*/  LDSM.16.M88.4 R24, [R190+0x800] ;  /* 0x00080000be18783b */ /* 0x000ea20000000200 */
[----:B------:R-:W-:-:S02]  /*134a0*/  @!P5 LEA R4, P0, R5, R2, 0x6 ;  /* 0x000000020504d211 */ /* 0x000fc400078030ff */
[----:B------:R-:W-:Y:S01]  /*134b0*/  MOV R0, 0x40 ;  /* 0x0000004000007802 */ /* 0x000fe20000000f00 */
[----:B------:R-:W-:Y:S01]  /*134c0*/  LDSM.16.M88.4 R44, [R190+0x1000] ;  /* 0x00100000be2c783b */ /* 0x000fe20000000200 */
[----:B------:R-:W-:Y:S02]  /*134d0*/  @!P5 LEA.HI.X R5, R5, R3, R6, 0x6, P0 ;  /* 0x000000030505d211 */ /* 0x000fe400000f3406 */
[----:B------:R-:W-:Y:S01]  /*134e0*/  LOP3.LUT P0, RZ, R100, 0x2, RZ, 0xc0, !PT ;  /* 0x0000000264ff7812 */ /* 0x000fe2000780c0ff */
[----:B---3--:R-:W-:Y:S01]  /*134f0*/  LDSM.16.M88.4 R8, [R196] ;  /* 0x00000000c408783b */ /* 0x008fe20000000200 */
[----:B------:R-:W-:-:S11]  /*13500*/  IADD3 R6, R133, R153, -R225 ;  /* 0x0000009985067210 */ /* 0x000fd60007ffe8e1 */
[----:B------:R-:W-:Y:S02]  /*13510*/  @P0 IADD3 R199, R190, -0x20, RZ ;  /* 0xffffffe0bec70810 */ /* 0x000fe40007ffe0ff */
[----:B------:R-:W-:Y:S02]  /*13520*/  LOP3.LUT P0, RZ, R100, 0x4, RZ, 0xc0, !PT ;  /* 0x0000000464ff7812 */ /* 0x000fe4000780c0ff */
[C---:B------:R-:W-:Y:S01]  /*13530*/  IADD3 R210, R199.reuse, 0x1000, RZ ;  /* 0x00001000c7d27810 */ /* 0x040fe20007ffe0ff */
[----:B------:R-:W3:Y:S01]  /*13540*/  LDSM.16.M88.4 R36, [R199] ;  /* 0x00000000c724783b */ /* 0x000ee20000000200 */
[----:B------:R-:W-:Y:S02]  /*13550*/  SEL R0, R0, 0xffffffc0, !P0 ;  /* 0xffffffc000007807 */ /* 0x000fe40004000000 */
[C---:B------:R-:W-:Y:S01]  /*13560*/  ISETP.LT.OR P0, PT, R6.reuse, 0x1, !P3 ;  /* 0x000000010600780c */ /* 0x040fe20005f01670 */
[----:B------:R-:W4:Y:S01]  /*13570*/  LDSM.16.M88.4 R52, [R199+0x800] ;  /* 0x00080000c734783b */ /* 0x000f220000000200 */
[----:B------:R-:W-:Y:S01]  /*13580*/  @!P5 ISETP.LT.OR P3, PT, R6, 0x21, !P3 ;  /* 0x000000210600d80c */ /* 0x000fe20005f61670 */
[----:B------:R-:W-:Y:S01]  /*13590*/  IMAD.IADD R189, R190, 0x1, R0 ;  /* 0x00000001bebd7824 */ /* 0x000fe200078e0200 */
[C---:B------:R-:W-:Y:S01]  /*135a0*/  IADD3 R188, R199.reuse, R0, RZ ;  /* 0x00000000c7bc7210 */ /* 0x040fe20007ffe0ff */
[----:B------:R-:W4:Y:S01]  /*135b0*/  LDSM.16.M88.4 R68, [R199+0x1000] ;  /* 0x00100000c744783b */ /* 0x000f220000000200 */
[----:B-1----:R-:W-:Y:S01]  /*135c0*/  HMMA.16816.F32 R16, R12, R20, RZ ;  /* 0x000000140c10723c */ /* 0x002fe200000018ff */
[----:B------:R-:W-:-:S02]  /*135d0*/  IADD3 R209, R199, 0x800, RZ ;  /* 0x00000800c7d17810 */ /* 0x000fc40007ffe0ff */
[C---:B------:R-:W-:Y:S02]  /*135e0*/  IADD3 R208, R199.reuse, 0x4800, RZ ;  /* 0x00004800c7d07810 */ /* 0x040fe40007ffe0ff */
[C---:B------:R-:W-:Y:S02]  /*135f0*/  IADD3 R207, R199.reuse, 0x5800, RZ ;  /* 0x00005800c7cf7810 */ /* 0x040fe40007ffe0ff */
[----:B------:R-:W-:Y:S01]  /*13600*/  @!PT LDS RZ, [RZ] ;  /* 0x00000000fffff984 */ /* 0x000fe20000000800 */
[----:B------:R-:W-:Y:S01]  /*13610*/  @!PT LDS RZ, [RZ] ;  /* 0x00000000fffff984 */ /* 0x000fe20000000800 */
[----:B------:R-:W-:Y:S01]  /*13620*/  @!PT LDS RZ, [RZ] ;  /* 0x00000000fffff984 */ /* 0x000fe20000000800 */
[----:B------:R1:W-:Y:S01]  /*13630*/  LDGSTS.E.BYPASS.LTC128B.128 [R211+0x4080], [R2.64], !P0 ;  /* 0x0408000002d37fae */ /* 0x0003e2000c101d46 */
[C---:B------:R-:W-:Y:S01]  /*13640*/  ISETP.LT.OR P0, PT, R6.reuse, 0x1, !P2 ;  /* 0x000000010600780c */ /* 0x040fe20005701670 */
[----:B------:R-:W-:Y:S01]  /*13650*/  HMMA.16816.F32 R28, R12, R22, RZ ;  /* 0x000000160c1c723c */ /* 0x000fe200000018ff */
[----:B------:R-:W-:Y:S02]  /*13660*/  @!P5 ISETP.LT.OR P2, PT, R6, 0x21, !P2 ;  /* 0x000000210600d80c */ /* 0x000fe40005741670 */
[C---:B------:R-:W-:Y:S02]  /*13670*/  IADD3 R206, R199.reuse, 0x5000, RZ ;  /* 0x00005000c7ce7810 */ /* 0x040fe40007ffe0ff */
[----:B------:R-:W-:-:S02]  /*13680*/  IADD3 R205, R199, 0x3000, RZ ;  /* 0x00003000c7cd7810 */ /* 0x000fc40007ffe0ff */
[C---:B------:R-:W-:Y:S01]  /*13690*/  IADD3 R204, R199.reuse, 0x4000, RZ ;  /* 0x00004000c7cc7810 */ /* 0x040fe20007ffe0ff */
[C---:B--2---:R-:W-:Y:S01]  /*136a0*/  HMMA.16816.F32 R32, R12.reuse, R24, RZ ;  /* 0x000000180c20723c */ /* 0x044fe200000018ff */
[C---:B------:R-:W-:Y:S02]  /*136b0*/  IADD3 R203, R199.reuse, 0x3800, RZ ;  /* 0x00003800c7cb7810 */ /* 0x040fe40007ffe0ff */
[C---:B------:R-:W-:Y:S01]  /*136c0*/  IADD3 R202, R199.reuse, 0x1800, RZ ;  /* 0x00001800c7ca7810 */ /* 0x040fe20007ffe0ff */
[----:B------:R1:W-:Y:S01]  /*136d0*/  LDGSTS.E.BYPASS.LTC128B.128 [R211+0x5880], [R2.64+0x80], !P0 ;  /* 0x0588008002d37fae */ /* 0x0003e2000c101d46 */
[C---:B------:R-:W-:Y:S02]  /*136e0*/  ISETP.LT.OR P0, PT, R6.reuse, 0x1, !P1 ;  /* 0x000000010600780c */ /* 0x040fe40004f01670 */
[----:B------:R-:W-:Y:S01]  /*136f0*/  @!P5 ISETP.LT.OR P1, PT, R6, 0x21, !P1 ;  /* 0x000000210600d80c */ /* 0x000fe20004f21670 */
[----:B------:R-:W-:Y:S01]  /*13700*/  HMMA.16816.F32 R40, R12, R26, RZ ;  /* 0x0000001a0c28723c */ /* 0x000fe200000018ff */
[----:B------:R-:W-:-:S02]  /*13710*/  IADD3 R201, R199, 0x2800, RZ ;  /* 0x00002800c7c97810 */ /* 0x000fc40007ffe0ff */
[----:B------:R-:W-:-:S05]  /*13720*/  IADD3 R200, R199, 0x2000, RZ ;  /* 0x00002000c7c87810 */ /* 0x000fca0007ffe0ff */
[----:B---3--:R-:W-:Y:S02]  /*13730*/  HMMA.16816.F32 R16, R8, R36, R16 ;  /* 0x000000240810723c */ /* 0x008fe40000001810 */
[----:B------:R1:W-:Y:S01]  /*13740*/  LDGSTS.E.BYPASS.LTC128B.128 [R211+0x7080], [R2.64+0x100], !P0 ;  /* 0x0708010002d37fae */ /* 0x0003e2000c101d46 */
[----:B------:R-:W-:-:S04]  /*13750*/  LOP3.LUT P0, RZ, R126, 0x8, RZ, 0xc0, !PT ;  /* 0x000000087eff7812 */ /* 0x000fc8000780c0ff */
[C---:B------:R-:W-:Y:S01]  /*13760*/  ISETP.LT.OR P4, PT, R6.reuse, 0x1, !P0 ;  /* 0x000000010600780c */ /* 0x040fe20004781670 */
[----:B------:R-:W-:Y:S01]  /*13770*/  HMMA.16816.F32 R48, R12, R44, RZ ;  /* 0x0000002c0c30723c */ /* 0x000fe200000018ff */
[----:B------:R-:W-:-:S07]  /*13780*/  @!P5 ISETP.LT.OR P0, PT, R6, 0x21, !P0 ;  /* 0x000000210600d80c */ /* 0x000fce0004701670 */
[----:B------:R-:W-:Y:S04]  /*13790*/  HMMA.16816.F32 R44, R12, R46, RZ ;  /* 0x0000002e0c2c723c */ /* 0x000fe800000018ff */
[----:B------:R1:W-:Y:S04]  /*137a0*/  LDGSTS.E.BYPASS.LTC128B.128 [R211+0x8880], [R2.64+0x180], !P4 ;  /* 0x0888018002d37fae */ /* 0x0003e8000e101d46 */
[----:B------:R2:W-:Y:S01]  /*137b0*/  @!P5 LDGSTS.E.BYPASS.LTC128B.128 [R213+0x5080], [R4.64], !P3 ;  /* 0x0508000004d5dfae */ /* 0x0005e2000d901d46 */
[C---:B------:R-:W-:Y:S03]  /*137c0*/  HMMA.16816.F32 R28, R8.reuse, R38, R28 ;  /* 0x00000026081c723c */ /* 0x040fe6000000181c */
[----:B------:R2:W-:Y:S04]  /*137d0*/  @!P5 LDGSTS.E.BYPASS.LTC128B.128 [R213+0x6880], [R4.64+0x80], !P2 ;  /* 0x0688008004d5dfae */ /* 0x0005e8000d101d46 */
[----:B------:R2:W-:Y:S01]  /*137e0*/  @!P5 LDGSTS.E.BYPASS.LTC128B.128 [R213+0x8080], [R4.64+0x100], !P1 ;  /* 0x0808010004d5dfae */ /* 0x0005e2000c901d46 */
[----:B----4-:R-:W-:Y:S03]  /*137f0*/  HMMA.16816.F32 R32, R8, R52, R32 ;  /* 0x000000340820723c */ /* 0x010fe60000001820 */
[----:B------:R2:W-:Y:S01]  /*13800*/  @!P5 LDGSTS.E.BYPASS.LTC128B.128 [R213+0x9880], [R4.64+0x180], !P0 ;  /* 0x0988018004d5dfae */ /* 0x0005e2000c101d46 */
[----:B------:R-:W-:-:S03]  /*13810*/  ISETP.GT.AND P0, PT, R122, R234, PT ;  /* 0x000000ea7a00720c */ /* 0x000fc60003f04270 */
[----:B------:R-:W-:Y:S01]  /*13820*/  LDSM.16.M88.4 R56, [R189] ;  /* 0x00000000bd38783b */ /* 0x000fe20000000200 */
[C---:B------:R-:W-:Y:S03]  /*13830*/  HMMA.16816.F32 R40, R8.reuse, R54, R40 ;  /* 0x000000360828723c */ /* 0x040fe60000001828 */
[----:B------:R-:W-:Y:S04]  /*13840*/  LDSM.16.M88.4 R24, [R197] ;  /* 0x00000000c518783b */ /* 0x000fe80000000200 */
[----:B------:R-:W-:Y:S01]  /*13850*/  LDSM.16.M88.4 R76, [R188] ;  /* 0x00000000bc4c783b */ /* 0x000fe20000000200 */
[C---:B------:R-:W-:Y:S03]  /*13860*/  HMMA.16816.F32 R48, R8.reuse, R68, R48 ;  /* 0x000000440830723c */ /* 0x040fe60000001830 */
[----:B------:R-:W-:Y:S04]  /*13870*/  LDSM.16.M88.4 R64, [R189+0x800] ;  /* 0x00080000bd40783b */ /* 0x000fe80000000200 */
[----:B------:R-:W-:Y:S01]  /*13880*/  LDSM.16.M88.4 R60, [R189+0x1000] ;  /* 0x00100000bd3c783b */ /* 0x000fe20000000200 */
[----:B------:R-:W-:Y:S03]  /*13890*/  HMMA.16816.F32 R44, R8, R70, R44 ;  /* 0x00000046082c723c */ /* 0x000fe6000000182c */
[----:B------:R-:W-:Y:S04]  /*138a0*/  LDSM.16.M88.4 R20, [R195+0x4000] ;  /* 0x00400000c314783b */ /* 0x000fe80000000200 */
[----:B--2---:R-:W2:Y:S04]  /*138b0*/  LDSM.16.M88.4 R4, [R198] ;  /* 0x00000000c604783b */ /* 0x004ea80000000200 */
[----:B------:R-:W3:Y:S04]  /*138c0*/  LDSM.16.M88.4 R80, [R190+0x1800] ;  /* 0x00180000be50783b */ /* 0x000ee80000000200 */
[----:B------:R-:W4:Y:S04]  /*138d0*/  LDSM.16.M88.4 R72, [R188+0x800] ;  /* 0x00080000bc48783b */ /* 0x000f280000000200 */
[----:B------:R-:W1:Y:S04]  /*138e0*/  LDSM.16.M88.4 R36, [R188+0x1000] ;  /* 0x00100000bc24783b */ /* 0x000e680000000200 */
[----:B------:R-:W-:Y:S04]  /*138f0*/  LDSM.16.M88.4 R68, [R190+0x2000] ;  /* 0x00200000be44783b */ /* 0x000fe80000000200 */
[----:B------:R-:W-:Y:S04]  /*13900*/  LDSM.16.M88.4 R52, [R190+0x2800] ;  /* 0x00280000be34783b */ /* 0x000fe80000000200 */
[----:B------:R-:W-:Y:S04]  /*13910*/  LDSM.16.M88.4 R84, [R188+0x4800] ;  /* 0x00480000bc54783b */ /* 0x000fe80000000200 */
[----:B------:R-:W0:Y:S01]  /*13920*/  LDGDEPBAR ;  /* 0x00000000000079af */ /* 0x000e220000000000 */
[C---:B--2---:R-:W-:Y:S03]  /*13930*/  HMMA.16816.F32 R12, R4.reuse, R56, R16 ;  /* 0x00000038040c723c */ /* 0x044fe60000001810 */
[----:B------:R-:W-:Y:S05]  /*13940*/  LDSM.16.M88.4 R16, [R196+0x4000] ;  /* 0x00400000c410783b */ /* 0x000fea0000000200 */
[C---:B------:R-:W-:Y:S01]  /*13950*/  HMMA.16816.F32 R28, R4.reuse, R58, R28 ;  /* 0x0000003a041c723c */ /* 0x040fe2000000181c */
[----:B------:R-:W-:Y:S07]  /*13960*/  LDSM.16.M88.4 R56, [R199+0x2000] ;  /* 0x00200000c738783b */ /* 0x000fee0000000200 */
[----:B------:R-:W-:Y:S08]  /*13970*/  HMMA.16816.F32 R32, R4, R64, R32 ;  /* 0x000000400420723c */ /* 0x000ff00000001820 */
[----:B------:R-:W-:Y:S01]  /*13980*/  HMMA.16816.F32 R8, R24, R76, R12 ;  /* 0x0000004c1808723c */ /* 0x000fe2000000180c */
[----:B------:R-:W-:Y:S07]  /*13990*/  LDSM.16.M88.4 R12, [R198+0x4000] ;  /* 0x00400000c60c783b */ /* 0x000fee0000000200 */
[C---:B------:R-:W-:Y:S01]  /*139a0*/  HMMA.16816.F32 R40, R4.reuse, R66, R40 ;  /* 0x000000420428723c */ /* 0x040fe20000001828 */
[----:B------:R-:W2:Y:S07]  /*139b0*/  LDSM.16.M88.4 R64, [R199+0x1800] ;  /* 0x00180000c740783b */ /* 0x000eae0000000200 */
[C---:B------:R-:W-:Y:S08]  /*139c0*/  HMMA.16816.F32 R48, R4.reuse, R60, R48 ;  /* 0x0000003c0430723c */ /* 0x040ff00000001830 */
[----:B------:R-:W-:Y:S01]  /*139d0*/  HMMA.16816.F32 R44, R4, R62, R44 ;  /* 0x0000003e042c723c */ /* 0x000fe2000000182c */
[----:B------:R-:W-:Y:S07]  /*139e0*/  LDSM.16.M88.4 R60, [R189+0x2000] ;  /* 0x00200000bd3c783b */ /* 0x000fee0000000200 */
[----:B------:R-:W-:Y:S01]  /*139f0*/  HMMA.16816.F32 R28, R24, R78, R28 ;  /* 0x0000004e181c723c */ /* 0x000fe2000000181c */
[----:B------:R-:W-:Y:S07]  /*13a00*/  LDSM.16.M88.4 R76, [R190+0x3000] ;  /* 0x00300000be4c783b */ /* 0x000fee0000000200 */
[----:B---3--:R-:W-:Y:S01]  /*13a10*/  HMMA.16816.F32 R4, R20, R80, R8 ;  /* 0x000000501404723c */ /* 0x008fe20000001808 */
[----:B------:R-:W-:Y:S07]  /*13a20*/  LDSM.16.M88.4 R8, [R197+0x4000] ;  /* 0x00400000c508783b */ /* 0x000fee0000000200 */
[C---:B----4-:R-:W-:Y:S08]  /*13a30*/  HMMA.16816.F32 R32, R24.reuse, R72, R32 ;  /* 0x000000481820723c */ /* 0x050ff00000001820 */
[C---:B------:R-:W-:Y:S01]  /*13a40*/  HMMA.16816.F32 R40, R24.reuse, R74, R40 ;  /* 0x0000004a1828723c */ /* 0x040fe20000001828 */
[----:B------:R-:W3:Y:S07]  /*13a50*/  LDSM.16.M88.4 R72, [R189+0x1800] ;  /* 0x00180000bd48783b */ /* 0x000eee0000000200 */
[C---:B-1----:R-:W-:Y:S08]  /*13a60*/  HMMA.16816.F32 R48, R24.reuse, R36, R48 ;  /* 0x000000241830723c */ /* 0x042ff00000001830 */
[----:B------:R-:W-:Y:S01]  /*13a70*/  HMMA.16816.F32 R44, R24, R38, R44 ;  /* 0x00000026182c723c */ /* 0x000fe2000000182c */
[----:B------:R-:W-:Y:S07]  /*13a80*/  LDSM.16.M88.4 R36, [R189+0x2800] ;  /* 0x00280000bd24783b */ /* 0x000fee0000000200 */
[----:B------:R-:W-:Y:S01]  /*13a90*/  HMMA.16816.F32 R24, R20, R82, R28 ;  /* 0x000000521418723c */ /* 0x000fe2000000181c */
[----:B------:R-:W1:Y:S04]  /*13aa0*/  LDSM.16.M88.4 R28, [R199+0x2800] ;  /* 0x00280000c71c783b */ /* 0x000e680000000200 */
[----:B------:R-:W-:Y:S03]  /*13ab0*/  LDSM.16.M88.4 R80, [R189+0x4000] ;  /* 0x00400000bd50783b */ /* 0x000fe60000000200 */
[----:B--2---:R-:W-:Y:S08]  /*13ac0*/  HMMA.16816.F32 R4, R16, R64, R4 ;  /* 0x000000401004723c */ /* 0x004ff00000001804 */
[C---:B------:R-:W-:Y:S08]  /*13ad0*/  HMMA.16816.F32 R32, R20.reuse, R68, R32 ;  /* 0x000000441420723c */ /* 0x040ff00000001820 */
        /* <DEDUP_REMOVED lines=8> */
[----:B------:R-:W3:Y:S07]  /*13b60*/  LDSM.16.M88.4 R4, [R195+0x8000] ;  /* 0x00800000c304783b */ /* 0x000eee0000000200 */
[C---:B------:R-:W-:Y:S08]  /*13b70*/  HMMA.16816.F32 R32, R16.reuse, R56, R32 ;  /* 0x000000381020723c */ /* 0x040ff00000001820 */
[C---:B------:R-:W-:Y:S01]  /*13b80*/  HMMA.16816.F32 R40, R16.reuse, R58, R40 ;  /* 0x0000003a1028723c */ /* 0x040fe20000001828 */
[----:B------:R-:W-:Y:S07]  /*13b90*/  LDSM.16.M88.4 R56, [R190+0x3800] ;  /* 0x00380000be38783b */ /* 0x000fee0000000200 */
[C---:B-1----:R-:W-:Y:S08]  /*13ba0*/  HMMA.16816.F32 R48, R16.reuse, R28, R48 ;  /* 0x0000001c1030723c */ /* 0x042ff00000001830 */
[----:B------:R-:W-:Y:S08]  /*13bb0*/  HMMA.16816.F32 R44, R16, R30, R44 ;  /* 0x0000001e102c723c */ /* 0x000ff0000000182c */
[----:B------:R-:W-:Y:S01]  /*13bc0*/  HMMA.16816.F32 R28, R12, R74, R20 ;  /* 0x0000004a0c1c723c */ /* 0x000fe20000001814 */
[----:B------:R-:W-:Y:S07]  /*13bd0*/  LDSM.16.M88.4 R72, [R199+0x3000] ;  /* 0x00300000c748783b */ /* 0x000fee0000000200 */
[----:B--2---:R-:W-:Y:S01]  /*13be0*/  HMMA.16816.F32 R16, R8, R68, R24 ;  /* 0x000000440810723c */ /* 0x004fe20000001818 */
        /* <DEDUP_REMOVED lines=8> */
[----:B------:R-:W2:Y:S03]  /*13c70*/  LDSM.16.M88.4 R68, [R189+0x3000] ;  /* 0x00300000bd44783b */ /* 0x000ea60000000200 */
[----:B---3--:R-:W-:Y:S08]  /*13c80*/  HMMA.16816.F32 R12, R4, R76, R16 ;  /* 0x0000004c040c723c */ /* 0x008ff00000001810 */
[C---:B------:R-:W-:Y:S08]  /*13c90*/  HMMA.16816.F32 R32, R8.reuse, R64, R20 ;  /* 0x000000400820723c */ /* 0x040ff00000001814 */
[----:B------:R-:W-:Y:S01]  /*13ca0*/  HMMA.16816.F32 R20, R8, R66, R40 ;  /* 0x000000420814723c */ /* 0x000fe20000001828 */
[----:B------:R-:W3:Y:S04]  /*13cb0*/  LDSM.16.M88.4 R40, [R199+0x3800] ;  /* 0x00380000c728783b */ /* 0x000ee80000000200 */
        /* <DEDUP_REMOVED lines=13> */
[----:B--2---:R-:W-:Y:S08]  /*13d90*/  HMMA.16816.F32 R8, R28, R68, R8 ;  /* 0x000000441c08723c */ /* 0x004ff00000001808 */
[C---:B------:R-:W-:Y:S08]  /*13da0*/  HMMA.16816.F32 R48, R4.reuse, R60, R48 ;  /* 0x0000003c0430723c */ /* 0x040ff00000001830 */
[----:B------:R-:W-:Y:S01]  /*13db0*/  HMMA.16816.F32 R52, R4, R62, R44 ;  /* 0x0000003e0434723c */ /* 0x000fe2000000182c */
[----:B------:R-:W2:Y:S04]  /*13dc0*/  LDSM.16.M88.4 R60, [R190+0x4800] ;  /* 0x00480000be3c783b */ /* 0x000ea80000000200 */
[----:B------:R-:W2:Y:S03]  /*13dd0*/  LDSM.16.M88.4 R44, [R188+0x3800] ;  /* 0x00380000bc2c783b */ /* 0x000ea60000000200 */
[----:B---3--:R-:W-:Y:S08]  /*13de0*/  HMMA.16816.F32 R36, R24, R40, R36 ;  /* 0x000000281824723c */ /* 0x008ff00000001824 */
[----:B------:R-:W-:Y:S01]  /*13df0*/  HMMA.16816.F32 R32, R28, R70, R32 ;  /* 0x000000461c20723c */ /* 0x000fe20000001820 */
[----:B------:R-:W-:Y:S07]  /*13e00*/  LDSM.16.M88.4 R68, [R199+0x4800] ;  /* 0x00480000c744783b */ /* 0x000fee0000000200 */
[----:B-1----:R-:W-:Y:S01]  /*13e10*/  HMMA.16816.F32 R4, R20, R56, R8 ;  /* 0x000000381404723c */ /* 0x002fe20000001808 */
[----:B------:R-:W-:Y:S07]  /*13e20*/  LDSM.16.M88.4 R8, [R198+0xc000] ;  /* 0x00c00000c608783b */ /* 0x000fee0000000200 */
[----:B------:R-:W-:Y:S01]  /*13e30*/  HMMA.16816.F32 R40, R24, R42, R12 ;  /* 0x0000002a1828723c */ /* 0x000fe2000000180c */
[----:B------:R-:W1:Y:S07]  /*13e40*/  LDSM.16.M88.4 R12, [R196+0xc000] ;  /* 0x00c00000c40c783b */ /* 0x000e6e0000000200 */
[----:B----4-:R-:W-:Y:S08]  /*13e50*/  HMMA.16816.F32 R36, R28, R72, R36 ;  /* 0x000000481c24723c */ /* 0x010ff00000001824 */
[----:B------:R-:W-:Y:S01]  /*13e60*/  HMMA.16816.F32 R32, R20, R58, R32 ;  /* 0x0000003a1420723c */ /* 0x000fe20000001820 */
[----:B------:R-:W3:Y:S07]  /*13e70*/  LDSM.16.M88.4 R56, [R189+0x4800] ;  /* 0x00480000bd38783b */ /* 0x000eee0000000200 */
[----:B--2---:R-:W-:Y:S08]  /*13e80*/  HMMA.16816.F32 R4, R16, R60, R4 ;  /* 0x0000003c1004723c */ /* 0x004ff00000001804 */
[----:B------:R-:W-:Y:S08]  /*13e90*/  HMMA.16816.F32 R48, R24, R64, R48 ;  /* 0x000000401830723c */ /* 0x000ff00000001830 */
[----:B------:R-:W-:Y:S01]  /*13ea0*/  HMMA.16816.F32 R40, R28, R74, R40 ;  /* 0x0000004a1c28723c */ /* 0x000fe20000001828 */
[----:B------:R-:W-:Y:S07]  /*13eb0*/  LDSM.16.M88.4 R72, [R199+0x5000] ;  /* 0x00500000c748783b */ /* 0x000fee0000000200 */
[----:B------:R-:W-:Y:S08]  /*13ec0*/  HMMA.16816.F32 R36, R20, R44, R36 ;  /* 0x0000002c1424723c */ /* 0x000ff00000001824 */
[----:B------:R-:W-:Y:S01]  /*13ed0*/  HMMA.16816.F32 R32, R16, R62, R32 ;  /* 0x0000003e1020723c */ /* 0x000fe20000001820 */
[----:B------:R-:W2:Y:S07]  /*13ee0*/  LDSM.16.M88.4 R60, [R188+0x4000] ;  /* 0x00400000bc3c783b */ /* 0x000eae0000000200 */
        /* <DEDUP_REMOVED lines=8> */
[----:B------:R-:W4:Y:S07]  /*13f70*/  LDSM.16.M88.4 R68, [R190+0x5800] ;  /* 0x00580000be44783b */ /* 0x000f2e0000000200 */
[----:B---3--:R-:W-:Y:S08]  /*13f80*/  HMMA.16816.F32 R24, R8, R56, R24 ;  /* 0x000000380818723c */ /* 0x008ff00000001818 */
[----:B------:R-:W-:Y:S01]  /*13f90*/  HMMA.16816.F32 R28, R28, R82, R52 ;  /* 0x000000521c1c723c */ /* 0x000fe20000001834 */
[----:B------:R-:W-:Y:S07]  /*13fa0*/  LDSM.16.M88.4 R52, [R188+0x5000] ;  /* 0x00500000bc34783b */ /* 0x000fee0000000200 */
[----:B--2---:R-:W-:Y:S08]  /*13fb0*/  HMMA.16816.F32 R32, R20, R60, R48 ;  /* 0x0000003c1420723c */ /* 0x004ff00000001830 */
[----:B------:R-:W-:Y:S08]  /*13fc0*/  HMMA.16816.F32 R44, R16, R78, R44 ;  /* 0x0000004e102c723c */ /* 0x000ff0000000182c */
[----:B------:R-:W-:Y:S08]  /*13fd0*/  HMMA.16816.F32 R40, R12, R72, R40 ;  /* 0x000000480c28723c */ /* 0x000ff00000001828 */
[----:B------:R-:W-:Y:S01]  /*13fe0*/  HMMA.16816.F32 R36, R8, R58, R36 ;  /* 0x0000003a0824723c */ /* 0x000fe20000001824 */
[----:B------:R-:W2:Y:S07]  /*13ff0*/  LDSM.16.M88.4 R56, [R199+0x5800] ;  /* 0x00580000c738783b */ /* 0x000eae0000000200 */
[----:B-1----:R-:W-:Y:S08]  /*14000*/  HMMA.16816.F32 R48, R4, R84, R24 ;  /* 0x000000540430723c */ /* 0x002ff00000001818 */
[----:B------:R-:W-:Y:S08]  /*14010*/  HMMA.16816.F32 R20, R20, R62, R28 ;  /* 0x0000003e1414723c */ /* 0x000ff0000000181c */
[----:B----4-:R-:W-:Y:S08]  /*14020*/  HMMA.16816.F32 R24, R16, R68, R32 ;  /* 0x000000441018723c */ /* 0x010ff00000001820 */
[----:B------:R-:W-:Y:S01]  /*14030*/  HMMA.16816.F32 R28, R12, R74, R44 ;  /* 0x0000004a0c1c723c */ /* 0x000fe2000000182c */
[----:B------:R-:W-:-:S04]  /*14040*/  FMUL.FTZ R0, R48, c[0x0][0x320] ;  /* 0x0000c80030007a20 */ /* 0x000fc80000410000 */
[----:B------:R1:W3:Y:S03]  /*14050*/  MUFU.TANH R60, R0 ;  /* 0x00000000003c7308 */ /* 0x0002e60000002400 */
[----:B------:R-:W-:Y:S01]  /*14060*/  HMMA.16816.F32 R32, R8, R64, R40 ;  /* 0x000000400820723c */ /* 0x000fe20000001828 */
[----:B------:R-:W4:Y:S07]  /*14070*/  LDSM.16.M88.4 R40, [R189+0x5800] ;  /* 0x00580000bd28783b */ /* 0x000f2e0000000200 */
[----:B------:R-:W-:Y:S01]  /*14080*/  HMMA.16816.F32 R36, R4, R86, R36 ;  /* 0x000000560424723c */ /* 0x000fe20000001824 */
[----:B-1----:R-:W-:-:S07]  /*14090*/  FMUL.FTZ R0, R49, c[0x0][0x320] ;  /* 0x0000c80031007a20 */ /* 0x002fce0000410000 */
[----:B------:R-:W-:Y:S01]  /*140a0*/  HMMA.16816.F32 R16, R16, R70, R20 ;  /* 0x000000461010723c */ /* 0x000fe20000001814 */
[----:B------:R1:W1:Y:S07]  /*140b0*/  MUFU.TANH R46, R0 ;  /* 0x00000000002e7308 */ /* 0x00026e0000002400 */
[----:B--2---:R-:W-:Y:S08]  /*140c0*/  HMMA.16816.F32 R20, R12, R56, R24 ;  /* 0x000000380c14723c */ /* 0x004ff00000001818 */
[----:B------:R-:W-:Y:S01]  /*140d0*/  HMMA.16816.F32 R24, R8, R66, R28 ;  /* 0x000000420818723c */ /* 0x000fe2000000181c */
[----:B-1----:R-:W-:-:S04]  /*140e0*/  FMUL.FTZ R0, R50, c[0x0][0x320] ;  /* 0x0000c80032007a20 */ /* 0x002fc80000410000 */
[----:B------:R1:W2:Y:S03]  /*140f0*/  MUFU.TANH R48, R0 ;  /* 0x0000000000307308 */ /* 0x0002a60000002400 */
[----:B------:R-:W-:Y:S01]  /*14100*/  HMMA.16816.F32 R28, R4, R52, R32 ;  /* 0x00000034041c723c */ /* 0x000fe20000001820 */
[----:B------:R-:W2:Y:S01]  /*14110*/  LDSM.16.M88.4 R32, [R188+0x5800] ;  /* 0x00580000bc20783b */ /* 0x000ea20000000200 */
[----:B------:R-:W-:-:S06]  /*14120*/  DEPBAR.LE SB0, 0x0 ;  /* 0x000080000000791a */ /* 0x000fcc0000000000 */
[----:B------:R-:W-:Y:S01]  /*14130*/  HMMA.16816.F32 R12, R12, R58, R16 ;  /* 0x0000003a0c0c723c */ /* 0x000fe20000001810 */
[----:B-1----:R-:W-:-:S07]  /*14140*/  FMUL.FTZ R0, R51, c[0x0][0x320] ;  /* 0x0000c80033007a20 */ /* 0x002fce0000410000 */
[----:B----4-:R-:W-:Y:S01]  /*14150*/  HMMA.16816.F32 R16, R8, R40, R20 ;  /* 0x000000280810723c */ /* 0x010fe20000001814 */
[----:B------:R1:W4:Y:S07]  /*14160*/  MUFU.TANH R47, R0 ;  /* 0x00000000002f7308 */ /* 0x00032e0000002400 */
[----:B------:R-:W-:Y:S08]  /*14170*/  HMMA.16816.F32 R20, R4, R54, R24 ;  /* 0x000000360414723c */ /* 0x000ff00000001818 */
[----:B------:R-:W-:Y:S01]  /*14180*/  HMMA.16816.F32 R8, R8, R42, R12 ;  /* 0x0000002a0808723c */ /* 0x000fe2000000180c */
[----:B-1----:R-:W-:-:S04]  /*14190*/  FMUL.FTZ R0, R36, c[0x0][0x320] ;  /* 0x0000c80024007a20 */ /* 0x002fc80000410000 */
[----:B------:R1:W1:Y:S03]  /*141a0*/  MUFU.TANH R44, R0 ;  /* 0x00000000002c7308 */ /* 0x0002660000002400 */
[C---:B--2---:R-:W-:Y:S01]  /*141b0*/  HMMA.16816.F32 R12, R4.reuse, R32, R16 ;  /* 0x00000020040c723c */ /* 0x044fe20000001810 */
[----:B-1----:R-:W-:Y:S11]  /*141c0*/  FMUL.FTZ R0, R37, c[0x0][0x320] ;  /* 0x0000c80025007a20 */ /* 0x002ff60000410000 */
[----:B------:R-:W-:Y:S04]  /*141d0*/  @!UPT UIADD3 URZ, URZ, URZ, URZ ;  /* 0x0000003f3f3ff290 */ /* 0x000fe8000fffe03f */
[----:B------:R-:W-:Y:S01]  /*141e0*/  HMMA.16816.F32 R4, R4, R34, R8 ;  /* 0x000000220404723c */ /* 0x000fe20000001808 */
[----:B------:R1:W2:Y:S02]  /*141f0*/  MUFU.TANH R37, R0 ;  /* 0x0000000000257308 */ /* 0x0002a40000002400 */
        /* <DEDUP_REMOVED lines=38> */
[----:B-1234-:R-:W-:Y:S02]  /*14460*/  IADD3 R0, -R225, 0x30, RZ ;  /* 0x00000030e1007810 */ /* 0x01efe40007ffe1ff */
[----:B------:R-:W-:Y:S02]  /*14470*/  IADD3 R4, R152, -0x2, RZ ;  /* 0xfffffffe98047810 */ /* 0x000fe40007ffe0ff */
[----:B------:R-:W-:-:S02]  /*14480*/  ISETP.GE.AND P0, PT, R0, 0x21, PT ;  /* 0x000000210000780c */ /* 0x000fc40003f06270 */
[----:B------:R-:W-:Y:S02]  /*14490*/  SHF.R.S32.HI R2, RZ, 0x1f, R4 ;  /* 0x0000001fff027819 */ /* 0x000fe40000011404 */
[C---:B------:R-:W-:Y:S02]  /*144a0*/  LOP3.LUT P5, RZ, R218.reuse, 0x8, RZ, 0xc0, !PT ;  /* 0x00000008daff7812 */ /* 0x040fe400078ac0ff */
[----:B------:R-:W-:Y:S01]  /*144b0*/  LOP3.LUT P3, RZ, R218, 0x4, RZ, 0xc0, !PT ;  /* 0x00000004daff7812 */ /* 0x000fe2000786c0ff */
[----:B------:R-:W-:Y:S01]  /*144c0*/  IMAD R2, R2, c[0x0][0x1e0], RZ ;  /* 0x0000780002027a24 */ /* 0x000fe200078e02ff */
[C---:B------:R-:W-:Y:S02]  /*144d0*/  LOP3.LUT P4, RZ, R218.reuse, 0x2, RZ, 0xc0, !PT ;  /* 0x00000002daff7812 */ /* 0x040fe4000788c0ff */
[----:B------:R-:W-:Y:S01]  /*144e0*/  LOP3.LUT P6, RZ, R218, 0x1, RZ, 0xc0, !PT ;  /* 0x00000001daff7812 */ /* 0x000fe200078cc0ff */
        /* <DEDUP_REMOVED lines=30> */
.L_x_2474:
[----:B--234-:R-:W-:Y:S05]  /*146d0*/  BSYNC B0 ;  /* 0x0000000000007941 */ /* 0x01cfea0003800000 */
.L_x_2473:
[----:B-1----:R-:W2:Y:S04]  /*146e0*/  LDL R0, [R1+0x48] ;  /* 0x0000480001007983 */ /* 0x002ea80000100800 */
[----:B------:R-:W3:Y:S01]  /*146f0*/  LDL R95, [R1+0x10] ;  /* 0x00001000015f7983 */ /* 0x000ee20000100800 */
[----:B------:R-:W-:Y:S01]  /*14700*/  ISETP.NE.AND P3, PT, R147, 0x1, PT ;  /* 0x000000019300780c */ /* 0x000fe20003f65270 */
[----:B------:R-:W-:Y:S01]  /*14710*/  IMAD.IADD R4, R131, 0x1, -R235 ;  /* 0x0000000183047824 */ /* 0x000fe200078e0aeb */
[----:B------:R-:W-:Y:S01]  /*14720*/  IADD3 R3, -R235, 0x1, R131 ;  /* 0x00000001eb037810 */ /* 0x000fe20007ffe183 */
[----:B------:R-:W-:Y:S04]  /*14730*/  LDSM.16.MT88.4 R32, [R192] ;  /* 0x00000000c020783b */ /* 0x000fe80000004200 */
[----:B------:R-:W-:Y:S04]  /*14740*/  LDSM.16.MT88.4 R40, [R192+0x800] ;  /* 0x00080000c028783b */ /* 0x000fe80000004200 */
[----:B------:R-:W-:Y:S04]  /*14750*/  LDSM.16.MT88.4 R64, [R194+0x3000] ;  /* 0x00300000c240783b */ /* 0x000fe80000004200 */
[----:B------:R-:W-:Y:S04]  /*14760*/  LDSM.16.MT88.4 R68, [R192+0x3000] ;  /* 0x00300000c044783b */ /* 0x000fe80000004200 */
[----:B------:R-:W-:Y:S04]  /*14770*/  LDSM.16.MT88.4 R72, [R192+0x3800] ;  /* 0x00380000c048783b */ /* 0x000fe80000004200 */
[----:B------:R-:W-:Y:S04]  /*14780*/  LDSM.16.MT88.4 R76, [R193+0x3000] ;  /* 0x00300000c14c783b */ /* 0x000fe80000004200 */
[----:B-----5:R-:W-:Y:S04]  /*14790*/  LDSM.16.MT88.4 R160, [R191+0x1000] ;  /* 0x00100000bfa0783b */ /* 0x020fe80000004200 */
[----:B------:R-:W0:Y:S01]  /*147a0*/  LDGDEPBAR ;  /* 0x00000000000079af */ /* 0x000e220000000000 */
[----:B--2---:R-:W-:-:S04]  /*147b0*/  IMAD.IADD R0, R0, 0x1, R146 ;  /* 0x0000000100007824 */ /* 0x004fc800078e0292 */
[----:B------:R-:W-:-:S04]  /*147c0*/  @P3 IMAD.HI.U32 R2, R0, c[0x0][0x2c8], RZ ;  /* 0x0000b20000023a27 */ /* 0x000fc800078e00ff */
[----:B---3--:R-:W-:Y:S01]  /*147d0*/  IMAD.IADD R3, R3, 0x1, -R95 ;  /* 0x0000000103037824 */ /* 0x008fe200078e0a5f */
[----:B------:R-:W-:-:S05]  /*147e0*/  @P3 SHF.R.U32.HI R0, RZ, c[0x0][0x2cc], R2 ;  /* 0x0000b300ff003a19 */ /* 0x000fca0000011602 */
[----:B------:R-:W1:Y:S04]  /*147f0*/  SHFL.IDX PT, R2, R0, RZ, 0x1c1f ;  /* 0x001c1fff00027589 */ /* 0x000e6800000e0000 */
[----:B------:R-:W2:Y:S01]  /*14800*/  SHFL.IDX PT, R5, R0, 0x1, 0x1c1f ;  /* 0x003c1f0000057f89 */ /* 0x000ea200000e0000 */
[C---:B-1----:R-:W-:Y:S02]  /*14810*/  IMAD.IADD R2, R3.reuse, 0x1, R2 ;  /* 0x0000000103027824 */ /* 0x042fe400078e0202 */
[----:B--2---:R-:W-:-:S03]  /*14820*/  IMAD.IADD R5, R3, 0x1, R5 ;  /* 0x0000000103057824 */ /* 0x004fc600078e0205 */
[----:B------:R-:W-:-:S04]  /*14830*/  IMNMX R2, R4, R2, PT ;  /* 0x0000000204027217 */ /* 0x000fc80003800200 */
[C---:B------:R-:W-:Y:S02]  /*14840*/  ISETP.GT.AND P0, PT, R2.reuse, RZ, PT ;  /* 0x000000ff0200720c */ /* 0x040fe40003f04270 */
[----:B------:R-:W-:Y:S02]  /*14850*/  ISETP.GT.AND P1, PT, R2, 0x1, PT ;  /* 0x000000010200780c */ /* 0x000fe40003f24270 */
[----:B------:R-:W-:Y:S02]  /*14860*/  FSEL R11, R60, -INF , P0 ;  /* 0xff8000003c0b7808 */ /* 0x000fe40000000000 */
[----:B------:R-:W-:Y:S01]  /*14870*/  ISETP.GT.AND P0, PT, R2, 0x8, PT ;  /* 0x000000080200780c */ /* 0x000fe20003f04270 */
[----:B------:R-:W-:Y:S01]  /*14880*/  LDSM.16.MT88.4 R60, [R191+0x3000] ;  /* 0x00300000bf3c783b */ /* 0x000fe20000004200 */
        /* <DEDUP_REMOVED lines=12> */
[----:B------:R-:W-:Y:S02]  /*14950*/  ISETP.GT.AND P1, PT, R2, 0x19, PT ;  /* 0x000000190200780c */ /* 0x000fe40003f24270 */
        /* <DEDUP_REMOVED lines=10> */
[----:B------:R-:W-:Y:S02]  /*14a00*/  IMNMX R0, R4, R5, PT ;  /* 0x0000000504007217 */ /* 0x000fe40003800200 */
[----:B------:R-:W-:Y:S02]  /*14a10*/  ISETP.GT.AND P1, PT, R2, 0x29, PT ;  /* 0x000000290200780c */ /* 0x000fe40003f24270 */
[----:B------:R-:W-:-:S02]  /*14a20*/  FMNMX.FTZ R3, R13, R3, !PT ;  /* 0x000000030d037209 */ /* 0x000fc40007810000 */
[----:B------:R-:W-:Y:S02]  /*14a30*/  FSEL R92, R9, -INF , P0 ;  /* 0xff800000095c7808 */ /* 0x000fe40000000000 */
[----:B------:R-:W-:Y:S02]  /*14a40*/  ISETP.GT.AND P0, PT, R0, RZ, PT ;  /* 0x000000ff0000720c */ /* 0x000fe40003f04270 */
[----:B------:R-:W-:Y:S02]  /*14a50*/  FSEL R91, R8, -INF , P1 ;  /* 0xff800000085b7808 */ /* 0x000fe40000800000 */
[----:B------:R-:W-:Y:S02]  /*14a60*/  ISETP.GT.AND P1, PT, R0, 0x1, PT ;  /* 0x000000010000780c */ /* 0x000fe40003f24270 */
[----:B------:R-:W-:Y:S02]  /*14a70*/  FMNMX.FTZ R2, R94, R3, !PT ;  /* 0x000000035e027209 */ /* 0x000fe40007810000 */
[----:B------:R-:W-:-:S02]  /*14a80*/  FSEL R5, R48, -INF , P0 ;  /* 0xff80000030057808 */ /* 0x000fc40000000000 */
[C---:B------:R-:W-:Y:S01]  /*14a90*/  ISETP.GT.AND P0, PT, R0.reuse, 0x8, PT ;  /* 0x000000080000780c */ /* 0x040fe20003f04270 */
[----:B------:R-:W-:Y:S01]  /*14aa0*/  LDSM.16.MT88.4 R48, [R192+0x1800] ;  /* 0x00180000c030783b */ /* 0x000fe20000004200 */
[----:B------:R-:W-:Y:S02]  /*14ab0*/  FSEL R10, R47, -INF , P1 ;  /* 0xff8000002f0a7808 */ /* 0x000fe40000800000 */
[----:B------:R-:W-:Y:S02]  /*14ac0*/  FMNMX.FTZ R2, R93, R2, !PT ;  /* 0x000000025d027209 */ /* 0x000fe40007810000 */
[----:B------:R-:W-:Y:S02]  /*14ad0*/  ISETP.GT.AND P1, PT, R0, 0x9, PT ;  /* 0x000000090000780c */ /* 0x000fe40003f24270 */
[----:B------:R-:W-:Y:S02]  /*14ae0*/  FSEL R9, R45, -INF , P0 ;  /* 0xff8000002d097808 */ /* 0x000fe40000000000 */
[----:B------:R-:W-:Y:S01]  /*14af0*/  FMNMX.FTZ R3, R5, R10, !PT ;  /* 0x0000000a05037209 */ /* 0x000fe20007810000 */
[----:B------:R-:W-:Y:S01]  /*14b00*/  LDSM.16.MT88.4 R44, [R193] ;  /* 0x00000000c12c783b */ /* 0x000fe20000004200 */
[----:B------:R-:W-:-:S02]  /*14b10*/  FMNMX.FTZ R2, R92, R2, !PT ;  /* 0x000000025c027209 */ /* 0x000fc40007810000 */
[----:B------:R-:W-:Y:S02]  /*14b20*/  ISETP.GT.AND P0, PT, R0, 0x10, PT ;  /* 0x000000100000780c */ /* 0x000fe40003f04270 */
[----:B------:R-:W-:Y:S02]  /*14b30*/  FSEL R8, R38, -INF , P1 ;  /* 0xff80000026087808 */ /* 0x000fe40000800000 */
[----:B------:R-:W-:Y:S01]  /*14b40*/  FMNMX.FTZ R3, R9, R3, !PT ;  /* 0x0000000309037209 */ /* 0x000fe20007810000 */
[----:B------:R-:W-:Y:S01]  /*14b50*/  LDSM.16.MT88.4 R36, [R191+0x1800] ;  /* 0x00180000bf24783b */ /* 0x000fe20000004200 */
[----:B------:R-:W-:Y:S02]  /*14b60*/  FMNMX.FTZ R2, R91, R2, !PT ;  /* 0x000000025b027209 */ /* 0x000fe40007810000 */
[----:B------:R-:W-:Y:S02]  /*14b70*/  ISETP.GT.AND P1, PT, R0, 0x11, PT ;  /* 0x000000110000780c */ /* 0x000fe40003f24270 */
[----:B------:R-:W-:Y:S01]  /*14b80*/  FSEL R7, R30, -INF , P0 ;  /* 0xff8000001e077808 */ /* 0x000fe20000000000 */
[----:B------:R-:W1:Y:S01]  /*14b90*/  SHFL.BFLY PT, R4, R2, 0x2, 0x1f ;  /* 0x0c401f0002047f89 */ /* 0x000e6200000e0000 */
[----:B------:R-:W-:-:S02]  /*14ba0*/  FMNMX.FTZ R3, R8, R3, !PT ;  /* 0x0000000308037209 */ /* 0x000fc40007810000 */
[C---:B------:R-:W-:Y:S02]  /*14bb0*/  ISETP.GT.AND P0, PT, R0.reuse, 0x18, PT ;  /* 0x000000180000780c */ /* 0x040fe40003f04270 */
[----:B------:R-:W-:Y:S02]  /*14bc0*/  FSEL R6, R29, -INF , P1 ;  /* 0xff8000001d067808 */ /* 0x000fe40000800000 */
[----:B------:R-:W-:Y:S01]  /*14bd0*/  FMNMX.FTZ R3, R7, R3, !PT ;  /* 0x0000000307037209 */ /* 0x000fe20007810000 */
[----:B------:R-:W-:Y:S01]  /*14be0*/  LDSM.16.MT88.4 R28, [R194] ;  /* 0x00000000c21c783b */ /* 0x000fe20000004200 */
        /* <DEDUP_REMOVED lines=33> */
[----:B------:R1:W-:Y:S01]  /*14e00*/  MUFU.EX2 R83, R3 ;  /* 0x0000000300537308 */ /* 0x0003e20000000800 */
[----:B------:R-:W-:-:S07]  /*14e10*/  FSETP.NEU.FTZ.AND P0, PT, R132, -INF , PT ;  /* 0xff8000008400780b */ /* 0x000fce0003f1d000 */
[----:B------:R2:W-:Y:S01]  /*14e20*/  MUFU.EX2 R216, R0 ;  /* 0x0000000000d87308 */ /* 0x0005e20000000800 */
[----:B-1----:R-:W-:-:S07]  /*14e30*/  FFMA.FTZ R3, R14, c[0x0][0x2d0], -R2 ;  /* 0x0000b4000e037a23 */ /* 0x002fce0000010802 */
[----:B------:R1:W-:Y:S01]  /*14e40*/  MUFU.EX2 R86, R3 ;  /* 0x0000000300567308 */ /* 0x0003e20000000800 */
[----:B--2---:R-:W-:-:S05]  /*14e50*/  FMUL.FTZ R0, R132, c[0x0][0x2d0] ;  /* 0x0000b40084007a20 */ /* 0x004fca0000410000 */
[----:B------:R-:W-:Y:S01]  /*14e60*/  FSEL R0, R0, RZ, P0 ;  /* 0x000000ff00007208 */ /* 0x000fe20000000000 */
[----:B-1----:R-:W-:-:S04]  /*14e70*/  FFMA.FTZ R3, R17, c[0x0][0x2d0], -R2 ;  /* 0x0000b40011037a23 */ /* 0x002fc80000010802 */
[----:B------:R1:W-:Y:S02]  /*14e80*/  MUFU.EX2 R85, R3 ;  /* 0x0000000300557308 */ /* 0x0003e40000000800 */
[--C-:B-1----:R-:W-:Y:S02]  /*14e90*/  FFMA.FTZ R3, R16, c[0x0][0x2d0], -R2.reuse ;  /* 0x0000b40010037a23 */ /* 0x102fe40000010802 */
[----:B------:R-:W1:Y:S04]  /*14ea0*/  LDSM.16.MT88.4 R16, [R191] ;  /* 0x00000000bf10783b */ /* 0x000e680000004200 */
        /* <DEDUP_REMOVED lines=8> */
[----:B--2---:R-:W-:Y:S01]  /*14f30*/  FFMA.FTZ R3, R10, c[0x0][0x2d0], -R0 ;  /* 0x0000b4000a037a23 */ /* 0x004fe20000010800 */
[----:B------:R-:W-:-:S05]  /*14f40*/  F2FP.PACK_AB R10, R85, R86 ;  /* 0x00000056550a723e */ /* 0x000fca00000000ff */
[----:B------:R2:W3:Y:S02]  /*14f50*/  MUFU.EX2 R81, R3 ;  /* 0x0000000300517308 */ /* 0x0004e40000000800 */
[----:B--2---:R-:W-:Y:S01]  /*14f60*/  FFMA.FTZ R3, R9, c[0x0][0x2d0], -R0 ;  /* 0x0000b40009037a23 */ /* 0x004fe20000010800 */
[----:B---3--:R-:W-:-:S05]  /*14f70*/  F2FP.PACK_AB R9, R81, R82 ;  /* 0x000000525109723e */ /* 0x008fca00000000ff */
[----:B------:R2:W-:Y:S02]  /*14f80*/  MUFU.EX2 R80, R3 ;  /* 0x0000000300507308 */ /* 0x0005e40000000800 */
[----:B--2---:R-:W-:Y:S01]  /*14f90*/  FFMA.FTZ R3, R8, c[0x0][0x2d0], -R0 ;  /* 0x0000b40008037a23 */ /* 0x004fe20000010800 */
[----:B------:R-:W-:-:S05]  /*14fa0*/  F2FP.PACK_AB R8, R83, R84 ;  /* 0x000000545308723e */ /* 0x000fca00000000ff */
[----:B------:R2:W3:Y:S02]  /*14fb0*/  MUFU.EX2 R133, R3 ;  /* 0x0000000300857308 */ /* 0x0004e40000000800 */
[----:B--2---:R-:W-:Y:S01]  /*14fc0*/  FFMA.FTZ R3, R7, c[0x0][0x2d0], -R0 ;  /* 0x0000b40007037a23 */ /* 0x004fe20000010800 */
[----:B---3--:R-:W-:-:S05]  /*14fd0*/  F2FP.PACK_AB R11, R133, R80 ;  /* 0x00000050850b723e */ /* 0x008fca00000000ff */
[----:B------:R2:W-:Y:S02]  /*14fe0*/  MUFU.EX2 R137, R3 ;  /* 0x0000000300897308 */ /* 0x0005e40000000800 */
[----:B------:R-:W-:Y:S01]  /*14ff0*/  HMMA.16816.F32 R12, R8, R32, RZ ;  /* 0x00000020080c723c */ /* 0x000fe200000018ff */
[----:B--2---:R-:W-:Y:S01]  /*15000*/  FFMA.FTZ R3, R6, c[0x0][0x2d0], -R0 ;  /* 0x0000b40006037a23 */ /* 0x004fe20000010800 */
[----:B------:R-:W-:-:S04]  /*15010*/  F2FP.PACK_AB R6, R219, R224 ;  /* 0x000000e0db06723e */ /* 0x000fc800000000ff */
[----:B------:R2:W3:Y:S02]  /*15020*/  MUFU.EX2 R214, R3 ;  /* 0x0000000300d67308 */ /* 0x0004e40000000800 */
[----:B--2---:R-:W-:Y:S01]  /*15030*/  FFMA.FTZ R3, R21, c[0x0][0x2d0], -R0 ;  /* 0x0000b40015037a23 */ /* 0x004fe20000010800 */
[----:B---3--:R-:W-:-:S05]  /*15040*/  F2FP.PACK_AB R5, R214, R137 ;  /* 0x00000089d605723e */ /* 0x008fca00000000ff */
[----:B------:R2:W-:Y:S02]  /*15050*/  MUFU.EX2 R215, R3 ;  /* 0x0000000300d77308 */ /* 0x0005e40000000800 */
[----:B--2---:R-:W-:Y:S02]  /*15060*/  FFMA.FTZ R3, R20, c[0x0][0x2d0], -R0 ;  /* 0x0000b40014037a23 */ /* 0x004fe40000010800 */
[C---:B-1----:R-:W-:Y:S04]  /*15070*/  HMMA.16816.F32 R20, R8.reuse, R16, RZ ;  /* 0x000000100814723c */ /* 0x042fe800000018ff */
[----:B------:R-:W1:Y:S04]  /*15080*/  MUFU.EX2 R212, R3 ;  /* 0x0000000300d47308 */ /* 0x000e680000000800 */
[----:B------:R-:W-:Y:S01]  /*15090*/  HMMA.16816.F32 R16, R8, R18, RZ ;  /* 0x000000120810723c */ /* 0x000fe200000018ff */
[----:B-1----:R-:W-:Y:S11]  /*150a0*/  F2FP.PACK_AB R7, R212, R215 ;  /* 0x000000d7d407723e */ /* 0x002ff600000000ff */
[----:B------:R-:W-:Y:S04]  /*150b0*/  @!UPT UIADD3 URZ, URZ, URZ, URZ ;  /* 0x0000003f3f3ff290 */ /* 0x000fe8000fffe03f */
        /* <DEDUP_REMOVED lines=19> */
[----:B------:R-:W-:Y:S01]  /*151f0*/  HMMA.16816.F32 R56, R4, R26, R16 ;  /* 0x0000001a0438723c */ /* 0x000fe20000001810 */
[----:B------:R-:W1:Y:S07]  /*15200*/  LDSM.16.MT88.4 R24, [R194+0x1800] ;  /* 0x00180000c218783b */ /* 0x000e6e0000004200 */
[----:B------:R-:W-:Y:S08]  /*15210*/  HMMA.16816.F32 R28, R8, R36, RZ ;  /* 0x00000024081c723c */ /* 0x000ff000000018ff */
[C---:B--2---:R-:W-:Y:S01]  /*15220*/  HMMA.16816.F32 R248, R4.reuse, R54, R20 ;  /* 0x0000003604f8723c */ /* 0x044fe20000001814 */
[----:B------:R-:W2:Y:S07]  /*15230*/  LDSM.16.MT88.4 R20, [R193+0x1800] ;  /* 0x00180000c114783b */ /* 0x000eae0000004200 */
[----:B------:R-:W-:Y:S01]  /*15240*/  HMMA.16816.F32 R12, R4, R52, R12 ;  /* 0x00000034040c723c */ /* 0x000fe2000000180c */
[----:B------:R-:W3:Y:S01]  /*15250*/  LDSM.16.MT88.4 R52, [R194+0x2000] ;  /* 0x00200000c234783b */ /* 0x000ee20000004200 */
[----:B------:R-:W-:-:S02]  /*15260*/  IMAD.MOV.U32 R99, RZ, RZ, R56 ;  /* 0x000000ffff637224 */ /* 0x000fc400078e0038 */
[----:B------:R-:W-:Y:S02]  /*15270*/  IMAD.MOV.U32 R98, RZ, RZ, R57 ;  /* 0x000000ffff627224 */ /* 0x000fe400078e0039 */
[----:B------:R-:W-:Y:S02]  /*15280*/  IMAD.MOV.U32 R97, RZ, RZ, R58 ;  /* 0x000000ffff617224 */ /* 0x000fe400078e003a */
[----:B------:R-:W-:Y:S01]  /*15290*/  HMMA.16816.F32 R16, R8, R38, RZ ;  /* 0x000000260810723c */ /* 0x000fe200000018ff */
[----:B------:R-:W-:Y:S02]  /*152a0*/  IMAD.MOV.U32 R96, RZ, RZ, R59 ;  /* 0x000000ffff607224 */ /* 0x000fe400078e003b */
[----:B------:R-:W4:Y:S05]  /*152b0*/  LDSM.16.MT88.4 R56, [R192+0x2000] ;  /* 0x00200000c038783b */ /* 0x000f2a0000004200 */
[----:B------:R-:W-:Y:S08]  /*152c0*/  HMMA.16816.F32 R28, R4, R32, R28 ;  /* 0x00000020041c723c */ /* 0x000ff0000000181c */
[----:B-1----:R-:W-:Y:S01]  /*152d0*/  HMMA.16816.F32 R36, R8, R24, RZ ;  /* 0x000000180824723c */ /* 0x002fe200000018ff */
[----:B------:R-:W-:-:S02]  /*152e0*/  IMAD.MOV.U32 R106, RZ, RZ, R12 ;  /* 0x000000ffff6a7224 */ /* 0x000fc400078e000c */
[----:B------:R-:W-:Y:S02]  /*152f0*/  IMAD.MOV.U32 R105, RZ, RZ, R13 ;  /* 0x000000ffff697224 */ /* 0x000fe400078e000d */
[----:B------:R-:W-:Y:S02]  /*15300*/  IMAD.MOV.U32 R104, RZ, RZ, R14 ;  /* 0x000000ffff687224 */ /* 0x000fe400078e000e */
[----:B------:R-:W-:Y:S01]  /*15310*/  IMAD.MOV.U32 R103, RZ, RZ, R15 ;  /* 0x000000ffff677224 */ /* 0x000fe200078e000f */
[----:B------:R-:W-:Y:S08]  /*15320*/  HMMA.16816.F32 R16, R4, R34, R16 ;  /* 0x000000220410723c */ /* 0x000ff00000001810 */
[----:B------:R-:W-:Y:S01]  /*15330*/  IMAD.MOV.U32 R110, RZ, RZ, R28 ;  /* 0x000000ffff6e7224 */ /* 0x000fe200078e001c */
[----:B------:R-:W-:Y:S01]  /*15340*/  HMMA.16816.F32 R32, R8, R26, RZ ;  /* 0x0000001a0820723c */ /* 0x000fe200000018ff */
[----:B------:R-:W-:-:S02]  /*15350*/  IMAD.MOV.U32 R109, RZ, RZ, R29 ;  /* 0x000000ffff6d7224 */ /* 0x000fc400078e001d */
[----:B------:R-:W-:Y:S02]  /*15360*/  IMAD.MOV.U32 R108, RZ, RZ, R30 ;  /* 0x000000ffff6c7224 */ /* 0x000fe400078e001e */
[----:B------:R-:W-:-:S03]  /*15370*/  IMAD.MOV.U32 R107, RZ, RZ, R31 ;  /* 0x000000ffff6b7224 */ /* 0x000fc600078e001f */
[C---:B--2---:R-:W-:Y:S07]  /*15380*/  HMMA.16816.F32 R28, R8.reuse, R20, RZ ;  /* 0x00000014081c723c */ /* 0x044fee00000018ff */
[----:B------:R-:W-:Y:S01]  /*15390*/  IMAD.MOV.U32 R114, RZ, RZ, R16 ;  /* 0x000000ffff727224 */ /* 0x000fe200078e0010 */
[----:B------:R-:W-:Y:S01]  /*153a0*/  HMMA.16816.F32 R24, R8, R22, RZ ;  /* 0x000000160818723c */ /* 0x000fe200000018ff */
[----:B------:R-:W-:Y:S02]  /*153b0*/  IMAD.MOV.U32 R113, RZ, RZ, R17 ;  /* 0x000000ffff717224 */ /* 0x000fe400078e0011 */
[----:B------:R-:W-:-:S02]  /*153c0*/  IMAD.MOV.U32 R112, RZ, RZ, R18 ;  /* 0x000000ffff707224 */ /* 0x000fc400078e0012 */
[----:B------:R-:W-:-:S03]  /*153d0*/  IMAD.MOV.U32 R111, RZ, RZ, R19 ;  /* 0x000000ffff6f7224 */ /* 0x000fc600078e0013 */
        /* <DEDUP_REMOVED lines=11> */
[----:B------:R-:W-:-:S07]  /*15490*/  IMAD.MOV.U32 R46, RZ, RZ, R108 ;  /* 0x000000ffff2e7224 */ /* 0x000fce00078e006c */
[----:B------:R-:W-:Y:S01]  /*154a0*/  HMMA.16816.F32 R220, R4, R54, R32 ;  /* 0x0000003604dc723c */ /* 0x000fe20000001820 */
[----:B------:R-:W2:Y:S06]  /*154b0*/  LDSM.16.MT88.4 R32, [R191+0x4800] ;  /* 0x00480000bf20783b */ /* 0x000eac0000004200 */
[----:B------:R-:W-:Y:S01]  /*154c0*/  IMAD.MOV.U32 R54, RZ, RZ, R112 ;  /* 0x000000ffff367224 */ /* 0x000fe200078e0070 */
[----:B------:R-:W-:Y:S01]  /*154d0*/  HMMA.16816.F32 R24, R8, R64, RZ ;  /* 0x000000400818723c */ /* 0x000fe200000018ff */
[----:B------:R-:W-:-:S06]  /*154e0*/  IMAD.MOV.U32 R55, RZ, RZ, R111 ;  /* 0x000000ffff377224 */ /* 0x000fcc00078e006f */
[----:B------:R-:W-:Y:S01]  /*154f0*/  IMAD.MOV.U32 R64, RZ, RZ, R106 ;  /* 0x000000ffff407224 */ /* 0x000fe200078e006a */
[----:B------:R-:W-:Y:S01]  /*15500*/  HMMA.16816.F32 R20, R8, R66, RZ ;  /* 0x000000420814723c */ /* 0x000fe200000018ff */
[----:B------:R-:W-:-:S06]  /*15510*/  IMAD.MOV.U32 R65, RZ, RZ, R105 ;  /* 0x000000ffff417224 */ /* 0x000fcc00078e0069 */
[----:B------:R-:W-:Y:S01]  /*15520*/  IMAD.MOV.U32 R66, RZ, RZ, R104 ;  /* 0x000000ffff427224 */ /* 0x000fe200078e0068 */
[----:B----4-:R-:W-:Y:S01]  /*15530*/  HMMA.16816.F32 R244, R4, R56, R12 ;  /* 0x0000003804f4723c */ /* 0x010fe2000000180c */
[----:B------:R-:W-:-:S07]  /*15540*/  IMAD.MOV.U32 R67, RZ, RZ, R103 ;  /* 0x000000ffff437224 */ /* 0x000fce00078e0067 */
[----:B------:R-:W-:Y:S07]  /*15550*/  HMMA.16816.F32 R12, R8, R68, RZ ;  /* 0x00000044080c723c */ /* 0x000fee00000018ff */
[----:B------:R-:W-:Y:S01]  /*15560*/  IMAD.MOV.U32 R69, RZ, RZ, R153 ;  /* 0x000000ffff457224 */ /* 0x000fe200078e0099 */
[----:B------:R-:W-:Y:S01]  /*15570*/  HMMA.16816.F32 R56, R4, R58, R48 ;  /* 0x0000003a0438723c */ /* 0x000fe20000001830 */
[----:B------:R-:W3:Y:S01]  /*15580*/  LDSM.16.MT88.4 R48, [R193+0x3800] ;  /* 0x00380000c130783b */ /* 0x000ee20000004200 */
[----:B------:R-:W-:-:S03]  /*15590*/  IMAD.MOV.U32 R68, RZ, RZ, R152 ;  /* 0x000000ffff447224 */ /* 0x000fc600078e0098 */
[----:B------:R-:W-:Y:S03]  /*155a0*/  LDSM.16.MT88.4 R152, [R192+0x1000] ;  /* 0x00100000c098783b */ /* 0x000fe60000004200 */
        /* <DEDUP_REMOVED lines=9> */
[----:B------:R-:W-:Y:S07]  /*15640*/  HMMA.16816.F32 R180, R4, R72, R12 ;  /* 0x0000004804b4723c */ /* 0x000fee000000180c */
[----:B------:R-:W-:Y:S01]  /*15650*/  IMAD.MOV.U32 R72, RZ, RZ, R102 ;  /* 0x000000ffff487224 */ /* 0x000fe200078e0066 */
[----:B------:R-:W-:Y:S01]  /*15660*/  HMMA.16816.F32 R16, R8, R76, RZ ;  /* 0x0000004c0810723c */ /* 0x000fe200000018ff */
[----:B------:R-:W-:-:S06]  /*15670*/  IMAD.MOV.U32 R73, RZ, RZ, R101 ;  /* 0x000000ffff497224 */ /* 0x000fcc00078e0065 */
[----:B------:R-:W-:Y:S01]  /*15680*/  IMAD.MOV.U32 R76, RZ, RZ, R99 ;  /* 0x000000ffff4c7224 */ /* 0x000fe200078e0063 */
[----:B------:R-:W-:Y:S01]  /*15690*/  HMMA.16816.F32 R12, R8, R78, RZ ;  /* 0x0000004e080c723c */ /* 0x000fe200000018ff */
[----:B------:R-:W-:-:S06]  /*156a0*/  IMAD.MOV.U32 R77, RZ, RZ, R98 ;  /* 0x000000ffff4d7224 */ /* 0x000fcc00078e0062 */
[----:B------:R-:W-:Y:S01]  /*156b0*/  IMAD.MOV.U32 R78, RZ, RZ, R97 ;  /* 0x000000ffff4e7224 */ /* 0x000fe200078e0061 */
[----:B--2---:R-:W-:Y:S01]  /*156c0*/  HMMA.16816.F32 R24, R8, R32, RZ ;  /* 0x000000200818723c */ /* 0x004fe200000018ff */
[----:B------:R-:W-:-:S07]  /*156d0*/  IMAD.MOV.U32 R79, RZ, RZ, R96 ;  /* 0x000000ffff4f7224 */ /* 0x000fce00078e0060 */
[----:B------:R-:W-:Y:S01]  /*156e0*/  HMMA.16816.F32 R96, R4, R74, R28 ;  /* 0x0000004a0460723c */ /* 0x000fe2000000181c */
[----:B------:R-:W2:Y:S06]  /*156f0*/  LDSM.16.MT88.4 R28, [R192+0x5000] ;  /* 0x00500000c01c783b */ /* 0x000eac0000004200 */
[----:B------:R-:W-:Y:S01]  /*15700*/  IMAD.MOV.U32 R74, RZ, RZ, R100 ;  /* 0x000000ffff4a7224 */ /* 0x000fe200078e0064 */
[----:B------:R-:W-:Y:S01]  /*15710*/  HMMA.16816.F32 R20, R8, R34, RZ ;  /* 0x000000220814723c */ /* 0x000fe200000018ff */
[----:B------:R-:W2:Y:S01]  /*15720*/  LDSM.16.MT88.4 R32, [R194+0x4800] ;  /* 0x00480000c220783b */ /* 0x000ea20000004200 */
[----:B------:R-:W-:-:S02]  /*15730*/  IMAD.MOV.U32 R75, RZ, RZ, R3 ;  /* 0x000000ffff4b7224 */ /* 0x000fc400078e0003 */
[----:B------:R-:W-:-:S04]  /*15740*/  FFMA.FTZ R3, R94, c[0x0][0x2d0], -R2 ;  /* 0x0000b4005e037a23 */ /* 0x000fc80000010802 */
        /* <DEDUP_REMOVED lines=9> */
[C---:B--2---:R-:W-:Y:S08]  /*157e0*/  HMMA.16816.F32 R108, R4.reuse, R28, R16 ;  /* 0x0000001c046c723c */ /* 0x044ff00000001810 */
[----:B------:R-:W-:Y:S08]  /*157f0*/  HMMA.16816.F32 R24, R4, R30, R12 ;  /* 0x0000001e0418723c */ /* 0x000ff0000000180c */
[C---:B------:R-:W-:Y:S08]  /*15800*/  HMMA.16816.F32 R16, R8.reuse, R32, RZ ;  /* 0x000000200810723c */ /* 0x040ff000000018ff */
        /* <DEDUP_REMOVED lines=10> */
[C---:B-1----:R-:W-:Y:S08]  /*158b0*/  HMMA.16816.F32 R124, R4.reuse, R12, R16 ;  /* 0x0000000c047c723c */ /* 0x042ff00000001810 */
[----:B------:R-:W-:Y:S01]  /*158c0*/  HMMA.16816.F32 R16, R4, R14, R8 ;  /* 0x0000000e0410723c */ /* 0x000fe20000001808 */
[----:B------:R1:W-:Y:S01]  /*158d0*/  MUFU.EX2 R11, R3 ;  /* 0x00000003000b7308 */ /* 0x0003e20000000800 */
[----:B------:R-:W-:Y:S01]  /*158e0*/  LDSM.16.MT88.4 R12, [R193+0x5800] ;  /* 0x00580000c10c783b */ /* 0x000fe20000004200 */
[----:B-1----:R-:W-:-:S06]  /*158f0*/  FFMA.FTZ R3, R93, c[0x0][0x2d0], -R2 ;  /* 0x0000b4005d037a23 */ /* 0x002fcc0000010802 */
        /* <DEDUP_REMOVED lines=17> */
[----:B------:R-:W2:Y:S01]  /*15a10*/  MUFU.EX2 R4, R0 ;  /* 0x0000000000047308 */ /* 0x000ea20000000800 */
[----:B-1----:R-:W-:-:S04]  /*15a20*/  FADD.FTZ R2, R82, R81 ;  /* 0x0000005152027221 */ /* 0x002fc80000010000 */
[----:B------:R-:W-:Y:S02]  /*15a30*/  FADD.FTZ R2, R80, R2 ;  /* 0x0000000250027221 */ /* 0x000fe40000010000 */
[----:B------:R-:W-:Y:S01]  /*15a40*/  LDSM.16.MT88.4 R80, [R192+0x4000] ;  /* 0x00400000c050783b */ /* 0x000fe20000004200 */
[----:B--2---:R-:W-:Y:S01]  /*15a50*/  F2FP.PACK_AB R131, R4, R5 ;  /* 0x000000050483723e */ /* 0x004fe200000000ff */
[----:B------:R-:W-:-:S06]  /*15a60*/  FADD.FTZ R0, R86, R3 ;  /* 0x0000000356007221 */ /* 0x000fcc0000010000 */
[C---:B------:R-:W-:Y:S01]  /*15a70*/  HMMA.16816.F32 R28, R128.reuse, R32, R64 ;  /* 0x00000020801c723c */ /* 0x040fe20000001840 */
[----:B------:R-:W-:Y:S01]  /*15a80*/  FADD.FTZ R0, R85, R0 ;  /* 0x0000000055007221 */ /* 0x000fe20000010000 */
[----:B------:R-:W-:Y:S06]  /*15a90*/  LDSM.16.MT88.4 R64, [R193+0x2800] ;  /* 0x00280000c140783b */ /* 0x000fec0000004200 */
[C---:B------:R-:W-:Y:S01]  /*15aa0*/  HMMA.16816.F32 R32, R128.reuse, R34, R248 ;  /* 0x000000228020723c */ /* 0x040fe200000018f8 */
[----:B------:R-:W2:Y:S06]  /*15ab0*/  LDL R250, [R1+0x18] ;  /* 0x0000180001fa7983 */ /* 0x000eac0000100800 */
[----:B------:R-:W-:Y:S01]  /*15ac0*/  IMAD.MOV.U32 R248, RZ, RZ, R95 ;  /* 0x000000fffff87224 */ /* 0x000fe200078e005f */
[----:B------:R-:W-:Y:S01]  /*15ad0*/  HMMA.16816.F32 R156, R128, R152, R156 ;  /* 0x00000098809c723c */ /* 0x000fe2000000189c */
[----:B------:R-:W-:-:S02]  /*15ae0*/  FADD.FTZ R3, R133, R2 ;  /* 0x0000000285037221 */ /* 0x000fc40000010000 */
[----:B------:R-:W-:Y:S02]  /*15af0*/  IMAD.MOV.U32 R249, RZ, RZ, R69 ;  /* 0x000000fffff97224 */ /* 0x000fe400078e0045 */
[----:B------:R-:W-:-:S03]  /*15b00*/  IMAD.MOV.U32 R251, RZ, RZ, R68 ;  /* 0x000000fffffb7224 */ /* 0x000fc600078e0044 */
[C---:B------:R-:W-:Y:S01]  /*15b10*/  HMMA.16816.F32 R152, R128.reuse, R154, R144 ;  /* 0x0000009a8098723c */ /* 0x040fe20000001890 */
[----:B------:R-:W1:Y:S07]  /*15b20*/  LDSM.16.MT88.4 R144, [R194+0x1000] ;  /* 0x00100000c290783b */ /* 0x000e6e0000004200 */
[C---:B------:R-:W-:Y:S08]  /*15b30*/  HMMA.16816.F32 R36, R128.reuse, R40, R44 ;  /* 0x000000288024723c */ /* 0x040ff0000000182c */
[C---:B------:R-:W-:Y:S08]  /*15b40*/  HMMA.16816.F32 R164, R128.reuse, R160, R164 ;  /* 0x000000a080a4723c */ /* 0x040ff000000018a4 */
[C---:B-1----:R-:W-:Y:S08]  /*15b50*/  HMMA.16816.F32 R148, R128.reuse, R144, R148 ;  /* 0x000000908094723c */ /* 0x042ff00000001894 */
[C---:B------:R-:W-:Y:S08]  /*15b60*/  HMMA.16816.F32 R144, R128.reuse, R146, R76 ;  /* 0x000000928090723c */ /* 0x040ff0000000184c */
[C---:B------:R-:W-:Y:S08]  /*15b70*/  HMMA.16816.F32 R76, R128.reuse, R80, R180 ;  /* 0x00000050804c723c */ /* 0x040ff000000018b4 */
[C---:B------:R-:W-:Y:S01]  /*15b80*/  HMMA.16816.F32 R80, R128.reuse, R82, R96 ;  /* 0x000000528050723c */ /* 0x040fe20000001860 */
[----:B------:R-:W1:Y:S07]  /*15b90*/  LDSM.16.MT88.4 R96, [R193+0x4000] ;  /* 0x00400000c160783b */ /* 0x000e6e0000004200 */
[C---:B------:R-:W-:Y:S08]  /*15ba0*/  HMMA.16816.F32 R44, R128.reuse, R48, R244 ;  /* 0x00000030802c723c */ /* 0x040ff000000018f4 */
[C---:B------:R-:W-:Y:S01]  /*15bb0*/  HMMA.16816.F32 R160, R128.reuse, R162, R72 ;  /* 0x000000a280a0723c */ /* 0x040fe20000001848 */
[----:B------:R-:W-:Y:S07]  /*15bc0*/  LDSM.16.MT88.4 R72, [R191+0x4000] ;  /* 0x00400000bf48783b */ /* 0x000fee0000004200 */
[C---:B------:R-:W-:Y:S08]  /*15bd0*/  HMMA.16816.F32 R124, R128.reuse, R12, R124 ;  /* 0x0000000c807c723c */ /* 0x040ff0000000187c */
[C---:B------:R-:W-:Y:S08]  /*15be0*/  HMMA.16816.F32 R40, R128.reuse, R42, R52 ;  /* 0x0000002a8028723c */ /* 0x040ff00000001834 */
[C---:B-1----:R-:W-:Y:S01]  /*15bf0*/  HMMA.16816.F32 R92, R128.reuse, R96, R112 ;  /* 0x00000060805c723c */ /* 0x042fe20000001870 */
[----:B------:R-:W-:Y:S07]  /*15c00*/  LDSM.16.MT88.4 R112, [R192+0x5800] ;  /* 0x00580000c070783b */ /* 0x000fee0000004200 */
[----:B------:R-:W-:Y:S01]  /*15c10*/  HMMA.16816.F32 R96, R128, R98, R104 ;  /* 0x000000628060723c */ /* 0x000fe20000001868 */
[----:B------:R-:W1:Y:S01]  /*15c20*/  LDSM.16.MT88.4 R104, [R191+0x5800] ;  /* 0x00580000bf68783b */ /* 0x000e620000004200 */
[----:B------:R-:W-:-:S06]  /*15c30*/  FADD.FTZ R12, R217, R0 ;  /* 0x00000000d90c7221 */ /* 0x000fcc0000010000 */
[----:B------:R-:W-:Y:S01]  /*15c40*/  HMMA.16816.F32 R48, R128, R50, R56 ;  /* 0x000000328030723c */ /* 0x000fe20000001838 */
[----:B------:R-:W3:Y:S01]  /*15c50*/  LDSM.16.MT88.4 R56, [R194+0x2800] ;  /* 0x00280000c238783b */ /* 0x000ee20000004200 */
[----:B------:R-:W-:-:S06]  /*15c60*/  IADD3 R182, R251, -0x2, RZ ;  /* 0xfffffffefbb67810 */ /* 0x000fcc0007ffe0ff */
[C---:B-1----:R-:W-:Y:S08]  /*15c70*/  HMMA.16816.F32 R100, R128.reuse, R104, R100 ;  /* 0x000000688064723c */ /* 0x042ff00000001864 */
[C---:B------:R-:W-:Y:S01]  /*15c80*/  HMMA.16816.F32 R104, R128.reuse, R106, R120 ;  /* 0x0000006a8068723c */ /* 0x040fe20000001878 */
[----:B------:R-:W1:Y:S07]  /*15c90*/  LDSM.16.MT88.4 R120, [R194+0x5800] ;  /* 0x00580000c278783b */ /* 0x000e6e0000004200 */
[C---:B---3--:R-:W-:Y:S08]  /*15ca0*/  HMMA.16816.F32 R52, R128.reuse, R56, R240 ;  /* 0x000000388034723c */ /* 0x048ff000000018f0 */
        /* <DEDUP_REMOVED lines=8> */
[----:B------:R-:W-:Y:S01]  /*15d30*/  HMMA.16816.F32 R88, R128, R90, R168 ;  /* 0x0000005a8058723c */ /* 0x000fe200000018a8 */
[----:B--2---:R-:W-:-:S04]  /*15d40*/  @P3 IMAD.HI.U32 R2, R250, c[0x0][0x2c8], RZ ;  /* 0x0000b200fa023a27 */ /* 0x004fc800078e00ff */
[----:B------:R-:W-:Y:S01]  /*15d50*/  IMAD.MOV.U32 R0, RZ, RZ, R250 ;  /* 0x000000ffff007224 */ /* 0x000fe200078e00fa */
[----:B------:R-:W-:Y:S01]  /*15d60*/  @P3 SHF.R.U32.HI R0, RZ, c[0x0][0x2cc], R2 ;  /* 0x0000b300ff003a19 */ /* 0x000fe20000011602 */
[----:B------:R-:W-:Y:S02]  /*15d70*/  FADD.FTZ R2, R137, R3 ;  /* 0x0000000389027221 */ /* 0x000fe40000010000 */
[----:B------:R-:W-:Y:S01]  /*15d80*/  FADD.FTZ R3, R216, R12 ;  /* 0x0000000cd8037221 */ /* 0x000fe20000010000 */
[----:B------:R-:W-:Y:S01]  /*15d90*/  IADD3 R0, R0, R249, -R248 ;  /* 0x000000f900007210 */ /* 0x000fe20007ffe8f8 */
[----:B------:R-:W-:Y:S02]  /*15da0*/  FADD.FTZ R2, R214, R2 ;  /* 0x00000002d6027221 */ /* 0x000fe40000010000 */
[----:B------:R-:W-:Y:S02]  /*15db0*/  FADD.FTZ R3, R224, R3 ;  /* 0x00000003e0037221 */ /* 0x000fe40000010000 */
[----:B------:R-:W-:-:S04]  /*15dc0*/  IMAD.HI R12, R0, 0x2aaaaaab, RZ ;  /* 0x2aaaaaab000c7827 */ /* 0x000fc800078e02ff */
[----:B------:R-:W-:Y:S02]  /*15dd0*/  FADD.FTZ R0, R215, R2 ;  /* 0x00000002d7007221 */ /* 0x000fe40000010000 */
[----:B------:R-:W-:Y:S01]  /*15de0*/  FADD.FTZ R2, R219, R3 ;  /* 0x00000003db027221 */ /* 0x000fe20000010000 */
[----:B------:R-:W-:-:S04]  /*15df0*/  SHF.R.U32.HI R3, RZ, 0x1f, R12 ;  /* 0x0000001fff037819 */ /* 0x000fc8000001160c */
[----:B------:R-:W-:Y:S01]  /*15e00*/  LEA.HI.SX32 R3, R12, R3, 0x1d ;  /* 0x000000030c037211 */ /* 0x000fe200078feaff */
[----:B------:R-:W-:-:S03]  /*15e10*/  FADD.FTZ R0, R212, R0 ;  /* 0x00000000d4007221 */ /* 0x000fc60000010000 */
[----:B------:R-:W-:Y:S01]  /*15e20*/  IMNMX R217, R234, R3, !PT ;  /* 0x00000003ead97217 */ /* 0x000fe20007800200 */
[----:B------:R-:W-:-:S03]  /*15e30*/  FADD.FTZ R2, R11, R2 ;  /* 0x000000020b027221 */ /* 0x000fc60000010000 */
[----:B------:R-:W-:Y:S01]  /*15e40*/  ISETP.GE.AND P0, PT, R182, R217, PT ;  /* 0x000000d9b600720c */ /* 0x000fe20003f06270 */
[----:B------:R-:W-:Y:S02]  /*15e50*/  FADD.FTZ R0, R7, R0 ;  /* 0x0000000007007221 */ /* 0x000fe40000010000 */
[----:B------:R-:W-:Y:S02]  /*15e60*/  FADD.FTZ R2, R10, R2 ;  /* 0x000000020a027221 */ /* 0x000fe40000010000 */
[----:B------:R-:W-:Y:S01]  /*15e70*/  FADD.FTZ R0, R6, R0 ;  /* 0x0000000006007221 */ /* 0x000fe20000010000 */
[----:B------:R-:W-:Y:S01]  /*15e80*/  HMMA.16816.F32 R112, R128, R114, R24 ;  /* 0x000000728070723c */ /* 0x000fe20000001818 */
[----:B------:R-:W-:Y:S02]  /*15e90*/  FADD.FTZ R2, R9, R2 ;  /* 0x0000000209027221 */ /* 0x000fe40000010000 */
[----:B------:R-:W-:-:S05]  /*15ea0*/  FADD.FTZ R0, R5, R0 ;  /* 0x0000000005007221 */ /* 0x000fca0000010000 */
[----:B------:R-:W-:Y:S01]  /*15eb0*/  HMMA.16816.F32 R120, R128, R122, R20 ;  /* 0x0000007a8078723c */ /* 0x000fe20000001814 */
[----:B------:R-:W-:Y:S02]  /*15ec0*/  FADD.FTZ R215, R8, R2 ;  /* 0x0000000208d77221 */ /* 0x000fe40000010000 */
[----:B------:R-:W-:-:S05]  /*15ed0*/  FADD.FTZ R219, R4, R0 ;  /* 0x0000000004db7221 */ /* 0x000fca0000010000 */
[----:B------:R-:W-:Y:S01]  /*15ee0*/  HMMA.16816.F32 R128, R128, R14, R16 ;  /* 0x0000000e8080723c */ /* 0x000fe20000001810 */
[----:B------:R-:W-:Y:S07]  /*15ef0*/  @!P0 BRA `(.L_x_2475) ;  /* 0x0000304000008947 */ /* 0x000fee0003800000 */
[----:B------:R-:W2:Y:S01]  /*15f00*/  LDL R251, [R1+0x48] ;  /* 0x0000480001fb7983 */ /* 0x000ea20000100800 */
[----:B------:R-:W-:Y:S01]  /*15f10*/  IMAD.MOV.U32 R133, RZ, RZ, R132 ;  /* 0x000000ffff857224 */ /* 0x000fe200078e0084 */
[----:B------:R-:W-:Y:S02]  /*15f20*/  MOV R137, R138 ;  /* 0x0000008a00897202 */ /* 0x000fe40000000f00 */
[----:B------:R-:W-:Y:S01]  /*15f30*/  MOV R212, R182 ;  /* 0x000000b600d47202 */ /* 0x000fe20000000f00 */
[----:B--2---:R-:W-:-:S04]  /*15f40*/  IMAD.IADD R216, R251, 0x1, R250 ;  /* 0x00000001fbd87824 */ /* 0x004fc800078e02fa */
[----:B------:R-:W-:-:S05]  /*15f50*/  @P3 IMAD.HI.U32 R0, R216, c[0x0][0x2c8], RZ ;  /* 0x0000b200d8003a27 */ /* 0x000fca00078e00ff */
[----:B------:R-:W-:Y:S02]  /*15f60*/  @P3 SHF.R.U32.HI R220, RZ, c[0x0][0x2cc], R0 ;  /* 0x0000b300ffdc3a19 */ /* 0x000fe40000011600 */
.L_x_2480:
[----:B------:R-:W-:Y:S04]  /*15f70*/  DEPBAR.LE SB0, 0x0 ;  /* 0x000080000000791a */ /* 0x000fe80000000000 */
[----:B------:R-:W-:Y:S01]  /*15f80*/  WARPSYNC 0xffffffff ;  /* 0xffffffff00007948 */ /* 0x000fe20003800000 */
[----:B------:R-:W-:Y:S01]  /*15f90*/  BAR.SYNC.DEFER_BLOCKING 0x0 ;  /* 0x0000000000007b1d */ /* 0x000fe20000010000 */
[----:B------:R-:W-:Y:S02]  /*15fa0*/  ISETP.GT.AND P0, PT, R234, R212, PT ;  /* 0x000000d4ea00720c */ /* 0x000fe40003f04270 */
        /* <DEDUP_REMOVED lines=13> */
[----:B------:R-:W5:Y:S01]  /*16080*/  S2R R2, SR_TID.X ;  /* 0x0000000000027919 */ /* 0x000f620000002100 */
[----:B------:R-:W-:Y:S02]  /*16090*/  SHF.R.S32.HI R0, RZ, 0x1f, R212 ;  /* 0x0000001fff007819 */ /* 0x000fe400000114d4 */
[----:B------:R-:W-:Y:S03]  /*160a0*/  LOP3.LUT P3, RZ, R218, 0x8, RZ, 0xc0, !PT ;  /* 0x00000008daff7812 */ /* 0x000fe6000786c0ff */
[----:B------:R-:W-:Y:S04]  /*160b0*/  IMAD R0, R0, c[0x0][0x208], RZ ;  /* 0x0000820000007a24 */ /* 0x000fe800078e02ff */
[----:B------:R-:W-:Y:S01]  /*160c0*/  IMAD R0, R212, c[0x0][0x20c], R0 ;  /* 0x00008300d4007a24 */ /* 0x000fe200078e0200 */
[----:B-----5:R-:W-:Y:S01]  /*160d0*/  ISETP.GT.AND P2, PT, R2, 0x7f, PT ;  /* 0x0000007f0200780c */ /* 0x020fe20003f44270 */
[----:B------:R-:W-:Y:S04]  /*160e0*/  IMAD.WIDE.U32 R2, R212, c[0x0][0x208], RZ ;  /* 0x00008200d4027a25 */ /* 0x000fe800078e00ff */
[----:B------:R-:W-:Y:S02]  /*160f0*/  IMAD.IADD R0, R3, 0x1, R0 ;  /* 0x0000000103007824 */ /* 0x000fe400078e0200 */
[----:B------:R-:W-:Y:S04]  /*16100*/  IMAD.WIDE.U32 R2, R2, 0x30, RZ ;  /* 0x0000003002027825 */ /* 0x000fe800078e00ff */
[----:B------:R-:W-:Y:S01]  /*16110*/  IMAD R0, R0, 0x30, RZ ;  /* 0x0000003000007824 */ /* 0x000fe200078e02ff */
[-C--:B------:R-:W-:Y:S01]  /*16120*/  IADD3 R5, P1, R230, R2.reuse, RZ ;  /* 0x00000002e6057210 */ /* 0x080fe20007f3e0ff */
[----:B------:R-:W-:Y:S02]  /*16130*/  @!P2 IMAD.MOV.U32 R4, RZ, RZ, c[0x0][0x208] ;  /* 0x00008200ff04a624 */ /* 0x000fe400078e00ff */
[----:B------:R-:W-:Y:S02]  /*16140*/  IMAD.IADD R0, R3, 0x1, R0 ;  /* 0x0000000103007824 */ /* 0x000fe400078e0200 */
[----:B------:R-:W-:Y:S01]  /*16150*/  @!P2 IMAD.MOV.U32 R3, RZ, RZ, c[0x0][0x20c] ;  /* 0x00008300ff03a624 */ /* 0x000fe200078e00ff */
[C---:B------:R-:W-:Y:S04]  /*16160*/  @!P2 LEA R2, P0, R4.reuse, R2, 0x5 ;  /* 0x000000020402a211 */ /* 0x040fe800078028ff */
[----:B------:R-:W-:Y:S01]  /*16170*/  @!P2 LEA.HI.X R3, R4, R0, R3, 0x5, P0 ;  /* 0x000000000403a211 */ /* 0x000fe200000f2c03 */
[--C-:B------:R-:W-:Y:S01]  /*16180*/  IMAD.X R0, R0, 0x1, R233.reuse, P1 ;  /* 0x0000000100007824 */ /* 0x100fe200008e06e9 */
[C---:B------:R-:W-:Y:S04]  /*16190*/  LEA R4, P0, R5.reuse, c[0x0][0x1f8], 0x1 ;  /* 0x00007e0005047a11 */ /* 0x040fe800078008ff */
[----:B------:R-:W-:Y:S02]  /*161a0*/  LEA.HI.X R5, R5, c[0x0][0x1fc], R0, 0x1, P0 ;  /* 0x00007f0005057a11 */ /* 0x000fe400000f0c00 */
[----:B------:R-:W-:Y:S03]  /*161b0*/  @!P2 IADD3 R0, P0, R2, R230, RZ ;  /* 0x000000e60200a210 */ /* 0x000fe60007f1e0ff */
[----:B------:R-:W-:Y:S01]  /*161c0*/  @!PT LDS RZ, [RZ] ;  /* 0x00000000fffff984 */ /* 0x000fe20000000800 */
[----:B------:R-:W-:Y:S01]  /*161d0*/  @!PT LDS RZ, [RZ] ;  /* 0x00000000fffff984 */ /* 0x000fe20000000800 */
[----:B------:R-:W-:Y:S01]  /*161e0*/  @!PT LDS RZ, [RZ] ;  /* 0x00000000fffff984 */ /* 0x000fe20000000800 */
[----:B------:R4:W-:Y:S02]  /*161f0*/  LDGSTS.E.BYPASS.LTC128B.128 [R211+0x4080], [R4.64], !P3 ;  /* 0x0408000004d37fae */ /* 0x0009e4000d901d46 */
        /* <DEDUP_REMOVED lines=10> */
.L_x_2477:
[----:B------:R-:W-:Y:S05]  /*162a0*/  BSYNC B0 ;  /* 0x0000000000007941 */ /* 0x000fea0003800000 */
.L_x_2476:
        /* <DEDUP_REMOVED lines=148> */
[C---:B-1----:R-:W-:Y:S08]  /*16bf0*/  HMMA.16816.F32 R4, R172.reuse, R176, R4 ;  /* 0x000000b0ac04723c */ /* 0x042ff00000001804 */
[C---:B------:R-:W-:Y:S08]  /*16c00*/  HMMA.16816.F32 R8, R172.reuse, R178, R8 ;  /* 0x000000b2ac08723c */ /* 0x040ff00000001808 */
[C---:B--2---:R-:W-:Y:S08]  /*16c10*/  HMMA.16816.F32 R12, R172.reuse, R168, R12 ;  /* 0x000000a8ac0c723c */ /* 0x044ff0000000180c */
[----:B------:R-:W-:Y:S01]  /*16c20*/  FMUL.FTZ R0, R4, c[0x0][0x320] ;  /* 0x0000c80004007a20 */ /* 0x000fe20000410000 */
[C---:B------:R-:W-:Y:S03]  /*16c30*/  HMMA.16816.F32 R16, R172.reuse, R170, R16 ;  /* 0x000000aaac10723c */ /* 0x040fe60000001810 */
[----:B------:R1:W2:Y:S04]  /*16c40*/  MUFU.TANH R185, R0 ;  /* 0x0000000000b97308 */ /* 0x0002a80000002400 */
[----:B------:R-:W-:Y:S02]  /*16c50*/  FMUL.FTZ R3, R11, c[0x0][0x320] ;  /* 0x0000c8000b037a20 */ /* 0x000fe40000410000 */
[----:B------:R-:W-:Y:S04]  /*16c60*/  FMUL.FTZ R10, R10, c[0x0][0x320] ;  /* 0x0000c8000a0a7a20 */ /* 0x000fe80000410000 */
[----:B------:R-:W3:Y:S02]  /*16c70*/  MUFU.TANH R138, R10 ;  /* 0x0000000a008a7308 */ /* 0x000ee40000002400 */
[----:B------:R-:W-:Y:S08]  /*16c80*/  FMUL.FTZ R2, R13, c[0x0][0x320] ;  /* 0x0000c8000d027a20 */ /* 0x000ff00000410000 */
[----:B------:R-:W4:Y:S01]  /*16c90*/  MUFU.TANH R132, R3 ;  /* 0x0000000300847308 */ /* 0x000f220000002400 */
[----:B-1----:R-:W-:Y:S09]  /*16ca0*/  FMUL.FTZ R0, R5, c[0x0][0x320] ;  /* 0x0000c80005007a20 */ /* 0x002ff20000410000 */
[----:B------:R1:W1:Y:S10]  /*16cb0*/  MUFU.TANH R184, R0 ;  /* 0x0000000000b87308 */ /* 0x0002740000002400 */
[----:B------:R-:W2:Y:S01]  /*16cc0*/  MUFU.TANH R180, R2 ;  /* 0x0000000200b47308 */ /* 0x000ea20000002400 */
[----:B-1----:R-:W-:Y:S09]  /*16cd0*/  FMUL.FTZ R0, R6, c[0x0][0x320] ;  /* 0x0000c80006007a20 */ /* 0x002ff20000410000 */
[----:B------:R1:W1:Y:S02]  /*16ce0*/  MUFU.TANH R177, R0 ;  /* 0x0000000000b17308 */ /* 0x0002640000002400 */
[----:B-1----:R-:W-:Y:S02]  /*16cf0*/  FMUL.FTZ R0, R7, c[0x0][0x320] ;  /* 0x0000c80007007a20 */ /* 0x002fe40000410000 */
[----:B------:R-:W1:Y:S01]  /*16d00*/  LDSM.16.M88.4 R4, [R188+0x5800] ;  /* 0x00580000bc04783b */ /* 0x000e620000000200 */
[----:B------:R-:W-:Y:S05]  /*16d10*/  DEPBAR.LE SB0, 0x0 ;  /* 0x000080000000791a */ /* 0x000fea0000000000 */
[----:B------:R5:W1:Y:S01]  /*16d20*/  MUFU.TANH R176, R0 ;  /* 0x0000000000b07308 */ /* 0x000a620000002400 */
[----:B------:R-:W-:Y:S01]  /*16d30*/  BAR.SYNC.DEFER_BLOCKING 0x0 ;  /* 0x0000000000007b1d */ /* 0x000fe20000010000 */
[----:B-----5:R-:W-:Y:S08]  /*16d40*/  FMUL.FTZ R0, R8, c[0x0][0x320] ;  /* 0x0000c80008007a20 */ /* 0x020ff00000410000 */
[----:B------:R5:W2:Y:S01]  /*16d50*/  MUFU.TANH R183, R0 ;  /* 0x0000000000b77308 */ /* 0x000aa20000002400 */
[C---:B-1----:R-:W-:Y:S08]  /*16d60*/  HMMA.16816.F32 R20, R172.reuse, R4, R20 ;  /* 0x00000004ac14723c */ /* 0x042ff00000001814 */
[----:B------:R-:W-:Y:S04]  /*16d70*/  HMMA.16816.F32 R24, R172, R6, R24 ;  /* 0x00000006ac18723c */ /* 0x000fe80000001818 */
[----:B-----5:R-:W-:Y:S04]  /*16d80*/  FMUL.FTZ R0, R9, c[0x0][0x320] ;  /* 0x0000c80009007a20 */ /* 0x020fe80000410000 */
[----:B------:R1:W1:Y:S04]  /*16d90*/  MUFU.TANH R182, R0 ;  /* 0x0000000000b67308 */ /* 0x0002680000002400 */
        /* <DEDUP_REMOVED lines=29> */
[----:B------:R1:W1:Y:S01]  /*16f70*/  MUFU.TANH R10, R0 ;  /* 0x00000000000a7308 */ /* 0x0002620000002400 */
[----:B------:R-:W-:-:S05]  /*16f80*/  @!P0 BRA `(.L_x_2479) ;  /* 0x0000024000008947 */ /* 0x000fca0003800000 */
[----:B-1234-:R-:W-:Y:S02]  /*16f90*/  IADD3 R0, R212, -0x1, RZ ;  /* 0xffffffffd4007810 */ /* 0x01efe40007ffe0ff */
[----:B------:R-:W-:Y:S02]  /*16fa0*/  IADD3 R3, -R225, 0x30, RZ ;  /* 0x00000030e1037810 */ /* 0x000fe40007ffe1ff */
[----:B------:R-:W-:Y:S02]  /*16fb0*/  SHF.R.S32.HI R2, RZ, 0x1f, R0 ;  /* 0x0000001fff027819 */ /* 0x000fe40000011400 */
[C---:B------:R-:W-:Y:S02]  /*16fc0*/  ISETP.GE.AND P0, PT, R3.reuse, 0x21, PT ;  /* 0x000000210300780c */ /* 0x040fe40003f06270 */
[----:B------:R-:W-:Y:S01]  /*16fd0*/  ISETP.GE.AND P1, PT, R3, 0x1, PT ;  /* 0x000000010300780c */ /* 0x000fe20003f26270 */
[----:B------:R-:W-:Y:S02]  /*16fe0*/  IMAD R4, R2, c[0x0][0x1e0], RZ ;  /* 0x0000780002047a24 */ /* 0x000fe400078e02ff */
[C---:B------:R-:W-:Y:S04]  /*16ff0*/  IMAD.WIDE.U32 R2, R0.reuse, c[0x0][0x1e0], RZ ;  /* 0x0000780000027a25 */ /* 0x040fe800078e00ff */
[----:B------:R-:W-:Y:S04]  /*17000*/  IMAD R4, R0, c[0x0][0x1e4], R4 ;  /* 0x0000790000047a24 */ /* 0x000fe800078e0204 */
[----:B------:R-:W-:Y:S02]  /*17010*/  IMAD.IADD R0, R3, 0x1, R4 ;  /* 0x0000000103007824 */ /* 0x000fe400078e0204 */
[----:B------:R-:W-:Y:S04]  /*17020*/  IMAD.WIDE.U32 R2, R2, 0x30, RZ ;  /* 0x0000003002027825 */ /* 0x000fe800078e00ff */
[----:B------:R-:W-:Y:S01]  /*17030*/  @P0 IMAD.MOV.U32 R4, RZ, RZ, c[0x0][0x1e0] ;  /* 0x00007800ff040624 */ /* 0x000fe200078e00ff */
[-C--:B------:R-:W-:Y:S01]  /*17040*/  @P1 IADD3 R5, P3, R228, R2.reuse, RZ ;  /* 0x00000002e4051210 */ /* 0x080fe20007f7e0ff */
[----:B------:R-:W-:Y:S03]  /*17050*/  IMAD R0, R0, 0x30, RZ ;  /* 0x0000003000007824 */ /* 0x000fe600078e02ff */
[----:B------:R-:W-:Y:S01]  /*17060*/  @P0 LEA R2, P2, R4, R2, 0x5 ;  /* 0x0000000204020211 */ /* 0x000fe200078428ff */
[----:B------:R-:W-:Y:S02]  /*17070*/  IMAD.IADD R0, R3, 0x1, R0 ;  /* 0x0000000103007824 */ /* 0x000fe400078e0200 */
[----:B------:R-:W-:Y:S02]  /*17080*/  @P0 IMAD.MOV.U32 R3, RZ, RZ, c[0x0][0x1e4] ;  /* 0x00007900ff030624 */ /* 0x000fe400078e00ff */
[--C-:B------:R-:W-:Y:S01]  /*17090*/  @P1 IMAD.X R6, R0, 0x1, R232.reuse, P3 ;  /* 0x0000000100061824 */ /* 0x100fe200018e06e8 */
[----:B------:R-:W-:Y:S02]  /*170a0*/  LOP3.LUT P3, RZ, R218, 0x8, RZ, 0xc0, !PT ;  /* 0x00000008daff7812 */ /* 0x000fe4000786c0ff */
[----:B------:R-:W-:Y:S02]  /*170b0*/  @P0 LEA.HI.X R3, R4, R0, R3, 0x5, P2 ;  /* 0x0000000004030211 */ /* 0x000fe400010f2c03 */
[----:B------:R-:W-:Y:S05]  /*170c0*/  @P0 IADD3 R0, P2, R2, R228, RZ ;  /* 0x000000e402000210 */ /* 0x000fea0007f5e0ff */
        /* <DEDUP_REMOVED lines=16> */
.L_x_2479:
[----:B--234-:R-:W-:Y:S05]  /*171d0*/  BSYNC B0 ;  /* 0x0000000000007941 */ /* 0x01cfea0003800000 */
.L_x_2478:
[----:B-1----:R-:W2:Y:S01]  /*171e0*/  LDL R5, [R1+0x4] ;  /* 0x0000040001057983 */ /* 0x002ea20000100800 */
[----:B------:R-:W-:Y:S03]  /*171f0*/  MOV R0, c[0x0][0x2c4] ;  /* 0x0000b10000007a02 */ /* 0x000fe60000000f00 */
[----:B------:R-:W2:Y:S01]  /*17200*/  LDL R4, [R1+0x10] ;  /* 0x0000100001047983 */ /* 0x000ea20000100800 */
[----:B------:R-:W-:Y:S02]  /*17210*/  ISETP.NE.AND P0, PT, R0, 0x1, PT ;  /* 0x000000010000780c */ /* 0x000fe40003f05270 */
[----:B------:R-:W-:Y:S01]  /*17220*/  MOV R0, R216 ;  /* 0x000000d800007202 */ /* 0x000fe20000000f00 */
[----:B------:R-:W0:Y:S10]  /*17230*/  LDGDEPBAR ;  /* 0x00000000000079af */ /* 0x000e340000000000 */
[----:B------:R-:W-:Y:S05]  /*17240*/  @P0 MOV R0, R220 ;  /* 0x000000dc00000202 */ /* 0x000fea0000000f00 */
[----:B------:R-:W1:Y:S08]  /*17250*/  SHFL.IDX PT, R3, R0, RZ, 0x1c1f ;  /* 0x001c1fff00037589 */ /* 0x000e7000000e0000 */
[----:B------:R3:W4:Y:S02]  /*17260*/  SHFL.IDX PT, R2, R0, 0x1, 0x1c1f ;  /* 0x003c1f0000027f89 */ /* 0x00072400000e0000 */
[----:B---3--:R-:W-:Y:S05]  /*17270*/  IMAD R0, R212, -0x30, RZ ;  /* 0xffffffd0d4007824 */ /* 0x008fea00078e02ff */
[----:B------:R-:W-:Y:S04]  /*17280*/  IADD3 R0, -R235, 0x1, R0 ;  /* 0x00000001eb007810 */ /* 0x000fe80007ffe100 */
[----:B--2---:R-:W-:Y:S04]  /*17290*/  IADD3 R0, -R4, R0, R5 ;  /* 0x0000000004007210 */ /* 0x004fe80007ffe105 */
[C---:B-1----:R-:W-:Y:S02]  /*172a0*/  IADD3 R4, R0.reuse, R3, RZ ;  /* 0x0000000300047210 */ /* 0x042fe40007ffe0ff */
[----:B----4-:R-:W-:Y:S02]  /*172b0*/  IADD3 R0, R0, R2, RZ ;  /* 0x0000000200007210 */ /* 0x010fe40007ffe0ff */
[----:B------:R-:W-:Y:S02]  /*172c0*/  ISETP.GT.AND P5, PT, R4, 0x19, PT ;  /* 0x000000190400780c */ /* 0x000fe40003fa4270 */
[C---:B------:R-:W-:Y:S02]  /*172d0*/  ISETP.GT.AND P0, PT, R0.reuse, RZ, PT ;  /* 0x000000ff0000720c */ /* 0x040fe40003f04270 */
[C---:B------:R-:W-:Y:S02]  /*172e0*/  ISETP.GT.AND P1, PT, R0.reuse, 0x1, PT ;  /* 0x000000010000780c */ /* 0x040fe40003f24270 */
[----:B------:R-:W-:Y:S02]  /*172f0*/  FSEL R5, R177, -INF , P0 ;  /* 0xff800000b1057808 */ /* 0x000fe40000000000 */
[----:B------:R-:W-:Y:S02]  /*17300*/  ISETP.GT.AND P0, PT, R0, 0x8, PT ;  /* 0x000000080000780c */ /* 0x000fe40003f04270 */
[----:B------:R-:W-:Y:S02]  /*17310*/  FSEL R20, R176, -INF , P1 ;  /* 0xff800000b0147808 */ /* 0x000fe40000800000 */
[----:B------:R-:W-:Y:S02]  /*17320*/  FSEL R19, R138, -INF , P0 ;  /* 0xff8000008a137808 */ /* 0x000fe40000000000 */
[C---:B------:R-:W-:Y:S02]  /*17330*/  ISETP.GT.AND P1, PT, R0.reuse, 0x9, PT ;  /* 0x000000090000780c */ /* 0x040fe40003f24270 */
        /* <DEDUP_REMOVED lines=12> */
[C---:B------:R-:W-:Y:S02]  /*17400*/  ISETP.GT.AND P0, PT, R0.reuse, 0x29, PT ;  /* 0x000000290000780c */ /* 0x040fe40003f04270 */
[----:B------:R-:W-:Y:S02]  /*17410*/  ISETP.GT.AND P1, PT, R0, 0x28, PT ;  /* 0x000000280000780c */ /* 0x000fe40003f24270 */
[----:B------:R-:W-:Y:S02]  /*17420*/  FMNMX.FTZ R0, R5, R133, !PT ;  /* 0x0000008505007209 */ /* 0x000fe40007810000 */
[----:B------:R-:W-:Y:S02]  /*17430*/  FSEL R12, R7, -INF , P2 ;  /* 0xff800000070c7808 */ /* 0x000fe40001000000 */
[----:B------:R-:W-:Y:S02]  /*17440*/  FMNMX.FTZ R0, R20, R0, !PT ;  /* 0x0000000014007209 */ /* 0x000fe40007810000 */
[----:B------:R-:W-:Y:S02]  /*17450*/  FSEL R6, R9, -INF , P1 ;  /* 0xff80000009067808 */ /* 0x000fe40000800000 */
[----:B------:R-:W-:Y:S02]  /*17460*/  FMNMX.FTZ R0, R19, R0, !PT ;  /* 0x0000000013007209 */ /* 0x000fe40007810000 */
[----:B------:R-:W-:Y:S02]  /*17470*/  FSEL R3, R10, -INF , P0 ;  /* 0xff8000000a037808 */ /* 0x000fe40000000000 */
[----:B------:R-:W-:Y:S02]  /*17480*/  FMNMX.FTZ R0, R18, R0, !PT ;  /* 0x0000000012007209 */ /* 0x000fe40007810000 */
[----:B------:R-:W-:Y:S02]  /*17490*/  ISETP.GT.AND P0, PT, R4, RZ, PT ;  /* 0x000000ff0400720c */ /* 0x000fe40003f04270 */
        /* <DEDUP_REMOVED lines=16> */
[----:B------:R-:W-:Y:S01]  /*175a0*/  ISETP.GT.AND P2, PT, R4, 0x1, PT ;  /* 0x000000010400780c */ /* 0x000fe20003f44270 */
[----:B------:R-:W1:Y:S01]  /*175b0*/  SHFL.BFLY PT, R2, R0, 0x2, 0x1f ;  /* 0x0c401f0000027f89 */ /* 0x000e6200000e0000 */
[----:B------:R-:W-:Y:S02]  /*175c0*/  FSEL R21, R180, -INF , P1 ;  /* 0xff800000b4157808 */ /* 0x000fe40000800000 */
[----:B------:R-:W-:Y:S02]  /*175d0*/  FSEL R25, R184, -INF , P2 ;  /* 0xff800000b8197808 */ /* 0x000fe40001000000 */
[----:B------:R-:W-:Y:S02]  /*175e0*/  FSEL R9, R178, -INF , P5 ;  /* 0xff800000b2097808 */ /* 0x000fe40002800000 */
[C---:B------:R-:W-:Y:S02]  /*175f0*/  ISETP.GT.AND P6, PT, R4.reuse, 0x18, PT ;  /* 0x000000180400780c */ /* 0x040fe40003fc4270 */
[C---:B------:R-:W-:Y:S02]  /*17600*/  ISETP.GT.AND P4, PT, R4.reuse, 0x20, PT ;  /* 0x000000200400780c */ /* 0x040fe40003f84270 */
[----:B------:R-:W-:Y:S02]  /*17610*/  FSEL R10, R179, -INF , P6 ;  /* 0xff800000b30a7808 */ /* 0x000fe40003000000 */
[----:B------:R-:W-:Y:S02]  /*17620*/  FSEL R8, R169, -INF , P4 ;  /* 0xff800000a9087808 */ /* 0x000fe40002000000 */
[C---:B------:R-:W-:Y:S02]  /*17630*/  ISETP.GT.AND P3, PT, R4.reuse, 0x21, PT ;  /* 0x000000210400780c */ /* 0x040fe40003f64270 */
[----:B------:R-:W-:Y:S02]  /*17640*/  ISETP.GT.AND P2, PT, R4, 0x28, PT ;  /* 0x000000280400780c */ /* 0x000fe40003f44270 */
[----:B------:R-:W-:Y:S02]  /*17650*/  FSEL R7, R168, -INF , P3 ;  /* 0xff800000a8077808 */ /* 0x000fe40001800000 */
[----:B------:R-:W-:Y:S02]  /*17660*/  ISETP.GT.AND P1, PT, R4, 0x29, PT ;  /* 0x000000290400780c */ /* 0x000fe40003f24270 */
[----:B-1----:R-:W-:Y:S02]  /*17670*/  FMNMX.FTZ R0, R0, R2, !PT ;  /* 0x0000000200007209 */ /* 0x002fe40007810000 */
[----:B------:R-:W-:Y:S03]  /*17680*/  FSEL R4, R171, -INF , P1 ;  /* 0xff800000ab047808 */ /* 0x000fe60000800000 */
[----:B------:R-:W1:Y:S02]  /*17690*/  SHFL.BFLY PT, R2, R0, 0x1, 0x1f ;  /* 0x0c201f0000027f89 */ /* 0x000e6400000e0000 */
[----:B-1----:R-:W-:Y:S04]  /*176a0*/  FMNMX.FTZ R132, R0, R2, !PT ;  /* 0x0000000200847209 */ /* 0x002fe80007810000 */
[C---:B------:R-:W-:Y:S04]  /*176b0*/  FSETP.NEU.FTZ.AND P0, PT, R132.reuse, -INF , PT ;  /* 0xff8000008400780b */ /* 0x040fe80003f1d000 */
[----:B------:R-:W-:Y:S05]  /*176c0*/  FSEL R0, R132, RZ, P0 ;  /* 0x000000ff84007208 */ /* 0x000fea0000000000 */
[----:B------:R-:W-:Y:S02]  /*176d0*/  FADD.FTZ R2, -R0, R133 ;  /* 0x0000008500027221 */ /* 0x000fe40000010100 */
[----:B------:R-:W-:Y:S02]  /*176e0*/  FMUL.FTZ R0, R132, c[0x0][0x2d0] ;  /* 0x0000b40084007a20 */ /* 0x000fe40000410000 */
[----:B------:R-:W-:Y:S03]  /*176f0*/  FMUL.FTZ R2, R2, c[0x0][0x2d0] ;  /* 0x0000b40002027a20 */ /* 0x000fe60000410000 */
[----:B------:R-:W-:Y:S03]  /*17700*/  FSEL R0, R0, RZ, P0 ;  /* 0x000000ff00007208 */ /* 0x000fe60000000000 */
[----:B------:R-:W1:Y:S02]  /*17710*/  MUFU.EX2 R2, R2 ;  /* 0x0000000200027308 */ /* 0x000e640000000800 */
[--C-:B------:R-:W-:Y:S02]  /*17720*/  FFMA.FTZ R20, R20, c[0x0][0x2d0], -R0.reuse ;  /* 0x0000b40014147a23 */ /* 0x100fe40000010800 */
[--C-:B------:R-:W-:Y:S02]  /*17730*/  FFMA.FTZ R19, R19, c[0x0][0x2d0], -R0.reuse ;  /* 0x0000b40013137a23 */ /* 0x100fe40000010800 */
[--C-:B------:R-:W-:Y:S02]  /*17740*/  FFMA.FTZ R18, R18, c[0x0][0x2d0], -R0.reuse ;  /* 0x0000b40012127a23 */ /* 0x100fe40000010800 */
[--C-:B------:R-:W-:Y:S01]  /*17750*/  FFMA.FTZ R26, R5, c[0x0][0x2d0], -R0.reuse ;  /* 0x0000b400051a7a23 */ /* 0x100fe20000010800 */
[----:B------:R-:W-:Y:S01]  /*17760*/  FSEL R5, R170, -INF , P2 ;  /* 0xff800000aa057808 */ /* 0x000fe20001000000 */
[--C-:B------:R-:W-:Y:S01]  /*17770*/  FFMA.FTZ R178, R17, c[0x0][0x2d0], -R0.reuse ;  /* 0x0000b40011b27a23 */ /* 0x100fe20000010800 */
[----:B------:R2:W-:Y:S01]  /*17780*/  MUFU.EX2 R168, R19 ;  /* 0x0000001300a87308 */ /* 0x0005e20000000800 */
[--C-:B------:R-:W-:Y:S02]  /*17790*/  FFMA.FTZ R177, R16, c[0x0][0x2d0], -R0.reuse ;  /* 0x0000b40010b17a23 */ /* 0x100fe40000010800 */
[--C-:B------:R-:W-:Y:S02]  /*177a0*/  FFMA.FTZ R180, R15, c[0x0][0x2d0], -R0.reuse ;  /* 0x0000b4000fb47a23 */ /* 0x100fe40000010800 */
[--C-:B------:R-:W-:Y:S02]  /*177b0*/  FFMA.FTZ R181, R14, c[0x0][0x2d0], -R0.reuse ;  /* 0x0000b4000eb57a23 */ /* 0x100fe40000010800 */
[--C-:B------:R-:W-:Y:S02]  /*177c0*/  FFMA.FTZ R186, R13, c[0x0][0x2d0], -R0.reuse ;  /* 0x0000b4000dba7a23 */ /* 0x100fe40000010800 */
[--C-:B------:R-:W-:Y:S01]  /*177d0*/  FFMA.FTZ R185, R12, c[0x0][0x2d0], -R0.reuse ;  /* 0x0000b4000cb97a23 */ /* 0x100fe20000010800 */
[----:B------:R3:W4:Y:S01]  /*177e0*/  MUFU.EX2 R172, R18 ;  /* 0x0000001200ac7308 */ /* 0x0007220000000800 */
[--C-:B------:R-:W-:Y:S02]  /*177f0*/  FFMA.FTZ R187, R6, c[0x0][0x2d0], -R0.reuse ;  /* 0x0000b40006bb7a23 */ /* 0x100fe40000010800 */
[----:B------:R-:W-:Y:S01]  /*17800*/  FFMA.FTZ R214, R3, c[0x0][0x2d0], -R0 ;  /* 0x0000b40003d67a23 */ /* 0x000fe20000010800 */
[----:B------:R-:W-:Y:S01]  /*17810*/  FMNMX.FTZ R0, R11, R137, !PT ;  /* 0x000000890b007209 */ /* 0x000fe20007810000 */
[C---:B-1----:R-:W-:Y:S02]  /*17820*/  FMUL.FTZ R27, R2.reuse, R147 ;  /* 0x00000093021b7220 */ /* 0x042fe40000410000 */
[C---:B------:R-:W-:Y:S01]  /*17830*/  FMUL.FTZ R14, R2.reuse, R158 ;  /* 0x0000009e020e7220 */ /* 0x040fe20000410000 */
[----:B------:R-:W-:Y:S01]  /*17840*/  FMNMX.FTZ R0, R25, R0, !PT ;  /* 0x0000000019007209 */ /* 0x000fe20007810000 */
[C---:B------:R-:W-:Y:S01]  /*17850*/  FMUL.FTZ R15, R2.reuse, R159 ;  /* 0x0000009f020f7220 */ /* 0x040fe20000410000 */
[----:B------:R1:W-:Y:S01]  /*17860*/  MUFU.EX2 R133, R26 ;  /* 0x0000001a00857308 */ /* 0x0003e20000000800 */
[----:B------:R-:W-:Y:S01]  /*17870*/  FMUL.FTZ R30, R2, R30 ;  /* 0x0000001e021e7220 */ /* 0x000fe20000410000 */
[----:B------:R-:W-:Y:S01]  /*17880*/  FMNMX.FTZ R0, R24, R0, !PT ;  /* 0x0000000018007209 */ /* 0x000fe20007810000 */
[C---:B------:R-:W-:Y:S02]  /*17890*/  FMUL.FTZ R31, R2.reuse, R31 ;  /* 0x0000001f021f7220 */ /* 0x040fe40000410000 */
[C---:B--2---:R-:W-:Y:S01]  /*178a0*/  FMUL.FTZ R19, R2.reuse, R155 ;  /* 0x0000009b02137220 */ /* 0x044fe20000410000 */
[----:B------:R-:W-:Y:S01]  /*178b0*/  FMNMX.FTZ R0, R23, R0, !PT ;  /* 0x0000000017007209 */ /* 0x000fe20007810000 */
[C---:B------:R-:W-:Y:S02]  /*178c0*/  FMUL.FTZ R34, R2.reuse, R34 ;  /* 0x0000002202227220 */ /* 0x040fe40000410000 */
[----:B------:R-:W-:Y:S01]  /*178d0*/  FMUL.FTZ R35, R2, R35 ;  /* 0x0000002302237220 */ /* 0x000fe20000410000 */
[----:B------:R-:W-:Y:S01]  /*178e0*/  FMNMX.FTZ R0, R22, R0, !PT ;  /* 0x0000000016007209 */ /* 0x000fe20007810000 */
[C---:B------:R-:W-:Y:S02]  /*178f0*/  FMUL.FTZ R38, R2.reuse, R38 ;  /* 0x0000002602267220 */ /* 0x040fe40000410000 */
[C---:B------:R-:W-:Y:S01]  /*17900*/  FMUL.FTZ R39, R2.reuse, R39 ;  /* 0x0000002702277220 */ /* 0x040fe20000410000 */
[----:B------:R-:W-:Y:S01]  /*17910*/  FMNMX.FTZ R0, R21, R0, !PT ;  /* 0x0000000015007209 */ /* 0x000fe20007810000 */
[----:B---3--:R-:W-:Y:S01]  /*17920*/  FMUL.FTZ R18, R2, R154 ;  /* 0x0000009a02127220 */ /* 0x008fe20000410000 */
[----:B----4-:R-:W-:Y:S01]  /*17930*/  F2FP.PACK_AB R147, R172, R168 ;  /* 0x000000a8ac93723e */ /* 0x010fe200000000ff */
[----:B------:R-:W-:Y:S01]  /*17940*/  FMUL.FTZ R42, R2, R42 ;  /* 0x0000002a022a7220 */ /* 0x000fe20000410000 */
[----:B------:R-:W-:Y:S01]  /*17950*/  FMNMX.FTZ R0, R10, R0, !PT ;  /* 0x000000000a007209 */ /* 0x000fe20007810000 */
[C---:B------:R-:W-:Y:S02]  /*17960*/  FMUL.FTZ R43, R2.reuse, R43 ;  /* 0x0000002b022b7220 */ /* 0x040fe40000410000 */
[C---:B------:R-:W-:Y:S01]  /*17970*/  FMUL.FTZ R46, R2.reuse, R46 ;  /* 0x0000002e022e7220 */ /* 0x040fe20000410000 */
[----:B------:R-:W-:Y:S01]  /*17980*/  FMNMX.FTZ R0, R9, R0, !PT ;  /* 0x0000000009007209 */ /* 0x000fe20007810000 */
[C---:B------:R-:W-:Y:S02]  /*17990*/  FMUL.FTZ R47, R2.reuse, R47 ;  /* 0x0000002f022f7220 */ /* 0x040fe40000410000 */
[----:B-1----:R-:W-:Y:S01]  /*179a0*/  FMUL.FTZ R26, R2, R146 ;  /* 0x00000092021a7220 */ /* 0x002fe20000410000 */
        /* <DEDUP_REMOVED lines=43> */
[----:B------:R-:W-:Y:S01]  /*17c60*/  FMUL.FTZ R119, R2, R119 ;  /* 0x0000007702777220 */ /* 0x000fe20000410000 */
[C---:B------:R-:W-:Y:S01]  /*17c70*/  FSETP.NEU.FTZ.AND P0, PT, R138.reuse, -INF , PT ;  /* 0xff8000008a00780b */ /* 0x040fe20003f1d000 */
[----:B------:R-:W-:Y:S02]  /*17c80*/  FMUL.FTZ R3, R138, c[0x0][0x2d0] ;  /* 0x0000b4008a037a20 */ /* 0x000fe40000410000 */
[----:B------:R-:W-:Y:S01]  /*17c90*/  FMUL.FTZ R122, R2, R122 ;  /* 0x0000007a027a7220 */ /* 0x000fe20000410000 */
[----:B------:R-:W-:Y:S01]  /*17ca0*/  FSEL R0, R138, RZ, P0 ;  /* 0x000000ff8a007208 */ /* 0x000fe20000000000 */
[C---:B------:R-:W-:Y:S01]  /*17cb0*/  FMUL.FTZ R123, R2.reuse, R123 ;  /* 0x0000007b027b7220 */ /* 0x040fe20000410000 */
[----:B------:R-:W-:Y:S01]  /*17cc0*/  FSEL R3, R3, RZ, P0 ;  /* 0x000000ff03037208 */ /* 0x000fe20000000000 */
[----:B------:R-:W-:Y:S01]  /*17cd0*/  FMUL.FTZ R126, R2, R126 ;  /* 0x0000007e027e7220 */ /* 0x000fe20000410000 */
[----:B------:R-:W-:Y:S01]  /*17ce0*/  ISETP.GT.AND P0, PT, R212, R217, PT ;  /* 0x000000d9d400720c */ /* 0x000fe20003f04270 */
[----:B------:R-:W-:Y:S02]  /*17cf0*/  FADD.FTZ R0, -R0, R137 ;  /* 0x0000008900007221 */ /* 0x000fe40000010100 */
[----:B------:R-:W-:Y:S01]  /*17d00*/  MUFU.EX2 R137, R20 ;  /* 0x0000001400897308 */ /* 0x000fe20000000800 */
[--C-:B------:R-:W-:Y:S02]  /*17d10*/  FFMA.FTZ R171, R23, c[0x0][0x2d0], -R3.reuse ;  /* 0x0000b40017ab7a23 */ /* 0x100fe40000010803 */
[----:B------:R-:W-:Y:S02]  /*17d20*/  FMUL.FTZ R0, R0, c[0x0][0x2d0] ;  /* 0x0000b40000007a20 */ /* 0x000fe40000410000 */
[----:B------:R-:W-:Y:S02]  /*17d30*/  FMUL.FTZ R23, R2, R151 ;  /* 0x0000009702177220 */ /* 0x000fe40000410000 */
[--C-:B------:R-:W-:Y:S02]  /*17d40*/  FFMA.FTZ R174, R22, c[0x0][0x2d0], -R3.reuse ;  /* 0x0000b40016ae7a23 */ /* 0x100fe40000010803 */
[----:B------:R-:W-:Y:S01]  /*17d50*/  FMUL.FTZ R22, R2, R150 ;  /* 0x0000009602167220 */ /* 0x000fe20000410000 */
        /* <DEDUP_REMOVED lines=10> */
[----:B------:R-:W-:Y:S02]  /*17e00*/  FMUL.FTZ R7, R2, R167 ;  /* 0x000000a702077220 */ /* 0x000fe40000410000 */
[--C-:B------:R-:W-:Y:S01]  /*17e10*/  FFMA.FTZ R184, R5, c[0x0][0x2d0], -R3.reuse ;  /* 0x0000b40005b87a23 */ /* 0x100fe20000010803 */
[----:B------:R-:W-:Y:S01]  /*17e20*/  MUFU.EX2 R158, R173 ;  /* 0x000000ad009e7308 */ /* 0x000fe20000000800 */
[----:B------:R-:W-:Y:S02]  /*17e30*/  FFMA.FTZ R3, R4, c[0x0][0x2d0], -R3 ;  /* 0x0000b40004037a23 */ /* 0x000fe40000010803 */
[----:B------:R-:W-:Y:S02]  /*17e40*/  FMUL.FTZ R10, R2, R162 ;  /* 0x000000a2020a7220 */ /* 0x000fe40000410000 */
[C---:B-1----:R-:W-:Y:S02]  /*17e50*/  FMUL.FTZ R20, R0.reuse, R148 ;  /* 0x0000009400147220 */ /* 0x042fe40000410000 */
[C---:B------:R-:W-:Y:S02]  /*17e60*/  FMUL.FTZ R21, R0.reuse, R149 ;  /* 0x0000009500157220 */ /* 0x040fe40000410000 */
[----:B------:R-:W1:Y:S01]  /*17e70*/  LDSM.16.MT88.4 R148, [R191] ;  /* 0x00000000bf94783b */ /* 0x000e620000004200 */
[C---:B------:R-:W-:Y:S01]  /*17e80*/  FMUL.FTZ R12, R0.reuse, R156 ;  /* 0x0000009c000c7220 */ /* 0x040fe20000410000 */
[----:B------:R-:W-:Y:S01]  /*17e90*/  MUFU.EX2 R159, R176 ;  /* 0x000000b0009f7308 */ /* 0x000fe20000000800 */
[C---:B------:R-:W-:Y:S02]  /*17ea0*/  FMUL.FTZ R16, R0.reuse, R152 ;  /* 0x0000009800107220 */ /* 0x040fe40000410000 */
[C---:B------:R-:W-:Y:S02]  /*17eb0*/  FMUL.FTZ R17, R0.reuse, R153 ;  /* 0x0000009900117220 */ /* 0x040fe40000410000 */
[C---:B------:R-:W-:Y:S02]  /*17ec0*/  FMUL.FTZ R4, R0.reuse, R164 ;  /* 0x000000a400047220 */ /* 0x040fe40000410000 */
[C---:B------:R-:W-:Y:S02]  /*17ed0*/  FMUL.FTZ R5, R0.reuse, R165 ;  /* 0x000000a500057220 */ /* 0x040fe40000410000 */
[C---:B------:R-:W-:Y:S01]  /*17ee0*/  FMUL.FTZ R24, R0.reuse, R144 ;  /* 0x0000009000187220 */ /* 0x040fe20000410000 */
[----:B------:R-:W3:Y:S01]  /*17ef0*/  MUFU.EX2 R153, R11 ;  /* 0x0000000b00997308 */ /* 0x000ee20000000800 */
[----:B------:R-:W-:Y:S01]  /*17f00*/  FMUL.FTZ R25, R0, R145 ;  /* 0x0000009100197220 */ /* 0x000fe20000410000 */
[----:B------:R-:W-:Y:S01]  /*17f10*/  F2FP.PACK_AB R145, R137, R133 ;  /* 0x000000858991723e */ /* 0x000fe200000000ff */
[----:B--2---:R-:W-:Y:S02]  /*17f20*/  FMUL.FTZ R6, R2, R166 ;  /* 0x000000a602067220 */ /* 0x004fe40000410000 */
        /* <DEDUP_REMOVED lines=9> */
[----:B------:R-:W2:Y:S01]  /*17fc0*/  MUFU.EX2 R156, R171 ;  /* 0x000000ab009c7308 */ /* 0x000ea20000000800 */
[C---:B------:R-:W-:Y:S02]  /*17fd0*/  FMUL.FTZ R37, R0.reuse, R37 ;  /* 0x0000002500257220 */ /* 0x040fe40000410000 */
[----:B------:R-:W-:Y:S01]  /*17fe0*/  FMUL.FTZ R40, R0, R40 ;  /* 0x0000002800287220 */ /* 0x000fe20000410000 */
[----:B---3--:R-:W-:Y:S01]  /*17ff0*/  F2FP.PACK_AB R144, R153, R169 ;  /* 0x000000a99990723e */ /* 0x008fe200000000ff */
[----:B------:R-:W-:Y:S02]  /*18000*/  FMUL.FTZ R11, R2, R163 ;  /* 0x000000a3020b7220 */ /* 0x000fe40000410000 */
        /* <DEDUP_REMOVED lines=12> */
[C---:B------:R-:W-:Y:S02]  /*180d0*/  FFMA.FTZ R161, R0.reuse, R215, R169 ;  /* 0x000000d700a17223 */ /* 0x040fe400000100a9 */
[C---:B------:R-:W-:Y:S02]  /*180e0*/  FMUL.FTZ R60, R0.reuse, R60 ;  /* 0x0000003c003c7220 */ /* 0x040fe40000410000 */
[C---:B------:R-:W-:Y:S01]  /*180f0*/  FMUL.FTZ R61, R0.reuse, R61 ;  /* 0x0000003d003d7220 */ /* 0x040fe20000410000 */
[----:B------:R2:W-:Y:S01]  /*18100*/  MUFU.EX2 R173, R182 ;  /* 0x000000b600ad7308 */ /* 0x0005e20000000800 */
[C---:B-1----:R-:W-:Y:S05]  /*18110*/  HMMA.16816.F32 R4, R144.reuse, R148, R4 ;  /* 0x000000949004723c */ /* 0x042fea0000001804 */
[C---:B------:R-:W-:Y:S02]  /*18120*/  FMUL.FTZ R64, R0.reuse, R64 ;  /* 0x0000004000407220 */ /* 0x040fe40000410000 */
[C---:B------:R-:W-:Y:S01]  /*18130*/  FMUL.FTZ R65, R0.reuse, R65 ;  /* 0x0000004100417220 */ /* 0x040fe20000410000 */
[C---:B------:R-:W-:Y:S01]  /*18140*/  HMMA.16816.F32 R8, R144.reuse, R150, R8 ;  /* 0x000000969008723c */ /* 0x040fe20000001808 */
[----:B------:R-:W1:Y:S01]  /*18150*/  LDSM.16.MT88.4 R148, [R192] ;  /* 0x00000000c094783b */ /* 0x000e620000004200 */
[----:B------:R-:W-:Y:S02]  /*18160*/  MUFU.EX2 R175, R183 ;  /* 0x000000b700af7308 */ /* 0x000fe40000000800 */
[C---:B------:R-:W-:Y:S02]  /*18170*/  FMUL.FTZ R68, R0.reuse, R68 ;  /* 0x0000004400447220 */ /* 0x040fe40000410000 */
[C---:B------:R-:W-:Y:S02]  /*18180*/  FMUL.FTZ R69, R0.reuse, R69 ;  /* 0x0000004500457220 */ /* 0x040fe40000410000 */
[C---:B------:R-:W-:Y:S04]  /*18190*/  FMUL.FTZ R72, R0.reuse, R72 ;  /* 0x0000004800487220 */ /* 0x040fe80000410000 */
[C---:B------:R-:W-:Y:S01]  /*181a0*/  FMUL.FTZ R73, R0.reuse, R73 ;  /* 0x0000004900497220 */ /* 0x040fe20000410000 */
[----:B------:R-:W-:Y:S01]  /*181b0*/  MUFU.EX2 R176, R184 ;  /* 0x000000b800b07308 */ /* 0x000fe20000000800 */
[----:B------:R-:W-:Y:S01]  /*181c0*/  FMUL.FTZ R76, R0, R76 ;  /* 0x0000004c004c7220 */ /* 0x000fe20000410000 */
[----:B--2---:R-:W-:Y:S01]  /*181d0*/  IADD3 R182, R212, -0x1, RZ ;  /* 0xffffffffd4b67810 */ /* 0x004fe20007ffe0ff */
[C---:B------:R-:W-:Y:S02]  /*181e0*/  FMUL.FTZ R77, R0.reuse, R77 ;  /* 0x0000004d004d7220 */ /* 0x040fe40000410000 */
[C---:B------:R-:W-:Y:S01]  /*181f0*/  FMUL.FTZ R80, R0.reuse, R80 ;  /* 0x0000005000507220 */ /* 0x040fe20000410000 */
[----:B------:R-:W-:Y:S01]  /*18200*/  MOV R212, R182 ;  /* 0x000000b600d47202 */ /* 0x000fe20000000f00 */
        /* <DEDUP_REMOVED lines=13> */
[C---:B-1----:R-:W-:Y:S03]  /*182e0*/  HMMA.16816.F32 R12, R144.reuse, R148, R12 ;  /* 0x00000094900c723c */ /* 0x042fe6000000180c */
[C---:B------:R-:W-:Y:S02]  /*182f0*/  FMUL.FTZ R104, R0.reuse, R104 ;  /* 0x0000006800687220 */ /* 0x040fe40000410000 */
[C---:B------:R-:W-:Y:S01]  /*18300*/  FMUL.FTZ R105, R0.reuse, R105 ;  /* 0x0000006900697220 */ /* 0x040fe20000410000 */
[----:B--2---:R-:W-:Y:S01]  /*18310*/  F2FP.PACK_AB R170, R177, R176 ;  /* 0x000000b0b1aa723e */ /* 0x004fe200000000ff */
        /* <DEDUP_REMOVED lines=16> */
[C---:B------:R-:W-:Y:S02]  /*18420*/  FMUL.FTZ R131, R2.reuse, R131 ;  /* 0x0000008302837220 */ /* 0x040fe40000410000 */
[----:B------:R-:W-:Y:S02]  /*18430*/  FFMA.FTZ R0, R2, R219, R133 ;  /* 0x000000db02007223 */ /* 0x000fe40000010085 */
[----:B------:R-:W2:Y:S02]  /*18440*/  MUFU.EX2 R2, R178 ;  /* 0x000000b200027308 */ /* 0x000ea40000000800 */
[----:B------:R-:W-:Y:S01]  /*18450*/  FADD.FTZ R0, R137, R0 ;  /* 0x0000000089007221 */ /* 0x000fe20000010000 */
[C---:B-1----:R-:W-:Y:S03]  /*18460*/  HMMA.16816.F32 R20, R144.reuse, R148, R20 ;  /* 0x000000949014723c */ /* 0x042fe60000001814 */
[----:B------:R-:W-:Y:S01]  /*18470*/  FADD.FTZ R160, R168, R0 ;  /* 0x00000000a8a07221 */ /* 0x000fe20000010000 */
[----:B------:R-:W-:Y:S01]  /*18480*/  F2FP.PACK_AB R168, R175, R173 ;  /* 0x000000adafa8723e */ /* 0x000fe200000000ff */
[----:B------:R-:W-:Y:S02]  /*18490*/  FADD.FTZ R0, R153, R161 ;  /* 0x000000a199007221 */ /* 0x000fe40000010000 */
[----:B------:R-:W-:Y:S01]  /*184a0*/  MUFU.EX2 R137, R174 ;  /* 0x000000ae00897308 */ /* 0x000fe20000000800 */
[----:B------:R-:W-:Y:S01]  /*184b0*/  FADD.FTZ R160, R172, R160 ;  /* 0x000000a0aca07221 */ /* 0x000fe20000010000 */
[C---:B------:R-:W-:Y:S01]  /*184c0*/  HMMA.16816.F32 R24, R144.reuse, R150, R24 ;  /* 0x000000969018723c */ /* 0x040fe20000001818 */
[----:B------:R-:W1:Y:S02]  /*184d0*/  LDSM.16.MT88.4 R148, [R193] ;  /* 0x00000000c194783b */ /* 0x000e640000004200 */
[----:B------:R-:W-:Y:S05]  /*184e0*/  FADD.FTZ R0, R152, R0 ;  /* 0x0000000098007221 */ /* 0x000fea0000010000 */
[----:B------:R-:W3:Y:S01]  /*184f0*/  MUFU.EX2 R133, R180 ;  /* 0x000000b400857308 */ /* 0x000ee20000000800 */
[----:B------:R-:W-:Y:S03]  /*18500*/  LDSM.16.MT88.4 R152, [R192+0x800] ;  /* 0x00080000c098783b */ /* 0x000fe60000004200 */
[----:B------:R-:W-:Y:S02]  /*18510*/  FADD.FTZ R156, R156, R0 ;  /* 0x000000009c9c7221 */ /* 0x000fe40000010000 */
[----:B--2---:R-:W-:Y:S03]  /*18520*/  FADD.FTZ R0, R2, R160 ;  /* 0x000000a002007221 */ /* 0x004fe60000010000 */
[----:B------:R-:W-:Y:S01]  /*18530*/  LDSM.16.MT88.4 R160, [R191+0x1000] ;  /* 0x00100000bfa0783b */ /* 0x000fe20000004200 */
[----:B------:R-:W2:Y:S01]  /*18540*/  MUFU.EX2 R178, R181 ;  /* 0x000000b500b27308 */ /* 0x000ea20000000800 */
[----:B------:R-:W-:Y:S09]  /*18550*/  FADD.FTZ R0, R157, R0 ;  /* 0x000000009d007221 */ /* 0x000ff20000010000 */
[----:B------:R-:W4:Y:S01]  /*18560*/  MUFU.EX2 R172, R186 ;  /* 0x000000ba00ac7308 */ /* 0x000f220000000800 */
[----:B---3--:R-:W-:Y:S09]  /*18570*/  FADD.FTZ R0, R133, R0 ;  /* 0x0000000085007221 */ /* 0x008ff20000010000 */
[----:B------:R-:W3:Y:S01]  /*18580*/  MUFU.EX2 R174, R185 ;  /* 0x000000b900ae7308 */ /* 0x000ee20000000800 */
[C---:B-1----:R-:W-:Y:S03]  /*18590*/  HMMA.16816.F32 R28, R144.reuse, R148, R28 ;  /* 0x00000094901c723c */ /* 0x042fe6000000181c */
[----:B--2---:R-:W-:Y:S05]  /*185a0*/  FADD.FTZ R0, R178, R0 ;  /* 0x00000000b2007221 */ /* 0x004fea0000010000 */
[C---:B------:R-:W-:Y:S01]  /*185b0*/  HMMA.16816.F32 R32, R144.reuse, R150, R32 ;  /* 0x000000969020723c */ /* 0x040fe20000001820 */
[----:B------:R-:W1:Y:S03]  /*185c0*/  LDSM.16.MT88.4 R148, [R191+0x1800] ;  /* 0x00180000bf94783b */ /* 0x000e660000004200 */
[----:B----4-:R-:W-:Y:S01]  /*185d0*/  FADD.FTZ R0, R172, R0 ;  /* 0x00000000ac007221 */ /* 0x010fe20000010000 */
[C---:B---3--:R-:W-:Y:S03]  /*185e0*/  F2FP.PACK_AB R169, R174.reuse, R172 ;  /* 0x000000acaea9723e */ /* 0x048fe600000000ff */
        /* <DEDUP_REMOVED lines=40> */
[----:B------:R-:W-:Y:S01]  /*18870*/  F2FP.PACK_AB R146, R179, R159 ;  /* 0x0000009fb392723e */ /* 0x000fe200000000ff */
[----:B------:R-:W-:Y:S01]  /*18880*/  FADD.FTZ R2, R137, R156 ;  /* 0x0000009c89027221 */ /* 0x000fe20000010000 */
[----:B------:R-:W-:Y:S01]  /*18890*/  F2FP.PACK_AB R147, R178, R133 ;  /* 0x00000085b293723e */ /* 0x000fe200000000ff */
[----:B------:R-:W2:Y:S01]  /*188a0*/  MUFU.EX2 R137, R214 ;  /* 0x000000d600897308 */ /* 0x000ea20000000800 */
[----:B------:R-:W-:Y:S01]  /*188b0*/  MOV R133, R132 ;  /* 0x0000008400857202 */ /* 0x000fe20000000f00 */
[----:B------:R-:W-:Y:S04]  /*188c0*/  FADD.FTZ R2, R158, R2 ;  /* 0x000000029e027221 */ /* 0x000fe80000010000 */
[----:B------:R-:W-:Y:S04]  /*188d0*/  FADD.FTZ R2, R159, R2 ;  /* 0x000000029f027221 */ /* 0x000fe80000010000 */
[----:B------:R-:W-:Y:S04]  /*188e0*/  FADD.FTZ R2, R179, R2 ;  /* 0x00000002b3027221 */ /* 0x000fe80000010000 */
[----:B------:R-:W-:Y:S04]  /*188f0*/  FADD.FTZ R2, R173, R2 ;  /* 0x00000002ad027221 */ /* 0x000fe80000010000 */
[----:B------:R-:W-:Y:S04]  /*18900*/  FADD.FTZ R2, R175, R2 ;  /* 0x00000002af027221 */ /* 0x000fe80000010000 */
[----:B------:R-:W-:Y:S01]  /*18910*/  FADD.FTZ R2, R176, R2 ;  /* 0x00000002b0027221 */ /* 0x000fe20000010000 */
[C---:B--2---:R-:W-:Y:S01]  /*18920*/  F2FP.PACK_AB R171, R137.reuse, R3 ;  /* 0x0000000389ab723e */ /* 0x044fe200000000ff */
[----:B------:R-:W-:Y:S01]  /*18930*/  FADD.FTZ R219, R137, R0 ;  /* 0x0000000089db7221 */ /* 0x000fe20000010000 */
[C---:B-1----:R-:W-:Y:S03]  /*18940*/  HMMA.16816.F32 R4, R144.reuse, R148, R4 ;  /* 0x000000949004723c */ /* 0x042fe60000001804 */
[----:B------:R-:W-:Y:S01]  /*18950*/  MOV R137, R138 ;  /* 0x0000008a00897202 */ /* 0x000fe20000000f00 */
[----:B------:R-:W-:Y:S04]  /*18960*/  FADD.FTZ R215, R177, R2 ;  /* 0x00000002b1d77221 */ /* 0x000fe80000010000 */
        /* <DEDUP_REMOVED lines=93> */
.L_x_2475:
[----:B------:R-:W-:-:S13]  /*18f40*/  ISETP.GE.AND P0, PT, R182, R234, PT ;  /* 0x000000eab600720c */ /* 0x000fda0003f06270 */
[----:B------:R-:W-:Y:S05]  /*18f50*/  @!P0 BRA `(.L_x_2481) ;  /* 0x00002b7000008947 */ /* 0x000fea0003800000 */
.L_x_2484:
[----:B------:R-:W-:Y:S04]  /*18f60*/  DEPBAR.LE SB0, 0x0 ;  /* 0x000080000000791a */ /* 0x000fe80000000000 */
[----:B------:R-:W-:Y:S01]  /*18f70*/  WARPSYNC 0xffffffff ;  /* 0xffffffff00007948 */ /* 0x000fe20003800000 */
[----:B------:R-:W-:Y:S01]  /*18f80*/  BAR.SYNC.DEFER_BLOCKING 0x0 ;  /* 0x0000000000007b1d */ /* 0x000fe20000010000 */
[----:B------:R-:W-:Y:S02]  /*18f90*/  SHF.R.S32.HI R0, RZ, 0x1f, R182 ;  /* 0x0000001fff007819 */ /* 0x000fe400000114b6 */
[C---:B------:R-:W-:Y:S02]  /*18fa0*/  LOP3.LUT P3, RZ, R218.reuse, 0x8, RZ, 0xc0, !PT ;  /* 0x00000008daff7812 */ /* 0x040fe4000786c0ff */
[----:B------:R-:W-:Y:S01]  /*18fb0*/  LOP3.LUT P6, RZ, R218, 0x4, RZ, 0xc0, !PT ;  /* 0x00000004daff7812 */ /* 0x000fe200078cc0ff */
[----:B------:R-:W-:Y:S01]  /*18fc0*/  IMAD R0, R0, c[0x0][0x208], RZ ;  /* 0x0000820000007a24 */ /* 0x000fe200078e02ff */
[C---:B------:R-:W-:Y:S02]  /*18fd0*/  LOP3.LUT P5, RZ, R218.reuse, 0x2, RZ, 0xc0, !PT ;  /* 0x00000002daff7812 */ /* 0x040fe400078ac0ff */
[----:B------:R-:W-:Y:S01]  /*18fe0*/  LOP3.LUT P4, RZ, R218, 0x1, RZ, 0xc0, !PT ;  /* 0x00000001daff7812 */ /* 0x000fe2000788c0ff */
[----:B------:R-:W-:Y:S01]  /*18ff0*/  IMAD R0, R182, c[0x0][0x20c], R0 ;  /* 0x00008300b6007a24 */ /* 0x000fe200078e0200 */
[----:B------:R-:W-:Y:S01]  /*19000*/  LDSM.16.M88.4 R24, [R195] ;  /* 0x00000000c318783b */ /* 0x000fe20000000200 */
[----:B------:R-:W-:Y:S05]  /*19010*/  BSSY B0, `(.L_x_2482) ;  /* 0x000011b000007945 */ /* 0x000fea0003800000 */
[----:B------:R-:W1:Y:S06]  /*19020*/  LDSM.16.M88.4 R8, [R190] ;  /* 0x00000000be08783b */ /* 0x000e6c0000000200 */
[----:B------:R-:W2:Y:S06]  /*19030*/  LDSM.16.M88.4 R16, [R190+0x800] ;  /* 0x00080000be10783b */ /* 0x000eac0000000200 */
[----:B------:R-:W3:Y:S06]  /*19040*/  LDSM.16.M88.4 R168, [R190+0x1000] ;  /* 0x00100000bea8783b */ /* 0x000eec0000000200 */
[----:B------:R-:W-:Y:S06]  /*19050*/  LDSM.16.M88.4 R172, [R196] ;  /* 0x00000000c4ac783b */ /* 0x000fec0000000200 */
[----:B------:R-:W4:Y:S01]  /*19060*/  S2R R2, SR_TID.X ;  /* 0x0000000000027919 */ /* 0x000f220000002100 */
[C---:B-1----:R-:W-:Y:S08]  /*19070*/  HMMA.16816.F32 R4, R24.reuse, R8, RZ ;  /* 0x000000081804723c */ /* 0x042ff000000018ff */
[C---:B------:R-:W-:Y:S01]  /*19080*/  HMMA.16816.F32 R8, R24.reuse, R10, RZ ;  /* 0x0000000a1808723c */ /* 0x040fe200000018ff */
[----:B----4-:R-:W-:Y:S03]  /*19090*/  ISETP.GT.AND P2, PT, R2, 0x7f, PT ;  /* 0x0000007f0200780c */ /* 0x010fe60003f44270 */
[----:B------:R-:W-:Y:S04]  /*190a0*/  IMAD.WIDE.U32 R2, R182, c[0x0][0x208], RZ ;  /* 0x00008200b6027a25 */ /* 0x000fe800078e00ff */
[C---:B--2---:R-:W-:Y:S01]  /*190b0*/  HMMA.16816.F32 R12, R24.reuse, R16, RZ ;  /* 0x00000010180c723c */ /* 0x044fe200000018ff */
[----:B------:R-:W-:Y:S03]  /*190c0*/  IADD3 R0, R3, R0, RZ ;  /* 0x0000000003007210 */ /* 0x000fe60007ffe0ff */
[----:B------:R-:W-:Y:S02]  /*190d0*/  IMAD.WIDE.U32 R2, R2, 0x30, RZ ;  /* 0x0000003002027825 */ /* 0x000fe400078e00ff */
[----:B------:R-:W-:Y:S02]  /*190e0*/  @!P2 MOV R133, c[0x0][0x208] ;  /* 0x000082000085aa02 */ /* 0x000fe40000000f00 */
[C---:B------:R-:W-:Y:S01]  /*190f0*/  HMMA.16816.F32 R16, R24.reuse, R18, RZ ;  /* 0x000000121810723c */ /* 0x040fe200000018ff */
[----:B------:R-:W-:Y:S05]  /*19100*/  IMAD R0, R0, 0x30, RZ ;  /* 0x0000003000007824 */ /* 0x000fea00078e02ff */
[----:B------:R-:W-:Y:S02]  /*19110*/  IADD3 R0, R3, R0, RZ ;  /* 0x0000000003007210 */ /* 0x000fe40007ffe0ff */
[C---:B---3--:R-:W-:Y:S01]  /*19120*/  HMMA.16816.F32 R20, R24.reuse, R168, RZ ;  /* 0x000000a81814723c */ /* 0x048fe200000018ff */
[-C--:B------:R-:W-:Y:S07]  /*19130*/  IADD3 R3, P1, R230, R2.reuse, RZ ;  /* 0x00000002e6037210 */ /* 0x080fee0007f3e0ff */
[----:B------:R-:W-:Y:S01]  /*19140*/  HMMA.16816.F32 R24, R24, R170, RZ ;  /* 0x000000aa1818723c */ /* 0x000fe200000018ff */
[----:B------:R-:W1:Y:S07]  /*19150*/  LDSM.16.M88.4 R168, [R199] ;  /* 0x00000000c7a8783b */ /* 0x000e6e0000000200 */
[C---:B-1----:R-:W-:Y:S08]  /*19160*/  HMMA.16816.F32 R4, R172.reuse, R168, R4 ;  /* 0x000000a8ac04723c */ /* 0x042ff00000001804 */
[C---:B------:R-:W-:Y:S01]  /*19170*/  HMMA.16816.F32 R8, R172.reuse, R170, R8 ;  /* 0x000000aaac08723c */ /* 0x040fe20000001808 */
[----:B------:R-:W1:Y:S07]  /*19180*/  LDSM.16.M88.4 R168, [R209] ;  /* 0x00000000d1a8783b */ /* 0x000e6e0000000200 */
[C---:B-1----:R-:W-:Y:S07]  /*19190*/  HMMA.16816.F32 R12, R172.reuse, R168, R12 ;  /* 0x000000a8ac0c723c */ /* 0x042fee000000180c */
[C---:B------:R-:W-:Y:S01]  /*191a0*/  @!P2 LEA R168, P0, R133.reuse, R2, 0x5 ;  /* 0x0000000285a8a211 */ /* 0x040fe200078028ff */
[C---:B------:R-:W-:Y:S01]  /*191b0*/  HMMA.16816.F32 R16, R172.reuse, R170, R16 ;  /* 0x000000aaac10723c */ /* 0x040fe20000001810 */
[----:B------:R-:W-:Y:S04]  /*191c0*/  @!P2 MOV R2, c[0x0][0x20c] ;  /* 0x000083000002aa02 */ /* 0x000fe80000000f00 */
[----:B------:R-:W-:Y:S02]  /*191d0*/  @!P2 LEA.HI.X R137, R133, R0, R2, 0x5, P0 ;  /* 0x000000008589a211 */ /* 0x000fe400000f2c02 */
[C---:B------:R-:W-:Y:S02]  /*191e0*/  LEA R2, P0, R3.reuse, c[0x0][0x1f8], 0x1 ;  /* 0x00007e0003027a11 */ /* 0x040fe400078008ff */
[-C--:B------:R-:W-:Y:S03]  /*191f0*/  IADD3.X R133, R0, R233.reuse, RZ, P1, !PT ;  /* 0x000000e900857210 */ /* 0x080fe60000ffe4ff */
[----:B------:R-:W-:Y:S02]  /*19200*/  @!P2 IADD3 R0, P1, R168, R230, RZ ;  /* 0x000000e6a800a210 */ /* 0x000fe40007f3e0ff */
[----:B------:R-:W1:Y:S01]  /*19210*/  LDSM.16.M88.4 R168, [R210] ;  /* 0x00000000d2a8783b */ /* 0x000e620000000200 */
[----:B------:R-:W-:Y:S02]  /*19220*/  LEA.HI.X R3, R3, c[0x0][0x1fc], R133, 0x1, P0 ;  /* 0x00007f0003037a11 */ /* 0x000fe400000f0c85 */
[C---:B------:R-:W-:Y:S02]  /*19230*/  @!P2 LEA R176, P0, R0.reuse, c[0x0][0x1f8], 0x1 ;  /* 0x00007e0000b0aa11 */ /* 0x040fe400078008ff */
[----:B------:R-:W-:Y:S01]  /*19240*/  @!P2 IADD3.X R133, R137, R233, RZ, P1, !PT ;  /* 0x000000e98985a210 */ /* 0x000fe20000ffe4ff */
[----:B------:R-:W-:Y:S01]  /*19250*/  @!PT LDS RZ, [RZ] ;  /* 0x00000000fffff984 */ /* 0x000fe20000000800 */
[----:B------:R-:W-:Y:S01]  /*19260*/  @!PT LDS RZ, [RZ] ;  /* 0x00000000fffff984 */ /* 0x000fe20000000800 */
[----:B------:R-:W-:Y:S01]  /*19270*/  @!PT LDS RZ, [RZ] ;  /* 0x00000000fffff984 */ /* 0x000fe20000000800 */
[----:B------:R2:W-:Y:S03]  /*19280*/  LDGSTS.E.BYPASS.LTC128B.128 [R213+0x4080], [R2.64], !P3 ;  /* 0x0408000002d57fae */ /* 0x0005e6000d901d46 */
[----:B------:R-:W-:Y:S03]  /*19290*/  @!P2 LEA.HI.X R177, R0, c[0x0][0x1fc], R133, 0x1, P0 ;  /* 0x00007f0000b1aa11 */ /* 0x000fe600000f0c85 */
[----:B------:R2:W-:Y:S06]  /*192a0*/  LDGSTS.E.BYPASS.LTC128B.128 [R213+0x5880], [R2.64+0x80], !P6 ;  /* 0x0588008002d57fae */ /* 0x0005ec000f101d46 */
[----:B------:R2:W-:Y:S06]  /*192b0*/  LDGSTS.E.BYPASS.LTC128B.128 [R213+0x7080], [R2.64+0x100], !P5 ;  /* 0x0708010002d57fae */ /* 0x0005ec000e901d46 */
[----:B------:R2:W-:Y:S06]  /*192c0*/  LDGSTS.E.BYPASS.LTC128B.128 [R213+0x8880], [R2.64+0x180], !P4 ;  /* 0x0888018002d57fae */ /* 0x0005ec000e101d46 */
[----:B------:R3:W-:Y:S01]  /*192d0*/  @!P2 LDGSTS.E.BYPASS.LTC128B.128 [R213+0x5080], [R176.64], !P3 ;  /* 0x05080000b0d5afae */ /* 0x0007e2000d901d46 */
[----:B------:R-:W-:Y:S05]  /*192e0*/  ISETP.GT.AND P3, PT, R182, R234, PT ;  /* 0x000000eab600720c */ /* 0x000fea0003f64270 */
[----:B------:R3:W-:Y:S01]  /*192f0*/  @!P2 LDGSTS.E.BYPASS.LTC128B.128 [R213+0x6880], [R176.64+0x80], !P6 ;  /* 0x06880080b0d5afae */ /* 0x0007e2000f101d46 */
[C---:B-1----:R-:W-:Y:S05]  /*19300*/  HMMA.16816.F32 R20, R172.reuse, R168, R20 ;  /* 0x000000a8ac14723c */ /* 0x042fea0000001814 */
[----:B------:R3:W-:Y:S03]  /*19310*/  @!P2 LDGSTS.E.BYPASS.LTC128B.128 [R213+0x8080], [R176.64+0x100], !P5 ;  /* 0x08080100b0d5afae */ /* 0x0007e6000e901d46 */
[----:B------:R-:W-:Y:S03]  /*19320*/  HMMA.16816.F32 R24, R172, R170, R24 ;  /* 0x000000aaac18723c */ /* 0x000fe60000001818 */
[----:B------:R3:W-:Y:S06]  /*19330*/  @!P2 LDGSTS.E.BYPASS.LTC128B.128 [R213+0x9880], [R176.64+0x180], !P4 ;  /* 0x09880180b0d5afae */ /* 0x0007ec000e101d46 */
[----:B------:R-:W-:Y:S06]  /*19340*/  LDSM.16.M88.4 R168, [R198] ;  /* 0x00000000c6a8783b */ /* 0x000fec0000000200 */
[----:B------:R-:W1:Y:S06]  /*19350*/  LDSM.16.M88.4 R172, [R189] ;  /* 0x00000000bdac783b */ /* 0x000e6c0000000200 */
[----:B------:R-:W0:Y:S01]  /*19360*/  LDGDEPBAR ;  /* 0x00000000000079af */ /* 0x000e220000000000 */
        /* <DEDUP_REMOVED lines=132> */
[----:B------:R-:W1:Y:S11]  /*19bb0*/  LDSM.16.M88.4 R172, [R188+0x5000] ;  /* 0x00500000bcac783b */ /* 0x000e760000000200 */
[----:B------:R-:W-:Y:S04]  /*19bc0*/  @!UPT UIADD3 URZ, URZ, URZ, URZ ;  /* 0x0000003f3f3ff290 */ /* 0x000fe8000fffe03f */
[----:B------:R-:W-:Y:S04]  /*19bd0*/  FMUL.FTZ R0, R4, c[0x0][0x320] ;  /* 0x0000c80004007a20 */ /* 0x000fe80000410000 */
[----:B------:R4:W4:Y:S04]  /*19be0*/  MUFU.TANH R179, R0 ;  /* 0x0000000000b37308 */ /* 0x0009280000002400 */
[----:B--2---:R-:W-:Y:S06]  /*19bf0*/  FMUL.FTZ R2, R8, c[0x0][0x320] ;  /* 0x0000c80008027a20 */ /* 0x004fec0000410000 */
[----:B---3--:R-:W2:Y:S01]  /*19c00*/  MUFU.TANH R177, R2 ;  /* 0x0000000200b17308 */ /* 0x008ea20000002400 */
[C---:B-1----:R-:W-:Y:S03]  /*19c10*/  HMMA.16816.F32 R12, R168.reuse, R172, R12 ;  /* 0x000000aca80c723c */ /* 0x042fe6000000180c */
[----:B----4-:R-:W-:Y:S06]  /*19c20*/  FMUL.FTZ R0, R5, c[0x0][0x320] ;  /* 0x0000c80005007a20 */ /* 0x010fec0000410000 */
[----:B------:R1:W3:Y:S01]  /*19c30*/  MUFU.TANH R180, R0 ;  /* 0x0000000000b47308 */ /* 0x0002e20000002400 */
[C---:B------:R-:W-:Y:S03]  /*19c40*/  HMMA.16816.F32 R16, R168.reuse, R174, R16 ;  /* 0x000000aea810723c */ /* 0x040fe60000001810 */
[----:B-1----:R-:W-:Y:S06]  /*19c50*/  FMUL.FTZ R0, R6, c[0x0][0x320] ;  /* 0x0000c80006007a20 */ /* 0x002fec0000410000 */
[----:B------:R1:W4:Y:S03]  /*19c60*/  MUFU.TANH R178, R0 ;  /* 0x0000000000b27308 */ /* 0x0003260000002400 */
[----:B-1----:R-:W-:Y:S02]  /*19c70*/  FMUL.FTZ R0, R7, c[0x0][0x320] ;  /* 0x0000c80007007a20 */ /* 0x002fe40000410000 */
[----:B------:R-:W1:Y:S01]  /*19c80*/  LDSM.16.M88.4 R4, [R188+0x5800] ;  /* 0x00580000bc04783b */ /* 0x000e620000000200 */
[----:B------:R-:W-:Y:S04]  /*19c90*/  DEPBAR.LE SB0, 0x0 ;  /* 0x000080000000791a */ /* 0x000fe80000000000 */
[----:B------:R5:W1:Y:S01]  /*19ca0*/  MUFU.TANH R181, R0 ;  /* 0x0000000000b57308 */ /* 0x000a620000002400 */
[----:B------:R-:W-:Y:S01]  /*19cb0*/  BAR.SYNC.DEFER_BLOCKING 0x0 ;  /* 0x0000000000007b1d */ /* 0x000fe20000010000 */
[----:B-----5:R-:W-:Y:S08]  /*19cc0*/  FMUL.FTZ R0, R9, c[0x0][0x320] ;  /* 0x0000c80009007a20 */ /* 0x020ff00000410000 */
[----:B------:R5:W2:Y:S01]  /*19cd0*/  MUFU.TANH R176, R0 ;  /* 0x0000000000b07308 */ /* 0x000aa20000002400 */
[C---:B-1----:R-:W-:Y:S07]  /*19ce0*/  HMMA.16816.F32 R20, R168.reuse, R4, R20 ;  /* 0x00000004a814723c */ /* 0x042fee0000001814 */
[----:B------:R-:W-:Y:S01]  /*19cf0*/  MOV R4, R138 ;  /* 0x0000008a00047202 */ /* 0x000fe20000000f00 */
        /* <DEDUP_REMOVED lines=41> */
[----:B------:R-:W-:Y:S03]  /*19f90*/  ISETP.GE.AND P0, PT, R6, 0x21, PT ;  /* 0x000000210600780c */ /* 0x000fe60003f06270 */
[----:B------:R-:W-:Y:S02]  /*19fa0*/  IMAD R5, R2, c[0x0][0x1e0], RZ ;  /* 0x0000780002057a24 */ /* 0x000fe400078e02ff */
[C---:B------:R-:W-:Y:S04]  /*19fb0*/  IMAD.WIDE.U32 R2, R0.reuse, c[0x0][0x1e0], RZ ;  /* 0x0000780000027a25 */ /* 0x040fe800078e00ff */
[----:B------:R-:W-:Y:S04]  /*19fc0*/  IMAD R0, R0, c[0x0][0x1e4], R5 ;  /* 0x0000790000007a24 */ /* 0x000fe800078e0205 */
[----:B------:R-:W-:Y:S02]  /*19fd0*/  IMAD.IADD R0, R3, 0x1, R0 ;  /* 0x0000000103007824 */ /* 0x000fe400078e0200 */
[----:B------:R-:W-:Y:S02]  /*19fe0*/  @P0 IMAD.MOV.U32 R7, RZ, RZ, c[0x0][0x1e0] ;  /* 0x00007800ff070624 */ /* 0x000fe400078e00ff */
[----:B------:R-:W-:Y:S04]  /*19ff0*/  IMAD.WIDE.U32 R2, R2, 0x30, RZ ;  /* 0x0000003002027825 */ /* 0x000fe800078e00ff */
[----:B------:R-:W-:Y:S01]  /*1a000*/  IMAD R0, R0, 0x30, RZ ;  /* 0x0000003000007824 */ /* 0x000fe200078e02ff */
[----:B------:R-:W-:Y:S01]  /*1a010*/  @P0 LEA R5, P1, R7, R2, 0x5 ;  /* 0x0000000207050211 */ /* 0x000fe200078228ff */
[----:B------:R-:W-:Y:S02]  /*1a020*/  @P0 IMAD.MOV.U32 R14, RZ, RZ, c[0x0][0x1e4] ;  /* 0x00007900ff0e0624 */ /* 0x000fe400078e00ff */
[----:B------:R-:W-:Y:S05]  /*1a030*/  IMAD.IADD R0, R3, 0x1, R0 ;  /* 0x0000000103007824 */ /* 0x000fea00078e0200 */
[----:B------:R-:W-:Y:S02]  /*1a040*/  @P0 LEA.HI.X R3, R7, R0, R14, 0x5, P1 ;  /* 0x0000000007030211 */ /* 0x000fe400008f2c0e */
[----:B------:R-:W-:Y:S11]  /*1a050*/  ISETP.GE.AND P1, PT, R6, 0x1, PT ;  /* 0x000000010600780c */ /* 0x000ff60003f26270 */
[----:B------:R-:W-:Y:S02]  /*1a060*/  @!UPT UIADD3 URZ, URZ, URZ, URZ ;  /* 0x0000003f3f3ff290 */ /* 0x000fe4000fffe03f */
[----:B------:R-:W-:Y:S05]  /*1a070*/  @P1 IADD3 R2, P2, R228, R2, RZ ;  /* 0x00000002e4021210 */ /* 0x000fea0007f5e0ff */
[----:B------:R-:W-:Y:S01]  /*1a080*/  @P1 IMAD.X R0, R0, 0x1, R232, P2 ;  /* 0x0000000100001824 */ /* 0x000fe200010e06e8 */
[C---:B------:R-:W-:Y:S04]  /*1a090*/  @P1 LEA R6, P2, R2.reuse, c[0x0][0x1c8], 0x1 ;  /* 0x0000720002061a11 */ /* 0x040fe800078408ff */
[----:B------:R-:W-:Y:S02]  /*1a0a0*/  @P1 LEA.HI.X R7, R2, c[0x0][0x1cc], R0, 0x1, P2 ;  /* 0x0000730002071a11 */ /* 0x000fe400010f0c00 */
        /* <DEDUP_REMOVED lines=17> */
.L_x_2483:
[----:B--234-:R-:W-:Y:S05]  /*1a1c0*/  BSYNC B0 ;  /* 0x0000000000007941 */ /* 0x01cfea0003800000 */
.L_x_2482:
[----:B-1----:R-:W-:Y:S01]  /*1a1d0*/  FMNMX.FTZ R3, R179, R138, !PT ;  /* 0x0000008ab3037209 */ /* 0x002fe20007810000 */
[----:B------:R-:W-:Y:S01]  /*1a1e0*/  LDSM.16.MT88.4 R168, [R191] ;  /* 0x00000000bfa8783b */ /* 0x000fe20000004200 */
[----:B------:R-:W-:Y:S02]  /*1a1f0*/  FMNMX.FTZ R0, R178, R132, !PT ;  /* 0x00000084b2007209 */ /* 0x000fe40007810000 */
[----:B------:R-:W-:Y:S02]  /*1a200*/  FMNMX.FTZ R3, R180, R3, !PT ;  /* 0x00000003b4037209 */ /* 0x000fe40007810000 */
[----:B------:R-:W-:Y:S02]  /*1a210*/  FMNMX.FTZ R0, R181, R0, !PT ;  /* 0x00000000b5007209 */ /* 0x000fe40007810000 */
[----:B------:R-:W-:Y:S01]  /*1a220*/  FMNMX.FTZ R3, R177, R3, !PT ;  /* 0x00000003b1037209 */ /* 0x000fe20007810000 */
[----:B------:R-:W0:Y:S01]  /*1a230*/  LDGDEPBAR ;  /* 0x00000000000079af */ /* 0x000e220000000000 */
        /* <DEDUP_REMOVED lines=20> */
[----:B------:R-:W-:Y:S08]  /*1a380*/  SHFL.BFLY PT, R5, R3, 0x2, 0x1f ;  /* 0x0c401f0003057f89 */ /* 0x000ff000000e0000 */
[----:B------:R-:W1:Y:S02]  /*1a390*/  SHFL.BFLY PT, R2, R0, 0x2, 0x1f ;  /* 0x0c401f0000027f89 */ /* 0x000e6400000e0000 */
[----:B-1----:R-:W-:Y:S02]  /*1a3a0*/  FMNMX.FTZ R0, R0, R2, !PT ;  /* 0x0000000200007209 */ /* 0x002fe40007810000 */
[----:B------:R-:W-:Y:S04]  /*1a3b0*/  FMNMX.FTZ R5, R3, R5, !PT ;  /* 0x0000000503057209 */ /* 0x000fe80007810000 */
[----:B------:R-:W1:Y:S08]  /*1a3c0*/  SHFL.BFLY PT, R3, R0, 0x1, 0x1f ;  /* 0x0c201f0000037f89 */ /* 0x000e7000000e0000 */
[----:B------:R-:W2:Y:S01]  /*1a3d0*/  SHFL.BFLY PT, R6, R5, 0x1, 0x1f ;  /* 0x0c201f0005067f89 */ /* 0x000ea200000e0000 */
[----:B-1----:R-:W-:Y:S02]  /*1a3e0*/  FMNMX.FTZ R3, R0, R3, !PT ;  /* 0x0000000300037209 */ /* 0x002fe40007810000 */
[----:B--2---:R-:W-:Y:S05]  /*1a3f0*/  FMNMX.FTZ R138, R5, R6, !PT ;  /* 0x00000006058a7209 */ /* 0x004fea0007810000 */
[C---:B------:R-:W-:Y:S02]  /*1a400*/  FADD.FTZ R2, -R138.reuse, R4 ;  /* 0x000000048a027221 */ /* 0x040fe40000010100 */
[----:B------:R-:W-:Y:S02]  /*1a410*/  FMUL.FTZ R4, R138, c[0x0][0x2d0] ;  /* 0x0000b4008a047a20 */ /* 0x000fe40000410000 */
[----:B------:R-:W-:Y:S02]  /*1a420*/  FMUL.FTZ R2, R2, c[0x0][0x2d0] ;  /* 0x0000b40002027a20 */ /* 0x000fe40000410000 */
[--C-:B------:R-:W-:Y:S02]  /*1a430*/  FFMA.FTZ R5, R180, c[0x0][0x2d0], -R4.reuse ;  /* 0x0000b400b4057a23 */ /* 0x100fe40000010804 */
[--C-:B------:R-:W-:Y:S02]  /*1a440*/  FFMA.FTZ R0, R179, c[0x0][0x2d0], -R4.reuse ;  /* 0x0000b400b3007a23 */ /* 0x100fe40000010804 */
[----:B------:R1:W-:Y:S01]  /*1a450*/  MUFU.EX2 R214, R5 ;  /* 0x0000000500d67308 */ /* 0x0003e20000000800 */
[--C-:B------:R-:W-:Y:S02]  /*1a460*/  FFMA.FTZ R179, R9, c[0x0][0x2d0], -R4.reuse ;  /* 0x0000b40009b37a23 */ /* 0x100fe40000010804 */
[--C-:B------:R-:W-:Y:S07]  /*1a470*/  FFMA.FTZ R172, R172, c[0x0][0x2d0], -R4.reuse ;  /* 0x0000b400acac7a23 */ /* 0x100fee0000010804 */
[----:B------:R2:W-:Y:S10]  /*1a480*/  MUFU.EX2 R14, R0 ;  /* 0x00000000000e7308 */ /* 0x0005f40000000800 */
[----:B------:R-:W3:Y:S01]  /*1a490*/  MUFU.EX2 R2, R2 ;  /* 0x0000000200027308 */ /* 0x000ee20000000800 */
[--C-:B-1----:R-:W-:Y:S02]  /*1a4a0*/  FFMA.FTZ R5, R177, c[0x0][0x2d0], -R4.reuse ;  /* 0x0000b400b1057a23 */ /* 0x102fe40000010804 */
[----:B------:R-:W-:Y:S07]  /*1a4b0*/  FFMA.FTZ R177, R10, c[0x0][0x2d0], -R4 ;  /* 0x0000b4000ab17a23 */ /* 0x000fee0000010804 */
[----:B------:R1:W-:Y:S01]  /*1a4c0*/  MUFU.EX2 R222, R5 ;  /* 0x0000000500de7308 */ /* 0x0003e20000000800 */
[C---:B--2---:R-:W-:Y:S02]  /*1a4d0*/  FADD.FTZ R0, -R3.reuse, R132 ;  /* 0x0000008403007221 */ /* 0x044fe40000010100 */
[----:B------:R-:W-:Y:S02]  /*1a4e0*/  FMUL.FTZ R132, R3, c[0x0][0x2d0] ;  /* 0x0000b40003847a20 */ /* 0x000fe40000410000 */
[----:B------:R-:W-:Y:S02]  /*1a4f0*/  FMUL.FTZ R0, R0, c[0x0][0x2d0] ;  /* 0x0000b40000007a20 */ /* 0x000fe40000410000 */
[----:B------:R-:W-:Y:S03]  /*1a500*/  FFMA.FTZ R6, R174, c[0x0][0x2d0], -R132 ;  /* 0x0000b400ae067a23 */ /* 0x000fe60000010884 */
[----:B------:R-:W-:Y:S01]  /*1a510*/  MUFU.EX2 R217, R172 ;  /* 0x000000ac00d97308 */ /* 0x000fe20000000800 */
[--C-:B------:R-:W-:Y:S02]  /*1a520*/  FFMA.FTZ R174, R173, c[0x0][0x2d0], -R4.reuse ;  /* 0x0000b400adae7a23 */ /* 0x100fe40000010804 */
[C---:B---3--:R-:W-:Y:S02]  /*1a530*/  FMUL.FTZ R9, R2.reuse, R161 ;  /* 0x000000a102097220 */ /* 0x048fe40000410000 */
[C---:B------:R-:W-:Y:S02]  /*1a540*/  FMUL.FTZ R16, R2.reuse, R152 ;  /* 0x0000009802107220 */ /* 0x040fe40000410000 */
[C---:B------:R-:W-:Y:S02]  /*1a550*/  FMUL.FTZ R17, R2.reuse, R153 ;  /* 0x0000009902117220 */ /* 0x040fe40000410000 */
[--C-:B------:R-:W-:Y:S01]  /*1a560*/  FFMA.FTZ R173, R13, c[0x0][0x2d0], -R4.reuse ;  /* 0x0000b4000dad7a23 */ /* 0x100fe20000010804 */
[----:B------:R-:W2:Y:S01]  /*1a570*/  MUFU.EX2 R0, R0 ;  /* 0x0000000000007308 */ /* 0x000ea20000000800 */
[----:B------:R-:W-:Y:S02]  /*1a580*/  FMUL.FTZ R24, R2, R144 ;  /* 0x0000009002187220 */ /* 0x000fe40000410000 */
[--C-:B-1----:R-:W-:Y:S02]  /*1a590*/  FFMA.FTZ R5, R176, c[0x0][0x2d0], -R4.reuse ;  /* 0x0000b400b0057a23 */ /* 0x102fe40000010804 */
[----:B------:R-:W-:Y:S02]  /*1a5a0*/  FFMA.FTZ R176, R11, c[0x0][0x2d0], -R4 ;  /* 0x0000b4000bb07a23 */ /* 0x000fe40000010804 */
[C---:B------:R-:W-:Y:S02]  /*1a5b0*/  FMUL.FTZ R25, R2.reuse, R145 ;  /* 0x0000009102197220 */ /* 0x040fe40000410000 */
[C---:B------:R-:W-:Y:S01]  /*1a5c0*/  FMUL.FTZ R13, R2.reuse, R157 ;  /* 0x0000009d020d7220 */ /* 0x040fe20000410000 */
[----:B------:R1:W3:Y:S01]  /*1a5d0*/  MUFU.EX2 R224, R5 ;  /* 0x0000000500e07308 */ /* 0x0002e20000000800 */
[C---:B------:R-:W-:Y:S02]  /*1a5e0*/  FFMA.FTZ R157, R2.reuse, R215, R14 ;  /* 0x000000d7029d7223 */ /* 0x040fe4000001000e */
[C---:B------:R-:W-:Y:S02]  /*1a5f0*/  FMUL.FTZ R20, R2.reuse, R148 ;  /* 0x0000009402147220 */ /* 0x040fe40000410000 */
[C---:B------:R-:W-:Y:S02]  /*1a600*/  FMUL.FTZ R21, R2.reuse, R149 ;  /* 0x0000009502157220 */ /* 0x040fe40000410000 */
[C---:B------:R-:W-:Y:S02]  /*1a610*/  FMUL.FTZ R28, R2.reuse, R28 ;  /* 0x0000001c021c7220 */ /* 0x040fe40000410000 */
[C---:B------:R-:W-:Y:S01]  /*1a620*/  FMUL.FTZ R29, R2.reuse, R29 ;  /* 0x0000001d021d7220 */ /* 0x040fe20000410000 */
[----:B------:R4:W-:Y:S01]  /*1a630*/  MUFU.EX2 R221, R6 ;  /* 0x0000000600dd7308 */ /* 0x0009e20000000800 */
[C---:B------:R-:W-:Y:S02]  /*1a640*/  FMUL.FTZ R32, R2.reuse, R32 ;  /* 0x0000002002207220 */ /* 0x040fe40000410000 */
[----:B------:R-:W-:Y:S02]  /*1a650*/  FMUL.FTZ R33, R2, R33 ;  /* 0x0000002102217220 */ /* 0x000fe40000410000 */
[C---:B--2---:R-:W-:Y:S02]  /*1a660*/  FMUL.FTZ R10, R0.reuse, R162 ;  /* 0x000000a2000a7220 */ /* 0x044fe40000410000 */
[C---:B------:R-:W-:Y:S02]  /*1a670*/  FMUL.FTZ R11, R0.reuse, R163 ;  /* 0x000000a3000b7220 */ /* 0x040fe40000410000 */
[C---:B------:R-:W-:Y:S01]  /*1a680*/  FMUL.FTZ R18, R0.reuse, R154 ;  /* 0x0000009a00127220 */ /* 0x040fe20000410000 */
[----:B------:R-:W-:Y:S01]  /*1a690*/  MUFU.EX2 R216, R173 ;  /* 0x000000ad00d87308 */ /* 0x000fe20000000800 */
[----:B------:R-:W-:Y:S02]  /*1a6a0*/  FMUL.FTZ R19, R0, R155 ;  /* 0x0000009b00137220 */ /* 0x000fe40000410000 */
[----:B------:R-:W-:Y:S01]  /*1a6b0*/  LDSM.16.MT88.4 R152, [R194] ;  /* 0x00000000c298783b */ /* 0x000fe20000004200 */
[----:B-1----:R-:W-:Y:S02]  /*1a6c0*/  FFMA.FTZ R5, R178, c[0x0][0x2d0], -R132 ;  /* 0x0000b400b2057a23 */ /* 0x002fe40000010884 */
[----:B------:R-:W-:Y:S02]  /*1a6d0*/  FFMA.FTZ R178, R8, c[0x0][0x2d0], -R4 ;  /* 0x0000b40008b27a23 */ /* 0x000fe40000010804 */
[----:B------:R-:W-:Y:S02]  /*1a6e0*/  FMUL.FTZ R8, R2, R160 ;  /* 0x000000a002087220 */ /* 0x000fe40000410000 */
[----:B------:R1:W-:Y:S01]  /*1a6f0*/  MUFU.EX2 R180, R5 ;  /* 0x0000000500b47308 */ /* 0x0003e20000000800 */
[----:B------:R-:W2:Y:S01]  /*1a700*/  LDSM.16.MT88.4 R160, [R192] ;  /* 0x00000000c0a0783b */ /* 0x000ea20000004200 */
[C---:B------:R-:W-:Y:S02]  /*1a710*/  FMUL.FTZ R7, R0.reuse, R167 ;  /* 0x000000a700077220 */ /* 0x040fe40000410000 */
[----:B----4-:R-:W-:Y:S01]  /*1a720*/  FMUL.FTZ R6, R0, R166 ;  /* 0x000000a600067220 */ /* 0x010fe20000410000 */
[----:B---3--:R-:W-:Y:S01]  /*1a730*/  F2FP.PACK_AB R166, R224, R222 ;  /* 0x000000dee0a6723e */ /* 0x008fe200000000ff */
[C---:B------:R-:W-:Y:S02]  /*1a740*/  FMUL.FTZ R26, R0.reuse, R146 ;  /* 0x00000092001a7220 */ /* 0x040fe40000410000 */
[C---:B------:R-:W-:Y:S02]  /*1a750*/  FMUL.FTZ R27, R0.reuse, R147 ;  /* 0x00000093001b7220 */ /* 0x040fe40000410000 */
[----:B------:R-:W3:Y:S01]  /*1a760*/  LDSM.16.MT88.4 R144, [R193] ;  /* 0x00000000c190783b */ /* 0x000ee20000004200 */
[C---:B------:R-:W-:Y:S01]  /*1a770*/  FMUL.FTZ R15, R0.reuse, R159 ;  /* 0x0000009f000f7220 */ /* 0x040fe20000410000 */
[----:B------:R-:W-:Y:S01]  /*1a780*/  MUFU.EX2 R173, R176 ;  /* 0x000000b000ad7308 */ /* 0x000fe20000000800 */
[C---:B------:R-:W-:Y:S02]  /*1a790*/  FMUL.FTZ R22, R0.reuse, R150 ;  /* 0x0000009600167220 */ /* 0x040fe40000410000 */
[C---:B------:R-:W-:Y:S02]  /*1a7a0*/  FMUL.FTZ R23, R0.reuse, R151 ;  /* 0x0000009700177220 */ /* 0x040fe40000410000 */
[C---:B------:R-:W-:Y:S01]  /*1a7b0*/  FMUL.FTZ R30, R0.reuse, R30 ;  /* 0x0000001e001e7220 */ /* 0x040fe20000410000 */
[----:B------:R-:W-:Y:S01]  /*1a7c0*/  LDSM.16.MT88.4 R148, [R191+0x800] ;  /* 0x00080000bf94783b */ /* 0x000fe20000004200 */
[C---:B------:R-:W-:Y:S02]  /*1a7d0*/  FMUL.FTZ R31, R0.reuse, R31 ;  /* 0x0000001f001f7220 */ /* 0x040fe40000410000 */
[C---:B------:R-:W-:Y:S01]  /*1a7e0*/  FMUL.FTZ R34, R0.reuse, R34 ;  /* 0x0000002200227220 */ /* 0x040fe20000410000 */
[----:B------:R-:W-:Y:S01]  /*1a7f0*/  MUFU.EX2 R176, R177 ;  /* 0x000000b100b07308 */ /* 0x000fe20000000800 */
[----:B------:R-:W-:Y:S02]  /*1a800*/  FMUL.FTZ R35, R0, R35 ;  /* 0x0000002300237220 */ /* 0x000fe40000410000 */
[--C-:B-1----:R-:W-:Y:S02]  /*1a810*/  FFMA.FTZ R5, R181, c[0x0][0x2d0], -R132.reuse ;  /* 0x0000b400b5057a23 */ /* 0x102fe40000010884 */
[C---:B------:R-:W-:Y:S02]  /*1a820*/  FMUL.FTZ R36, R2.reuse, R36 ;  /* 0x0000002402247220 */ /* 0x040fe40000410000 */
[----:B------:R-:W-:Y:S02]  /*1a830*/  FMUL.FTZ R37, R2, R37 ;  /* 0x0000002502257220 */ /* 0x000fe40000410000 */
[C---:B------:R-:W-:Y:S01]  /*1a840*/  FMUL.FTZ R38, R0.reuse, R38 ;  /* 0x0000002600267220 */ /* 0x040fe20000410000 */
[----:B------:R1:W-:Y:S01]  /*1a850*/  MUFU.EX2 R220, R5 ;  /* 0x0000000500dc7308 */ /* 0x0003e20000000800 */
        /* <DEDUP_REMOVED lines=14> */
[----:B------:R-:W-:Y:S02]  /*1a940*/  FFMA.FTZ R175, R12, c[0x0][0x2d0], -R4 ;  /* 0x0000b4000caf7a23 */ /* 0x000fe40000010804 */
[----:B------:R-:W1:Y:S01]  /*1a950*/  MUFU.EX2 R223, R5 ;  /* 0x0000000500df7308 */ /* 0x000e620000000800 */
[----:B------:R-:W-:Y:S01]  /*1a960*/  FMUL.FTZ R4, R2, R164 ;  /* 0x000000a402047220 */ /* 0x000fe20000410000 */
[----:B------:R-:W-:Y:S01]  /*1a970*/  F2FP.PACK_AB R164, R214, R14 ;  /* 0x0000000ed6a4723e */ /* 0x000fe200000000ff */
        /* <DEDUP_REMOVED lines=18> */
[C---:B------:R-:W-:Y:S05]  /*1aaa0*/  HMMA.16816.F32 R4, R164.reuse, R168, R4 ;  /* 0x000000a8a404723c */ /* 0x040fea0000001804 */
[----:B------:R-:W-:Y:S02]  /*1aab0*/  FMUL.FTZ R63, R0, R63 ;  /* 0x0000003f003f7220 */ /* 0x000fe40000410000 */
[C---:B------:R-:W-:Y:S01]  /*1aac0*/  FMUL.FTZ R64, R2.reuse, R64 ;  /* 0x0000004002407220 */ /* 0x040fe20000410000 */
[C---:B------:R-:W-:Y:S04]  /*1aad0*/  HMMA.16816.F32 R8, R164.reuse, R170, R8 ;  /* 0x000000aaa408723c */ /* 0x040fe80000001808 */
[----:B------:R-:W-:Y:S01]  /*1aae0*/  FMUL.FTZ R65, R2, R65 ;  /* 0x0000004102417220 */ /* 0x000fe20000410000 */
[----:B------:R-:W-:Y:S01]  /*1aaf0*/  F2FP.PACK_AB R168, R176, R173 ;  /* 0x000000adb0a8723e */ /* 0x000fe200000000ff */
[C---:B------:R-:W-:Y:S02]  /*1ab00*/  FMUL.FTZ R66, R0.reuse, R66 ;  /* 0x0000004200427220 */ /* 0x040fe40000410000 */
[C---:B--2---:R-:W-:Y:S04]  /*1ab10*/  HMMA.16816.F32 R12, R164.reuse, R160, R12 ;  /* 0x000000a0a40c723c */ /* 0x044fe8000000180c */
[----:B------:R-:W-:Y:S02]  /*1ab20*/  FMUL.FTZ R67, R0, R67 ;  /* 0x0000004300437220 */ /* 0x000fe40000410000 */
[C---:B------:R-:W-:Y:S02]  /*1ab30*/  FMUL.FTZ R68, R2.reuse, R68 ;  /* 0x0000004402447220 */ /* 0x040fe40000410000 */
[C---:B------:R-:W-:Y:S01]  /*1ab40*/  HMMA.16816.F32 R16, R164.reuse, R162, R16 ;  /* 0x000000a2a410723c */ /* 0x040fe20000001810 */
[----:B------:R-:W-:Y:S03]  /*1ab50*/  LDSM.16.MT88.4 R160, [R191+0x1000] ;  /* 0x00100000bfa0783b */ /* 0x000fe60000004200 */
[----:B------:R-:W-:Y:S02]  /*1ab60*/  FMUL.FTZ R69, R2, R69 ;  /* 0x0000004502457220 */ /* 0x000fe40000410000 */
[C---:B------:R-:W-:Y:S02]  /*1ab70*/  FMUL.FTZ R70, R0.reuse, R70 ;  /* 0x0000004600467220 */ /* 0x040fe40000410000 */
        /* <DEDUP_REMOVED lines=56> */
[C---:B------:R-:W-:Y:S02]  /*1af00*/  FMUL.FTZ R117, R2.reuse, R117 ;  /* 0x0000007502757220 */ /* 0x040fe40000410000 */
[C---:B------:R-:W-:Y:S01]  /*1af10*/  FMUL.FTZ R120, R2.reuse, R120 ;  /* 0x0000007802787220 */ /* 0x040fe20000410000 */
[C---:B------:R-:W-:Y:S01]  /*1af20*/  HMMA.16816.F32 R48, R164.reuse, R146, R48 ;  /* 0x00000092a430723c */ /* 0x040fe20000001830 */
[----:B------:R-:W1:Y:S03]  /*1af30*/  LDSM.16.MT88.4 R144, [R194+0x1800] ;  /* 0x00180000c290783b */ /* 0x000e660000004200 */
[----:B------:R-:W-:Y:S02]  /*1af40*/  FMUL.FTZ R121, R2, R121 ;  /* 0x0000007902797220 */ /* 0x000fe40000410000 */
[C---:B------:R-:W-:Y:S02]  /*1af50*/  FMUL.FTZ R118, R0.reuse, R118 ;  /* 0x0000007600767220 */ /* 0x040fe40000410000 */
[C---:B------:R-:W-:Y:S04]  /*1af60*/  FMUL.FTZ R119, R0.reuse, R119 ;  /* 0x0000007700777220 */ /* 0x040fe80000410000 */
[C---:B------:R-:W-:Y:S02]  /*1af70*/  FMUL.FTZ R122, R0.reuse, R122 ;  /* 0x0000007a007a7220 */ /* 0x040fe40000410000 */
[C---:B------:R-:W-:Y:S02]  /*1af80*/  FMUL.FTZ R123, R0.reuse, R123 ;  /* 0x0000007b007b7220 */ /* 0x040fe40000410000 */
[----:B------:R-:W-:Y:S02]  /*1af90*/  FFMA.FTZ R156, R0, R219, R180 ;  /* 0x000000db009c7223 */ /* 0x000fe400000100b4 */
[C---:B------:R-:W-:Y:S02]  /*1afa0*/  FMUL.FTZ R124, R2.reuse, R124 ;  /* 0x0000007c027c7220 */ /* 0x040fe40000410000 */
[C---:B------:R-:W-:Y:S02]  /*1afb0*/  FMUL.FTZ R125, R2.reuse, R125 ;  /* 0x0000007d027d7220 */ /* 0x040fe40000410000 */
[C---:B------:R-:W-:Y:S02]  /*1afc0*/  FMUL.FTZ R128, R2.reuse, R128 ;  /* 0x0000008002807220 */ /* 0x040fe40000410000 */
[----:B------:R-:W-:Y:S02]  /*1afd0*/  FMUL.FTZ R129, R2, R129 ;  /* 0x0000008102817220 */ /* 0x000fe40000410000 */
[--C-:B------:R-:W-:Y:S02]  /*1afe0*/  FFMA.FTZ R2, R187, c[0x0][0x2d0], -R132.reuse ;  /* 0x0000b400bb027a23 */ /* 0x100fe40000010884 */
[C---:B------:R-:W-:Y:S02]  /*1aff0*/  FMUL.FTZ R126, R0.reuse, R126 ;  /* 0x0000007e007e7220 */ /* 0x040fe40000410000 */
[----:B------:R2:W-:Y:S01]  /*1b000*/  MUFU.EX2 R215, R2 ;  /* 0x0000000200d77308 */ /* 0x0005e20000000800 */
[C---:B------:R-:W-:Y:S02]  /*1b010*/  FMUL.FTZ R127, R0.reuse, R127 ;  /* 0x0000007f007f7220 */ /* 0x040fe40000410000 */
[C---:B------:R-:W-:Y:S02]  /*1b020*/  FMUL.FTZ R130, R0.reuse, R130 ;  /* 0x0000008200827220 */ /* 0x040fe40000410000 */
[----:B------:R-:W-:Y:S02]  /*1b030*/  FMUL.FTZ R131, R0, R131 ;  /* 0x0000008300837220 */ /* 0x000fe40000410000 */
[--C-:B------:R-:W-:Y:S02]  /*1b040*/  FFMA.FTZ R0, R212, c[0x0][0x2d0], -R132.reuse ;  /* 0x0000b400d4007a23 */ /* 0x100fe40000010884 */
[--C-:B------:R-:W-:Y:S01]  /*1b050*/  FFMA.FTZ R137, R137, c[0x0][0x2d0], -R132.reuse ;  /* 0x0000b40089897a23 */ /* 0x100fe20000010884 */
[C---:B-1----:R-:W-:Y:S01]  /*1b060*/  HMMA.16816.F32 R52, R164.reuse, R144, R52 ;  /* 0x00000090a434723c */ /* 0x042fe20000001834 */
[----:B------:R1:W-:Y:S07]  /*1b070*/  MUFU.EX2 R180, R0 ;  /* 0x0000000000b47308 */ /* 0x0003ee0000000800 */
[C---:B------:R-:W-:Y:S01]  /*1b080*/  HMMA.16816.F32 R56, R164.reuse, R146, R56 ;  /* 0x00000092a438723c */ /* 0x040fe20000001838 */
[----:B------:R-:W3:Y:S03]  /*1b090*/  LDSM.16.MT88.4 R144, [R193+0x1800] ;  /* 0x00180000c190783b */ /* 0x000ee60000004200 */
[--C-:B--2---:R-:W-:Y:S02]  /*1b0a0*/  FFMA.FTZ R2, R186, c[0x0][0x2d0], -R132.reuse ;  /* 0x0000b400ba027a23 */ /* 0x104fe40000010884 */
[----:B------:R-:W-:Y:S10]  /*1b0b0*/  MUFU.EX2 R186, R175 ;  /* 0x000000af00ba7308 */ /* 0x000ff40000000800 */
[----:B------:R2:W-:Y:S01]  /*1b0c0*/  MUFU.EX2 R187, R2 ;  /* 0x0000000200bb7308 */ /* 0x0005e20000000800 */
[--C-:B-1----:R-:W-:Y:S09]  /*1b0d0*/  FFMA.FTZ R0, R183, c[0x0][0x2d0], -R132.reuse ;  /* 0x0000b400b7007a23 */ /* 0x102ff20000010884 */
[----:B------:R1:W-:Y:S10]  /*1b0e0*/  MUFU.EX2 R174, R0 ;  /* 0x0000000000ae7308 */ /* 0x0003f40000000800 */
[----:B------:R-:W4:Y:S01]  /*1b0f0*/  MUFU.EX2 R175, R179 ;  /* 0x000000b300af7308 */ /* 0x000f220000000800 */
[C---:B---3--:R-:W-:Y:S03]  /*1b100*/  HMMA.16816.F32 R60, R164.reuse, R144, R60 ;  /* 0x00000090a43c723c */ /* 0x048fe6000000183c */
[----:B--2---:R-:W-:Y:S06]  /*1b110*/  FFMA.FTZ R2, R185, c[0x0][0x2d0], -R132 ;  /* 0x0000b400b9027a23 */ /* 0x004fec0000010884 */
[----:B------:R2:W3:Y:S01]  /*1b120*/  MUFU.EX2 R181, R2 ;  /* 0x0000000200b57308 */ /* 0x0004e20000000800 */
[C---:B------:R-:W-:Y:S01]  /*1b130*/  HMMA.16816.F32 R64, R164.reuse, R146, R64 ;  /* 0x00000092a440723c */ /* 0x040fe20000001840 */
[----:B------:R-:W5:Y:S02]  /*1b140*/  LDSM.16.MT88.4 R144, [R191+0x3000] ;  /* 0x00300000bf90783b */ /* 0x000f640000004200 */
[----:B-1----:R-:W-:Y:S04]  /*1b150*/  FADD.FTZ R0, R220, R156 ;  /* 0x0000009cdc007221 */ /* 0x002fe80000010000 */
[----:B------:R-:W-:Y:S01]  /*1b160*/  FADD.FTZ R0, R223, R0 ;  /* 0x00000000df007221 */ /* 0x000fe20000010000 */
[----:B----4-:R-:W-:Y:S04]  /*1b170*/  F2FP.PACK_AB R170, R177, R175 ;  /* 0x000000afb1aa723e */ /* 0x010fe800000000ff */
[----:B------:R-:W-:Y:S04]  /*1b180*/  FADD.FTZ R0, R221, R0 ;  /* 0x00000000dd007221 */ /* 0x000fe80000010000 */
[----:B------:R-:W-:Y:S04]  /*1b190*/  FADD.FTZ R0, R215, R0 ;  /* 0x00000000d7007221 */ /* 0x000fe80000010000 */
[----:B------:R-:W-:Y:S02]  /*1b1a0*/  FADD.FTZ R0, R187, R0 ;  /* 0x00000000bb007221 */ /* 0x000fe40000010000 */
[--C-:B--2---:R-:W-:Y:S02]  /*1b1b0*/  FFMA.FTZ R2, R184, c[0x0][0x2d0], -R132.reuse ;  /* 0x0000b400b8027a23 */ /* 0x104fe40000010884 */
[----:B------:R-:W-:Y:S02]  /*1b1c0*/  FFMA.FTZ R132, R133, c[0x0][0x2d0], -R132 ;  /* 0x0000b40085847a23 */ /* 0x000fe40000010884 */
[----:B------:R-:W-:Y:S01]  /*1b1d0*/  FADD.FTZ R133, R214, R157 ;  /* 0x0000009dd6857221 */ /* 0x000fe20000010000 */
[----:B------:R-:W1:Y:S01]  /*1b1e0*/  MUFU.EX2 R172, R2 ;  /* 0x0000000200ac7308 */ /* 0x000e620000000800 */
[----:B---3--:R-:W-:Y:S09]  /*1b1f0*/  FADD.FTZ R0, R181, R0 ;  /* 0x00000000b5007221 */ /* 0x008ff20000010000 */
[----:B------:R-:W-:Y:S01]  /*1b200*/  MUFU.EX2 R132, R132 ;  /* 0x0000008400847308 */ /* 0x000fe20000000800 */
[C---:B-----5:R-:W-:Y:S08]  /*1b210*/  HMMA.16816.F32 R68, R164.reuse, R144, R68 ;  /* 0x00000090a444723c */ /* 0x060ff00000001844 */
[C---:B------:R-:W-:Y:S01]  /*1b220*/  HMMA.16816.F32 R72, R164.reuse, R146, R72 ;  /* 0x00000092a448723c */ /* 0x040fe20000001848 */
[----:B------:R-:W2:Y:S03]  /*1b230*/  LDSM.16.MT88.4 R144, [R192+0x3000] ;  /* 0x00300000c090783b */ /* 0x000ea60000004200 */
[----:B-1----:R-:W-:Y:S01]  /*1b240*/  F2FP.PACK_AB R169, R174, R172 ;  /* 0x000000acaea9723e */ /* 0x002fe200000000ff */
[----:B------:R-:W-:Y:S02]  /*1b250*/  FADD.FTZ R2, R222, R133 ;  /* 0x00000085de027221 */ /* 0x000fe40000010000 */
[----:B------:R-:W1:Y:S02]  /*1b260*/  MUFU.EX2 R133, R137 ;  /* 0x0000008900857308 */ /* 0x000e640000000800 */
[----:B------:R-:W-:Y:S04]  /*1b270*/  FADD.FTZ R2, R224, R2 ;  /* 0x00000002e0027221 */ /* 0x000fe80000010000 */
[----:B------:R-:W-:Y:S04]  /*1b280*/  FADD.FTZ R2, R158, R2 ;  /* 0x000000029e027221 */ /* 0x000fe80000010000 */
[C---:B------:R-:W-:Y:S04]  /*1b290*/  FADD.FTZ R2, R217.reuse, R2 ;  /* 0x00000002d9027221 */ /* 0x040fe80000010000 */
[----:B------:R-:W-:Y:S01]  /*1b2a0*/  FADD.FTZ R2, R216, R2 ;  /* 0x00000002d8027221 */ /* 0x000fe20000010000 */
[----:B-1----:R-:W-:Y:S01]  /*1b2b0*/  F2FP.PACK_AB R171, R132, R133 ;  /* 0x0000008584ab723e */ /* 0x002fe200000000ff */
        /* <DEDUP_REMOVED lines=20> */
[----:B------:R-:W-:Y:S04]  /*1b400*/  HMMA.16816.F32 R128, R164, R146, R128 ;  /* 0x00000092a480723c */ /* 0x000fe80000001880 */
[----:B------:R-:W-:Y:S03]  /*1b410*/  F2FP.PACK_AB R145, R187, R215 ;  /* 0x000000d7bb91723e */ /* 0x000fe600000000ff */
[----:B------:R-:W-:Y:S02]  /*1b420*/  F2FP.PACK_AB R146, R186, R216 ;  /* 0x000000d8ba92723e */ /* 0x000fe400000000ff */
[----:B------:R-:W-:Y:S07]  /*1b430*/  F2FP.PACK_AB R147, R180, R181 ;  /* 0x000000b5b493723e */ /* 0x000fee00000000ff */
[C---:B------:R-:W-:Y:S08]  /*1b440*/  HMMA.16816.F32 R4, R144.reuse, R148, R4 ;  /* 0x000000949004723c */ /* 0x040ff00000001804 */
        /* <DEDUP_REMOVED lines=102> */
[----:B------:R-:W-:Y:S01]  /*1bab0*/  MOV R132, R3 ;  /* 0x0000000300847202 */ /* 0x000fe20000000f00 */
[----:B------:R-:W-:-:S05]  /*1bac0*/  @P3 BRA `(.L_x_2484) ;  /* 0xffffd49000003947 */ /* 0x000fca000383ffff */
.L_x_2481:
[----:B------:R-:W-:Y:S02]  /*1bad0*/  MOV R7, 0x1f ;  /* 0x0000001f00077802 */ /* 0x000fe40000000f00 */
[----:B------:R-:W-:Y:S01]  /*1bae0*/  MOV R6, 0xffffffff ;  /* 0xffffffff00067802 */ /* 0x000fe20000000f00 */
[----:B------:R-:W-:Y:S05]  /*1baf0*/  BRA.DIV ~URZ, `(.L_x_2485) ;  /* 0x000066227f007947 */ /* 0x000fea000b800000 */
[----:B------:R1:W2:Y:S02]  /*1bb00*/  SHFL.BFLY PT, R0, R215, 0x2, 0x1f ;  /* 0x0c401f00d7007f89 */ /* 0x0002a400000e0000 */
.L_x_2558:
[----:B--2---:R-:W-:Y:S01]  /*1bb10*/  FADD.FTZ R0, R0, R215 ;  /* 0x000000d700007221 */ /* 0x004fe20000010000 */
[----:B------:R-:W-:Y:S05]  /*1bb20*/  BRA.DIV ~URZ, `(.L_x_2486) ;  /* 0x000066527f007947 */ /* 0x000fea000b800000 */
[----:B------:R-:W2:Y:S04]  /*1bb30*/  SHFL.BFLY PT, R2, R219, 0x2, 0x1f ;  /* 0x0c401f00db027f89 */ /* 0x000ea800000e0000 */
[----:B------:R-:W3:Y:S01]  /*1bb40*/  SHFL.BFLY PT, R5, R0, 0x1, 0x1f ;  /* 0x0c201f0000057f89 */ /* 0x000ee200000e0000 */
[----:B--2---:R-:W-:-:S02]  /*1bb50*/  FADD.FTZ R4, R2, R219 ;  /* 0x000000db02047221 */ /* 0x004fc40000010000 */
[----:B---3--:R-:W-:-:S03]  /*1bb60*/  FADD.FTZ R0, R0, R5 ;  /* 0x0000000500007221 */ /* 0x008fc60000010000 */
[----:B------:R2:W3:Y:S04]  /*1bb70*/  SHFL.BFLY PT, R3, R4, 0x1, 0x1f ;  /* 0x0c201f0004037f89 */ /* 0x0004e800000e0000 */
.L_x_2559:
[----:B------:R-:W-:Y:S01]  /*1bb80*/  FSETP.NE.FTZ.AND P1, PT, R0, RZ, PT ;  /* 0x000000ff0000720b */ /* 0x000fe20003f35000 */
[----:B---3--:R-:W-:Y:S01]  /*1bb90*/  FADD.FTZ R3, R3, R4 ;  /* 0x0000000403037221 */ /* 0x008fe20000010000 */
[----:B------:R-:W-:Y:S02]  /*1bba0*/  MOV R2, RZ ;  /* 0x000000ff00027202 */ /* 0x000fe40000000f00 */
[----:B------:R-:W-:Y:S02]  /*1bbb0*/  MOV R21, 0xff800000 ;  /* 0xff80000000157802 */ /* 0x000fe40000000f00 */
[----:B------:R-:W-:Y:S02]  /*1bbc0*/  FSETP.NE.FTZ.AND P0, PT, R3, RZ, PT ;  /* 0x000000ff0300720b */ /* 0x000fe40003f15000 */
[----:B------:R-:W-:-:S05]  /*1bbd0*/  MOV R20, 0xff800000 ;  /* 0xff80000000147802 */ /* 0x000fca0000000f00 */
        /* <DEDUP_REMOVED lines=143> */
.L_x_2396:
[----:B------:R2:W5:Y:S01]  /*1c4d0*/  LDL R6, [R1] ;  /* 0x0000000001067983 */ /* 0x0005620000100800 */
        /* <DEDUP_REMOVED lines=17> */
[----:B------:R2:W-:Y:S02]  /*1c5f0*/  STL [R1], R6 ;  /* 0x0000000601007387 */ /* 0x0005e40000100800 */
.L_x_2488:
[----:B--2---:R-:W-:Y:S05]  /*1c600*/  BSYNC B0 ;  /* 0x0000000000007941 */ /* 0x004fea0003800000 */
.L_x_2487:
        /* <DEDUP_REMOVED lines=22> */
[----:B--2---:R-:W-:-:S02]  /*1c770*/  F2FP.PACK_AB R0, R125, R124 ;  /* 0x0000007c7d00723e */ /* 0x004fc400000000ff */
[----:B-1----:R-:W-:-:S03]  /*1c780*/  F2FP.PACK_AB R2, R27, R26 ;  /* 0x0000001a1b02723e */ /* 0x002fc600000000ff */
        /* <DEDUP_REMOVED lines=141> */
.L_x_2491:
[----:B-1----:R-:W2:Y:S04]  /*1d060*/  LDL R4, [R1+0x48] ;  /* 0x0000480001047983 */ /* 0x002ea80000100800 */
[----:B------:R-:W2:Y:S04]  /*1d070*/  LDL R115, [R1+0x18] ;  /* 0x0000180001737983 */ /* 0x000ea80000100800 */
[----:B------:R-:W3:Y:S04]  /*1d080*/  LDL R118, [R1+0x14] ;  /* 0x0000140001767983 */ /* 0x000ee80000100800 */
        /* <DEDUP_REMOVED lines=15> */
[----:B-1----:R-:W-:Y:S01]  /*1d180*/  IMAD R3, R7, R0, RZ ;  /* 0x0000000007037224 */ /* 0x002fe200078e02ff */
[----:B------:R-:W-:Y:S01]  /*1d190*/  LOP3.LUT R218, R218, 0xfffffffd, RZ, 0xc0, !PT ;  /* 0xfffffffddada7812 */ /* 0x000fe200078ec0ff */
[----:B--2---:R-:W-:Y:S01]  /*1d1a0*/  IMAD.IADD R8, R4, 0x1, R115 ;  /* 0x0000000104087824 */ /* 0x004fe200078e0273 */
        /* <DEDUP_REMOVED lines=39> */
[----:B------:R-:W-:Y:S01]  /*1d420*/  IMAD R11, R12, c[0x0][0x4e8], RZ ;  /* 0x00013a000c0b7a24 */ /* 0x000fe200078e02ff */
[----:B------:R2:W-:Y:S02]  /*1d430*/  SHFL.IDX PT, R4, R3, 0x1, 0x1c1f ;  /* 0x003c1f0003047f89 */ /* 0x0005e400000e0000 */
[----:B------:R-:W-:Y:S02]  /*1d440*/  LOP3.LUT P0, RZ, R15, 0x3, RZ, 0xc0, !PT ;  /* 0x000000030fff7812 */ /* 0x000fe4000780c0ff */
        /* <DEDUP_REMOVED lines=28> */
[C---:B------:R-:W-:Y:S01]  /*1d610*/  IMAD.WIDE.U32 R4, R118.reuse, c[0x0][0x3e8], R2 ;  /* 0x0000fa0076047a25 */ /* 0x040fe200078e0002 */
        /* <DEDUP_REMOVED lines=37> */
.L_x_2560:
[----:B------:R-:W-:Y:S05]  /*1d870*/  BRA.DIV ~URZ, `(.L_x_2494) ;  /* 0x00004a727f007947 */ /* 0x000fea000b800000 */
[----:B------:R4:W2:Y:S02]  /*1d880*/  SHFL.IDX PT, R2, R14, RZ, 0x181f ;  /* 0x00181fff0e027589 */ /* 0x0008a400000e0000 */
.L_x_2561:
        /* <DEDUP_REMOVED lines=26> */
.L_x_2496:
[----:B------:R-:W-:Y:S05]  /*1da30*/  BSYNC B0 ;  /* 0x0000000000007941 */ /* 0x000fea0003800000 */
.L_x_2495:
[----:B------:R-:W-:Y:S05]  /*1da40*/  BRA.DIV ~URZ, `(.L_x_2497) ;  /* 0x000049127f007947 */ /* 0x000fea000b800000 */
[----:B---3--:R3:W4:Y:S04]  /*1da50*/  SHFL.IDX PT, R10, R13, 0x1, 0x181f ;  /* 0x00381f000d0a7f89 */ /* 0x00872800000e0000 */
[----:B--2---:R3:W2:Y:S02]  /*1da60*/  SHFL.IDX PT, R2, R14, 0x1, 0x181f ;  /* 0x00381f000e027f89 */ /* 0x0046a400000e0000 */
.L_x_2562:
        /* <DEDUP_REMOVED lines=20> */
.L_x_2499:
[----:B------:R-:W-:Y:S05]  /*1dbb0*/  BSYNC B0 ;  /* 0x0000000000007941 */ /* 0x000fea0003800000 */
.L_x_2498:
[----:B------:R-:W-:Y:S05]  /*1dbc0*/  BRA.DIV ~URZ, `(.L_x_2500) ;  /* 0x000048627f007947 */ /* 0x000fea000b800000 */
[----:B----4-:R4:W3:Y:S02]  /*1dbd0*/  SHFL.IDX PT, R10, R13, 0x2, 0x181f ;  /* 0x00581f000d0a7f89 */ /* 0x0108e400000e0000 */
.L_x_2563:
[----:B------:R-:W-:Y:S05]  /*1dbe0*/  BRA.DIV ~URZ, `(.L_x_2501) ;  /* 0x000048b27f007947 */ /* 0x000fea000b800000 */
[----:B--2---:R2:W4:Y:S02]  /*1dbf0*/  SHFL.IDX PT, R2, R14, 0x2, 0x181f ;  /* 0x00581f000e027f89 */ /* 0x00452400000e0000 */
.L_x_2564:
        /* <DEDUP_REMOVED lines=20> */
.L_x_2503:
[----:B------:R-:W-:Y:S05]  /*1dd40*/  BSYNC B0 ;  /* 0x0000000000007941 */ /* 0x000fea0003800000 */
.L_x_2502:
[----:B------:R-:W-:Y:S05]  /*1dd50*/  BRA.DIV ~URZ, `(.L_x_2504) ;  /* 0x000047b27f007947 */ /* 0x000fea000b800000 */
[----:B---3--:R3:W2:Y:S04]  /*1dd60*/  SHFL.IDX PT, R10, R13, 0x3, 0x181f ;  /* 0x00781f000d0a7f89 */ /* 0x0086a800000e0000 */
[----:B----4-:R3:W4:Y:S02]  /*1dd70*/  SHFL.IDX PT, R2, R14, 0x3, 0x181f ;  /* 0x00781f000e027f89 */ /* 0x01072400000e0000 */
.L_x_2565:
        /* <DEDUP_REMOVED lines=21> */
.L_x_2492:
        /* <DEDUP_REMOVED lines=35> */
.L_x_2566:
[----:B------:R-:W-:Y:S05]  /*1e100*/  BRA.DIV ~URZ, `(.L_x_2507) ;  /* 0x000045427f007947 */ /* 0x000fea000b800000 */
[----:B------:R3:W4:Y:S02]  /*1e110*/  SHFL.IDX PT, R0, R17, RZ, 0x1c1f ;  /* 0x001c1fff11007589 */ /* 0x00072400000e0000 */
.L_x_2567:
        /* <DEDUP_REMOVED lines=31> */
[----:B------:R-:W-:Y:S02]  /*1e310*/  SHF.R.S32.HI R15, RZ, 0x1f, R15 ;  /* 0x0000001fff0f7819 */ /* 0x000fe4000001140f */
[----:B------:R-:W-:Y:S02]  /*1e320*/  ISETP.GE.AND P2, PT, R10, c[0x0][0x3c8], PT ;  /* 0x0000f2000a007a0c */ /* 0x000fe40003f46270 */
[----:B------:R-:W-:Y:S02]  /*1e330*/  IADD3 R5, R235, 0x30, RZ ;  /* 0x00000030eb057810 */ /* 0x000fe40007ffe0ff */
[C---:B--2---:R-:W-:Y:S02]  /*1e340*/  @!P5 LEA R6, P1, R14.reuse, R0, 0x2 ;  /* 0x000000000e06d211 */ /* 0x044fe400078210ff */
        /* <DEDUP_REMOVED lines=8> */
[----:B------:R-:W-:Y:S02]  /*1e3d0*/  SHF.R.S32.HI R13, RZ, 0x1f, R13 ;  /* 0x0000001fff0d7819 */ /* 0x000fe4000001140d */
[----:B------:R-:W-:Y:S02]  /*1e3e0*/  IADD3 R12, R235, 0x48, RZ ;  /* 0x00000048eb0c7810 */ /* 0x000fe40007ffe0ff */
[----:B------:R-:W-:-:S02]  /*1e3f0*/  @!P6 LEA.HI.X R9, R11, R4, R13, 0x2, P1 ;  /* 0x000000040b09e211 */ /* 0x000fc400008f140d */
[C---:B------:R-:W-:Y:S02]  /*1e400*/  IADD3 R11, R235.reuse, 0x38, RZ ;  /* 0x00000038eb0b7810 */ /* 0x040fe40007ffe0ff */
[----:B------:R-:W-:Y:S01]  /*1e410*/  IADD3 R13, R235, 0x30, RZ ;  /* 0x00000030eb0d7810 */ /* 0x000fe20007ffe0ff */
[----:B------:R5:W-:Y:S01]  /*1e420*/  @!P6 ST.E.64 [R8.64], R144 ;  /* 0x000000900800e985 */ /* 0x000be2000c101b06 */
[----:B------:R-:W-:Y:S02]  /*1e430*/  SHF.R.S32.HI R11, RZ, 0x1f, R11 ;  /* 0x0000001fff0b7819 */ /* 0x000fe4000001140b */
[----:B------:R-:W-:Y:S02]  /*1e440*/  SHF.R.S32.HI R13, RZ, 0x1f, R13 ;  /* 0x0000001fff0d7819 */ /* 0x000fe4000001140d */
[----:B--2---:R-:W-:Y:S02]  /*1e450*/  @!P3 LEA R6, P0, R5, R0, 0x2 ;  /* 0x000000000506b211 */ /* 0x004fe400078010ff */
[----:B------:R-:W-:-:S02]  /*1e460*/  ISETP.GE.AND P1, PT, R12, c[0x0][0x3c8], PT ;  /* 0x0000f2000c007a0c */ /* 0x000fc40003f26270 */
[----:B------:R-:W-:Y:S02]  /*1e470*/  @!P3 LEA.HI.X R7, R5, R4, R13, 0x2, P0 ;  /* 0x000000040507b211 */ /* 0x000fe400000f140d */
[C---:B------:R-:W-:Y:S02]  /*1e480*/  IADD3 R5, R235.reuse, 0x50, RZ ;  /* 0x00000050eb057810 */ /* 0x040fe40007ffe0ff */
[----:B------:R-:W-:Y:S01]  /*1e490*/  IADD3 R13, R235, 0x40, RZ ;  /* 0x00000040eb0d7810 */ /* 0x000fe20007ffe0ff */
[----:B------:R2:W-:Y:S01]  /*1e4a0*/  @!P3 ST.E.64 [R6.64], R28 ;  /* 0x0000001c0600b985 */ /* 0x0005e2000c101b06 */
[----:B------:R-:W-:Y:S02]  /*1e4b0*/  ISETP.GE.AND P5, PT, R5, c[0x0][0x3c8], PT ;  /* 0x0000f20005007a0c */ /* 0x000fe40003fa6270 */
[----:B------:R-:W-:Y:S02]  /*1e4c0*/  SHF.R.S32.HI R13, RZ, 0x1f, R13 ;  /* 0x0000001fff0d7819 */ /* 0x000fe4000001140d */
[----:B----4-:R-:W-:-:S04]  /*1e4d0*/  @!P2 LEA R2, P4, R10, R0, 0x2 ;  /* 0x000000000a02a211 */ /* 0x010fc800078810ff */
[----:B------:R-:W-:Y:S02]  /*1e4e0*/  @!P2 LEA.HI.X R3, R10, R4, R11, 0x2, P4 ;  /* 0x000000040a03a211 */ /* 0x000fe400020f140b */
[----:B------:R-:W-:Y:S02]  /*1e4f0*/  IADD3 R10, R235, 0x40, RZ ;  /* 0x00000040eb0a7810 */ /* 0x000fe40007ffe0ff */
[----:B------:R-:W-:Y:S01]  /*1e500*/  SHF.R.S32.HI R11, RZ, 0x1f, R5 ;  /* 0x0000001fff0b7819 */ /* 0x000fe20000011405 */
[----:B------:R4:W-:Y:S01]  /*1e510*/  @!P2 ST.E.64 [R2.64], R22 ;  /* 0x000000160200a985 */ /* 0x0009e2000c101b06 */
[----:B------:R-:W-:-:S13]  /*1e520*/  ISETP.GE.AND P6, PT, R10, c[0x0][0x3c8], PT ;  /* 0x0000f2000a007a0c */ /* 0x000fda0003fc6270 */
[-C--:B-----5:R-:W-:Y:S02]  /*1e530*/  @!P6 LEA R8, P0, R10, R0.reuse, 0x2 ;  /* 0x000000000a08e211 */ /* 0x0a0fe400078010ff */
[----:B--2---:R-:W-:Y:S02]  /*1e540*/  SHF.R.S32.HI R7, RZ, 0x1f, R12 ;  /* 0x0000001fff077819 */ /* 0x004fe4000001140c */
[----:B------:R-:W-:Y:S02]  /*1e550*/  @!P1 LEA R6, P2, R12, R0, 0x2 ;  /* 0x000000000c069211 */ /* 0x000fe400078410ff */
[-C--:B------:R-:W-:Y:S02]  /*1e560*/  @!P6 LEA.HI.X R9, R10, R4.reuse, R13, 0x2, P0 ;  /* 0x000000040a09e211 */ /* 0x080fe400000f140d */
[----:B------:R-:W-:Y:S02]  /*1e570*/  @!P1 LEA.HI.X R7, R12, R4, R7, 0x2, P2 ;  /* 0x000000040c079211 */ /* 0x000fe400010f1407 */
[C---:B------:R-:W-:Y:S01]  /*1e580*/  @!P5 LEA R10, P0, R5.reuse, R0, 0x2 ;  /* 0x00000000050ad211 */ /* 0x040fe200078010ff */
[----:B------:R2:W-:Y:S03]  /*1e590*/  @!P6 ST.E.64 [R8.64], R36 ;  /* 0x000000240800e985 */ /* 0x0005e6000c101b06 */
[----:B------:R-:W-:Y:S01]  /*1e5a0*/  @!P5 LEA.HI.X R11, R5, R4, R11, 0x2, P0 ;  /* 0x00000004050bd211 */ /* 0x000fe200000f140b */
[----:B------:R5:W-:Y:S01]  /*1e5b0*/  @!P1 ST.E.64 [R6.64], R32 ;  /* 0x0000002006009985 */ /* 0x000be2000c101b06 */
[----:B----4-:R-:W-:-:S02]  /*1e5c0*/  IADD3 R3, R235, 0x58, RZ ;  /* 0x00000058eb037810 */ /* 0x010fc40007ffe0ff */
[----:B------:R-:W-:Y:S01]  /*1e5d0*/  IADD3 R2, R235, 0x60, RZ ;  /* 0x00000060eb027810 */ /* 0x000fe20007ffe0ff */
[----:B------:R4:W-:Y:S01]  /*1e5e0*/  @!P5 ST.E.64 [R10.64], R44 ;  /* 0x0000002c0a00d985 */ /* 0x0009e2000c101b06 */
[----:B------:R-:W-:Y:S02]  /*1e5f0*/  ISETP.GE.AND P3, PT, R3, c[0x0][0x3c8], PT ;  /* 0x0000f20003007a0c */ /* 0x000fe40003f66270 */
[----:B------:R-:W-:Y:S02]  /*1e600*/  ISETP.GE.AND P4, PT, R2, c[0x0][0x3c8], PT ;  /* 0x0000f20002007a0c */ /* 0x000fe40003f86270 */
[----:B------:R-:W-:-:S04]  /*1e610*/  IADD3 R5, R235, 0x70, RZ ;  /* 0x00000070eb057810 */ /* 0x000fc80007ffe0ff */
[----:B------:R-:W-:-:S07]  /*1e620*/  ISETP.GE.AND P6, PT, R5, c[0x0][0x3c8], PT ;  /* 0x0000f20005007a0c */ /* 0x000fce0003fc6270 */
[-C--:B------:R-:W-:Y:S02]  /*1e630*/  @!P4 LEA R12, P0, R2, R0.reuse, 0x2 ;  /* 0x00000000020cc211 */ /* 0x080fe400078010ff */
[----:B--2---:R-:W-:Y:S02]  /*1e640*/  SHF.R.S32.HI R9, RZ, 0x1f, R3 ;  /* 0x0000001fff097819 */ /* 0x004fe40000011403 */
[----:B------:R-:W-:Y:S02]  /*1e650*/  @!P3 LEA R8, P1, R3, R0, 0x2 ;  /* 0x000000000308b211 */ /* 0x000fe400078210ff */
[----:B-----5:R-:W-:Y:S02]  /*1e660*/  IADD3 R6, R235, 0x68, RZ ;  /* 0x00000068eb067810 */ /* 0x020fe40007ffe0ff */
[----:B------:R-:W-:Y:S02]  /*1e670*/  SHF.R.S32.HI R7, RZ, 0x1f, R2 ;  /* 0x0000001fff077819 */ /* 0x000fe40000011402 */
[----:B------:R-:W-:-:S02]  /*1e680*/  ISETP.GE.AND P2, PT, R6, c[0x0][0x3c8], PT ;  /* 0x0000f20006007a0c */ /* 0x000fc40003f46270 */
        /* <DEDUP_REMOVED lines=11> */
[----:B------:R-:W-:Y:S02]  /*1e740*/  IADD3 R7, R235, 0x88, RZ ;  /* 0x00000088eb077810 */ /* 0x000fe40007ffe0ff */
[----:B------:R-:W-:Y:S02]  /*1e750*/  SHF.R.S32.HI R5, RZ, 0x1f, R2 ;  /* 0x0000001fff057819 */ /* 0x000fe40000011402 */
[----:B--2---:R-:W-:Y:S02]  /*1e760*/  SHF.R.S32.HI R9, RZ, 0x1f, R6 ;  /* 0x0000001fff097819 */ /* 0x004fe40000011406 */
[-C--:B------:R-:W-:Y:S02]  /*1e770*/  @!P2 LEA R8, P1, R6, R0.reuse, 0x2 ;  /* 0x000000000608a211 */ /* 0x080fe400078210ff */
[----:B-----5:R-:W-:-:S02]  /*1e780*/  @!P5 LEA R12, P0, R2, R0, 0x2 ;  /* 0x00000000020cd211 */ /* 0x020fc400078010ff */
[-C--:B------:R-:W-:Y:S02]  /*1e790*/  @!P2 LEA.HI.X R9, R6, R4.reuse, R9, 0x2, P1 ;  /* 0x000000040609a211 */ /* 0x080fe400008f1409 */
[----:B------:R-:W-:Y:S02]  /*1e7a0*/  IADD3 R6, R235, 0x90, RZ ;  /* 0x00000090eb067810 */ /* 0x000fe40007ffe0ff */
[----:B------:R-:W-:Y:S01]  /*1e7b0*/  @!P5 LEA.HI.X R13, R2, R4, R5, 0x2, P0 ;  /* 0x00000004020dd211 */ /* 0x000fe200000f1405 */
[----:B------:R2:W-:Y:S01]  /*1e7c0*/  @!P2 ST.E.64 [R8.64], R48 ;  /* 0x000000300800a985 */ /* 0x0005e2000c101b06 */
[----:B------:R-:W-:Y:S02]  /*1e7d0*/  ISETP.GE.AND P2, PT, R7, c[0x0][0x3c8], PT ;  /* 0x0000f20007007a0c */ /* 0x000fe40003f46270 */
[----:B------:R-:W-:Y:S01]  /*1e7e0*/  ISETP.GE.AND P4, PT, R6, c[0x0][0x3c8], PT ;  /* 0x0000f20006007a0c */ /* 0x000fe20003f86270 */
[----:B------:R4:W-:Y:S01]  /*1e7f0*/  @!P6 ST.E.64 [R10.64], R60 ;  /* 0x0000003c0a00e985 */ /* 0x0009e2000c101b06 */
[----:B------:R-:W-:-:S02]  /*1e800*/  IADD3 R5, R235, 0x98, RZ ;  /* 0x00000098eb057810 */ /* 0x000fc40007ffe0ff */
[----:B------:R-:W-:Y:S02]  /*1e810*/  SHF.R.S32.HI R2, RZ, 0x1f, R6 ;  /* 0x0000001fff027819 */ /* 0x000fe40000011406 */
[----:B--2---:R-:W-:Y:S02]  /*1e820*/  SHF.R.S32.HI R9, RZ, 0x1f, R3 ;  /* 0x0000001fff097819 */ /* 0x004fe40000011403 */
[----:B------:R-:W-:-:S05]  /*1e830*/  @!P3 LEA R8, P1, R3, R0, 0x2 ;  /* 0x000000000308b211 */ /* 0x000fca00078210ff */
[C---:B----4-:R-:W-:Y:S02]  /*1e840*/  @!P4 LEA R10, P0, R6.reuse, R0, 0x2 ;  /* 0x00000000060ac211 */ /* 0x050fe400078010ff */
        /* <DEDUP_REMOVED lines=8> */
[----:B------:R-:W-:-:S04]  /*1e8d0*/  IADD3 R6, R235, 0xb0, RZ ;  /* 0x000000b0eb067810 */ /* 0x000fc80007ffe0ff */
[----:B------:R-:W-:Y:S02]  /*1e8e0*/  ISETP.GE.AND P6, PT, R6, c[0x0][0x3c8], PT ;  /* 0x0000f20006007a0c */ /* 0x000fe40003fc6270 */
[----:B--2---:R-:W-:Y:S02]  /*1e8f0*/  SHF.R.S32.HI R9, RZ, 0x1f, R7 ;  /* 0x0000001fff097819 */ /* 0x004fe40000011407 */
[----:B------:R-:W-:-:S03]  /*1e900*/  @!P2 LEA R8, P1, R7, R0, 0x2 ;  /* 0x000000000708a211 */ /* 0x000fc600078210ff */
[----:B----4-:R-:W-:Y:S02]  /*1e910*/  @!P5 LEA R12, P0, R3, R0, 0x2 ;  /* 0x00000000030cd211 */ /* 0x010fe400078010ff */
[----:B------:R-:W-:Y:S02]  /*1e920*/  @!P2 LEA.HI.X R9, R7, R4, R9, 0x2, P1 ;  /* 0x000000040709a211 */ /* 0x000fe400008f1409 */
[----:B------:R-:W-:-:S03]  /*1e930*/  SHF.R.S32.HI R7, RZ, 0x1f, R3 ;  /* 0x0000001fff077819 */ /* 0x000fc60000011403 */
[----:B------:R2:W-:Y:S01]  /*1e940*/  @!P2 ST.E.64 [R8.64], R64 ;  /* 0x000000400800a985 */ /* 0x0005e2000c101b06 */
[----:B------:R-:W-:Y:S02]  /*1e950*/  ISETP.GE.AND P2, PT, R2, c[0x0][0x3c8], PT ;  /* 0x0000f20002007a0c */ /* 0x000fe40003f46270 */
[----:B------:R-:W-:Y:S01]  /*1e960*/  @!P5 LEA.HI.X R13, R3, R4, R7, 0x2, P0 ;  /* 0x00000004030dd211 */ /* 0x000fe200000f1407 */
[----:B------:R4:W-:Y:S01]  /*1e970*/  @!P4 ST.E.64 [R10.64], R76 ;  /* 0x0000004c0a00c985 */ /* 0x0009e2000c101b06 */
[----:B------:R-:W-:Y:S02]  /*1e980*/  IADD3 R7, R235, 0xb8, RZ ;  /* 0x000000b8eb077810 */ /* 0x000fe40007ffe0ff */
[----:B------:R-:W-:Y:S02]  /*1e990*/  SHF.R.S32.HI R3, RZ, 0x1f, R2 ;  /* 0x0000001fff037819 */ /* 0x000fe40000011402 */
[----:B--2---:R-:W-:Y:S02]  /*1e9a0*/  SHF.R.S32.HI R9, RZ, 0x1f, R5 ;  /* 0x0000001fff097819 */ /* 0x004fe40000011405 */
[----:B------:R-:W-:-:S02]  /*1e9b0*/  @!P3 LEA R8, P1, R5, R0, 0x2 ;  /* 0x000000000508b211 */ /* 0x000fc400078210ff */
[----:B----4-:R-:W-:Y:S02]  /*1e9c0*/  SHF.R.S32.HI R11, RZ, 0x1f, R6 ;  /* 0x0000001fff0b7819 */ /* 0x010fe40000011406 */
[----:B------:R-:W-:Y:S02]  /*1e9d0*/  @!P3 LEA.HI.X R9, R5, R4, R9, 0x2, P1 ;  /* 0x000000040509b211 */ /* 0x000fe400008f1409 */
[----:B------:R-:W-:Y:S02]  /*1e9e0*/  IADD3 R5, R235, 0xc0, RZ ;  /* 0x000000c0eb057810 */ /* 0x000fe40007ffe0ff */
[C---:B------:R-:W-:Y:S01]  /*1e9f0*/  @!P6 LEA R10, P0, R6.reuse, R0, 0x2 ;  /* 0x00000000060ae211 */ /* 0x040fe200078010ff */
[----:B------:R2:W-:Y:S01]  /*1ea00*/  @!P3 ST.E.64 [R8.64], R72 ;  /* 0x000000480800b985 */ /* 0x0005e2000c101b06 */
[----:B------:R-:W-:Y:S02]  /*1ea10*/  ISETP.GE.AND P3, PT, R7, c[0x0][0x3c8], PT ;  /* 0x0000f20007007a0c */ /* 0x000fe40003f66270 */
[----:B------:R-:W-:Y:S01]  /*1ea20*/  ISETP.GE.AND P4, PT, R5, c[0x0][0x3c8], PT ;  /* 0x0000f20005007a0c */ /* 0x000fe20003f86270 */
[----:B------:R4:W-:Y:S01]  /*1ea30*/  @!P5 ST.E.64 [R12.64], R84 ;  /* 0x000000540c00d985 */ /* 0x0009e2000c101b06 */
[----:B------:R-:W-:-:S02]  /*1ea40*/  @!P6 LEA.HI.X R11, R6, R4, R11, 0x2, P0 ;  /* 0x00000004060be211 */ /* 0x000fc400000f140b */
[----:B--2---:R-:W-:-:S04]  /*1ea50*/  @!P2 LEA R8, P1, R2, R0, 0x2 ;  /* 0x000000000208a211 */ /* 0x004fc800078210ff */
[----:B------:R-:W-:Y:S02]  /*1ea60*/  @!P2 LEA.HI.X R9, R2, R4, R3, 0x2, P1 ;  /* 0x000000040209a211 */ /* 0x000fe400008f1403 */
[----:B------:R-:W-:Y:S02]  /*1ea70*/  IADD3 R2, R235, 0xd0, RZ ;  /* 0x000000d0eb027810 */ /* 0x000fe40007ffe0ff */
[-C--:B------:R-:W-:Y:S01]  /*1ea80*/  @!P3 LEA R6, P1, R7, R0.reuse, 0x2 ;  /* 0x000000000706b211 */ /* 0x080fe200078210ff */
[----:B------:R2:W-:Y:S01]  /*1ea90*/  @!P2 ST.E.64 [R8.64], R80 ;  /* 0x000000500800a985 */ /* 0x0005e2000c101b06 */
[----:B------:R-:W-:Y:S02]  /*1eaa0*/  IADD3 R3, R235, 0xc8, RZ ;  /* 0x000000c8eb037810 */ /* 0x000fe40007ffe0ff */
[----:B----4-:R-:W-:Y:S01]  /*1eab0*/  @!P4 LEA R12, P0, R5, R0, 0x2 ;  /* 0x00000000050cc211 */ /* 0x010fe200078010ff */
[----:B------:R4:W-:Y:S01]  /*1eac0*/  @!P6 ST.E.64 [R10.64], R92 ;  /* 0x0000005c0a00e985 */ /* 0x0009e2000c101b06 */
[----:B------:R-:W-:-:S02]  /*1ead0*/  ISETP.GE.AND P5, PT, R2, c[0x0][0x3c8], PT ;  /* 0x0000f20002007a0c */ /* 0x000fc40003fa6270 */
[----:B------:R-:W-:Y:S02]  /*1eae0*/  ISETP.GE.AND P2, PT, R3, c[0x0][0x3c8], PT ;  /* 0x0000f20003007a0c */ /* 0x000fe40003f46270 */
[----:B--2---:R-:W-:Y:S02]  /*1eaf0*/  SHF.R.S32.HI R9, RZ, 0x1f, R7 ;  /* 0x0000001fff097819 */ /* 0x004fe40000011407 */
[----:B------:R-:W-:Y:S02]  /*1eb00*/  SHF.R.S32.HI R8, RZ, 0x1f, R5 ;  /* 0x0000001fff087819 */ /* 0x000fe40000011405 */
[-C--:B------:R-:W-:Y:S02]  /*1eb10*/  @!P3 LEA.HI.X R7, R7, R4.reuse, R9, 0x2, P1 ;  /* 0x000000040707b211 */ /* 0x080fe400008f1409 */
[----:B------:R-:W-:Y:S02]  /*1eb20*/  @!P4 LEA.HI.X R13, R5, R4, R8, 0x2, P0 ;  /* 0x00000004050dc211 */ /* 0x000fe400000f1408 */
[----:B------:R-:W-:Y:S01]  /*1eb30*/  SHF.R.S32.HI R5, RZ, 0x1f, R2 ;  /* 0x0000001fff057819 */ /* 0x000fe20000011402 */
[----:B------:R2:W-:Y:S01]  /*1eb40*/  @!P3 ST.E.64 [R6.64], R88 ;  /* 0x000000580600b985 */ /* 0x0005e2000c101b06 */
[----:B----4-:R-:W-:-:S02]  /*1eb50*/  @!P5 LEA R10, P0, R2, R0, 0x2 ;  /* 0x00000000020ad211 */ /* 0x010fc400078010ff */
[----:B------:R-:W-:Y:S01]  /*1eb60*/  SHF.R.S32.HI R9, RZ, 0x1f, R3 ;  /* 0x0000001fff097819 */ /* 0x000fe20000011403 */
[----:B------:R-:W-:Y:S01]  /*1eb70*/  @!P4 ST.E.64 [R12.64], R100 ;  /* 0x000000640c00c985 */ /* 0x000fe2000c101b06 */
[----:B------:R-:W-:Y:S02]  /*1eb80*/  @!P2 LEA R8, P1, R3, R0, 0x2 ;  /* 0x000000000308a211 */ /* 0x000fe400078210ff */
[-C--:B------:R-:W-:Y:S02]  /*1eb90*/  @!P5 LEA.HI.X R11, R2, R4.reuse, R5, 0x2, P0 ;  /* 0x00000004020bd211 */ /* 0x080fe400000f1405 */
[----:B------:R-:W-:Y:S02]  /*1eba0*/  IADD3 R5, R235, 0xe8, RZ ;  /* 0x000000e8eb057810 */ /* 0x000fe40007ffe0ff */
[----:B------:R-:W-:Y:S02]  /*1ebb0*/  @!P2 LEA.HI.X R9, R3, R4, R9, 0x2, P1 ;  /* 0x000000040309a211 */ /* 0x000fe400008f1409 */
[----:B------:R-:W-:-:S02]  /*1ebc0*/  ISETP.GE.AND P3, PT, R5, c[0x0][0x3c8], PT ;  /* 0x0000f20005007a0c */ /* 0x000fc40003f66270 */
[----:B------:R-:W-:Y:S01]  /*1ebd0*/  IADD3 R3, R235, 0xf0, RZ ;  /* 0x000000f0eb037810 */ /* 0x000fe20007ffe0ff */
[----:B------:R4:W-:Y:S03]  /*1ebe0*/  @!P2 ST.E.64 [R8.64], R96 ;  /* 0x000000600800a985 */ /* 0x0009e6000c101b06 */
[----:B------:R-:W-:Y:S01]  /*1ebf0*/  ISETP.GE.AND P2, PT, R3, c[0x0][0x3c8], PT ;  /* 0x0000f20003007a0c */ /* 0x000fe20003f46270 */
[----:B------:R5:W-:Y:S01]  /*1ec00*/  @!P5 ST.E.64 [R10.64], R108 ;  /* 0x0000006c0a00d985 */ /* 0x000be2000c101b06 */
[C---:B--2---:R-:W-:Y:S02]  /*1ec10*/  IADD3 R6, R235.reuse, 0xd8, RZ ;  /* 0x000000d8eb067810 */ /* 0x044fe40007ffe0ff */
[----:B------:R-:W-:Y:S02]  /*1ec20*/  IADD3 R7, R235, 0xe0, RZ ;  /* 0x000000e0eb077810 */ /* 0x000fe40007ffe0ff */
[----:B------:R-:W-:-:S02]  /*1ec30*/  ISETP.GE.AND P4, PT, R6, c[0x0][0x3c8], PT ;  /* 0x0000f20006007a0c */ /* 0x000fc40003f86270 */
[----:B------:R-:W-:Y:S02]  /*1ec40*/  ISETP.GE.AND P6, PT, R7, c[0x0][0x3c8], PT ;  /* 0x0000f20007007a0c */ /* 0x000fe40003fc6270 */
[----:B------:R-:W-:Y:S02]  /*1ec50*/  SHF.R.S32.HI R2, RZ, 0x1f, R6 ;  /* 0x0000001fff027819 */ /* 0x000fe40000011406 */
[----:B----4-:R-:W-:-:S07]  /*1ec60*/  SHF.R.S32.HI R8, RZ, 0x1f, R7 ;  /* 0x0000001fff087819 */ /* 0x010fce0000011407 */
[CC--:B------:R-:W-:Y:S02]  /*1ec70*/  @!P4 LEA R14, P1, R6.reuse, R0.reuse, 0x2 ;  /* 0x00000000060ec211 */ /* 0x0c0fe400078210ff */
[----:B------:R-:W-:Y:S02]  /*1ec80*/  @!P6 LEA R12, P0, R7, R0, 0x2 ;  /* 0x00000000070ce211 */ /* 0x000fe400078010ff */
[-C--:B------:R-:W-:Y:S02]  /*1ec90*/  @!P4 LEA.HI.X R15, R6, R4.reuse, R2, 0x2, P1 ;  /* 0x00000004060fc211 */ /* 0x080fe400008f1402 */
[----:B------:R-:W-:Y:S02]  /*1eca0*/  IADD3 R2, R235, 0xf8, RZ ;  /* 0x000000f8eb027810 */ /* 0x000fe40007ffe0ff */
[----:B------:R-:W-:Y:S01]  /*1ecb0*/  @!P6 LEA.HI.X R13, R7, R4, R8, 0x2, P0 ;  /* 0x00000004070de211 */ /* 0x000fe200000f1408 */
[----:B------:R2:W-:Y:S01]  /*1ecc0*/  @!P4 ST.E.64 [R14.64], R160 ;  /* 0x000000a00e00c985 */ /* 0x0005e2000c101b06 */
[----:B------:R-:W-:-:S02]  /*1ecd0*/  ISETP.GE.AND P1, PT, R2, c[0x0][0x3c8], PT ;  /* 0x0000f20002007a0c */ /* 0x000fc40003f26270 */
[----:B------:R-:W-:Y:S01]  /*1ece0*/  SHF.R.S32.HI R6, RZ, 0x1f, R5 ;  /* 0x0000001fff067819 */ /* 0x000fe20000011405 */
[----:B------:R2:W-:Y:S01]  /*1ecf0*/  @!P6 ST.E.64 [R12.64], R156 ;  /* 0x0000009c0c00e985 */ /* 0x0005e2000c101b06 */
[----:B-----5:R-:W-:-:S04]  /*1ed00*/  @!P3 LEA R10, P0, R5, R0, 0x2 ;  /* 0x00000000050ab211 */ /* 0x020fc800078010ff */
        /* <DEDUP_REMOVED lines=10> */
.L_x_2509:
[----:B------:R-:W-:Y:S05]  /*1edb0*/  BSYNC B0 ;  /* 0x0000000000007941 */ /* 0x000fea0003800000 */
.L_x_2508:
[----:B------:R-:W-:Y:S05]  /*1edc0*/  BRA.DIV ~URZ, `(.L_x_2510) ;  /* 0x000038f27f007947 */ /* 0x000fea000b800000 */
[----:B--2---:R2:W1:Y:S04]  /*1edd0*/  SHFL.IDX PT, R4, R16, 0x1, 0x1c1f ;  /* 0x003c1f0010047f89 */ /* 0x00446800000e0000 */
[----:B----4-:R2:W4:Y:S02]  /*1ede0*/  SHFL.IDX PT, R0, R17, 0x1, 0x1c1f ;  /* 0x003c1f0011007f89 */ /* 0x01052400000e0000 */
.L_x_2568:
        /* <DEDUP_REMOVED lines=8> */
[----:B------:R-:W-:Y:S01]  /*1ee70*/  IADD3 R11, R235, 0x8, RZ ;  /* 0x00000008eb0b7810 */ /* 0x000fe20007ffe0ff */
[----:B----4-:R-:W-:Y:S01]  /*1ee80*/  @!P1 IMAD.MOV.U32 R2, RZ, RZ, R0 ;  /* 0x000000ffff029224 */ /* 0x010fe200078e0000 */
[----:B------:R-:W-:Y:S01]  /*1ee90*/  ISETP.GE.AND P4, PT, R15, c[0x0][0x3c8], PT ;  /* 0x0000f2000f007a0c */ /* 0x000fe20003f86270 */
[----:B-1----:R-:W-:Y:S01]  /*1eea0*/  @!P1 IMAD.MOV.U32 R3, RZ, RZ, R4 ;  /* 0x000000ffff039224 */ /* 0x002fe200078e0004 */
        /* <DEDUP_REMOVED lines=22> */
[----:B------:R-:W-:Y:S02]  /*1f010*/  @!P4 LEA R8, P0, R15, R0, 0x2 ;  /* 0x000000000f08c211 */ /* 0x000fe400078010ff */
[----:B------:R-:W-:Y:S01]  /*1f020*/  ISETP.GE.AND P1, PT, R13, c[0x0][0x3c8], PT ;  /* 0x0000f2000d007a0c */ /* 0x000fe20003f26270 */
[----:B------:R1:W-:Y:S01]  /*1f030*/  @!P5 ST.E.64 [R2.64], R128 ;  /* 0x000000800200d985 */ /* 0x0003e2000c101b06 */
[----:B------:R-:W-:Y:S02]  /*1f040*/  @!P4 LEA.HI.X R9, R15, R4, R16, 0x2, P0 ;  /* 0x000000040f09c211 */ /* 0x000fe400000f1410 */
[----:B----4-:R-:W-:Y:S02]  /*1f050*/  @!P3 LEA R6, P6, R12, R0, 0x2 ;  /* 0x000000000c06b211 */ /* 0x010fe400078c10ff */
[----:B------:R-:W-:Y:S01]  /*1f060*/  ISETP.GE.AND P0, PT, R10, c[0x0][0x3c8], PT ;  /* 0x0000f2000a007a0c */ /* 0x000fe20003f06270 */
[----:B------:R2:W-:Y:S01]  /*1f070*/  @!P4 ST.E.64 [R8.64], R154 ;  /* 0x0000009a0800c985 */ /* 0x0005e2000c101b06 */
[----:B------:R-:W-:-:S02]  /*1f080*/  @!P3 LEA.HI.X R7, R12, R4, R14, 0x2, P6 ;  /* 0x000000040c07b211 */ /* 0x000fc400030f140e */
[C---:B------:R-:W-:Y:S02]  /*1f090*/  IADD3 R12, R235.reuse, 0x40, RZ ;  /* 0x00000040eb0c7810 */ /* 0x040fe40007ffe0ff */
[C---:B------:R-:W-:Y:S01]  /*1f0a0*/  IADD3 R15, R235.reuse, 0x30, RZ ;  /* 0x00000030eb0f7810 */ /* 0x040fe20007ffe0ff */
[----:B------:R4:W-:Y:S01]  /*1f0b0*/  @!P3 ST.E.64 [R6.64], R150 ;  /* 0x000000960600b985 */ /* 0x0009e2000c101b06 */
[----:B------:R-:W-:Y:S02]  /*1f0c0*/  ISETP.GE.AND P4, PT, R12, c[0x0][0x3c8], PT ;  /* 0x0000f2000c007a0c */ /* 0x000fe40003f86270 */
[----:B------:R-:W-:Y:S02]  /*1f0d0*/  SHF.R.S32.HI R15, RZ, 0x1f, R15 ;  /* 0x0000001fff0f7819 */ /* 0x000fe4000001140f */
[----:B------:R-:W-:Y:S02]  /*1f0e0*/  IADD3 R14, R235, 0x48, RZ ;  /* 0x00000048eb0e7810 */ /* 0x000fe40007ffe0ff */
[----:B-1----:R-:W-:-:S04]  /*1f0f0*/  @!P2 LEA R2, P5, R5, R0, 0x2 ;  /* 0x000000000502a211 */ /* 0x002fc800078a10ff */
[----:B------:R-:W-:Y:S02]  /*1f100*/  @!P2 LEA.HI.X R3, R5, R4, R11, 0x2, P5 ;  /* 0x000000040503a211 */ /* 0x000fe400028f140b */
[----:B------:R-:W-:Y:S02]  /*1f110*/  IADD3 R11, R235, 0x38, RZ ;  /* 0x00000038eb0b7810 */ /* 0x000fe40007ffe0ff */
        /* <DEDUP_REMOVED lines=10> */
[----:B------:R-:W-:Y:S02]  /*1f1c0*/  IADD3 R15, R235, 0x40, RZ ;  /* 0x00000040eb0f7810 */ /* 0x000fe40007ffe0ff */
[----:B------:R-:W-:Y:S01]  /*1f1d0*/  SHF.R.S32.HI R13, RZ, 0x1f, R5 ;  /* 0x0000001fff0d7819 */ /* 0x000fe20000011405 */
[----:B------:R4:W-:Y:S01]  /*1f1e0*/  @!P0 ST.E.64 [R6.64], R30 ;  /* 0x0000001e06008985 */ /* 0x0009e2000c101b06 */
[----:B------:R-:W-:-:S02]  /*1f1f0*/  SHF.R.S32.HI R15, RZ, 0x1f, R15 ;  /* 0x0000001fff0f7819 */ /* 0x000fc4000001140f */
[----:B------:R-:W-:-:S04]  /*1f200*/  @!P4 LEA R10, P0, R12, R0, 0x2 ;  /* 0x000000000c0ac211 */ /* 0x000fc800078010ff */
[----:B------:R-:W-:Y:S02]  /*1f210*/  @!P4 LEA.HI.X R11, R12, R4, R15, 0x2, P0 ;  /* 0x000000040c0bc211 */ /* 0x000fe400000f140f */
[----:B------:R-:W-:Y:S02]  /*1f220*/  @!P6 LEA R16, P0, R5, R0, 0x2 ;  /* 0x000000000510e211 */ /* 0x000fe400078010ff */
[C---:B-1----:R-:W-:Y:S01]  /*1f230*/  IADD3 R3, R235.reuse, 0x58, RZ ;  /* 0x00000058eb037810 */ /* 0x042fe20007ffe0ff */
[----:B------:R1:W-:Y:S01]  /*1f240*/  @!P4 ST.E.64 [R10.64], R38 ;  /* 0x000000260a00c985 */ /* 0x0003e2000c101b06 */
[----:B------:R-:W-:Y:S02]  /*1f250*/  IADD3 R2, R235, 0x60, RZ ;  /* 0x00000060eb027810 */ /* 0x000fe40007ffe0ff */
[----:B------:R-:W-:Y:S02]  /*1f260*/  ISETP.GE.AND P5, PT, R3, c[0x0][0x3c8], PT ;  /* 0x0000f20003007a0c */ /* 0x000fe40003fa6270 */
[----:B------:R-:W-:-:S02]  /*1f270*/  SHF.R.S32.HI R12, RZ, 0x1f, R3 ;  /* 0x0000001fff0c7819 */ /* 0x000fc40000011403 */
[----:B---3--:R-:W-:Y:S02]  /*1f280*/  @!P6 LEA.HI.X R17, R5, R4, R13, 0x2, P0 ;  /* 0x000000040511e211 */ /* 0x008fe400000f140d */
[----:B------:R-:W-:Y:S02]  /*1f290*/  ISETP.GE.AND P4, PT, R2, c[0x0][0x3c8], PT ;  /* 0x0000f20002007a0c */ /* 0x000fe40003f86270 */
[----:B--2---:R-:W-:Y:S02]  /*1f2a0*/  @!P3 LEA R8, P1, R14, R0, 0x2 ;  /* 0x000000000e08b211 */ /* 0x004fe400078210ff */
[C---:B------:R-:W-:Y:S02]  /*1f2b0*/  IADD3 R5, R235.reuse, 0x70, RZ ;  /* 0x00000070eb057810 */ /* 0x040fe40007ffe0ff */
[----:B----4-:R-:W-:Y:S02]  /*1f2c0*/  SHF.R.S32.HI R7, RZ, 0x1f, R14 ;  /* 0x0000001fff077819 */ /* 0x010fe4000001140e */
[----:B------:R-:W-:-:S02]  /*1f2d0*/  IADD3 R6, R235, 0x68, RZ ;  /* 0x00000068eb067810 */ /* 0x000fc40007ffe0ff */
[----:B------:R-:W-:Y:S02]  /*1f2e0*/  @!P3 LEA.HI.X R9, R14, R4, R7, 0x2, P1 ;  /* 0x000000040e09b211 */ /* 0x000fe400008f1407 */
[C---:B------:R-:W-:Y:S02]  /*1f2f0*/  @!P5 LEA R14, P1, R3.reuse, R0, 0x2 ;  /* 0x00000000030ed211 */ /* 0x040fe400078210ff */
[----:B------:R-:W-:Y:S01]  /*1f300*/  ISETP.GE.AND P2, PT, R6, c[0x0][0x3c8], PT ;  /* 0x0000f20006007a0c */ /* 0x000fe20003f46270 */
[----:B------:R2:W-:Y:S01]  /*1f310*/  @!P3 ST.E.64 [R8.64], R34 ;  /* 0x000000220800b985 */ /* 0x0005e2000c101b06 */
[----:B------:R-:W-:Y:S02]  /*1f320*/  @!P5 LEA.HI.X R15, R3, R4, R12, 0x2, P1 ;  /* 0x00000004030fd211 */ /* 0x000fe400008f140c */
[----:B------:R-:W-:Y:S01]  /*1f330*/  ISETP.GE.AND P1, PT, R5, c[0x0][0x3c8], PT ;  /* 0x0000f20005007a0c */ /* 0x000fe20003f26270 */
[----:B------:R3:W-:Y:S01]  /*1f340*/  @!P6 ST.E.64 [R16.64], R46 ;  /* 0x0000002e1000e985 */ /* 0x0007e2000c101b06 */
[----:B------:R-:W-:-:S02]  /*1f350*/  @!P4 LEA R12, P0, R2, R0, 0x2 ;  /* 0x00000000020cc211 */ /* 0x000fc400078010ff */
[----:B------:R-:W-:Y:S01]  /*1f360*/  IADD3 R3, R235, 0x78, RZ ;  /* 0x00000078eb037810 */ /* 0x000fe20007ffe0ff */
[----:B------:R4:W-:Y:S01]  /*1f370*/  @!P5 ST.E.64 [R14.64], R42 ;  /* 0x0000002a0e00d985 */ /* 0x0009e2000c101b06 */
[----:B------:R-:W-:-:S03]  /*1f380*/  SHF.R.S32.HI R7, RZ, 0x1f, R6 ;  /* 0x0000001fff077819 */ /* 0x000fc60000011406 */
[----:B-1----:R-:W-:-:S04]  /*1f390*/  @!P2 LEA R10, P3, R6, R0, 0x2 ;  /* 0x00000000060aa211 */ /* 0x002fc800078610ff */
[----:B------:R-:W-:Y:S02]  /*1f3a0*/  @!P2 LEA.HI.X R11, R6, R4, R7, 0x2, P3 ;  /* 0x00000004060ba211 */ /* 0x000fe400018f1407 */
[----:B------:R-:W-:Y:S02]  /*1f3b0*/  IADD3 R7, R235, 0x88, RZ ;  /* 0x00000088eb077810 */ /* 0x000fe40007ffe0ff */
[----:B------:R-:W-:Y:S02]  /*1f3c0*/  SHF.R.S32.HI R6, RZ, 0x1f, R3 ;  /* 0x0000001fff067819 */ /* 0x000fe40000011403 */
[----:B------:R-:W-:Y:S02]  /*1f3d0*/  ISETP.GE.AND P5, PT, R7, c[0x0][0x3c8], PT ;  /* 0x0000f20007007a0c */ /* 0x000fe40003fa6270 */
[----:B--2---:R-:W-:Y:S02]  /*1f3e0*/  SHF.R.S32.HI R8, RZ, 0x1f, R2 ;  /* 0x0000001fff087819 */ /* 0x004fe40000011402 */
[----:B------:R-:W-:-:S02]  /*1f3f0*/  SHF.R.S32.HI R9, RZ, 0x1f, R5 ;  /* 0x0000001fff097819 */ /* 0x000fc40000011405 */
[C---:B------:R-:W-:Y:S02]  /*1f400*/  @!P4 LEA.HI.X R13, R2.reuse, R4, R8, 0x2, P0 ;  /* 0x00000004020dc211 */ /* 0x040fe400000f1408 */
[----:B------:R-:W-:Y:S02]  /*1f410*/  @!P1 LEA R18, P4, R5, R0, 0x2 ;  /* 0x0000000005129211 */ /* 0x000fe400078810ff */
[----:B------:R-:W-:Y:S02]  /*1f420*/  ISETP.GE.AND P0, PT, R3, c[0x0][0x3c8], PT ;  /* 0x0000f20003007a0c */ /* 0x000fe40003f06270 */
[----:B------:R-:W-:Y:S02]  /*1f430*/  IADD3 R8, R235, 0x80, RZ ;  /* 0x00000080eb087810 */ /* 0x000fe40007ffe0ff */
[----:B------:R-:W-:Y:S02]  /*1f440*/  @!P1 LEA.HI.X R19, R5, R4, R9, 0x2, P4 ;  /* 0x0000000405139211 */ /* 0x000fe400020f1409 */
[----:B------:R-:W-:-:S02]  /*1f450*/  ISETP.GE.AND P4, PT, R2, c[0x0][0x3c8], PT ;  /* 0x0000f20002007a0c */ /* 0x000fc40003f86270 */
[----:B------:R-:W-:Y:S02]  /*1f460*/  ISETP.GE.AND P6, PT, R8, c[0x0][0x3c8], PT ;  /* 0x0000f20008007a0c */ /* 0x000fe40003fc6270 */
[----:B------:R-:W-:Y:S02]  /*1f470*/  IADD3 R2, R235, 0x90, RZ ;  /* 0x00000090eb027810 */ /* 0x000fe40007ffe0ff */
[----:B------:R-:W-:Y:S02]  /*1f480*/  SHF.R.S32.HI R5, RZ, 0x1f, R8 ;  /* 0x0000001fff057819 */ /* 0x000fe40000011408 */
[C---:B---3--:R-:W-:Y:S02]  /*1f490*/  @!P0 LEA R16, P3, R3.reuse, R0, 0x2 ;  /* 0x0000000003108211 */ /* 0x048fe400078610ff */
[----:B------:R-:W-:Y:S02]  /*1f4a0*/  SHF.R.S32.HI R9, RZ, 0x1f, R2 ;  /* 0x0000001fff097819 */ /* 0x000fe40000011402 */
[----:B------:R-:W-:Y:S01]  /*1f4b0*/  @!P0 LEA.HI.X R17, R3, R4, R6, 0x2, P3 ;  /* 0x0000000403118211 */ /* 0x000fe200018f1406 */
[----:B------:R1:W-:Y:S01]  /*1f4c0*/  @!P4 ST.E.64 [R12.64], R54 ;  /* 0x000000360c00c985 */ /* 0x0003e2000c101b06 */
[----:B------:R-:W-:-:S02]  /*1f4d0*/  SHF.R.S32.HI R3, RZ, 0x1f, R7 ;  /* 0x0000001fff037819 */ /* 0x000fc40000011407 */
[C---:B----4-:R-:W-:Y:S01]  /*1f4e0*/  @!P6 LEA R14, P3, R8.reuse, R0, 0x2 ;  /* 0x00000000080ee211 */ /* 0x050fe200078610ff */
[----:B------:R-:W-:Y:S01]  /*1f4f0*/  @!P2 ST.E.64 [R10.64], R50 ;  /* 0x000000320a00a985 */ /* 0x000fe2000c101b06 */
[C---:B------:R-:W-:Y:S02]  /*1f500*/  IADD3 R6, R235.reuse, 0x98, RZ ;  /* 0x00000098eb067810 */ /* 0x040fe40007ffe0ff */
[----:B------:R-:W-:Y:S01]  /*1f510*/  @!P6 LEA.HI.X R15, R8, R4, R5, 0x2, P3 ;  /* 0x00000004080fe211 */ /* 0x000fe200018f1405 */
[----:B------:R-:W-:Y:S01]  /*1f520*/  @!P1 ST.E.64 [R18.64], R62 ;  /* 0x0000003e12009985 */ /* 0x000fe2000c101b06 */
[----:B------:R-:W-:Y:S02]  /*1f530*/  ISETP.GE.AND P4, PT, R6, c[0x0][0x3c8], PT ;  /* 0x0000f20006007a0c */ /* 0x000fe40003f86270 */
[----:B------:R-:W-:Y:S01]  /*1f540*/  IADD3 R5, R235, 0xa0, RZ ;  /* 0x000000a0eb057810 */ /* 0x000fe20007ffe0ff */
[----:B------:R-:W-:Y:S03]  /*1f550*/  @!P0 ST.E.64 [R16.64], R58 ;  /* 0x0000003a10008985 */ /* 0x000fe6000c101b06 */
[----:B------:R-:W-:Y:S01]  /*1f560*/  ISETP.GE.AND P3, PT, R5, c[0x0][0x3c8], PT ;  /* 0x0000f20005007a0c */ /* 0x000fe20003f66270 */
[----:B------:R2:W-:Y:S01]  /*1f570*/  @!P6 ST.E.64 [R14.64], R70 ;  /* 0x000000460e00e985 */ /* 0x0005e2000c101b06 */
[----:B------:R-:W-:-:S05]  /*1f580*/  ISETP.GE.AND P6, PT, R2, c[0x0][0x3c8], PT ;  /* 0x0000f20002007a0c */ /* 0x000fca0003fc6270 */
[-C--:B------:R-:W-:Y:S02]  /*1f590*/  @!P4 LEA R8, P1, R6, R0.reuse, 0x2 ;  /* 0x000000000608c211 */ /* 0x080fe400078210ff */
[----:B-1----:R-:W-:-:S04]  /*1f5a0*/  @!P5 LEA R12, P2, R7, R0, 0x2 ;  /* 0x00000000070cd211 */ /* 0x002fc800078410ff */
[----:B------:R-:W-:Y:S02]  /*1f5b0*/  @!P5 LEA.HI.X R13, R7, R4, R3, 0x2, P2 ;  /* 0x00000004070dd211 */ /* 0x000fe400010f1403 */
[----:B------:R-:W-:Y:S02]  /*1f5c0*/  ISETP.GE.AND P2, PT, R2, c[0x0][0x3c8], PT ;  /* 0x0000f20002007a0c */ /* 0x000fe40003f46270 */
[----:B------:R-:W-:Y:S01]  /*1f5d0*/  SHF.R.S32.HI R7, RZ, 0x1f, R6 ;  /* 0x0000001fff077819 */ /* 0x000fe20000011406 */
[----:B------:R1:W-:Y:S01]  /*1f5e0*/  @!P5 ST.E.64 [R12.64], R66 ;  /* 0x000000420c00d985 */ /* 0x0003e2000c101b06 */
[----:B------:R-:W-:Y:S02]  /*1f5f0*/  IADD3 R3, R235, 0xa8, RZ ;  /* 0x000000a8eb037810 */ /* 0x000fe40007ffe0ff */
[----:B--2---:R-:W-:-:S07]  /*1f600*/  SHF.R.S32.HI R15, RZ, 0x1f, R5 ;  /* 0x0000001fff0f7819 */ /* 0x004fce0000011405 */
[----:B------:R-:W-:-:S04]  /*1f610*/  @!P2 LEA R10, P0, R2, R0, 0x2 ;  /* 0x00000000020aa211 */ /* 0x000fc800078010ff */
[-C--:B------:R-:W-:Y:S02]  /*1f620*/  @!P2 LEA.HI.X R11, R2, R4.reuse, R9, 0x2, P0 ;  /* 0x00000004020ba211 */ /* 0x080fe400000f1409 */
[----:B------:R-:W-:Y:S02]  /*1f630*/  @!P4 LEA.HI.X R9, R6, R4, R7, 0x2, P1 ;  /* 0x000000040609c211 */ /* 0x000fe400008f1407 */
[----:B------:R-:W-:Y:S01]  /*1f640*/  @!P3 LEA R14, P0, R5, R0, 0x2 ;  /* 0x00000000050eb211 */ /* 0x000fe200078010ff */
[----:B------:R2:W-:Y:S01]  /*1f650*/  @!P6 ST.E.64 [R10.64], R78 ;  /* 0x0000004e0a00e985 */ /* 0x0005e2000c101b06 */
[----:B------:R-:W-:Y:S02]  /*1f660*/  IADD3 R7, R235, 0xb8, RZ ;  /* 0x000000b8eb077810 */ /* 0x000fe40007ffe0ff */
[----:B------:R-:W-:Y:S01]  /*1f670*/  @!P3 LEA.HI.X R15, R5, R4, R15, 0x2, P0 ;  /* 0x00000004050fb211 */ /* 0x000fe200000f140f */
[----:B------:R3:W-:Y:S01]  /*1f680*/  @!P4 ST.E.64 [R8.64], R74 ;  /* 0x0000004a0800c985 */ /* 0x0007e2000c101b06 */
[----:B------:R-:W-:-:S02]  /*1f690*/  ISETP.GE.AND P0, PT, R7, c[0x0][0x3c8], PT ;  /* 0x0000f20007007a0c */ /* 0x000fc40003f06270 */
[----:B------:R-:W-:Y:S01]  /*1f6a0*/  ISETP.GE.AND P2, PT, R3, c[0x0][0x3c8], PT ;  /* 0x0000f20003007a0c */ /* 0x000fe20003f46270 */
[----:B------:R4:W-:Y:S01]  /*1f6b0*/  @!P3 ST.E.64 [R14.64], R86 ;  /* 0x000000560e00b985 */ /* 0x0009e2000c101b06 */
[C---:B------:R-:W-:Y:S02]  /*1f6c0*/  IADD3 R5, R235.reuse, 0xc0, RZ ;  /* 0x000000c0eb057810 */ /* 0x040fe40007ffe0ff */
[----:B------:R-:W-:Y:S02]  /*1f6d0*/  IADD3 R6, R235, 0xb0, RZ ;  /* 0x000000b0eb067810 */ /* 0x000fe40007ffe0ff */
[----:B------:R-:W-:Y:S02]  /*1f6e0*/  ISETP.GE.AND P6, PT, R5, c[0x0][0x3c8], PT ;  /* 0x0000f20005007a0c */ /* 0x000fe40003fc6270 */
[----:B------:R-:W-:Y:S02]  /*1f6f0*/  IADD3 R2, R235, 0xc8, RZ ;  /* 0x000000c8eb027810 */ /* 0x000fe40007ffe0ff */
[----:B------:R-:W-:-:S02]  /*1f700*/  ISETP.GE.AND P1, PT, R6, c[0x0][0x3c8], PT ;  /* 0x0000f20006007a0c */ /* 0x000fc40003f26270 */
[----:B-1----:R-:W-:Y:S02]  /*1f710*/  SHF.R.S32.HI R13, RZ, 0x1f, R3 ;  /* 0x0000001fff0d7819 */ /* 0x002fe40000011403 */
[----:B------:R-:W-:-:S04]  /*1f720*/  @!P2 LEA R12, P5, R3, R0, 0x2 ;  /* 0x00000000030ca211 */ /* 0x000fc800078a10ff */
[----:B------:R-:W-:Y:S02]  /*1f730*/  @!P2 LEA.HI.X R13, R3, R4, R13, 0x2, P5 ;  /* 0x00000004030da211 */ /* 0x000fe400028f140d */
[----:B------:R-:W-:-:S03]  /*1f740*/  SHF.R.S32.HI R3, RZ, 0x1f, R6 ;  /* 0x0000001fff037819 */ /* 0x000fc60000011406 */
[----:B------:R1:W-:Y:S01]  /*1f750*/  @!P2 ST.E.64 [R12.64], R82 ;  /* 0x000000520c00a985 */ /* 0x0003e2000c101b06 */
[-C--:B--2---:R-:W-:Y:S02]  /*1f760*/  @!P1 LEA R10, P5, R6, R0.reuse, 0x2 ;  /* 0x00000000060a9211 */ /* 0x084fe400078a10ff */
[----:B---3--:R-:W-:Y:S02]  /*1f770*/  SHF.R.S32.HI R9, RZ, 0x1f, R7 ;  /* 0x0000001fff097819 */ /* 0x008fe40000011407 */
[-C--:B------:R-:W-:Y:S02]  /*1f780*/  @!P0 LEA R8, P4, R7, R0.reuse, 0x2 ;  /* 0x0000000007088211 */ /* 0x080fe400078810ff */
[----:B----4-:R-:W-:Y:S02]  /*1f790*/  @!P6 LEA R14, P3, R5, R0, 0x2 ;  /* 0x00000000050ee211 */ /* 0x010fe400078610ff */
[----:B------:R-:W-:Y:S02]  /*1f7a0*/  @!P0 LEA.HI.X R9, R7, R4, R9, 0x2, P4 ;  /* 0x0000000407098211 */ /* 0x000fe400020f1409 */
[----:B------:R-:W-:-:S02]  /*1f7b0*/  ISETP.GE.AND P4, PT, R2, c[0x0][0x3c8], PT ;  /* 0x0000f20002007a0c */ /* 0x000fc40003f86270 */
[----:B------:R-:W-:Y:S02]  /*1f7c0*/  @!P1 LEA.HI.X R11, R6, R4, R3, 0x2, P5 ;  /* 0x00000004060b9211 */ /* 0x000fe400028f1403 */
[C---:B------:R-:W-:Y:S02]  /*1f7d0*/  IADD3 R3, R235.reuse, 0xd0, RZ ;  /* 0x000000d0eb037810 */ /* 0x040fe40007ffe0ff */
[----:B------:R-:W-:Y:S01]  /*1f7e0*/  IADD3 R7, R235, 0xd8, RZ ;  /* 0x000000d8eb077810 */ /* 0x000fe20007ffe0ff */
[----:B------:R2:W-:Y:S01]  /*1f7f0*/  @!P1 ST.E.64 [R10.64], R166 ;  /* 0x000000a60a009985 */ /* 0x0005e2000c101b06 */
[----:B------:R-:W-:Y:S02]  /*1f800*/  ISETP.GE.AND P5, PT, R3, c[0x0][0x3c8], PT ;  /* 0x0000f20003007a0c */ /* 0x000fe40003fa6270 */
[----:B------:R-:W-:Y:S01]  /*1f810*/  SHF.R.S32.HI R6, RZ, 0x1f, R2 ;  /* 0x0000001fff067819 */ /* 0x000fe20000011402 */
[----:B------:R3:W-:Y:S02]  /*1f820*/  @!P0 ST.E.64 [R8.64], R90 ;  /* 0x0000005a08008985 */ /* 0x0007e4000c101b06 */
[----:B------:R-:W-:-:S02]  /*1f830*/  @!P4 LEA R16, P2, R2, R0, 0x2 ;  /* 0x000000000210c211 */ /* 0x000fc400078410ff */
[----:B------:R-:W-:Y:S02]  /*1f840*/  ISETP.GE.AND P4, PT, R7, c[0x0][0x3c8], PT ;  /* 0x0000f20007007a0c */ /* 0x000fe40003f86270 */
[----:B-1----:R-:W-:-:S04]  /*1f850*/  SHF.R.S32.HI R12, RZ, 0x1f, R5 ;  /* 0x0000001fff0c7819 */ /* 0x002fc80000011405 */
[----:B------:R-:W-:Y:S02]  /*1f860*/  @!P6 LEA.HI.X R15, R5, R4, R12, 0x2, P3 ;  /* 0x00000004050fe211 */ /* 0x000fe400018f140c */
[C---:B------:R-:W-:Y:S02]  /*1f870*/  ISETP.GE.AND P3, PT, R2.reuse, c[0x0][0x3c8], PT ;  /* 0x0000f20002007a0c */ /* 0x040fe40003f66270 */
[-C--:B------:R-:W-:Y:S01]  /*1f880*/  @!P5 LEA R12, P1, R3, R0.reuse, 0x2 ;  /* 0x00000000030cd211 */ /* 0x080fe200078210ff */
[----:B------:R-:W-:Y:S01]  /*1f890*/  @!P6 ST.E.64 [R14.64], R168 ;  /* 0x000000a80e00e985 */ /* 0x000fe2000c101b06 */
[----:B------:R-:W-:Y:S02]  /*1f8a0*/  IADD3 R5, R235, 0xe8, RZ ;  /* 0x000000e8eb057810 */ /* 0x000fe40007ffe0ff */
[----:B------:R-:W-:Y:S02]  /*1f8b0*/  ISETP.GE.AND P6, PT, R2, c[0x0][0x3c8], PT ;  /* 0x0000f20002007a0c */ /* 0x000fe40003fc6270 */
[----:B--2---:R-:W-:-:S05]  /*1f8c0*/  @!P4 LEA R10, P0, R7, R0, 0x2 ;  /* 0x00000000070ac211 */ /* 0x004fca00078010ff */
[-C--:B------:R-:W-:Y:S02]  /*1f8d0*/  @!P3 LEA.HI.X R17, R2, R4.reuse, R6, 0x2, P2 ;  /* 0x000000040211b211 */ /* 0x080fe400010f1406 */
[----:B------:R-:W-:Y:S02]  /*1f8e0*/  IADD3 R6, R235, 0xe0, RZ ;  /* 0x000000e0eb067810 */ /* 0x000fe40007ffe0ff */
[----:B---3--:R-:W-:Y:S02]  /*1f8f0*/  SHF.R.S32.HI R8, RZ, 0x1f, R3 ;  /* 0x0000001fff087819 */ /* 0x008fe40000011403 */
[----:B------:R-:W-:Y:S01]  /*1f900*/  @!P6 ST.E.64 [R16.64], R172 ;  /* 0x000000ac1000e985 */ /* 0x000fe2000c101b06 */
[----:B------:R-:W-:Y:S02]  /*1f910*/  ISETP.GE.AND P3, PT, R6, c[0x0][0x3c8], PT ;  /* 0x0000f20006007a0c */ /* 0x000fe40003f66270 */
[----:B------:R-:W-:Y:S02]  /*1f920*/  @!P5 LEA.HI.X R13, R3, R4, R8, 0x2, P1 ;  /* 0x00000004030dd211 */ /* 0x000fe400008f1408 */
[----:B------:R-:W-:-:S02]  /*1f930*/  ISETP.GE.AND P2, PT, R5, c[0x0][0x3c8], PT ;  /* 0x0000f20005007a0c */ /* 0x000fc40003f46270 */
[----:B------:R-:W-:Y:S01]  /*1f940*/  IADD3 R3, R235, 0xf0, RZ ;  /* 0x000000f0eb037810 */ /* 0x000fe20007ffe0ff */
[----:B------:R-:W-:Y:S01]  /*1f950*/  @!P5 ST.E.64 [R12.64], R170 ;  /* 0x000000aa0c00d985 */ /* 0x000fe2000c101b06 */
[----:B------:R-:W-:Y:S02]  /*1f960*/  SHF.R.S32.HI R9, RZ, 0x1f, R7 ;  /* 0x0000001fff097819 */ /* 0x000fe40000011407 */
        /* <DEDUP_REMOVED lines=23> */
.L_x_2490:
        /* <DEDUP_REMOVED lines=15> */
[----:B-1----:R-:W-:Y:S01]  /*1fbd0*/  SEL R18, R0, c[0x0][0x3d4], P0 ;  /* 0x0000f50000127a07 */ /* 0x002fe20000000000 */
[----:B------:R-:W-:Y:S05]  /*1fbe0*/  @P1 BRA `(.L_x_2511) ;  /* 0x0000004000001947 */ /* 0x000fea0003800000 */
[----:B------:R-:W-:Y:S05]  /*1fbf0*/  @!P2 BRA `(.L_x_2511) ;  /* 0x000000300000a947 */ /* 0x000fea0003800000 */
[----:B------:R1:W2:Y:S04]  /*1fc00*/  LDG.E R0, [R4.64] ;  /* 0x0000000604007981 */ /* 0x0002a8000c1e1900 */
[----:B-1--4-:R-:W2:Y:S02]  /*1fc10*/  LDG.E R4, [R4.64+0x4] ;  /* 0x0000040604047981 */ /* 0x012ea4000c1e1900 */
[----:B--2--5:R-:W-:Y:S02]  /*1fc20*/  IADD3 R19, -R0, R4, RZ ;  /* 0x0000000400137210 */ /* 0x024fe40007ffe1ff */
.L_x_2511:
[----:B------:R-:W1:Y:S01]  /*1fc30*/  S2R R21, SR_TID.X ;  /* 0x0000000000157919 */ /* 0x000e620000002100 */
[----:B------:R-:W-:Y:S01]  /*1fc40*/  BSSY B0, `(.L_x_2512) ;  /* 0x0000038000007945 */ /* 0x000fe20003800000 */
[----:B------:R-:W-:Y:S02]  /*1fc50*/  SEL R12, R252, RZ, !P2 ;  /* 0x000000fffc0c7207 */ /* 0x000fe40005000000 */
[----:B------:R-:W-:-:S02]  /*1fc60*/  SEL R20, R7, RZ, !P2 ;  /* 0x000000ff07147207 */ /* 0x000fc40005000000 */
[----:B-----5:R-:W-:Y:S02]  /*1fc70*/  SHF.R.S32.HI R17, RZ, 0x1f, R6 ;  /* 0x0000001fff117819 */ /* 0x020fe40000011406 */
[----:B-1----:R-:W-:-:S13]  /*1fc80*/  ISETP.GT.AND P0, PT, R21, 0x7f, PT ;  /* 0x0000007f1500780c */ /* 0x002fda0003f04270 */
[----:B------:R-:W-:Y:S05]  /*1fc90*/  @P0 BRA `(.L_x_2513) ;  /* 0x0000032000000947 */ /* 0x000fea0003800000 */
[----:B----4-:R-:W2:Y:S01]  /*1fca0*/  LDL R2, [R1+0x18] ;  /* 0x0000180001027983 */ /* 0x010ea20000100800 */
        /* <DEDUP_REMOVED lines=49> */
.L_x_2513:
[----:B------:R-:W-:Y:S05]  /*1ffc0*/  BSYNC B0 ;  /* 0x0000000000007941 */ /* 0x000fea0003800000 */
.L_x_2512:
[----:B------:R-:W-:-:S13]  /*1ffd0*/  ISETP.GT.AND P0, PT, R18, 0x1, PT ;  /* 0x000000011200780c */ /* 0x000fda0003f04270 */
[----:B------:R-:W-:Y:S05]  /*1ffe0*/  @P0 BRA `(.L_x_2505) ;  /* 0x000008d000000947 */ /* 0x000fea0003800000 */
[----:B------:R-:W2:Y:S04]  /*1fff0*/  LDL.LU R8, [R1+0x14] ;  /* 0x0000140001087983 */ /* 0x000ea80000300800 */
[----:B------:R-:W3:Y:S01]  /*20000*/  LDL.LU R7, [R1+0x18] ;  /* 0x0000180001077983 */ /* 0x000ee20000300800 */
[----:B-1--4-:R-:W-:Y:S01]  /*20010*/  SHF.R.S32.HI R4, RZ, 0x1f, R21 ;  /* 0x0000001fff047819 */ /* 0x012fe20000011415 */
        /* <DEDUP_REMOVED lines=12> */
[----:B--2---:R-:W-:-:S04]  /*200e0*/  IMAD.WIDE.U32 R2, R8, c[0x0][0x3e8], R2 ;  /* 0x0000fa0008027a25 */ /* 0x004fc800078e0002 */
[----:B---3--:R-:W-:Y:S01]  /*200f0*/  IMAD.IADD R4, R7, 0x1, R0 ;  /* 0x0000000107047824 */ /* 0x008fe200078e0200 */
[----:B------:R-:W-:Y:S01]  /*20100*/  IADD3 R13, R225, R7, RZ ;  /* 0x00000007e10d7210 */ /* 0x000fe20007ffe0ff */
[----:B------:R-:W-:Y:S02]  /*20110*/  IMAD R3, R8, c[0x0][0x3ec], R3 ;  /* 0x0000fb0008037a24 */ /* 0x000fe400078e0203 */
[----:B------:R-:W-:Y:S01]  /*20120*/  @P0 IMAD.HI.U32 R6, R4, c[0x0][0x4ec], RZ ;  /* 0x00013b0004060a27 */ /* 0x000fe200078e00ff */
[----:B------:R-:W-:-:S03]  /*20130*/  MOV R0, R4 ;  /* 0x0000000400007202 */ /* 0x000fc60000000f00 */
[----:B------:R-:W-:Y:S01]  /*20140*/  IMAD.WIDE.U32 R2, R12, c[0x0][0x3f0], R2 ;  /* 0x0000fc000c027a25 */ /* 0x000fe200078e0002 */
[----:B------:R-:W-:-:S04]  /*20150*/  @P0 SHF.R.U32.HI R0, RZ, c[0x0][0x4f0], R6 ;  /* 0x00013c00ff000a19 */ /* 0x000fc80000011606 */
[--C-:B------:R-:W-:Y:S02]  /*20160*/  SHF.R.S32.HI R6, RZ, 0x1f, R0.reuse ;  /* 0x0000001fff067819 */ /* 0x100fe40000011400 */
[----:B------:R-:W-:Y:S01]  /*20170*/  IADD3 R3, R3, R5, RZ ;  /* 0x0000000503037210 */ /* 0x000fe20007ffe0ff */
[----:B------:R-:W-:Y:S02]  /*20180*/  IMAD.MOV R5, RZ, RZ, -R0 ;  /* 0x000000ffff057224 */ /* 0x000fe400078e0a00 */
[----:B------:R-:W-:Y:S02]  /*20190*/  IMAD R6, R6, c[0x0][0x3e0], RZ ;  /* 0x0000f80006067a24 */ /* 0x000fe400078e02ff */
        /* <DEDUP_REMOVED lines=13> */
.L_x_2569:
[----:B------:R-:W-:Y:S05]  /*20270*/  BRA.DIV ~URZ, `(.L_x_2515) ;  /* 0x000025827f007947 */ /* 0x000fea000b800000 */
[----:B------:R3:W4:Y:S02]  /*20280*/  SHFL.IDX PT, R2, R14, RZ, 0x181f ;  /* 0x00181fff0e027589 */ /* 0x00072400000e0000 */
.L_x_2570:
        /* <DEDUP_REMOVED lines=27> */
.L_x_2517:
[----:B------:R-:W-:Y:S05]  /*20440*/  BSYNC B0 ;  /* 0x0000000000007941 */ /* 0x000fea0003800000 */
.L_x_2516:
[----:B------:R-:W-:Y:S05]  /*20450*/  BRA.DIV ~URZ, `(.L_x_2518) ;  /* 0x000024127f007947 */ /* 0x000fea000b800000 */
[----:B--2---:R2:W1:Y:S04]  /*20460*/  SHFL.IDX PT, R10, R11, 0x1, 0x181f ;  /* 0x00381f000b0a7f89 */ /* 0x00446800000e0000 */
[----:B----4-:R2:W4:Y:S02]  /*20470*/  SHFL.IDX PT, R2, R14, 0x1, 0x181f ;  /* 0x00381f000e027f89 */ /* 0x01052400000e0000 */
.L_x_2571:
        /* <DEDUP_REMOVED lines=20> */
.L_x_2520:
[----:B------:R-:W-:Y:S05]  /*205c0*/  BSYNC B0 ;  /* 0x0000000000007941 */ /* 0x000fea0003800000 */
.L_x_2519:
[----:B------:R-:W-:Y:S05]  /*205d0*/  BRA.DIV ~URZ, `(.L_x_2521) ;  /* 0x000023627f007947 */ /* 0x000fea000b800000 */
[----:B-1----:R1:W2:Y:S02]  /*205e0*/  SHFL.IDX PT, R10, R11, 0x2, 0x181f ;  /* 0x00581f000b0a7f89 */ /* 0x0022a400000e0000 */
.L_x_2572:
[----:B------:R-:W-:Y:S05]  /*205f0*/  BRA.DIV ~URZ, `(.L_x_2522) ;  /* 0x000023b27f007947 */ /* 0x000fea000b800000 */
[----:B----4-:R4:W1:Y:S02]  /*20600*/  SHFL.IDX PT, R2, R14, 0x2, 0x181f ;  /* 0x00581f000e027f89 */ /* 0x01086400000e0000 */
.L_x_2573:
        /* <DEDUP_REMOVED lines=20> */
.L_x_2524:
[----:B------:R-:W-:Y:S05]  /*20750*/  BSYNC B0 ;  /* 0x0000000000007941 */ /* 0x000fea0003800000 */
.L_x_2523:
[----:B------:R-:W-:Y:S05]  /*20760*/  BRA.DIV ~URZ, `(.L_x_2525) ;  /* 0x000022b27f007947 */ /* 0x000fea000b800000 */
[----:B--2---:R2:W3:Y:S04]  /*20770*/  SHFL.IDX PT, R10, R11, 0x3, 0x181f ;  /* 0x00781f000b0a7f89 */ /* 0x0044e800000e0000 */
[----:B-1----:R2:W1:Y:S02]  /*20780*/  SHFL.IDX PT, R2, R14, 0x3, 0x181f ;  /* 0x00781f000e027f89 */ /* 0x00246400000e0000 */
.L_x_2574:
        /* <DEDUP_REMOVED lines=19> */
.L_x_2505:
[----:B------:R-:W-:Y:S05]  /*208c0*/  BSYNC B1 ;  /* 0x0000000000017941 */ /* 0x000fea0003800000 */
.L_x_2489:
[----:B-1--4-:R-:W4:Y:S02]  /*208d0*/  LDL R0, [R1+0x4c] ;  /* 0x00004c0001007983 */ /* 0x012f240000100800 */
[----:B----4-:R-:W-:-:S13]  /*208e0*/  ISETP.NE.AND P0, PT, R0, RZ, PT ;  /* 0x000000ff0000720c */ /* 0x010fda0003f05270 */
[----:B------:R-:W-:Y:S01]  /*208f0*/  @P0 WARPSYNC 0xffffffff ;  /* 0xffffffff00000948 */ /* 0x000fe20003800000 */
[----:B------:R-:W-:Y:S06]  /*20900*/  @P0 BAR.SYNC.DEFER_BLOCKING 0x5, 0x100 ;  /* 0x0144000000000b1d */ /* 0x000fec0000010000 */
[----:B------:R-:W1:Y:S04]  /*20910*/  @P0 LDS.128 R4, [0x20080] ;  /* 0x02008000ff040984 */ /* 0x000e680000000c00 */
[----:B-1----:R1:W-:Y:S04]  /*20920*/  @P0 STL.64 [R1], R4 ;  /* 0x0000000401000387 */ /* 0x0023e80000100a00 */
[----:B------:R1:W-:Y:S04]  /*20930*/  @P0 STL.64 [R1+0x8], R6 ;  /* 0x0000080601000387 */ /* 0x0003e80000100a00 */
[----:B------:R-:W-:Y:S06]  /*20940*/  @P0 BAR.ARV 0x4, 0x100 ;  /* 0x0104000000000b1d */ /* 0x000fec0000002000 */
[----:B------:R-:W-:Y:S05]  /*20950*/  @P0 BRA `(.L_x_2526) ;  /* 0x0000106000000947 */ /* 0x000fea0003800000 */
[----:B------:R-:W4:Y:S01]  /*20960*/  S2R R0, SR_TID.X ;  /* 0x0000000000007919 */ /* 0x000f220000002100 */
[----:B-1----:R-:W-:Y:S01]  /*20970*/  IMAD.MOV.U32 R7, RZ, RZ, RZ ;  /* 0x000000ffff077224 */ /* 0x002fe200078e00ff */
[----:B--234-:R-:W-:-:S04]  /*20980*/  LOP3.LUT R14, R0, 0x1f, RZ, 0xc0, !PT ;  /* 0x0000001f000e7812 */ /* 0x01cfc800078ec0ff */
[----:B------:R-:W-:Y:S01]  /*20990*/  ISETP.NE.AND P6, PT, R14, 0x1f, PT ;  /* 0x0000001f0e00780c */ /* 0x000fe20003fc5270 */
[----:B------:R-:W-:Y:S10]  /*209a0*/  BRA.DIV ~URZ, `(.L_x_2527) ;  /* 0x000021427f007947 */ /* 0x000ff4000b800000 */
[----:B------:R1:W2:Y:S02]  /*209b0*/  SHFL.IDX PT, R10, R114, RZ, 0x1f ;  /* 0x00001fff720a7589 */ /* 0x0002a400000e0000 */
.L_x_2575:
[----:B------:R-:W-:Y:S05]  /*209c0*/  BRA.DIV ~URZ, `(.L_x_2528) ;  /* 0x000021927f007947 */ /* 0x000fea000b800000 */
[----:B------:R3:W4:Y:S02]  /*209d0*/  SHFL.IDX PT, R8, R114, 0x1, 0x1f ;  /* 0x00201f0072087f89 */ /* 0x00072400000e0000 */
.L_x_2576:
        /* <DEDUP_REMOVED lines=19> */
.L_x_2577:
        /* <DEDUP_REMOVED lines=16> */
.L_x_2578:
[----:B---3--:R-:W-:Y:S01]  /*20c10*/  IMAD R0, R0, c[0x0][0x538], RZ ;  /* 0x00014e0000007a24 */ /* 0x008fe200078e02ff */
[----:B------:R-:W-:Y:S04]  /*20c20*/  BSSY B1, `(.L_x_2531) ;  /* 0x00000d0000017945 */ /* 0x000fe80003800000 */
[----:B----4-:R-:W-:-:S04]  /*20c30*/  IADD3 R8, R0, R8, RZ ;  /* 0x0000000800087210 */ /* 0x010fc80007ffe0ff */
[----:B--2---:R-:W-:-:S13]  /*20c40*/  ISETP.GT.AND P0, PT, R8, R10, PT ;  /* 0x0000000a0800720c */ /* 0x004fda0003f04270 */
[----:B------:R-:W-:Y:S05]  /*20c50*/  @P0 BRA `(.L_x_2532) ;  /* 0x0000025000000947 */ /* 0x000fea0003800000 */
.L_x_2536:
        /* <DEDUP_REMOVED lines=17> */
.L_x_2579:
        /* <DEDUP_REMOVED lines=16> */
.L_x_2580:
[----:B--2---:R-:W-:-:S05]  /*20e70*/  IMAD R0, R0, c[0x0][0x538], RZ ;  /* 0x00014e0000007a24 */ /* 0x004fca00078e02ff */
[----:B------:R-:W-:-:S04]  /*20e80*/  IADD3 R8, R0, R8, RZ ;  /* 0x0000000800087210 */ /* 0x000fc80007ffe0ff */
[----:B------:R-:W-:-:S13]  /*20e90*/  ISETP.GT.AND P0, PT, R8, R10, PT ;  /* 0x0000000a0800720c */ /* 0x000fda0003f04270 */
[----:B-1----:R-:W-:Y:S05]  /*20ea0*/  @!P0 BRA `(.L_x_2536) ;  /* 0xfffffdb000008947 */ /* 0x002fea000383ffff */
.L_x_2532:
[----:B------:R-:W-:-:S05]  /*20eb0*/  IADD3 R12, -R0, R8, RZ ;  /* 0x00000008000c7210 */ /* 0x000fca0007ffe1ff */
[----:B------:R-:W-:-:S05]  /*20ec0*/  IMAD R0, R4, c[0x0][0x538], R12 ;  /* 0x00014e0004007a24 */ /* 0x000fca00078e020c */
[----:B------:R-:W-:Y:S01]  /*20ed0*/  ISETP.GT.AND P0, PT, R0, R10, PT ;  /* 0x0000000a0000720c */ /* 0x000fe20003f04270 */
[----:B------:R-:W-:-:S12]  /*20ee0*/  BRA.DIV ~URZ, `(.L_x_2537) ;  /* 0x000020d27f007947 */ /* 0x000fd8000b800000 */
[----:B------:R-:W-:-:S03]  /*20ef0*/  VOTE.ANY R11, PT, !P0 ;  /* 0x00000000000b7806 */ /* 0x000fc600040e0100 */
.L_x_2581:
[----:B------:R-:W2:Y:S01]  /*20f00*/  LDL.LU R2, [R1+0xc] ;  /* 0x00000c0001027983 */ /* 0x000ea20000300800 */
[----:B------:R-:W2:Y:S02]  /*20f10*/  POPC R0, R11 ;  /* 0x0000000b00007309 */ /* 0x000ea40000000000 */
[----:B--2---:R-:W-:-:S05]  /*20f20*/  IADD3 R2, R0, R2, RZ ;  /* 0x0000000200027210 */ /* 0x004fca0007ffe0ff */
[----:B------:R2:W-:Y:S01]  /*20f30*/  STL [R1+0xc], R2 ;  /* 0x00000c0201007387 */ /* 0x0005e20000100800 */
[----:B------:R-:W-:Y:S05]  /*20f40*/  BRA.DIV ~URZ, `(.L_x_2538) ;  /* 0x000020c27f007947 */ /* 0x000fea000b800000 */
[----:B------:R3:W4:Y:S04]  /*20f50*/  SHFL.IDX PT, R8, R6, R0, 0x1f ;  /* 0x00001f0006087589 */ /* 0x00072800000e0000 */
[----:B------:R3:W1:Y:S02]  /*20f60*/  SHFL.IDX PT, R7, R7, R0, 0x1f ;  /* 0x00001f0007077589 */ /* 0x00066400000e0000 */
.L_x_2582:
[----:B------:R-:W-:Y:S01]  /*20f70*/  ISETP.NE.AND P0, PT, R11, RZ, PT ;  /* 0x000000ff0b00720c */ /* 0x000fe20003f05270 */
[----:B------:R-:W-:-:S12]  /*20f80*/  BSSY B0, `(.L_x_2539) ;  /* 0x0000005000007945 */ /* 0x000fd80003800000 */
[----:B------:R-:W-:Y:S05]  /*20f90*/  @!P0 BRA `(.L_x_2540) ;  /* 0x0000003000008947 */ /* 0x000fea0003800000 */
[----:B---3--:R-:W-:Y:S01]  /*20fa0*/  IADD3 R0, R0, -0x1, RZ ;  /* 0xffffffff00007810 */ /* 0x008fe20007ffe0ff */
[----:B------:R-:W-:Y:S05]  /*20fb0*/  BRA.DIV ~URZ, `(.L_x_2541) ;  /* 0x000021227f007947 */ /* 0x000fea000b800000 */
[----:B------:R3:W2:Y:S02]  /*20fc0*/  SHFL.IDX PT, R13, R4, R0, 0x1f ;  /* 0x00001f00040d7589 */ /* 0x0006a400000e0000 */
.L_x_2540:
[----:B------:R-:W-:Y:S05]  /*20fd0*/  BSYNC B0 ;  /* 0x0000000000007941 */ /* 0x000fea0003800000 */
.L_x_2539:
[----:B--23--:R-:W-:Y:S01]  /*20fe0*/  IMAD R0, R13, c[0x0][0x538], R12 ;  /* 0x00014e000d007a24 */ /* 0x00cfe200078e020c */
[----:B-1----:R-:W-:Y:S01]  /*20ff0*/  ISETP.NE.AND P0, PT, R7, 0x1, PT ;  /* 0x000000010700780c */ /* 0x002fe20003f05270 */
[----:B------:R-:W-:Y:S03]  /*21000*/  BSSY B0, `(.L_x_2542) ;  /* 0x0000088000007945 */ /* 0x000fe60003800000 */
[----:B------:R1:W-:Y:S01]  /*21010*/  STL [R1], R0 ;  /* 0x0000000001007387 */ /* 0x0003e20000100800 */
[----:B------:R-:W-:-:S08]  /*21020*/  IADD3 R6, -R0, R10, RZ ;  /* 0x0000000a00067210 */ /* 0x000fd00007ffe1ff */
[----:B------:R-:W-:Y:S05]  /*21030*/  @!P0 BRA `(.L_x_2543) ;  /* 0x000003f000008947 */ /* 0x000fea0003800000 */
[-C--:B-1--4-:R-:W-:Y:S02]  /*21040*/  IABS R0, R8.reuse ;  /* 0x0000000800007213 */ /* 0x092fe40000000000 */
        /* <DEDUP_REMOVED lines=62> */
.L_x_2543:
        /* <DEDUP_REMOVED lines=69> */
.L_x_2544:
[----:B------:R-:W-:Y:S05]  /*21880*/  BSYNC B0 ;  /* 0x0000000000007941 */ /* 0x000fea0003800000 */
.L_x_2542:
[----:B------:R-:W-:-:S04]  /*21890*/  LOP3.LUT R2, RZ, R2, RZ, 0x33, !PT ;  /* 0x00000002ff027212 */ /* 0x000fc800078e33ff */
[----:B-1----:R-:W-:-:S05]  /*218a0*/  IADD3 R0, R2, R8, RZ ;  /* 0x0000000802007210 */ /* 0x002fca0007ffe0ff */
[----:B------:R1:W-:Y:S01]  /*218b0*/  STL [R1+0x4], R0 ;  /* 0x0000040001007387 */ /* 0x0003e20000100800 */
[----:B------:R-:W-:Y:S05]  /*218c0*/  BRA `(.L_x_2545) ;  /* 0x0000005000007947 */ /* 0x000fea0003800000 */
.L_x_2533:
[----:B------:R-:W-:Y:S01]  /*218d0*/  MOV R0, c[0x0][0x53c] ;  /* 0x00014f0000007a02 */ /* 0x000fe20000000f00 */
[----:B------:R2:W-:Y:S04]  /*218e0*/  STL [R1], R10 ;  /* 0x0000000a01007387 */ /* 0x0005e80000100800 */
[----:B------:R2:W-:Y:S04]  /*218f0*/  STL [R1+0x4], RZ ;  /* 0x000004ff01007387 */ /* 0x0005e80000100800 */
[----:B------:R2:W-:Y:S04]  /*21900*/  STL [R1+0x8], RZ ;  /* 0x000008ff01007387 */ /* 0x0005e80000100800 */
[----:B------:R2:W-:Y:S02]  /*21910*/  STL [R1+0xc], R0 ;  /* 0x00000c0001007387 */ /* 0x0005e40000100800 */
.L_x_2545:
[----:B------:R-:W-:Y:S05]  /*21920*/  BSYNC B1 ;  /* 0x0000000000017941 */ /* 0x000fea0003800000 */
.L_x_2531:
[----:B-1----:R-:W3:Y:S04]  /*21930*/  LDL R4, [R1] ;  /* 0x0000000001047983 */ /* 0x002ee80000100800 */
        /* <DEDUP_REMOVED lines=8> */
.L_x_2526:
[----:B--2---:R-:W2:Y:S02]  /*219c0*/  LDL R0, [R1+0xc] ;  /* 0x00000c0001007983 */ /* 0x004ea40000100800 */
[----:B--2---:R-:W-:-:S13]  /*219d0*/  ISETP.GE.AND P0, PT, R0, c[0x0][0x53c], PT ;  /* 0x00014f0000007a0c */ /* 0x004fda0003f06270 */
[----:B-1-3--:R-:W-:Y:S01]  /*219e0*/  @P0 CALL.REL.NOINC `(.L_x_2546) ;  /* 0x0000001000000944 */ /* 0x00afe20003c00000 */
[----:B------:R-:W-:Y:S05]  /*219f0*/  BRA `(.L_x_2547) ;  /* 0xfffdffe000007947 */ /* 0x000fea000383ffff */
.L_x_2546:
[----:B------:R-:W-:Y:S05]  /*21a00*/  EXIT ;  /* 0x000000000000794d */ /* 0x000fea0003800000 */
.L_x_2335:
[----:B------:R-:W-:Y:S01]  /*21a10*/  IMAD.MOV.U32 R0, RZ, RZ, R5 ;  /* 0x000000ffff007224 */ /* 0x000fe200078e0005 */
[----:B------:R-:W-:Y:S02]  /*21a20*/  MOV R2, 0x1 ;  /* 0x0000000100027802 */ /* 0x000fe40000000f00 */
[----:B------:R-:W-:Y:S02]  /*21a30*/  MOV R3, 0x21a50 ;  /* 0x00021a5000037802 */ /* 0x000fe40000000f00 */
[----:B------:R-:W-:Y:S05]  /*21a40*/  CALL.REL.NOINC `($__internal_50_$__cuda_sm70_shflsync_up_p) ;  /* 0x000017a000007944 */ /* 0x000fea0003c00000 */
[----:B------:R-:W-:Y:S01]  /*21a50*/  MOV R0, R4 ;  /* 0x0000000400007202 */ /* 0x000fe20000000f00 */
[----:B------:R-:W-:Y:S05]  /*21a60*/  BRA `(.L_x_2548) ;  /* 0xfffdea1000007947 */ /* 0x000fea000383ffff */
.L_x_2336:
[----:B------:R-:W-:Y:S01]  /*21a70*/  IMAD.MOV.U32 R0, RZ, RZ, R5 ;  /* 0x000000ffff007224 */ /* 0x000fe200078e0005 */
[----:B------:R-:W-:Y:S02]  /*21a80*/  MOV R2, 0x2 ;  /* 0x0000000200027802 */ /* 0x000fe40000000f00 */
[----:B------:R-:W-:Y:S02]  /*21a90*/  MOV R3, 0x21ab0 ;  /* 0x00021ab000037802 */ /* 0x000fe40000000f00 */
[----:B------:R-:W-:Y:S05]  /*21aa0*/  CALL.REL.NOINC `($__internal_50_$__cuda_sm70_shflsync_up_p) ;  /* 0x0000174000007944 */ /* 0x000fea0003c00000 */
[----:B------:R-:W-:Y:S01]  /*21ab0*/  SEL R0, R4, RZ, P4 ;  /* 0x000000ff04007207 */ /* 0x000fe20002000000 */
[----:B------:R-:W-:Y:S01]  /*21ac0*/  IMAD.MOV.U32 R2, RZ, RZ, 0x4 ;  /* 0x00000004ff027424 */ /* 0x000fe200078e00ff */
[----:B------:R-:W-:-:S03]  /*21ad0*/  MOV R3, 0x21b00 ;  /* 0x00021b0000037802 */ /* 0x000fc60000000f00 */
[----:B------:R-:W-:Y:S02]  /*21ae0*/  IMAD.IADD R0, R5, 0x1, R0 ;  /* 0x0000000105007824 */ /* 0x000fe400078e0200 */
        /* <DEDUP_REMOVED lines=13> */
[----:B------:R-:W-:Y:S02]  /*21bc0*/  MOV R3, 0x1f ;  /* 0x0000001f00037802 */ /* 0x000fe40000000f00 */
[----:B------:R-:W-:Y:S01]  /*21bd0*/  MOV R2, 0x21c10 ;  /* 0x00021c1000027802 */ /* 0x000fe20000000f00 */
[----:B------:R-:W-:-:S04]  /*21be0*/  IMAD.IADD R4, R0, 0x1, R4 ;  /* 0x0000000100047824 */ /* 0x000fc800078e0204 */
[----:B------:R-:W-:Y:S02]  /*21bf0*/  IMAD.MOV.U32 R9, RZ, RZ, R4 ;  /* 0x000000ffff097224 */ /* 0x000fe400078e0004 */
[----:B------:R-:W-:Y:S05]  /*21c00*/  CALL.REL.NOINC `($__internal_49_$__cuda_sm70_shflsync_idx_p) ;  /* 0x0000159000007944 */ /* 0x000fea0003c00000 */
[----:B------:R-:W-:Y:S01]  /*21c10*/  MOV R0, R5 ;  /* 0x0000000500007202 */ /* 0x000fe20000000f00 */
[----:B------:R-:W-:Y:S05]  /*21c20*/  BRA `(.L_x_2549) ;  /* 0xfffde95000007947 */ /* 0x000fea000383ffff */
.L_x_2338:
[----:B------:R-:W-:Y:S02]  /*21c30*/  SEL R0, RZ, 0x1, P0 ;  /* 0x00000001ff007807 */ /* 0x000fe40000000000 */
[----:B------:R-:W-:Y:S02]  /*21c40*/  MOV R2, 0x21c60 ;  /* 0x00021c6000027802 */ /* 0x000fe40000000f00 */
[----:B------:R-:W-:Y:S05]  /*21c50*/  CALL.REL.NOINC `($__internal_51_$__cuda_sm70_votesync_ballot) ;  /* 0x0000160000007944 */ /* 0x000fea0003c00000 */
[----:B------:R-:W-:Y:S01]  /*21c60*/  MOV R11, R0 ;  /* 0x00000000000b7202 */ /* 0x000fe20000000f00 */
[----:B------:R-:W-:Y:S05]  /*21c70*/  BRA `(.L_x_2550) ;  /* 0xfffde99000007947 */ /* 0x000fea000383ffff */
.L_x_2339:
[----:B------:R-:W-:Y:S01]  /*21c80*/  IMAD.MOV.U32 R9, RZ, RZ, R10 ;  /* 0x000000ffff097224 */ /* 0x000fe200078e000a */
[----:B------:R-:W-:Y:S01]  /*21c90*/  MOV R5, R0 ;  /* 0x0000000000057202 */ /* 0x000fe20000000f00 */
[----:B------:R-:W-:Y:S01]  /*21ca0*/  IMAD.MOV.U32 R3, RZ, RZ, 0x1f ;  /* 0x0000001fff037424 */ /* 0x000fe200078e00ff */
[----:B-1----:R-:W-:Y:S02]  /*21cb0*/  MOV R2, 0x21cd0 ;  /* 0x00021cd000027802 */ /* 0x002fe40000000f00 */
[----:B------:R-:W-:Y:S05]  /*21cc0*/  CALL.REL.NOINC `($__internal_49_$__cuda_sm70_shflsync_idx_p) ;  /* 0x000014d000007944 */ /* 0x000fea0003c00000 */
[----:B------:R-:W-:Y:S01]  /*21cd0*/  IMAD.MOV.U32 R13, RZ, RZ, R5 ;  /* 0x000000ffff0d7224 */ /* 0x000fe200078e0005 */
[----:B------:R-:W-:Y:S01]  /*21ce0*/  MOV R9, R8 ;  /* 0x0000000800097202 */ /* 0x000fe20000000f00 */
[----:B------:R-:W-:Y:S01]  /*21cf0*/  IMAD.MOV.U32 R6, RZ, RZ, RZ ;  /* 0x000000ffff067224 */ /* 0x000fe200078e00ff */
[----:B------:R-:W-:Y:S01]  /*21d00*/  MOV R5, R0 ;  /* 0x0000000000057202 */ /* 0x000fe20000000f00 */
[----:B------:R-:W-:Y:S01]  /*21d10*/  IMAD.MOV.U32 R3, RZ, RZ, 0x1f ;  /* 0x0000001fff037424 */ /* 0x000fe200078e00ff */
[----:B------:R-:W-:-:S02]  /*21d20*/  MOV R2, 0x21d40 ;  /* 0x00021d4000027802 */ /* 0x000fc40000000f00 */
[----:B------:R-:W-:Y:S05]  /*21d30*/  CALL.REL.NOINC `($__internal_49_$__cuda_sm70_shflsync_idx_p) ;  /* 0x0000146000007944 */ /* 0x000fea0003c00000 */
[----:B------:R-:W-:Y:S01]  /*21d40*/  MOV R10, R5 ;  /* 0x00000005000a7202 */ /* 0x000fe20000000f00 */
[----:B------:R-:W-:Y:S05]  /*21d50*/  BRA `(.L_x_2551) ;  /* 0xfffde92000007947 */ /* 0x000fea000383ffff */
.L_x_2342:
[----:B------:R-:W-:Y:S01]  /*21d60*/  IMAD.MOV.U32 R9, RZ, RZ, R4 ;  /* 0x000000ffff097224 */ /* 0x000fe200078e0004 */
[----:B------:R-:W-:-:S02]  /*21d70*/  MOV R3, 0x1f ;  /* 0x0000001f00037802 */ /* 0x000fc40000000f00 */
[----:B-1----:R-:W-:Y:S02]  /*21d80*/  MOV R2, 0x21da0 ;  /* 0x00021da000027802 */ /* 0x002fe40000000f00 */
[----:B--234-:R-:W-:Y:S05]  /*21d90*/  CALL.REL.NOINC `($__internal_49_$__cuda_sm70_shflsync_idx_p) ;  /* 0x0000140000007944 */ /* 0x01cfea0003c00000 */
[----:B------:R-:W-:Y:S01]  /*21da0*/  MOV R6, R5 ;  /* 0x0000000500067202 */ /* 0x000fe20000000f00 */
[----:B------:R-:W-:Y:S05]  /*21db0*/  BRA `(.L_x_2341) ;  /* 0xfffde92000007947 */ /* 0x000fea000383ffff */
.L_x_2397:
[----:B------:R-:W-:Y:S01]  /*21dc0*/  IMAD.MOV.U32 R9, RZ, RZ, R12 ;  /* 0x000000ffff097224 */ /* 0x000fe200078e000c */
[----:B------:R-:W-:Y:S01]  /*21dd0*/  MOV R5, RZ ;  /* 0x000000ff00057202 */ /* 0x000fe20000000f00 */
[----:B------:R-:W-:Y:S01]  /*21de0*/  IMAD.MOV.U32 R3, RZ, RZ, 0x181f ;  /* 0x0000181fff037424 */ /* 0x000fe200078e00ff */
[----:B------:R-:W-:Y:S02]  /*21df0*/  MOV R2, 0x21e10 ;  /* 0x00021e1000027802 */ /* 0x000fe40000000f00 */
[----:B-----5:R-:W-:Y:S05]  /*21e00*/  CALL.REL.NOINC `($__internal_49_$__cuda_sm70_shflsync_idx_p) ;  /* 0x0000139000007944 */ /* 0x020fea0003c00000 */
[----:B------:R-:W-:Y:S01]  /*21e10*/  MOV R4, R5 ;  /* 0x0000000500047202 */ /* 0x000fe20000000f00 */
[----:B------:R-:W-:Y:S05]  /*21e20*/  BRA `(.L_x_2552) ;  /* 0xfffe7c3000007947 */ /* 0x000fea000383ffff */
.L_x_2398:
[----:B------:R-:W-:Y:S01]  /*21e30*/  IMAD.MOV.U32 R9, RZ, RZ, R15 ;  /* 0x000000ffff097224 */ /* 0x000fe200078e000f */
[----:B------:R-:W-:Y:S01]  /*21e40*/  MOV R5, RZ ;  /* 0x000000ff00057202 */ /* 0x000fe20000000f00 */
[----:B------:R-:W-:Y:S01]  /*21e50*/  IMAD.MOV.U32 R3, RZ, RZ, 0x181f ;  /* 0x0000181fff037424 */ /* 0x000fe200078e00ff */
[----:B------:R-:W-:Y:S02]  /*21e60*/  MOV R2, 0x21e80 ;  /* 0x00021e8000027802 */ /* 0x000fe40000000f00 */
[----:B-12--5:R-:W-:Y:S05]  /*21e70*/  CALL.REL.NOINC `($__internal_49_$__cuda_sm70_shflsync_idx_p) ;  /* 0x0000132000007944 */ /* 0x026fea0003c00000 */
[----:B------:R-:W-:Y:S01]  /*21e80*/  MOV R2, R5 ;  /* 0x0000000500027202 */ /* 0x000fe20000000f00 */
[----:B------:R-:W-:Y:S05]  /*21e90*/  BRA `(.L_x_2553) ;  /* 0xfffe7be000007947 */ /* 0x000fea000383ffff */
.L_x_2401:
[----:B--2---:R-:W-:Y:S01]  /*21ea0*/  IMAD.MOV.U32 R9, RZ, RZ, R12 ;  /* 0x000000ffff097224 */ /* 0x004fe200078e000c */
[----:B------:R-:W-:Y:S01]  /*21eb0*/  MOV R5, 0x1 ;  /* 0x0000000100057802 */ /* 0x000fe20000000f00 */
[----:B------:R-:W-:Y:S01]  /*21ec0*/  IMAD.MOV.U32 R3, RZ, RZ, 0x181f ;  /* 0x0000181fff037424 */ /* 0x000fe200078e00ff */
[----:B----4-:R-:W-:-:S02]  /*21ed0*/  MOV R2, 0x21ef0 ;  /* 0x00021ef000027802 */ /* 0x010fc40000000f00 */
[----:B-1---5:R-:W-:Y:S05]  /*21ee0*/  CALL.REL.NOINC `($__internal_49_$__cuda_sm70_shflsync_idx_p) ;  /* 0x000012b000007944 */ /* 0x022fea0003c00000 */
[----:B------:R-:W-:Y:S01]  /*21ef0*/  IMAD.MOV.U32 R4, RZ, RZ, R5 ;  /* 0x000000ffff047224 */ /* 0x000fe200078e0005 */
[----:B------:R-:W-:Y:S01]  /*21f00*/  MOV R5, 0x1 ;  /* 0x0000000100057802 */ /* 0x000fe20000000f00 */
[----:B------:R-:W-:Y:S01]  /*21f10*/  IMAD.MOV.U32 R9, RZ, RZ, R15 ;  /* 0x000000ffff097224 */ /* 0x000fe200078e000f */
[----:B------:R-:W-:-:S02]  /*21f20*/  MOV R3, 0x181f ;  /* 0x0000181f00037802 */ /* 0x000fc40000000f00 */
[----:B------:R-:W-:Y:S02]  /*21f30*/  MOV R2, 0x21f50 ;  /* 0x00021f5000027802 */ /* 0x000fe40000000f00 */
[----:B------:R-:W-:Y:S05]  /*21f40*/  CALL.REL.NOINC `($__internal_49_$__cuda_sm70_shflsync_idx_p) ;  /* 0x0000125000007944 */ /* 0x000fea0003c00000 */
[----:B------:R-:W-:Y:S01]  /*21f50*/  MOV R2, R5 ;  /* 0x0000000500027202 */ /* 0x000fe20000000f00 */
[----:B------:R-:W-:Y:S05]  /*21f60*/  BRA `(.L_x_2554) ;  /* 0xfffe7cf000007947 */ /* 0x000fea000383ffff */
.L_x_2404:
[----:B---3--:R-:W-:Y:S01]  /*21f70*/  IMAD.MOV.U32 R9, RZ, RZ, R12 ;  /* 0x000000ffff097224 */ /* 0x008fe200078e000c */
[----:B------:R-:W-:Y:S01]  /*21f80*/  MOV R5, 0x2 ;  /* 0x0000000200057802 */ /* 0x000fe20000000f00 */
[----:B------:R-:W-:Y:S01]  /*21f90*/  IMAD.MOV.U32 R3, RZ, RZ, 0x181f ;  /* 0x0000181fff037424 */ /* 0x000fe200078e00ff */
[----:B----4-:R-:W-:Y:S02]  /*21fa0*/  MOV R2, 0x21fc0 ;  /* 0x00021fc000027802 */ /* 0x010fe40000000f00 */
[----:B-12--5:R-:W-:Y:S05]  /*21fb0*/  CALL.REL.NOINC `($__internal_49_$__cuda_sm70_shflsync_idx_p) ;  /* 0x000011e000007944 */ /* 0x026fea0003c00000 */
[----:B------:R-:W-:Y:S01]  /*21fc0*/  MOV R4, R5 ;  /* 0x0000000500047202 */ /* 0x000fe20000000f00 */
[----:B------:R-:W-:Y:S05]  /*21fd0*/  BRA `(.L_x_2555) ;  /* 0xfffe7e0000007947 */ /* 0x000fea000383ffff */
.L_x_2405:
[----:B------:R-:W-:Y:S01]  /*21fe0*/  IMAD.MOV.U32 R9, RZ, RZ, R15 ;  /* 0x000000ffff097224 */ /* 0x000fe200078e000f */
[----:B------:R-:W-:Y:S01]  /*21ff0*/  MOV R5, 0x2 ;  /* 0x0000000200057802 */ /* 0x000fe20000000f00 */
[----:B------:R-:W-:Y:S01]  /*22000*/  IMAD.MOV.U32 R3, RZ, RZ, 0x181f ;  /* 0x0000181fff037424 */ /* 0x000fe200078e00ff */
[----:B----4-:R-:W-:Y:S02]  /*22010*/  MOV R2, 0x22030 ;  /* 0x0002203000027802 */ /* 0x010fe40000000f00 */
[----:B-123-5:R-:W-:Y:S05]  /*22020*/  CALL.REL.NOINC `($__internal_49_$__cuda_sm70_shflsync_idx_p) ;  /* 0x0000117000007944 */ /* 0x02efea0003c00000 */
[----:B------:R-:W-:Y:S01]  /*22030*/  MOV R2, R5 ;  /* 0x0000000500027202 */ /* 0x000fe20000000f00 */
[----:B------:R-:W-:Y:S05]  /*22040*/  BRA `(.L_x_2556) ;  /* 0xfffe7db000007947 */ /* 0x000fea000383ffff */
.L_x_2408:
[----:B-1----:R-:W-:Y:S01]  /*22050*/  IMAD.MOV.U32 R9, RZ, RZ, R12 ;  /* 0x000000ffff097224 */ /* 0x002fe200078e000c */
[----:B------:R-:W-:Y:S01]  /*22060*/  MOV R5, 0x3 ;  /* 0x0000000300057802 */ /* 0x000fe20000000f00 */
[----:B------:R-:W-:Y:S01]  /*22070*/  IMAD.MOV.U32 R3, RZ, RZ, 0x181f ;  /* 0x0000181fff037424 */ /* 0x000fe200078e00ff */
[----:B--2---:R-:W-:-:S02]  /*22080*/  MOV R2, 0x220a0 ;  /* 0x000220a000027802 */ /* 0x004fc40000000f00 */
[----:B---345:R-:W-:Y:S05]  /*22090*/  CALL.REL.NOINC `($__internal_49_$__cuda_sm70_shflsync_idx_p) ;  /* 0x0000110000007944 */ /* 0x038fea0003c00000 */
        /* <DEDUP_REMOVED lines=8> */
.L_x_2485:
[----:B------:R-:W-:Y:S01]  /*22120*/  IMAD.MOV.U32 R2, RZ, RZ, R215 ;  /* 0x000000ffff027224 */ /* 0x000fe200078e00d7 */
[----:B------:R-:W-:Y:S02]  /*22130*/  MOV R5, 0x2 ;  /* 0x0000000200057802 */ /* 0x000fe40000000f00 */
[----:B------:R-:W-:Y:S02]  /*22140*/  MOV R3, 0x22160 ;  /* 0x0002216000037802 */ /* 0x000fe40000000f00 */
[----:B------:R-:W-:Y:S05]  /*22150*/  CALL.REL.NOINC `($__internal_48_$__cuda_sm70_shflsync_bfly_p) ;  /* 0x00000ff000007944 */ /* 0x000fea0003c00000 */
[----:B------:R-:W-:Y:S01]  /*22160*/  MOV R0, R5 ;  /* 0x0000000500007202 */ /* 0x000fe20000000f00 */
[----:B------:R-:W-:Y:S05]  /*22170*/  BRA `(.L_x_2558) ;  /* 0xffff999000007947 */ /* 0x000fea000383ffff */
.L_x_2486:
[----:B------:R-:W-:Y:S01]  /*22180*/  IMAD.MOV.U32 R2, RZ, RZ, R0 ;  /* 0x000000ffff027224 */ /* 0x000fe200078e0000 */
[----:B------:R-:W-:Y:S02]  /*22190*/  MOV R5, 0x1 ;  /* 0x0000000100057802 */ /* 0x000fe40000000f00 */
[----:B------:R-:W-:Y:S02]  /*221a0*/  MOV R3, 0x221c0 ;  /* 0x000221c000037802 */ /* 0x000fe40000000f00 */
[----:B-1----:R-:W-:Y:S05]  /*221b0*/  CALL.REL.NOINC `($__internal_48_$__cuda_sm70_shflsync_bfly_p) ;  /* 0x00000f9000007944 */ /* 0x002fea0003c00000 */
[----:B------:R-:W-:Y:S01]  /*221c0*/  FADD.FTZ R0, R0, R5 ;  /* 0x0000000500007221 */ /* 0x000fe20000010000 */
[----:B------:R-:W-:Y:S02]  /*221d0*/  MOV R2, R219 ;  /* 0x000000db00027202 */ /* 0x000fe40000000f00 */
[----:B------:R-:W-:-:S02]  /*221e0*/  MOV R5, 0x2 ;  /* 0x0000000200057802 */ /* 0x000fc40000000f00 */
[----:B------:R-:W-:Y:S02]  /*221f0*/  MOV R3, 0x22210 ;  /* 0x0002221000037802 */ /* 0x000fe40000000f00 */
[----:B------:R-:W-:Y:S05]  /*22200*/  CALL.REL.NOINC `($__internal_48_$__cuda_sm70_shflsync_bfly_p) ;  /* 0x00000f4000007944 */ /* 0x000fea0003c00000 */
[----:B------:R-:W-:Y:S01]  /*22210*/  FADD.FTZ R4, R219, R5 ;  /* 0x00000005db047221 */ /* 0x000fe20000010000 */
[----:B------:R-:W-:Y:S02]  /*22220*/  MOV R5, 0x1 ;  /* 0x0000000100057802 */ /* 0x000fe40000000f00 */
[----:B------:R-:W-:Y:S02]  /*22230*/  MOV R3, 0x22260 ;  /* 0x0002226000037802 */ /* 0x000fe40000000f00 */
[----:B------:R-:W-:Y:S02]  /*22240*/  MOV R2, R4 ;  /* 0x0000000400027202 */ /* 0x000fe40000000f00 */
[----:B------:R-:W-:Y:S05]  /*22250*/  CALL.REL.NOINC `($__internal_48_$__cuda_sm70_shflsync_bfly_p) ;  /* 0x00000ef000007944 */ /* 0x000fea0003c00000 */
[----:B------:R-:W-:Y:S01]  /*22260*/  MOV R3, R5 ;  /* 0x0000000500037202 */ /* 0x000fe20000000f00 */
[----:B------:R-:W-:Y:S05]  /*22270*/  BRA `(.L_x_2559) ;  /* 0xffff990000007947 */ /* 0x000fea000383ffff */
.L_x_2493:
[----:B--234-:R-:W-:Y:S01]  /*22280*/  IMAD.MOV.U32 R9, RZ, RZ, R13 ;  /* 0x000000ffff097224 */ /* 0x01cfe200078e000d */
[----:B------:R-:W-:Y:S01]  /*22290*/  MOV R5, RZ ;  /* 0x000000ff00057202 */ /* 0x000fe20000000f00 */
[----:B------:R-:W-:Y:S01]  /*222a0*/  IMAD.MOV.U32 R3, RZ, RZ, 0x181f ;  /* 0x0000181fff037424 */ /* 0x000fe200078e00ff */
[----:B------:R-:W-:Y:S02]  /*222b0*/  MOV R2, 0x222d0 ;  /* 0x000222d000027802 */ /* 0x000fe40000000f00 */
[----:B-1----:R-:W-:Y:S05]  /*222c0*/  CALL.REL.NOINC `($__internal_49_$__cuda_sm70_shflsync_idx_p) ;  /* 0x00000ed000007944 */ /* 0x002fea0003c00000 */
[----:B------:R-:W-:Y:S01]  /*222d0*/  MOV R10, R5 ;  /* 0x00000005000a7202 */ /* 0x000fe20000000f00 */
[----:B------:R-:W-:Y:S05]  /*222e0*/  BRA `(.L_x_2560) ;  /* 0xffffb58000007947 */ /* 0x000fea000383ffff */
.L_x_2494:
[----:B------:R-:W-:Y:S01]  /*222f0*/  IMAD.MOV.U32 R9, RZ, RZ, R14 ;  /* 0x000000ffff097224 */ /* 0x000fe200078e000e */
[----:B------:R-:W-:Y:S01]  /*22300*/  MOV R5, RZ ;  /* 0x000000ff00057202 */ /* 0x000fe20000000f00 */
[----:B------:R-:W-:Y:S01]  /*22310*/  IMAD.MOV.U32 R3, RZ, RZ, 0x181f ;  /* 0x0000181fff037424 */ /* 0x000fe200078e00ff */
[----:B------:R-:W-:-:S02]  /*22320*/  MOV R2, 0x22340 ;  /* 0x0002234000027802 */ /* 0x000fc40000000f00 */
[----:B-123--:R-:W-:Y:S05]  /*22330*/  CALL.REL.NOINC `($__internal_49_$__cuda_sm70_shflsync_idx_p) ;  /* 0x00000e6000007944 */ /* 0x00efea0003c00000 */
[----:B------:R-:W-:Y:S01]  /*22340*/  MOV R2, R5 ;  /* 0x0000000500027202 */ /* 0x000fe20000000f00 */
[----:B------:R-:W-:Y:S05]  /*22350*/  BRA `(.L_x_2561) ;  /* 0xffffb53000007947 */ /* 0x000fea000383ffff */
.L_x_2497:
[----:B--2---:R-:W-:Y:S01]  /*22360*/  IMAD.MOV.U32 R9, RZ, RZ, R13 ;  /* 0x000000ffff097224 */ /* 0x004fe200078e000d */
[----:B------:R-:W-:Y:S01]  /*22370*/  MOV R5, 0x1 ;  /* 0x0000000100057802 */ /* 0x000fe20000000f00 */
[----:B------:R-:W-:Y:S01]  /*22380*/  IMAD.MOV.U32 R3, RZ, RZ, 0x181f ;  /* 0x0000181fff037424 */ /* 0x000fe200078e00ff */
[----:B------:R-:W-:-:S02]  /*22390*/  MOV R2, 0x223b0 ;  /* 0x000223b000027802 */ /* 0x000fc40000000f00 */
[----:B-1-34-:R-:W-:Y:S05]  /*223a0*/  CALL.REL.NOINC `($__internal_49_$__cuda_sm70_shflsync_idx_p) ;  /* 0x00000df000007944 */ /* 0x01afea0003c00000 */
        /* <DEDUP_REMOVED lines=8> */
.L_x_2500:
[----:B--2---:R-:W-:Y:S01]  /*22430*/  IMAD.MOV.U32 R9, RZ, RZ, R13 ;  /* 0x000000ffff097224 */ /* 0x004fe200078e000d */
[----:B------:R-:W-:Y:S01]  /*22440*/  MOV R5, 0x2 ;  /* 0x0000000200057802 */ /* 0x000fe20000000f00 */
[----:B------:R-:W-:Y:S01]  /*22450*/  IMAD.MOV.U32 R3, RZ, RZ, 0x181f ;  /* 0x0000181fff037424 */ /* 0x000fe200078e00ff */
[----:B------:R-:W-:Y:S02]  /*22460*/  MOV R2, 0x22480 ;  /* 0x0002248000027802 */ /* 0x000fe40000000f00 */
[----:B-1-34-:R-:W-:Y:S05]  /*22470*/  CALL.REL.NOINC `($__internal_49_$__cuda_sm70_shflsync_idx_p) ;  /* 0x00000d2000007944 */ /* 0x01afea0003c00000 */
[----:B------:R-:W-:Y:S01]  /*22480*/  MOV R10, R5 ;  /* 0x00000005000a7202 */ /* 0x000fe20000000f00 */
[----:B------:R-:W-:Y:S05]  /*22490*/  BRA `(.L_x_2563) ;  /* 0xffffb74000007947 */ /* 0x000fea000383ffff */
.L_x_2501:
[----:B--2---:R-:W-:Y:S01]  /*224a0*/  IMAD.MOV.U32 R9, RZ, RZ, R14 ;  /* 0x000000ffff097224 */ /* 0x004fe200078e000e */
[----:B------:R-:W-:Y:S01]  /*224b0*/  MOV R5, 0x2 ;  /* 0x0000000200057802 */ /* 0x000fe20000000f00 */
[----:B------:R-:W-:Y:S01]  /*224c0*/  IMAD.MOV.U32 R3, RZ, RZ, 0x181f ;  /* 0x0000181fff037424 */ /* 0x000fe200078e00ff */
[----:B------:R-:W-:Y:S02]  /*224d0*/  MOV R2, 0x224f0 ;  /* 0x000224f000027802 */ /* 0x000fe40000000f00 */
[----:B-1-34-:R-:W-:Y:S05]  /*224e0*/  CALL.REL.NOINC `($__internal_49_$__cuda_sm70_shflsync_idx_p) ;  /* 0x00000cb000007944 */ /* 0x01afea0003c00000 */
[----:B------:R-:W-:Y:S01]  /*224f0*/  MOV R2, R5 ;  /* 0x0000000500027202 */ /* 0x000fe20000000f00 */
[----:B------:R-:W-:Y:S05]  /*22500*/  BRA `(.L_x_2564) ;  /* 0xffffb6f000007947 */ /* 0x000fea000383ffff */
.L_x_2504:
[----:B---3--:R-:W-:Y:S01]  /*22510*/  IMAD.MOV.U32 R9, RZ, RZ, R13 ;  /* 0x000000ffff097224 */ /* 0x008fe200078e000d */
[----:B------:R-:W-:Y:S01]  /*22520*/  MOV R5, 0x3 ;  /* 0x0000000300057802 */ /* 0x000fe20000000f00 */
[----:B------:R-:W-:Y:S01]  /*22530*/  IMAD.MOV.U32 R3, RZ, RZ, 0x181f ;  /* 0x0000181fff037424 */ /* 0x000fe200078e00ff */
[----:B----4-:R-:W-:-:S02]  /*22540*/  MOV R2, 0x22560 ;  /* 0x0002256000027802 */ /* 0x010fc40000000f00 */
[----:B-12---:R-:W-:Y:S05]  /*22550*/  CALL.REL.NOINC `($__internal_49_$__cuda_sm70_shflsync_idx_p) ;  /* 0x00000c4000007944 */ /* 0x006fea0003c00000 */
        /* <DEDUP_REMOVED lines=8> */
.L_x_2506:
[----:B------:R-:W-:Y:S01]  /*225e0*/  IMAD.MOV.U32 R9, RZ, RZ, R16 ;  /* 0x000000ffff097224 */ /* 0x000fe200078e0010 */
[----:B------:R-:W-:Y:S01]  /*225f0*/  MOV R5, RZ ;  /* 0x000000ff00057202 */ /* 0x000fe20000000f00 */
[----:B------:R-:W-:Y:S01]  /*22600*/  IMAD.MOV.U32 R3, RZ, RZ, 0x1c1f ;  /* 0x00001c1fff037424 */ /* 0x000fe200078e00ff */
[----:B------:R-:W-:Y:S02]  /*22610*/  MOV R2, 0x22630 ;  /* 0x0002263000027802 */ /* 0x000fe40000000f00 */
[----:B------:R-:W-:Y:S05]  /*22620*/  CALL.REL.NOINC `($__internal_49_$__cuda_sm70_shflsync_idx_p) ;  /* 0x00000b7000007944 */ /* 0x000fea0003c00000 */
[----:B------:R-:W-:Y:S01]  /*22630*/  MOV R4, R5 ;  /* 0x0000000500047202 */ /* 0x000fe20000000f00 */
[----:B------:R-:W-:Y:S05]  /*22640*/  BRA `(.L_x_2566) ;  /* 0xffffbab000007947 */ /* 0x000fea000383ffff */
.L_x_2507:
[----:B------:R-:W-:Y:S01]  /*22650*/  IMAD.MOV.U32 R9, RZ, RZ, R17 ;  /* 0x000000ffff097224 */ /* 0x000fe200078e0011 */
[----:B------:R-:W-:Y:S01]  /*22660*/  MOV R5, RZ ;  /* 0x000000ff00057202 */ /* 0x000fe20000000f00 */
[----:B------:R-:W-:Y:S01]  /*22670*/  IMAD.MOV.U32 R3, RZ, RZ, 0x1c1f ;  /* 0x00001c1fff037424 */ /* 0x000fe200078e00ff */
[----:B------:R-:W-:Y:S02]  /*22680*/  MOV R2, 0x226a0 ;  /* 0x000226a000027802 */ /* 0x000fe40000000f00 */
[----:B-12---:R-:W-:Y:S05]  /*22690*/  CALL.REL.NOINC `($__internal_49_$__cuda_sm70_shflsync_idx_p) ;  /* 0x00000b0000007944 */ /* 0x006fea0003c00000 */
[----:B------:R-:W-:Y:S01]  /*226a0*/  MOV R0, R5 ;  /* 0x0000000500007202 */ /* 0x000fe20000000f00 */
[----:B------:R-:W-:Y:S05]  /*226b0*/  BRA `(.L_x_2567) ;  /* 0xffffba6000007947 */ /* 0x000fea000383ffff */
.L_x_2510:
        /* <DEDUP_REMOVED lines=13> */
.L_x_2514:
[----:B------:R-:W-:Y:S01]  /*22790*/  IMAD.MOV.U32 R9, RZ, RZ, R11 ;  /* 0x000000ffff097224 */ /* 0x000fe200078e000b */
[----:B------:R-:W-:Y:S01]  /*227a0*/  MOV R5, RZ ;  /* 0x000000ff00057202 */ /* 0x000fe20000000f00 */
[----:B------:R-:W-:Y:S01]  /*227b0*/  IMAD.MOV.U32 R3, RZ, RZ, 0x181f ;  /* 0x0000181fff037424 */ /* 0x000fe200078e00ff */
[----:B------:R-:W-:Y:S02]  /*227c0*/  MOV R2, 0x227e0 ;  /* 0x000227e000027802 */ /* 0x000fe40000000f00 */
[----:B------:R-:W-:Y:S05]  /*227d0*/  CALL.REL.NOINC `($__internal_49_$__cuda_sm70_shflsync_idx_p) ;  /* 0x000009c000007944 */ /* 0x000fea0003c00000 */
[----:B------:R-:W-:Y:S01]  /*227e0*/  MOV R10, R5 ;  /* 0x00000005000a7202 */ /* 0x000fe20000000f00 */
[----:B------:R-:W-:Y:S05]  /*227f0*/  BRA `(.L_x_2569) ;  /* 0xffffda7000007947 */ /* 0x000fea000383ffff */
.L_x_2515:
[----:B------:R-:W-:Y:S01]  /*22800*/  IMAD.MOV.U32 R9, RZ, RZ, R14 ;  /* 0x000000ffff097224 */ /* 0x000fe200078e000e */
[----:B------:R-:W-:Y:S01]  /*22810*/  MOV R5, RZ ;  /* 0x000000ff00057202 */ /* 0x000fe20000000f00 */
[----:B------:R-:W-:Y:S01]  /*22820*/  IMAD.MOV.U32 R3, RZ, RZ, 0x181f ;  /* 0x0000181fff037424 */ /* 0x000fe200078e00ff */
[----:B------:R-:W-:Y:S02]  /*22830*/  MOV R2, 0x22850 ;  /* 0x0002285000027802 */ /* 0x000fe40000000f00 */
[----:B-12---:R-:W-:Y:S05]  /*22840*/  CALL.REL.NOINC `($__internal_49_$__cuda_sm70_shflsync_idx_p) ;  /* 0x0000095000007944 */ /* 0x006fea0003c00000 */
[----:B------:R-:W-:Y:S01]  /*22850*/  MOV R2, R5 ;  /* 0x0000000500027202 */ /* 0x000fe20000000f00 */
[----:B------:R-:W-:Y:S05]  /*22860*/  BRA `(.L_x_2570) ;  /* 0xffffda2000007947 */ /* 0x000fea000383ffff */
.L_x_2518:
[----:B--2---:R-:W-:Y:S01]  /*22870*/  IMAD.MOV.U32 R9, RZ, RZ, R11 ;  /* 0x000000ffff097224 */ /* 0x004fe200078e000b */
[----:B------:R-:W-:Y:S01]  /*22880*/  MOV R5, 0x1 ;  /* 0x0000000100057802 */ /* 0x000fe20000000f00 */
[----:B------:R-:W-:Y:S01]  /*22890*/  IMAD.MOV.U32 R3, RZ, RZ, 0x181f ;  /* 0x0000181fff037424 */ /* 0x000fe200078e00ff */
[----:B----4-:R-:W-:-:S02]  /*228a0*/  MOV R2, 0x228c0 ;  /* 0x000228c000027802 */ /* 0x010fc40000000f00 */
[----:B-1-3--:R-:W-:Y:S05]  /*228b0*/  CALL.REL.NOINC `($__internal_49_$__cuda_sm70_shflsync_idx_p) ;  /* 0x000008e000007944 */ /* 0x00afea0003c00000 */
        /* <DEDUP_REMOVED lines=8> */
.L_x_2521:
[----:B-1----:R-:W-:Y:S01]  /*22940*/  IMAD.MOV.U32 R9, RZ, RZ, R11 ;  /* 0x000000ffff097224 */ /* 0x002fe200078e000b */
[----:B------:R-:W-:Y:S01]  /*22950*/  MOV R5, 0x2 ;  /* 0x0000000200057802 */ /* 0x000fe20000000f00 */
[----:B------:R-:W-:Y:S01]  /*22960*/  IMAD.MOV.U32 R3, RZ, RZ, 0x181f ;  /* 0x0000181fff037424 */ /* 0x000fe200078e00ff */
[----:B----4-:R-:W-:Y:S02]  /*22970*/  MOV R2, 0x22990 ;  /* 0x0002299000027802 */ /* 0x010fe40000000f00 */
[----:B--23--:R-:W-:Y:S05]  /*22980*/  CALL.REL.NOINC `($__internal_49_$__cuda_sm70_shflsync_idx_p) ;  /* 0x0000081000007944 */ /* 0x00cfea0003c00000 */
[----:B------:R-:W-:Y:S01]  /*22990*/  MOV R10, R5 ;  /* 0x00000005000a7202 */ /* 0x000fe20000000f00 */
[----:B------:R-:W-:Y:S05]  /*229a0*/  BRA `(.L_x_2572) ;  /* 0xffffdc4000007947 */ /* 0x000fea000383ffff */
.L_x_2522:
[----:B------:R-:W-:Y:S01]  /*229b0*/  IMAD.MOV.U32 R9, RZ, RZ, R14 ;  /* 0x000000ffff097224 */ /* 0x000fe200078e000e */
[----:B------:R-:W-:Y:S01]  /*229c0*/  MOV R5, 0x2 ;  /* 0x0000000200057802 */ /* 0x000fe20000000f00 */
[----:B------:R-:W-:Y:S01]  /*229d0*/  IMAD.MOV.U32 R3, RZ, RZ, 0x181f ;  /* 0x0000181fff037424 */ /* 0x000fe200078e00ff */
[----:B----4-:R-:W-:Y:S02]  /*229e0*/  MOV R2, 0x22a00 ;  /* 0x00022a0000027802 */ /* 0x010fe40000000f00 */
[----:B-123--:R-:W-:Y:S05]  /*229f0*/  CALL.REL.NOINC `($__internal_49_$__cuda_sm70_shflsync_idx_p) ;  /* 0x000007a000007944 */ /* 0x00efea0003c00000 */
[----:B------:R-:W-:Y:S01]  /*22a00*/  MOV R2, R5 ;  /* 0x0000000500027202 */ /* 0x000fe20000000f00 */
[----:B------:R-:W-:Y:S05]  /*22a10*/  BRA `(.L_x_2573) ;  /* 0xffffdbf000007947 */ /* 0x000fea000383ffff */
.L_x_2525:
[----:B-1----:R-:W-:Y:S01]  /*22a20*/  IMAD.MOV.U32 R9, RZ, RZ, R11 ;  /* 0x000000ffff097224 */ /* 0x002fe200078e000b */
[----:B------:R-:W-:Y:S01]  /*22a30*/  MOV R5, 0x3 ;  /* 0x0000000300057802 */ /* 0x000fe20000000f00 */
[----:B------:R-:W-:Y:S01]  /*22a40*/  IMAD.MOV.U32 R3, RZ, RZ, 0x181f ;  /* 0x0000181fff037424 */ /* 0x000fe200078e00ff */
[----:B------:R-:W-:-:S02]  /*22a50*/  MOV R2, 0x22a70 ;  /* 0x00022a7000027802 */ /* 0x000fc40000000f00 */
[----:B--234-:R-:W-:Y:S05]  /*22a60*/  CALL.REL.NOINC `($__internal_49_$__cuda_sm70_shflsync_idx_p) ;  /* 0x0000073000007944 */ /* 0x01cfea0003c00000 */
        /* <DEDUP_REMOVED lines=8> */
.L_x_2527:
[----:B------:R-:W-:Y:S01]  /*22af0*/  IMAD.MOV.U32 R9, RZ, RZ, R114 ;  /* 0x000000ffff097224 */ /* 0x000fe200078e0072 */
[----:B------:R-:W-:Y:S01]  /*22b00*/  MOV R5, RZ ;  /* 0x000000ff00057202 */ /* 0x000fe20000000f00 */
[----:B------:R-:W-:Y:S01]  /*22b10*/  IMAD.MOV.U32 R3, RZ, RZ, 0x1f ;  /* 0x0000001fff037424 */ /* 0x000fe200078e00ff */
[----:B------:R-:W-:Y:S02]  /*22b20*/  MOV R2, 0x22b40 ;  /* 0x00022b4000027802 */ /* 0x000fe40000000f00 */
[----:B------:R-:W-:Y:S05]  /*22b30*/  CALL.REL.NOINC `($__internal_49_$__cuda_sm70_shflsync_idx_p) ;  /* 0x0000066000007944 */ /* 0x000fea0003c00000 */
[----:B------:R-:W-:Y:S01]  /*22b40*/  MOV R10, R5 ;  /* 0x00000005000a7202 */ /* 0x000fe20000000f00 */
[----:B------:R-:W-:Y:S05]  /*22b50*/  BRA `(.L_x_2575) ;  /* 0xffffde6000007947 */ /* 0x000fea000383ffff */
.L_x_2528:
[----:B------:R-:W-:Y:S01]  /*22b60*/  IMAD.MOV.U32 R9, RZ, RZ, R114 ;  /* 0x000000ffff097224 */ /* 0x000fe200078e0072 */
[----:B------:R-:W-:Y:S01]  /*22b70*/  MOV R5, 0x1 ;  /* 0x0000000100057802 */ /* 0x000fe20000000f00 */
[----:B------:R-:W-:Y:S01]  /*22b80*/  IMAD.MOV.U32 R3, RZ, RZ, 0x1f ;  /* 0x0000001fff037424 */ /* 0x000fe200078e00ff */
[----:B------:R-:W-:Y:S02]  /*22b90*/  MOV R2, 0x22bb0 ;  /* 0x00022bb000027802 */ /* 0x000fe40000000f00 */
[----:B-12---:R-:W-:Y:S05]  /*22ba0*/  CALL.REL.NOINC `($__internal_49_$__cuda_sm70_shflsync_idx_p) ;  /* 0x000005f000007944 */ /* 0x006fea0003c00000 */
[----:B------:R-:W-:Y:S01]  /*22bb0*/  MOV R8, R5 ;  /* 0x0000000500087202 */ /* 0x000fe20000000f00 */
[----:B------:R-:W-:Y:S05]  /*22bc0*/  BRA `(.L_x_2576) ;  /* 0xffffde1000007947 */ /* 0x000fea000383ffff */
.L_x_2529:
[----:B------:R-:W-:Y:S02]  /*22bd0*/  MOV R2, 0x1 ;  /* 0x0000000100027802 */ /* 0x000fe40000000f00 */
[----:B------:R-:W-:-:S02]  /*22be0*/  MOV R3, 0x22c00 ;  /* 0x00022c0000037802 */ /* 0x000fc40000000f00 */
[----:B-1234-:R-:W-:Y:S05]  /*22bf0*/  CALL.REL.NOINC `($__internal_50_$__cuda_sm70_shflsync_up_p) ;  /* 0x000005f000007944 */ /* 0x01efea0003c00000 */
[----:B------:R-:W-:Y:S05]  /*22c00*/  BRA `(.L_x_2577) ;  /* 0xffffdf0000007947 */ /* 0x000fea000383ffff */
.L_x_2530:
[----:B------:R-:W-:Y:S02]  /*22c10*/  MOV R2, 0x2 ;  /* 0x0000000200027802 */ /* 0x000fe40000000f00 */
[----:B------:R-:W-:-:S02]  /*22c20*/  MOV R3, 0x22c40 ;  /* 0x00022c4000037802 */ /* 0x000fc40000000f00 */
[----:B--2-4-:R-:W-:Y:S05]  /*22c30*/  CALL.REL.NOINC `($__internal_50_$__cuda_sm70_shflsync_up_p) ;  /* 0x000005b000007944 */ /* 0x014fea0003c00000 */
[----:B------:R-:W-:Y:S01]  /*22c40*/  SEL R3, R4, RZ, P1 ;  /* 0x000000ff04037207 */ /* 0x000fe20000800000 */
[----:B------:R-:W-:-:S04]  /*22c50*/  IMAD.MOV.U32 R2, RZ, RZ, 0x4 ;  /* 0x00000004ff027424 */ /* 0x000fc800078e00ff */
[----:B------:R-:W-:Y:S01]  /*22c60*/  IMAD.IADD R0, R0, 0x1, R3 ;  /* 0x0000000100007824 */ /* 0x000fe200078e0203 */
        /* <DEDUP_REMOVED lines=21> */
.L_x_2534:
[----:B------:R-:W-:Y:S02]  /*22dc0*/  MOV R2, 0x1 ;  /* 0x0000000100027802 */ /* 0x000fe40000000f00 */
[----:B------:R-:W-:Y:S02]  /*22dd0*/  MOV R3, 0x22df0 ;  /* 0x00022df000037802 */ /* 0x000fe40000000f00 */
[----:B------:R-:W-:Y:S05]  /*22de0*/  CALL.REL.NOINC `($__internal_50_$__cuda_sm70_shflsync_up_p) ;  /* 0x0000040000007944 */ /* 0x000fea0003c00000 */
[----:B------:R-:W-:Y:S01]  /*22df0*/  MOV R2, R4 ;  /* 0x0000000400027202 */ /* 0x000fe20000000f00 */
[----:B------:R-:W-:Y:S05]  /*22e00*/  BRA `(.L_x_2579) ;  /* 0xffffdf6000007947 */ /* 0x000fea000383ffff */
.L_x_2535:
        /* <DEDUP_REMOVED lines=27> */
.L_x_2537:
[----:B------:R-:W-:Y:S02]  /*22fc0*/  SEL R0, RZ, 0x1, P0 ;  /* 0x00000001ff007807 */ /* 0x000fe40000000000 */
[----:B------:R-:W-:Y:S02]  /*22fd0*/  MOV R2, 0x22ff0 ;  /* 0x00022ff000027802 */ /* 0x000fe40000000f00 */
[----:B-1----:R-:W-:Y:S05]  /*22fe0*/  CALL.REL.NOINC `($__internal_51_$__cuda_sm70_votesync_ballot) ;  /* 0x0000027000007944 */ /* 0x002fea0003c00000 */
[----:B------:R-:W-:Y:S01]  /*22ff0*/  MOV R11, R0 ;  /* 0x00000000000b7202 */ /* 0x000fe20000000f00 */
[----:B------:R-:W-:Y:S05]  /*23000*/  BRA `(.L_x_2581) ;  /* 0xffffdef000007947 */ /* 0x000fea000383ffff */
.L_x_2538:
[----:B------:R-:W-:Y:S01]  /*23010*/  IMAD.MOV.U32 R9, RZ, RZ, R6 ;  /* 0x000000ffff097224 */ /* 0x000fe200078e0006 */
[----:B------:R-:W-:Y:S01]  /*23020*/  MOV R5, R0 ;  /* 0x0000000000057202 */ /* 0x000fe20000000f00 */
[----:B------:R-:W-:Y:S01]  /*23030*/  IMAD.MOV.U32 R3, RZ, RZ, 0x1f ;  /* 0x0000001fff037424 */ /* 0x000fe200078e00ff */
[----:B--2---:R-:W-:Y:S02]  /*23040*/  MOV R2, 0x23060 ;  /* 0x0002306000027802 */ /* 0x004fe40000000f00 */
[----:B-1----:R-:W-:Y:S05]  /*23050*/  CALL.REL.NOINC `($__internal_49_$__cuda_sm70_shflsync_idx_p) ;  /* 0x0000014000007944 */ /* 0x002fea0003c00000 */
[----:B------:R-:W-:Y:S01]  /*23060*/  IMAD.MOV.U32 R8, RZ, RZ, R5 ;  /* 0x000000ffff087224 */ /* 0x000fe200078e0005 */
[----:B------:R-:W-:Y:S01]  /*23070*/  MOV R5, R0 ;  /* 0x0000000000057202 */ /* 0x000fe20000000f00 */
[----:B------:R-:W-:Y:S01]  /*23080*/  IMAD.MOV.U32 R9, RZ, RZ, R7 ;  /* 0x000000ffff097224 */ /* 0x000fe200078e0007 */
[----:B------:R-:W-:-:S02]  /*23090*/  MOV R3, 0x1f ;  /* 0x0000001f00037802 */ /* 0x000fc40000000f00 */
[----:B------:R-:W-:Y:S02]  /*230a0*/  MOV R2, 0x230c0 ;  /* 0x000230c000027802 */ /* 0x000fe40000000f00 */
[----:B------:R-:W-:Y:S05]  /*230b0*/  CALL.REL.NOINC `($__internal_49_$__cuda_sm70_shflsync_idx_p) ;  /* 0x000000e000007944 */ /* 0x000fea0003c00000 */
[----:B------:R-:W-:Y:S01]  /*230c0*/  MOV R7, R5 ;  /* 0x0000000500077202 */ /* 0x000fe20000000f00 */
[----:B------:R-:W-:Y:S05]  /*230d0*/  BRA `(.L_x_2582) ;  /* 0xffffde9000007947 */ /* 0x000fea000383ffff */
.L_x_2541:
[----:B------:R-:W-:Y:S01]  /*230e0*/  IMAD.MOV.U32 R9, RZ, RZ, R4 ;  /* 0x000000ffff097224 */ /* 0x000fe200078e0004 */
[----:B------:R-:W-:Y:S01]  /*230f0*/  MOV R5, R0 ;  /* 0x0000000000057202 */ /* 0x000fe20000000f00 */
[----:B------:R-:W-:Y:S01]  /*23100*/  IMAD.MOV.U32 R3, RZ, RZ, 0x1f ;  /* 0x0000001fff037424 */ /* 0x000fe200078e00ff */
[----:B--2---:R-:W-:Y:S02]  /*23110*/  MOV R2, 0x23130 ;  /* 0x0002313000027802 */ /* 0x004fe40000000f00 */
[----:B-1--4-:R-:W-:Y:S05]  /*23120*/  CALL.REL.NOINC `($__internal_49_$__cuda_sm70_shflsync_idx_p) ;  /* 0x0000007000007944 */ /* 0x012fea0003c00000 */
[----:B------:R-:W-:Y:S01]  /*23130*/  MOV R13, R5 ;  /* 0x00000005000d7202 */ /* 0x000fe20000000f00 */
[----:B------:R-:W-:Y:S05]  /*23140*/  BRA `(.L_x_2540) ;  /* 0xffffde8000007947 */ /* 0x000fea000383ffff */
        .weak           $__internal_48_$__cuda_sm70_shflsync_bfly_p
        .type           $__internal_48_$__cuda_sm70_shflsync_bfly_p,@function
        .size           $__internal_48_$__cuda_sm70_shflsync_bfly_p,($__internal_49_$__cuda_sm70_shflsync_idx_p - $__internal_48_$__cuda_sm70_shflsync_bfly_p)
$__internal_48_$__cuda_sm70_shflsync_bfly_p:
[----:B------:R-:W-:Y:S04]  /*23150*/  WARPSYNC R6 ;  /* 0x0000000600007348 */ /* 0x000fe80003800000 */
[----:B------:R1:W2:Y:S02]  /*23160*/  SHFL.BFLY PT, R5, R2, R5, R7 ;  /* 0x0c00000502057389 */ /* 0x0002a400000e0007 */
[----:B-1----:R-:W-:-:S02]  /*23170*/  MOV R2, R3 ;  /* 0x0000000300027202 */ /* 0x002fc40000000f00 */
[----:B------:R-:W-:-:S04]  /*23180*/  MOV R3, 0x0 ;  /* 0x0000000000037802 */ /* 0x000fc80000000f00 */
[----:B--2---:R-:W-:Y:S05]  /*23190*/  RET.REL.NODEC R2 `(_ZN7cutlass13device_kernelIN5flash19enable_sm80_to_sm89INS1_16FlashAttnFwdSm80INS1_25CollectiveMainloopFwdSm80ILi8ELi1ELb0EN4cute5tupleIJNS5_1CILi128EEENS7_ILi48EEENS7_ILi256EEEEEELi256ENS_6half_tEfNS_4arch4Sm80ELb1ELb0ELb1ELb1ELb0ELb1ELb1ELb1EEENS1_21CollectiveEpilogueFwdINS6_IJS8_SA_S9_EEENS6_IJNS7_ILi1EEESI_SI_EEESC_SE_Li256ELb1ELb1ELb1ELb0EEENS1_36VarlenDynamicPersistentTileSchedulerILi128ELi48ELi256ELi256ELb1ELb1ELb0ELb1ELb1ELb1EEEEEEEEEvNT_6ParamsE) ;  /* 0xfffdce6002007950 */ /* 0x004fea0003c3ffff */
        .weak           $__internal_49_$__cuda_sm70_shflsync_idx_p
        .type           $__internal_49_$__cuda_sm70_shflsync_idx_p,@function
        .size           $__internal_49_$__cuda_sm70_shflsync_idx_p,($__internal_50_$__cuda_sm70_shflsync_up_p - $__internal_49_$__cuda_sm70_shflsync_idx_p)
$__internal_49_$__cuda_sm70_shflsync_idx_p:
[----:B------:R-:W-:-:S04]  /*231a0*/  MOV R115, 0xffffffff ;  /* 0xffffffff00737802 */ /* 0x000fc80000000f00 */
[----:B------:R-:W-:Y:S04]  /*231b0*/  WARPSYNC R115 ;  /* 0x0000007300007348 */ /* 0x000fe80003800000 */
[----:B------:R1:W2:Y:S02]  /*231c0*/  SHFL.IDX PT, R5, R9, R5, R3 ;  /* 0x0000000509057389 */ /* 0x0002a400000e0003 */
[----:B-1----:R-:W-:-:S04]  /*231d0*/  MOV R3, 0x0 ;  /* 0x0000000000037802 */ /* 0x002fc80000000f00 */
[----:B--2---:R-:W-:Y:S05]  /*231e0*/  RET.REL.NODEC R2 `(_ZN7cutlass13device_kernelIN5flash19enable_sm80_to_sm89INS1_16FlashAttnFwdSm80INS1_25CollectiveMainloopFwdSm80ILi8ELi1ELb0EN4cute5tupleIJNS5_1CILi128EEENS7_ILi48EEENS7_ILi256EEEEEELi256ENS_6half_tEfNS_4arch4Sm80ELb1ELb0ELb1ELb1ELb0ELb1ELb1ELb1EEENS1_21CollectiveEpilogueFwdINS6_IJS8_SA_S9_EEENS6_IJNS7_ILi1EEESI_SI_EEESC_SE_Li256ELb1ELb1ELb1ELb0EEENS1_36VarlenDynamicPersistentTileSchedulerILi128ELi48ELi256ELi256ELb1ELb1ELb0ELb1ELb1ELb1EEEEEEEEEvNT_6ParamsE) ;  /* 0xfffdce1002007950 */ /* 0x004fea0003c3ffff */
        .weak           $__internal_50_$__cuda_sm70_shflsync_up_p
        .type           $__internal_50_$__cuda_sm70_shflsync_up_p,@function
        .size           $__internal_50_$__cuda_sm70_shflsync_up_p,($__internal_51_$__cuda_sm70_votesync_ballot - $__internal_50_$__cuda_sm70_shflsync_up_p)
$__internal_50_$__cuda_sm70_shflsync_up_p:
[----:B------:R-:W-:Y:S02]  /*231f0*/  IMAD.MOV.U32 R4, RZ, RZ, RZ ;  /* 0x000000ffff047224 */ /* 0x000fe400078e00ff */
[----:B------:R-:W-:-:S04]  /*23200*/  IMAD.MOV.U32 R9, RZ, RZ, -0x1 ;  /* 0xffffffffff097424 */ /* 0x000fc800078e00ff */
[----:B------:R-:W-:Y:S04]  /*23210*/  WARPSYNC R9 ;  /* 0x0000000900007348 */ /* 0x000fe80003800000 */
[----:B------:R1:W2:Y:S02]  /*23220*/  SHFL.UP PT, R4, R0, R2, R4 ;  /* 0x0400000200047389 */ /* 0x0002a400000e0004 */
[----:B-1----:R-:W-:Y:S02]  /*23230*/  MOV R2, R3 ;  /* 0x0000000300027202 */ /* 0x002fe40000000f00 */
[----:B------:R-:W-:-:S04]  /*23240*/  MOV R3, 0x0 ;  /* 0x0000000000037802 */ /* 0x000fc80000000f00 */
[----:B--2---:R-:W-:Y:S05]  /*23250*/  RET.REL.NODEC R2 `(_ZN7cutlass13device_kernelIN5flash19enable_sm80_to_sm89INS1_16FlashAttnFwdSm80INS1_25CollectiveMainloopFwdSm80ILi8ELi1ELb0EN4cute5tupleIJNS5_1CILi128EEENS7_ILi48EEENS7_ILi256EEEEEELi256ENS_6half_tEfNS_4arch4Sm80ELb1ELb0ELb1ELb1ELb0ELb1ELb1ELb1EEENS1_21CollectiveEpilogueFwdINS6_IJS8_SA_S9_EEENS6_IJNS7_ILi1EEESI_SI_EEESC_SE_Li256ELb1ELb1ELb1ELb0EEENS1_36VarlenDynamicPersistentTileSchedulerILi128ELi48ELi256ELi256ELb1ELb1ELb0ELb1ELb1ELb1EEEEEEEEEvNT_6ParamsE) ;  /* 0xfffdcda002007950 */ /* 0x004fea0003c3ffff */
        .weak           $__internal_51_$__cuda_sm70_votesync_ballot
        .type           $__internal_51_$__cuda_sm70_votesync_ballot,@function
        .size           $__internal_51_$__cuda_sm70_votesync_ballot,(.L_x_2650 - $__internal_51_$__cuda_sm70_votesync_ballot)
$__internal_51_$__cuda_sm70_votesync_ballot:
[----:B------:R-:W-:Y:S01]  /*23260*/  ISETP.NE.U32.AND P0, PT, R0, 0x1, PT ;  /* 0x000000010000780c */ /* 0x000fe20003f05070 */
[----:B------:R-:W-:-:S04]  /*23270*/  IMAD.MOV.U32 R3, RZ, RZ, -0x1 ;  /* 0xffffffffff037424 */ /* 0x000fc800078e00ff */
[----:B------:R-:W-:Y:S08]  /*23280*/  WARPSYNC R3 ;  /* 0x0000000300007348 */ /* 0x000ff00003800000 */
[----:B------:R-:W-:-:S04]  /*23290*/  VOTE.ANY R0, PT, !P0 ;  /* 0x0000000000007806 */ /* 0x000fc800040e0100 */
[----:B------:R-:W-:Y:S01]  /*232a0*/  LOP3.LUT R0, R0, R3, RZ, 0xc0, !PT ;  /* 0x0000000300007212 */ /* 0x000fe200078ec0ff */
[----:B------:R-:W-:-:S04]  /*232b0*/  IMAD.MOV.U32 R3, RZ, RZ, 0x0 ;  /* 0x00000000ff037424 */ /* 0x000fc800078e00ff */
[----:B------:R-:W-:Y:S05]  /*232c0*/  RET.REL.NODEC R2 `(_ZN7cutlass13device_kernelIN5flash19enable_sm80_to_sm89INS1_16FlashAttnFwdSm80INS1_25CollectiveMainloopFwdSm80ILi8ELi1ELb0EN4cute5tupleIJNS5_1CILi128EEENS7_ILi48EEENS7_ILi256EEEEEELi256ENS_6half_tEfNS_4arch4Sm80ELb1ELb0ELb1ELb1ELb0ELb1ELb1ELb1EEENS1_21CollectiveEpilogueFwdINS6_IJS8_SA_S9_EEENS6_IJNS7_ILi1EEESI_SI_EEESC_SE_Li256ELb1ELb1ELb1ELb0EEENS1_36VarlenDynamicPersistentTileSchedulerILi128ELi48ELi256ELi256ELb1ELb1ELb0ELb1ELb1ELb1EEEEEEEEEvNT_6ParamsE) ;  /* 0xfffdcd3002007950 */ /* 0x000fea0003c3ffff */
.L_x_2583:
        /* <DEDUP_REMOVED lines=11> */
.L_x_2650:


//--------------------- .nv.shared._ZN7cutlass13device_kernelIN5flash19enable_sm80_to_sm89INS1_16FlashAttnFwdSm80INS1_25CollectiveMainloopFwdSm80ILi8ELi1ELb1EN4cute5tupleIJNS5_1CILi128EEENS7_ILi64EEENS7_ILi256EEEEEELi256ENS_6half_tEfNS_4arch4Sm80ELb0ELb0ELb1ELb0ELb0ELb0ELb1ELb1EEENS1_21CollectiveEpilogueFwdINS6_IJS8_SA_S9_EEENS6_IJNS7_ILi1EEESI_SI_EEESC_SE_Li256ELb0ELb1ELb1ELb0EEENS1_19SingleTileSchedulerILb0ELb1ELb1ELi128EEEEEEEEEvNT_6ParamsE --------------------------
	.section	.nv.shared._ZN7cutlass13device_kernelIN5flash19enable_sm80_to_sm89INS1_16FlashAttnFwdSm80INS1_25CollectiveMainloopFwdSm80ILi8ELi1ELb1EN4cute5tupleIJNS5_1CILi128EEENS7_ILi64EEENS7_ILi256EEEEEELi256ENS_6half_tEfNS_4arch4Sm80ELb0ELb0ELb1ELb0ELb0ELb0ELb1ELb1EEENS1_21CollectiveEpilogueFwdINS6_IJS8_SA_S9_EEENS6_IJNS7_ILi1EEESI_SI_EEESC_SE_Li256ELb0ELb1ELb1ELb0EEENS1_19SingleTileSchedulerILb0ELb1ELb1ELi128EEEEEEEEEvNT_6ParamsE,"aw",@nobits
	.sectionflags	@""
	.align	16


//--------------------- .nv.global                --------------------------
	.section	.nv.global,"aw",@nobits
.nv.global:
	.type		_ZN80_INTERNAL_96de87e3_44_flash_fwd_hdim256_fp16_split_softcap_sm80_cu_526fb41a_32724cute1_E,@object
	.size		_ZN80_INTERNAL_96de87e3_44_flash_fwd_hdim256_fp16_split_softcap_sm80_cu_526fb41a_32724cute1_E,(_ZN80_INTERNAL_96de87e3_44_flash_fwd_hdim256_fp16_split_softcap_sm80_cu_526fb41a_32724cuda3std3__45__cpo6cbeginE - _ZN80_INTERNAL_96de87e3_44_flash_fwd_hdim256_fp16_split_softcap_sm80_cu_526fb41a_32724cute1_E)
_ZN80_INTERNAL_96de87e3_44_flash_fwd_hdim256_fp16_split_softcap_sm80_cu_526fb41a_32724cute1_E:
	.zero		1
	.type		_ZN80_INTERNAL_96de87e3_44_flash_fwd_hdim256_fp16_split_softcap_sm80_cu_526fb41a_32724cuda3std3__45__cpo6cbeginE,@object
	.size		_ZN80_INTERNAL_96de87e3_44_flash_fwd_hdim256_fp16_split_softcap_sm80_cu_526fb41a_32724cuda3std3__45__cpo6cbeginE,(_ZN80_INTERNAL_96de87e3_44_flash_fwd_hdim256_fp16_split_softcap_sm80_cu_526fb41a_32724cuda3std3__48in_placeE - _ZN80_INTERNAL_96de87e3_44_flash_fwd_hdim256_fp16_split_softcap_sm80_cu_526fb41a_32724cuda3std3__45__cpo6cbeginE)
_ZN80_INTERNAL_96de87e3_44_flash_fwd_hdim256_fp16_split_softcap_sm80_cu_526fb41a_32724cuda3std3__45__cpo6cbeginE:
	.zero		1
	.type		_ZN80_INTERNAL_96de87e3_44_flash_fwd_hdim256_fp16_split_softcap_sm80_cu_526fb41a_32724cuda3std3__48in_placeE,@object
	.size		_ZN80_INTERNAL_96de87e3_44_flash_fwd_hdim256_fp16_split_softcap_sm80_cu_526fb41a_32724cuda3std3__48in_placeE,(_ZN80_INTERNAL_96de87e3_44_flash_fwd_hdim256_fp16_split_softcap_sm80_cu_526fb41a_32724cuda3std6ranges3__45__cpo9iter_moveE - _ZN80_INTERNAL_96de87e3_44_flash_fwd_hdim256_fp16_split_softcap_sm80_cu_526fb41a_32724cuda3std3__48in_placeE)
_ZN80_INTERNAL_96de87e3_44_flash_fwd_hdim256_fp16_split_softcap_sm80_cu_526fb41a_32724cuda3std3__48in_placeE:
	.zero		1
	.type		_ZN80_INTERNAL_96de87e3_44_flash_fwd_hdim256_fp16_split_softcap_sm80_cu_526fb41a_32724cuda3std6ranges3__45__cpo9iter_moveE,@object
	.size		_ZN80_INTERNAL_96de87e3_44_flash_fwd_hdim256_fp16_split_softcap_sm80_cu_526fb41a_32724cuda3std6ranges3__45__cpo9iter_moveE,(_ZN80_INTERNAL_96de87e3_44_flash_fwd_hdim256_fp16_split_softcap_sm80_cu_526fb41a_32724cuda3std3__45__cpo5beginE - _ZN80_INTERNAL_96de87e3_44_flash_fwd_hdim256_fp16_split_softcap_sm80_cu_526fb41a_32724cuda3std6ranges3__45__cpo9iter_moveE)
_ZN80_INTERNAL_96de87e3_44_flash_fwd_hdim256_fp16_split_softcap_sm80_cu_526fb41a_32724cuda3std6ranges3__45__cpo9iter_moveE:
	.zero		1
	.type		_ZN80_INTERNAL_96de87e3_44_flash_fwd_hdim256_fp16_split_softcap_sm80_cu_526fb41a_32724cuda3std3__45__cpo5beginE,@object
	.size		_ZN80_INTERNAL_96de87e3_44_flash_fwd_hdim256_fp16_split_softcap_sm80_cu_526fb41a_32724cuda3std3__45__cpo5beginE,(_ZN80_INTERNAL_96de87e3_44_flash_fwd_hdim256_fp16_split_softcap_sm80_cu_526fb41a_32724cuda3std3__482_GLOBAL__N__96de87e3_44_flash_fwd_hdim256_fp16_split_softcap_sm80_cu_526fb41a_32726ignoreE - _ZN80_INTERNAL_96de87e3_44_flash_fwd_hdim256_fp16_split_softcap_sm80_cu_526fb41a_32724cuda3std3__45__cpo5beginE)
_ZN80_INTERNAL_96de87e3_44_flash_fwd_hdim256_fp16_split_softcap_sm80_cu_526fb41a_32724cuda3std3__45__cpo5beginE:
	.zero		1
	.type		_ZN80_INTERNAL_96de87e3_44_flash_fwd_hdim256_fp16_split_softcap_sm80_cu_526fb41a_32724cuda3std3__482_GLOBAL__N__96de87e3_44_flash_fwd_hdim256_fp16_split_softcap_sm80_cu_526fb41a_32726ignoreE,@object
	.size		_ZN80_INTERNAL_96de87e3_44_flash_fwd_hdim256_fp16_split_softcap_sm80_cu_526fb41a_32724cuda3std3__482_GLOBAL__N__96de87e3_44_flash_fwd_hdim256_fp16_split_softcap_sm80_cu_526fb41a_32726ignoreE,(_ZN80_INTERNAL_96de87e3_44_flash_fwd_hdim256_fp16_split_softcap_sm80_cu_526fb41a_32724cute7productE - _ZN80_INTERNAL_96de87e3_44_flash_fwd_hdim256_fp16_split_softcap_sm80_cu_526fb41a_32724cuda3std3__482_GLOBAL__N__96de87e3_44_flash_fwd_hdim256_fp16_split_softcap_sm80_cu_526fb41a_32726ignoreE)
_ZN80_INTERNAL_96de87e3_44_flash_fwd_hdim256_fp16_split_softcap_sm80_cu_526fb41a_32724cuda3std3__482_GLOBAL__N__96de87e3_44_flash_fwd_hdim256_fp16_split_softcap_sm80_cu_526fb41a_32726ignoreE:
	.zero		1
	.type		_ZN80_INTERNAL_96de87e3_44_flash_fwd_hdim256_fp16_split_softcap_sm80_cu_526fb41a_32724cute7productE,@object
	.size		_ZN80_INTERNAL_96de87e3_44_flash_fwd_hdim256_fp16_split_softcap_sm80_cu_526fb41a_32724cute7productE,(_ZN80_INTERNAL_96de87e3_44_flash_fwd_hdim256_fp16_split_softcap_sm80_cu_526fb41a_32724cuda3std3__45__cpo3endE - _ZN80_INTERNAL_96de87e3_44_flash_fwd_hdim256_fp16_split_softcap_sm80_cu_526fb41a_32724cute7productE)
_ZN80_INTERNAL_96de87e3_44_flash_fwd_hdim256_fp16_split_softcap_sm80_cu_526fb41a_32724cute7productE:
	.zero		1
	.type		_ZN80_INTERNAL_96de87e3_44_flash_fwd_hdim256_fp16_split_softcap_sm80_cu_526fb41a_32724cuda3std3__45__cpo3endE,@object
	.size		_ZN80_INTERNAL_96de87e3_44_flash_fwd_hdim256_fp16_split_softcap_sm80_cu_526fb41a_32724cuda3std3__45__cpo3endE,(_ZN80_INTERNAL_96de87e3_44_flash_fwd_hdim256_fp16_split_softcap_sm80_cu_526fb41a_32724cuda3std3__419piecewise_constructE - _ZN80_INTERNAL_96de87e3_44_flash_fwd_hdim256_fp16_split_softcap_sm80_cu_526fb41a_32724cuda3std3__45__cpo3endE)
_ZN80_INTERNAL_96de87e3_44_flash_fwd_hdim256_fp16_split_softcap_sm80_cu_526fb41a_32724cuda3std3__45__cpo3endE:
	.zero		1
	.type		_ZN80_INTERNAL_96de87e3_44_flash_fwd_hdim256_fp16_split_softcap_sm80_cu_526fb41a_32724cuda3std3__419piecewise_constructE,@object
	.size		_ZN80_INTERNAL_96de87e3_44_flash_fwd_hdim256_fp16_split_softcap_sm80_cu_526fb41a_32724cuda3std3__419piecewise_constructE,(_ZN80_INTERNAL_96de87e3_44_flash_fwd_hdim256_fp16_split_softcap_sm80_cu_526fb41a_32724cuda3std3__45__cpo4cendE - _ZN80_INTERNAL_96de87e3_44_flash_fwd_hdim256_fp16_split_softcap_sm80_cu_526fb41a_32724cuda3std3__419piecewise_constructE)
_ZN80_INTERNAL_96de87e3_44_flash_fwd_hdim256_fp16_split_softcap_sm80_cu_526fb41a_32724cuda3std3__419piecewise_constructE:
	.zero		1
	.type		_ZN80_INTERNAL_96de87e3_44_flash_fwd_hdim256_fp16_split_softcap_sm80_cu_526fb41a_32724cuda3std3__45__cpo4cendE,@object
	.size		_ZN80_INTERNAL_96de87e3_44_flash_fwd_hdim256_fp16_split_softcap_sm80_cu_526fb41a_32724cuda3std3__45__cpo4cendE,(_ZN80_INTERNAL_96de87e3_44_flash_fwd_hdim256_fp16_split_softcap_sm80_cu_526fb41a_32724cuda3std6ranges3__45__cpo4swapE - _ZN80_INTERNAL_96de87e3_44_flash_fwd_hdim256_fp16_split_softcap_sm80_cu_526fb41a_32724cuda3std3__45__cpo4cendE)
_ZN80_INTERNAL_96de87e3_44_flash_fwd_hdim256_fp16_split_softcap_sm80_cu_526fb41a_32724cuda3std3__45__cpo4cendE:
	.zero		1
	.type		_ZN80_INTERNAL_96de87e3_44_flash_fwd_hdim256_fp16_split_softcap_sm80_cu_526fb41a_32724cuda3std6ranges3__45__cpo4swapE,@object
	.size		_ZN80_INTERNAL_96de87e3_44_flash_fwd_hdim256_fp16_split_softcap_sm80_cu_526fb41a_32724cuda3std6ranges3__45__cpo4swapE,(.L_7 - _ZN80_INTERNAL_96de87e3_44_flash_fwd_hdim256_fp16_split_softcap_sm80_cu_526fb41a_32724cuda3std6ranges3__45__cpo4swapE)
_ZN80_INTERNAL_96de87e3_44_flash_fwd_hdim256_fp16_split_softcap_sm80_cu_526fb41a_32724cuda3std6ranges3__45__cpo4swapE:
	.zero		1
.L_7:


//--------------------- .nv.shared._ZN7cutlass13device_kernelIN5flash19enable_sm80_to_sm89INS1_16FlashAttnFwdSm80INS1_25CollectiveMainloopFwdSm80ILi8ELi1ELb1EN4cute5tupleIJNS5_1CILi128EEENS7_ILi48EEENS7_ILi256EEEEEELi256ENS_6half_tEfNS_4arch4Sm80ELb0ELb0ELb1ELb1ELb0ELb0ELb1ELb1EEENS1_21CollectiveEpilogueFwdINS6_IJS8_SA_S9_EEENS6_IJNS7_ILi1EEESI_SI_EEESC_SE_Li256ELb1ELb1ELb1ELb0EEENS1_36VarlenDynamicPersistentTileSchedulerILi128ELi48ELi256ELi256ELb1ELb1ELb0ELb0ELb1ELb1EEEEEEEEEvNT_6ParamsE --------------------------
	.section	.nv.shared._ZN7cutlass13device_kernelIN5flash19enable_sm80_to_sm89INS1_16FlashAttnFwdSm80INS1_25CollectiveMainloopFwdSm80ILi8ELi1ELb1EN4cute5tupleIJNS5_1CILi128EEENS7_ILi48EEENS7_ILi256EEEEEELi256ENS_6half_tEfNS_4arch4Sm80ELb0ELb0ELb1ELb1ELb0ELb0ELb1ELb1EEENS1_21CollectiveEpilogueFwdINS6_IJS8_SA_S9_EEENS6_IJNS7_ILi1EEESI_SI_EEESC_SE_Li256ELb1ELb1ELb1ELb0EEENS1_36VarlenDynamicPersistentTileSchedulerILi128ELi48ELi256ELi256ELb1ELb1ELb0ELb0ELb1ELb1EEEEEEEEEvNT_6ParamsE,"aw",@nobits
	.sectionflags	@""
	.align	16


//--------------------- .nv.shared._ZN7cutlass13device_kernelIN5flash19enable_sm80_to_sm89INS1_16FlashAttnFwdSm80INS1_25CollectiveMainloopFwdSm80ILi8ELi1ELb0EN4cute5tupleIJNS5_1CILi128EEENS7_ILi32EEENS7_ILi256EEEEEELi256ENS_6half_tEfNS_4arch4Sm80ELb0ELb0ELb1ELb1ELb0ELb1ELb1ELb1EEENS1_21CollectiveEpilogueFwdINS6_IJS8_SA_S9_EEENS6_IJNS7_ILi1EEESI_SI_EEESC_SE_Li256ELb1ELb1ELb1ELb0EEENS1_36VarlenDynamicPersistentTileSchedulerILi128ELi32ELi256ELi256ELb1ELb1ELb0ELb0ELb1ELb1EEEEEEEEEvNT_6ParamsE --------------------------
	.section	.nv.shared._ZN7cutlass13device_kernelIN5flash19enable_sm80_to_sm89INS1_16FlashAttnFwdSm80INS1_25CollectiveMainloopFwdSm80ILi8ELi1ELb0EN4cute5tupleIJNS5_1CILi128EEENS7_ILi32EEENS7_ILi256EEEEEELi256ENS_6half_tEfNS_4arch4Sm80ELb0ELb0ELb1ELb1ELb0ELb1ELb1ELb1EEENS1_21CollectiveEpilogueFwdINS6_IJS8_SA_S9_EEENS6_IJNS7_ILi1EEESI_SI_EEESC_SE_Li256ELb1ELb1ELb1ELb0EEENS1_36VarlenDynamicPersistentTileSchedulerILi128ELi32ELi256ELi256ELb1ELb1ELb0ELb0ELb1ELb1EEEEEEEEEvNT_6ParamsE,"aw",@nobits
	.sectionflags	@""
	.align	16


//--------------------- .nv.shared._ZN7cutlass13device_kernelIN5flash19enable_sm80_to_sm89INS1_16FlashAttnFwdSm80INS1_25CollectiveMainloopFwdSm80ILi8ELi1ELb1EN4cute5tupleIJNS5_1CILi128EEENS7_ILi48EEENS7_ILi256EEEEEELi256ENS_6half_tEfNS_4arch4Sm80ELb0ELb1ELb1ELb0ELb0ELb0ELb1ELb1EEENS1_21CollectiveEpilogueFwdINS6_IJS8_SA_S9_EEENS6_IJNS7_ILi1EEESI_SI_EEESC_SE_Li256ELb0ELb1ELb1ELb0EEENS1_19SingleTileSchedulerILb0ELb1ELb1ELi128EEEEEEEEEvNT_6ParamsE --------------------------
	.section	.nv.shared._ZN7cutlass13device_kernelIN5flash19enable_sm80_to_sm89INS1_16FlashAttnFwdSm80INS1_25CollectiveMainloopFwdSm80ILi8ELi1ELb1EN4cute5tupleIJNS5_1CILi128EEENS7_ILi48EEENS7_ILi256EEEEEELi256ENS_6half_tEfNS_4arch4Sm80ELb0ELb1ELb1ELb0ELb0ELb0ELb1ELb1EEENS1_21CollectiveEpilogueFwdINS6_IJS8_SA_S9_EEENS6_IJNS7_ILi1EEESI_SI_EEESC_SE_Li256ELb0ELb1ELb1ELb0EEENS1_19SingleTileSchedulerILb0ELb1ELb1ELi128EEEEEEEEEvNT_6ParamsE,"aw",@nobits
	.sectionflags	@""
	.align	16


//--------------------- .nv.shared._ZN7cutlass13device_kernelIN5flash19enable_sm80_to_sm89INS1_16FlashAttnFwdSm80INS1_25CollectiveMainloopFwdSm80ILi8ELi1ELb1EN4cute5tupleIJNS5_1CILi128EEENS7_ILi48EEENS7_ILi256EEEEEELi256ENS_6half_tEfNS_4arch4Sm80ELb0ELb1ELb1ELb1ELb0ELb0ELb1ELb1EEENS1_21CollectiveEpilogueFwdINS6_IJS8_SA_S9_EEENS6_IJNS7_ILi1EEESI_SI_EEESC_SE_Li256ELb1ELb1ELb1ELb0EEENS1_36VarlenDynamicPersistentTileSchedulerILi128ELi48ELi256ELi256ELb1ELb1ELb0ELb1ELb0ELb1EEEEEEEEEvNT_6ParamsE --------------------------
	.section	.nv.shared._ZN7cutlass13device_kernelIN5flash19enable_sm80_to_sm89INS1_16FlashAttnFwdSm80INS1_25CollectiveMainloopFwdSm80ILi8ELi1ELb1EN4cute5tupleIJNS5_1CILi128EEENS7_ILi48EEENS7_ILi256EEEEEELi256ENS_6half_tEfNS_4arch4Sm80ELb0ELb1ELb1ELb1ELb0ELb0ELb1ELb1EEENS1_21CollectiveEpilogueFwdINS6_IJS8_SA_S9_EEENS6_IJNS7_ILi1EEESI_SI_EEESC_SE_Li256ELb1ELb1ELb1ELb0EEENS1_36VarlenDynamicPersistentTileSchedulerILi128ELi48ELi256ELi256ELb1ELb1ELb0ELb1ELb0ELb1EEEEEEEEEvNT_6ParamsE,"aw",@nobits
	.sectionflags	@""
	.align	16


//--------------------- .nv.shared._ZN7cutlass13device_kernelIN5flash19enable_sm80_to_sm89INS1_16FlashAttnFwdSm80INS1_25CollectiveMainloopFwdSm80ILi8ELi1ELb0EN4cute5tupleIJNS5_1CILi128EEENS7_ILi32EEENS7_ILi256EEEEEELi256ENS_6half_tEfNS_4arch4Sm80ELb0ELb1ELb1ELb1ELb0ELb1ELb1ELb1EEENS1_21CollectiveEpilogueFwdINS6_IJS8_SA_S9_EEENS6_IJNS7_ILi1EEESI_SI_EEESC_SE_Li256ELb1ELb1ELb1ELb0EEENS1_36VarlenDynamicPersistentTileSchedulerILi128ELi32ELi256ELi256ELb1ELb1ELb0ELb1ELb0ELb1EEEEEEEEEvNT_6ParamsE --------------------------
	.section	.nv.shared._ZN7cutlass13device_kernelIN5flash19enable_sm80_to_sm89INS1_16FlashAttnFwdSm80INS1_25CollectiveMainloopFwdSm80ILi8ELi1ELb0EN4cute5tupleIJNS5_1CILi128EEENS7_ILi32EEENS7_ILi256EEEEEELi256ENS_6half_tEfNS_4arch4Sm80ELb0ELb1ELb1ELb1ELb0ELb1ELb1ELb1EEENS1_21CollectiveEpilogueFwdINS6_IJS8_SA_S9_EEENS6_IJNS7_ILi1EEESI_SI_EEESC_SE_Li256ELb1ELb1ELb1ELb0EEENS1_36VarlenDynamicPersistentTileSchedulerILi128ELi32ELi256ELi256ELb1ELb1ELb0ELb1ELb0ELb1EEEEEEEEEvNT_6ParamsE,"aw",@nobits
	.sectionflags	@""
	.align	16


//--------------------- .nv.shared._ZN7cutlass13device_kernelIN5flash19enable_sm80_to_sm89INS1_16FlashAttnFwdSm80INS1_25CollectiveMainloopFwdSm80ILi8ELi1ELb1EN4cute5tupleIJNS5_1CILi128EEENS7_ILi64EEENS7_ILi256EEEEEELi256ENS_6half_tEfNS_4arch4Sm80ELb1ELb0ELb1ELb0ELb0ELb0ELb1ELb1EEENS1_21CollectiveEpilogueFwdINS6_IJS8_SA_S9_EEENS6_IJNS7_ILi1EEESI_SI_EEESC_SE_Li256ELb0ELb1ELb1ELb0EEENS1_30DynamicPersistentTileSchedulerILi256ELi256ELb1ELb1ELb0EEEEEEEEEvNT_6ParamsE --------------------------
	.section	.nv.shared._ZN7cutlass13device_kernelIN5flash19enable_sm80_to_sm89INS1_16FlashAttnFwdSm80INS1_25CollectiveMainloopFwdSm80ILi8ELi1ELb1EN4cute5tupleIJNS5_1CILi128EEENS7_ILi64EEENS7_ILi256EEEEEELi256ENS_6half_tEfNS_4arch4Sm80ELb1ELb0ELb1ELb0ELb0ELb0ELb1ELb1EEENS1_21CollectiveEpilogueFwdINS6_IJS8_SA_S9_EEENS6_IJNS7_ILi1EEESI_SI_EEESC_SE_Li256ELb0ELb1ELb1ELb0EEENS1_30DynamicPersistentTileSchedulerILi256ELi256ELb1ELb1ELb0EEEEEEEEEvNT_6ParamsE,"aw",@nobits
	.sectionflags	@""
	.align	16


//--------------------- .nv.shared._ZN7cutlass13device_kernelIN5flash19enable_sm80_to_sm89INS1_16FlashAttnFwdSm80INS1_25CollectiveMainloopFwdSm80ILi8ELi1ELb1EN4cute5tupleIJNS5_1CILi128EEENS7_ILi48EEENS7_ILi256EEEEEELi256ENS_6half_tEfNS_4arch4Sm80ELb1ELb0ELb1ELb1ELb0ELb0ELb1ELb1EEENS1_21CollectiveEpilogueFwdINS6_IJS8_SA_S9_EEENS6_IJNS7_ILi1EEESI_SI_EEESC_SE_Li256ELb1ELb1ELb1ELb0EEENS1_36VarlenDynamicPersistentTileSchedulerILi128ELi48ELi256ELi256ELb1ELb1ELb0ELb1ELb1ELb1EEEEEEEEEvNT_6ParamsE --------------------------
	.section	.nv.shared._ZN7cutlass13device_kernelIN5flash19enable_sm80_to_sm89INS1_16FlashAttnFwdSm80INS1_25CollectiveMainloopFwdSm80ILi8ELi1ELb1EN4cute5tupleIJNS5_1CILi128EEENS7_ILi48EEENS7_ILi256EEEEEELi256ENS_6half_tEfNS_4arch4Sm80ELb1ELb0ELb1ELb1ELb0ELb0ELb1ELb1EEENS1_21CollectiveEpilogueFwdINS6_IJS8_SA_S9_EEENS6_IJNS7_ILi1EEESI_SI_EEESC_SE_Li256ELb1ELb1ELb1ELb0EEENS1_36VarlenDynamicPersistentTileSchedulerILi128ELi48ELi256ELi256ELb1ELb1ELb0ELb1ELb1ELb1EEEEEEEEEvNT_6ParamsE,"aw",@nobits
	.sectionflags	@""
	.align	16


//--------------------- .nv.shared._ZN7cutlass13device_kernelIN5flash19enable_sm80_to_sm89INS1_16FlashAttnFwdSm80INS1_25CollectiveMainloopFwdSm80ILi8ELi1ELb0EN4cute5tupleIJNS5_1CILi128EEENS7_ILi32EEENS7_ILi256EEEEEELi256ENS_6half_tEfNS_4arch4Sm80ELb1ELb0ELb1ELb1ELb0ELb1ELb1ELb1EEENS1_21CollectiveEpilogueFwdINS6_IJS8_SA_S9_EEENS6_IJNS7_ILi1EEESI_SI_EEESC_SE_Li256ELb1ELb1ELb1ELb0EEENS1_36VarlenDynamicPersistentTileSchedulerILi128ELi32ELi256ELi256ELb1ELb1ELb0ELb1ELb1ELb1EEEEEEEEEvNT_6ParamsE --------------------------
	.section	.nv.shared._ZN7cutlass13device_kernelIN5flash19enable_sm80_to_sm89INS1_16FlashAttnFwdSm80INS1_25CollectiveMainloopFwdSm80ILi8ELi1ELb0EN4cute5tupleIJNS5_1CILi128EEENS7_ILi32EEENS7_ILi256EEEEEELi256ENS_6half_tEfNS_4arch4Sm80ELb1ELb0ELb1ELb1ELb0ELb1ELb1ELb1EEENS1_21CollectiveEpilogueFwdINS6_IJS8_SA_S9_EEENS6_IJNS7_ILi1EEESI_SI_EEESC_SE_Li256ELb1ELb1ELb1ELb0EEENS1_36VarlenDynamicPersistentTileSchedulerILi128ELi32ELi256ELi256ELb1ELb1ELb0ELb1ELb1ELb1EEEEEEEEEvNT_6ParamsE,"aw",@nobits
	.sectionflags	@""
	.align	16


//--------------------- .nv.shared._ZN7cutlass13device_kernelIN5flash19enable_sm80_to_sm89INS1_16FlashAttnFwdSm80INS1_25CollectiveMainloopFwdSm80ILi8ELi1ELb0EN4cute5tupleIJNS5_1CILi128EEENS7_ILi96EEENS7_ILi256EEEEEELi256ENS_6half_tEfNS_4arch4Sm80ELb0ELb0ELb1ELb0ELb0ELb0ELb1ELb1EEENS1_21CollectiveEpilogueFwdINS6_IJS8_SA_S9_EEENS6_IJNS7_ILi1EEESI_SI_EEESC_SE_Li256ELb0ELb1ELb1ELb0EEENS1_19SingleTileSchedulerILb0ELb1ELb1ELi128EEEEEEEEEvNT_6ParamsE --------------------------
	.section	.nv.shared._ZN7cutlass13device_kernelIN5flash19enable_sm80_to_sm89INS1_16FlashAttnFwdSm80INS1_25CollectiveMainloopFwdSm80ILi8ELi1ELb0EN4cute5tupleIJNS5_1CILi128EEENS7_ILi96EEENS7_ILi256EEEEEELi256ENS_6half_tEfNS_4arch4Sm80ELb0ELb0ELb1ELb0ELb0ELb0ELb1ELb1EEENS1_21CollectiveEpilogueFwdINS6_IJS8_SA_S9_EEENS6_IJNS7_ILi1EEESI_SI_EEESC_SE_Li256ELb0ELb1ELb1ELb0EEENS1_19SingleTileSchedulerILb0ELb1ELb1ELi128EEEEEEEEEvNT_6ParamsE,"aw",@nobits
	.sectionflags	@""
	.align	16


//--------------------- .nv.shared._ZN7cutlass13device_kernelIN5flash19enable_sm80_to_sm89INS1_16FlashAttnFwdSm80INS1_25CollectiveMainloopFwdSm80ILi8ELi1ELb0EN4cute5tupleIJNS5_1CILi128EEENS7_ILi64EEENS7_ILi256EEEEEELi256ENS_6half_tEfNS_4arch4Sm80ELb0ELb0ELb1ELb1ELb0ELb0ELb1ELb1EEENS1_21CollectiveEpilogueFwdINS6_IJS8_SA_S9_EEENS6_IJNS7_ILi1EEESI_SI_EEESC_SE_Li256ELb1ELb1ELb1ELb0EEENS1_36VarlenDynamicPersistentTileSchedulerILi128ELi64ELi256ELi256ELb1ELb1ELb0ELb0ELb1ELb1EEEEEEEEEvNT_6ParamsE --------------------------
	.section	.nv.shared._ZN7cutlass13device_kernelIN5flash19enable_sm80_to_sm89INS1_16FlashAttnFwdSm80INS1_25CollectiveMainloopFwdSm80ILi8ELi1ELb0EN4cute5tupleIJNS5_1CILi128EEENS7_ILi64EEENS7_ILi256EEEEEELi256ENS_6half_tEfNS_4arch4Sm80ELb0ELb0ELb1ELb1ELb0ELb0ELb1ELb1EEENS1_21CollectiveEpilogueFwdINS6_IJS8_SA_S9_EEENS6_IJNS7_ILi1EEESI_SI_EEESC_SE_Li256ELb1ELb1ELb1ELb0EEENS1_36VarlenDynamicPersistentTileSchedulerILi128ELi64ELi256ELi256ELb1ELb1ELb0ELb0ELb1ELb1EEEEEEEEEvNT_6ParamsE,"aw",@nobits
	.sectionflags	@""
	.align	16


//--------------------- .nv.shared._ZN7cutlass13device_kernelIN5flash19enable_sm80_to_sm89INS1_16FlashAttnFwdSm80INS1_25CollectiveMainloopFwdSm80ILi8ELi1ELb0EN4cute5tupleIJNS5_1CILi128EEENS7_ILi48EEENS7_ILi256EEEEEELi256ENS_6half_tEfNS_4arch4Sm80ELb0ELb0ELb1ELb1ELb0ELb1ELb1ELb1EEENS1_21CollectiveEpilogueFwdINS6_IJS8_SA_S9_EEENS6_IJNS7_ILi1EEESI_SI_EEESC_SE_Li256ELb1ELb1ELb1ELb0EEENS1_36VarlenDynamicPersistentTileSchedulerILi128ELi48ELi256ELi256ELb1ELb1ELb0ELb0ELb1ELb1EEEEEEEEEvNT_6ParamsE --------------------------
	.section	.nv.shared._ZN7cutlass13device_kernelIN5flash19enable_sm80_to_sm89INS1_16FlashAttnFwdSm80INS1_25CollectiveMainloopFwdSm80ILi8ELi1ELb0EN4cute5tupleIJNS5_1CILi128EEENS7_ILi48EEENS7_ILi256EEEEEELi256ENS_6half_tEfNS_4arch4Sm80ELb0ELb0ELb1ELb1ELb0ELb1ELb1ELb1EEENS1_21CollectiveEpilogueFwdINS6_IJS8_SA_S9_EEENS6_IJNS7_ILi1EEESI_SI_EEESC_SE_Li256ELb1ELb1ELb1ELb0EEENS1_36VarlenDynamicPersistentTileSchedulerILi128ELi48ELi256ELi256ELb1ELb1ELb0ELb0ELb1ELb1EEEEEEEEEvNT_6ParamsE,"aw",@nobits
	.sectionflags	@""
	.align	16


//--------------------- .nv.shared._ZN7cutlass13device_kernelIN5flash19enable_sm80_to_sm89INS1_16FlashAttnFwdSm80INS1_25CollectiveMainloopFwdSm80ILi8ELi1ELb0EN4cute5tupleIJNS5_1CILi128EEENS7_ILi64EEENS7_ILi256EEEEEELi256ENS_6half_tEfNS_4arch4Sm80ELb0ELb1ELb1ELb0ELb0ELb0ELb1ELb1EEENS1_21CollectiveEpilogueFwdINS6_IJS8_SA_S9_EEENS6_IJNS7_ILi1EEESI_SI_EEESC_SE_Li256ELb0ELb1ELb1ELb0EEENS1_19SingleTileSchedulerILb0ELb1ELb1ELi128EEEEEEEEEvNT_6ParamsE --------------------------
	.section	.nv.shared._ZN7cutlass13device_kernelIN5flash19enable_sm80_to_sm89INS1_16FlashAttnFwdSm80INS1_25CollectiveMainloopFwdSm80ILi8ELi1ELb0EN4cute5tupleIJNS5_1CILi128EEENS7_ILi64EEENS7_ILi256EEEEEELi256ENS_6half_tEfNS_4arch4Sm80ELb0ELb1ELb1ELb0ELb0ELb0ELb1ELb1EEENS1_21CollectiveEpilogueFwdINS6_IJS8_SA_S9_EEENS6_IJNS7_ILi1EEESI_SI_EEESC_SE_Li256ELb0ELb1ELb1ELb0EEENS1_19SingleTileSchedulerILb0ELb1ELb1ELi128EEEEEEEEEvNT_6ParamsE,"aw",@nobits
	.sectionflags	@""
	.align	16


//--------------------- .nv.shared._ZN7cutlass13device_kernelIN5flash19enable_sm80_to_sm89INS1_16FlashAttnFwdSm80INS1_25CollectiveMainloopFwdSm80ILi8ELi1ELb0EN4cute5tupleIJNS5_1CILi128EEENS7_ILi64EEENS7_ILi256EEEEEELi256ENS_6half_tEfNS_4arch4Sm80ELb0ELb1ELb1ELb1ELb0ELb0ELb1ELb1EEENS1_21CollectiveEpilogueFwdINS6_IJS8_SA_S9_EEENS6_IJNS7_ILi1EEESI_SI_EEESC_SE_Li256ELb1ELb1ELb1ELb0EEENS1_36VarlenDynamicPersistentTileSchedulerILi128ELi64ELi256ELi256ELb1ELb1ELb0ELb1ELb0ELb1EEEEEEEEEvNT_6ParamsE --------------------------
	.section	.nv.shared._ZN7cutlass13device_kernelIN5flash19enable_sm80_to_sm89INS1_16FlashAttnFwdSm80INS1_25CollectiveMainloopFwdSm80ILi8ELi1ELb0EN4cute5tupleIJNS5_1CILi128EEENS7_ILi64EEENS7_ILi256EEEEEELi256ENS_6half_tEfNS_4arch4Sm80ELb0ELb1ELb1ELb1ELb0ELb0ELb1ELb1EEENS1_21CollectiveEpilogueFwdINS6_IJS8_SA_S9_EEENS6_IJNS7_ILi1EEESI_SI_EEESC_SE_Li256ELb1ELb1ELb1ELb0EEENS1_36VarlenDynamicPersistentTileSchedulerILi128ELi64ELi256ELi256ELb1ELb1ELb0ELb1ELb0ELb1EEEEEEEEEvNT_6ParamsE,"aw",@nobits
	.sectionflags	@""
	.align	16


//--------------------- .nv.shared._ZN7cutlass13device_kernelIN5flash19enable_sm80_to_sm89INS1_16FlashAttnFwdSm80INS1_25CollectiveMainloopFwdSm80ILi8ELi1ELb0EN4cute5tupleIJNS5_1CILi128EEENS7_ILi48EEENS7_ILi256EEEEEELi256ENS_6half_tEfNS_4arch4Sm80ELb0ELb1ELb1ELb1ELb0ELb1ELb1ELb1EEENS1_21CollectiveEpilogueFwdINS6_IJS8_SA_S9_EEENS6_IJNS7_ILi1EEESI_SI_EEESC_SE_Li256ELb1ELb1ELb1ELb0EEENS1_36VarlenDynamicPersistentTileSchedulerILi128ELi48ELi256ELi256ELb1ELb1ELb0ELb1ELb0ELb1EEEEEEEEEvNT_6ParamsE --------------------------
	.section	.nv.shared._ZN7cutlass13device_kernelIN5flash19enable_sm80_to_sm89INS1_16FlashAttnFwdSm80INS1_25CollectiveMainloopFwdSm80ILi8ELi1ELb0EN4cute5tupleIJNS5_1CILi128EEENS7_ILi48EEENS7_ILi256EEEEEELi256ENS_6half_tEfNS_4arch4Sm80ELb0ELb1ELb1ELb1ELb0ELb1ELb1ELb1EEENS1_21CollectiveEpilogueFwdINS6_IJS8_SA_S9_EEENS6_IJNS7_ILi1EEESI_SI_EEESC_SE_Li256ELb1ELb1ELb1ELb0EEENS1_36VarlenDynamicPersistentTileSchedulerILi128ELi48ELi256ELi256ELb1ELb1ELb0ELb1ELb0ELb1EEEEEEEEEvNT_6ParamsE,"aw",@nobits
	.sectionflags	@""
	.align	16


//--------------------- .nv.shared._ZN7cutlass13device_kernelIN5flash19enable_sm80_to_sm89INS1_16FlashAttnFwdSm80INS1_25CollectiveMainloopFwdSm80ILi8ELi1ELb0EN4cute5tupleIJNS5_1CILi128EEENS7_ILi96EEENS7_ILi256EEEEEELi256ENS_6half_tEfNS_4arch4Sm80ELb1ELb0ELb1ELb0ELb0ELb0ELb1ELb1EEENS1_21CollectiveEpilogueFwdINS6_IJS8_SA_S9_EEENS6_IJNS7_ILi1EEESI_SI_EEESC_SE_Li256ELb0ELb1ELb1ELb0EEENS1_30DynamicPersistentTileSchedulerILi256ELi256ELb1ELb1ELb0EEEEEEEEEvNT_6ParamsE --------------------------
	.section	.nv.shared._ZN7cutlass13device_kernelIN5flash19enable_sm80_to_sm89INS1_16FlashAttnFwdSm80INS1_25CollectiveMainloopFwdSm80ILi8ELi1ELb0EN4cute5tupleIJNS5_1CILi128EEENS7_ILi96EEENS7_ILi256EEEEEELi256ENS_6half_tEfNS_4arch4Sm80ELb1ELb0ELb1ELb0ELb0ELb0ELb1ELb1EEENS1_21CollectiveEpilogueFwdINS6_IJS8_SA_S9_EEENS6_IJNS7_ILi1EEESI_SI_EEESC_SE_Li256ELb0ELb1ELb1ELb0EEENS1_30DynamicPersistentTileSchedulerILi256ELi256ELb1ELb1ELb0EEEEEEEEEvNT_6ParamsE,"aw",@nobits
	.sectionflags	@""
	.align	16


//--------------------- .nv.shared._ZN7cutlass13device_kernelIN5flash19enable_sm80_to_sm89INS1_16FlashAttnFwdSm80INS1_25CollectiveMainloopFwdSm80ILi8ELi1ELb0EN4cute5tupleIJNS5_1CILi128EEENS7_ILi64EEENS7_ILi256EEEEEELi256ENS_6half_tEfNS_4arch4Sm80ELb1ELb0ELb1ELb1ELb0ELb0ELb1ELb1EEENS1_21CollectiveEpilogueFwdINS6_IJS8_SA_S9_EEENS6_IJNS7_ILi1EEESI_SI_EEESC_SE_Li256ELb1ELb1ELb1ELb0EEENS1_36VarlenDynamicPersistentTileSchedulerILi128ELi64ELi256ELi256ELb1ELb1ELb0ELb1ELb1ELb1EEEEEEEEEvNT_6ParamsE --------------------------
	.section	.nv.shared._ZN7cutlass13device_kernelIN5flash19enable_sm80_to_sm89INS1_16FlashAttnFwdSm80INS1_25CollectiveMainloopFwdSm80ILi8ELi1ELb0EN4cute5tupleIJNS5_1CILi128EEENS7_ILi64EEENS7_ILi256EEEEEELi256ENS_6half_tEfNS_4arch4Sm80ELb1ELb0ELb1ELb1ELb0ELb0ELb1ELb1EEENS1_21CollectiveEpilogueFwdINS6_IJS8_SA_S9_EEENS6_IJNS7_ILi1EEESI_SI_EEESC_SE_Li256ELb1ELb1ELb1ELb0EEENS1_36VarlenDynamicPersistentTileSchedulerILi128ELi64ELi256ELi256ELb1ELb1ELb0ELb1ELb1ELb1EEEEEEEEEvNT_6ParamsE,"aw",@nobits
	.sectionflags	@""
	.align	16


//--------------------- .nv.shared._ZN7cutlass13device_kernelIN5flash19enable_sm80_to_sm89INS1_16FlashAttnFwdSm80INS1_25CollectiveMainloopFwdSm80ILi8ELi1ELb0EN4cute5tupleIJNS5_1CILi128EEENS7_ILi48EEENS7_ILi256EEEEEELi256ENS_6half_tEfNS_4arch4Sm80ELb1ELb0ELb1ELb1ELb0ELb1ELb1ELb1EEENS1_21CollectiveEpilogueFwdINS6_IJS8_SA_S9_EEENS6_IJNS7_ILi1EEESI_SI_EEESC_SE_Li256ELb1ELb1ELb1ELb0EEENS1_36VarlenDynamicPersistentTileSchedulerILi128ELi48ELi256ELi256ELb1ELb1ELb0ELb1ELb1ELb1EEEEEEEEEvNT_6ParamsE --------------------------
	.section	.nv.shared._ZN7cutlass13device_kernelIN5flash19enable_sm80_to_sm89INS1_16FlashAttnFwdSm80INS1_25CollectiveMainloopFwdSm80ILi8ELi1ELb0EN4cute5tupleIJNS5_1CILi128EEENS7_ILi48EEENS7_ILi256EEEEEELi256ENS_6half_tEfNS_4arch4Sm80ELb1ELb0ELb1ELb1ELb0ELb1ELb1ELb1EEENS1_21CollectiveEpilogueFwdINS6_IJS8_SA_S9_EEENS6_IJNS7_ILi1EEESI_SI_EEESC_SE_Li256ELb1ELb1ELb1ELb0EEENS1_36VarlenDynamicPersistentTileSchedulerILi128ELi48ELi256ELi256ELb1ELb1ELb0ELb1ELb1ELb1EEEEEEEEEvNT_6ParamsE,"aw",@nobits
	.sectionflags	@""
	.align	16
